	.target	sm_100a

	.elftype	@"ET_EXEC"


//--------------------- .note.nv.tkinfo           --------------------------
	.section	.note.nv.tkinfo,"",@"SHT_NOTE"
	.sectionflags	@"SHF_NOTE_NV_TKINFO"
	.tkinfo
        /*0018*/ 	.word	0x00000002
        /*0030*/ 	.string	""
        /*0030*/ 	.string	"ptxas"
        /*0030*/ 	.string	"Cuda compilation tools, release 13.0, V13.0.88"
        /*0030*/ 	.string	"Build cuda_13.0.r13.0/compiler.36424714_0"
        /*0030*/ 	.string	"-arch sm_100a -m 64 "



//--------------------- .note.nv.cuinfo           --------------------------
	.section	.note.nv.cuinfo,"",@"SHT_NOTE"
	.sectionflags	@"SHF_NOTE_NV_CUINFO"
        /*0018*/ 	.short	0x0002
        /*001a*/ 	.short	0x0064
        /*001c*/ 	.short	0x0082
	.zero		2


//--------------------- .nv.info                  --------------------------
	.section	.nv.info,"",@"SHT_CUDA_INFO"
	.align	4


	//----- nvinfo : EIATTR_REGCOUNT
	.align		4
        /*0000*/ 	.byte	0x04, 0x2f
        /*0002*/ 	.short	(.L_49 - .L_48)
	.align		4
.L_48:
        /*0004*/ 	.word	index@(_ZN2at6native29vectorized_elementwise_kernelILi8ENS0_13AUnaryFunctorIhhhZZZNS0_15binary_internal21div_floor_kernel_cudaERNS_18TensorIteratorBaseEENKUlvE_clEvENKUlvE_clEvEUlhhE_EESt5arrayIPcLm2EEEEviT0_T1_)
        /*0008*/ 	.word	0x00000020


	//----- nvinfo : EIATTR_FRAME_SIZE
	.align		4
.L_49:
        /*000c*/ 	.byte	0x04, 0x11
        /*000e*/ 	.short	(.L_51 - .L_50)
	.align		4
.L_50:
        /*0010*/ 	.word	index@($__internal_83_$__cuda_sm20_div_u16)
        /*0014*/ 	.word	0x00000000


	//----- nvinfo : EIATTR_FRAME_SIZE
	.align		4
.L_51:
        /*0018*/ 	.byte	0x04, 0x11
        /*001a*/ 	.short	(.L_53 - .L_52)
	.align		4
.L_52:
        /*001c*/ 	.word	index@(_ZN2at6native29vectorized_elementwise_kernelILi8ENS0_13AUnaryFunctorIhhhZZZNS0_15binary_internal21div_floor_kernel_cudaERNS_18TensorIteratorBaseEENKUlvE_clEvENKUlvE_clEvEUlhhE_EESt5arrayIPcLm2EEEEviT0_T1_)
        /*0020*/ 	.word	0x00000000


	//----- nvinfo : EIATTR_REGCOUNT
	.align		4
.L_53:
        /*0024*/ 	.byte	0x04, 0x2f
        /*0026*/ 	.short	(.L_55 - .L_54)
	.align		4
.L_54:
        /*0028*/ 	.word	index@(_ZN2at6native29vectorized_elementwise_kernelILi4ENS0_13AUnaryFunctorIhhhZZZNS0_15binary_internal21div_floor_kernel_cudaERNS_18TensorIteratorBaseEENKUlvE_clEvENKUlvE_clEvEUlhhE_EESt5arrayIPcLm2EEEEviT0_T1_)
        /*002c*/ 	.word	0x00000020


	//----- nvinfo : EIATTR_FRAME_SIZE
	.align		4
.L_55:
        /*0030*/ 	.byte	0x04, 0x11
        /*0032*/ 	.short	(.L_57 - .L_56)
	.align		4
.L_56:
        /*0034*/ 	.word	index@($__internal_82_$__cuda_sm20_div_u16)
        /*0038*/ 	.word	0x00000000


	//----- nvinfo : EIATTR_FRAME_SIZE
	.align		4
.L_57:
        /*003c*/ 	.byte	0x04, 0x11
        /*003e*/ 	.short	(.L_59 - .L_58)
	.align		4
.L_58:
        /*0040*/ 	.word	index@(_ZN2at6native29vectorized_elementwise_kernelILi4ENS0_13AUnaryFunctorIhhhZZZNS0_15binary_internal21div_floor_kernel_cudaERNS_18TensorIteratorBaseEENKUlvE_clEvENKUlvE_clEvEUlhhE_EESt5arrayIPcLm2EEEEviT0_T1_)
        /*0044*/ 	.word	0x00000000


	//----- nvinfo : EIATTR_REGCOUNT
	.align		4
.L_59:
        /*0048*/ 	.byte	0x04, 0x2f
        /*004a*/ 	.short	(.L_61 - .L_60)
	.align		4
.L_60:
        /*004c*/ 	.word	index@(_ZN2at6native29vectorized_elementwise_kernelILi2ENS0_13AUnaryFunctorIhhhZZZNS0_15binary_internal21div_floor_kernel_cudaERNS_18TensorIteratorBaseEENKUlvE_clEvENKUlvE_clEvEUlhhE_EESt5arrayIPcLm2EEEEviT0_T1_)
        /*0050*/ 	.word	0x00000020


	//----- nvinfo : EIATTR_FRAME_SIZE
	.align		4
.L_61:
        /*0054*/ 	.byte	0x04, 0x11
        /*0056*/ 	.short	(.L_63 - .L_62)
	.align		4
.L_62:
        /*0058*/ 	.word	index@($__internal_81_$__cuda_sm20_div_u16)
        /*005c*/ 	.word	0x00000000


	//----- nvinfo : EIATTR_FRAME_SIZE
	.align		4
.L_63:
        /*0060*/ 	.byte	0x04, 0x11
        /*0062*/ 	.short	(.L_65 - .L_64)
	.align		4
.L_64:
        /*0064*/ 	.word	index@(_ZN2at6native29vectorized_elementwise_kernelILi2ENS0_13AUnaryFunctorIhhhZZZNS0_15binary_internal21div_floor_kernel_cudaERNS_18TensorIteratorBaseEENKUlvE_clEvENKUlvE_clEvEUlhhE_EESt5arrayIPcLm2EEEEviT0_T1_)
        /*0068*/ 	.word	0x00000000


	//----- nvinfo : EIATTR_REGCOUNT
	.align		4
.L_65:
        /*006c*/ 	.byte	0x04, 0x2f
        /*006e*/ 	.short	(.L_67 - .L_66)
	.align		4
.L_66:
        /*0070*/ 	.word	index@(_ZN2at6native27unrolled_elementwise_kernelINS0_13AUnaryFunctorIhhhZZZNS0_15binary_internal21div_floor_kernel_cudaERNS_18TensorIteratorBaseEENKUlvE_clEvENKUlvE_clEvEUlhhE_EESt5arrayIPcLm2EELi4E23TrivialOffsetCalculatorILi1EjESE_NS0_6memory15LoadWithoutCastENSF_16StoreWithoutCastEEEviT_T0_T2_T3_T4_T5_)
        /*0074*/ 	.word	0x00000016


	//----- nvinfo : EIATTR_FRAME_SIZE
	.align		4
.L_67:
        /*0078*/ 	.byte	0x04, 0x11
        /*007a*/ 	.short	(.L_69 - .L_68)
	.align		4
.L_68:
        /*007c*/ 	.word	index@($__internal_80_$__cuda_sm20_div_u16)
        /*0080*/ 	.word	0x00000000


	//----- nvinfo : EIATTR_FRAME_SIZE
	.align		4
.L_69:
        /*0084*/ 	.byte	0x04, 0x11
        /*0086*/ 	.short	(.L_71 - .L_70)
	.align		4
.L_70:
        /*0088*/ 	.word	index@(_ZN2at6native27unrolled_elementwise_kernelINS0_13AUnaryFunctorIhhhZZZNS0_15binary_internal21div_floor_kernel_cudaERNS_18TensorIteratorBaseEENKUlvE_clEvENKUlvE_clEvEUlhhE_EESt5arrayIPcLm2EELi4E23TrivialOffsetCalculatorILi1EjESE_NS0_6memory15LoadWithoutCastENSF_16StoreWithoutCastEEEviT_T0_T2_T3_T4_T5_)
        /*008c*/ 	.word	0x00000000


	//----- nvinfo : EIATTR_REGCOUNT
	.align		4
.L_71:
        /*0090*/ 	.byte	0x04, 0x2f
        /*0092*/ 	.short	(.L_73 - .L_72)
	.align		4
.L_72:
        /*0094*/ 	.word	index@(_ZN2at6native18elementwise_kernelILi128ELi4EZNS0_22gpu_kernel_impl_nocastINS0_13AUnaryFunctorIhhhZZZNS0_15binary_internal21div_floor_kernel_cudaERNS_18TensorIteratorBaseEENKUlvE_clEvENKUlvE_clEvEUlhhE_EEEEvS6_RKT_EUliE_EEviT1_)
        /*0098*/ 	.word	0x00000014


	//----- nvinfo : EIATTR_FRAME_SIZE
	.align		4
.L_73:
        /*009c*/ 	.byte	0x04, 0x11
        /*009e*/ 	.short	(.L_75 - .L_74)
	.align		4
.L_74:
        /*00a0*/ 	.word	index@($__internal_79_$__cuda_sm20_div_u16)
        /*00a4*/ 	.word	0x00000000


	//----- nvinfo : EIATTR_FRAME_SIZE
	.align		4
.L_75:
        /*00a8*/ 	.byte	0x04, 0x11
        /*00aa*/ 	.short	(.L_77 - .L_76)
	.align		4
.L_76:
        /*00ac*/ 	.word	index@(_ZN2at6native18elementwise_kernelILi128ELi4EZNS0_22gpu_kernel_impl_nocastINS0_13AUnaryFunctorIhhhZZZNS0_15binary_internal21div_floor_kernel_cudaERNS_18TensorIteratorBaseEENKUlvE_clEvENKUlvE_clEvEUlhhE_EEEEvS6_RKT_EUliE_EEviT1_)
        /*00b0*/ 	.word	0x00000000


	//----- nvinfo : EIATTR_REGCOUNT
	.align		4
.L_77:
        /*00b4*/ 	.byte	0x04, 0x2f
        /*00b6*/ 	.short	(.L_79 - .L_78)
	.align		4
.L_78:
        /*00b8*/ 	.word	index@(_ZN2at6native27unrolled_elementwise_kernelINS0_13AUnaryFunctorIhhhZZZNS0_15binary_internal21div_floor_kernel_cudaERNS_18TensorIteratorBaseEENKUlvE_clEvENKUlvE_clEvEUlhhE_EESt5arrayIPcLm2EELi4E23TrivialOffsetCalculatorILi1EjESE_NS0_6memory12LoadWithCastILi1EEENSF_13StoreWithCastILi1EEEEEviT_T0_T2_T3_T4_T5_)
        /*00bc*/ 	.word	0x0000001c


	//----- nvinfo : EIATTR_FRAME_SIZE
	.align		4
.L_79:
        /*00c0*/ 	.byte	0x04, 0x11
        /*00c2*/ 	.short	(.L_81 - .L_80)
	.align		4
.L_80:
        /*00c4*/ 	.word	index@($__internal_78_$__cuda_sm20_div_u16)
        /*00c8*/ 	.word	0x00000000


	//----- nvinfo : EIATTR_FRAME_SIZE
	.align		4
.L_81:
        /*00cc*/ 	.byte	0x04, 0x11
        /*00ce*/ 	.short	(.L_83 - .L_82)
	.align		4
.L_82:
        /*00d0*/ 	.word	index@(_ZN2at6native27unrolled_elementwise_kernelINS0_13AUnaryFunctorIhhhZZZNS0_15binary_internal21div_floor_kernel_cudaERNS_18TensorIteratorBaseEENKUlvE_clEvENKUlvE_clEvEUlhhE_EESt5arrayIPcLm2EELi4E23TrivialOffsetCalculatorILi1EjESE_NS0_6memory12LoadWithCastILi1EEENSF_13StoreWithCastILi1EEEEEviT_T0_T2_T3_T4_T5_)
        /*00d4*/ 	.word	0x00000000


	//----- nvinfo : EIATTR_REGCOUNT
	.align		4
.L_83:
        /*00d8*/ 	.byte	0x04, 0x2f
        /*00da*/ 	.short	(.L_85 - .L_84)
	.align		4
.L_84:
        /*00dc*/ 	.word	index@(_ZN2at6native18elementwise_kernelILi128ELi4EZNS0_15gpu_kernel_implINS0_13AUnaryFunctorIhhhZZZNS0_15binary_internal21div_floor_kernel_cudaERNS_18TensorIteratorBaseEENKUlvE_clEvENKUlvE_clEvEUlhhE_EEEEvS6_RKT_EUliE_EEviT1_)
        /*00e0*/ 	.word	0x00000018


	//----- nvinfo : EIATTR_FRAME_SIZE
	.align		4
.L_85:
        /*00e4*/ 	.byte	0x04, 0x11
        /*00e6*/ 	.short	(.L_87 - .L_86)
	.align		4
.L_86:
        /*00e8*/ 	.word	index@($__internal_77_$__cuda_sm20_div_u16)
        /*00ec*/ 	.word	0x00000000


	//----- nvinfo : EIATTR_FRAME_SIZE
	.align		4
.L_87:
        /*00f0*/ 	.byte	0x04, 0x11
        /*00f2*/ 	.short	(.L_89 - .L_88)
	.align		4
.L_88:
        /*00f4*/ 	.word	index@(_ZN2at6native18elementwise_kernelILi128ELi4EZNS0_15gpu_kernel_implINS0_13AUnaryFunctorIhhhZZZNS0_15binary_internal21div_floor_kernel_cudaERNS_18TensorIteratorBaseEENKUlvE_clEvENKUlvE_clEvEUlhhE_EEEEvS6_RKT_EUliE_EEviT1_)
        /*00f8*/ 	.word	0x00000000


	//----- nvinfo : EIATTR_REGCOUNT
	.align		4
.L_89:
        /*00fc*/ 	.byte	0x04, 0x2f
        /*00fe*/ 	.short	(.L_91 - .L_90)
	.align		4
.L_90:
        /*0100*/ 	.word	index@(_ZN2at6native29vectorized_elementwise_kernelILi8ENS0_13BUnaryFunctorIhhhZZZNS0_15binary_internal21div_floor_kernel_cudaERNS_18TensorIteratorBaseEENKUlvE_clEvENKUlvE_clEvEUlhhE_EESt5arrayIPcLm2EEEEviT0_T1_)
        /*0104*/ 	.word	0x00000020


	//----- nvinfo : EIATTR_FRAME_SIZE
	.align		4
.L_91:
        /*0108*/ 	.byte	0x04, 0x11
        /*010a*/ 	.short	(.L_93 - .L_92)
	.align		4
.L_92:
        /*010c*/ 	.word	index@($__internal_76_$__cuda_sm20_div_u16)
        /*0110*/ 	.word	0x00000000


	//----- nvinfo : EIATTR_FRAME_SIZE
	.align		4
.L_93:
        /*0114*/ 	.byte	0x04, 0x11
        /*0116*/ 	.short	(.L_95 - .L_94)
	.align		4
.L_94:
        /*0118*/ 	.word	index@(_ZN2at6native29vectorized_elementwise_kernelILi8ENS0_13BUnaryFunctorIhhhZZZNS0_15binary_internal21div_floor_kernel_cudaERNS_18TensorIteratorBaseEENKUlvE_clEvENKUlvE_clEvEUlhhE_EESt5arrayIPcLm2EEEEviT0_T1_)
        /*011c*/ 	.word	0x00000000


	//----- nvinfo : EIATTR_REGCOUNT
	.align		4
.L_95:
        /*0120*/ 	.byte	0x04, 0x2f
        /*0122*/ 	.short	(.L_97 - .L_96)
	.align		4
.L_96:
        /*0124*/ 	.word	index@(_ZN2at6native29vectorized_elementwise_kernelILi4ENS0_13BUnaryFunctorIhhhZZZNS0_15binary_internal21div_floor_kernel_cudaERNS_18TensorIteratorBaseEENKUlvE_clEvENKUlvE_clEvEUlhhE_EESt5arrayIPcLm2EEEEviT0_T1_)
        /*0128*/ 	.word	0x00000020


	//----- nvinfo : EIATTR_FRAME_SIZE
	.align		4
.L_97:
        /*012c*/ 	.byte	0x04, 0x11
        /*012e*/ 	.short	(.L_99 - .L_98)
	.align		4
.L_98:
        /*0130*/ 	.word	index@($__internal_75_$__cuda_sm20_div_u16)
        /*0134*/ 	.word	0x00000000


	//----- nvinfo : EIATTR_FRAME_SIZE
	.align		4
.L_99:
        /*0138*/ 	.byte	0x04, 0x11
        /*013a*/ 	.short	(.L_101 - .L_100)
	.align		4
.L_100:
        /*013c*/ 	.word	index@(_ZN2at6native29vectorized_elementwise_kernelILi4ENS0_13BUnaryFunctorIhhhZZZNS0_15binary_internal21div_floor_kernel_cudaERNS_18TensorIteratorBaseEENKUlvE_clEvENKUlvE_clEvEUlhhE_EESt5arrayIPcLm2EEEEviT0_T1_)
        /*0140*/ 	.word	0x00000000


	//----- nvinfo : EIATTR_REGCOUNT
	.align		4
.L_101:
        /*0144*/ 	.byte	0x04, 0x2f
        /*0146*/ 	.short	(.L_103 - .L_102)
	.align		4
.L_102:
        /*0148*/ 	.word	index@(_ZN2at6native29vectorized_elementwise_kernelILi2ENS0_13BUnaryFunctorIhhhZZZNS0_15binary_internal21div_floor_kernel_cudaERNS_18TensorIteratorBaseEENKUlvE_clEvENKUlvE_clEvEUlhhE_EESt5arrayIPcLm2EEEEviT0_T1_)
        /*014c*/ 	.word	0x00000020


	//----- nvinfo : EIATTR_FRAME_SIZE
	.align		4
.L_103:
        /*0150*/ 	.byte	0x04, 0x11
        /*0152*/ 	.short	(.L_105 - .L_104)
	.align		4
.L_104:
        /*0154*/ 	.word	index@($__internal_74_$__cuda_sm20_div_u16)
        /*0158*/ 	.word	0x00000000


	//----- nvinfo : EIATTR_FRAME_SIZE
	.align		4
.L_105:
        /*015c*/ 	.byte	0x04, 0x11
        /*015e*/ 	.short	(.L_107 - .L_106)
	.align		4
.L_106:
        /*0160*/ 	.word	index@(_ZN2at6native29vectorized_elementwise_kernelILi2ENS0_13BUnaryFunctorIhhhZZZNS0_15binary_internal21div_floor_kernel_cudaERNS_18TensorIteratorBaseEENKUlvE_clEvENKUlvE_clEvEUlhhE_EESt5arrayIPcLm2EEEEviT0_T1_)
        /*0164*/ 	.word	0x00000000


	//----- nvinfo : EIATTR_REGCOUNT
	.align		4
.L_107:
        /*0168*/ 	.byte	0x04, 0x2f
        /*016a*/ 	.short	(.L_109 - .L_108)
	.align		4
.L_108:
        /*016c*/ 	.word	index@(_ZN2at6native27unrolled_elementwise_kernelINS0_13BUnaryFunctorIhhhZZZNS0_15binary_internal21div_floor_kernel_cudaERNS_18TensorIteratorBaseEENKUlvE_clEvENKUlvE_clEvEUlhhE_EESt5arrayIPcLm2EELi4E23TrivialOffsetCalculatorILi1EjESE_NS0_6memory15LoadWithoutCastENSF_16StoreWithoutCastEEEviT_T0_T2_T3_T4_T5_)
        /*0170*/ 	.word	0x00000016


	//----- nvinfo : EIATTR_FRAME_SIZE
	.align		4
.L_109:
        /*0174*/ 	.byte	0x04, 0x11
        /*0176*/ 	.short	(.L_111 - .L_110)
	.align		4
.L_110:
        /*0178*/ 	.word	index@($__internal_73_$__cuda_sm20_div_u16)
        /*017c*/ 	.word	0x00000000


	//----- nvinfo : EIATTR_FRAME_SIZE
	.align		4
.L_111:
        /*0180*/ 	.byte	0x04, 0x11
        /*0182*/ 	.short	(.L_113 - .L_112)
	.align		4
.L_112:
        /*0184*/ 	.word	index@(_ZN2at6native27unrolled_elementwise_kernelINS0_13BUnaryFunctorIhhhZZZNS0_15binary_internal21div_floor_kernel_cudaERNS_18TensorIteratorBaseEENKUlvE_clEvENKUlvE_clEvEUlhhE_EESt5arrayIPcLm2EELi4E23TrivialOffsetCalculatorILi1EjESE_NS0_6memory15LoadWithoutCastENSF_16StoreWithoutCastEEEviT_T0_T2_T3_T4_T5_)
        /*0188*/ 	.word	0x00000000


	//----- nvinfo : EIATTR_REGCOUNT
	.align		4
.L_113:
        /*018c*/ 	.byte	0x04, 0x2f
        /*018e*/ 	.short	(.L_115 - .L_114)
	.align		4
.L_114:
        /*0190*/ 	.word	index@(_ZN2at6native18elementwise_kernelILi128ELi4EZNS0_22gpu_kernel_impl_nocastINS0_13BUnaryFunctorIhhhZZZNS0_15binary_internal21div_floor_kernel_cudaERNS_18TensorIteratorBaseEENKUlvE_clEvENKUlvE_clEvEUlhhE_EEEEvS6_RKT_EUliE_EEviT1_)
        /*0194*/ 	.word	0x00000014


	//----- nvinfo : EIATTR_FRAME_SIZE
	.align		4
.L_115:
        /*0198*/ 	.byte	0x04, 0x11
        /*019a*/ 	.short	(.L_117 - .L_116)
	.align		4
.L_116:
        /*019c*/ 	.word	index@($__internal_72_$__cuda_sm20_div_u16)
        /*01a0*/ 	.word	0x00000000


	//----- nvinfo : EIATTR_FRAME_SIZE
	.align		4
.L_117:
        /*01a4*/ 	.byte	0x04, 0x11
        /*01a6*/ 	.short	(.L_119 - .L_118)
	.align		4
.L_118:
        /*01a8*/ 	.word	index@(_ZN2at6native18elementwise_kernelILi128ELi4EZNS0_22gpu_kernel_impl_nocastINS0_13BUnaryFunctorIhhhZZZNS0_15binary_internal21div_floor_kernel_cudaERNS_18TensorIteratorBaseEENKUlvE_clEvENKUlvE_clEvEUlhhE_EEEEvS6_RKT_EUliE_EEviT1_)
        /*01ac*/ 	.word	0x00000000


	//----- nvinfo : EIATTR_REGCOUNT
	.align		4
.L_119:
        /*01b0*/ 	.byte	0x04, 0x2f
        /*01b2*/ 	.short	(.L_121 - .L_120)
	.align		4
.L_120:
        /*01b4*/ 	.word	index@(_ZN2at6native27unrolled_elementwise_kernelINS0_13BUnaryFunctorIhhhZZZNS0_15binary_internal21div_floor_kernel_cudaERNS_18TensorIteratorBaseEENKUlvE_clEvENKUlvE_clEvEUlhhE_EESt5arrayIPcLm2EELi4E23TrivialOffsetCalculatorILi1EjESE_NS0_6memory12LoadWithCastILi1EEENSF_13StoreWithCastILi1EEEEEviT_T0_T2_T3_T4_T5_)
        /*01b8*/ 	.word	0x0000001c


	//----- nvinfo : EIATTR_FRAME_SIZE
	.align		4
.L_121:
        /*01bc*/ 	.byte	0x04, 0x11
        /*01be*/ 	.short	(.L_123 - .L_122)
	.align		4
.L_122:
        /*01c0*/ 	.word	index@($__internal_71_$__cuda_sm20_div_u16)
        /*01c4*/ 	.word	0x00000000


	//----- nvinfo : EIATTR_FRAME_SIZE
	.align		4
.L_123:
        /*01c8*/ 	.byte	0x04, 0x11
        /*01ca*/ 	.short	(.L_125 - .L_124)
	.align		4
.L_124:
        /*01cc*/ 	.word	index@(_ZN2at6native27unrolled_elementwise_kernelINS0_13BUnaryFunctorIhhhZZZNS0_15binary_internal21div_floor_kernel_cudaERNS_18TensorIteratorBaseEENKUlvE_clEvENKUlvE_clEvEUlhhE_EESt5arrayIPcLm2EELi4E23TrivialOffsetCalculatorILi1EjESE_NS0_6memory12LoadWithCastILi1EEENSF_13StoreWithCastILi1EEEEEviT_T0_T2_T3_T4_T5_)
        /*01d0*/ 	.word	0x00000000


	//----- nvinfo : EIATTR_REGCOUNT
	.align		4
.L_125:
        /*01d4*/ 	.byte	0x04, 0x2f
        /*01d6*/ 	.short	(.L_127 - .L_126)
	.align		4
.L_126:
        /*01d8*/ 	.word	index@(_ZN2at6native18elementwise_kernelILi128ELi4EZNS0_15gpu_kernel_implINS0_13BUnaryFunctorIhhhZZZNS0_15binary_internal21div_floor_kernel_cudaERNS_18TensorIteratorBaseEENKUlvE_clEvENKUlvE_clEvEUlhhE_EEEEvS6_RKT_EUliE_EEviT1_)
        /*01dc*/ 	.word	0x00000018


	//----- nvinfo : EIATTR_FRAME_SIZE
	.align		4
.L_127:
        /*01e0*/ 	.byte	0x04, 0x11
        /*01e2*/ 	.short	(.L_129 - .L_128)
	.align		4
.L_128:
        /*01e4*/ 	.word	index@($__internal_70_$__cuda_sm20_div_u16)
        /*01e8*/ 	.word	0x00000000


	//----- nvinfo : EIATTR_FRAME_SIZE
	.align		4
.L_129:
        /*01ec*/ 	.byte	0x04, 0x11
        /*01ee*/ 	.short	(.L_131 - .L_130)
	.align		4
.L_130:
        /*01f0*/ 	.word	index@(_ZN2at6native18elementwise_kernelILi128ELi4EZNS0_15gpu_kernel_implINS0_13BUnaryFunctorIhhhZZZNS0_15binary_internal21div_floor_kernel_cudaERNS_18TensorIteratorBaseEENKUlvE_clEvENKUlvE_clEvEUlhhE_EEEEvS6_RKT_EUliE_EEviT1_)
        /*01f4*/ 	.word	0x00000000


	//----- nvinfo : EIATTR_REGCOUNT
	.align		4
.L_131:
        /*01f8*/ 	.byte	0x04, 0x2f
        /*01fa*/ 	.short	(.L_133 - .L_132)
	.align		4
.L_132:
        /*01fc*/ 	.word	index@(_ZN2at6native29vectorized_elementwise_kernelILi8ENS0_13BinaryFunctorIhhhZZZNS0_15binary_internal21div_floor_kernel_cudaERNS_18TensorIteratorBaseEENKUlvE_clEvENKUlvE_clEvEUlhhE_EESt5arrayIPcLm3EEEEviT0_T1_)
        /*0200*/ 	.word	0x00000020


	//----- nvinfo : EIATTR_FRAME_SIZE
	.align		4
.L_133:
        /*0204*/ 	.byte	0x04, 0x11
        /*0206*/ 	.short	(.L_135 - .L_134)
	.align		4
.L_134:
        /*0208*/ 	.word	index@($__internal_69_$__cuda_sm20_div_u16)
        /*020c*/ 	.word	0x00000000


	//----- nvinfo : EIATTR_FRAME_SIZE
	.align		4
.L_135:
        /*0210*/ 	.byte	0x04, 0x11
        /*0212*/ 	.short	(.L_137 - .L_136)
	.align		4
.L_136:
        /*0214*/ 	.word	index@(_ZN2at6native29vectorized_elementwise_kernelILi8ENS0_13BinaryFunctorIhhhZZZNS0_15binary_internal21div_floor_kernel_cudaERNS_18TensorIteratorBaseEENKUlvE_clEvENKUlvE_clEvEUlhhE_EESt5arrayIPcLm3EEEEviT0_T1_)
        /*0218*/ 	.word	0x00000000


	//----- nvinfo : EIATTR_REGCOUNT
	.align		4
.L_137:
        /*021c*/ 	.byte	0x04, 0x2f
        /*021e*/ 	.short	(.L_139 - .L_138)
	.align		4
.L_138:
        /*0220*/ 	.word	index@(_ZN2at6native29vectorized_elementwise_kernelILi4ENS0_13BinaryFunctorIhhhZZZNS0_15binary_internal21div_floor_kernel_cudaERNS_18TensorIteratorBaseEENKUlvE_clEvENKUlvE_clEvEUlhhE_EESt5arrayIPcLm3EEEEviT0_T1_)
        /*0224*/ 	.word	0x00000020


	//----- nvinfo : EIATTR_FRAME_SIZE
	.align		4
.L_139:
        /*0228*/ 	.byte	0x04, 0x11
        /*022a*/ 	.short	(.L_141 - .L_140)
	.align		4
.L_140:
        /*022c*/ 	.word	index@($__internal_68_$__cuda_sm20_div_u16)
        /*0230*/ 	.word	0x00000000


	//----- nvinfo : EIATTR_FRAME_SIZE
	.align		4
.L_141:
        /*0234*/ 	.byte	0x04, 0x11
        /*0236*/ 	.short	(.L_143 - .L_142)
	.align		4
.L_142:
        /*0238*/ 	.word	index@(_ZN2at6native29vectorized_elementwise_kernelILi4ENS0_13BinaryFunctorIhhhZZZNS0_15binary_internal21div_floor_kernel_cudaERNS_18TensorIteratorBaseEENKUlvE_clEvENKUlvE_clEvEUlhhE_EESt5arrayIPcLm3EEEEviT0_T1_)
        /*023c*/ 	.word	0x00000000


	//----- nvinfo : EIATTR_REGCOUNT
	.align		4
.L_143:
        /*0240*/ 	.byte	0x04, 0x2f
        /*0242*/ 	.short	(.L_145 - .L_144)
	.align		4
.L_144:
        /*0244*/ 	.word	index@(_ZN2at6native29vectorized_elementwise_kernelILi2ENS0_13BinaryFunctorIhhhZZZNS0_15binary_internal21div_floor_kernel_cudaERNS_18TensorIteratorBaseEENKUlvE_clEvENKUlvE_clEvEUlhhE_EESt5arrayIPcLm3EEEEviT0_T1_)
        /*0248*/ 	.word	0x00000020


	//----- nvinfo : EIATTR_FRAME_SIZE
	.align		4
.L_145:
        /*024c*/ 	.byte	0x04, 0x11
        /*024e*/ 	.short	(.L_147 - .L_146)
	.align		4
.L_146:
        /*0250*/ 	.word	index@($__internal_67_$__cuda_sm20_div_u16)
        /*0254*/ 	.word	0x00000000


	//----- nvinfo : EIATTR_FRAME_SIZE
	.align		4
.L_147:
        /*0258*/ 	.byte	0x04, 0x11
        /*025a*/ 	.short	(.L_149 - .L_148)
	.align		4
.L_148:
        /*025c*/ 	.word	index@(_ZN2at6native29vectorized_elementwise_kernelILi2ENS0_13BinaryFunctorIhhhZZZNS0_15binary_internal21div_floor_kernel_cudaERNS_18TensorIteratorBaseEENKUlvE_clEvENKUlvE_clEvEUlhhE_EESt5arrayIPcLm3EEEEviT0_T1_)
        /*0260*/ 	.word	0x00000000


	//----- nvinfo : EIATTR_REGCOUNT
	.align		4
.L_149:
        /*0264*/ 	.byte	0x04, 0x2f
        /*0266*/ 	.short	(.L_151 - .L_150)
	.align		4
.L_150:
        /*0268*/ 	.word	index@(_ZN2at6native27unrolled_elementwise_kernelINS0_13BinaryFunctorIhhhZZZNS0_15binary_internal21div_floor_kernel_cudaERNS_18TensorIteratorBaseEENKUlvE_clEvENKUlvE_clEvEUlhhE_EESt5arrayIPcLm3EELi4E23TrivialOffsetCalculatorILi2EjESD_ILi1EjENS0_6memory15LoadWithoutCastENSG_16StoreWithoutCastEEEviT_T0_T2_T3_T4_T5_)
        /*026c*/ 	.word	0x0000001c


	//----- nvinfo : EIATTR_FRAME_SIZE
	.align		4
.L_151:
        /*0270*/ 	.byte	0x04, 0x11
        /*0272*/ 	.short	(.L_153 - .L_152)
	.align		4
.L_152:
        /*0274*/ 	.word	index@($__internal_66_$__cuda_sm20_div_u16)
        /*0278*/ 	.word	0x00000000


	//----- nvinfo : EIATTR_FRAME_SIZE
	.align		4
.L_153:
        /*027c*/ 	.byte	0x04, 0x11
        /*027e*/ 	.short	(.L_155 - .L_154)
	.align		4
.L_154:
        /*0280*/ 	.word	index@(_ZN2at6native27unrolled_elementwise_kernelINS0_13BinaryFunctorIhhhZZZNS0_15binary_internal21div_floor_kernel_cudaERNS_18TensorIteratorBaseEENKUlvE_clEvENKUlvE_clEvEUlhhE_EESt5arrayIPcLm3EELi4E23TrivialOffsetCalculatorILi2EjESD_ILi1EjENS0_6memory15LoadWithoutCastENSG_16StoreWithoutCastEEEviT_T0_T2_T3_T4_T5_)
        /*0284*/ 	.word	0x00000000


	//----- nvinfo : EIATTR_REGCOUNT
	.align		4
.L_155:
        /*0288*/ 	.byte	0x04, 0x2f
        /*028a*/ 	.short	(.L_157 - .L_156)
	.align		4
.L_156:
        /*028c*/ 	.word	index@(_ZN2at6native18elementwise_kernelILi128ELi4EZNS0_22gpu_kernel_impl_nocastINS0_13BinaryFunctorIhhhZZZNS0_15binary_internal21div_floor_kernel_cudaERNS_18TensorIteratorBaseEENKUlvE_clEvENKUlvE_clEvEUlhhE_EEEEvS6_RKT_EUliE_EEviT1_)
        /*0290*/ 	.word	0x00000014


	//----- nvinfo : EIATTR_FRAME_SIZE
	.align		4
.L_157:
        /*0294*/ 	.byte	0x04, 0x11
        /*0296*/ 	.short	(.L_159 - .L_158)
	.align		4
.L_158:
        /*0298*/ 	.word	index@($__internal_65_$__cuda_sm20_div_u16)
        /*029c*/ 	.word	0x00000000


	//----- nvinfo : EIATTR_FRAME_SIZE
	.align		4
.L_159:
        /*02a0*/ 	.byte	0x04, 0x11
        /*02a2*/ 	.short	(.L_161 - .L_160)
	.align		4
.L_160:
        /*02a4*/ 	.word	index@(_ZN2at6native18elementwise_kernelILi128ELi4EZNS0_22gpu_kernel_impl_nocastINS0_13BinaryFunctorIhhhZZZNS0_15binary_internal21div_floor_kernel_cudaERNS_18TensorIteratorBaseEENKUlvE_clEvENKUlvE_clEvEUlhhE_EEEEvS6_RKT_EUliE_EEviT1_)
        /*02a8*/ 	.word	0x00000000


	//----- nvinfo : EIATTR_REGCOUNT
	.align		4
.L_161:
        /*02ac*/ 	.byte	0x04, 0x2f
        /*02ae*/ 	.short	(.L_163 - .L_162)
	.align		4
.L_162:
        /*02b0*/ 	.word	index@(_ZN2at6native27unrolled_elementwise_kernelINS0_13BinaryFunctorIhhhZZZNS0_15binary_internal21div_floor_kernel_cudaERNS_18TensorIteratorBaseEENKUlvE_clEvENKUlvE_clEvEUlhhE_EESt5arrayIPcLm3EELi4E23TrivialOffsetCalculatorILi2EjESD_ILi1EjENS0_6memory12LoadWithCastILi2EEENSG_13StoreWithCastILi1EEEEEviT_T0_T2_T3_T4_T5_)
        /*02b4*/ 	.word	0x0000001f


	//----- nvinfo : EIATTR_FRAME_SIZE
	.align		4
.L_163:
        /*02b8*/ 	.byte	0x04, 0x11
        /*02ba*/ 	.short	(.L_165 - .L_164)
	.align		4
.L_164:
        /*02bc*/ 	.word	index@($__internal_64_$__cuda_sm20_div_u16)
        /*02c0*/ 	.word	0x00000000


	//----- nvinfo : EIATTR_FRAME_SIZE
	.align		4
.L_165:
        /*02c4*/ 	.byte	0x04, 0x11
        /*02c6*/ 	.short	(.L_167 - .L_166)
	.align		4
.L_166:
        /*02c8*/ 	.word	index@(_ZN2at6native27unrolled_elementwise_kernelINS0_13BinaryFunctorIhhhZZZNS0_15binary_internal21div_floor_kernel_cudaERNS_18TensorIteratorBaseEENKUlvE_clEvENKUlvE_clEvEUlhhE_EESt5arrayIPcLm3EELi4E23TrivialOffsetCalculatorILi2EjESD_ILi1EjENS0_6memory12LoadWithCastILi2EEENSG_13StoreWithCastILi1EEEEEviT_T0_T2_T3_T4_T5_)
        /*02cc*/ 	.word	0x00000000


	//----- nvinfo : EIATTR_REGCOUNT
	.align		4
.L_167:
        /*02d0*/ 	.byte	0x04, 0x2f
        /*02d2*/ 	.short	(.L_169 - .L_168)
	.align		4
.L_168:
        /*02d4*/ 	.word	index@(_ZN2at6native18elementwise_kernelILi128ELi4EZNS0_15gpu_kernel_implINS0_13BinaryFunctorIhhhZZZNS0_15binary_internal21div_floor_kernel_cudaERNS_18TensorIteratorBaseEENKUlvE_clEvENKUlvE_clEvEUlhhE_EEEEvS6_RKT_EUliE_EEviT1_)
        /*02d8*/ 	.word	0x0000001c


	//----- nvinfo : EIATTR_FRAME_SIZE
	.align		4
.L_169:
        /*02dc*/ 	.byte	0x04, 0x11
        /*02de*/ 	.short	(.L_171 - .L_170)
	.align		4
.L_170:
        /*02e0*/ 	.word	index@($__internal_63_$__cuda_sm20_div_u16)
        /*02e4*/ 	.word	0x00000000


	//----- nvinfo : EIATTR_FRAME_SIZE
	.align		4
.L_171:
        /*02e8*/ 	.byte	0x04, 0x11
        /*02ea*/ 	.short	(.L_173 - .L_172)
	.align		4
.L_172:
        /*02ec*/ 	.word	index@(_ZN2at6native18elementwise_kernelILi128ELi4EZNS0_15gpu_kernel_implINS0_13BinaryFunctorIhhhZZZNS0_15binary_internal21div_floor_kernel_cudaERNS_18TensorIteratorBaseEENKUlvE_clEvENKUlvE_clEvEUlhhE_EEEEvS6_RKT_EUliE_EEviT1_)
        /*02f0*/ 	.word	0x00000000


	//----- nvinfo : EIATTR_REGCOUNT
	.align		4
.L_173:
        /*02f4*/ 	.byte	0x04, 0x2f
        /*02f6*/ 	.short	(.L_175 - .L_174)
	.align		4
.L_174:
        /*02f8*/ 	.word	index@(_ZN2at6native29vectorized_elementwise_kernelILi8ENS0_13AUnaryFunctorIaaaZZZNS0_15binary_internal21div_floor_kernel_cudaERNS_18TensorIteratorBaseEENKUlvE_clEvENKUlvE0_clEvEUlaaE_EESt5arrayIPcLm2EEEEviT0_T1_)
        /*02fc*/ 	.word	0x0000001c


	//----- nvinfo : EIATTR_FRAME_SIZE
	.align		4
.L_175:
        /*0300*/ 	.byte	0x04, 0x11
        /*0302*/ 	.short	(.L_177 - .L_176)
	.align		4
.L_176:
        /*0304*/ 	.word	index@($__internal_62_$__cuda_sm20_div_s16)
        /*0308*/ 	.word	0x00000000


	//----- nvinfo : EIATTR_FRAME_SIZE
	.align		4
.L_177:
        /*030c*/ 	.byte	0x04, 0x11
        /*030e*/ 	.short	(.L_179 - .L_178)
	.align		4
.L_178:
        /*0310*/ 	.word	index@(_ZN2at6native29vectorized_elementwise_kernelILi8ENS0_13AUnaryFunctorIaaaZZZNS0_15binary_internal21div_floor_kernel_cudaERNS_18TensorIteratorBaseEENKUlvE_clEvENKUlvE0_clEvEUlaaE_EESt5arrayIPcLm2EEEEviT0_T1_)
        /*0314*/ 	.word	0x00000000


	//----- nvinfo : EIATTR_REGCOUNT
	.align		4
.L_179:
        /*0318*/ 	.byte	0x04, 0x2f
        /*031a*/ 	.short	(.L_181 - .L_180)
	.align		4
.L_180:
        /*031c*/ 	.word	index@(_ZN2at6native29vectorized_elementwise_kernelILi4ENS0_13AUnaryFunctorIaaaZZZNS0_15binary_internal21div_floor_kernel_cudaERNS_18TensorIteratorBaseEENKUlvE_clEvENKUlvE0_clEvEUlaaE_EESt5arrayIPcLm2EEEEviT0_T1_)
        /*0320*/ 	.word	0x0000001e


	//----- nvinfo : EIATTR_FRAME_SIZE
	.align		4
.L_181:
        /*0324*/ 	.byte	0x04, 0x11
        /*0326*/ 	.short	(.L_183 - .L_182)
	.align		4
.L_182:
        /*0328*/ 	.word	index@($__internal_61_$__cuda_sm20_div_s16)
        /*032c*/ 	.word	0x00000000


	//----- nvinfo : EIATTR_FRAME_SIZE
	.align		4
.L_183:
        /*0330*/ 	.byte	0x04, 0x11
        /*0332*/ 	.short	(.L_185 - .L_184)
	.align		4
.L_184:
        /*0334*/ 	.word	index@(_ZN2at6native29vectorized_elementwise_kernelILi4ENS0_13AUnaryFunctorIaaaZZZNS0_15binary_internal21div_floor_kernel_cudaERNS_18TensorIteratorBaseEENKUlvE_clEvENKUlvE0_clEvEUlaaE_EESt5arrayIPcLm2EEEEviT0_T1_)
        /*0338*/ 	.word	0x00000000


	//----- nvinfo : EIATTR_REGCOUNT
	.align		4
.L_185:
        /*033c*/ 	.byte	0x04, 0x2f
        /*033e*/ 	.short	(.L_187 - .L_186)
	.align		4
.L_186:
        /*0340*/ 	.word	index@(_ZN2at6native29vectorized_elementwise_kernelILi2ENS0_13AUnaryFunctorIaaaZZZNS0_15binary_internal21div_floor_kernel_cudaERNS_18TensorIteratorBaseEENKUlvE_clEvENKUlvE0_clEvEUlaaE_EESt5arrayIPcLm2EEEEviT0_T1_)
        /*0344*/ 	.word	0x00000020


	//----- nvinfo : EIATTR_FRAME_SIZE
	.align		4
.L_187:
        /*0348*/ 	.byte	0x04, 0x11
        /*034a*/ 	.short	(.L_189 - .L_188)
	.align		4
.L_188:
        /*034c*/ 	.word	index@($__internal_60_$__cuda_sm20_div_s16)
        /*0350*/ 	.word	0x00000000


	//----- nvinfo : EIATTR_FRAME_SIZE
	.align		4
.L_189:
        /*0354*/ 	.byte	0x04, 0x11
        /*0356*/ 	.short	(.L_191 - .L_190)
	.align		4
.L_190:
        /*0358*/ 	.word	index@(_ZN2at6native29vectorized_elementwise_kernelILi2ENS0_13AUnaryFunctorIaaaZZZNS0_15binary_internal21div_floor_kernel_cudaERNS_18TensorIteratorBaseEENKUlvE_clEvENKUlvE0_clEvEUlaaE_EESt5arrayIPcLm2EEEEviT0_T1_)
        /*035c*/ 	.word	0x00000000


	//----- nvinfo : EIATTR_REGCOUNT
	.align		4
.L_191:
        /*0360*/ 	.byte	0x04, 0x2f
        /*0362*/ 	.short	(.L_193 - .L_192)
	.align		4
.L_192:
        /*0364*/ 	.word	index@(_ZN2at6native27unrolled_elementwise_kernelINS0_13AUnaryFunctorIaaaZZZNS0_15binary_internal21div_floor_kernel_cudaERNS_18TensorIteratorBaseEENKUlvE_clEvENKUlvE0_clEvEUlaaE_EESt5arrayIPcLm2EELi4E23TrivialOffsetCalculatorILi1EjESE_NS0_6memory15LoadWithoutCastENSF_16StoreWithoutCastEEEviT_T0_T2_T3_T4_T5_)
        /*0368*/ 	.word	0x00000016


	//----- nvinfo : EIATTR_FRAME_SIZE
	.align		4
.L_193:
        /*036c*/ 	.byte	0x04, 0x11
        /*036e*/ 	.short	(.L_195 - .L_194)
	.align		4
.L_194:
        /*0370*/ 	.word	index@($__internal_59_$__cuda_sm20_div_s16)
        /*0374*/ 	.word	0x00000000


	//----- nvinfo : EIATTR_FRAME_SIZE
	.align		4
.L_195:
        /*0378*/ 	.byte	0x04, 0x11
        /*037a*/ 	.short	(.L_197 - .L_196)
	.align		4
.L_196:
        /*037c*/ 	.word	index@(_ZN2at6native27unrolled_elementwise_kernelINS0_13AUnaryFunctorIaaaZZZNS0_15binary_internal21div_floor_kernel_cudaERNS_18TensorIteratorBaseEENKUlvE_clEvENKUlvE0_clEvEUlaaE_EESt5arrayIPcLm2EELi4E23TrivialOffsetCalculatorILi1EjESE_NS0_6memory15LoadWithoutCastENSF_16StoreWithoutCastEEEviT_T0_T2_T3_T4_T5_)
        /*0380*/ 	.word	0x00000000


	//----- nvinfo : EIATTR_REGCOUNT
	.align		4
.L_197:
        /*0384*/ 	.byte	0x04, 0x2f
        /*0386*/ 	.short	(.L_199 - .L_198)
	.align		4
.L_198:
        /*0388*/ 	.word	index@(_ZN2at6native18elementwise_kernelILi128ELi4EZNS0_22gpu_kernel_impl_nocastINS0_13AUnaryFunctorIaaaZZZNS0_15binary_internal21div_floor_kernel_cudaERNS_18TensorIteratorBaseEENKUlvE_clEvENKUlvE0_clEvEUlaaE_EEEEvS6_RKT_EUliE_EEviT1_)
        /*038c*/ 	.word	0x00000012


	//----- nvinfo : EIATTR_FRAME_SIZE
	.align		4
.L_199:
        /*0390*/ 	.byte	0x04, 0x11
        /*0392*/ 	.short	(.L_201 - .L_200)
	.align		4
.L_200:
        /*0394*/ 	.word	index@($__internal_58_$__cuda_sm20_div_s16)
        /*0398*/ 	.word	0x00000000


	//----- nvinfo : EIATTR_FRAME_SIZE
	.align		4
.L_201:
        /*039c*/ 	.byte	0x04, 0x11
        /*039e*/ 	.short	(.L_203 - .L_202)
	.align		4
.L_202:
        /*03a0*/ 	.word	index@(_ZN2at6native18elementwise_kernelILi128ELi4EZNS0_22gpu_kernel_impl_nocastINS0_13AUnaryFunctorIaaaZZZNS0_15binary_internal21div_floor_kernel_cudaERNS_18TensorIteratorBaseEENKUlvE_clEvENKUlvE0_clEvEUlaaE_EEEEvS6_RKT_EUliE_EEviT1_)
        /*03a4*/ 	.word	0x00000000


	//----- nvinfo : EIATTR_REGCOUNT
	.align		4
.L_203:
        /*03a8*/ 	.byte	0x04, 0x2f
        /*03aa*/ 	.short	(.L_205 - .L_204)
	.align		4
.L_204:
        /*03ac*/ 	.word	index@(_ZN2at6native27unrolled_elementwise_kernelINS0_13AUnaryFunctorIaaaZZZNS0_15binary_internal21div_floor_kernel_cudaERNS_18TensorIteratorBaseEENKUlvE_clEvENKUlvE0_clEvEUlaaE_EESt5arrayIPcLm2EELi4E23TrivialOffsetCalculatorILi1EjESE_NS0_6memory12LoadWithCastILi1EEENSF_13StoreWithCastILi1EEEEEviT_T0_T2_T3_T4_T5_)
        /*03b0*/ 	.word	0x0000001c


	//----- nvinfo : EIATTR_FRAME_SIZE
	.align		4
.L_205:
        /*03b4*/ 	.byte	0x04, 0x11
        /*03b6*/ 	.short	(.L_207 - .L_206)
	.align		4
.L_206:
        /*03b8*/ 	.word	index@($__internal_57_$__cuda_sm20_div_s16)
        /*03bc*/ 	.word	0x00000000


	//----- nvinfo : EIATTR_FRAME_SIZE
	.align		4
.L_207:
        /*03c0*/ 	.byte	0x04, 0x11
        /*03c2*/ 	.short	(.L_209 - .L_208)
	.align		4
.L_208:
        /*03c4*/ 	.word	index@(_ZN2at6native27unrolled_elementwise_kernelINS0_13AUnaryFunctorIaaaZZZNS0_15binary_internal21div_floor_kernel_cudaERNS_18TensorIteratorBaseEENKUlvE_clEvENKUlvE0_clEvEUlaaE_EESt5arrayIPcLm2EELi4E23TrivialOffsetCalculatorILi1EjESE_NS0_6memory12LoadWithCastILi1EEENSF_13StoreWithCastILi1EEEEEviT_T0_T2_T3_T4_T5_)
        /*03c8*/ 	.word	0x00000000


	//----- nvinfo : EIATTR_REGCOUNT
	.align		4
.L_209:
        /*03cc*/ 	.byte	0x04, 0x2f
        /*03ce*/ 	.short	(.L_211 - .L_210)
	.align		4
.L_210:
        /*03d0*/ 	.word	index@(_ZN2at6native18elementwise_kernelILi128ELi4EZNS0_15gpu_kernel_implINS0_13AUnaryFunctorIaaaZZZNS0_15binary_internal21div_floor_kernel_cudaERNS_18TensorIteratorBaseEENKUlvE_clEvENKUlvE0_clEvEUlaaE_EEEEvS6_RKT_EUliE_EEviT1_)
        /*03d4*/ 	.word	0x00000018


	//----- nvinfo : EIATTR_FRAME_SIZE
	.align		4
.L_211:
        /*03d8*/ 	.byte	0x04, 0x11
        /*03da*/ 	.short	(.L_213 - .L_212)
	.align		4
.L_212:
        /*03dc*/ 	.word	index@($__internal_56_$__cuda_sm20_div_s16)
        /*03e0*/ 	.word	0x00000000


	//----- nvinfo : EIATTR_FRAME_SIZE
	.align		4
.L_213:
        /*03e4*/ 	.byte	0x04, 0x11
        /*03e6*/ 	.short	(.L_215 - .L_214)
	.align		4
.L_214:
        /*03e8*/ 	.word	index@(_ZN2at6native18elementwise_kernelILi128ELi4EZNS0_15gpu_kernel_implINS0_13AUnaryFunctorIaaaZZZNS0_15binary_internal21div_floor_kernel_cudaERNS_18TensorIteratorBaseEENKUlvE_clEvENKUlvE0_clEvEUlaaE_EEEEvS6_RKT_EUliE_EEviT1_)
        /*03ec*/ 	.word	0x00000000


	//----- nvinfo : EIATTR_REGCOUNT
	.align		4
.L_215:
        /*03f0*/ 	.byte	0x04, 0x2f
        /*03f2*/ 	.short	(.L_217 - .L_216)
	.align		4
.L_216:
        /*03f4*/ 	.word	index@(_ZN2at6native29vectorized_elementwise_kernelILi8ENS0_13BUnaryFunctorIaaaZZZNS0_15binary_internal21div_floor_kernel_cudaERNS_18TensorIteratorBaseEENKUlvE_clEvENKUlvE0_clEvEUlaaE_EESt5arrayIPcLm2EEEEviT0_T1_)
        /*03f8*/ 	.word	0x0000001e


	//----- nvinfo : EIATTR_FRAME_SIZE
	.align		4
.L_217:
        /*03fc*/ 	.byte	0x04, 0x11
        /*03fe*/ 	.short	(.L_219 - .L_218)
	.align		4
.L_218:
        /*0400*/ 	.word	index@($__internal_55_$__cuda_sm20_div_s16)
        /*0404*/ 	.word	0x00000000


	//----- nvinfo : EIATTR_FRAME_SIZE
	.align		4
.L_219:
        /*0408*/ 	.byte	0x04, 0x11
        /*040a*/ 	.short	(.L_221 - .L_220)
	.align		4
.L_220:
        /*040c*/ 	.word	index@(_ZN2at6native29vectorized_elementwise_kernelILi8ENS0_13BUnaryFunctorIaaaZZZNS0_15binary_internal21div_floor_kernel_cudaERNS_18TensorIteratorBaseEENKUlvE_clEvENKUlvE0_clEvEUlaaE_EESt5arrayIPcLm2EEEEviT0_T1_)
        /*0410*/ 	.word	0x00000000


	//----- nvinfo : EIATTR_REGCOUNT
	.align		4
.L_221:
        /*0414*/ 	.byte	0x04, 0x2f
        /*0416*/ 	.short	(.L_223 - .L_222)
	.align		4
.L_222:
        /*0418*/ 	.word	index@(_ZN2at6native29vectorized_elementwise_kernelILi4ENS0_13BUnaryFunctorIaaaZZZNS0_15binary_internal21div_floor_kernel_cudaERNS_18TensorIteratorBaseEENKUlvE_clEvENKUlvE0_clEvEUlaaE_EESt5arrayIPcLm2EEEEviT0_T1_)
        /*041c*/ 	.word	0x0000001e


	//----- nvinfo : EIATTR_FRAME_SIZE
	.align		4
.L_223:
        /*0420*/ 	.byte	0x04, 0x11
        /*0422*/ 	.short	(.L_225 - .L_224)
	.align		4
.L_224:
        /*0424*/ 	.word	index@($__internal_54_$__cuda_sm20_div_s16)
        /*0428*/ 	.word	0x00000000


	//----- nvinfo : EIATTR_FRAME_SIZE
	.align		4
.L_225:
        /*042c*/ 	.byte	0x04, 0x11
        /*042e*/ 	.short	(.L_227 - .L_226)
	.align		4
.L_226:
        /*0430*/ 	.word	index@(_ZN2at6native29vectorized_elementwise_kernelILi4ENS0_13BUnaryFunctorIaaaZZZNS0_15binary_internal21div_floor_kernel_cudaERNS_18TensorIteratorBaseEENKUlvE_clEvENKUlvE0_clEvEUlaaE_EESt5arrayIPcLm2EEEEviT0_T1_)
        /*0434*/ 	.word	0x00000000


	//----- nvinfo : EIATTR_REGCOUNT
	.align		4
.L_227:
        /*0438*/ 	.byte	0x04, 0x2f
        /*043a*/ 	.short	(.L_229 - .L_228)
	.align		4
.L_228:
        /*043c*/ 	.word	index@(_ZN2at6native29vectorized_elementwise_kernelILi2ENS0_13BUnaryFunctorIaaaZZZNS0_15binary_internal21div_floor_kernel_cudaERNS_18TensorIteratorBaseEENKUlvE_clEvENKUlvE0_clEvEUlaaE_EESt5arrayIPcLm2EEEEviT0_T1_)
        /*0440*/ 	.word	0x00000020


	//----- nvinfo : EIATTR_FRAME_SIZE
	.align		4
.L_229:
        /*0444*/ 	.byte	0x04, 0x11
        /*0446*/ 	.short	(.L_231 - .L_230)
	.align		4
.L_230:
        /*0448*/ 	.word	index@($__internal_53_$__cuda_sm20_div_s16)
        /*044c*/ 	.word	0x00000000


	//----- nvinfo : EIATTR_FRAME_SIZE
	.align		4
.L_231:
        /*0450*/ 	.byte	0x04, 0x11
        /*0452*/ 	.short	(.L_233 - .L_232)
	.align		4
.L_232:
        /*0454*/ 	.word	index@(_ZN2at6native29vectorized_elementwise_kernelILi2ENS0_13BUnaryFunctorIaaaZZZNS0_15binary_internal21div_floor_kernel_cudaERNS_18TensorIteratorBaseEENKUlvE_clEvENKUlvE0_clEvEUlaaE_EESt5arrayIPcLm2EEEEviT0_T1_)
        /*0458*/ 	.word	0x00000000


	//----- nvinfo : EIATTR_REGCOUNT
	.align		4
.L_233:
        /*045c*/ 	.byte	0x04, 0x2f
        /*045e*/ 	.short	(.L_235 - .L_234)
	.align		4
.L_234:
        /*0460*/ 	.word	index@(_ZN2at6native27unrolled_elementwise_kernelINS0_13BUnaryFunctorIaaaZZZNS0_15binary_internal21div_floor_kernel_cudaERNS_18TensorIteratorBaseEENKUlvE_clEvENKUlvE0_clEvEUlaaE_EESt5arrayIPcLm2EELi4E23TrivialOffsetCalculatorILi1EjESE_NS0_6memory15LoadWithoutCastENSF_16StoreWithoutCastEEEviT_T0_T2_T3_T4_T5_)
        /*0464*/ 	.word	0x00000016


	//----- nvinfo : EIATTR_FRAME_SIZE
	.align		4
.L_235:
        /*0468*/ 	.byte	0x04, 0x11
        /*046a*/ 	.short	(.L_237 - .L_236)
	.align		4
.L_236:
        /*046c*/ 	.word	index@($__internal_52_$__cuda_sm20_div_s16)
        /*0470*/ 	.word	0x00000000


	//----- nvinfo : EIATTR_FRAME_SIZE
	.align		4
.L_237:
        /*0474*/ 	.byte	0x04, 0x11
        /*0476*/ 	.short	(.L_239 - .L_238)
	.align		4
.L_238:
        /*0478*/ 	.word	index@(_ZN2at6native27unrolled_elementwise_kernelINS0_13BUnaryFunctorIaaaZZZNS0_15binary_internal21div_floor_kernel_cudaERNS_18TensorIteratorBaseEENKUlvE_clEvENKUlvE0_clEvEUlaaE_EESt5arrayIPcLm2EELi4E23TrivialOffsetCalculatorILi1EjESE_NS0_6memory15LoadWithoutCastENSF_16StoreWithoutCastEEEviT_T0_T2_T3_T4_T5_)
        /*047c*/ 	.word	0x00000000


	//----- nvinfo : EIATTR_REGCOUNT
	.align		4
.L_239:
        /*0480*/ 	.byte	0x04, 0x2f
        /*0482*/ 	.short	(.L_241 - .L_240)
	.align		4
.L_240:
        /*0484*/ 	.word	index@(_ZN2at6native18elementwise_kernelILi128ELi4EZNS0_22gpu_kernel_impl_nocastINS0_13BUnaryFunctorIaaaZZZNS0_15binary_internal21div_floor_kernel_cudaERNS_18TensorIteratorBaseEENKUlvE_clEvENKUlvE0_clEvEUlaaE_EEEEvS6_RKT_EUliE_EEviT1_)
        /*0488*/ 	.word	0x00000012


	//----- nvinfo : EIATTR_FRAME_SIZE
	.align		4
.L_241:
        /*048c*/ 	.byte	0x04, 0x11
        /*048e*/ 	.short	(.L_243 - .L_242)
	.align		4
.L_242:
        /*0490*/ 	.word	index@($__internal_51_$__cuda_sm20_div_s16)
        /*0494*/ 	.word	0x00000000


	//----- nvinfo : EIATTR_FRAME_SIZE
	.align		4
.L_243:
        /*0498*/ 	.byte	0x04, 0x11
        /*049a*/ 	.short	(.L_245 - .L_244)
	.align		4
.L_244:
        /*049c*/ 	.word	index@(_ZN2at6native18elementwise_kernelILi128ELi4EZNS0_22gpu_kernel_impl_nocastINS0_13BUnaryFunctorIaaaZZZNS0_15binary_internal21div_floor_kernel_cudaERNS_18TensorIteratorBaseEENKUlvE_clEvENKUlvE0_clEvEUlaaE_EEEEvS6_RKT_EUliE_EEviT1_)
        /*04a0*/ 	.word	0x00000000


	//----- nvinfo : EIATTR_REGCOUNT
	.align		4
.L_245:
        /*04a4*/ 	.byte	0x04, 0x2f
        /*04a6*/ 	.short	(.L_247 - .L_246)
	.align		4
.L_246:
        /*04a8*/ 	.word	index@(_ZN2at6native27unrolled_elementwise_kernelINS0_13BUnaryFunctorIaaaZZZNS0_15binary_internal21div_floor_kernel_cudaERNS_18TensorIteratorBaseEENKUlvE_clEvENKUlvE0_clEvEUlaaE_EESt5arrayIPcLm2EELi4E23TrivialOffsetCalculatorILi1EjESE_NS0_6memory12LoadWithCastILi1EEENSF_13StoreWithCastILi1EEEEEviT_T0_T2_T3_T4_T5_)
        /*04ac*/ 	.word	0x0000001c


	//----- nvinfo : EIATTR_FRAME_SIZE
	.align		4
.L_247:
        /*04b0*/ 	.byte	0x04, 0x11
        /*04b2*/ 	.short	(.L_249 - .L_248)
	.align		4
.L_248:
        /*04b4*/ 	.word	index@($__internal_50_$__cuda_sm20_div_s16)
        /*04b8*/ 	.word	0x00000000


	//----- nvinfo : EIATTR_FRAME_SIZE
	.align		4
.L_249:
        /*04bc*/ 	.byte	0x04, 0x11
        /*04be*/ 	.short	(.L_251 - .L_250)
	.align		4
.L_250:
        /*04c0*/ 	.word	index@(_ZN2at6native27unrolled_elementwise_kernelINS0_13BUnaryFunctorIaaaZZZNS0_15binary_internal21div_floor_kernel_cudaERNS_18TensorIteratorBaseEENKUlvE_clEvENKUlvE0_clEvEUlaaE_EESt5arrayIPcLm2EELi4E23TrivialOffsetCalculatorILi1EjESE_NS0_6memory12LoadWithCastILi1EEENSF_13StoreWithCastILi1EEEEEviT_T0_T2_T3_T4_T5_)
        /*04c4*/ 	.word	0x00000000


	//----- nvinfo : EIATTR_REGCOUNT
	.align		4
.L_251:
        /*04c8*/ 	.byte	0x04, 0x2f
        /*04ca*/ 	.short	(.L_253 - .L_252)
	.align		4
.L_252:
        /*04cc*/ 	.word	index@(_ZN2at6native18elementwise_kernelILi128ELi4EZNS0_15gpu_kernel_implINS0_13BUnaryFunctorIaaaZZZNS0_15binary_internal21div_floor_kernel_cudaERNS_18TensorIteratorBaseEENKUlvE_clEvENKUlvE0_clEvEUlaaE_EEEEvS6_RKT_EUliE_EEviT1_)
        /*04d0*/ 	.word	0x00000018


	//----- nvinfo : EIATTR_FRAME_SIZE
	.align		4
.L_253:
        /*04d4*/ 	.byte	0x04, 0x11
        /*04d6*/ 	.short	(.L_255 - .L_254)
	.align		4
.L_254:
        /*04d8*/ 	.word	index@($__internal_49_$__cuda_sm20_div_s16)
        /*04dc*/ 	.word	0x00000000


	//----- nvinfo : EIATTR_FRAME_SIZE
	.align		4
.L_255:
        /*04e0*/ 	.byte	0x04, 0x11
        /*04e2*/ 	.short	(.L_257 - .L_256)
	.align		4
.L_256:
        /*04e4*/ 	.word	index@(_ZN2at6native18elementwise_kernelILi128ELi4EZNS0_15gpu_kernel_implINS0_13BUnaryFunctorIaaaZZZNS0_15binary_internal21div_floor_kernel_cudaERNS_18TensorIteratorBaseEENKUlvE_clEvENKUlvE0_clEvEUlaaE_EEEEvS6_RKT_EUliE_EEviT1_)
        /*04e8*/ 	.word	0x00000000


	//----- nvinfo : EIATTR_REGCOUNT
	.align		4
.L_257:
        /*04ec*/ 	.byte	0x04, 0x2f
        /*04ee*/ 	.short	(.L_259 - .L_258)
	.align		4
.L_258:
        /*04f0*/ 	.word	index@(_ZN2at6native29vectorized_elementwise_kernelILi8ENS0_13BinaryFunctorIaaaZZZNS0_15binary_internal21div_floor_kernel_cudaERNS_18TensorIteratorBaseEENKUlvE_clEvENKUlvE0_clEvEUlaaE_EESt5arrayIPcLm3EEEEviT0_T1_)
        /*04f4*/ 	.word	0x00000020


	//----- nvinfo : EIATTR_FRAME_SIZE
	.align		4
.L_259:
        /*04f8*/ 	.byte	0x04, 0x11
        /*04fa*/ 	.short	(.L_261 - .L_260)
	.align		4
.L_260:
        /*04fc*/ 	.word	index@($__internal_48_$__cuda_sm20_div_s16)
        /*0500*/ 	.word	0x00000000


	//----- nvinfo : EIATTR_FRAME_SIZE
	.align		4
.L_261:
        /*0504*/ 	.byte	0x04, 0x11
        /*0506*/ 	.short	(.L_263 - .L_262)
	.align		4
.L_262:
        /*0508*/ 	.word	index@(_ZN2at6native29vectorized_elementwise_kernelILi8ENS0_13BinaryFunctorIaaaZZZNS0_15binary_internal21div_floor_kernel_cudaERNS_18TensorIteratorBaseEENKUlvE_clEvENKUlvE0_clEvEUlaaE_EESt5arrayIPcLm3EEEEviT0_T1_)
        /*050c*/ 	.word	0x00000000


	//----- nvinfo : EIATTR_REGCOUNT
	.align		4
.L_263:
        /*0510*/ 	.byte	0x04, 0x2f
        /*0512*/ 	.short	(.L_265 - .L_264)
	.align		4
.L_264:
        /*0514*/ 	.word	index@(_ZN2at6native29vectorized_elementwise_kernelILi4ENS0_13BinaryFunctorIaaaZZZNS0_15binary_internal21div_floor_kernel_cudaERNS_18TensorIteratorBaseEENKUlvE_clEvENKUlvE0_clEvEUlaaE_EESt5arrayIPcLm3EEEEviT0_T1_)
        /*0518*/ 	.word	0x00000020


	//----- nvinfo : EIATTR_FRAME_SIZE
	.align		4
.L_265:
        /*051c*/ 	.byte	0x04, 0x11
        /*051e*/ 	.short	(.L_267 - .L_266)
	.align		4
.L_266:
        /*0520*/ 	.word	index@($__internal_47_$__cuda_sm20_div_s16)
        /*0524*/ 	.word	0x00000000


	//----- nvinfo : EIATTR_FRAME_SIZE
	.align		4
.L_267:
        /*0528*/ 	.byte	0x04, 0x11
        /*052a*/ 	.short	(.L_269 - .L_268)
	.align		4
.L_268:
        /*052c*/ 	.word	index@(_ZN2at6native29vectorized_elementwise_kernelILi4ENS0_13BinaryFunctorIaaaZZZNS0_15binary_internal21div_floor_kernel_cudaERNS_18TensorIteratorBaseEENKUlvE_clEvENKUlvE0_clEvEUlaaE_EESt5arrayIPcLm3EEEEviT0_T1_)
        /*0530*/ 	.word	0x00000000


	//----- nvinfo : EIATTR_REGCOUNT
	.align		4
.L_269:
        /*0534*/ 	.byte	0x04, 0x2f
        /*0536*/ 	.short	(.L_271 - .L_270)
	.align		4
.L_270:
        /*0538*/ 	.word	index@(_ZN2at6native29vectorized_elementwise_kernelILi2ENS0_13BinaryFunctorIaaaZZZNS0_15binary_internal21div_floor_kernel_cudaERNS_18TensorIteratorBaseEENKUlvE_clEvENKUlvE0_clEvEUlaaE_EESt5arrayIPcLm3EEEEviT0_T1_)
        /*053c*/ 	.word	0x00000020


	//----- nvinfo : EIATTR_FRAME_SIZE
	.align		4
.L_271:
        /*0540*/ 	.byte	0x04, 0x11
        /*0542*/ 	.short	(.L_273 - .L_272)
	.align		4
.L_272:
        /*0544*/ 	.word	index@($__internal_46_$__cuda_sm20_div_s16)
        /*0548*/ 	.word	0x00000000


	//----- nvinfo : EIATTR_FRAME_SIZE
	.align		4
.L_273:
        /*054c*/ 	.byte	0x04, 0x11
        /*054e*/ 	.short	(.L_275 - .L_274)
	.align		4
.L_274:
        /*0550*/ 	.word	index@(_ZN2at6native29vectorized_elementwise_kernelILi2ENS0_13BinaryFunctorIaaaZZZNS0_15binary_internal21div_floor_kernel_cudaERNS_18TensorIteratorBaseEENKUlvE_clEvENKUlvE0_clEvEUlaaE_EESt5arrayIPcLm3EEEEviT0_T1_)
        /*0554*/ 	.word	0x00000000


	//----- nvinfo : EIATTR_REGCOUNT
	.align		4
.L_275:
        /*0558*/ 	.byte	0x04, 0x2f
        /*055a*/ 	.short	(.L_277 - .L_276)
	.align		4
.L_276:
        /*055c*/ 	.word	index@(_ZN2at6native27unrolled_elementwise_kernelINS0_13BinaryFunctorIaaaZZZNS0_15binary_internal21div_floor_kernel_cudaERNS_18TensorIteratorBaseEENKUlvE_clEvENKUlvE0_clEvEUlaaE_EESt5arrayIPcLm3EELi4E23TrivialOffsetCalculatorILi2EjESD_ILi1EjENS0_6memory15LoadWithoutCastENSG_16StoreWithoutCastEEEviT_T0_T2_T3_T4_T5_)
        /*0560*/ 	.word	0x0000001e


	//----- nvinfo : EIATTR_FRAME_SIZE
	.align		4
.L_277:
        /*0564*/ 	.byte	0x04, 0x11
        /*0566*/ 	.short	(.L_279 - .L_278)
	.align		4
.L_278:
        /*0568*/ 	.word	index@($__internal_45_$__cuda_sm20_div_s16)
        /*056c*/ 	.word	0x00000000


	//----- nvinfo : EIATTR_FRAME_SIZE
	.align		4
.L_279:
        /*0570*/ 	.byte	0x04, 0x11
        /*0572*/ 	.short	(.L_281 - .L_280)
	.align		4
.L_280:
        /*0574*/ 	.word	index@(_ZN2at6native27unrolled_elementwise_kernelINS0_13BinaryFunctorIaaaZZZNS0_15binary_internal21div_floor_kernel_cudaERNS_18TensorIteratorBaseEENKUlvE_clEvENKUlvE0_clEvEUlaaE_EESt5arrayIPcLm3EELi4E23TrivialOffsetCalculatorILi2EjESD_ILi1EjENS0_6memory15LoadWithoutCastENSG_16StoreWithoutCastEEEviT_T0_T2_T3_T4_T5_)
        /*0578*/ 	.word	0x00000000


	//----- nvinfo : EIATTR_REGCOUNT
	.align		4
.L_281:
        /*057c*/ 	.byte	0x04, 0x2f
        /*057e*/ 	.short	(.L_283 - .L_282)
	.align		4
.L_282:
        /*0580*/ 	.word	index@(_ZN2at6native18elementwise_kernelILi128ELi4EZNS0_22gpu_kernel_impl_nocastINS0_13BinaryFunctorIaaaZZZNS0_15binary_internal21div_floor_kernel_cudaERNS_18TensorIteratorBaseEENKUlvE_clEvENKUlvE0_clEvEUlaaE_EEEEvS6_RKT_EUliE_EEviT1_)
        /*0584*/ 	.word	0x00000015


	//----- nvinfo : EIATTR_FRAME_SIZE
	.align		4
.L_283:
        /*0588*/ 	.byte	0x04, 0x11
        /*058a*/ 	.short	(.L_285 - .L_284)
	.align		4
.L_284:
        /*058c*/ 	.word	index@($__internal_44_$__cuda_sm20_div_s16)
        /*0590*/ 	.word	0x00000000


	//----- nvinfo : EIATTR_FRAME_SIZE
	.align		4
.L_285:
        /*0594*/ 	.byte	0x04, 0x11
        /*0596*/ 	.short	(.L_287 - .L_286)
	.align		4
.L_286:
        /*0598*/ 	.word	index@(_ZN2at6native18elementwise_kernelILi128ELi4EZNS0_22gpu_kernel_impl_nocastINS0_13BinaryFunctorIaaaZZZNS0_15binary_internal21div_floor_kernel_cudaERNS_18TensorIteratorBaseEENKUlvE_clEvENKUlvE0_clEvEUlaaE_EEEEvS6_RKT_EUliE_EEviT1_)
        /*059c*/ 	.word	0x00000000


	//----- nvinfo : EIATTR_REGCOUNT
	.align		4
.L_287:
        /*05a0*/ 	.byte	0x04, 0x2f
        /*05a2*/ 	.short	(.L_289 - .L_288)
	.align		4
.L_288:
        /*05a4*/ 	.word	index@(_ZN2at6native27unrolled_elementwise_kernelINS0_13BinaryFunctorIaaaZZZNS0_15binary_internal21div_floor_kernel_cudaERNS_18TensorIteratorBaseEENKUlvE_clEvENKUlvE0_clEvEUlaaE_EESt5arrayIPcLm3EELi4E23TrivialOffsetCalculatorILi2EjESD_ILi1EjENS0_6memory12LoadWithCastILi2EEENSG_13StoreWithCastILi1EEEEEviT_T0_T2_T3_T4_T5_)
        /*05a8*/ 	.word	0x00000020


	//----- nvinfo : EIATTR_FRAME_SIZE
	.align		4
.L_289:
        /*05ac*/ 	.byte	0x04, 0x11
        /*05ae*/ 	.short	(.L_291 - .L_290)
	.align		4
.L_290:
        /*05b0*/ 	.word	index@($__internal_43_$__cuda_sm20_div_s16)
        /*05b4*/ 	.word	0x00000000


	//----- nvinfo : EIATTR_FRAME_SIZE
	.align		4
.L_291:
        /*05b8*/ 	.byte	0x04, 0x11
        /*05ba*/ 	.short	(.L_293 - .L_292)
	.align		4
.L_292:
        /*05bc*/ 	.word	index@(_ZN2at6native27unrolled_elementwise_kernelINS0_13BinaryFunctorIaaaZZZNS0_15binary_internal21div_floor_kernel_cudaERNS_18TensorIteratorBaseEENKUlvE_clEvENKUlvE0_clEvEUlaaE_EESt5arrayIPcLm3EELi4E23TrivialOffsetCalculatorILi2EjESD_ILi1EjENS0_6memory12LoadWithCastILi2EEENSG_13StoreWithCastILi1EEEEEviT_T0_T2_T3_T4_T5_)
        /*05c0*/ 	.word	0x00000000


	//----- nvinfo : EIATTR_REGCOUNT
	.align		4
.L_293:
        /*05c4*/ 	.byte	0x04, 0x2f
        /*05c6*/ 	.short	(.L_295 - .L_294)
	.align		4
.L_294:
        /*05c8*/ 	.word	index@(_ZN2at6native18elementwise_kernelILi128ELi4EZNS0_15gpu_kernel_implINS0_13BinaryFunctorIaaaZZZNS0_15binary_internal21div_floor_kernel_cudaERNS_18TensorIteratorBaseEENKUlvE_clEvENKUlvE0_clEvEUlaaE_EEEEvS6_RKT_EUliE_EEviT1_)
        /*05cc*/ 	.word	0x00000018


	//----- nvinfo : EIATTR_FRAME_SIZE
	.align		4
.L_295:
        /*05d0*/ 	.byte	0x04, 0x11
        /*05d2*/ 	.short	(.L_297 - .L_296)
	.align		4
.L_296:
        /*05d4*/ 	.word	index@($__internal_42_$__cuda_sm20_div_s16)
        /*05d8*/ 	.word	0x00000000


	//----- nvinfo : EIATTR_FRAME_SIZE
	.align		4
.L_297:
        /*05dc*/ 	.byte	0x04, 0x11
        /*05de*/ 	.short	(.L_299 - .L_298)
	.align		4
.L_298:
        /*05e0*/ 	.word	index@(_ZN2at6native18elementwise_kernelILi128ELi4EZNS0_15gpu_kernel_implINS0_13BinaryFunctorIaaaZZZNS0_15binary_internal21div_floor_kernel_cudaERNS_18TensorIteratorBaseEENKUlvE_clEvENKUlvE0_clEvEUlaaE_EEEEvS6_RKT_EUliE_EEviT1_)
        /*05e4*/ 	.word	0x00000000


	//----- nvinfo : EIATTR_REGCOUNT
	.align		4
.L_299:
        /*05e8*/ 	.byte	0x04, 0x2f
        /*05ea*/ 	.short	(.L_301 - .L_300)
	.align		4
.L_300:
        /*05ec*/ 	.word	index@(_ZN2at6native29vectorized_elementwise_kernelILi8ENS0_13AUnaryFunctorIiiiZZZNS0_15binary_internal21div_floor_kernel_cudaERNS_18TensorIteratorBaseEENKUlvE_clEvENKUlvE1_clEvEUliiE_EESt5arrayIPcLm2EEEEviT0_T1_)
        /*05f0*/ 	.word	0x00000020


	//----- nvinfo : EIATTR_FRAME_SIZE
	.align		4
.L_301:
        /*05f4*/ 	.byte	0x04, 0x11
        /*05f6*/ 	.short	(.L_303 - .L_302)
	.align		4
.L_302:
        /*05f8*/ 	.word	index@(_ZN2at6native29vectorized_elementwise_kernelILi8ENS0_13AUnaryFunctorIiiiZZZNS0_15binary_internal21div_floor_kernel_cudaERNS_18TensorIteratorBaseEENKUlvE_clEvENKUlvE1_clEvEUliiE_EESt5arrayIPcLm2EEEEviT0_T1_)
        /*05fc*/ 	.word	0x00000000


	//----- nvinfo : EIATTR_REGCOUNT
	.align		4
.L_303:
        /*0600*/ 	.byte	0x04, 0x2f
        /*0602*/ 	.short	(.L_305 - .L_304)
	.align		4
.L_304:
        /*0604*/ 	.word	index@(_ZN2at6native29vectorized_elementwise_kernelILi4ENS0_13AUnaryFunctorIiiiZZZNS0_15binary_internal21div_floor_kernel_cudaERNS_18TensorIteratorBaseEENKUlvE_clEvENKUlvE1_clEvEUliiE_EESt5arrayIPcLm2EEEEviT0_T1_)
        /*0608*/ 	.word	0x00000020


	//----- nvinfo : EIATTR_FRAME_SIZE
	.align		4
.L_305:
        /*060c*/ 	.byte	0x04, 0x11
        /*060e*/ 	.short	(.L_307 - .L_306)
	.align		4
.L_306:
        /*0610*/ 	.word	index@(_ZN2at6native29vectorized_elementwise_kernelILi4ENS0_13AUnaryFunctorIiiiZZZNS0_15binary_internal21div_floor_kernel_cudaERNS_18TensorIteratorBaseEENKUlvE_clEvENKUlvE1_clEvEUliiE_EESt5arrayIPcLm2EEEEviT0_T1_)
        /*0614*/ 	.word	0x00000000


	//----- nvinfo : EIATTR_REGCOUNT
	.align		4
.L_307:
        /*0618*/ 	.byte	0x04, 0x2f
        /*061a*/ 	.short	(.L_309 - .L_308)
	.align		4
.L_308:
        /*061c*/ 	.word	index@(_ZN2at6native29vectorized_elementwise_kernelILi2ENS0_13AUnaryFunctorIiiiZZZNS0_15binary_internal21div_floor_kernel_cudaERNS_18TensorIteratorBaseEENKUlvE_clEvENKUlvE1_clEvEUliiE_EESt5arrayIPcLm2EEEEviT0_T1_)
        /*0620*/ 	.word	0x00000020


	//----- nvinfo : EIATTR_FRAME_SIZE
	.align		4
.L_309:
        /*0624*/ 	.byte	0x04, 0x11
        /*0626*/ 	.short	(.L_311 - .L_310)
	.align		4
.L_310:
        /*0628*/ 	.word	index@(_ZN2at6native29vectorized_elementwise_kernelILi2ENS0_13AUnaryFunctorIiiiZZZNS0_15binary_internal21div_floor_kernel_cudaERNS_18TensorIteratorBaseEENKUlvE_clEvENKUlvE1_clEvEUliiE_EESt5arrayIPcLm2EEEEviT0_T1_)
        /*062c*/ 	.word	0x00000000


	//----- nvinfo : EIATTR_REGCOUNT
	.align		4
.L_311:
        /*0630*/ 	.byte	0x04, 0x2f
        /*0632*/ 	.short	(.L_313 - .L_312)
	.align		4
.L_312:
        /*0634*/ 	.word	index@(_ZN2at6native27unrolled_elementwise_kernelINS0_13AUnaryFunctorIiiiZZZNS0_15binary_internal21div_floor_kernel_cudaERNS_18TensorIteratorBaseEENKUlvE_clEvENKUlvE1_clEvEUliiE_EESt5arrayIPcLm2EELi4E23TrivialOffsetCalculatorILi1EjESE_NS0_6memory15LoadWithoutCastENSF_16StoreWithoutCastEEEviT_T0_T2_T3_T4_T5_)
        /*0638*/ 	.word	0x00000016


	//----- nvinfo : EIATTR_FRAME_SIZE
	.align		4
.L_313:
        /*063c*/ 	.byte	0x04, 0x11
        /*063e*/ 	.short	(.L_315 - .L_314)
	.align		4
.L_314:
        /*0640*/ 	.word	index@(_ZN2at6native27unrolled_elementwise_kernelINS0_13AUnaryFunctorIiiiZZZNS0_15binary_internal21div_floor_kernel_cudaERNS_18TensorIteratorBaseEENKUlvE_clEvENKUlvE1_clEvEUliiE_EESt5arrayIPcLm2EELi4E23TrivialOffsetCalculatorILi1EjESE_NS0_6memory15LoadWithoutCastENSF_16StoreWithoutCastEEEviT_T0_T2_T3_T4_T5_)
        /*0644*/ 	.word	0x00000000


	//----- nvinfo : EIATTR_REGCOUNT
	.align		4
.L_315:
        /*0648*/ 	.byte	0x04, 0x2f
        /*064a*/ 	.short	(.L_317 - .L_316)
	.align		4
.L_316:
        /*064c*/ 	.word	index@(_ZN2at6native18elementwise_kernelILi128ELi2EZNS0_22gpu_kernel_impl_nocastINS0_13AUnaryFunctorIiiiZZZNS0_15binary_internal21div_floor_kernel_cudaERNS_18TensorIteratorBaseEENKUlvE_clEvENKUlvE1_clEvEUliiE_EEEEvS6_RKT_EUliE_EEviT1_)
        /*0650*/ 	.word	0x00000014


	//----- nvinfo : EIATTR_FRAME_SIZE
	.align		4
.L_317:
        /*0654*/ 	.byte	0x04, 0x11
        /*0656*/ 	.short	(.L_319 - .L_318)
	.align		4
.L_318:
        /*0658*/ 	.word	index@(_ZN2at6native18elementwise_kernelILi128ELi2EZNS0_22gpu_kernel_impl_nocastINS0_13AUnaryFunctorIiiiZZZNS0_15binary_internal21div_floor_kernel_cudaERNS_18TensorIteratorBaseEENKUlvE_clEvENKUlvE1_clEvEUliiE_EEEEvS6_RKT_EUliE_EEviT1_)
        /*065c*/ 	.word	0x00000000


	//----- nvinfo : EIATTR_REGCOUNT
	.align		4
.L_319:
        /*0660*/ 	.byte	0x04, 0x2f
        /*0662*/ 	.short	(.L_321 - .L_320)
	.align		4
.L_320:
        /*0664*/ 	.word	index@(_ZN2at6native27unrolled_elementwise_kernelINS0_13AUnaryFunctorIiiiZZZNS0_15binary_internal21div_floor_kernel_cudaERNS_18TensorIteratorBaseEENKUlvE_clEvENKUlvE1_clEvEUliiE_EESt5arrayIPcLm2EELi4E23TrivialOffsetCalculatorILi1EjESE_NS0_6memory12LoadWithCastILi1EEENSF_13StoreWithCastILi1EEEEEviT_T0_T2_T3_T4_T5_)
        /*0668*/ 	.word	0x0000001e


	//----- nvinfo : EIATTR_FRAME_SIZE
	.align		4
.L_321:
        /*066c*/ 	.byte	0x04, 0x11
        /*066e*/ 	.short	(.L_323 - .L_322)
	.align		4
.L_322:
        /*0670*/ 	.word	index@(_ZN2at6native27unrolled_elementwise_kernelINS0_13AUnaryFunctorIiiiZZZNS0_15binary_internal21div_floor_kernel_cudaERNS_18TensorIteratorBaseEENKUlvE_clEvENKUlvE1_clEvEUliiE_EESt5arrayIPcLm2EELi4E23TrivialOffsetCalculatorILi1EjESE_NS0_6memory12LoadWithCastILi1EEENSF_13StoreWithCastILi1EEEEEviT_T0_T2_T3_T4_T5_)
        /*0674*/ 	.word	0x00000000


	//----- nvinfo : EIATTR_REGCOUNT
	.align		4
.L_323:
        /*0678*/ 	.byte	0x04, 0x2f
        /*067a*/ 	.short	(.L_325 - .L_324)
	.align		4
.L_324:
        /*067c*/ 	.word	index@(_ZN2at6native18elementwise_kernelILi128ELi4EZNS0_15gpu_kernel_implINS0_13AUnaryFunctorIiiiZZZNS0_15binary_internal21div_floor_kernel_cudaERNS_18TensorIteratorBaseEENKUlvE_clEvENKUlvE1_clEvEUliiE_EEEEvS6_RKT_EUliE_EEviT1_)
        /*0680*/ 	.word	0x00000018


	//----- nvinfo : EIATTR_FRAME_SIZE
	.align		4
.L_325:
        /*0684*/ 	.byte	0x04, 0x11
        /*0686*/ 	.short	(.L_327 - .L_326)
	.align		4
.L_326:
        /*0688*/ 	.word	index@(_ZN2at6native18elementwise_kernelILi128ELi4EZNS0_15gpu_kernel_implINS0_13AUnaryFunctorIiiiZZZNS0_15binary_internal21div_floor_kernel_cudaERNS_18TensorIteratorBaseEENKUlvE_clEvENKUlvE1_clEvEUliiE_EEEEvS6_RKT_EUliE_EEviT1_)
        /*068c*/ 	.word	0x00000000


	//----- nvinfo : EIATTR_REGCOUNT
	.align		4
.L_327:
        /*0690*/ 	.byte	0x04, 0x2f
        /*0692*/ 	.short	(.L_329 - .L_328)
	.align		4
.L_328:
        /*0694*/ 	.word	index@(_ZN2at6native29vectorized_elementwise_kernelILi8ENS0_13BUnaryFunctorIiiiZZZNS0_15binary_internal21div_floor_kernel_cudaERNS_18TensorIteratorBaseEENKUlvE_clEvENKUlvE1_clEvEUliiE_EESt5arrayIPcLm2EEEEviT0_T1_)
        /*0698*/ 	.word	0x00000020


	//----- nvinfo : EIATTR_FRAME_SIZE
	.align		4
.L_329:
        /*069c*/ 	.byte	0x04, 0x11
        /*069e*/ 	.short	(.L_331 - .L_330)
	.align		4
.L_330:
        /*06a0*/ 	.word	index@(_ZN2at6native29vectorized_elementwise_kernelILi8ENS0_13BUnaryFunctorIiiiZZZNS0_15binary_internal21div_floor_kernel_cudaERNS_18TensorIteratorBaseEENKUlvE_clEvENKUlvE1_clEvEUliiE_EESt5arrayIPcLm2EEEEviT0_T1_)
        /*06a4*/ 	.word	0x00000000


	//----- nvinfo : EIATTR_REGCOUNT
	.align		4
.L_331:
        /*06a8*/ 	.byte	0x04, 0x2f
        /*06aa*/ 	.short	(.L_333 - .L_332)
	.align		4
.L_332:
        /*06ac*/ 	.word	index@(_ZN2at6native29vectorized_elementwise_kernelILi4ENS0_13BUnaryFunctorIiiiZZZNS0_15binary_internal21div_floor_kernel_cudaERNS_18TensorIteratorBaseEENKUlvE_clEvENKUlvE1_clEvEUliiE_EESt5arrayIPcLm2EEEEviT0_T1_)
        /*06b0*/ 	.word	0x00000020


	//----- nvinfo : EIATTR_FRAME_SIZE
	.align		4
.L_333:
        /*06b4*/ 	.byte	0x04, 0x11
        /*06b6*/ 	.short	(.L_335 - .L_334)
	.align		4
.L_334:
        /*06b8*/ 	.word	index@(_ZN2at6native29vectorized_elementwise_kernelILi4ENS0_13BUnaryFunctorIiiiZZZNS0_15binary_internal21div_floor_kernel_cudaERNS_18TensorIteratorBaseEENKUlvE_clEvENKUlvE1_clEvEUliiE_EESt5arrayIPcLm2EEEEviT0_T1_)
        /*06bc*/ 	.word	0x00000000


	//----- nvinfo : EIATTR_REGCOUNT
	.align		4
.L_335:
        /*06c0*/ 	.byte	0x04, 0x2f
        /*06c2*/ 	.short	(.L_337 - .L_336)
	.align		4
.L_336:
        /*06c4*/ 	.word	index@(_ZN2at6native29vectorized_elementwise_kernelILi2ENS0_13BUnaryFunctorIiiiZZZNS0_15binary_internal21div_floor_kernel_cudaERNS_18TensorIteratorBaseEENKUlvE_clEvENKUlvE1_clEvEUliiE_EESt5arrayIPcLm2EEEEviT0_T1_)
        /*06c8*/ 	.word	0x00000020


	//----- nvinfo : EIATTR_FRAME_SIZE
	.align		4
.L_337:
        /*06cc*/ 	.byte	0x04, 0x11
        /*06ce*/ 	.short	(.L_339 - .L_338)
	.align		4
.L_338:
        /*06d0*/ 	.word	index@(_ZN2at6native29vectorized_elementwise_kernelILi2ENS0_13BUnaryFunctorIiiiZZZNS0_15binary_internal21div_floor_kernel_cudaERNS_18TensorIteratorBaseEENKUlvE_clEvENKUlvE1_clEvEUliiE_EESt5arrayIPcLm2EEEEviT0_T1_)
        /*06d4*/ 	.word	0x00000000


	//----- nvinfo : EIATTR_REGCOUNT
	.align		4
.L_339:
        /*06d8*/ 	.byte	0x04, 0x2f
        /*06da*/ 	.short	(.L_341 - .L_340)
	.align		4
.L_340:
        /*06dc*/ 	.word	index@(_ZN2at6native27unrolled_elementwise_kernelINS0_13BUnaryFunctorIiiiZZZNS0_15binary_internal21div_floor_kernel_cudaERNS_18TensorIteratorBaseEENKUlvE_clEvENKUlvE1_clEvEUliiE_EESt5arrayIPcLm2EELi4E23TrivialOffsetCalculatorILi1EjESE_NS0_6memory15LoadWithoutCastENSF_16StoreWithoutCastEEEviT_T0_T2_T3_T4_T5_)
        /*06e0*/ 	.word	0x00000016


	//----- nvinfo : EIATTR_FRAME_SIZE
	.align		4
.L_341:
        /*06e4*/ 	.byte	0x04, 0x11
        /*06e6*/ 	.short	(.L_343 - .L_342)
	.align		4
.L_342:
        /*06e8*/ 	.word	index@(_ZN2at6native27unrolled_elementwise_kernelINS0_13BUnaryFunctorIiiiZZZNS0_15binary_internal21div_floor_kernel_cudaERNS_18TensorIteratorBaseEENKUlvE_clEvENKUlvE1_clEvEUliiE_EESt5arrayIPcLm2EELi4E23TrivialOffsetCalculatorILi1EjESE_NS0_6memory15LoadWithoutCastENSF_16StoreWithoutCastEEEviT_T0_T2_T3_T4_T5_)
        /*06ec*/ 	.word	0x00000000


	//----- nvinfo : EIATTR_REGCOUNT
	.align		4
.L_343:
        /*06f0*/ 	.byte	0x04, 0x2f
        /*06f2*/ 	.short	(.L_345 - .L_344)
	.align		4
.L_344:
        /*06f4*/ 	.word	index@(_ZN2at6native18elementwise_kernelILi128ELi2EZNS0_22gpu_kernel_impl_nocastINS0_13BUnaryFunctorIiiiZZZNS0_15binary_internal21div_floor_kernel_cudaERNS_18TensorIteratorBaseEENKUlvE_clEvENKUlvE1_clEvEUliiE_EEEEvS6_RKT_EUliE_EEviT1_)
        /*06f8*/ 	.word	0x00000014


	//----- nvinfo : EIATTR_FRAME_SIZE
	.align		4
.L_345:
        /*06fc*/ 	.byte	0x04, 0x11
        /*06fe*/ 	.short	(.L_347 - .L_346)
	.align		4
.L_346:
        /*0700*/ 	.word	index@(_ZN2at6native18elementwise_kernelILi128ELi2EZNS0_22gpu_kernel_impl_nocastINS0_13BUnaryFunctorIiiiZZZNS0_15binary_internal21div_floor_kernel_cudaERNS_18TensorIteratorBaseEENKUlvE_clEvENKUlvE1_clEvEUliiE_EEEEvS6_RKT_EUliE_EEviT1_)
        /*0704*/ 	.word	0x00000000


	//----- nvinfo : EIATTR_REGCOUNT
	.align		4
.L_347:
        /*0708*/ 	.byte	0x04, 0x2f
        /*070a*/ 	.short	(.L_349 - .L_348)
	.align		4
.L_348:
        /*070c*/ 	.word	index@(_ZN2at6native27unrolled_elementwise_kernelINS0_13BUnaryFunctorIiiiZZZNS0_15binary_internal21div_floor_kernel_cudaERNS_18TensorIteratorBaseEENKUlvE_clEvENKUlvE1_clEvEUliiE_EESt5arrayIPcLm2EELi4E23TrivialOffsetCalculatorILi1EjESE_NS0_6memory12LoadWithCastILi1EEENSF_13StoreWithCastILi1EEEEEviT_T0_T2_T3_T4_T5_)
        /*0710*/ 	.word	0x0000001e


	//----- nvinfo : EIATTR_FRAME_SIZE
	.align		4
.L_349:
        /*0714*/ 	.byte	0x04, 0x11
        /*0716*/ 	.short	(.L_351 - .L_350)
	.align		4
.L_350:
        /*0718*/ 	.word	index@(_ZN2at6native27unrolled_elementwise_kernelINS0_13BUnaryFunctorIiiiZZZNS0_15binary_internal21div_floor_kernel_cudaERNS_18TensorIteratorBaseEENKUlvE_clEvENKUlvE1_clEvEUliiE_EESt5arrayIPcLm2EELi4E23TrivialOffsetCalculatorILi1EjESE_NS0_6memory12LoadWithCastILi1EEENSF_13StoreWithCastILi1EEEEEviT_T0_T2_T3_T4_T5_)
        /*071c*/ 	.word	0x00000000


	//----- nvinfo : EIATTR_REGCOUNT
	.align		4
.L_351:
        /*0720*/ 	.byte	0x04, 0x2f
        /*0722*/ 	.short	(.L_353 - .L_352)
	.align		4
.L_352:
        /*0724*/ 	.word	index@(_ZN2at6native18elementwise_kernelILi128ELi4EZNS0_15gpu_kernel_implINS0_13BUnaryFunctorIiiiZZZNS0_15binary_internal21div_floor_kernel_cudaERNS_18TensorIteratorBaseEENKUlvE_clEvENKUlvE1_clEvEUliiE_EEEEvS6_RKT_EUliE_EEviT1_)
        /*0728*/ 	.word	0x00000018


	//----- nvinfo : EIATTR_FRAME_SIZE
	.align		4
.L_353:
        /*072c*/ 	.byte	0x04, 0x11
        /*072e*/ 	.short	(.L_355 - .L_354)
	.align		4
.L_354:
        /*0730*/ 	.word	index@(_ZN2at6native18elementwise_kernelILi128ELi4EZNS0_15gpu_kernel_implINS0_13BUnaryFunctorIiiiZZZNS0_15binary_internal21div_floor_kernel_cudaERNS_18TensorIteratorBaseEENKUlvE_clEvENKUlvE1_clEvEUliiE_EEEEvS6_RKT_EUliE_EEviT1_)
        /*0734*/ 	.word	0x00000000


	//----- nvinfo : EIATTR_REGCOUNT
	.align		4
.L_355:
        /*0738*/ 	.byte	0x04, 0x2f
        /*073a*/ 	.short	(.L_357 - .L_356)
	.align		4
.L_356:
        /*073c*/ 	.word	index@(_ZN2at6native29vectorized_elementwise_kernelILi8ENS0_13BinaryFunctorIiiiZZZNS0_15binary_internal21div_floor_kernel_cudaERNS_18TensorIteratorBaseEENKUlvE_clEvENKUlvE1_clEvEUliiE_EESt5arrayIPcLm3EEEEviT0_T1_)
        /*0740*/ 	.word	0x00000020


	//----- nvinfo : EIATTR_FRAME_SIZE
	.align		4
.L_357:
        /*0744*/ 	.byte	0x04, 0x11
        /*0746*/ 	.short	(.L_359 - .L_358)
	.align		4
.L_358:
        /*0748*/ 	.word	index@(_ZN2at6native29vectorized_elementwise_kernelILi8ENS0_13BinaryFunctorIiiiZZZNS0_15binary_internal21div_floor_kernel_cudaERNS_18TensorIteratorBaseEENKUlvE_clEvENKUlvE1_clEvEUliiE_EESt5arrayIPcLm3EEEEviT0_T1_)
        /*074c*/ 	.word	0x00000000


	//----- nvinfo : EIATTR_REGCOUNT
	.align		4
.L_359:
        /*0750*/ 	.byte	0x04, 0x2f
        /*0752*/ 	.short	(.L_361 - .L_360)
	.align		4
.L_360:
        /*0754*/ 	.word	index@(_ZN2at6native29vectorized_elementwise_kernelILi4ENS0_13BinaryFunctorIiiiZZZNS0_15binary_internal21div_floor_kernel_cudaERNS_18TensorIteratorBaseEENKUlvE_clEvENKUlvE1_clEvEUliiE_EESt5arrayIPcLm3EEEEviT0_T1_)
        /*0758*/ 	.word	0x00000020


	//----- nvinfo : EIATTR_FRAME_SIZE
	.align		4
.L_361:
        /*075c*/ 	.byte	0x04, 0x11
        /*075e*/ 	.short	(.L_363 - .L_362)
	.align		4
.L_362:
        /*0760*/ 	.word	index@(_ZN2at6native29vectorized_elementwise_kernelILi4ENS0_13BinaryFunctorIiiiZZZNS0_15binary_internal21div_floor_kernel_cudaERNS_18TensorIteratorBaseEENKUlvE_clEvENKUlvE1_clEvEUliiE_EESt5arrayIPcLm3EEEEviT0_T1_)
        /*0764*/ 	.word	0x00000000


	//----- nvinfo : EIATTR_REGCOUNT
	.align		4
.L_363:
        /*0768*/ 	.byte	0x04, 0x2f
        /*076a*/ 	.short	(.L_365 - .L_364)
	.align		4
.L_364:
        /*076c*/ 	.word	index@(_ZN2at6native29vectorized_elementwise_kernelILi2ENS0_13BinaryFunctorIiiiZZZNS0_15binary_internal21div_floor_kernel_cudaERNS_18TensorIteratorBaseEENKUlvE_clEvENKUlvE1_clEvEUliiE_EESt5arrayIPcLm3EEEEviT0_T1_)
        /*0770*/ 	.word	0x00000020


	//----- nvinfo : EIATTR_FRAME_SIZE
	.align		4
.L_365:
        /*0774*/ 	.byte	0x04, 0x11
        /*0776*/ 	.short	(.L_367 - .L_366)
	.align		4
.L_366:
        /*0778*/ 	.word	index@(_ZN2at6native29vectorized_elementwise_kernelILi2ENS0_13BinaryFunctorIiiiZZZNS0_15binary_internal21div_floor_kernel_cudaERNS_18TensorIteratorBaseEENKUlvE_clEvENKUlvE1_clEvEUliiE_EESt5arrayIPcLm3EEEEviT0_T1_)
        /*077c*/ 	.word	0x00000000


	//----- nvinfo : EIATTR_REGCOUNT
	.align		4
.L_367:
        /*0780*/ 	.byte	0x04, 0x2f
        /*0782*/ 	.short	(.L_369 - .L_368)
	.align		4
.L_368:
        /*0784*/ 	.word	index@(_ZN2at6native27unrolled_elementwise_kernelINS0_13BinaryFunctorIiiiZZZNS0_15binary_internal21div_floor_kernel_cudaERNS_18TensorIteratorBaseEENKUlvE_clEvENKUlvE1_clEvEUliiE_EESt5arrayIPcLm3EELi4E23TrivialOffsetCalculatorILi2EjESD_ILi1EjENS0_6memory15LoadWithoutCastENSG_16StoreWithoutCastEEEviT_T0_T2_T3_T4_T5_)
        /*0788*/ 	.word	0x0000001e


	//----- nvinfo : EIATTR_FRAME_SIZE
	.align		4
.L_369:
        /*078c*/ 	.byte	0x04, 0x11
        /*078e*/ 	.short	(.L_371 - .L_370)
	.align		4
.L_370:
        /*0790*/ 	.word	index@(_ZN2at6native27unrolled_elementwise_kernelINS0_13BinaryFunctorIiiiZZZNS0_15binary_internal21div_floor_kernel_cudaERNS_18TensorIteratorBaseEENKUlvE_clEvENKUlvE1_clEvEUliiE_EESt5arrayIPcLm3EELi4E23TrivialOffsetCalculatorILi2EjESD_ILi1EjENS0_6memory15LoadWithoutCastENSG_16StoreWithoutCastEEEviT_T0_T2_T3_T4_T5_)
        /*0794*/ 	.word	0x00000000


	//----- nvinfo : EIATTR_REGCOUNT
	.align		4
.L_371:
        /*0798*/ 	.byte	0x04, 0x2f
        /*079a*/ 	.short	(.L_373 - .L_372)
	.align		4
.L_372:
        /*079c*/ 	.word	index@(_ZN2at6native18elementwise_kernelILi128ELi2EZNS0_22gpu_kernel_impl_nocastINS0_13BinaryFunctorIiiiZZZNS0_15binary_internal21div_floor_kernel_cudaERNS_18TensorIteratorBaseEENKUlvE_clEvENKUlvE1_clEvEUliiE_EEEEvS6_RKT_EUliE_EEviT1_)
        /*07a0*/ 	.word	0x00000014


	//----- nvinfo : EIATTR_FRAME_SIZE
	.align		4
.L_373:
        /*07a4*/ 	.byte	0x04, 0x11
        /*07a6*/ 	.short	(.L_375 - .L_374)
	.align		4
.L_374:
        /*07a8*/ 	.word	index@(_ZN2at6native18elementwise_kernelILi128ELi2EZNS0_22gpu_kernel_impl_nocastINS0_13BinaryFunctorIiiiZZZNS0_15binary_internal21div_floor_kernel_cudaERNS_18TensorIteratorBaseEENKUlvE_clEvENKUlvE1_clEvEUliiE_EEEEvS6_RKT_EUliE_EEviT1_)
        /*07ac*/ 	.word	0x00000000


	//----- nvinfo : EIATTR_REGCOUNT
	.align		4
.L_375:
        /*07b0*/ 	.byte	0x04, 0x2f
        /*07b2*/ 	.short	(.L_377 - .L_376)
	.align		4
.L_376:
        /*07b4*/ 	.word	index@(_ZN2at6native27unrolled_elementwise_kernelINS0_13BinaryFunctorIiiiZZZNS0_15binary_internal21div_floor_kernel_cudaERNS_18TensorIteratorBaseEENKUlvE_clEvENKUlvE1_clEvEUliiE_EESt5arrayIPcLm3EELi4E23TrivialOffsetCalculatorILi2EjESD_ILi1EjENS0_6memory12LoadWithCastILi2EEENSG_13StoreWithCastILi1EEEEEviT_T0_T2_T3_T4_T5_)
        /*07b8*/ 	.word	0x00000020


	//----- nvinfo : EIATTR_FRAME_SIZE
	.align		4
.L_377:
        /*07bc*/ 	.byte	0x04, 0x11
        /*07be*/ 	.short	(.L_379 - .L_378)
	.align		4
.L_378:
        /*07c0*/ 	.word	index@(_ZN2at6native27unrolled_elementwise_kernelINS0_13BinaryFunctorIiiiZZZNS0_15binary_internal21div_floor_kernel_cudaERNS_18TensorIteratorBaseEENKUlvE_clEvENKUlvE1_clEvEUliiE_EESt5arrayIPcLm3EELi4E23TrivialOffsetCalculatorILi2EjESD_ILi1EjENS0_6memory12LoadWithCastILi2EEENSG_13StoreWithCastILi1EEEEEviT_T0_T2_T3_T4_T5_)
        /*07c4*/ 	.word	0x00000000


	//----- nvinfo : EIATTR_REGCOUNT
	.align		4
.L_379:
        /*07c8*/ 	.byte	0x04, 0x2f
        /*07ca*/ 	.short	(.L_381 - .L_380)
	.align		4
.L_380:
        /*07cc*/ 	.word	index@(_ZN2at6native18elementwise_kernelILi128ELi4EZNS0_15gpu_kernel_implINS0_13BinaryFunctorIiiiZZZNS0_15binary_internal21div_floor_kernel_cudaERNS_18TensorIteratorBaseEENKUlvE_clEvENKUlvE1_clEvEUliiE_EEEEvS6_RKT_EUliE_EEviT1_)
        /*07d0*/ 	.word	0x00000018


	//----- nvinfo : EIATTR_FRAME_SIZE
	.align		4
.L_381:
        /*07d4*/ 	.byte	0x04, 0x11
        /*07d6*/ 	.short	(.L_383 - .L_382)
	.align		4
.L_382:
        /*07d8*/ 	.word	index@(_ZN2at6native18elementwise_kernelILi128ELi4EZNS0_15gpu_kernel_implINS0_13BinaryFunctorIiiiZZZNS0_15binary_internal21div_floor_kernel_cudaERNS_18TensorIteratorBaseEENKUlvE_clEvENKUlvE1_clEvEUliiE_EEEEvS6_RKT_EUliE_EEviT1_)
        /*07dc*/ 	.word	0x00000000


	//----- nvinfo : EIATTR_REGCOUNT
	.align		4
.L_383:
        /*07e0*/ 	.byte	0x04, 0x2f
        /*07e2*/ 	.short	(.L_385 - .L_384)
	.align		4
.L_384:
        /*07e4*/ 	.word	index@(_ZN2at6native29vectorized_elementwise_kernelILi8ENS0_13AUnaryFunctorIlllZZZNS0_15binary_internal21div_floor_kernel_cudaERNS_18TensorIteratorBaseEENKUlvE_clEvENKUlvE2_clEvEUlllE_EESt5arrayIPcLm2EEEEviT0_T1_)
        /*07e8*/ 	.word	0x00000028


	//----- nvinfo : EIATTR_FRAME_SIZE
	.align		4
.L_385:
        /*07ec*/ 	.byte	0x04, 0x11
        /*07ee*/ 	.short	(.L_387 - .L_386)
	.align		4
.L_386:
        /*07f0*/ 	.word	index@($__internal_41_$__cuda_sm20_div_s64)
        /*07f4*/ 	.word	0x00000000


	//----- nvinfo : EIATTR_FRAME_SIZE
	.align		4
.L_387:
        /*07f8*/ 	.byte	0x04, 0x11
        /*07fa*/ 	.short	(.L_389 - .L_388)
	.align		4
.L_388:
        /*07fc*/ 	.word	index@(_ZN2at6native29vectorized_elementwise_kernelILi8ENS0_13AUnaryFunctorIlllZZZNS0_15binary_internal21div_floor_kernel_cudaERNS_18TensorIteratorBaseEENKUlvE_clEvENKUlvE2_clEvEUlllE_EESt5arrayIPcLm2EEEEviT0_T1_)
        /*0800*/ 	.word	0x00000000


	//----- nvinfo : EIATTR_REGCOUNT
	.align		4
.L_389:
        /*0804*/ 	.byte	0x04, 0x2f
        /*0806*/ 	.short	(.L_391 - .L_390)
	.align		4
.L_390:
        /*0808*/ 	.word	index@(_ZN2at6native29vectorized_elementwise_kernelILi4ENS0_13AUnaryFunctorIlllZZZNS0_15binary_internal21div_floor_kernel_cudaERNS_18TensorIteratorBaseEENKUlvE_clEvENKUlvE2_clEvEUlllE_EESt5arrayIPcLm2EEEEviT0_T1_)
        /*080c*/ 	.word	0x00000028


	//----- nvinfo : EIATTR_FRAME_SIZE
	.align		4
.L_391:
        /*0810*/ 	.byte	0x04, 0x11
        /*0812*/ 	.short	(.L_393 - .L_392)
	.align		4
.L_392:
        /*0814*/ 	.word	index@($__internal_40_$__cuda_sm20_div_s64)
        /*0818*/ 	.word	0x00000000


	//----- nvinfo : EIATTR_FRAME_SIZE
	.align		4
.L_393:
        /*081c*/ 	.byte	0x04, 0x11
        /*081e*/ 	.short	(.L_395 - .L_394)
	.align		4
.L_394:
        /*0820*/ 	.word	index@(_ZN2at6native29vectorized_elementwise_kernelILi4ENS0_13AUnaryFunctorIlllZZZNS0_15binary_internal21div_floor_kernel_cudaERNS_18TensorIteratorBaseEENKUlvE_clEvENKUlvE2_clEvEUlllE_EESt5arrayIPcLm2EEEEviT0_T1_)
        /*0824*/ 	.word	0x00000000


	//----- nvinfo : EIATTR_REGCOUNT
	.align		4
.L_395:
        /*0828*/ 	.byte	0x04, 0x2f
        /*082a*/ 	.short	(.L_397 - .L_396)
	.align		4
.L_396:
        /*082c*/ 	.word	index@(_ZN2at6native29vectorized_elementwise_kernelILi2ENS0_13AUnaryFunctorIlllZZZNS0_15binary_internal21div_floor_kernel_cudaERNS_18TensorIteratorBaseEENKUlvE_clEvENKUlvE2_clEvEUlllE_EESt5arrayIPcLm2EEEEviT0_T1_)
        /*0830*/ 	.word	0x00000028


	//----- nvinfo : EIATTR_FRAME_SIZE
	.align		4
.L_397:
        /*0834*/ 	.byte	0x04, 0x11
        /*0836*/ 	.short	(.L_399 - .L_398)
	.align		4
.L_398:
        /*0838*/ 	.word	index@($__internal_39_$__cuda_sm20_div_s64)
        /*083c*/ 	.word	0x00000000


	//----- nvinfo : EIATTR_FRAME_SIZE
	.align		4
.L_399:
        /*0840*/ 	.byte	0x04, 0x11
        /*0842*/ 	.short	(.L_401 - .L_400)
	.align		4
.L_400:
        /*0844*/ 	.word	index@(_ZN2at6native29vectorized_elementwise_kernelILi2ENS0_13AUnaryFunctorIlllZZZNS0_15binary_internal21div_floor_kernel_cudaERNS_18TensorIteratorBaseEENKUlvE_clEvENKUlvE2_clEvEUlllE_EESt5arrayIPcLm2EEEEviT0_T1_)
        /*0848*/ 	.word	0x00000000


	//----- nvinfo : EIATTR_REGCOUNT
	.align		4
.L_401:
        /*084c*/ 	.byte	0x04, 0x2f
        /*084e*/ 	.short	(.L_403 - .L_402)
	.align		4
.L_402:
        /*0850*/ 	.word	index@(_ZN2at6native27unrolled_elementwise_kernelINS0_13AUnaryFunctorIlllZZZNS0_15binary_internal21div_floor_kernel_cudaERNS_18TensorIteratorBaseEENKUlvE_clEvENKUlvE2_clEvEUlllE_EESt5arrayIPcLm2EELi4E23TrivialOffsetCalculatorILi1EjESE_NS0_6memory15LoadWithoutCastENSF_16StoreWithoutCastEEEviT_T0_T2_T3_T4_T5_)
        /*0854*/ 	.word	0x0000001c


	//----- nvinfo : EIATTR_FRAME_SIZE
	.align		4
.L_403:
        /*0858*/ 	.byte	0x04, 0x11
        /*085a*/ 	.short	(.L_405 - .L_404)
	.align		4
.L_404:
        /*085c*/ 	.word	index@($__internal_38_$__cuda_sm20_div_s64)
        /*0860*/ 	.word	0x00000000


	//----- nvinfo : EIATTR_FRAME_SIZE
	.align		4
.L_405:
        /*0864*/ 	.byte	0x04, 0x11
        /*0866*/ 	.short	(.L_407 - .L_406)
	.align		4
.L_406:
        /*0868*/ 	.word	index@(_ZN2at6native27unrolled_elementwise_kernelINS0_13AUnaryFunctorIlllZZZNS0_15binary_internal21div_floor_kernel_cudaERNS_18TensorIteratorBaseEENKUlvE_clEvENKUlvE2_clEvEUlllE_EESt5arrayIPcLm2EELi4E23TrivialOffsetCalculatorILi1EjESE_NS0_6memory15LoadWithoutCastENSF_16StoreWithoutCastEEEviT_T0_T2_T3_T4_T5_)
        /*086c*/ 	.word	0x00000000


	//----- nvinfo : EIATTR_REGCOUNT
	.align		4
.L_407:
        /*0870*/ 	.byte	0x04, 0x2f
        /*0872*/ 	.short	(.L_409 - .L_408)
	.align		4
.L_408:
        /*0874*/ 	.word	index@(_ZN2at6native18elementwise_kernelILi128ELi2EZNS0_22gpu_kernel_impl_nocastINS0_13AUnaryFunctorIlllZZZNS0_15binary_internal21div_floor_kernel_cudaERNS_18TensorIteratorBaseEENKUlvE_clEvENKUlvE2_clEvEUlllE_EEEEvS6_RKT_EUliE_EEviT1_)
        /*0878*/ 	.word	0x0000001a


	//----- nvinfo : EIATTR_FRAME_SIZE
	.align		4
.L_409:
        /*087c*/ 	.byte	0x04, 0x11
        /*087e*/ 	.short	(.L_411 - .L_410)
	.align		4
.L_410:
        /*0880*/ 	.word	index@($__internal_37_$__cuda_sm20_div_s64)
        /*0884*/ 	.word	0x00000000


	//----- nvinfo : EIATTR_FRAME_SIZE
	.align		4
.L_411:
        /*0888*/ 	.byte	0x04, 0x11
        /*088a*/ 	.short	(.L_413 - .L_412)
	.align		4
.L_412:
        /*088c*/ 	.word	index@(_ZN2at6native18elementwise_kernelILi128ELi2EZNS0_22gpu_kernel_impl_nocastINS0_13AUnaryFunctorIlllZZZNS0_15binary_internal21div_floor_kernel_cudaERNS_18TensorIteratorBaseEENKUlvE_clEvENKUlvE2_clEvEUlllE_EEEEvS6_RKT_EUliE_EEviT1_)
        /*0890*/ 	.word	0x00000000


	//----- nvinfo : EIATTR_REGCOUNT
	.align		4
.L_413:
        /*0894*/ 	.byte	0x04, 0x2f
        /*0896*/ 	.short	(.L_415 - .L_414)
	.align		4
.L_414:
        /*0898*/ 	.word	index@(_ZN2at6native27unrolled_elementwise_kernelINS0_13AUnaryFunctorIlllZZZNS0_15binary_internal21div_floor_kernel_cudaERNS_18TensorIteratorBaseEENKUlvE_clEvENKUlvE2_clEvEUlllE_EESt5arrayIPcLm2EELi4E23TrivialOffsetCalculatorILi1EjESE_NS0_6memory12LoadWithCastILi1EEENSF_13StoreWithCastILi1EEEEEviT_T0_T2_T3_T4_T5_)
        /*089c*/ 	.word	0x00000020


	//----- nvinfo : EIATTR_FRAME_SIZE
	.align		4
.L_415:
        /*08a0*/ 	.byte	0x04, 0x11
        /*08a2*/ 	.short	(.L_417 - .L_416)
	.align		4
.L_416:
        /*08a4*/ 	.word	index@($__internal_36_$__cuda_sm20_div_s64)
        /*08a8*/ 	.word	0x00000000


	//----- nvinfo : EIATTR_FRAME_SIZE
	.align		4
.L_417:
        /*08ac*/ 	.byte	0x04, 0x11
        /*08ae*/ 	.short	(.L_419 - .L_418)
	.align		4
.L_418:
        /*08b0*/ 	.word	index@(_ZN2at6native27unrolled_elementwise_kernelINS0_13AUnaryFunctorIlllZZZNS0_15binary_internal21div_floor_kernel_cudaERNS_18TensorIteratorBaseEENKUlvE_clEvENKUlvE2_clEvEUlllE_EESt5arrayIPcLm2EELi4E23TrivialOffsetCalculatorILi1EjESE_NS0_6memory12LoadWithCastILi1EEENSF_13StoreWithCastILi1EEEEEviT_T0_T2_T3_T4_T5_)
        /*08b4*/ 	.word	0x00000000


	//----- nvinfo : EIATTR_REGCOUNT
	.align		4
.L_419:
        /*08b8*/ 	.byte	0x04, 0x2f
        /*08ba*/ 	.short	(.L_421 - .L_420)
	.align		4
.L_420:
        /*08bc*/ 	.word	index@(_ZN2at6native18elementwise_kernelILi128ELi4EZNS0_15gpu_kernel_implINS0_13AUnaryFunctorIlllZZZNS0_15binary_internal21div_floor_kernel_cudaERNS_18TensorIteratorBaseEENKUlvE_clEvENKUlvE2_clEvEUlllE_EEEEvS6_RKT_EUliE_EEviT1_)
        /*08c0*/ 	.word	0x00000018


	//----- nvinfo : EIATTR_FRAME_SIZE
	.align		4
.L_421:
        /*08c4*/ 	.byte	0x04, 0x11
        /*08c6*/ 	.short	(.L_423 - .L_422)
	.align		4
.L_422:
        /*08c8*/ 	.word	index@($__internal_35_$__cuda_sm20_div_s64)
        /*08cc*/ 	.word	0x00000000


	//----- nvinfo : EIATTR_FRAME_SIZE
	.align		4
.L_423:
        /*08d0*/ 	.byte	0x04, 0x11
        /*08d2*/ 	.short	(.L_425 - .L_424)
	.align		4
.L_424:
        /*08d4*/ 	.word	index@(_ZN2at6native18elementwise_kernelILi128ELi4EZNS0_15gpu_kernel_implINS0_13AUnaryFunctorIlllZZZNS0_15binary_internal21div_floor_kernel_cudaERNS_18TensorIteratorBaseEENKUlvE_clEvENKUlvE2_clEvEUlllE_EEEEvS6_RKT_EUliE_EEviT1_)
        /*08d8*/ 	.word	0x00000000


	//----- nvinfo : EIATTR_REGCOUNT
	.align		4
.L_425:
        /*08dc*/ 	.byte	0x04, 0x2f
        /*08de*/ 	.short	(.L_427 - .L_426)
	.align		4
.L_426:
        /*08e0*/ 	.word	index@(_ZN2at6native29vectorized_elementwise_kernelILi8ENS0_13BUnaryFunctorIlllZZZNS0_15binary_internal21div_floor_kernel_cudaERNS_18TensorIteratorBaseEENKUlvE_clEvENKUlvE2_clEvEUlllE_EESt5arrayIPcLm2EEEEviT0_T1_)
        /*08e4*/ 	.word	0x00000028


	//----- nvinfo : EIATTR_FRAME_SIZE
	.align		4
.L_427:
        /*08e8*/ 	.byte	0x04, 0x11
        /*08ea*/ 	.short	(.L_429 - .L_428)
	.align		4
.L_428:
        /*08ec*/ 	.word	index@($__internal_34_$__cuda_sm20_div_s64)
        /*08f0*/ 	.word	0x00000000


	//----- nvinfo : EIATTR_FRAME_SIZE
	.align		4
.L_429:
        /*08f4*/ 	.byte	0x04, 0x11
        /*08f6*/ 	.short	(.L_431 - .L_430)
	.align		4
.L_430:
        /*08f8*/ 	.word	index@(_ZN2at6native29vectorized_elementwise_kernelILi8ENS0_13BUnaryFunctorIlllZZZNS0_15binary_internal21div_floor_kernel_cudaERNS_18TensorIteratorBaseEENKUlvE_clEvENKUlvE2_clEvEUlllE_EESt5arrayIPcLm2EEEEviT0_T1_)
        /*08fc*/ 	.word	0x00000000


	//----- nvinfo : EIATTR_REGCOUNT
	.align		4
.L_431:
        /*0900*/ 	.byte	0x04, 0x2f
        /*0902*/ 	.short	(.L_433 - .L_432)
	.align		4
.L_432:
        /*0904*/ 	.word	index@(_ZN2at6native29vectorized_elementwise_kernelILi4ENS0_13BUnaryFunctorIlllZZZNS0_15binary_internal21div_floor_kernel_cudaERNS_18TensorIteratorBaseEENKUlvE_clEvENKUlvE2_clEvEUlllE_EESt5arrayIPcLm2EEEEviT0_T1_)
        /*0908*/ 	.word	0x00000028


	//----- nvinfo : EIATTR_FRAME_SIZE
	.align		4
.L_433:
        /*090c*/ 	.byte	0x04, 0x11
        /*090e*/ 	.short	(.L_435 - .L_434)
	.align		4
.L_434:
        /*0910*/ 	.word	index@($__internal_33_$__cuda_sm20_div_s64)
        /*0914*/ 	.word	0x00000000


	//----- nvinfo : EIATTR_FRAME_SIZE
	.align		4
.L_435:
        /*0918*/ 	.byte	0x04, 0x11
        /*091a*/ 	.short	(.L_437 - .L_436)
	.align		4
.L_436:
        /*091c*/ 	.word	index@(_ZN2at6native29vectorized_elementwise_kernelILi4ENS0_13BUnaryFunctorIlllZZZNS0_15binary_internal21div_floor_kernel_cudaERNS_18TensorIteratorBaseEENKUlvE_clEvENKUlvE2_clEvEUlllE_EESt5arrayIPcLm2EEEEviT0_T1_)
        /*0920*/ 	.word	0x00000000


	//----- nvinfo : EIATTR_REGCOUNT
	.align		4
.L_437:
        /*0924*/ 	.byte	0x04, 0x2f
        /*0926*/ 	.short	(.L_439 - .L_438)
	.align		4
.L_438:
        /*0928*/ 	.word	index@(_ZN2at6native29vectorized_elementwise_kernelILi2ENS0_13BUnaryFunctorIlllZZZNS0_15binary_internal21div_floor_kernel_cudaERNS_18TensorIteratorBaseEENKUlvE_clEvENKUlvE2_clEvEUlllE_EESt5arrayIPcLm2EEEEviT0_T1_)
        /*092c*/ 	.word	0x00000028


	//----- nvinfo : EIATTR_FRAME_SIZE
	.align		4
.L_439:
        /*0930*/ 	.byte	0x04, 0x11
        /*0932*/ 	.short	(.L_441 - .L_440)
	.align		4
.L_440:
        /*0934*/ 	.word	index@($__internal_32_$__cuda_sm20_div_s64)
        /*0938*/ 	.word	0x00000000


	//----- nvinfo : EIATTR_FRAME_SIZE
	.align		4
.L_441:
        /*093c*/ 	.byte	0x04, 0x11
        /*093e*/ 	.short	(.L_443 - .L_442)
	.align		4
.L_442:
        /*0940*/ 	.word	index@(_ZN2at6native29vectorized_elementwise_kernelILi2ENS0_13BUnaryFunctorIlllZZZNS0_15binary_internal21div_floor_kernel_cudaERNS_18TensorIteratorBaseEENKUlvE_clEvENKUlvE2_clEvEUlllE_EESt5arrayIPcLm2EEEEviT0_T1_)
        /*0944*/ 	.word	0x00000000


	//----- nvinfo : EIATTR_REGCOUNT
	.align		4
.L_443:
        /*0948*/ 	.byte	0x04, 0x2f
        /*094a*/ 	.short	(.L_445 - .L_444)
	.align		4
.L_444:
        /*094c*/ 	.word	index@(_ZN2at6native27unrolled_elementwise_kernelINS0_13BUnaryFunctorIlllZZZNS0_15binary_internal21div_floor_kernel_cudaERNS_18TensorIteratorBaseEENKUlvE_clEvENKUlvE2_clEvEUlllE_EESt5arrayIPcLm2EELi4E23TrivialOffsetCalculatorILi1EjESE_NS0_6memory15LoadWithoutCastENSF_16StoreWithoutCastEEEviT_T0_T2_T3_T4_T5_)
        /*0950*/ 	.word	0x0000001a


	//----- nvinfo : EIATTR_FRAME_SIZE
	.align		4
.L_445:
        /*0954*/ 	.byte	0x04, 0x11
        /*0956*/ 	.short	(.L_447 - .L_446)
	.align		4
.L_446:
        /*0958*/ 	.word	index@($__internal_31_$__cuda_sm20_div_s64)
        /*095c*/ 	.word	0x00000000


	//----- nvinfo : EIATTR_FRAME_SIZE
	.align		4
.L_447:
        /*0960*/ 	.byte	0x04, 0x11
        /*0962*/ 	.short	(.L_449 - .L_448)
	.align		4
.L_448:
        /*0964*/ 	.word	index@(_ZN2at6native27unrolled_elementwise_kernelINS0_13BUnaryFunctorIlllZZZNS0_15binary_internal21div_floor_kernel_cudaERNS_18TensorIteratorBaseEENKUlvE_clEvENKUlvE2_clEvEUlllE_EESt5arrayIPcLm2EELi4E23TrivialOffsetCalculatorILi1EjESE_NS0_6memory15LoadWithoutCastENSF_16StoreWithoutCastEEEviT_T0_T2_T3_T4_T5_)
        /*0968*/ 	.word	0x00000000


	//----- nvinfo : EIATTR_REGCOUNT
	.align		4
.L_449:
        /*096c*/ 	.byte	0x04, 0x2f
        /*096e*/ 	.short	(.L_451 - .L_450)
	.align		4
.L_450:
        /*0970*/ 	.word	index@(_ZN2at6native18elementwise_kernelILi128ELi2EZNS0_22gpu_kernel_impl_nocastINS0_13BUnaryFunctorIlllZZZNS0_15binary_internal21div_floor_kernel_cudaERNS_18TensorIteratorBaseEENKUlvE_clEvENKUlvE2_clEvEUlllE_EEEEvS6_RKT_EUliE_EEviT1_)
        /*0974*/ 	.word	0x00000016


	//----- nvinfo : EIATTR_FRAME_SIZE
	.align		4
.L_451:
        /*0978*/ 	.byte	0x04, 0x11
        /*097a*/ 	.short	(.L_453 - .L_452)
	.align		4
.L_452:
        /*097c*/ 	.word	index@($__internal_30_$__cuda_sm20_div_s64)
        /*0980*/ 	.word	0x00000000


	//----- nvinfo : EIATTR_FRAME_SIZE
	.align		4
.L_453:
        /*0984*/ 	.byte	0x04, 0x11
        /*0986*/ 	.short	(.L_455 - .L_454)
	.align		4
.L_454:
        /*0988*/ 	.word	index@(_ZN2at6native18elementwise_kernelILi128ELi2EZNS0_22gpu_kernel_impl_nocastINS0_13BUnaryFunctorIlllZZZNS0_15binary_internal21div_floor_kernel_cudaERNS_18TensorIteratorBaseEENKUlvE_clEvENKUlvE2_clEvEUlllE_EEEEvS6_RKT_EUliE_EEviT1_)
        /*098c*/ 	.word	0x00000000


	//----- nvinfo : EIATTR_REGCOUNT
	.align		4
.L_455:
        /*0990*/ 	.byte	0x04, 0x2f
        /*0992*/ 	.short	(.L_457 - .L_456)
	.align		4
.L_456:
        /*0994*/ 	.word	index@(_ZN2at6native27unrolled_elementwise_kernelINS0_13BUnaryFunctorIlllZZZNS0_15binary_internal21div_floor_kernel_cudaERNS_18TensorIteratorBaseEENKUlvE_clEvENKUlvE2_clEvEUlllE_EESt5arrayIPcLm2EELi4E23TrivialOffsetCalculatorILi1EjESE_NS0_6memory12LoadWithCastILi1EEENSF_13StoreWithCastILi1EEEEEviT_T0_T2_T3_T4_T5_)
        /*0998*/ 	.word	0x00000020


	//----- nvinfo : EIATTR_FRAME_SIZE
	.align		4
.L_457:
        /*099c*/ 	.byte	0x04, 0x11
        /*099e*/ 	.short	(.L_459 - .L_458)
	.align		4
.L_458:
        /*09a0*/ 	.word	index@($__internal_29_$__cuda_sm20_div_s64)
        /*09a4*/ 	.word	0x00000000


	//----- nvinfo : EIATTR_FRAME_SIZE
	.align		4
.L_459:
        /*09a8*/ 	.byte	0x04, 0x11
        /*09aa*/ 	.short	(.L_461 - .L_460)
	.align		4
.L_460:
        /*09ac*/ 	.word	index@(_ZN2at6native27unrolled_elementwise_kernelINS0_13BUnaryFunctorIlllZZZNS0_15binary_internal21div_floor_kernel_cudaERNS_18TensorIteratorBaseEENKUlvE_clEvENKUlvE2_clEvEUlllE_EESt5arrayIPcLm2EELi4E23TrivialOffsetCalculatorILi1EjESE_NS0_6memory12LoadWithCastILi1EEENSF_13StoreWithCastILi1EEEEEviT_T0_T2_T3_T4_T5_)
        /*09b0*/ 	.word	0x00000000


	//----- nvinfo : EIATTR_REGCOUNT
	.align		4
.L_461:
        /*09b4*/ 	.byte	0x04, 0x2f
        /*09b6*/ 	.short	(.L_463 - .L_462)
	.align		4
.L_462:
        /*09b8*/ 	.word	index@(_ZN2at6native18elementwise_kernelILi128ELi4EZNS0_15gpu_kernel_implINS0_13BUnaryFunctorIlllZZZNS0_15binary_internal21div_floor_kernel_cudaERNS_18TensorIteratorBaseEENKUlvE_clEvENKUlvE2_clEvEUlllE_EEEEvS6_RKT_EUliE_EEviT1_)
        /*09bc*/ 	.word	0x00000018


	//----- nvinfo : EIATTR_FRAME_SIZE
	.align		4
.L_463:
        /*09c0*/ 	.byte	0x04, 0x11
        /*09c2*/ 	.short	(.L_465 - .L_464)
	.align		4
.L_464:
        /*09c4*/ 	.word	index@($__internal_28_$__cuda_sm20_div_s64)
        /*09c8*/ 	.word	0x00000000


	//----- nvinfo : EIATTR_FRAME_SIZE
	.align		4
.L_465:
        /*09cc*/ 	.byte	0x04, 0x11
        /*09ce*/ 	.short	(.L_467 - .L_466)
	.align		4
.L_466:
        /*09d0*/ 	.word	index@(_ZN2at6native18elementwise_kernelILi128ELi4EZNS0_15gpu_kernel_implINS0_13BUnaryFunctorIlllZZZNS0_15binary_internal21div_floor_kernel_cudaERNS_18TensorIteratorBaseEENKUlvE_clEvENKUlvE2_clEvEUlllE_EEEEvS6_RKT_EUliE_EEviT1_)
        /*09d4*/ 	.word	0x00000000


	//----- nvinfo : EIATTR_REGCOUNT
	.align		4
.L_467:
        /*09d8*/ 	.byte	0x04, 0x2f
        /*09da*/ 	.short	(.L_469 - .L_468)
	.align		4
.L_468:
        /*09dc*/ 	.word	index@(_ZN2at6native29vectorized_elementwise_kernelILi8ENS0_13BinaryFunctorIlllZZZNS0_15binary_internal21div_floor_kernel_cudaERNS_18TensorIteratorBaseEENKUlvE_clEvENKUlvE2_clEvEUlllE_EESt5arrayIPcLm3EEEEviT0_T1_)
        /*09e0*/ 	.word	0x00000038


	//----- nvinfo : EIATTR_FRAME_SIZE
	.align		4
.L_469:
        /*09e4*/ 	.byte	0x04, 0x11
        /*09e6*/ 	.short	(.L_471 - .L_470)
	.align		4
.L_470:
        /*09e8*/ 	.word	index@($__internal_27_$__cuda_sm20_div_s64)
        /*09ec*/ 	.word	0x00000000


	//----- nvinfo : EIATTR_FRAME_SIZE
	.align		4
.L_471:
        /*09f0*/ 	.byte	0x04, 0x11
        /*09f2*/ 	.short	(.L_473 - .L_472)
	.align		4
.L_472:
        /*09f4*/ 	.word	index@(_ZN2at6native29vectorized_elementwise_kernelILi8ENS0_13BinaryFunctorIlllZZZNS0_15binary_internal21div_floor_kernel_cudaERNS_18TensorIteratorBaseEENKUlvE_clEvENKUlvE2_clEvEUlllE_EESt5arrayIPcLm3EEEEviT0_T1_)
        /*09f8*/ 	.word	0x00000000


	//----- nvinfo : EIATTR_REGCOUNT
	.align		4
.L_473:
        /*09fc*/ 	.byte	0x04, 0x2f
        /*09fe*/ 	.short	(.L_475 - .L_474)
	.align		4
.L_474:
        /*0a00*/ 	.word	index@(_ZN2at6native29vectorized_elementwise_kernelILi4ENS0_13BinaryFunctorIlllZZZNS0_15binary_internal21div_floor_kernel_cudaERNS_18TensorIteratorBaseEENKUlvE_clEvENKUlvE2_clEvEUlllE_EESt5arrayIPcLm3EEEEviT0_T1_)
        /*0a04*/ 	.word	0x00000038


	//----- nvinfo : EIATTR_FRAME_SIZE
	.align		4
.L_475:
        /*0a08*/ 	.byte	0x04, 0x11
        /*0a0a*/ 	.short	(.L_477 - .L_476)
	.align		4
.L_476:
        /*0a0c*/ 	.word	index@($__internal_26_$__cuda_sm20_div_s64)
        /*0a10*/ 	.word	0x00000000


	//----- nvinfo : EIATTR_FRAME_SIZE
	.align		4
.L_477:
        /*0a14*/ 	.byte	0x04, 0x11
        /*0a16*/ 	.short	(.L_479 - .L_478)
	.align		4
.L_478:
        /*0a18*/ 	.word	index@(_ZN2at6native29vectorized_elementwise_kernelILi4ENS0_13BinaryFunctorIlllZZZNS0_15binary_internal21div_floor_kernel_cudaERNS_18TensorIteratorBaseEENKUlvE_clEvENKUlvE2_clEvEUlllE_EESt5arrayIPcLm3EEEEviT0_T1_)
        /*0a1c*/ 	.word	0x00000000


	//----- nvinfo : EIATTR_REGCOUNT
	.align		4
.L_479:
        /*0a20*/ 	.byte	0x04, 0x2f
        /*0a22*/ 	.short	(.L_481 - .L_480)
	.align		4
.L_480:
        /*0a24*/ 	.word	index@(_ZN2at6native29vectorized_elementwise_kernelILi2ENS0_13BinaryFunctorIlllZZZNS0_15binary_internal21div_floor_kernel_cudaERNS_18TensorIteratorBaseEENKUlvE_clEvENKUlvE2_clEvEUlllE_EESt5arrayIPcLm3EEEEviT0_T1_)
        /*0a28*/ 	.word	0x00000038


	//----- nvinfo : EIATTR_FRAME_SIZE
	.align		4
.L_481:
        /*0a2c*/ 	.byte	0x04, 0x11
        /*0a2e*/ 	.short	(.L_483 - .L_482)
	.align		4
.L_482:
        /*0a30*/ 	.word	index@($__internal_25_$__cuda_sm20_div_s64)
        /*0a34*/ 	.word	0x00000000


	//----- nvinfo : EIATTR_FRAME_SIZE
	.align		4
.L_483:
        /*0a38*/ 	.byte	0x04, 0x11
        /*0a3a*/ 	.short	(.L_485 - .L_484)
	.align		4
.L_484:
        /*0a3c*/ 	.word	index@(_ZN2at6native29vectorized_elementwise_kernelILi2ENS0_13BinaryFunctorIlllZZZNS0_15binary_internal21div_floor_kernel_cudaERNS_18TensorIteratorBaseEENKUlvE_clEvENKUlvE2_clEvEUlllE_EESt5arrayIPcLm3EEEEviT0_T1_)
        /*0a40*/ 	.word	0x00000000


	//----- nvinfo : EIATTR_REGCOUNT
	.align		4
.L_485:
        /*0a44*/ 	.byte	0x04, 0x2f
        /*0a46*/ 	.short	(.L_487 - .L_486)
	.align		4
.L_486:
        /*0a48*/ 	.word	index@(_ZN2at6native27unrolled_elementwise_kernelINS0_13BinaryFunctorIlllZZZNS0_15binary_internal21div_floor_kernel_cudaERNS_18TensorIteratorBaseEENKUlvE_clEvENKUlvE2_clEvEUlllE_EESt5arrayIPcLm3EELi4E23TrivialOffsetCalculatorILi2EjESD_ILi1EjENS0_6memory15LoadWithoutCastENSG_16StoreWithoutCastEEEviT_T0_T2_T3_T4_T5_)
        /*0a4c*/ 	.word	0x00000026


	//----- nvinfo : EIATTR_FRAME_SIZE
	.align		4
.L_487:
        /*0a50*/ 	.byte	0x04, 0x11
        /*0a52*/ 	.short	(.L_489 - .L_488)
	.align		4
.L_488:
        /*0a54*/ 	.word	index@($__internal_24_$__cuda_sm20_div_s64)
        /*0a58*/ 	.word	0x00000000


	//----- nvinfo : EIATTR_FRAME_SIZE
	.align		4
.L_489:
        /*0a5c*/ 	.byte	0x04, 0x11
        /*0a5e*/ 	.short	(.L_491 - .L_490)
	.align		4
.L_490:
        /*0a60*/ 	.word	index@(_ZN2at6native27unrolled_elementwise_kernelINS0_13BinaryFunctorIlllZZZNS0_15binary_internal21div_floor_kernel_cudaERNS_18TensorIteratorBaseEENKUlvE_clEvENKUlvE2_clEvEUlllE_EESt5arrayIPcLm3EELi4E23TrivialOffsetCalculatorILi2EjESD_ILi1EjENS0_6memory15LoadWithoutCastENSG_16StoreWithoutCastEEEviT_T0_T2_T3_T4_T5_)
        /*0a64*/ 	.word	0x00000000


	//----- nvinfo : EIATTR_REGCOUNT
	.align		4
.L_491:
        /*0a68*/ 	.byte	0x04, 0x2f
        /*0a6a*/ 	.short	(.L_493 - .L_492)
	.align		4
.L_492:
        /*0a6c*/ 	.word	index@(_ZN2at6native18elementwise_kernelILi128ELi2EZNS0_22gpu_kernel_impl_nocastINS0_13BinaryFunctorIlllZZZNS0_15binary_internal21div_floor_kernel_cudaERNS_18TensorIteratorBaseEENKUlvE_clEvENKUlvE2_clEvEUlllE_EEEEvS6_RKT_EUliE_EEviT1_)
        /*0a70*/ 	.word	0x0000001c


	//----- nvinfo : EIATTR_FRAME_SIZE
	.align		4
.L_493:
        /*0a74*/ 	.byte	0x04, 0x11
        /*0a76*/ 	.short	(.L_495 - .L_494)
	.align		4
.L_494:
        /*0a78*/ 	.word	index@($__internal_23_$__cuda_sm20_div_s64)
        /*0a7c*/ 	.word	0x00000000


	//----- nvinfo : EIATTR_FRAME_SIZE
	.align		4
.L_495:
        /*0a80*/ 	.byte	0x04, 0x11
        /*0a82*/ 	.short	(.L_497 - .L_496)
	.align		4
.L_496:
        /*0a84*/ 	.word	index@(_ZN2at6native18elementwise_kernelILi128ELi2EZNS0_22gpu_kernel_impl_nocastINS0_13BinaryFunctorIlllZZZNS0_15binary_internal21div_floor_kernel_cudaERNS_18TensorIteratorBaseEENKUlvE_clEvENKUlvE2_clEvEUlllE_EEEEvS6_RKT_EUliE_EEviT1_)
        /*0a88*/ 	.word	0x00000000


	//----- nvinfo : EIATTR_REGCOUNT
	.align		4
.L_497:
        /*0a8c*/ 	.byte	0x04, 0x2f
        /*0a8e*/ 	.short	(.L_499 - .L_498)
	.align		4
.L_498:
        /*0a90*/ 	.word	index@(_ZN2at6native27unrolled_elementwise_kernelINS0_13BinaryFunctorIlllZZZNS0_15binary_internal21div_floor_kernel_cudaERNS_18TensorIteratorBaseEENKUlvE_clEvENKUlvE2_clEvEUlllE_EESt5arrayIPcLm3EELi4E23TrivialOffsetCalculatorILi2EjESD_ILi1EjENS0_6memory12LoadWithCastILi2EEENSG_13StoreWithCastILi1EEEEEviT_T0_T2_T3_T4_T5_)
        /*0a94*/ 	.word	0x00000028


	//----- nvinfo : EIATTR_FRAME_SIZE
	.align		4
.L_499:
        /*0a98*/ 	.byte	0x04, 0x11
        /*0a9a*/ 	.short	(.L_501 - .L_500)
	.align		4
.L_500:
        /*0a9c*/ 	.word	index@($__internal_22_$__cuda_sm20_div_s64)
        /*0aa0*/ 	.word	0x00000000


	//----- nvinfo : EIATTR_FRAME_SIZE
	.align		4
.L_501:
        /*0aa4*/ 	.byte	0x04, 0x11
        /*0aa6*/ 	.short	(.L_503 - .L_502)
	.align		4
.L_502:
        /*0aa8*/ 	.word	index@(_ZN2at6native27unrolled_elementwise_kernelINS0_13BinaryFunctorIlllZZZNS0_15binary_internal21div_floor_kernel_cudaERNS_18TensorIteratorBaseEENKUlvE_clEvENKUlvE2_clEvEUlllE_EESt5arrayIPcLm3EELi4E23TrivialOffsetCalculatorILi2EjESD_ILi1EjENS0_6memory12LoadWithCastILi2EEENSG_13StoreWithCastILi1EEEEEviT_T0_T2_T3_T4_T5_)
        /*0aac*/ 	.word	0x00000000


	//----- nvinfo : EIATTR_REGCOUNT
	.align		4
.L_503:
        /*0ab0*/ 	.byte	0x04, 0x2f
        /*0ab2*/ 	.short	(.L_505 - .L_504)
	.align		4
.L_504:
        /*0ab4*/ 	.word	index@(_ZN2at6native18elementwise_kernelILi128ELi4EZNS0_15gpu_kernel_implINS0_13BinaryFunctorIlllZZZNS0_15binary_internal21div_floor_kernel_cudaERNS_18TensorIteratorBaseEENKUlvE_clEvENKUlvE2_clEvEUlllE_EEEEvS6_RKT_EUliE_EEviT1_)
        /*0ab8*/ 	.word	0x0000001a


	//----- nvinfo : EIATTR_FRAME_SIZE
	.align		4
.L_505:
        /*0abc*/ 	.byte	0x04, 0x11
        /*0abe*/ 	.short	(.L_507 - .L_506)
	.align		4
.L_506:
        /*0ac0*/ 	.word	index@($__internal_21_$__cuda_sm20_div_s64)
        /*0ac4*/ 	.word	0x00000000


	//----- nvinfo : EIATTR_FRAME_SIZE
	.align		4
.L_507:
        /*0ac8*/ 	.byte	0x04, 0x11
        /*0aca*/ 	.short	(.L_509 - .L_508)
	.align		4
.L_508:
        /*0acc*/ 	.word	index@(_ZN2at6native18elementwise_kernelILi128ELi4EZNS0_15gpu_kernel_implINS0_13BinaryFunctorIlllZZZNS0_15binary_internal21div_floor_kernel_cudaERNS_18TensorIteratorBaseEENKUlvE_clEvENKUlvE2_clEvEUlllE_EEEEvS6_RKT_EUliE_EEviT1_)
        /*0ad0*/ 	.word	0x00000000


	//----- nvinfo : EIATTR_REGCOUNT
	.align		4
.L_509:
        /*0ad4*/ 	.byte	0x04, 0x2f
        /*0ad6*/ 	.short	(.L_511 - .L_510)
	.align		4
.L_510:
        /*0ad8*/ 	.word	index@(_ZN2at6native29vectorized_elementwise_kernelILi8ENS0_13AUnaryFunctorIsssZZZNS0_15binary_internal21div_floor_kernel_cudaERNS_18TensorIteratorBaseEENKUlvE_clEvENKUlvE3_clEvEUlssE_EESt5arrayIPcLm2EEEEviT0_T1_)
        /*0adc*/ 	.word	0x00000020


	//----- nvinfo : EIATTR_FRAME_SIZE
	.align		4
.L_511:
        /*0ae0*/ 	.byte	0x04, 0x11
        /*0ae2*/ 	.short	(.L_513 - .L_512)
	.align		4
.L_512:
        /*0ae4*/ 	.word	index@(_ZN2at6native29vectorized_elementwise_kernelILi8ENS0_13AUnaryFunctorIsssZZZNS0_15binary_internal21div_floor_kernel_cudaERNS_18TensorIteratorBaseEENKUlvE_clEvENKUlvE3_clEvEUlssE_EESt5arrayIPcLm2EEEEviT0_T1_)
        /*0ae8*/ 	.word	0x00000000


	//----- nvinfo : EIATTR_REGCOUNT
	.align		4
.L_513:
        /*0aec*/ 	.byte	0x04, 0x2f
        /*0aee*/ 	.short	(.L_515 - .L_514)
	.align		4
.L_514:
        /*0af0*/ 	.word	index@(_ZN2at6native29vectorized_elementwise_kernelILi4ENS0_13AUnaryFunctorIsssZZZNS0_15binary_internal21div_floor_kernel_cudaERNS_18TensorIteratorBaseEENKUlvE_clEvENKUlvE3_clEvEUlssE_EESt5arrayIPcLm2EEEEviT0_T1_)
        /*0af4*/ 	.word	0x00000020


	//----- nvinfo : EIATTR_FRAME_SIZE
	.align		4
.L_515:
        /*0af8*/ 	.byte	0x04, 0x11
        /*0afa*/ 	.short	(.L_517 - .L_516)
	.align		4
.L_516:
        /*0afc*/ 	.word	index@(_ZN2at6native29vectorized_elementwise_kernelILi4ENS0_13AUnaryFunctorIsssZZZNS0_15binary_internal21div_floor_kernel_cudaERNS_18TensorIteratorBaseEENKUlvE_clEvENKUlvE3_clEvEUlssE_EESt5arrayIPcLm2EEEEviT0_T1_)
        /*0b00*/ 	.word	0x00000000


	//----- nvinfo : EIATTR_REGCOUNT
	.align		4
.L_517:
        /*0b04*/ 	.byte	0x04, 0x2f
        /*0b06*/ 	.short	(.L_519 - .L_518)
	.align		4
.L_518:
        /*0b08*/ 	.word	index@(_ZN2at6native29vectorized_elementwise_kernelILi2ENS0_13AUnaryFunctorIsssZZZNS0_15binary_internal21div_floor_kernel_cudaERNS_18TensorIteratorBaseEENKUlvE_clEvENKUlvE3_clEvEUlssE_EESt5arrayIPcLm2EEEEviT0_T1_)
        /*0b0c*/ 	.word	0x00000020


	//----- nvinfo : EIATTR_FRAME_SIZE
	.align		4
.L_519:
        /*0b10*/ 	.byte	0x04, 0x11
        /*0b12*/ 	.short	(.L_521 - .L_520)
	.align		4
.L_520:
        /*0b14*/ 	.word	index@(_ZN2at6native29vectorized_elementwise_kernelILi2ENS0_13AUnaryFunctorIsssZZZNS0_15binary_internal21div_floor_kernel_cudaERNS_18TensorIteratorBaseEENKUlvE_clEvENKUlvE3_clEvEUlssE_EESt5arrayIPcLm2EEEEviT0_T1_)
        /*0b18*/ 	.word	0x00000000


	//----- nvinfo : EIATTR_REGCOUNT
	.align		4
.L_521:
        /*0b1c*/ 	.byte	0x04, 0x2f
        /*0b1e*/ 	.short	(.L_523 - .L_522)
	.align		4
.L_522:
        /*0b20*/ 	.word	index@(_ZN2at6native27unrolled_elementwise_kernelINS0_13AUnaryFunctorIsssZZZNS0_15binary_internal21div_floor_kernel_cudaERNS_18TensorIteratorBaseEENKUlvE_clEvENKUlvE3_clEvEUlssE_EESt5arrayIPcLm2EELi4E23TrivialOffsetCalculatorILi1EjESE_NS0_6memory15LoadWithoutCastENSF_16StoreWithoutCastEEEviT_T0_T2_T3_T4_T5_)
        /*0b24*/ 	.word	0x00000016


	//----- nvinfo : EIATTR_FRAME_SIZE
	.align		4
.L_523:
        /*0b28*/ 	.byte	0x04, 0x11
        /*0b2a*/ 	.short	(.L_525 - .L_524)
	.align		4
.L_524:
        /*0b2c*/ 	.word	index@(_ZN2at6native27unrolled_elementwise_kernelINS0_13AUnaryFunctorIsssZZZNS0_15binary_internal21div_floor_kernel_cudaERNS_18TensorIteratorBaseEENKUlvE_clEvENKUlvE3_clEvEUlssE_EESt5arrayIPcLm2EELi4E23TrivialOffsetCalculatorILi1EjESE_NS0_6memory15LoadWithoutCastENSF_16StoreWithoutCastEEEviT_T0_T2_T3_T4_T5_)
        /*0b30*/ 	.word	0x00000000


	//----- nvinfo : EIATTR_REGCOUNT
	.align		4
.L_525:
        /*0b34*/ 	.byte	0x04, 0x2f
        /*0b36*/ 	.short	(.L_527 - .L_526)
	.align		4
.L_526:
        /*0b38*/ 	.word	index@(_ZN2at6native18elementwise_kernelILi128ELi4EZNS0_22gpu_kernel_impl_nocastINS0_13AUnaryFunctorIsssZZZNS0_15binary_internal21div_floor_kernel_cudaERNS_18TensorIteratorBaseEENKUlvE_clEvENKUlvE3_clEvEUlssE_EEEEvS6_RKT_EUliE_EEviT1_)
        /*0b3c*/ 	.word	0x00000014


	//----- nvinfo : EIATTR_FRAME_SIZE
	.align		4
.L_527:
        /*0b40*/ 	.byte	0x04, 0x11
        /*0b42*/ 	.short	(.L_529 - .L_528)
	.align		4
.L_528:
        /*0b44*/ 	.word	index@(_ZN2at6native18elementwise_kernelILi128ELi4EZNS0_22gpu_kernel_impl_nocastINS0_13AUnaryFunctorIsssZZZNS0_15binary_internal21div_floor_kernel_cudaERNS_18TensorIteratorBaseEENKUlvE_clEvENKUlvE3_clEvEUlssE_EEEEvS6_RKT_EUliE_EEviT1_)
        /*0b48*/ 	.word	0x00000000


	//----- nvinfo : EIATTR_REGCOUNT
	.align		4
.L_529:
        /*0b4c*/ 	.byte	0x04, 0x2f
        /*0b4e*/ 	.short	(.L_531 - .L_530)
	.align		4
.L_530:
        /*0b50*/ 	.word	index@(_ZN2at6native27unrolled_elementwise_kernelINS0_13AUnaryFunctorIsssZZZNS0_15binary_internal21div_floor_kernel_cudaERNS_18TensorIteratorBaseEENKUlvE_clEvENKUlvE3_clEvEUlssE_EESt5arrayIPcLm2EELi4E23TrivialOffsetCalculatorILi1EjESE_NS0_6memory12LoadWithCastILi1EEENSF_13StoreWithCastILi1EEEEEviT_T0_T2_T3_T4_T5_)
        /*0b54*/ 	.word	0x0000001c


	//----- nvinfo : EIATTR_FRAME_SIZE
	.align		4
.L_531:
        /*0b58*/ 	.byte	0x04, 0x11
        /*0b5a*/ 	.short	(.L_533 - .L_532)
	.align		4
.L_532:
        /*0b5c*/ 	.word	index@(_ZN2at6native27unrolled_elementwise_kernelINS0_13AUnaryFunctorIsssZZZNS0_15binary_internal21div_floor_kernel_cudaERNS_18TensorIteratorBaseEENKUlvE_clEvENKUlvE3_clEvEUlssE_EESt5arrayIPcLm2EELi4E23TrivialOffsetCalculatorILi1EjESE_NS0_6memory12LoadWithCastILi1EEENSF_13StoreWithCastILi1EEEEEviT_T0_T2_T3_T4_T5_)
        /*0b60*/ 	.word	0x00000000


	//----- nvinfo : EIATTR_REGCOUNT
	.align		4
.L_533:
        /*0b64*/ 	.byte	0x04, 0x2f
        /*0b66*/ 	.short	(.L_535 - .L_534)
	.align		4
.L_534:
        /*0b68*/ 	.word	index@(_ZN2at6native18elementwise_kernelILi128ELi4EZNS0_15gpu_kernel_implINS0_13AUnaryFunctorIsssZZZNS0_15binary_internal21div_floor_kernel_cudaERNS_18TensorIteratorBaseEENKUlvE_clEvENKUlvE3_clEvEUlssE_EEEEvS6_RKT_EUliE_EEviT1_)
        /*0b6c*/ 	.word	0x00000018


	//----- nvinfo : EIATTR_FRAME_SIZE
	.align		4
.L_535:
        /*0b70*/ 	.byte	0x04, 0x11
        /*0b72*/ 	.short	(.L_537 - .L_536)
	.align		4
.L_536:
        /*0b74*/ 	.word	index@(_ZN2at6native18elementwise_kernelILi128ELi4EZNS0_15gpu_kernel_implINS0_13AUnaryFunctorIsssZZZNS0_15binary_internal21div_floor_kernel_cudaERNS_18TensorIteratorBaseEENKUlvE_clEvENKUlvE3_clEvEUlssE_EEEEvS6_RKT_EUliE_EEviT1_)
        /*0b78*/ 	.word	0x00000000


	//----- nvinfo : EIATTR_REGCOUNT
	.align		4
.L_537:
        /*0b7c*/ 	.byte	0x04, 0x2f
        /*0b7e*/ 	.short	(.L_539 - .L_538)
	.align		4
.L_538:
        /*0b80*/ 	.word	index@(_ZN2at6native29vectorized_elementwise_kernelILi8ENS0_13BUnaryFunctorIsssZZZNS0_15binary_internal21div_floor_kernel_cudaERNS_18TensorIteratorBaseEENKUlvE_clEvENKUlvE3_clEvEUlssE_EESt5arrayIPcLm2EEEEviT0_T1_)
        /*0b84*/ 	.word	0x00000020


	//----- nvinfo : EIATTR_FRAME_SIZE
	.align		4
.L_539:
        /*0b88*/ 	.byte	0x04, 0x11
        /*0b8a*/ 	.short	(.L_541 - .L_540)
	.align		4
.L_540:
        /*0b8c*/ 	.word	index@(_ZN2at6native29vectorized_elementwise_kernelILi8ENS0_13BUnaryFunctorIsssZZZNS0_15binary_internal21div_floor_kernel_cudaERNS_18TensorIteratorBaseEENKUlvE_clEvENKUlvE3_clEvEUlssE_EESt5arrayIPcLm2EEEEviT0_T1_)
        /*0b90*/ 	.word	0x00000000


	//----- nvinfo : EIATTR_REGCOUNT
	.align		4
.L_541:
        /*0b94*/ 	.byte	0x04, 0x2f
        /*0b96*/ 	.short	(.L_543 - .L_542)
	.align		4
.L_542:
        /*0b98*/ 	.word	index@(_ZN2at6native29vectorized_elementwise_kernelILi4ENS0_13BUnaryFunctorIsssZZZNS0_15binary_internal21div_floor_kernel_cudaERNS_18TensorIteratorBaseEENKUlvE_clEvENKUlvE3_clEvEUlssE_EESt5arrayIPcLm2EEEEviT0_T1_)
        /*0b9c*/ 	.word	0x00000020


	//----- nvinfo : EIATTR_FRAME_SIZE
	.align		4
.L_543:
        /*0ba0*/ 	.byte	0x04, 0x11
        /*0ba2*/ 	.short	(.L_545 - .L_544)
	.align		4
.L_544:
        /*0ba4*/ 	.word	index@(_ZN2at6native29vectorized_elementwise_kernelILi4ENS0_13BUnaryFunctorIsssZZZNS0_15binary_internal21div_floor_kernel_cudaERNS_18TensorIteratorBaseEENKUlvE_clEvENKUlvE3_clEvEUlssE_EESt5arrayIPcLm2EEEEviT0_T1_)
        /*0ba8*/ 	.word	0x00000000


	//----- nvinfo : EIATTR_REGCOUNT
	.align		4
.L_545:
        /*0bac*/ 	.byte	0x04, 0x2f
        /*0bae*/ 	.short	(.L_547 - .L_546)
	.align		4
.L_546:
        /*0bb0*/ 	.word	index@(_ZN2at6native29vectorized_elementwise_kernelILi2ENS0_13BUnaryFunctorIsssZZZNS0_15binary_internal21div_floor_kernel_cudaERNS_18TensorIteratorBaseEENKUlvE_clEvENKUlvE3_clEvEUlssE_EESt5arrayIPcLm2EEEEviT0_T1_)
        /*0bb4*/ 	.word	0x00000020


	//----- nvinfo : EIATTR_FRAME_SIZE
	.align		4
.L_547:
        /*0bb8*/ 	.byte	0x04, 0x11
        /*0bba*/ 	.short	(.L_549 - .L_548)
	.align		4
.L_548:
        /*0bbc*/ 	.word	index@(_ZN2at6native29vectorized_elementwise_kernelILi2ENS0_13BUnaryFunctorIsssZZZNS0_15binary_internal21div_floor_kernel_cudaERNS_18TensorIteratorBaseEENKUlvE_clEvENKUlvE3_clEvEUlssE_EESt5arrayIPcLm2EEEEviT0_T1_)
        /*0bc0*/ 	.word	0x00000000


	//----- nvinfo : EIATTR_REGCOUNT
	.align		4
.L_549:
        /*0bc4*/ 	.byte	0x04, 0x2f
        /*0bc6*/ 	.short	(.L_551 - .L_550)
	.align		4
.L_550:
        /*0bc8*/ 	.word	index@(_ZN2at6native27unrolled_elementwise_kernelINS0_13BUnaryFunctorIsssZZZNS0_15binary_internal21div_floor_kernel_cudaERNS_18TensorIteratorBaseEENKUlvE_clEvENKUlvE3_clEvEUlssE_EESt5arrayIPcLm2EELi4E23TrivialOffsetCalculatorILi1EjESE_NS0_6memory15LoadWithoutCastENSF_16StoreWithoutCastEEEviT_T0_T2_T3_T4_T5_)
        /*0bcc*/ 	.word	0x00000016


	//----- nvinfo : EIATTR_FRAME_SIZE
	.align		4
.L_551:
        /*0bd0*/ 	.byte	0x04, 0x11
        /*0bd2*/ 	.short	(.L_553 - .L_552)
	.align		4
.L_552:
        /*0bd4*/ 	.word	index@(_ZN2at6native27unrolled_elementwise_kernelINS0_13BUnaryFunctorIsssZZZNS0_15binary_internal21div_floor_kernel_cudaERNS_18TensorIteratorBaseEENKUlvE_clEvENKUlvE3_clEvEUlssE_EESt5arrayIPcLm2EELi4E23TrivialOffsetCalculatorILi1EjESE_NS0_6memory15LoadWithoutCastENSF_16StoreWithoutCastEEEviT_T0_T2_T3_T4_T5_)
        /*0bd8*/ 	.word	0x00000000


	//----- nvinfo : EIATTR_REGCOUNT
	.align		4
.L_553:
        /*0bdc*/ 	.byte	0x04, 0x2f
        /*0bde*/ 	.short	(.L_555 - .L_554)
	.align		4
.L_554:
        /*0be0*/ 	.word	index@(_ZN2at6native18elementwise_kernelILi128ELi4EZNS0_22gpu_kernel_impl_nocastINS0_13BUnaryFunctorIsssZZZNS0_15binary_internal21div_floor_kernel_cudaERNS_18TensorIteratorBaseEENKUlvE_clEvENKUlvE3_clEvEUlssE_EEEEvS6_RKT_EUliE_EEviT1_)
        /*0be4*/ 	.word	0x00000014


	//----- nvinfo : EIATTR_FRAME_SIZE
	.align		4
.L_555:
        /*0be8*/ 	.byte	0x04, 0x11
        /*0bea*/ 	.short	(.L_557 - .L_556)
	.align		4
.L_556:
        /*0bec*/ 	.word	index@(_ZN2at6native18elementwise_kernelILi128ELi4EZNS0_22gpu_kernel_impl_nocastINS0_13BUnaryFunctorIsssZZZNS0_15binary_internal21div_floor_kernel_cudaERNS_18TensorIteratorBaseEENKUlvE_clEvENKUlvE3_clEvEUlssE_EEEEvS6_RKT_EUliE_EEviT1_)
        /*0bf0*/ 	.word	0x00000000


	//----- nvinfo : EIATTR_REGCOUNT
	.align		4
.L_557:
        /*0bf4*/ 	.byte	0x04, 0x2f
        /*0bf6*/ 	.short	(.L_559 - .L_558)
	.align		4
.L_558:
        /*0bf8*/ 	.word	index@(_ZN2at6native27unrolled_elementwise_kernelINS0_13BUnaryFunctorIsssZZZNS0_15binary_internal21div_floor_kernel_cudaERNS_18TensorIteratorBaseEENKUlvE_clEvENKUlvE3_clEvEUlssE_EESt5arrayIPcLm2EELi4E23TrivialOffsetCalculatorILi1EjESE_NS0_6memory12LoadWithCastILi1EEENSF_13StoreWithCastILi1EEEEEviT_T0_T2_T3_T4_T5_)
        /*0bfc*/ 	.word	0x0000001c


	//----- nvinfo : EIATTR_FRAME_SIZE
	.align		4
.L_559:
        /*0c00*/ 	.byte	0x04, 0x11
        /*0c02*/ 	.short	(.L_561 - .L_560)
	.align		4
.L_560:
        /*0c04*/ 	.word	index@(_ZN2at6native27unrolled_elementwise_kernelINS0_13BUnaryFunctorIsssZZZNS0_15binary_internal21div_floor_kernel_cudaERNS_18TensorIteratorBaseEENKUlvE_clEvENKUlvE3_clEvEUlssE_EESt5arrayIPcLm2EELi4E23TrivialOffsetCalculatorILi1EjESE_NS0_6memory12LoadWithCastILi1EEENSF_13StoreWithCastILi1EEEEEviT_T0_T2_T3_T4_T5_)
        /*0c08*/ 	.word	0x00000000


	//----- nvinfo : EIATTR_REGCOUNT
	.align		4
.L_561:
        /*0c0c*/ 	.byte	0x04, 0x2f
        /*0c0e*/ 	.short	(.L_563 - .L_562)
	.align		4
.L_562:
        /*0c10*/ 	.word	index@(_ZN2at6native18elementwise_kernelILi128ELi4EZNS0_15gpu_kernel_implINS0_13BUnaryFunctorIsssZZZNS0_15binary_internal21div_floor_kernel_cudaERNS_18TensorIteratorBaseEENKUlvE_clEvENKUlvE3_clEvEUlssE_EEEEvS6_RKT_EUliE_EEviT1_)
        /*0c14*/ 	.word	0x00000018


	//----- nvinfo : EIATTR_FRAME_SIZE
	.align		4
.L_563:
        /*0c18*/ 	.byte	0x04, 0x11
        /*0c1a*/ 	.short	(.L_565 - .L_564)
	.align		4
.L_564:
        /*0c1c*/ 	.word	index@(_ZN2at6native18elementwise_kernelILi128ELi4EZNS0_15gpu_kernel_implINS0_13BUnaryFunctorIsssZZZNS0_15binary_internal21div_floor_kernel_cudaERNS_18TensorIteratorBaseEENKUlvE_clEvENKUlvE3_clEvEUlssE_EEEEvS6_RKT_EUliE_EEviT1_)
        /*0c20*/ 	.word	0x00000000


	//----- nvinfo : EIATTR_REGCOUNT
	.align		4
.L_565:
        /*0c24*/ 	.byte	0x04, 0x2f
        /*0c26*/ 	.short	(.L_567 - .L_566)
	.align		4
.L_566:
        /*0c28*/ 	.word	index@(_ZN2at6native29vectorized_elementwise_kernelILi8ENS0_13BinaryFunctorIsssZZZNS0_15binary_internal21div_floor_kernel_cudaERNS_18TensorIteratorBaseEENKUlvE_clEvENKUlvE3_clEvEUlssE_EESt5arrayIPcLm3EEEEviT0_T1_)
        /*0c2c*/ 	.word	0x00000020


	//----- nvinfo : EIATTR_FRAME_SIZE
	.align		4
.L_567:
        /*0c30*/ 	.byte	0x04, 0x11
        /*0c32*/ 	.short	(.L_569 - .L_568)
	.align		4
.L_568:
        /*0c34*/ 	.word	index@(_ZN2at6native29vectorized_elementwise_kernelILi8ENS0_13BinaryFunctorIsssZZZNS0_15binary_internal21div_floor_kernel_cudaERNS_18TensorIteratorBaseEENKUlvE_clEvENKUlvE3_clEvEUlssE_EESt5arrayIPcLm3EEEEviT0_T1_)
        /*0c38*/ 	.word	0x00000000


	//----- nvinfo : EIATTR_REGCOUNT
	.align		4
.L_569:
        /*0c3c*/ 	.byte	0x04, 0x2f
        /*0c3e*/ 	.short	(.L_571 - .L_570)
	.align		4
.L_570:
        /*0c40*/ 	.word	index@(_ZN2at6native29vectorized_elementwise_kernelILi4ENS0_13BinaryFunctorIsssZZZNS0_15binary_internal21div_floor_kernel_cudaERNS_18TensorIteratorBaseEENKUlvE_clEvENKUlvE3_clEvEUlssE_EESt5arrayIPcLm3EEEEviT0_T1_)
        /*0c44*/ 	.word	0x00000020


	//----- nvinfo : EIATTR_FRAME_SIZE
	.align		4
.L_571:
        /*0c48*/ 	.byte	0x04, 0x11
        /*0c4a*/ 	.short	(.L_573 - .L_572)
	.align		4
.L_572:
        /*0c4c*/ 	.word	index@(_ZN2at6native29vectorized_elementwise_kernelILi4ENS0_13BinaryFunctorIsssZZZNS0_15binary_internal21div_floor_kernel_cudaERNS_18TensorIteratorBaseEENKUlvE_clEvENKUlvE3_clEvEUlssE_EESt5arrayIPcLm3EEEEviT0_T1_)
        /*0c50*/ 	.word	0x00000000


	//----- nvinfo : EIATTR_REGCOUNT
	.align		4
.L_573:
        /*0c54*/ 	.byte	0x04, 0x2f
        /*0c56*/ 	.short	(.L_575 - .L_574)
	.align		4
.L_574:
        /*0c58*/ 	.word	index@(_ZN2at6native29vectorized_elementwise_kernelILi2ENS0_13BinaryFunctorIsssZZZNS0_15binary_internal21div_floor_kernel_cudaERNS_18TensorIteratorBaseEENKUlvE_clEvENKUlvE3_clEvEUlssE_EESt5arrayIPcLm3EEEEviT0_T1_)
        /*0c5c*/ 	.word	0x00000020


	//----- nvinfo : EIATTR_FRAME_SIZE
	.align		4
.L_575:
        /*0c60*/ 	.byte	0x04, 0x11
        /*0c62*/ 	.short	(.L_577 - .L_576)
	.align		4
.L_576:
        /*0c64*/ 	.word	index@(_ZN2at6native29vectorized_elementwise_kernelILi2ENS0_13BinaryFunctorIsssZZZNS0_15binary_internal21div_floor_kernel_cudaERNS_18TensorIteratorBaseEENKUlvE_clEvENKUlvE3_clEvEUlssE_EESt5arrayIPcLm3EEEEviT0_T1_)
        /*0c68*/ 	.word	0x00000000


	//----- nvinfo : EIATTR_REGCOUNT
	.align		4
.L_577:
        /*0c6c*/ 	.byte	0x04, 0x2f
        /*0c6e*/ 	.short	(.L_579 - .L_578)
	.align		4
.L_578:
        /*0c70*/ 	.word	index@(_ZN2at6native27unrolled_elementwise_kernelINS0_13BinaryFunctorIsssZZZNS0_15binary_internal21div_floor_kernel_cudaERNS_18TensorIteratorBaseEENKUlvE_clEvENKUlvE3_clEvEUlssE_EESt5arrayIPcLm3EELi4E23TrivialOffsetCalculatorILi2EjESD_ILi1EjENS0_6memory15LoadWithoutCastENSG_16StoreWithoutCastEEEviT_T0_T2_T3_T4_T5_)
        /*0c74*/ 	.word	0x0000001e


	//----- nvinfo : EIATTR_FRAME_SIZE
	.align		4
.L_579:
        /*0c78*/ 	.byte	0x04, 0x11
        /*0c7a*/ 	.short	(.L_581 - .L_580)
	.align		4
.L_580:
        /*0c7c*/ 	.word	index@(_ZN2at6native27unrolled_elementwise_kernelINS0_13BinaryFunctorIsssZZZNS0_15binary_internal21div_floor_kernel_cudaERNS_18TensorIteratorBaseEENKUlvE_clEvENKUlvE3_clEvEUlssE_EESt5arrayIPcLm3EELi4E23TrivialOffsetCalculatorILi2EjESD_ILi1EjENS0_6memory15LoadWithoutCastENSG_16StoreWithoutCastEEEviT_T0_T2_T3_T4_T5_)
        /*0c80*/ 	.word	0x00000000


	//----- nvinfo : EIATTR_REGCOUNT
	.align		4
.L_581:
        /*0c84*/ 	.byte	0x04, 0x2f
        /*0c86*/ 	.short	(.L_583 - .L_582)
	.align		4
.L_582:
        /*0c88*/ 	.word	index@(_ZN2at6native18elementwise_kernelILi128ELi4EZNS0_22gpu_kernel_impl_nocastINS0_13BinaryFunctorIsssZZZNS0_15binary_internal21div_floor_kernel_cudaERNS_18TensorIteratorBaseEENKUlvE_clEvENKUlvE3_clEvEUlssE_EEEEvS6_RKT_EUliE_EEviT1_)
        /*0c8c*/ 	.word	0x00000014


	//----- nvinfo : EIATTR_FRAME_SIZE
	.align		4
.L_583:
        /*0c90*/ 	.byte	0x04, 0x11
        /*0c92*/ 	.short	(.L_585 - .L_584)
	.align		4
.L_584:
        /*0c94*/ 	.word	index@(_ZN2at6native18elementwise_kernelILi128ELi4EZNS0_22gpu_kernel_impl_nocastINS0_13BinaryFunctorIsssZZZNS0_15binary_internal21div_floor_kernel_cudaERNS_18TensorIteratorBaseEENKUlvE_clEvENKUlvE3_clEvEUlssE_EEEEvS6_RKT_EUliE_EEviT1_)
        /*0c98*/ 	.word	0x00000000


	//----- nvinfo : EIATTR_REGCOUNT
	.align		4
.L_585:
        /*0c9c*/ 	.byte	0x04, 0x2f
        /*0c9e*/ 	.short	(.L_587 - .L_586)
	.align		4
.L_586:
        /*0ca0*/ 	.word	index@(_ZN2at6native27unrolled_elementwise_kernelINS0_13BinaryFunctorIsssZZZNS0_15binary_internal21div_floor_kernel_cudaERNS_18TensorIteratorBaseEENKUlvE_clEvENKUlvE3_clEvEUlssE_EESt5arrayIPcLm3EELi4E23TrivialOffsetCalculatorILi2EjESD_ILi1EjENS0_6memory12LoadWithCastILi2EEENSG_13StoreWithCastILi1EEEEEviT_T0_T2_T3_T4_T5_)
        /*0ca4*/ 	.word	0x00000020


	//----- nvinfo : EIATTR_FRAME_SIZE
	.align		4
.L_587:
        /*0ca8*/ 	.byte	0x04, 0x11
        /*0caa*/ 	.short	(.L_589 - .L_588)
	.align		4
.L_588:
        /*0cac*/ 	.word	index@(_ZN2at6native27unrolled_elementwise_kernelINS0_13BinaryFunctorIsssZZZNS0_15binary_internal21div_floor_kernel_cudaERNS_18TensorIteratorBaseEENKUlvE_clEvENKUlvE3_clEvEUlssE_EESt5arrayIPcLm3EELi4E23TrivialOffsetCalculatorILi2EjESD_ILi1EjENS0_6memory12LoadWithCastILi2EEENSG_13StoreWithCastILi1EEEEEviT_T0_T2_T3_T4_T5_)
        /*0cb0*/ 	.word	0x00000000


	//----- nvinfo : EIATTR_REGCOUNT
	.align		4
.L_589:
        /*0cb4*/ 	.byte	0x04, 0x2f
        /*0cb6*/ 	.short	(.L_591 - .L_590)
	.align		4
.L_590:
        /*0cb8*/ 	.word	index@(_ZN2at6native18elementwise_kernelILi128ELi4EZNS0_15gpu_kernel_implINS0_13BinaryFunctorIsssZZZNS0_15binary_internal21div_floor_kernel_cudaERNS_18TensorIteratorBaseEENKUlvE_clEvENKUlvE3_clEvEUlssE_EEEEvS6_RKT_EUliE_EEviT1_)
        /*0cbc*/ 	.word	0x00000018


	//----- nvinfo : EIATTR_FRAME_SIZE
	.align		4
.L_591:
        /*0cc0*/ 	.byte	0x04, 0x11
        /*0cc2*/ 	.short	(.L_593 - .L_592)
	.align		4
.L_592:
        /*0cc4*/ 	.word	index@(_ZN2at6native18elementwise_kernelILi128ELi4EZNS0_15gpu_kernel_implINS0_13BinaryFunctorIsssZZZNS0_15binary_internal21div_floor_kernel_cudaERNS_18TensorIteratorBaseEENKUlvE_clEvENKUlvE3_clEvEUlssE_EEEEvS6_RKT_EUliE_EEviT1_)
        /*0cc8*/ 	.word	0x00000000


	//----- nvinfo : EIATTR_REGCOUNT
	.align		4
.L_593:
        /*0ccc*/ 	.byte	0x04, 0x2f
        /*0cce*/ 	.short	(.L_595 - .L_594)
	.align		4
.L_594:
        /*0cd0*/ 	.word	index@(_ZN2at6native29vectorized_elementwise_kernelILi8EZZZNS0_15binary_internal21div_floor_kernel_cudaERNS_18TensorIteratorBaseEENKUlvE0_clEvENKUlvE_clEvEUldE_St5arrayIPcLm2EEEEviT0_T1_)
        /*0cd4*/ 	.word	0x00000026


	//----- nvinfo : EIATTR_FRAME_SIZE
	.align		4
.L_595:
        /*0cd8*/ 	.byte	0x04, 0x11
        /*0cda*/ 	.short	(.L_597 - .L_596)
	.align		4
.L_596:
        /*0cdc*/ 	.word	index@(_ZN2at6native29vectorized_elementwise_kernelILi8EZZZNS0_15binary_internal21div_floor_kernel_cudaERNS_18TensorIteratorBaseEENKUlvE0_clEvENKUlvE_clEvEUldE_St5arrayIPcLm2EEEEviT0_T1_)
        /*0ce0*/ 	.word	0x00000000


	//----- nvinfo : EIATTR_REGCOUNT
	.align		4
.L_597:
        /*0ce4*/ 	.byte	0x04, 0x2f
        /*0ce6*/ 	.short	(.L_599 - .L_598)
	.align		4
.L_598:
        /*0ce8*/ 	.word	index@(_ZN2at6native29vectorized_elementwise_kernelILi4EZZZNS0_15binary_internal21div_floor_kernel_cudaERNS_18TensorIteratorBaseEENKUlvE0_clEvENKUlvE_clEvEUldE_St5arrayIPcLm2EEEEviT0_T1_)
        /*0cec*/ 	.word	0x00000026


	//----- nvinfo : EIATTR_FRAME_SIZE
	.align		4
.L_599:
        /*0cf0*/ 	.byte	0x04, 0x11
        /*0cf2*/ 	.short	(.L_601 - .L_600)
	.align		4
.L_600:
        /*0cf4*/ 	.word	index@(_ZN2at6native29vectorized_elementwise_kernelILi4EZZZNS0_15binary_internal21div_floor_kernel_cudaERNS_18TensorIteratorBaseEENKUlvE0_clEvENKUlvE_clEvEUldE_St5arrayIPcLm2EEEEviT0_T1_)
        /*0cf8*/ 	.word	0x00000000


	//----- nvinfo : EIATTR_REGCOUNT
	.align		4
.L_601:
        /*0cfc*/ 	.byte	0x04, 0x2f
        /*0cfe*/ 	.short	(.L_603 - .L_602)
	.align		4
.L_602:
        /*0d00*/ 	.word	index@(_ZN2at6native29vectorized_elementwise_kernelILi2EZZZNS0_15binary_internal21div_floor_kernel_cudaERNS_18TensorIteratorBaseEENKUlvE0_clEvENKUlvE_clEvEUldE_St5arrayIPcLm2EEEEviT0_T1_)
        /*0d04*/ 	.word	0x00000026


	//----- nvinfo : EIATTR_FRAME_SIZE
	.align		4
.L_603:
        /*0d08*/ 	.byte	0x04, 0x11
        /*0d0a*/ 	.short	(.L_605 - .L_604)
	.align		4
.L_604:
        /*0d0c*/ 	.word	index@(_ZN2at6native29vectorized_elementwise_kernelILi2EZZZNS0_15binary_internal21div_floor_kernel_cudaERNS_18TensorIteratorBaseEENKUlvE0_clEvENKUlvE_clEvEUldE_St5arrayIPcLm2EEEEviT0_T1_)
        /*0d10*/ 	.word	0x00000000


	//----- nvinfo : EIATTR_REGCOUNT
	.align		4
.L_605:
        /*0d14*/ 	.byte	0x04, 0x2f
        /*0d16*/ 	.short	(.L_607 - .L_606)
	.align		4
.L_606:
        /*0d18*/ 	.word	index@(_ZN2at6native27unrolled_elementwise_kernelIZZZNS0_15binary_internal21div_floor_kernel_cudaERNS_18TensorIteratorBaseEENKUlvE0_clEvENKUlvE_clEvEUldE_St5arrayIPcLm2EELi4E23TrivialOffsetCalculatorILi1EjESC_NS0_6memory15LoadWithoutCastENSD_16StoreWithoutCastEEEviT_T0_T2_T3_T4_T5_)
        /*0d1c*/ 	.word	0x0000001a


	//----- nvinfo : EIATTR_FRAME_SIZE
	.align		4
.L_607:
        /*0d20*/ 	.byte	0x04, 0x11
        /*0d22*/ 	.short	(.L_609 - .L_608)
	.align		4
.L_608:
        /*0d24*/ 	.word	index@(_ZN2at6native27unrolled_elementwise_kernelIZZZNS0_15binary_internal21div_floor_kernel_cudaERNS_18TensorIteratorBaseEENKUlvE0_clEvENKUlvE_clEvEUldE_St5arrayIPcLm2EELi4E23TrivialOffsetCalculatorILi1EjESC_NS0_6memory15LoadWithoutCastENSD_16StoreWithoutCastEEEviT_T0_T2_T3_T4_T5_)
        /*0d28*/ 	.word	0x00000000


	//----- nvinfo : EIATTR_REGCOUNT
	.align		4
.L_609:
        /*0d2c*/ 	.byte	0x04, 0x2f
        /*0d2e*/ 	.short	(.L_611 - .L_610)
	.align		4
.L_610:
        /*0d30*/ 	.word	index@(_ZN2at6native18elementwise_kernelILi128ELi2EZNS0_22gpu_kernel_impl_nocastIZZZNS0_15binary_internal21div_floor_kernel_cudaERNS_18TensorIteratorBaseEENKUlvE0_clEvENKUlvE_clEvEUldE_EEvS5_RKT_EUliE_EEviT1_)
        /*0d34*/ 	.word	0x0000001a


	//----- nvinfo : EIATTR_FRAME_SIZE
	.align		4
.L_611:
        /*0d38*/ 	.byte	0x04, 0x11
        /*0d3a*/ 	.short	(.L_613 - .L_612)
	.align		4
.L_612:
        /*0d3c*/ 	.word	index@(_ZN2at6native18elementwise_kernelILi128ELi2EZNS0_22gpu_kernel_impl_nocastIZZZNS0_15binary_internal21div_floor_kernel_cudaERNS_18TensorIteratorBaseEENKUlvE0_clEvENKUlvE_clEvEUldE_EEvS5_RKT_EUliE_EEviT1_)
        /*0d40*/ 	.word	0x00000000


	//----- nvinfo : EIATTR_REGCOUNT
	.align		4
.L_613:
        /*0d44*/ 	.byte	0x04, 0x2f
        /*0d46*/ 	.short	(.L_615 - .L_614)
	.align		4
.L_614:
        /*0d48*/ 	.word	index@(_ZN2at6native27unrolled_elementwise_kernelIZZZNS0_15binary_internal21div_floor_kernel_cudaERNS_18TensorIteratorBaseEENKUlvE0_clEvENKUlvE_clEvEUldE_St5arrayIPcLm2EELi4E23TrivialOffsetCalculatorILi1EjESC_NS0_6memory12LoadWithCastILi1EEENSD_13StoreWithCastILi1EEEEEviT_T0_T2_T3_T4_T5_)
        /*0d4c*/ 	.word	0x00000022


	//----- nvinfo : EIATTR_FRAME_SIZE
	.align		4
.L_615:
        /*0d50*/ 	.byte	0x04, 0x11
        /*0d52*/ 	.short	(.L_617 - .L_616)
	.align		4
.L_616:
        /*0d54*/ 	.word	index@(_ZN2at6native27unrolled_elementwise_kernelIZZZNS0_15binary_internal21div_floor_kernel_cudaERNS_18TensorIteratorBaseEENKUlvE0_clEvENKUlvE_clEvEUldE_St5arrayIPcLm2EELi4E23TrivialOffsetCalculatorILi1EjESC_NS0_6memory12LoadWithCastILi1EEENSD_13StoreWithCastILi1EEEEEviT_T0_T2_T3_T4_T5_)
        /*0d58*/ 	.word	0x00000000


	//----- nvinfo : EIATTR_REGCOUNT
	.align		4
.L_617:
        /*0d5c*/ 	.byte	0x04, 0x2f
        /*0d5e*/ 	.short	(.L_619 - .L_618)
	.align		4
.L_618:
        /*0d60*/ 	.word	index@(_ZN2at6native18elementwise_kernelILi128ELi4EZNS0_15gpu_kernel_implIZZZNS0_15binary_internal21div_floor_kernel_cudaERNS_18TensorIteratorBaseEENKUlvE0_clEvENKUlvE_clEvEUldE_EEvS5_RKT_EUliE_EEviT1_)
        /*0d64*/ 	.word	0x0000001c


	//----- nvinfo : EIATTR_FRAME_SIZE
	.align		4
.L_619:
        /*0d68*/ 	.byte	0x04, 0x11
        /*0d6a*/ 	.short	(.L_621 - .L_620)
	.align		4
.L_620:
        /*0d6c*/ 	.word	index@(_ZN2at6native18elementwise_kernelILi128ELi4EZNS0_15gpu_kernel_implIZZZNS0_15binary_internal21div_floor_kernel_cudaERNS_18TensorIteratorBaseEENKUlvE0_clEvENKUlvE_clEvEUldE_EEvS5_RKT_EUliE_EEviT1_)
        /*0d70*/ 	.word	0x00000000


	//----- nvinfo : EIATTR_REGCOUNT
	.align		4
.L_621:
        /*0d74*/ 	.byte	0x04, 0x2f
        /*0d76*/ 	.short	(.L_623 - .L_622)
	.align		4
.L_622:
        /*0d78*/ 	.word	index@(_ZN2at6native29vectorized_elementwise_kernelILi8EZZZNS0_15binary_internal21div_floor_kernel_cudaERNS_18TensorIteratorBaseEENKUlvE0_clEvENKUlvE0_clEvEUlfE_St5arrayIPcLm2EEEEviT0_T1_)
        /*0d7c*/ 	.word	0x00000020


	//----- nvinfo : EIATTR_FRAME_SIZE
	.align		4
.L_623:
        /*0d80*/ 	.byte	0x04, 0x11
        /*0d82*/ 	.short	(.L_625 - .L_624)
	.align		4
.L_624:
        /*0d84*/ 	.word	index@(_ZN2at6native29vectorized_elementwise_kernelILi8EZZZNS0_15binary_internal21div_floor_kernel_cudaERNS_18TensorIteratorBaseEENKUlvE0_clEvENKUlvE0_clEvEUlfE_St5arrayIPcLm2EEEEviT0_T1_)
        /*0d88*/ 	.word	0x00000000


	//----- nvinfo : EIATTR_REGCOUNT
	.align		4
.L_625:
        /*0d8c*/ 	.byte	0x04, 0x2f
        /*0d8e*/ 	.short	(.L_627 - .L_626)
	.align		4
.L_626:
        /*0d90*/ 	.word	index@(_ZN2at6native29vectorized_elementwise_kernelILi4EZZZNS0_15binary_internal21div_floor_kernel_cudaERNS_18TensorIteratorBaseEENKUlvE0_clEvENKUlvE0_clEvEUlfE_St5arrayIPcLm2EEEEviT0_T1_)
        /*0d94*/ 	.word	0x00000020


	//----- nvinfo : EIATTR_FRAME_SIZE
	.align		4
.L_627:
        /*0d98*/ 	.byte	0x04, 0x11
        /*0d9a*/ 	.short	(.L_629 - .L_628)
	.align		4
.L_628:
        /*0d9c*/ 	.word	index@(_ZN2at6native29vectorized_elementwise_kernelILi4EZZZNS0_15binary_internal21div_floor_kernel_cudaERNS_18TensorIteratorBaseEENKUlvE0_clEvENKUlvE0_clEvEUlfE_St5arrayIPcLm2EEEEviT0_T1_)
        /*0da0*/ 	.word	0x00000000


	//----- nvinfo : EIATTR_REGCOUNT
	.align		4
.L_629:
        /*0da4*/ 	.byte	0x04, 0x2f
        /*0da6*/ 	.short	(.L_631 - .L_630)
	.align		4
.L_630:
        /*0da8*/ 	.word	index@(_ZN2at6native29vectorized_elementwise_kernelILi2EZZZNS0_15binary_internal21div_floor_kernel_cudaERNS_18TensorIteratorBaseEENKUlvE0_clEvENKUlvE0_clEvEUlfE_St5arrayIPcLm2EEEEviT0_T1_)
        /*0dac*/ 	.word	0x00000020


	//----- nvinfo : EIATTR_FRAME_SIZE
	.align		4
.L_631:
        /*0db0*/ 	.byte	0x04, 0x11
        /*0db2*/ 	.short	(.L_633 - .L_632)
	.align		4
.L_632:
        /*0db4*/ 	.word	index@(_ZN2at6native29vectorized_elementwise_kernelILi2EZZZNS0_15binary_internal21div_floor_kernel_cudaERNS_18TensorIteratorBaseEENKUlvE0_clEvENKUlvE0_clEvEUlfE_St5arrayIPcLm2EEEEviT0_T1_)
        /*0db8*/ 	.word	0x00000000


	//----- nvinfo : EIATTR_REGCOUNT
	.align		4
.L_633:
        /*0dbc*/ 	.byte	0x04, 0x2f
        /*0dbe*/ 	.short	(.L_635 - .L_634)
	.align		4
.L_634:
        /*0dc0*/ 	.word	index@(_ZN2at6native27unrolled_elementwise_kernelIZZZNS0_15binary_internal21div_floor_kernel_cudaERNS_18TensorIteratorBaseEENKUlvE0_clEvENKUlvE0_clEvEUlfE_St5arrayIPcLm2EELi4E23TrivialOffsetCalculatorILi1EjESC_NS0_6memory15LoadWithoutCastENSD_16StoreWithoutCastEEEviT_T0_T2_T3_T4_T5_)
        /*0dc4*/ 	.word	0x0000001a


	//----- nvinfo : EIATTR_FRAME_SIZE
	.align		4
.L_635:
        /*0dc8*/ 	.byte	0x04, 0x11
        /*0dca*/ 	.short	(.L_637 - .L_636)
	.align		4
.L_636:
        /*0dcc*/ 	.word	index@(_ZN2at6native27unrolled_elementwise_kernelIZZZNS0_15binary_internal21div_floor_kernel_cudaERNS_18TensorIteratorBaseEENKUlvE0_clEvENKUlvE0_clEvEUlfE_St5arrayIPcLm2EELi4E23TrivialOffsetCalculatorILi1EjESC_NS0_6memory15LoadWithoutCastENSD_16StoreWithoutCastEEEviT_T0_T2_T3_T4_T5_)
        /*0dd0*/ 	.word	0x00000000


	//----- nvinfo : EIATTR_REGCOUNT
	.align		4
.L_637:
        /*0dd4*/ 	.byte	0x04, 0x2f
        /*0dd6*/ 	.short	(.L_639 - .L_638)
	.align		4
.L_638:
        /*0dd8*/ 	.word	index@(_ZN2at6native18elementwise_kernelILi128ELi2EZNS0_22gpu_kernel_impl_nocastIZZZNS0_15binary_internal21div_floor_kernel_cudaERNS_18TensorIteratorBaseEENKUlvE0_clEvENKUlvE0_clEvEUlfE_EEvS5_RKT_EUliE_EEviT1_)
        /*0ddc*/ 	.word	0x0000001a


	//----- nvinfo : EIATTR_FRAME_SIZE
	.align		4
.L_639:
        /*0de0*/ 	.byte	0x04, 0x11
        /*0de2*/ 	.short	(.L_641 - .L_640)
	.align		4
.L_640:
        /*0de4*/ 	.word	index@(_ZN2at6native18elementwise_kernelILi128ELi2EZNS0_22gpu_kernel_impl_nocastIZZZNS0_15binary_internal21div_floor_kernel_cudaERNS_18TensorIteratorBaseEENKUlvE0_clEvENKUlvE0_clEvEUlfE_EEvS5_RKT_EUliE_EEviT1_)
        /*0de8*/ 	.word	0x00000000


	//----- nvinfo : EIATTR_REGCOUNT
	.align		4
.L_641:
        /*0dec*/ 	.byte	0x04, 0x2f
        /*0dee*/ 	.short	(.L_643 - .L_642)
	.align		4
.L_642:
        /*0df0*/ 	.word	index@(_ZN2at6native27unrolled_elementwise_kernelIZZZNS0_15binary_internal21div_floor_kernel_cudaERNS_18TensorIteratorBaseEENKUlvE0_clEvENKUlvE0_clEvEUlfE_St5arrayIPcLm2EELi4E23TrivialOffsetCalculatorILi1EjESC_NS0_6memory12LoadWithCastILi1EEENSD_13StoreWithCastILi1EEEEEviT_T0_T2_T3_T4_T5_)
        /*0df4*/ 	.word	0x0000001d


	//----- nvinfo : EIATTR_FRAME_SIZE
	.align		4
.L_643:
        /*0df8*/ 	.byte	0x04, 0x11
        /*0dfa*/ 	.short	(.L_645 - .L_644)
	.align		4
.L_644:
        /*0dfc*/ 	.word	index@(_ZN2at6native27unrolled_elementwise_kernelIZZZNS0_15binary_internal21div_floor_kernel_cudaERNS_18TensorIteratorBaseEENKUlvE0_clEvENKUlvE0_clEvEUlfE_St5arrayIPcLm2EELi4E23TrivialOffsetCalculatorILi1EjESC_NS0_6memory12LoadWithCastILi1EEENSD_13StoreWithCastILi1EEEEEviT_T0_T2_T3_T4_T5_)
        /*0e00*/ 	.word	0x00000000


	//----- nvinfo : EIATTR_REGCOUNT
	.align		4
.L_645:
        /*0e04*/ 	.byte	0x04, 0x2f
        /*0e06*/ 	.short	(.L_647 - .L_646)
	.align		4
.L_646:
        /*0e08*/ 	.word	index@(_ZN2at6native18elementwise_kernelILi128ELi4EZNS0_15gpu_kernel_implIZZZNS0_15binary_internal21div_floor_kernel_cudaERNS_18TensorIteratorBaseEENKUlvE0_clEvENKUlvE0_clEvEUlfE_EEvS5_RKT_EUliE_EEviT1_)
        /*0e0c*/ 	.word	0x0000001e


	//----- nvinfo : EIATTR_FRAME_SIZE
	.align		4
.L_647:
        /*0e10*/ 	.byte	0x04, 0x11
        /*0e12*/ 	.short	(.L_649 - .L_648)
	.align		4
.L_648:
        /*0e14*/ 	.word	index@(_ZN2at6native18elementwise_kernelILi128ELi4EZNS0_15gpu_kernel_implIZZZNS0_15binary_internal21div_floor_kernel_cudaERNS_18TensorIteratorBaseEENKUlvE0_clEvENKUlvE0_clEvEUlfE_EEvS5_RKT_EUliE_EEviT1_)
        /*0e18*/ 	.word	0x00000000


	//----- nvinfo : EIATTR_REGCOUNT
	.align		4
.L_649:
        /*0e1c*/ 	.byte	0x04, 0x2f
        /*0e1e*/ 	.short	(.L_651 - .L_650)
	.align		4
.L_650:
        /*0e20*/ 	.word	index@(_ZN2at6native29vectorized_elementwise_kernelILi8EZZZNS0_15binary_internal21div_floor_kernel_cudaERNS_18TensorIteratorBaseEENKUlvE0_clEvENKUlvE1_clEvEUlN3c104HalfEE_St5arrayIPcLm2EEEEviT0_T1_)
        /*0e24*/ 	.word	0x00000020


	//----- nvinfo : EIATTR_FRAME_SIZE
	.align		4
.L_651:
        /*0e28*/ 	.byte	0x04, 0x11
        /*0e2a*/ 	.short	(.L_653 - .L_652)
	.align		4
.L_652:
        /*0e2c*/ 	.word	index@(_ZN2at6native29vectorized_elementwise_kernelILi8EZZZNS0_15binary_internal21div_floor_kernel_cudaERNS_18TensorIteratorBaseEENKUlvE0_clEvENKUlvE1_clEvEUlN3c104HalfEE_St5arrayIPcLm2EEEEviT0_T1_)
        /*0e30*/ 	.word	0x00000000


	//----- nvinfo : EIATTR_REGCOUNT
	.align		4
.L_653:
        /*0e34*/ 	.byte	0x04, 0x2f
        /*0e36*/ 	.short	(.L_655 - .L_654)
	.align		4
.L_654:
        /*0e38*/ 	.word	index@(_ZN2at6native29vectorized_elementwise_kernelILi4EZZZNS0_15binary_internal21div_floor_kernel_cudaERNS_18TensorIteratorBaseEENKUlvE0_clEvENKUlvE1_clEvEUlN3c104HalfEE_St5arrayIPcLm2EEEEviT0_T1_)
        /*0e3c*/ 	.word	0x00000020


	//----- nvinfo : EIATTR_FRAME_SIZE
	.align		4
.L_655:
        /*0e40*/ 	.byte	0x04, 0x11
        /*0e42*/ 	.short	(.L_657 - .L_656)
	.align		4
.L_656:
        /*0e44*/ 	.word	index@(_ZN2at6native29vectorized_elementwise_kernelILi4EZZZNS0_15binary_internal21div_floor_kernel_cudaERNS_18TensorIteratorBaseEENKUlvE0_clEvENKUlvE1_clEvEUlN3c104HalfEE_St5arrayIPcLm2EEEEviT0_T1_)
        /*0e48*/ 	.word	0x00000000


	//----- nvinfo : EIATTR_REGCOUNT
	.align		4
.L_657:
        /*0e4c*/ 	.byte	0x04, 0x2f
        /*0e4e*/ 	.short	(.L_659 - .L_658)
	.align		4
.L_658:
        /*0e50*/ 	.word	index@(_ZN2at6native29vectorized_elementwise_kernelILi2EZZZNS0_15binary_internal21div_floor_kernel_cudaERNS_18TensorIteratorBaseEENKUlvE0_clEvENKUlvE1_clEvEUlN3c104HalfEE_St5arrayIPcLm2EEEEviT0_T1_)
        /*0e54*/ 	.word	0x00000020


	//----- nvinfo : EIATTR_FRAME_SIZE
	.align		4
.L_659:
        /*0e58*/ 	.byte	0x04, 0x11
        /*0e5a*/ 	.short	(.L_661 - .L_660)
	.align		4
.L_660:
        /*0e5c*/ 	.word	index@(_ZN2at6native29vectorized_elementwise_kernelILi2EZZZNS0_15binary_internal21div_floor_kernel_cudaERNS_18TensorIteratorBaseEENKUlvE0_clEvENKUlvE1_clEvEUlN3c104HalfEE_St5arrayIPcLm2EEEEviT0_T1_)
        /*0e60*/ 	.word	0x00000000


	//----- nvinfo : EIATTR_REGCOUNT
	.align		4
.L_661:
        /*0e64*/ 	.byte	0x04, 0x2f
        /*0e66*/ 	.short	(.L_663 - .L_662)
	.align		4
.L_662:
        /*0e68*/ 	.word	index@(_ZN2at6native27unrolled_elementwise_kernelIZZZNS0_15binary_internal21div_floor_kernel_cudaERNS_18TensorIteratorBaseEENKUlvE0_clEvENKUlvE1_clEvEUlN3c104HalfEE_St5arrayIPcLm2EELi4E23TrivialOffsetCalculatorILi1EjESE_NS0_6memory15LoadWithoutCastENSF_16StoreWithoutCastEEEviT_T0_T2_T3_T4_T5_)
        /*0e6c*/ 	.word	0x0000001a


	//----- nvinfo : EIATTR_FRAME_SIZE
	.align		4
.L_663:
        /*0e70*/ 	.byte	0x04, 0x11
        /*0e72*/ 	.short	(.L_665 - .L_664)
	.align		4
.L_664:
        /*0e74*/ 	.word	index@(_ZN2at6native27unrolled_elementwise_kernelIZZZNS0_15binary_internal21div_floor_kernel_cudaERNS_18TensorIteratorBaseEENKUlvE0_clEvENKUlvE1_clEvEUlN3c104HalfEE_St5arrayIPcLm2EELi4E23TrivialOffsetCalculatorILi1EjESE_NS0_6memory15LoadWithoutCastENSF_16StoreWithoutCastEEEviT_T0_T2_T3_T4_T5_)
        /*0e78*/ 	.word	0x00000000


	//----- nvinfo : EIATTR_REGCOUNT
	.align		4
.L_665:
        /*0e7c*/ 	.byte	0x04, 0x2f
        /*0e7e*/ 	.short	(.L_667 - .L_666)
	.align		4
.L_666:
        /*0e80*/ 	.word	index@(_ZN2at6native18elementwise_kernelILi128ELi4EZNS0_22gpu_kernel_impl_nocastIZZZNS0_15binary_internal21div_floor_kernel_cudaERNS_18TensorIteratorBaseEENKUlvE0_clEvENKUlvE1_clEvEUlN3c104HalfEE_EEvS5_RKT_EUliE_EEviT1_)
        /*0e84*/ 	.word	0x0000001a


	//----- nvinfo : EIATTR_FRAME_SIZE
	.align		4
.L_667:
        /*0e88*/ 	.byte	0x04, 0x11
        /*0e8a*/ 	.short	(.L_669 - .L_668)
	.align		4
.L_668:
        /*0e8c*/ 	.word	index@(_ZN2at6native18elementwise_kernelILi128ELi4EZNS0_22gpu_kernel_impl_nocastIZZZNS0_15binary_internal21div_floor_kernel_cudaERNS_18TensorIteratorBaseEENKUlvE0_clEvENKUlvE1_clEvEUlN3c104HalfEE_EEvS5_RKT_EUliE_EEviT1_)
        /*0e90*/ 	.word	0x00000000


	//----- nvinfo : EIATTR_REGCOUNT
	.align		4
.L_669:
        /*0e94*/ 	.byte	0x04, 0x2f
        /*0e96*/ 	.short	(.L_671 - .L_670)
	.align		4
.L_670:
        /*0e98*/ 	.word	index@(_ZN2at6native27unrolled_elementwise_kernelIZZZNS0_15binary_internal21div_floor_kernel_cudaERNS_18TensorIteratorBaseEENKUlvE0_clEvENKUlvE1_clEvEUlN3c104HalfEE_St5arrayIPcLm2EELi4E23TrivialOffsetCalculatorILi1EjESE_NS0_6memory12LoadWithCastILi1EEENSF_13StoreWithCastILi1EEEEEviT_T0_T2_T3_T4_T5_)
        /*0e9c*/ 	.word	0x0000001c


	//----- nvinfo : EIATTR_FRAME_SIZE
	.align		4
.L_671:
        /*0ea0*/ 	.byte	0x04, 0x11
        /*0ea2*/ 	.short	(.L_673 - .L_672)
	.align		4
.L_672:
        /*0ea4*/ 	.word	index@(_ZN2at6native27unrolled_elementwise_kernelIZZZNS0_15binary_internal21div_floor_kernel_cudaERNS_18TensorIteratorBaseEENKUlvE0_clEvENKUlvE1_clEvEUlN3c104HalfEE_St5arrayIPcLm2EELi4E23TrivialOffsetCalculatorILi1EjESE_NS0_6memory12LoadWithCastILi1EEENSF_13StoreWithCastILi1EEEEEviT_T0_T2_T3_T4_T5_)
        /*0ea8*/ 	.word	0x00000000


	//----- nvinfo : EIATTR_REGCOUNT
	.align		4
.L_673:
        /*0eac*/ 	.byte	0x04, 0x2f
        /*0eae*/ 	.short	(.L_675 - .L_674)
	.align		4
.L_674:
        /*0eb0*/ 	.word	index@(_ZN2at6native18elementwise_kernelILi128ELi4EZNS0_15gpu_kernel_implIZZZNS0_15binary_internal21div_floor_kernel_cudaERNS_18TensorIteratorBaseEENKUlvE0_clEvENKUlvE1_clEvEUlN3c104HalfEE_EEvS5_RKT_EUliE_EEviT1_)
        /*0eb4*/ 	.word	0x0000001e


	//----- nvinfo : EIATTR_FRAME_SIZE
	.align		4
.L_675:
        /*0eb8*/ 	.byte	0x04, 0x11
        /*0eba*/ 	.short	(.L_677 - .L_676)
	.align		4
.L_676:
        /*0ebc*/ 	.word	index@(_ZN2at6native18elementwise_kernelILi128ELi4EZNS0_15gpu_kernel_implIZZZNS0_15binary_internal21div_floor_kernel_cudaERNS_18TensorIteratorBaseEENKUlvE0_clEvENKUlvE1_clEvEUlN3c104HalfEE_EEvS5_RKT_EUliE_EEviT1_)
        /*0ec0*/ 	.word	0x00000000


	//----- nvinfo : EIATTR_REGCOUNT
	.align		4
.L_677:
        /*0ec4*/ 	.byte	0x04, 0x2f
        /*0ec6*/ 	.short	(.L_679 - .L_678)
	.align		4
.L_678:
        /*0ec8*/ 	.word	index@(_ZN2at6native29vectorized_elementwise_kernelILi8EZZZNS0_15binary_internal21div_floor_kernel_cudaERNS_18TensorIteratorBaseEENKUlvE0_clEvENKUlvE2_clEvEUlN3c108BFloat16EE_St5arrayIPcLm2EEEEviT0_T1_)
        /*0ecc*/ 	.word	0x00000020


	//----- nvinfo : EIATTR_FRAME_SIZE
	.align		4
.L_679:
        /*0ed0*/ 	.byte	0x04, 0x11
        /*0ed2*/ 	.short	(.L_681 - .L_680)
	.align		4
.L_680:
        /*0ed4*/ 	.word	index@(_ZN2at6native29vectorized_elementwise_kernelILi8EZZZNS0_15binary_internal21div_floor_kernel_cudaERNS_18TensorIteratorBaseEENKUlvE0_clEvENKUlvE2_clEvEUlN3c108BFloat16EE_St5arrayIPcLm2EEEEviT0_T1_)
        /*0ed8*/ 	.word	0x00000000


	//----- nvinfo : EIATTR_REGCOUNT
	.align		4
.L_681:
        /*0edc*/ 	.byte	0x04, 0x2f
        /*0ede*/ 	.short	(.L_683 - .L_682)
	.align		4
.L_682:
        /*0ee0*/ 	.word	index@(_ZN2at6native29vectorized_elementwise_kernelILi4EZZZNS0_15binary_internal21div_floor_kernel_cudaERNS_18TensorIteratorBaseEENKUlvE0_clEvENKUlvE2_clEvEUlN3c108BFloat16EE_St5arrayIPcLm2EEEEviT0_T1_)
        /*0ee4*/ 	.word	0x00000020


	//----- nvinfo : EIATTR_FRAME_SIZE
	.align		4
.L_683:
        /*0ee8*/ 	.byte	0x04, 0x11
        /*0eea*/ 	.short	(.L_685 - .L_684)
	.align		4
.L_684:
        /*0eec*/ 	.word	index@(_ZN2at6native29vectorized_elementwise_kernelILi4EZZZNS0_15binary_internal21div_floor_kernel_cudaERNS_18TensorIteratorBaseEENKUlvE0_clEvENKUlvE2_clEvEUlN3c108BFloat16EE_St5arrayIPcLm2EEEEviT0_T1_)
        /*0ef0*/ 	.word	0x00000000


	//----- nvinfo : EIATTR_REGCOUNT
	.align		4
.L_685:
        /*0ef4*/ 	.byte	0x04, 0x2f
        /*0ef6*/ 	.short	(.L_687 - .L_686)
	.align		4
.L_686:
        /*0ef8*/ 	.word	index@(_ZN2at6native29vectorized_elementwise_kernelILi2EZZZNS0_15binary_internal21div_floor_kernel_cudaERNS_18TensorIteratorBaseEENKUlvE0_clEvENKUlvE2_clEvEUlN3c108BFloat16EE_St5arrayIPcLm2EEEEviT0_T1_)
        /*0efc*/ 	.word	0x00000020


	//----- nvinfo : EIATTR_FRAME_SIZE
	.align		4
.L_687:
        /*0f00*/ 	.byte	0x04, 0x11
        /*0f02*/ 	.short	(.L_689 - .L_688)
	.align		4
.L_688:
        /*0f04*/ 	.word	index@(_ZN2at6native29vectorized_elementwise_kernelILi2EZZZNS0_15binary_internal21div_floor_kernel_cudaERNS_18TensorIteratorBaseEENKUlvE0_clEvENKUlvE2_clEvEUlN3c108BFloat16EE_St5arrayIPcLm2EEEEviT0_T1_)
        /*0f08*/ 	.word	0x00000000


	//----- nvinfo : EIATTR_REGCOUNT
	.align		4
.L_689:
        /*0f0c*/ 	.byte	0x04, 0x2f
        /*0f0e*/ 	.short	(.L_691 - .L_690)
	.align		4
.L_690:
        /*0f10*/ 	.word	index@(_ZN2at6native27unrolled_elementwise_kernelIZZZNS0_15binary_internal21div_floor_kernel_cudaERNS_18TensorIteratorBaseEENKUlvE0_clEvENKUlvE2_clEvEUlN3c108BFloat16EE_St5arrayIPcLm2EELi4E23TrivialOffsetCalculatorILi1EjESE_NS0_6memory15LoadWithoutCastENSF_16StoreWithoutCastEEEviT_T0_T2_T3_T4_T5_)
        /*0f14*/ 	.word	0x00000019


	//----- nvinfo : EIATTR_FRAME_SIZE
	.align		4
.L_691:
        /*0f18*/ 	.byte	0x04, 0x11
        /*0f1a*/ 	.short	(.L_693 - .L_692)
	.align		4
.L_692:
        /*0f1c*/ 	.word	index@(_ZN2at6native27unrolled_elementwise_kernelIZZZNS0_15binary_internal21div_floor_kernel_cudaERNS_18TensorIteratorBaseEENKUlvE0_clEvENKUlvE2_clEvEUlN3c108BFloat16EE_St5arrayIPcLm2EELi4E23TrivialOffsetCalculatorILi1EjESE_NS0_6memory15LoadWithoutCastENSF_16StoreWithoutCastEEEviT_T0_T2_T3_T4_T5_)
        /*0f20*/ 	.word	0x00000000


	//----- nvinfo : EIATTR_REGCOUNT
	.align		4
.L_693:
        /*0f24*/ 	.byte	0x04, 0x2f
        /*0f26*/ 	.short	(.L_695 - .L_694)
	.align		4
.L_694:
        /*0f28*/ 	.word	index@(_ZN2at6native18elementwise_kernelILi128ELi4EZNS0_22gpu_kernel_impl_nocastIZZZNS0_15binary_internal21div_floor_kernel_cudaERNS_18TensorIteratorBaseEENKUlvE0_clEvENKUlvE2_clEvEUlN3c108BFloat16EE_EEvS5_RKT_EUliE_EEviT1_)
        /*0f2c*/ 	.word	0x0000001a


	//----- nvinfo : EIATTR_FRAME_SIZE
	.align		4
.L_695:
        /*0f30*/ 	.byte	0x04, 0x11
        /*0f32*/ 	.short	(.L_697 - .L_696)
	.align		4
.L_696:
        /*0f34*/ 	.word	index@(_ZN2at6native18elementwise_kernelILi128ELi4EZNS0_22gpu_kernel_impl_nocastIZZZNS0_15binary_internal21div_floor_kernel_cudaERNS_18TensorIteratorBaseEENKUlvE0_clEvENKUlvE2_clEvEUlN3c108BFloat16EE_EEvS5_RKT_EUliE_EEviT1_)
        /*0f38*/ 	.word	0x00000000


	//----- nvinfo : EIATTR_REGCOUNT
	.align		4
.L_697:
        /*0f3c*/ 	.byte	0x04, 0x2f
        /*0f3e*/ 	.short	(.L_699 - .L_698)
	.align		4
.L_698:
        /*0f40*/ 	.word	index@(_ZN2at6native27unrolled_elementwise_kernelIZZZNS0_15binary_internal21div_floor_kernel_cudaERNS_18TensorIteratorBaseEENKUlvE0_clEvENKUlvE2_clEvEUlN3c108BFloat16EE_St5arrayIPcLm2EELi4E23TrivialOffsetCalculatorILi1EjESE_NS0_6memory12LoadWithCastILi1EEENSF_13StoreWithCastILi1EEEEEviT_T0_T2_T3_T4_T5_)
        /*0f44*/ 	.word	0x0000001c


	//----- nvinfo : EIATTR_FRAME_SIZE
	.align		4
.L_699:
        /*0f48*/ 	.byte	0x04, 0x11
        /*0f4a*/ 	.short	(.L_701 - .L_700)
	.align		4
.L_700:
        /*0f4c*/ 	.word	index@(_ZN2at6native27unrolled_elementwise_kernelIZZZNS0_15binary_internal21div_floor_kernel_cudaERNS_18TensorIteratorBaseEENKUlvE0_clEvENKUlvE2_clEvEUlN3c108BFloat16EE_St5arrayIPcLm2EELi4E23TrivialOffsetCalculatorILi1EjESE_NS0_6memory12LoadWithCastILi1EEENSF_13StoreWithCastILi1EEEEEviT_T0_T2_T3_T4_T5_)
        /*0f50*/ 	.word	0x00000000


	//----- nvinfo : EIATTR_REGCOUNT
	.align		4
.L_701:
        /*0f54*/ 	.byte	0x04, 0x2f
        /*0f56*/ 	.short	(.L_703 - .L_702)
	.align		4
.L_702:
        /*0f58*/ 	.word	index@(_ZN2at6native18elementwise_kernelILi128ELi4EZNS0_15gpu_kernel_implIZZZNS0_15binary_internal21div_floor_kernel_cudaERNS_18TensorIteratorBaseEENKUlvE0_clEvENKUlvE2_clEvEUlN3c108BFloat16EE_EEvS5_RKT_EUliE_EEviT1_)
        /*0f5c*/ 	.word	0x0000001e


	//----- nvinfo : EIATTR_FRAME_SIZE
	.align		4
.L_703:
        /*0f60*/ 	.byte	0x04, 0x11
        /*0f62*/ 	.short	(.L_705 - .L_704)
	.align		4
.L_704:
        /*0f64*/ 	.word	index@(_ZN2at6native18elementwise_kernelILi128ELi4EZNS0_15gpu_kernel_implIZZZNS0_15binary_internal21div_floor_kernel_cudaERNS_18TensorIteratorBaseEENKUlvE0_clEvENKUlvE2_clEvEUlN3c108BFloat16EE_EEvS5_RKT_EUliE_EEviT1_)
        /*0f68*/ 	.word	0x00000000


	//----- nvinfo : EIATTR_REGCOUNT
	.align		4
.L_705:
        /*0f6c*/ 	.byte	0x04, 0x2f
        /*0f6e*/ 	.short	(.L_707 - .L_706)
	.align		4
.L_706:
        /*0f70*/ 	.word	index@(_ZN2at6native29vectorized_elementwise_kernelILi8ENS0_13AUnaryFunctorIdddZZZNS0_15binary_internal21div_floor_kernel_cudaERNS_18TensorIteratorBaseEENKUlvE1_clEvENKUlvE_clEvEUlddE_EESt5arrayIPcLm2EEEEviT0_T1_)
        /*0f74*/ 	.word	0x0000002c


	//----- nvinfo : EIATTR_FRAME_SIZE
	.align		4
.L_707:
        /*0f78*/ 	.byte	0x04, 0x11
        /*0f7a*/ 	.short	(.L_709 - .L_708)
	.align		4
.L_708:
        /*0f7c*/ 	.word	index@($__internal_20_$__cuda_sm20_div_rn_f64_full)
        /*0f80*/ 	.word	0x00000000


	//----- nvinfo : EIATTR_FRAME_SIZE
	.align		4
.L_709:
        /*0f84*/ 	.byte	0x04, 0x11
        /*0f86*/ 	.short	(.L_711 - .L_710)
	.align		4
.L_710:
        /*0f88*/ 	.word	index@(_ZN2at6native29vectorized_elementwise_kernelILi8ENS0_13AUnaryFunctorIdddZZZNS0_15binary_internal21div_floor_kernel_cudaERNS_18TensorIteratorBaseEENKUlvE1_clEvENKUlvE_clEvEUlddE_EESt5arrayIPcLm2EEEEviT0_T1_)
        /*0f8c*/ 	.word	0x00000000


	//----- nvinfo : EIATTR_REGCOUNT
	.align		4
.L_711:
        /*0f90*/ 	.byte	0x04, 0x2f
        /*0f92*/ 	.short	(.L_713 - .L_712)
	.align		4
.L_712:
        /*0f94*/ 	.word	index@(_ZN2at6native29vectorized_elementwise_kernelILi4ENS0_13AUnaryFunctorIdddZZZNS0_15binary_internal21div_floor_kernel_cudaERNS_18TensorIteratorBaseEENKUlvE1_clEvENKUlvE_clEvEUlddE_EESt5arrayIPcLm2EEEEviT0_T1_)
        /*0f98*/ 	.word	0x0000002c


	//----- nvinfo : EIATTR_FRAME_SIZE
	.align		4
.L_713:
        /*0f9c*/ 	.byte	0x04, 0x11
        /*0f9e*/ 	.short	(.L_715 - .L_714)
	.align		4
.L_714:
        /*0fa0*/ 	.word	index@($__internal_19_$__cuda_sm20_div_rn_f64_full)
        /*0fa4*/ 	.word	0x00000000


	//----- nvinfo : EIATTR_FRAME_SIZE
	.align		4
.L_715:
        /*0fa8*/ 	.byte	0x04, 0x11
        /*0faa*/ 	.short	(.L_717 - .L_716)
	.align		4
.L_716:
        /*0fac*/ 	.word	index@(_ZN2at6native29vectorized_elementwise_kernelILi4ENS0_13AUnaryFunctorIdddZZZNS0_15binary_internal21div_floor_kernel_cudaERNS_18TensorIteratorBaseEENKUlvE1_clEvENKUlvE_clEvEUlddE_EESt5arrayIPcLm2EEEEviT0_T1_)
        /*0fb0*/ 	.word	0x00000000


	//----- nvinfo : EIATTR_REGCOUNT
	.align		4
.L_717:
        /*0fb4*/ 	.byte	0x04, 0x2f
        /*0fb6*/ 	.short	(.L_719 - .L_718)
	.align		4
.L_718:
        /*0fb8*/ 	.word	index@(_ZN2at6native29vectorized_elementwise_kernelILi2ENS0_13AUnaryFunctorIdddZZZNS0_15binary_internal21div_floor_kernel_cudaERNS_18TensorIteratorBaseEENKUlvE1_clEvENKUlvE_clEvEUlddE_EESt5arrayIPcLm2EEEEviT0_T1_)
        /*0fbc*/ 	.word	0x0000002c


	//----- nvinfo : EIATTR_FRAME_SIZE
	.align		4
.L_719:
        /*0fc0*/ 	.byte	0x04, 0x11
        /*0fc2*/ 	.short	(.L_721 - .L_720)
	.align		4
.L_720:
        /*0fc4*/ 	.word	index@($__internal_18_$__cuda_sm20_div_rn_f64_full)
        /*0fc8*/ 	.word	0x00000000


	//----- nvinfo : EIATTR_FRAME_SIZE
	.align		4
.L_721:
        /*0fcc*/ 	.byte	0x04, 0x11
        /*0fce*/ 	.short	(.L_723 - .L_722)
	.align		4
.L_722:
        /*0fd0*/ 	.word	index@(_ZN2at6native29vectorized_elementwise_kernelILi2ENS0_13AUnaryFunctorIdddZZZNS0_15binary_internal21div_floor_kernel_cudaERNS_18TensorIteratorBaseEENKUlvE1_clEvENKUlvE_clEvEUlddE_EESt5arrayIPcLm2EEEEviT0_T1_)
        /*0fd4*/ 	.word	0x00000000


	//----- nvinfo : EIATTR_REGCOUNT
	.align		4
.L_723:
        /*0fd8*/ 	.byte	0x04, 0x2f
        /*0fda*/ 	.short	(.L_725 - .L_724)
	.align		4
.L_724:
        /*0fdc*/ 	.word	index@(_ZN2at6native27unrolled_elementwise_kernelINS0_13AUnaryFunctorIdddZZZNS0_15binary_internal21div_floor_kernel_cudaERNS_18TensorIteratorBaseEENKUlvE1_clEvENKUlvE_clEvEUlddE_EESt5arrayIPcLm2EELi4E23TrivialOffsetCalculatorILi1EjESE_NS0_6memory15LoadWithoutCastENSF_16StoreWithoutCastEEEviT_T0_T2_T3_T4_T5_)
        /*0fe0*/ 	.word	0x00000023


	//----- nvinfo : EIATTR_FRAME_SIZE
	.align		4
.L_725:
        /*0fe4*/ 	.byte	0x04, 0x11
        /*0fe6*/ 	.short	(.L_727 - .L_726)
	.align		4
.L_726:
        /*0fe8*/ 	.word	index@($__internal_17_$__cuda_sm20_div_rn_f64_full)
        /*0fec*/ 	.word	0x00000000


	//----- nvinfo : EIATTR_FRAME_SIZE
	.align		4
.L_727:
        /*0ff0*/ 	.byte	0x04, 0x11
        /*0ff2*/ 	.short	(.L_729 - .L_728)
	.align		4
.L_728:
        /*0ff4*/ 	.word	index@(_ZN2at6native27unrolled_elementwise_kernelINS0_13AUnaryFunctorIdddZZZNS0_15binary_internal21div_floor_kernel_cudaERNS_18TensorIteratorBaseEENKUlvE1_clEvENKUlvE_clEvEUlddE_EESt5arrayIPcLm2EELi4E23TrivialOffsetCalculatorILi1EjESE_NS0_6memory15LoadWithoutCastENSF_16StoreWithoutCastEEEviT_T0_T2_T3_T4_T5_)
        /*0ff8*/ 	.word	0x00000000


	//----- nvinfo : EIATTR_REGCOUNT
	.align		4
.L_729:
        /*0ffc*/ 	.byte	0x04, 0x2f
        /*0ffe*/ 	.short	(.L_731 - .L_730)
	.align		4
.L_730:
        /*1000*/ 	.word	index@(_ZN2at6native18elementwise_kernelILi128ELi2EZNS0_22gpu_kernel_impl_nocastINS0_13AUnaryFunctorIdddZZZNS0_15binary_internal21div_floor_kernel_cudaERNS_18TensorIteratorBaseEENKUlvE1_clEvENKUlvE_clEvEUlddE_EEEEvS6_RKT_EUliE_EEviT1_)
        /*1004*/ 	.word	0x00000026


	//----- nvinfo : EIATTR_FRAME_SIZE
	.align		4
.L_731:
        /*1008*/ 	.byte	0x04, 0x11
        /*100a*/ 	.short	(.L_733 - .L_732)
	.align		4
.L_732:
        /*100c*/ 	.word	index@($__internal_16_$__cuda_sm20_div_rn_f64_full)
        /*1010*/ 	.word	0x00000000


	//----- nvinfo : EIATTR_FRAME_SIZE
	.align		4
.L_733:
        /*1014*/ 	.byte	0x04, 0x11
        /*1016*/ 	.short	(.L_735 - .L_734)
	.align		4
.L_734:
        /*1018*/ 	.word	index@(_ZN2at6native18elementwise_kernelILi128ELi2EZNS0_22gpu_kernel_impl_nocastINS0_13AUnaryFunctorIdddZZZNS0_15binary_internal21div_floor_kernel_cudaERNS_18TensorIteratorBaseEENKUlvE1_clEvENKUlvE_clEvEUlddE_EEEEvS6_RKT_EUliE_EEviT1_)
        /*101c*/ 	.word	0x00000000


	//----- nvinfo : EIATTR_REGCOUNT
	.align		4
.L_735:
        /*1020*/ 	.byte	0x04, 0x2f
        /*1022*/ 	.short	(.L_737 - .L_736)
	.align		4
.L_736:
        /*1024*/ 	.word	index@(_ZN2at6native27unrolled_elementwise_kernelINS0_13AUnaryFunctorIdddZZZNS0_15binary_internal21div_floor_kernel_cudaERNS_18TensorIteratorBaseEENKUlvE1_clEvENKUlvE_clEvEUlddE_EESt5arrayIPcLm2EELi4E23TrivialOffsetCalculatorILi1EjESE_NS0_6memory12LoadWithCastILi1EEENSF_13StoreWithCastILi1EEEEEviT_T0_T2_T3_T4_T5_)
        /*1028*/ 	.word	0x0000002a


	//----- nvinfo : EIATTR_FRAME_SIZE
	.align		4
.L_737:
        /*102c*/ 	.byte	0x04, 0x11
        /*102e*/ 	.short	(.L_739 - .L_738)
	.align		4
.L_738:
        /*1030*/ 	.word	index@($__internal_15_$__cuda_sm20_div_rn_f64_full)
        /*1034*/ 	.word	0x00000000


	//----- nvinfo : EIATTR_FRAME_SIZE
	.align		4
.L_739:
        /*1038*/ 	.byte	0x04, 0x11
        /*103a*/ 	.short	(.L_741 - .L_740)
	.align		4
.L_740:
        /*103c*/ 	.word	index@(_ZN2at6native27unrolled_elementwise_kernelINS0_13AUnaryFunctorIdddZZZNS0_15binary_internal21div_floor_kernel_cudaERNS_18TensorIteratorBaseEENKUlvE1_clEvENKUlvE_clEvEUlddE_EESt5arrayIPcLm2EELi4E23TrivialOffsetCalculatorILi1EjESE_NS0_6memory12LoadWithCastILi1EEENSF_13StoreWithCastILi1EEEEEviT_T0_T2_T3_T4_T5_)
        /*1040*/ 	.word	0x00000000


	//----- nvinfo : EIATTR_REGCOUNT
	.align		4
.L_741:
        /*1044*/ 	.byte	0x04, 0x2f
        /*1046*/ 	.short	(.L_743 - .L_742)
	.align		4
.L_742:
        /*1048*/ 	.word	index@(_ZN2at6native18elementwise_kernelILi128ELi4EZNS0_15gpu_kernel_implINS0_13AUnaryFunctorIdddZZZNS0_15binary_internal21div_floor_kernel_cudaERNS_18TensorIteratorBaseEENKUlvE1_clEvENKUlvE_clEvEUlddE_EEEEvS6_RKT_EUliE_EEviT1_)
        /*104c*/ 	.word	0x00000024


	//----- nvinfo : EIATTR_FRAME_SIZE
	.align		4
.L_743:
        /*1050*/ 	.byte	0x04, 0x11
        /*1052*/ 	.short	(.L_745 - .L_744)
	.align		4
.L_744:
        /*1054*/ 	.word	index@($__internal_14_$__cuda_sm20_div_rn_f64_full)
        /*1058*/ 	.word	0x00000000


	//----- nvinfo : EIATTR_FRAME_SIZE
	.align		4
.L_745:
        /*105c*/ 	.byte	0x04, 0x11
        /*105e*/ 	.short	(.L_747 - .L_746)
	.align		4
.L_746:
        /*1060*/ 	.word	index@(_ZN2at6native18elementwise_kernelILi128ELi4EZNS0_15gpu_kernel_implINS0_13AUnaryFunctorIdddZZZNS0_15binary_internal21div_floor_kernel_cudaERNS_18TensorIteratorBaseEENKUlvE1_clEvENKUlvE_clEvEUlddE_EEEEvS6_RKT_EUliE_EEviT1_)
        /*1064*/ 	.word	0x00000000


	//----- nvinfo : EIATTR_REGCOUNT
	.align		4
.L_747:
        /*1068*/ 	.byte	0x04, 0x2f
        /*106a*/ 	.short	(.L_749 - .L_748)
	.align		4
.L_748:
        /*106c*/ 	.word	index@(_ZN2at6native29vectorized_elementwise_kernelILi8ENS0_13BUnaryFunctorIdddZZZNS0_15binary_internal21div_floor_kernel_cudaERNS_18TensorIteratorBaseEENKUlvE1_clEvENKUlvE_clEvEUlddE_EESt5arrayIPcLm2EEEEviT0_T1_)
        /*1070*/ 	.word	0x00000032


	//----- nvinfo : EIATTR_FRAME_SIZE
	.align		4
.L_749:
        /*1074*/ 	.byte	0x04, 0x11
        /*1076*/ 	.short	(.L_751 - .L_750)
	.align		4
.L_750:
        /*1078*/ 	.word	index@($__internal_13_$__cuda_sm20_div_rn_f64_full)
        /*107c*/ 	.word	0x00000000


	//----- nvinfo : EIATTR_FRAME_SIZE
	.align		4
.L_751:
        /*1080*/ 	.byte	0x04, 0x11
        /*1082*/ 	.short	(.L_753 - .L_752)
	.align		4
.L_752:
        /*1084*/ 	.word	index@(_ZN2at6native29vectorized_elementwise_kernelILi8ENS0_13BUnaryFunctorIdddZZZNS0_15binary_internal21div_floor_kernel_cudaERNS_18TensorIteratorBaseEENKUlvE1_clEvENKUlvE_clEvEUlddE_EESt5arrayIPcLm2EEEEviT0_T1_)
        /*1088*/ 	.word	0x00000000


	//----- nvinfo : EIATTR_REGCOUNT
	.align		4
.L_753:
        /*108c*/ 	.byte	0x04, 0x2f
        /*108e*/ 	.short	(.L_755 - .L_754)
	.align		4
.L_754:
        /*1090*/ 	.word	index@(_ZN2at6native29vectorized_elementwise_kernelILi4ENS0_13BUnaryFunctorIdddZZZNS0_15binary_internal21div_floor_kernel_cudaERNS_18TensorIteratorBaseEENKUlvE1_clEvENKUlvE_clEvEUlddE_EESt5arrayIPcLm2EEEEviT0_T1_)
        /*1094*/ 	.word	0x00000032


	//----- nvinfo : EIATTR_FRAME_SIZE
	.align		4
.L_755:
        /*1098*/ 	.byte	0x04, 0x11
        /*109a*/ 	.short	(.L_757 - .L_756)
	.align		4
.L_756:
        /*109c*/ 	.word	index@($__internal_12_$__cuda_sm20_div_rn_f64_full)
        /*10a0*/ 	.word	0x00000000


	//----- nvinfo : EIATTR_FRAME_SIZE
	.align		4
.L_757:
        /*10a4*/ 	.byte	0x04, 0x11
        /*10a6*/ 	.short	(.L_759 - .L_758)
	.align		4
.L_758:
        /*10a8*/ 	.word	index@(_ZN2at6native29vectorized_elementwise_kernelILi4ENS0_13BUnaryFunctorIdddZZZNS0_15binary_internal21div_floor_kernel_cudaERNS_18TensorIteratorBaseEENKUlvE1_clEvENKUlvE_clEvEUlddE_EESt5arrayIPcLm2EEEEviT0_T1_)
        /*10ac*/ 	.word	0x00000000


	//----- nvinfo : EIATTR_REGCOUNT
	.align		4
.L_759:
        /*10b0*/ 	.byte	0x04, 0x2f
        /*10b2*/ 	.short	(.L_761 - .L_760)
	.align		4
.L_760:
        /*10b4*/ 	.word	index@(_ZN2at6native29vectorized_elementwise_kernelILi2ENS0_13BUnaryFunctorIdddZZZNS0_15binary_internal21div_floor_kernel_cudaERNS_18TensorIteratorBaseEENKUlvE1_clEvENKUlvE_clEvEUlddE_EESt5arrayIPcLm2EEEEviT0_T1_)
        /*10b8*/ 	.word	0x00000032


	//----- nvinfo : EIATTR_FRAME_SIZE
	.align		4
.L_761:
        /*10bc*/ 	.byte	0x04, 0x11
        /*10be*/ 	.short	(.L_763 - .L_762)
	.align		4
.L_762:
        /*10c0*/ 	.word	index@($__internal_11_$__cuda_sm20_div_rn_f64_full)
        /*10c4*/ 	.word	0x00000000


	//----- nvinfo : EIATTR_FRAME_SIZE
	.align		4
.L_763:
        /*10c8*/ 	.byte	0x04, 0x11
        /*10ca*/ 	.short	(.L_765 - .L_764)
	.align		4
.L_764:
        /*10cc*/ 	.word	index@(_ZN2at6native29vectorized_elementwise_kernelILi2ENS0_13BUnaryFunctorIdddZZZNS0_15binary_internal21div_floor_kernel_cudaERNS_18TensorIteratorBaseEENKUlvE1_clEvENKUlvE_clEvEUlddE_EESt5arrayIPcLm2EEEEviT0_T1_)
        /*10d0*/ 	.word	0x00000000


	//----- nvinfo : EIATTR_REGCOUNT
	.align		4
.L_765:
        /*10d4*/ 	.byte	0x04, 0x2f
        /*10d6*/ 	.short	(.L_767 - .L_766)
	.align		4
.L_766:
        /*10d8*/ 	.word	index@(_ZN2at6native27unrolled_elementwise_kernelINS0_13BUnaryFunctorIdddZZZNS0_15binary_internal21div_floor_kernel_cudaERNS_18TensorIteratorBaseEENKUlvE1_clEvENKUlvE_clEvEUlddE_EESt5arrayIPcLm2EELi4E23TrivialOffsetCalculatorILi1EjESE_NS0_6memory15LoadWithoutCastENSF_16StoreWithoutCastEEEviT_T0_T2_T3_T4_T5_)
        /*10dc*/ 	.word	0x00000025


	//----- nvinfo : EIATTR_FRAME_SIZE
	.align		4
.L_767:
        /*10e0*/ 	.byte	0x04, 0x11
        /*10e2*/ 	.short	(.L_769 - .L_768)
	.align		4
.L_768:
        /*10e4*/ 	.word	index@($__internal_10_$__cuda_sm20_div_rn_f64_full)
        /*10e8*/ 	.word	0x00000000


	//----- nvinfo : EIATTR_FRAME_SIZE
	.align		4
.L_769:
        /*10ec*/ 	.byte	0x04, 0x11
        /*10ee*/ 	.short	(.L_771 - .L_770)
	.align		4
.L_770:
        /*10f0*/ 	.word	index@(_ZN2at6native27unrolled_elementwise_kernelINS0_13BUnaryFunctorIdddZZZNS0_15binary_internal21div_floor_kernel_cudaERNS_18TensorIteratorBaseEENKUlvE1_clEvENKUlvE_clEvEUlddE_EESt5arrayIPcLm2EELi4E23TrivialOffsetCalculatorILi1EjESE_NS0_6memory15LoadWithoutCastENSF_16StoreWithoutCastEEEviT_T0_T2_T3_T4_T5_)
        /*10f4*/ 	.word	0x00000000


	//----- nvinfo : EIATTR_REGCOUNT
	.align		4
.L_771:
        /*10f8*/ 	.byte	0x04, 0x2f
        /*10fa*/ 	.short	(.L_773 - .L_772)
	.align		4
.L_772:
        /*10fc*/ 	.word	index@(_ZN2at6native18elementwise_kernelILi128ELi2EZNS0_22gpu_kernel_impl_nocastINS0_13BUnaryFunctorIdddZZZNS0_15binary_internal21div_floor_kernel_cudaERNS_18TensorIteratorBaseEENKUlvE1_clEvENKUlvE_clEvEUlddE_EEEEvS6_RKT_EUliE_EEviT1_)
        /*1100*/ 	.word	0x00000026


	//----- nvinfo : EIATTR_FRAME_SIZE
	.align		4
.L_773:
        /*1104*/ 	.byte	0x04, 0x11
        /*1106*/ 	.short	(.L_775 - .L_774)
	.align		4
.L_774:
        /*1108*/ 	.word	index@($__internal_9_$__cuda_sm20_div_rn_f64_full)
        /*110c*/ 	.word	0x00000000


	//----- nvinfo : EIATTR_FRAME_SIZE
	.align		4
.L_775:
        /*1110*/ 	.byte	0x04, 0x11
        /*1112*/ 	.short	(.L_777 - .L_776)
	.align		4
.L_776:
        /*1114*/ 	.word	index@(_ZN2at6native18elementwise_kernelILi128ELi2EZNS0_22gpu_kernel_impl_nocastINS0_13BUnaryFunctorIdddZZZNS0_15binary_internal21div_floor_kernel_cudaERNS_18TensorIteratorBaseEENKUlvE1_clEvENKUlvE_clEvEUlddE_EEEEvS6_RKT_EUliE_EEviT1_)
        /*1118*/ 	.word	0x00000000


	//----- nvinfo : EIATTR_REGCOUNT
	.align		4
.L_777:
        /*111c*/ 	.byte	0x04, 0x2f
        /*111e*/ 	.short	(.L_779 - .L_778)
	.align		4
.L_778:
        /*1120*/ 	.word	index@(_ZN2at6native27unrolled_elementwise_kernelINS0_13BUnaryFunctorIdddZZZNS0_15binary_internal21div_floor_kernel_cudaERNS_18TensorIteratorBaseEENKUlvE1_clEvENKUlvE_clEvEUlddE_EESt5arrayIPcLm2EELi4E23TrivialOffsetCalculatorILi1EjESE_NS0_6memory12LoadWithCastILi1EEENSF_13StoreWithCastILi1EEEEEviT_T0_T2_T3_T4_T5_)
        /*1124*/ 	.word	0x00000028


	//----- nvinfo : EIATTR_FRAME_SIZE
	.align		4
.L_779:
        /*1128*/ 	.byte	0x04, 0x11
        /*112a*/ 	.short	(.L_781 - .L_780)
	.align		4
.L_780:
        /*112c*/ 	.word	index@($__internal_8_$__cuda_sm20_div_rn_f64_full)
        /*1130*/ 	.word	0x00000000


	//----- nvinfo : EIATTR_FRAME_SIZE
	.align		4
.L_781:
        /*1134*/ 	.byte	0x04, 0x11
        /*1136*/ 	.short	(.L_783 - .L_782)
	.align		4
.L_782:
        /*1138*/ 	.word	index@(_ZN2at6native27unrolled_elementwise_kernelINS0_13BUnaryFunctorIdddZZZNS0_15binary_internal21div_floor_kernel_cudaERNS_18TensorIteratorBaseEENKUlvE1_clEvENKUlvE_clEvEUlddE_EESt5arrayIPcLm2EELi4E23TrivialOffsetCalculatorILi1EjESE_NS0_6memory12LoadWithCastILi1EEENSF_13StoreWithCastILi1EEEEEviT_T0_T2_T3_T4_T5_)
        /*113c*/ 	.word	0x00000000


	//----- nvinfo : EIATTR_REGCOUNT
	.align		4
.L_783:
        /*1140*/ 	.byte	0x04, 0x2f
        /*1142*/ 	.short	(.L_785 - .L_784)
	.align		4
.L_784:
        /*1144*/ 	.word	index@(_ZN2at6native18elementwise_kernelILi128ELi4EZNS0_15gpu_kernel_implINS0_13BUnaryFunctorIdddZZZNS0_15binary_internal21div_floor_kernel_cudaERNS_18TensorIteratorBaseEENKUlvE1_clEvENKUlvE_clEvEUlddE_EEEEvS6_RKT_EUliE_EEviT1_)
        /*1148*/ 	.word	0x00000022


	//----- nvinfo : EIATTR_FRAME_SIZE
	.align		4
.L_785:
        /*114c*/ 	.byte	0x04, 0x11
        /*114e*/ 	.short	(.L_787 - .L_786)
	.align		4
.L_786:
        /*1150*/ 	.word	index@($__internal_7_$__cuda_sm20_div_rn_f64_full)
        /*1154*/ 	.word	0x00000000


	//----- nvinfo : EIATTR_FRAME_SIZE
	.align		4
.L_787:
        /*1158*/ 	.byte	0x04, 0x11
        /*115a*/ 	.short	(.L_789 - .L_788)
	.align		4
.L_788:
        /*115c*/ 	.word	index@(_ZN2at6native18elementwise_kernelILi128ELi4EZNS0_15gpu_kernel_implINS0_13BUnaryFunctorIdddZZZNS0_15binary_internal21div_floor_kernel_cudaERNS_18TensorIteratorBaseEENKUlvE1_clEvENKUlvE_clEvEUlddE_EEEEvS6_RKT_EUliE_EEviT1_)
        /*1160*/ 	.word	0x00000000


	//----- nvinfo : EIATTR_REGCOUNT
	.align		4
.L_789:
        /*1164*/ 	.byte	0x04, 0x2f
        /*1166*/ 	.short	(.L_791 - .L_790)
	.align		4
.L_790:
        /*1168*/ 	.word	index@(_ZN2at6native29vectorized_elementwise_kernelILi8ENS0_13BinaryFunctorIdddZZZNS0_15binary_internal21div_floor_kernel_cudaERNS_18TensorIteratorBaseEENKUlvE1_clEvENKUlvE_clEvEUlddE_EESt5arrayIPcLm3EEEEviT0_T1_)
        /*116c*/ 	.word	0x0000003e


	//----- nvinfo : EIATTR_FRAME_SIZE
	.align		4
.L_791:
        /*1170*/ 	.byte	0x04, 0x11
        /*1172*/ 	.short	(.L_793 - .L_792)
	.align		4
.L_792:
        /*1174*/ 	.word	index@($__internal_6_$__cuda_sm20_div_rn_f64_full)
        /*1178*/ 	.word	0x00000000


	//----- nvinfo : EIATTR_FRAME_SIZE
	.align		4
.L_793:
        /*117c*/ 	.byte	0x04, 0x11
        /*117e*/ 	.short	(.L_795 - .L_794)
	.align		4
.L_794:
        /*1180*/ 	.word	index@(_ZN2at6native29vectorized_elementwise_kernelILi8ENS0_13BinaryFunctorIdddZZZNS0_15binary_internal21div_floor_kernel_cudaERNS_18TensorIteratorBaseEENKUlvE1_clEvENKUlvE_clEvEUlddE_EESt5arrayIPcLm3EEEEviT0_T1_)
        /*1184*/ 	.word	0x00000000


	//----- nvinfo : EIATTR_REGCOUNT
	.align		4
.L_795:
        /*1188*/ 	.byte	0x04, 0x2f
        /*118a*/ 	.short	(.L_797 - .L_796)
	.align		4
.L_796:
        /*118c*/ 	.word	index@(_ZN2at6native29vectorized_elementwise_kernelILi4ENS0_13BinaryFunctorIdddZZZNS0_15binary_internal21div_floor_kernel_cudaERNS_18TensorIteratorBaseEENKUlvE1_clEvENKUlvE_clEvEUlddE_EESt5arrayIPcLm3EEEEviT0_T1_)
        /*1190*/ 	.word	0x0000003e


	//----- nvinfo : EIATTR_FRAME_SIZE
	.align		4
.L_797:
        /*1194*/ 	.byte	0x04, 0x11
        /*1196*/ 	.short	(.L_799 - .L_798)
	.align		4
.L_798:
        /*1198*/ 	.word	index@($__internal_5_$__cuda_sm20_div_rn_f64_full)
        /*119c*/ 	.word	0x00000000


	//----- nvinfo : EIATTR_FRAME_SIZE
	.align		4
.L_799:
        /*11a0*/ 	.byte	0x04, 0x11
        /*11a2*/ 	.short	(.L_801 - .L_800)
	.align		4
.L_800:
        /*11a4*/ 	.word	index@(_ZN2at6native29vectorized_elementwise_kernelILi4ENS0_13BinaryFunctorIdddZZZNS0_15binary_internal21div_floor_kernel_cudaERNS_18TensorIteratorBaseEENKUlvE1_clEvENKUlvE_clEvEUlddE_EESt5arrayIPcLm3EEEEviT0_T1_)
        /*11a8*/ 	.word	0x00000000


	//----- nvinfo : EIATTR_REGCOUNT
	.align		4
.L_801:
        /*11ac*/ 	.byte	0x04, 0x2f
        /*11ae*/ 	.short	(.L_803 - .L_802)
	.align		4
.L_802:
        /*11b0*/ 	.word	index@(_ZN2at6native29vectorized_elementwise_kernelILi2ENS0_13BinaryFunctorIdddZZZNS0_15binary_internal21div_floor_kernel_cudaERNS_18TensorIteratorBaseEENKUlvE1_clEvENKUlvE_clEvEUlddE_EESt5arrayIPcLm3EEEEviT0_T1_)
        /*11b4*/ 	.word	0x0000003e


	//----- nvinfo : EIATTR_FRAME_SIZE
	.align		4
.L_803:
        /*11b8*/ 	.byte	0x04, 0x11
        /*11ba*/ 	.short	(.L_805 - .L_804)
	.align		4
.L_804:
        /*11bc*/ 	.word	index@($__internal_4_$__cuda_sm20_div_rn_f64_full)
        /*11c0*/ 	.word	0x00000000


	//----- nvinfo : EIATTR_FRAME_SIZE
	.align		4
.L_805:
        /*11c4*/ 	.byte	0x04, 0x11
        /*11c6*/ 	.short	(.L_807 - .L_806)
	.align		4
.L_806:
        /*11c8*/ 	.word	index@(_ZN2at6native29vectorized_elementwise_kernelILi2ENS0_13BinaryFunctorIdddZZZNS0_15binary_internal21div_floor_kernel_cudaERNS_18TensorIteratorBaseEENKUlvE1_clEvENKUlvE_clEvEUlddE_EESt5arrayIPcLm3EEEEviT0_T1_)
        /*11cc*/ 	.word	0x00000000


	//----- nvinfo : EIATTR_REGCOUNT
	.align		4
.L_807:
        /*11d0*/ 	.byte	0x04, 0x2f
        /*11d2*/ 	.short	(.L_809 - .L_808)
	.align		4
.L_808:
        /*11d4*/ 	.word	index@(_ZN2at6native27unrolled_elementwise_kernelINS0_13BinaryFunctorIdddZZZNS0_15binary_internal21div_floor_kernel_cudaERNS_18TensorIteratorBaseEENKUlvE1_clEvENKUlvE_clEvEUlddE_EESt5arrayIPcLm3EELi4E23TrivialOffsetCalculatorILi2EjESD_ILi1EjENS0_6memory15LoadWithoutCastENSG_16StoreWithoutCastEEEviT_T0_T2_T3_T4_T5_)
        /*11d8*/ 	.word	0x0000002a


	//----- nvinfo : EIATTR_FRAME_SIZE
	.align		4
.L_809:
        /*11dc*/ 	.byte	0x04, 0x11
        /*11de*/ 	.short	(.L_811 - .L_810)
	.align		4
.L_810:
        /*11e0*/ 	.word	index@($__internal_3_$__cuda_sm20_div_rn_f64_full)
        /*11e4*/ 	.word	0x00000000


	//----- nvinfo : EIATTR_FRAME_SIZE
	.align		4
.L_811:
        /*11e8*/ 	.byte	0x04, 0x11
        /*11ea*/ 	.short	(.L_813 - .L_812)
	.align		4
.L_812:
        /*11ec*/ 	.word	index@(_ZN2at6native27unrolled_elementwise_kernelINS0_13BinaryFunctorIdddZZZNS0_15binary_internal21div_floor_kernel_cudaERNS_18TensorIteratorBaseEENKUlvE1_clEvENKUlvE_clEvEUlddE_EESt5arrayIPcLm3EELi4E23TrivialOffsetCalculatorILi2EjESD_ILi1EjENS0_6memory15LoadWithoutCastENSG_16StoreWithoutCastEEEviT_T0_T2_T3_T4_T5_)
        /*11f0*/ 	.word	0x00000000


	//----- nvinfo : EIATTR_REGCOUNT
	.align		4
.L_813:
        /*11f4*/ 	.byte	0x04, 0x2f
        /*11f6*/ 	.short	(.L_815 - .L_814)
	.align		4
.L_814:
        /*11f8*/ 	.word	index@(_ZN2at6native18elementwise_kernelILi128ELi2EZNS0_22gpu_kernel_impl_nocastINS0_13BinaryFunctorIdddZZZNS0_15binary_internal21div_floor_kernel_cudaERNS_18TensorIteratorBaseEENKUlvE1_clEvENKUlvE_clEvEUlddE_EEEEvS6_RKT_EUliE_EEviT1_)
        /*11fc*/ 	.word	0x00000020


	//----- nvinfo : EIATTR_FRAME_SIZE
	.align		4
.L_815:
        /*1200*/ 	.byte	0x04, 0x11
        /*1202*/ 	.short	(.L_817 - .L_816)
	.align		4
.L_816:
        /*1204*/ 	.word	index@($__internal_2_$__cuda_sm20_div_rn_f64_full)
        /*1208*/ 	.word	0x00000000


	//----- nvinfo : EIATTR_FRAME_SIZE
	.align		4
.L_817:
        /*120c*/ 	.byte	0x04, 0x11
        /*120e*/ 	.short	(.L_819 - .L_818)
	.align		4
.L_818:
        /*1210*/ 	.word	index@(_ZN2at6native18elementwise_kernelILi128ELi2EZNS0_22gpu_kernel_impl_nocastINS0_13BinaryFunctorIdddZZZNS0_15binary_internal21div_floor_kernel_cudaERNS_18TensorIteratorBaseEENKUlvE1_clEvENKUlvE_clEvEUlddE_EEEEvS6_RKT_EUliE_EEviT1_)
        /*1214*/ 	.word	0x00000000


	//----- nvinfo : EIATTR_REGCOUNT
	.align		4
.L_819:
        /*1218*/ 	.byte	0x04, 0x2f
        /*121a*/ 	.short	(.L_821 - .L_820)
	.align		4
.L_820:
        /*121c*/ 	.word	index@(_ZN2at6native27unrolled_elementwise_kernelINS0_13BinaryFunctorIdddZZZNS0_15binary_internal21div_floor_kernel_cudaERNS_18TensorIteratorBaseEENKUlvE1_clEvENKUlvE_clEvEUlddE_EESt5arrayIPcLm3EELi4E23TrivialOffsetCalculatorILi2EjESD_ILi1EjENS0_6memory12LoadWithCastILi2EEENSG_13StoreWithCastILi1EEEEEviT_T0_T2_T3_T4_T5_)
        /*1220*/ 	.word	0x00000028


	//----- nvinfo : EIATTR_FRAME_SIZE
	.align		4
.L_821:
        /*1224*/ 	.byte	0x04, 0x11
        /*1226*/ 	.short	(.L_823 - .L_822)
	.align		4
.L_822:
        /*1228*/ 	.word	index@($__internal_1_$__cuda_sm20_div_rn_f64_full)
        /*122c*/ 	.word	0x00000000


	//----- nvinfo : EIATTR_FRAME_SIZE
	.align		4
.L_823:
        /*1230*/ 	.byte	0x04, 0x11
        /*1232*/ 	.short	(.L_825 - .L_824)
	.align		4
.L_824:
        /*1234*/ 	.word	index@(_ZN2at6native27unrolled_elementwise_kernelINS0_13BinaryFunctorIdddZZZNS0_15binary_internal21div_floor_kernel_cudaERNS_18TensorIteratorBaseEENKUlvE1_clEvENKUlvE_clEvEUlddE_EESt5arrayIPcLm3EELi4E23TrivialOffsetCalculatorILi2EjESD_ILi1EjENS0_6memory12LoadWithCastILi2EEENSG_13StoreWithCastILi1EEEEEviT_T0_T2_T3_T4_T5_)
        /*1238*/ 	.word	0x00000000


	//----- nvinfo : EIATTR_REGCOUNT
	.align		4
.L_825:
        /*123c*/ 	.byte	0x04, 0x2f
        /*123e*/ 	.short	(.L_827 - .L_826)
	.align		4
.L_826:
        /*1240*/ 	.word	index@(_ZN2at6native18elementwise_kernelILi128ELi4EZNS0_15gpu_kernel_implINS0_13BinaryFunctorIdddZZZNS0_15binary_internal21div_floor_kernel_cudaERNS_18TensorIteratorBaseEENKUlvE1_clEvENKUlvE_clEvEUlddE_EEEEvS6_RKT_EUliE_EEviT1_)
        /*1244*/ 	.word	0x00000020


	//----- nvinfo : EIATTR_FRAME_SIZE
	.align		4
.L_827:
        /*1248*/ 	.byte	0x04, 0x11
        /*124a*/ 	.short	(.L_829 - .L_828)
	.align		4
.L_828:
        /*124c*/ 	.word	index@($__internal_0_$__cuda_sm20_div_rn_f64_full)
        /*1250*/ 	.word	0x00000000


	//----- nvinfo : EIATTR_FRAME_SIZE
	.align		4
.L_829:
        /*1254*/ 	.byte	0x04, 0x11
        /*1256*/ 	.short	(.L_831 - .L_830)
	.align		4
.L_830:
        /*1258*/ 	.word	index@(_ZN2at6native18elementwise_kernelILi128ELi4EZNS0_15gpu_kernel_implINS0_13BinaryFunctorIdddZZZNS0_15binary_internal21div_floor_kernel_cudaERNS_18TensorIteratorBaseEENKUlvE1_clEvENKUlvE_clEvEUlddE_EEEEvS6_RKT_EUliE_EEviT1_)
        /*125c*/ 	.word	0x00000000


	//----- nvinfo : EIATTR_REGCOUNT
	.align		4
.L_831:
        /*1260*/ 	.byte	0x04, 0x2f
        /*1262*/ 	.short	(.L_833 - .L_832)
	.align		4
.L_832:
        /*1264*/ 	.word	index@(_ZN2at6native29vectorized_elementwise_kernelILi8ENS0_13AUnaryFunctorIfffZZZNS0_15binary_internal21div_floor_kernel_cudaERNS_18TensorIteratorBaseEENKUlvE1_clEvENKUlvE0_clEvEUlffE_EESt5arrayIPcLm2EEEEviT0_T1_)
        /*1268*/ 	.word	0x00000020


	//----- nvinfo : EIATTR_FRAME_SIZE
	.align		4
.L_833:
        /*126c*/ 	.byte	0x04, 0x11
        /*126e*/ 	.short	(.L_835 - .L_834)
	.align		4
.L_834:
        /*1270*/ 	.word	index@(_ZN2at6native29vectorized_elementwise_kernelILi8ENS0_13AUnaryFunctorIfffZZZNS0_15binary_internal21div_floor_kernel_cudaERNS_18TensorIteratorBaseEENKUlvE1_clEvENKUlvE0_clEvEUlffE_EESt5arrayIPcLm2EEEEviT0_T1_)
        /*1274*/ 	.word	0x00000000


	//----- nvinfo : EIATTR_REGCOUNT
	.align		4
.L_835:
        /*1278*/ 	.byte	0x04, 0x2f
        /*127a*/ 	.short	(.L_837 - .L_836)
	.align		4
.L_836:
        /*127c*/ 	.word	index@(_ZN2at6native29vectorized_elementwise_kernelILi4ENS0_13AUnaryFunctorIfffZZZNS0_15binary_internal21div_floor_kernel_cudaERNS_18TensorIteratorBaseEENKUlvE1_clEvENKUlvE0_clEvEUlffE_EESt5arrayIPcLm2EEEEviT0_T1_)
        /*1280*/ 	.word	0x00000020


	//----- nvinfo : EIATTR_FRAME_SIZE
	.align		4
.L_837:
        /*1284*/ 	.byte	0x04, 0x11
        /*1286*/ 	.short	(.L_839 - .L_838)
	.align		4
.L_838:
        /*1288*/ 	.word	index@(_ZN2at6native29vectorized_elementwise_kernelILi4ENS0_13AUnaryFunctorIfffZZZNS0_15binary_internal21div_floor_kernel_cudaERNS_18TensorIteratorBaseEENKUlvE1_clEvENKUlvE0_clEvEUlffE_EESt5arrayIPcLm2EEEEviT0_T1_)
        /*128c*/ 	.word	0x00000000


	//----- nvinfo : EIATTR_REGCOUNT
	.align		4
.L_839:
        /*1290*/ 	.byte	0x04, 0x2f
        /*1292*/ 	.short	(.L_841 - .L_840)
	.align		4
.L_840:
        /*1294*/ 	.word	index@(_ZN2at6native29vectorized_elementwise_kernelILi2ENS0_13AUnaryFunctorIfffZZZNS0_15binary_internal21div_floor_kernel_cudaERNS_18TensorIteratorBaseEENKUlvE1_clEvENKUlvE0_clEvEUlffE_EESt5arrayIPcLm2EEEEviT0_T1_)
        /*1298*/ 	.word	0x00000020


	//----- nvinfo : EIATTR_FRAME_SIZE
	.align		4
.L_841:
        /*129c*/ 	.byte	0x04, 0x11
        /*129e*/ 	.short	(.L_843 - .L_842)
	.align		4
.L_842:
        /*12a0*/ 	.word	index@(_ZN2at6native29vectorized_elementwise_kernelILi2ENS0_13AUnaryFunctorIfffZZZNS0_15binary_internal21div_floor_kernel_cudaERNS_18TensorIteratorBaseEENKUlvE1_clEvENKUlvE0_clEvEUlffE_EESt5arrayIPcLm2EEEEviT0_T1_)
        /*12a4*/ 	.word	0x00000000


	//----- nvinfo : EIATTR_REGCOUNT
	.align		4
.L_843:
        /*12a8*/ 	.byte	0x04, 0x2f
        /*12aa*/ 	.short	(.L_845 - .L_844)
	.align		4
.L_844:
        /*12ac*/ 	.word	index@(_ZN2at6native27unrolled_elementwise_kernelINS0_13AUnaryFunctorIfffZZZNS0_15binary_internal21div_floor_kernel_cudaERNS_18TensorIteratorBaseEENKUlvE1_clEvENKUlvE0_clEvEUlffE_EESt5arrayIPcLm2EELi4E23TrivialOffsetCalculatorILi1EjESE_NS0_6memory15LoadWithoutCastENSF_16StoreWithoutCastEEEviT_T0_T2_T3_T4_T5_)
        /*12b0*/ 	.word	0x00000017


	//----- nvinfo : EIATTR_FRAME_SIZE
	.align		4
.L_845:
        /*12b4*/ 	.byte	0x04, 0x11
        /*12b6*/ 	.short	(.L_847 - .L_846)
	.align		4
.L_846:
        /*12b8*/ 	.word	index@(_ZN2at6native27unrolled_elementwise_kernelINS0_13AUnaryFunctorIfffZZZNS0_15binary_internal21div_floor_kernel_cudaERNS_18TensorIteratorBaseEENKUlvE1_clEvENKUlvE0_clEvEUlffE_EESt5arrayIPcLm2EELi4E23TrivialOffsetCalculatorILi1EjESE_NS0_6memory15LoadWithoutCastENSF_16StoreWithoutCastEEEviT_T0_T2_T3_T4_T5_)
        /*12bc*/ 	.word	0x00000000


	//----- nvinfo : EIATTR_REGCOUNT
	.align		4
.L_847:
        /*12c0*/ 	.byte	0x04, 0x2f
        /*12c2*/ 	.short	(.L_849 - .L_848)
	.align		4
.L_848:
        /*12c4*/ 	.word	index@(_ZN2at6native18elementwise_kernelILi128ELi2EZNS0_22gpu_kernel_impl_nocastINS0_13AUnaryFunctorIfffZZZNS0_15binary_internal21div_floor_kernel_cudaERNS_18TensorIteratorBaseEENKUlvE1_clEvENKUlvE0_clEvEUlffE_EEEEvS6_RKT_EUliE_EEviT1_)
        /*12c8*/ 	.word	0x00000016


	//----- nvinfo : EIATTR_FRAME_SIZE
	.align		4
.L_849:
        /*12cc*/ 	.byte	0x04, 0x11
        /*12ce*/ 	.short	(.L_851 - .L_850)
	.align		4
.L_850:
        /*12d0*/ 	.word	index@(_ZN2at6native18elementwise_kernelILi128ELi2EZNS0_22gpu_kernel_impl_nocastINS0_13AUnaryFunctorIfffZZZNS0_15binary_internal21div_floor_kernel_cudaERNS_18TensorIteratorBaseEENKUlvE1_clEvENKUlvE0_clEvEUlffE_EEEEvS6_RKT_EUliE_EEviT1_)
        /*12d4*/ 	.word	0x00000000


	//----- nvinfo : EIATTR_REGCOUNT
	.align		4
.L_851:
        /*12d8*/ 	.byte	0x04, 0x2f
        /*12da*/ 	.short	(.L_853 - .L_852)
	.align		4
.L_852:
        /*12dc*/ 	.word	index@(_ZN2at6native27unrolled_elementwise_kernelINS0_13AUnaryFunctorIfffZZZNS0_15binary_internal21div_floor_kernel_cudaERNS_18TensorIteratorBaseEENKUlvE1_clEvENKUlvE0_clEvEUlffE_EESt5arrayIPcLm2EELi4E23TrivialOffsetCalculatorILi1EjESE_NS0_6memory12LoadWithCastILi1EEENSF_13StoreWithCastILi1EEEEEviT_T0_T2_T3_T4_T5_)
        /*12e0*/ 	.word	0x0000001d


	//----- nvinfo : EIATTR_FRAME_SIZE
	.align		4
.L_853:
        /*12e4*/ 	.byte	0x04, 0x11
        /*12e6*/ 	.short	(.L_855 - .L_854)
	.align		4
.L_854:
        /*12e8*/ 	.word	index@(_ZN2at6native27unrolled_elementwise_kernelINS0_13AUnaryFunctorIfffZZZNS0_15binary_internal21div_floor_kernel_cudaERNS_18TensorIteratorBaseEENKUlvE1_clEvENKUlvE0_clEvEUlffE_EESt5arrayIPcLm2EELi4E23TrivialOffsetCalculatorILi1EjESE_NS0_6memory12LoadWithCastILi1EEENSF_13StoreWithCastILi1EEEEEviT_T0_T2_T3_T4_T5_)
        /*12ec*/ 	.word	0x00000000


	//----- nvinfo : EIATTR_REGCOUNT
	.align		4
.L_855:
        /*12f0*/ 	.byte	0x04, 0x2f
        /*12f2*/ 	.short	(.L_857 - .L_856)
	.align		4
.L_856:
        /*12f4*/ 	.word	index@(_ZN2at6native18elementwise_kernelILi128ELi4EZNS0_15gpu_kernel_implINS0_13AUnaryFunctorIfffZZZNS0_15binary_internal21div_floor_kernel_cudaERNS_18TensorIteratorBaseEENKUlvE1_clEvENKUlvE0_clEvEUlffE_EEEEvS6_RKT_EUliE_EEviT1_)
        /*12f8*/ 	.word	0x0000001a


	//----- nvinfo : EIATTR_FRAME_SIZE
	.align		4
.L_857:
        /*12fc*/ 	.byte	0x04, 0x11
        /*12fe*/ 	.short	(.L_859 - .L_858)
	.align		4
.L_858:
        /*1300*/ 	.word	index@(_ZN2at6native18elementwise_kernelILi128ELi4EZNS0_15gpu_kernel_implINS0_13AUnaryFunctorIfffZZZNS0_15binary_internal21div_floor_kernel_cudaERNS_18TensorIteratorBaseEENKUlvE1_clEvENKUlvE0_clEvEUlffE_EEEEvS6_RKT_EUliE_EEviT1_)
        /*1304*/ 	.word	0x00000000


	//----- nvinfo : EIATTR_REGCOUNT
	.align		4
.L_859:
        /*1308*/ 	.byte	0x04, 0x2f
        /*130a*/ 	.short	(.L_861 - .L_860)
	.align		4
.L_860:
        /*130c*/ 	.word	index@(_ZN2at6native29vectorized_elementwise_kernelILi8ENS0_13BUnaryFunctorIfffZZZNS0_15binary_internal21div_floor_kernel_cudaERNS_18TensorIteratorBaseEENKUlvE1_clEvENKUlvE0_clEvEUlffE_EESt5arrayIPcLm2EEEEviT0_T1_)
        /*1310*/ 	.word	0x00000020


	//----- nvinfo : EIATTR_FRAME_SIZE
	.align		4
.L_861:
        /*1314*/ 	.byte	0x04, 0x11
        /*1316*/ 	.short	(.L_863 - .L_862)
	.align		4
.L_862:
        /*1318*/ 	.word	index@(_ZN2at6native29vectorized_elementwise_kernelILi8ENS0_13BUnaryFunctorIfffZZZNS0_15binary_internal21div_floor_kernel_cudaERNS_18TensorIteratorBaseEENKUlvE1_clEvENKUlvE0_clEvEUlffE_EESt5arrayIPcLm2EEEEviT0_T1_)
        /*131c*/ 	.word	0x00000000


	//----- nvinfo : EIATTR_REGCOUNT
	.align		4
.L_863:
        /*1320*/ 	.byte	0x04, 0x2f
        /*1322*/ 	.short	(.L_865 - .L_864)
	.align		4
.L_864:
        /*1324*/ 	.word	index@(_ZN2at6native29vectorized_elementwise_kernelILi4ENS0_13BUnaryFunctorIfffZZZNS0_15binary_internal21div_floor_kernel_cudaERNS_18TensorIteratorBaseEENKUlvE1_clEvENKUlvE0_clEvEUlffE_EESt5arrayIPcLm2EEEEviT0_T1_)
        /*1328*/ 	.word	0x00000020


	//----- nvinfo : EIATTR_FRAME_SIZE
	.align		4
.L_865:
        /*132c*/ 	.byte	0x04, 0x11
        /*132e*/ 	.short	(.L_867 - .L_866)
	.align		4
.L_866:
        /*1330*/ 	.word	index@(_ZN2at6native29vectorized_elementwise_kernelILi4ENS0_13BUnaryFunctorIfffZZZNS0_15binary_internal21div_floor_kernel_cudaERNS_18TensorIteratorBaseEENKUlvE1_clEvENKUlvE0_clEvEUlffE_EESt5arrayIPcLm2EEEEviT0_T1_)
        /*1334*/ 	.word	0x00000000


	//----- nvinfo : EIATTR_REGCOUNT
	.align		4
.L_867:
        /*1338*/ 	.byte	0x04, 0x2f
        /*133a*/ 	.short	(.L_869 - .L_868)
	.align		4
.L_868:
        /*133c*/ 	.word	index@(_ZN2at6native29vectorized_elementwise_kernelILi2ENS0_13BUnaryFunctorIfffZZZNS0_15binary_internal21div_floor_kernel_cudaERNS_18TensorIteratorBaseEENKUlvE1_clEvENKUlvE0_clEvEUlffE_EESt5arrayIPcLm2EEEEviT0_T1_)
        /*1340*/ 	.word	0x00000020


	//----- nvinfo : EIATTR_FRAME_SIZE
	.align		4
.L_869:
        /*1344*/ 	.byte	0x04, 0x11
        /*1346*/ 	.short	(.L_871 - .L_870)
	.align		4
.L_870:
        /*1348*/ 	.word	index@(_ZN2at6native29vectorized_elementwise_kernelILi2ENS0_13BUnaryFunctorIfffZZZNS0_15binary_internal21div_floor_kernel_cudaERNS_18TensorIteratorBaseEENKUlvE1_clEvENKUlvE0_clEvEUlffE_EESt5arrayIPcLm2EEEEviT0_T1_)
        /*134c*/ 	.word	0x00000000


	//----- nvinfo : EIATTR_REGCOUNT
	.align		4
.L_871:
        /*1350*/ 	.byte	0x04, 0x2f
        /*1352*/ 	.short	(.L_873 - .L_872)
	.align		4
.L_872:
        /*1354*/ 	.word	index@(_ZN2at6native27unrolled_elementwise_kernelINS0_13BUnaryFunctorIfffZZZNS0_15binary_internal21div_floor_kernel_cudaERNS_18TensorIteratorBaseEENKUlvE1_clEvENKUlvE0_clEvEUlffE_EESt5arrayIPcLm2EELi4E23TrivialOffsetCalculatorILi1EjESE_NS0_6memory15LoadWithoutCastENSF_16StoreWithoutCastEEEviT_T0_T2_T3_T4_T5_)
        /*1358*/ 	.word	0x00000018


	//----- nvinfo : EIATTR_FRAME_SIZE
	.align		4
.L_873:
        /*135c*/ 	.byte	0x04, 0x11
        /*135e*/ 	.short	(.L_875 - .L_874)
	.align		4
.L_874:
        /*1360*/ 	.word	index@(_ZN2at6native27unrolled_elementwise_kernelINS0_13BUnaryFunctorIfffZZZNS0_15binary_internal21div_floor_kernel_cudaERNS_18TensorIteratorBaseEENKUlvE1_clEvENKUlvE0_clEvEUlffE_EESt5arrayIPcLm2EELi4E23TrivialOffsetCalculatorILi1EjESE_NS0_6memory15LoadWithoutCastENSF_16StoreWithoutCastEEEviT_T0_T2_T3_T4_T5_)
        /*1364*/ 	.word	0x00000000


	//----- nvinfo : EIATTR_REGCOUNT
	.align		4
.L_875:
        /*1368*/ 	.byte	0x04, 0x2f
        /*136a*/ 	.short	(.L_877 - .L_876)
	.align		4
.L_876:
        /*136c*/ 	.word	index@(_ZN2at6native18elementwise_kernelILi128ELi2EZNS0_22gpu_kernel_impl_nocastINS0_13BUnaryFunctorIfffZZZNS0_15binary_internal21div_floor_kernel_cudaERNS_18TensorIteratorBaseEENKUlvE1_clEvENKUlvE0_clEvEUlffE_EEEEvS6_RKT_EUliE_EEviT1_)
        /*1370*/ 	.word	0x0000001a


	//----- nvinfo : EIATTR_FRAME_SIZE
	.align		4
.L_877:
        /*1374*/ 	.byte	0x04, 0x11
        /*1376*/ 	.short	(.L_879 - .L_878)
	.align		4
.L_878:
        /*1378*/ 	.word	index@(_ZN2at6native18elementwise_kernelILi128ELi2EZNS0_22gpu_kernel_impl_nocastINS0_13BUnaryFunctorIfffZZZNS0_15binary_internal21div_floor_kernel_cudaERNS_18TensorIteratorBaseEENKUlvE1_clEvENKUlvE0_clEvEUlffE_EEEEvS6_RKT_EUliE_EEviT1_)
        /*137c*/ 	.word	0x00000000


	//----- nvinfo : EIATTR_REGCOUNT
	.align		4
.L_879:
        /*1380*/ 	.byte	0x04, 0x2f
        /*1382*/ 	.short	(.L_881 - .L_880)
	.align		4
.L_880:
        /*1384*/ 	.word	index@(_ZN2at6native27unrolled_elementwise_kernelINS0_13BUnaryFunctorIfffZZZNS0_15binary_internal21div_floor_kernel_cudaERNS_18TensorIteratorBaseEENKUlvE1_clEvENKUlvE0_clEvEUlffE_EESt5arrayIPcLm2EELi4E23TrivialOffsetCalculatorILi1EjESE_NS0_6memory12LoadWithCastILi1EEENSF_13StoreWithCastILi1EEEEEviT_T0_T2_T3_T4_T5_)
        /*1388*/ 	.word	0x0000001d


	//----- nvinfo : EIATTR_FRAME_SIZE
	.align		4
.L_881:
        /*138c*/ 	.byte	0x04, 0x11
        /*138e*/ 	.short	(.L_883 - .L_882)
	.align		4
.L_882:
        /*1390*/ 	.word	index@(_ZN2at6native27unrolled_elementwise_kernelINS0_13BUnaryFunctorIfffZZZNS0_15binary_internal21div_floor_kernel_cudaERNS_18TensorIteratorBaseEENKUlvE1_clEvENKUlvE0_clEvEUlffE_EESt5arrayIPcLm2EELi4E23TrivialOffsetCalculatorILi1EjESE_NS0_6memory12LoadWithCastILi1EEENSF_13StoreWithCastILi1EEEEEviT_T0_T2_T3_T4_T5_)
        /*1394*/ 	.word	0x00000000


	//----- nvinfo : EIATTR_REGCOUNT
	.align		4
.L_883:
        /*1398*/ 	.byte	0x04, 0x2f
        /*139a*/ 	.short	(.L_885 - .L_884)
	.align		4
.L_884:
        /*139c*/ 	.word	index@(_ZN2at6native18elementwise_kernelILi128ELi4EZNS0_15gpu_kernel_implINS0_13BUnaryFunctorIfffZZZNS0_15binary_internal21div_floor_kernel_cudaERNS_18TensorIteratorBaseEENKUlvE1_clEvENKUlvE0_clEvEUlffE_EEEEvS6_RKT_EUliE_EEviT1_)
        /*13a0*/ 	.word	0x0000001e


	//----- nvinfo : EIATTR_FRAME_SIZE
	.align		4
.L_885:
        /*13a4*/ 	.byte	0x04, 0x11
        /*13a6*/ 	.short	(.L_887 - .L_886)
	.align		4
.L_886:
        /*13a8*/ 	.word	index@(_ZN2at6native18elementwise_kernelILi128ELi4EZNS0_15gpu_kernel_implINS0_13BUnaryFunctorIfffZZZNS0_15binary_internal21div_floor_kernel_cudaERNS_18TensorIteratorBaseEENKUlvE1_clEvENKUlvE0_clEvEUlffE_EEEEvS6_RKT_EUliE_EEviT1_)
        /*13ac*/ 	.word	0x00000000


	//----- nvinfo : EIATTR_REGCOUNT
	.align		4
.L_887:
        /*13b0*/ 	.byte	0x04, 0x2f
        /*13b2*/ 	.short	(.L_889 - .L_888)
	.align		4
.L_888:
        /*13b4*/ 	.word	index@(_ZN2at6native29vectorized_elementwise_kernelILi8ENS0_13BinaryFunctorIfffZZZNS0_15binary_internal21div_floor_kernel_cudaERNS_18TensorIteratorBaseEENKUlvE1_clEvENKUlvE0_clEvEUlffE_EESt5arrayIPcLm3EEEEviT0_T1_)
        /*13b8*/ 	.word	0x00000020


	//----- nvinfo : EIATTR_FRAME_SIZE
	.align		4
.L_889:
        /*13bc*/ 	.byte	0x04, 0x11
        /*13be*/ 	.short	(.L_891 - .L_890)
	.align		4
.L_890:
        /*13c0*/ 	.word	index@(_ZN2at6native29vectorized_elementwise_kernelILi8ENS0_13BinaryFunctorIfffZZZNS0_15binary_internal21div_floor_kernel_cudaERNS_18TensorIteratorBaseEENKUlvE1_clEvENKUlvE0_clEvEUlffE_EESt5arrayIPcLm3EEEEviT0_T1_)
        /*13c4*/ 	.word	0x00000000


	//----- nvinfo : EIATTR_REGCOUNT
	.align		4
.L_891:
        /*13c8*/ 	.byte	0x04, 0x2f
        /*13ca*/ 	.short	(.L_893 - .L_892)
	.align		4
.L_892:
        /*13cc*/ 	.word	index@(_ZN2at6native29vectorized_elementwise_kernelILi4ENS0_13BinaryFunctorIfffZZZNS0_15binary_internal21div_floor_kernel_cudaERNS_18TensorIteratorBaseEENKUlvE1_clEvENKUlvE0_clEvEUlffE_EESt5arrayIPcLm3EEEEviT0_T1_)
        /*13d0*/ 	.word	0x00000020


	//----- nvinfo : EIATTR_FRAME_SIZE
	.align		4
.L_893:
        /*13d4*/ 	.byte	0x04, 0x11
        /*13d6*/ 	.short	(.L_895 - .L_894)
	.align		4
.L_894:
        /*13d8*/ 	.word	index@(_ZN2at6native29vectorized_elementwise_kernelILi4ENS0_13BinaryFunctorIfffZZZNS0_15binary_internal21div_floor_kernel_cudaERNS_18TensorIteratorBaseEENKUlvE1_clEvENKUlvE0_clEvEUlffE_EESt5arrayIPcLm3EEEEviT0_T1_)
        /*13dc*/ 	.word	0x00000000


	//----- nvinfo : EIATTR_REGCOUNT
	.align		4
.L_895:
        /*13e0*/ 	.byte	0x04, 0x2f
        /*13e2*/ 	.short	(.L_897 - .L_896)
	.align		4
.L_896:
        /*13e4*/ 	.word	index@(_ZN2at6native29vectorized_elementwise_kernelILi2ENS0_13BinaryFunctorIfffZZZNS0_15binary_internal21div_floor_kernel_cudaERNS_18TensorIteratorBaseEENKUlvE1_clEvENKUlvE0_clEvEUlffE_EESt5arrayIPcLm3EEEEviT0_T1_)
        /*13e8*/ 	.word	0x00000020


	//----- nvinfo : EIATTR_FRAME_SIZE
	.align		4
.L_897:
        /*13ec*/ 	.byte	0x04, 0x11
        /*13ee*/ 	.short	(.L_899 - .L_898)
	.align		4
.L_898:
        /*13f0*/ 	.word	index@(_ZN2at6native29vectorized_elementwise_kernelILi2ENS0_13BinaryFunctorIfffZZZNS0_15binary_internal21div_floor_kernel_cudaERNS_18TensorIteratorBaseEENKUlvE1_clEvENKUlvE0_clEvEUlffE_EESt5arrayIPcLm3EEEEviT0_T1_)
        /*13f4*/ 	.word	0x00000000


	//----- nvinfo : EIATTR_REGCOUNT
	.align		4
.L_899:
        /*13f8*/ 	.byte	0x04, 0x2f
        /*13fa*/ 	.short	(.L_901 - .L_900)
	.align		4
.L_900:
        /*13fc*/ 	.word	index@(_ZN2at6native27unrolled_elementwise_kernelINS0_13BinaryFunctorIfffZZZNS0_15binary_internal21div_floor_kernel_cudaERNS_18TensorIteratorBaseEENKUlvE1_clEvENKUlvE0_clEvEUlffE_EESt5arrayIPcLm3EELi4E23TrivialOffsetCalculatorILi2EjESD_ILi1EjENS0_6memory15LoadWithoutCastENSG_16StoreWithoutCastEEEviT_T0_T2_T3_T4_T5_)
        /*1400*/ 	.word	0x0000001e


	//----- nvinfo : EIATTR_FRAME_SIZE
	.align		4
.L_901:
        /*1404*/ 	.byte	0x04, 0x11
        /*1406*/ 	.short	(.L_903 - .L_902)
	.align		4
.L_902:
        /*1408*/ 	.word	index@(_ZN2at6native27unrolled_elementwise_kernelINS0_13BinaryFunctorIfffZZZNS0_15binary_internal21div_floor_kernel_cudaERNS_18TensorIteratorBaseEENKUlvE1_clEvENKUlvE0_clEvEUlffE_EESt5arrayIPcLm3EELi4E23TrivialOffsetCalculatorILi2EjESD_ILi1EjENS0_6memory15LoadWithoutCastENSG_16StoreWithoutCastEEEviT_T0_T2_T3_T4_T5_)
        /*140c*/ 	.word	0x00000000


	//----- nvinfo : EIATTR_REGCOUNT
	.align		4
.L_903:
        /*1410*/ 	.byte	0x04, 0x2f
        /*1412*/ 	.short	(.L_905 - .L_904)
	.align		4
.L_904:
        /*1414*/ 	.word	index@(_ZN2at6native18elementwise_kernelILi128ELi2EZNS0_22gpu_kernel_impl_nocastINS0_13BinaryFunctorIfffZZZNS0_15binary_internal21div_floor_kernel_cudaERNS_18TensorIteratorBaseEENKUlvE1_clEvENKUlvE0_clEvEUlffE_EEEEvS6_RKT_EUliE_EEviT1_)
        /*1418*/ 	.word	0x00000014


	//----- nvinfo : EIATTR_FRAME_SIZE
	.align		4
.L_905:
        /*141c*/ 	.byte	0x04, 0x11
        /*141e*/ 	.short	(.L_907 - .L_906)
	.align		4
.L_906:
        /*1420*/ 	.word	index@(_ZN2at6native18elementwise_kernelILi128ELi2EZNS0_22gpu_kernel_impl_nocastINS0_13BinaryFunctorIfffZZZNS0_15binary_internal21div_floor_kernel_cudaERNS_18TensorIteratorBaseEENKUlvE1_clEvENKUlvE0_clEvEUlffE_EEEEvS6_RKT_EUliE_EEviT1_)
        /*1424*/ 	.word	0x00000000


	//----- nvinfo : EIATTR_REGCOUNT
	.align		4
.L_907:
        /*1428*/ 	.byte	0x04, 0x2f
        /*142a*/ 	.short	(.L_909 - .L_908)
	.align		4
.L_908:
        /*142c*/ 	.word	index@(_ZN2at6native27unrolled_elementwise_kernelINS0_13BinaryFunctorIfffZZZNS0_15binary_internal21div_floor_kernel_cudaERNS_18TensorIteratorBaseEENKUlvE1_clEvENKUlvE0_clEvEUlffE_EESt5arrayIPcLm3EELi4E23TrivialOffsetCalculatorILi2EjESD_ILi1EjENS0_6memory12LoadWithCastILi2EEENSG_13StoreWithCastILi1EEEEEviT_T0_T2_T3_T4_T5_)
        /*1430*/ 	.word	0x00000020


	//----- nvinfo : EIATTR_FRAME_SIZE
	.align		4
.L_909:
        /*1434*/ 	.byte	0x04, 0x11
        /*1436*/ 	.short	(.L_911 - .L_910)
	.align		4
.L_910:
        /*1438*/ 	.word	index@(_ZN2at6native27unrolled_elementwise_kernelINS0_13BinaryFunctorIfffZZZNS0_15binary_internal21div_floor_kernel_cudaERNS_18TensorIteratorBaseEENKUlvE1_clEvENKUlvE0_clEvEUlffE_EESt5arrayIPcLm3EELi4E23TrivialOffsetCalculatorILi2EjESD_ILi1EjENS0_6memory12LoadWithCastILi2EEENSG_13StoreWithCastILi1EEEEEviT_T0_T2_T3_T4_T5_)
        /*143c*/ 	.word	0x00000000


	//----- nvinfo : EIATTR_REGCOUNT
	.align		4
.L_911:
        /*1440*/ 	.byte	0x04, 0x2f
        /*1442*/ 	.short	(.L_913 - .L_912)
	.align		4
.L_912:
        /*1444*/ 	.word	index@(_ZN2at6native18elementwise_kernelILi128ELi4EZNS0_15gpu_kernel_implINS0_13BinaryFunctorIfffZZZNS0_15binary_internal21div_floor_kernel_cudaERNS_18TensorIteratorBaseEENKUlvE1_clEvENKUlvE0_clEvEUlffE_EEEEvS6_RKT_EUliE_EEviT1_)
        /*1448*/ 	.word	0x00000018


	//----- nvinfo : EIATTR_FRAME_SIZE
	.align		4
.L_913:
        /*144c*/ 	.byte	0x04, 0x11
        /*144e*/ 	.short	(.L_915 - .L_914)
	.align		4
.L_914:
        /*1450*/ 	.word	index@(_ZN2at6native18elementwise_kernelILi128ELi4EZNS0_15gpu_kernel_implINS0_13BinaryFunctorIfffZZZNS0_15binary_internal21div_floor_kernel_cudaERNS_18TensorIteratorBaseEENKUlvE1_clEvENKUlvE0_clEvEUlffE_EEEEvS6_RKT_EUliE_EEviT1_)
        /*1454*/ 	.word	0x00000000


	//----- nvinfo : EIATTR_REGCOUNT
	.align		4
.L_915:
        /*1458*/ 	.byte	0x04, 0x2f
        /*145a*/ 	.short	(.L_917 - .L_916)
	.align		4
.L_916:
        /*145c*/ 	.word	index@(_ZN2at6native29vectorized_elementwise_kernelILi8ENS0_13AUnaryFunctorIN3c104HalfES4_S4_ZZZNS0_15binary_internal21div_floor_kernel_cudaERNS_18TensorIteratorBaseEENKUlvE1_clEvENKUlvE1_clEvEUlS4_S4_E_EESt5arrayIPcLm2EEEEviT0_T1_)
        /*1460*/ 	.word	0x00000020


	//----- nvinfo : EIATTR_FRAME_SIZE
	.align		4
.L_917:
        /*1464*/ 	.byte	0x04, 0x11
        /*1466*/ 	.short	(.L_919 - .L_918)
	.align		4
.L_918:
        /*1468*/ 	.word	index@(_ZN2at6native29vectorized_elementwise_kernelILi8ENS0_13AUnaryFunctorIN3c104HalfES4_S4_ZZZNS0_15binary_internal21div_floor_kernel_cudaERNS_18TensorIteratorBaseEENKUlvE1_clEvENKUlvE1_clEvEUlS4_S4_E_EESt5arrayIPcLm2EEEEviT0_T1_)
        /*146c*/ 	.word	0x00000000


	//----- nvinfo : EIATTR_REGCOUNT
	.align		4
.L_919:
        /*1470*/ 	.byte	0x04, 0x2f
        /*1472*/ 	.short	(.L_921 - .L_920)
	.align		4
.L_920:
        /*1474*/ 	.word	index@(_ZN2at6native29vectorized_elementwise_kernelILi4ENS0_13AUnaryFunctorIN3c104HalfES4_S4_ZZZNS0_15binary_internal21div_floor_kernel_cudaERNS_18TensorIteratorBaseEENKUlvE1_clEvENKUlvE1_clEvEUlS4_S4_E_EESt5arrayIPcLm2EEEEviT0_T1_)
        /*1478*/ 	.word	0x00000020


	//----- nvinfo : EIATTR_FRAME_SIZE
	.align		4
.L_921:
        /*147c*/ 	.byte	0x04, 0x11
        /*147e*/ 	.short	(.L_923 - .L_922)
	.align		4
.L_922:
        /*1480*/ 	.word	index@(_ZN2at6native29vectorized_elementwise_kernelILi4ENS0_13AUnaryFunctorIN3c104HalfES4_S4_ZZZNS0_15binary_internal21div_floor_kernel_cudaERNS_18TensorIteratorBaseEENKUlvE1_clEvENKUlvE1_clEvEUlS4_S4_E_EESt5arrayIPcLm2EEEEviT0_T1_)
        /*1484*/ 	.word	0x00000000


	//----- nvinfo : EIATTR_REGCOUNT
	.align		4
.L_923:
        /*1488*/ 	.byte	0x04, 0x2f
        /*148a*/ 	.short	(.L_925 - .L_924)
	.align		4
.L_924:
        /*148c*/ 	.word	index@(_ZN2at6native29vectorized_elementwise_kernelILi2ENS0_13AUnaryFunctorIN3c104HalfES4_S4_ZZZNS0_15binary_internal21div_floor_kernel_cudaERNS_18TensorIteratorBaseEENKUlvE1_clEvENKUlvE1_clEvEUlS4_S4_E_EESt5arrayIPcLm2EEEEviT0_T1_)
        /*1490*/ 	.word	0x00000020


	//----- nvinfo : EIATTR_FRAME_SIZE
	.align		4
.L_925:
        /*1494*/ 	.byte	0x04, 0x11
        /*1496*/ 	.short	(.L_927 - .L_926)
	.align		4
.L_926:
        /*1498*/ 	.word	index@(_ZN2at6native29vectorized_elementwise_kernelILi2ENS0_13AUnaryFunctorIN3c104HalfES4_S4_ZZZNS0_15binary_internal21div_floor_kernel_cudaERNS_18TensorIteratorBaseEENKUlvE1_clEvENKUlvE1_clEvEUlS4_S4_E_EESt5arrayIPcLm2EEEEviT0_T1_)
        /*149c*/ 	.word	0x00000000


	//----- nvinfo : EIATTR_REGCOUNT
	.align		4
.L_927:
        /*14a0*/ 	.byte	0x04, 0x2f
        /*14a2*/ 	.short	(.L_929 - .L_928)
	.align		4
.L_928:
        /*14a4*/ 	.word	index@(_ZN2at6native27unrolled_elementwise_kernelINS0_13AUnaryFunctorIN3c104HalfES4_S4_ZZZNS0_15binary_internal21div_floor_kernel_cudaERNS_18TensorIteratorBaseEENKUlvE1_clEvENKUlvE1_clEvEUlS4_S4_E_EESt5arrayIPcLm2EELi4E23TrivialOffsetCalculatorILi1EjESG_NS0_6memory15LoadWithoutCastENSH_16StoreWithoutCastEEEviT_T0_T2_T3_T4_T5_)
        /*14a8*/ 	.word	0x00000016


	//----- nvinfo : EIATTR_FRAME_SIZE
	.align		4
.L_929:
        /*14ac*/ 	.byte	0x04, 0x11
        /*14ae*/ 	.short	(.L_931 - .L_930)
	.align		4
.L_930:
        /*14b0*/ 	.word	index@(_ZN2at6native27unrolled_elementwise_kernelINS0_13AUnaryFunctorIN3c104HalfES4_S4_ZZZNS0_15binary_internal21div_floor_kernel_cudaERNS_18TensorIteratorBaseEENKUlvE1_clEvENKUlvE1_clEvEUlS4_S4_E_EESt5arrayIPcLm2EELi4E23TrivialOffsetCalculatorILi1EjESG_NS0_6memory15LoadWithoutCastENSH_16StoreWithoutCastEEEviT_T0_T2_T3_T4_T5_)
        /*14b4*/ 	.word	0x00000000


	//----- nvinfo : EIATTR_REGCOUNT
	.align		4
.L_931:
        /*14b8*/ 	.byte	0x04, 0x2f
        /*14ba*/ 	.short	(.L_933 - .L_932)
	.align		4
.L_932:
        /*14bc*/ 	.word	index@(_ZN2at6native18elementwise_kernelILi128ELi4EZNS0_22gpu_kernel_impl_nocastINS0_13AUnaryFunctorIN3c104HalfES5_S5_ZZZNS0_15binary_internal21div_floor_kernel_cudaERNS_18TensorIteratorBaseEENKUlvE1_clEvENKUlvE1_clEvEUlS5_S5_E_EEEEvS8_RKT_EUliE_EEviT1_)
        /*14c0*/ 	.word	0x00000014


	//----- nvinfo : EIATTR_FRAME_SIZE
	.align		4
.L_933:
        /*14c4*/ 	.byte	0x04, 0x11
        /*14c6*/ 	.short	(.L_935 - .L_934)
	.align		4
.L_934:
        /*14c8*/ 	.word	index@(_ZN2at6native18elementwise_kernelILi128ELi4EZNS0_22gpu_kernel_impl_nocastINS0_13AUnaryFunctorIN3c104HalfES5_S5_ZZZNS0_15binary_internal21div_floor_kernel_cudaERNS_18TensorIteratorBaseEENKUlvE1_clEvENKUlvE1_clEvEUlS5_S5_E_EEEEvS8_RKT_EUliE_EEviT1_)
        /*14cc*/ 	.word	0x00000000


	//----- nvinfo : EIATTR_REGCOUNT
	.align		4
.L_935:
        /*14d0*/ 	.byte	0x04, 0x2f
        /*14d2*/ 	.short	(.L_937 - .L_936)
	.align		4
.L_936:
        /*14d4*/ 	.word	index@(_ZN2at6native27unrolled_elementwise_kernelINS0_13AUnaryFunctorIN3c104HalfES4_S4_ZZZNS0_15binary_internal21div_floor_kernel_cudaERNS_18TensorIteratorBaseEENKUlvE1_clEvENKUlvE1_clEvEUlS4_S4_E_EESt5arrayIPcLm2EELi4E23TrivialOffsetCalculatorILi1EjESG_NS0_6memory12LoadWithCastILi1EEENSH_13StoreWithCastILi1EEEEEviT_T0_T2_T3_T4_T5_)
        /*14d8*/ 	.word	0x0000001c


	//----- nvinfo : EIATTR_FRAME_SIZE
	.align		4
.L_937:
        /*14dc*/ 	.byte	0x04, 0x11
        /*14de*/ 	.short	(.L_939 - .L_938)
	.align		4
.L_938:
        /*14e0*/ 	.word	index@(_ZN2at6native27unrolled_elementwise_kernelINS0_13AUnaryFunctorIN3c104HalfES4_S4_ZZZNS0_15binary_internal21div_floor_kernel_cudaERNS_18TensorIteratorBaseEENKUlvE1_clEvENKUlvE1_clEvEUlS4_S4_E_EESt5arrayIPcLm2EELi4E23TrivialOffsetCalculatorILi1EjESG_NS0_6memory12LoadWithCastILi1EEENSH_13StoreWithCastILi1EEEEEviT_T0_T2_T3_T4_T5_)
        /*14e4*/ 	.word	0x00000000


	//----- nvinfo : EIATTR_REGCOUNT
	.align		4
.L_939:
        /*14e8*/ 	.byte	0x04, 0x2f
        /*14ea*/ 	.short	(.L_941 - .L_940)
	.align		4
.L_940:
        /*14ec*/ 	.word	index@(_ZN2at6native18elementwise_kernelILi128ELi4EZNS0_15gpu_kernel_implINS0_13AUnaryFunctorIN3c104HalfES5_S5_ZZZNS0_15binary_internal21div_floor_kernel_cudaERNS_18TensorIteratorBaseEENKUlvE1_clEvENKUlvE1_clEvEUlS5_S5_E_EEEEvS8_RKT_EUliE_EEviT1_)
        /*14f0*/ 	.word	0x00000018


	//----- nvinfo : EIATTR_FRAME_SIZE
	.align		4
.L_941:
        /*14f4*/ 	.byte	0x04, 0x11
        /*14f6*/ 	.short	(.L_943 - .L_942)
	.align		4
.L_942:
        /*14f8*/ 	.word	index@(_ZN2at6native18elementwise_kernelILi128ELi4EZNS0_15gpu_kernel_implINS0_13AUnaryFunctorIN3c104HalfES5_S5_ZZZNS0_15binary_internal21div_floor_kernel_cudaERNS_18TensorIteratorBaseEENKUlvE1_clEvENKUlvE1_clEvEUlS5_S5_E_EEEEvS8_RKT_EUliE_EEviT1_)
        /*14fc*/ 	.word	0x00000000


	//----- nvinfo : EIATTR_REGCOUNT
	.align		4
.L_943:
        /*1500*/ 	.byte	0x04, 0x2f
        /*1502*/ 	.short	(.L_945 - .L_944)
	.align		4
.L_944:
        /*1504*/ 	.word	index@(_ZN2at6native29vectorized_elementwise_kernelILi8ENS0_13BUnaryFunctorIN3c104HalfES4_S4_ZZZNS0_15binary_internal21div_floor_kernel_cudaERNS_18TensorIteratorBaseEENKUlvE1_clEvENKUlvE1_clEvEUlS4_S4_E_EESt5arrayIPcLm2EEEEviT0_T1_)
        /*1508*/ 	.word	0x00000020


	//----- nvinfo : EIATTR_FRAME_SIZE
	.align		4
.L_945:
        /*150c*/ 	.byte	0x04, 0x11
        /*150e*/ 	.short	(.L_947 - .L_946)
	.align		4
.L_946:
        /*1510*/ 	.word	index@(_ZN2at6native29vectorized_elementwise_kernelILi8ENS0_13BUnaryFunctorIN3c104HalfES4_S4_ZZZNS0_15binary_internal21div_floor_kernel_cudaERNS_18TensorIteratorBaseEENKUlvE1_clEvENKUlvE1_clEvEUlS4_S4_E_EESt5arrayIPcLm2EEEEviT0_T1_)
        /*1514*/ 	.word	0x00000000


	//----- nvinfo : EIATTR_REGCOUNT
	.align		4
.L_947:
        /*1518*/ 	.byte	0x04, 0x2f
        /*151a*/ 	.short	(.L_949 - .L_948)
	.align		4
.L_948:
        /*151c*/ 	.word	index@(_ZN2at6native29vectorized_elementwise_kernelILi4ENS0_13BUnaryFunctorIN3c104HalfES4_S4_ZZZNS0_15binary_internal21div_floor_kernel_cudaERNS_18TensorIteratorBaseEENKUlvE1_clEvENKUlvE1_clEvEUlS4_S4_E_EESt5arrayIPcLm2EEEEviT0_T1_)
        /*1520*/ 	.word	0x00000020


	//----- nvinfo : EIATTR_FRAME_SIZE
	.align		4
.L_949:
        /*1524*/ 	.byte	0x04, 0x11
        /*1526*/ 	.short	(.L_951 - .L_950)
	.align		4
.L_950:
        /*1528*/ 	.word	index@(_ZN2at6native29vectorized_elementwise_kernelILi4ENS0_13BUnaryFunctorIN3c104HalfES4_S4_ZZZNS0_15binary_internal21div_floor_kernel_cudaERNS_18TensorIteratorBaseEENKUlvE1_clEvENKUlvE1_clEvEUlS4_S4_E_EESt5arrayIPcLm2EEEEviT0_T1_)
        /*152c*/ 	.word	0x00000000


	//----- nvinfo : EIATTR_REGCOUNT
	.align		4
.L_951:
        /*1530*/ 	.byte	0x04, 0x2f
        /*1532*/ 	.short	(.L_953 - .L_952)
	.align		4
.L_952:
        /*1534*/ 	.word	index@(_ZN2at6native29vectorized_elementwise_kernelILi2ENS0_13BUnaryFunctorIN3c104HalfES4_S4_ZZZNS0_15binary_internal21div_floor_kernel_cudaERNS_18TensorIteratorBaseEENKUlvE1_clEvENKUlvE1_clEvEUlS4_S4_E_EESt5arrayIPcLm2EEEEviT0_T1_)
        /*1538*/ 	.word	0x00000020


	//----- nvinfo : EIATTR_FRAME_SIZE
	.align		4
.L_953:
        /*153c*/ 	.byte	0x04, 0x11
        /*153e*/ 	.short	(.L_955 - .L_954)
	.align		4
.L_954:
        /*1540*/ 	.word	index@(_ZN2at6native29vectorized_elementwise_kernelILi2ENS0_13BUnaryFunctorIN3c104HalfES4_S4_ZZZNS0_15binary_internal21div_floor_kernel_cudaERNS_18TensorIteratorBaseEENKUlvE1_clEvENKUlvE1_clEvEUlS4_S4_E_EESt5arrayIPcLm2EEEEviT0_T1_)
        /*1544*/ 	.word	0x00000000


	//----- nvinfo : EIATTR_REGCOUNT
	.align		4
.L_955:
        /*1548*/ 	.byte	0x04, 0x2f
        /*154a*/ 	.short	(.L_957 - .L_956)
	.align		4
.L_956:
        /*154c*/ 	.word	index@(_ZN2at6native27unrolled_elementwise_kernelINS0_13BUnaryFunctorIN3c104HalfES4_S4_ZZZNS0_15binary_internal21div_floor_kernel_cudaERNS_18TensorIteratorBaseEENKUlvE1_clEvENKUlvE1_clEvEUlS4_S4_E_EESt5arrayIPcLm2EELi4E23TrivialOffsetCalculatorILi1EjESG_NS0_6memory15LoadWithoutCastENSH_16StoreWithoutCastEEEviT_T0_T2_T3_T4_T5_)
        /*1550*/ 	.word	0x00000016


	//----- nvinfo : EIATTR_FRAME_SIZE
	.align		4
.L_957:
        /*1554*/ 	.byte	0x04, 0x11
        /*1556*/ 	.short	(.L_959 - .L_958)
	.align		4
.L_958:
        /*1558*/ 	.word	index@(_ZN2at6native27unrolled_elementwise_kernelINS0_13BUnaryFunctorIN3c104HalfES4_S4_ZZZNS0_15binary_internal21div_floor_kernel_cudaERNS_18TensorIteratorBaseEENKUlvE1_clEvENKUlvE1_clEvEUlS4_S4_E_EESt5arrayIPcLm2EELi4E23TrivialOffsetCalculatorILi1EjESG_NS0_6memory15LoadWithoutCastENSH_16StoreWithoutCastEEEviT_T0_T2_T3_T4_T5_)
        /*155c*/ 	.word	0x00000000


	//----- nvinfo : EIATTR_REGCOUNT
	.align		4
.L_959:
        /*1560*/ 	.byte	0x04, 0x2f
        /*1562*/ 	.short	(.L_961 - .L_960)
	.align		4
.L_960:
        /*1564*/ 	.word	index@(_ZN2at6native18elementwise_kernelILi128ELi4EZNS0_22gpu_kernel_impl_nocastINS0_13BUnaryFunctorIN3c104HalfES5_S5_ZZZNS0_15binary_internal21div_floor_kernel_cudaERNS_18TensorIteratorBaseEENKUlvE1_clEvENKUlvE1_clEvEUlS5_S5_E_EEEEvS8_RKT_EUliE_EEviT1_)
        /*1568*/ 	.word	0x00000014


	//----- nvinfo : EIATTR_FRAME_SIZE
	.align		4
.L_961:
        /*156c*/ 	.byte	0x04, 0x11
        /*156e*/ 	.short	(.L_963 - .L_962)
	.align		4
.L_962:
        /*1570*/ 	.word	index@(_ZN2at6native18elementwise_kernelILi128ELi4EZNS0_22gpu_kernel_impl_nocastINS0_13BUnaryFunctorIN3c104HalfES5_S5_ZZZNS0_15binary_internal21div_floor_kernel_cudaERNS_18TensorIteratorBaseEENKUlvE1_clEvENKUlvE1_clEvEUlS5_S5_E_EEEEvS8_RKT_EUliE_EEviT1_)
        /*1574*/ 	.word	0x00000000


	//----- nvinfo : EIATTR_REGCOUNT
	.align		4
.L_963:
        /*1578*/ 	.byte	0x04, 0x2f
        /*157a*/ 	.short	(.L_965 - .L_964)
	.align		4
.L_964:
        /*157c*/ 	.word	index@(_ZN2at6native27unrolled_elementwise_kernelINS0_13BUnaryFunctorIN3c104HalfES4_S4_ZZZNS0_15binary_internal21div_floor_kernel_cudaERNS_18TensorIteratorBaseEENKUlvE1_clEvENKUlvE1_clEvEUlS4_S4_E_EESt5arrayIPcLm2EELi4E23TrivialOffsetCalculatorILi1EjESG_NS0_6memory12LoadWithCastILi1EEENSH_13StoreWithCastILi1EEEEEviT_T0_T2_T3_T4_T5_)
        /*1580*/ 	.word	0x0000001c


	//----- nvinfo : EIATTR_FRAME_SIZE
	.align		4
.L_965:
        /*1584*/ 	.byte	0x04, 0x11
        /*1586*/ 	.short	(.L_967 - .L_966)
	.align		4
.L_966:
        /*1588*/ 	.word	index@(_ZN2at6native27unrolled_elementwise_kernelINS0_13BUnaryFunctorIN3c104HalfES4_S4_ZZZNS0_15binary_internal21div_floor_kernel_cudaERNS_18TensorIteratorBaseEENKUlvE1_clEvENKUlvE1_clEvEUlS4_S4_E_EESt5arrayIPcLm2EELi4E23TrivialOffsetCalculatorILi1EjESG_NS0_6memory12LoadWithCastILi1EEENSH_13StoreWithCastILi1EEEEEviT_T0_T2_T3_T4_T5_)
        /*158c*/ 	.word	0x00000000


	//----- nvinfo : EIATTR_REGCOUNT
	.align		4
.L_967:
        /*1590*/ 	.byte	0x04, 0x2f
        /*1592*/ 	.short	(.L_969 - .L_968)
	.align		4
.L_968:
        /*1594*/ 	.word	index@(_ZN2at6native18elementwise_kernelILi128ELi4EZNS0_15gpu_kernel_implINS0_13BUnaryFunctorIN3c104HalfES5_S5_ZZZNS0_15binary_internal21div_floor_kernel_cudaERNS_18TensorIteratorBaseEENKUlvE1_clEvENKUlvE1_clEvEUlS5_S5_E_EEEEvS8_RKT_EUliE_EEviT1_)
        /*1598*/ 	.word	0x00000018


	//----- nvinfo : EIATTR_FRAME_SIZE
	.align		4
.L_969:
        /*159c*/ 	.byte	0x04, 0x11
        /*159e*/ 	.short	(.L_971 - .L_970)
	.align		4
.L_970:
        /*15a0*/ 	.word	index@(_ZN2at6native18elementwise_kernelILi128ELi4EZNS0_15gpu_kernel_implINS0_13BUnaryFunctorIN3c104HalfES5_S5_ZZZNS0_15binary_internal21div_floor_kernel_cudaERNS_18TensorIteratorBaseEENKUlvE1_clEvENKUlvE1_clEvEUlS5_S5_E_EEEEvS8_RKT_EUliE_EEviT1_)
        /*15a4*/ 	.word	0x00000000


	//----- nvinfo : EIATTR_REGCOUNT
	.align		4
.L_971:
        /*15a8*/ 	.byte	0x04, 0x2f
        /*15aa*/ 	.short	(.L_973 - .L_972)
	.align		4
.L_972:
        /*15ac*/ 	.word	index@(_ZN2at6native29vectorized_elementwise_kernelILi8ENS0_13BinaryFunctorIN3c104HalfES4_S4_ZZZNS0_15binary_internal21div_floor_kernel_cudaERNS_18TensorIteratorBaseEENKUlvE1_clEvENKUlvE1_clEvEUlS4_S4_E_EESt5arrayIPcLm3EEEEviT0_T1_)
        /*15b0*/ 	.word	0x00000020


	//----- nvinfo : EIATTR_FRAME_SIZE
	.align		4
.L_973:
        /*15b4*/ 	.byte	0x04, 0x11
        /*15b6*/ 	.short	(.L_975 - .L_974)
	.align		4
.L_974:
        /*15b8*/ 	.word	index@(_ZN2at6native29vectorized_elementwise_kernelILi8ENS0_13BinaryFunctorIN3c104HalfES4_S4_ZZZNS0_15binary_internal21div_floor_kernel_cudaERNS_18TensorIteratorBaseEENKUlvE1_clEvENKUlvE1_clEvEUlS4_S4_E_EESt5arrayIPcLm3EEEEviT0_T1_)
        /*15bc*/ 	.word	0x00000000


	//----- nvinfo : EIATTR_REGCOUNT
	.align		4
.L_975:
        /*15c0*/ 	.byte	0x04, 0x2f
        /*15c2*/ 	.short	(.L_977 - .L_976)
	.align		4
.L_976:
        /*15c4*/ 	.word	index@(_ZN2at6native29vectorized_elementwise_kernelILi4ENS0_13BinaryFunctorIN3c104HalfES4_S4_ZZZNS0_15binary_internal21div_floor_kernel_cudaERNS_18TensorIteratorBaseEENKUlvE1_clEvENKUlvE1_clEvEUlS4_S4_E_EESt5arrayIPcLm3EEEEviT0_T1_)
        /*15c8*/ 	.word	0x00000020


	//----- nvinfo : EIATTR_FRAME_SIZE
	.align		4
.L_977:
        /*15cc*/ 	.byte	0x04, 0x11
        /*15ce*/ 	.short	(.L_979 - .L_978)
	.align		4
.L_978:
        /*15d0*/ 	.word	index@(_ZN2at6native29vectorized_elementwise_kernelILi4ENS0_13BinaryFunctorIN3c104HalfES4_S4_ZZZNS0_15binary_internal21div_floor_kernel_cudaERNS_18TensorIteratorBaseEENKUlvE1_clEvENKUlvE1_clEvEUlS4_S4_E_EESt5arrayIPcLm3EEEEviT0_T1_)
        /*15d4*/ 	.word	0x00000000


	//----- nvinfo : EIATTR_REGCOUNT
	.align		4
.L_979:
        /*15d8*/ 	.byte	0x04, 0x2f
        /*15da*/ 	.short	(.L_981 - .L_980)
	.align		4
.L_980:
        /*15dc*/ 	.word	index@(_ZN2at6native29vectorized_elementwise_kernelILi2ENS0_13BinaryFunctorIN3c104HalfES4_S4_ZZZNS0_15binary_internal21div_floor_kernel_cudaERNS_18TensorIteratorBaseEENKUlvE1_clEvENKUlvE1_clEvEUlS4_S4_E_EESt5arrayIPcLm3EEEEviT0_T1_)
        /*15e0*/ 	.word	0x00000020


	//----- nvinfo : EIATTR_FRAME_SIZE
	.align		4
.L_981:
        /*15e4*/ 	.byte	0x04, 0x11
        /*15e6*/ 	.short	(.L_983 - .L_982)
	.align		4
.L_982:
        /*15e8*/ 	.word	index@(_ZN2at6native29vectorized_elementwise_kernelILi2ENS0_13BinaryFunctorIN3c104HalfES4_S4_ZZZNS0_15binary_internal21div_floor_kernel_cudaERNS_18TensorIteratorBaseEENKUlvE1_clEvENKUlvE1_clEvEUlS4_S4_E_EESt5arrayIPcLm3EEEEviT0_T1_)
        /*15ec*/ 	.word	0x00000000


	//----- nvinfo : EIATTR_REGCOUNT
	.align		4
.L_983:
        /*15f0*/ 	.byte	0x04, 0x2f
        /*15f2*/ 	.short	(.L_985 - .L_984)
	.align		4
.L_984:
        /*15f4*/ 	.word	index@(_ZN2at6native27unrolled_elementwise_kernelINS0_13BinaryFunctorIN3c104HalfES4_S4_ZZZNS0_15binary_internal21div_floor_kernel_cudaERNS_18TensorIteratorBaseEENKUlvE1_clEvENKUlvE1_clEvEUlS4_S4_E_EESt5arrayIPcLm3EELi4E23TrivialOffsetCalculatorILi2EjESF_ILi1EjENS0_6memory15LoadWithoutCastENSI_16StoreWithoutCastEEEviT_T0_T2_T3_T4_T5_)
        /*15f8*/ 	.word	0x0000001e


	//----- nvinfo : EIATTR_FRAME_SIZE
	.align		4
.L_985:
        /*15fc*/ 	.byte	0x04, 0x11
        /*15fe*/ 	.short	(.L_987 - .L_986)
	.align		4
.L_986:
        /*1600*/ 	.word	index@(_ZN2at6native27unrolled_elementwise_kernelINS0_13BinaryFunctorIN3c104HalfES4_S4_ZZZNS0_15binary_internal21div_floor_kernel_cudaERNS_18TensorIteratorBaseEENKUlvE1_clEvENKUlvE1_clEvEUlS4_S4_E_EESt5arrayIPcLm3EELi4E23TrivialOffsetCalculatorILi2EjESF_ILi1EjENS0_6memory15LoadWithoutCastENSI_16StoreWithoutCastEEEviT_T0_T2_T3_T4_T5_)
        /*1604*/ 	.word	0x00000000


	//----- nvinfo : EIATTR_REGCOUNT
	.align		4
.L_987:
        /*1608*/ 	.byte	0x04, 0x2f
        /*160a*/ 	.short	(.L_989 - .L_988)
	.align		4
.L_988:
        /*160c*/ 	.word	index@(_ZN2at6native18elementwise_kernelILi128ELi4EZNS0_22gpu_kernel_impl_nocastINS0_13BinaryFunctorIN3c104HalfES5_S5_ZZZNS0_15binary_internal21div_floor_kernel_cudaERNS_18TensorIteratorBaseEENKUlvE1_clEvENKUlvE1_clEvEUlS5_S5_E_EEEEvS8_RKT_EUliE_EEviT1_)
        /*1610*/ 	.word	0x00000014


	//----- nvinfo : EIATTR_FRAME_SIZE
	.align		4
.L_989:
        /*1614*/ 	.byte	0x04, 0x11
        /*1616*/ 	.short	(.L_991 - .L_990)
	.align		4
.L_990:
        /*1618*/ 	.word	index@(_ZN2at6native18elementwise_kernelILi128ELi4EZNS0_22gpu_kernel_impl_nocastINS0_13BinaryFunctorIN3c104HalfES5_S5_ZZZNS0_15binary_internal21div_floor_kernel_cudaERNS_18TensorIteratorBaseEENKUlvE1_clEvENKUlvE1_clEvEUlS5_S5_E_EEEEvS8_RKT_EUliE_EEviT1_)
        /*161c*/ 	.word	0x00000000


	//----- nvinfo : EIATTR_REGCOUNT
	.align		4
.L_991:
        /*1620*/ 	.byte	0x04, 0x2f
        /*1622*/ 	.short	(.L_993 - .L_992)
	.align		4
.L_992:
        /*1624*/ 	.word	index@(_ZN2at6native27unrolled_elementwise_kernelINS0_13BinaryFunctorIN3c104HalfES4_S4_ZZZNS0_15binary_internal21div_floor_kernel_cudaERNS_18TensorIteratorBaseEENKUlvE1_clEvENKUlvE1_clEvEUlS4_S4_E_EESt5arrayIPcLm3EELi4E23TrivialOffsetCalculatorILi2EjESF_ILi1EjENS0_6memory12LoadWithCastILi2EEENSI_13StoreWithCastILi1EEEEEviT_T0_T2_T3_T4_T5_)
        /*1628*/ 	.word	0x0000001e


	//----- nvinfo : EIATTR_FRAME_SIZE
	.align		4
.L_993:
        /*162c*/ 	.byte	0x04, 0x11
        /*162e*/ 	.short	(.L_995 - .L_994)
	.align		4
.L_994:
        /*1630*/ 	.word	index@(_ZN2at6native27unrolled_elementwise_kernelINS0_13BinaryFunctorIN3c104HalfES4_S4_ZZZNS0_15binary_internal21div_floor_kernel_cudaERNS_18TensorIteratorBaseEENKUlvE1_clEvENKUlvE1_clEvEUlS4_S4_E_EESt5arrayIPcLm3EELi4E23TrivialOffsetCalculatorILi2EjESF_ILi1EjENS0_6memory12LoadWithCastILi2EEENSI_13StoreWithCastILi1EEEEEviT_T0_T2_T3_T4_T5_)
        /*1634*/ 	.word	0x00000000


	//----- nvinfo : EIATTR_REGCOUNT
	.align		4
.L_995:
        /*1638*/ 	.byte	0x04, 0x2f
        /*163a*/ 	.short	(.L_997 - .L_996)
	.align		4
.L_996:
        /*163c*/ 	.word	index@(_ZN2at6native18elementwise_kernelILi128ELi4EZNS0_15gpu_kernel_implINS0_13BinaryFunctorIN3c104HalfES5_S5_ZZZNS0_15binary_internal21div_floor_kernel_cudaERNS_18TensorIteratorBaseEENKUlvE1_clEvENKUlvE1_clEvEUlS5_S5_E_EEEEvS8_RKT_EUliE_EEviT1_)
        /*1640*/ 	.word	0x00000018


	//----- nvinfo : EIATTR_FRAME_SIZE
	.align		4
.L_997:
        /*1644*/ 	.byte	0x04, 0x11
        /*1646*/ 	.short	(.L_999 - .L_998)
	.align		4
.L_998:
        /*1648*/ 	.word	index@(_ZN2at6native18elementwise_kernelILi128ELi4EZNS0_15gpu_kernel_implINS0_13BinaryFunctorIN3c104HalfES5_S5_ZZZNS0_15binary_internal21div_floor_kernel_cudaERNS_18TensorIteratorBaseEENKUlvE1_clEvENKUlvE1_clEvEUlS5_S5_E_EEEEvS8_RKT_EUliE_EEviT1_)
        /*164c*/ 	.word	0x00000000


	//----- nvinfo : EIATTR_REGCOUNT
	.align		4
.L_999:
        /*1650*/ 	.byte	0x04, 0x2f
        /*1652*/ 	.short	(.L_1001 - .L_1000)
	.align		4
.L_1000:
        /*1654*/ 	.word	index@(_ZN2at6native29vectorized_elementwise_kernelILi8ENS0_13AUnaryFunctorIN3c108BFloat16ES4_S4_ZZZNS0_15binary_internal21div_floor_kernel_cudaERNS_18TensorIteratorBaseEENKUlvE1_clEvENKUlvE2_clEvEUlS4_S4_E_EESt5arrayIPcLm2EEEEviT0_T1_)
        /*1658*/ 	.word	0x00000020


	//----- nvinfo : EIATTR_FRAME_SIZE
	.align		4
.L_1001:
        /*165c*/ 	.byte	0x04, 0x11
        /*165e*/ 	.short	(.L_1003 - .L_1002)
	.align		4
.L_1002:
        /*1660*/ 	.word	index@(_ZN2at6native29vectorized_elementwise_kernelILi8ENS0_13AUnaryFunctorIN3c108BFloat16ES4_S4_ZZZNS0_15binary_internal21div_floor_kernel_cudaERNS_18TensorIteratorBaseEENKUlvE1_clEvENKUlvE2_clEvEUlS4_S4_E_EESt5arrayIPcLm2EEEEviT0_T1_)
        /*1664*/ 	.word	0x00000000


	//----- nvinfo : EIATTR_REGCOUNT
	.align		4
.L_1003:
        /*1668*/ 	.byte	0x04, 0x2f
        /*166a*/ 	.short	(.L_1005 - .L_1004)
	.align		4
.L_1004:
        /*166c*/ 	.word	index@(_ZN2at6native29vectorized_elementwise_kernelILi4ENS0_13AUnaryFunctorIN3c108BFloat16ES4_S4_ZZZNS0_15binary_internal21div_floor_kernel_cudaERNS_18TensorIteratorBaseEENKUlvE1_clEvENKUlvE2_clEvEUlS4_S4_E_EESt5arrayIPcLm2EEEEviT0_T1_)
        /*1670*/ 	.word	0x00000020


	//----- nvinfo : EIATTR_FRAME_SIZE
	.align		4
.L_1005:
        /*1674*/ 	.byte	0x04, 0x11
        /*1676*/ 	.short	(.L_1007 - .L_1006)
	.align		4
.L_1006:
        /*1678*/ 	.word	index@(_ZN2at6native29vectorized_elementwise_kernelILi4ENS0_13AUnaryFunctorIN3c108BFloat16ES4_S4_ZZZNS0_15binary_internal21div_floor_kernel_cudaERNS_18TensorIteratorBaseEENKUlvE1_clEvENKUlvE2_clEvEUlS4_S4_E_EESt5arrayIPcLm2EEEEviT0_T1_)
        /*167c*/ 	.word	0x00000000


	//----- nvinfo : EIATTR_REGCOUNT
	.align		4
.L_1007:
        /*1680*/ 	.byte	0x04, 0x2f
        /*1682*/ 	.short	(.L_1009 - .L_1008)
	.align		4
.L_1008:
        /*1684*/ 	.word	index@(_ZN2at6native29vectorized_elementwise_kernelILi2ENS0_13AUnaryFunctorIN3c108BFloat16ES4_S4_ZZZNS0_15binary_internal21div_floor_kernel_cudaERNS_18TensorIteratorBaseEENKUlvE1_clEvENKUlvE2_clEvEUlS4_S4_E_EESt5arrayIPcLm2EEEEviT0_T1_)
        /*1688*/ 	.word	0x00000020


	//----- nvinfo : EIATTR_FRAME_SIZE
	.align		4
.L_1009:
        /*168c*/ 	.byte	0x04, 0x11
        /*168e*/ 	.short	(.L_1011 - .L_1010)
	.align		4
.L_1010:
        /*1690*/ 	.word	index@(_ZN2at6native29vectorized_elementwise_kernelILi2ENS0_13AUnaryFunctorIN3c108BFloat16ES4_S4_ZZZNS0_15binary_internal21div_floor_kernel_cudaERNS_18TensorIteratorBaseEENKUlvE1_clEvENKUlvE2_clEvEUlS4_S4_E_EESt5arrayIPcLm2EEEEviT0_T1_)
        /*1694*/ 	.word	0x00000000


	//----- nvinfo : EIATTR_REGCOUNT
	.align		4
.L_1011:
        /*1698*/ 	.byte	0x04, 0x2f
        /*169a*/ 	.short	(.L_1013 - .L_1012)
	.align		4
.L_1012:
        /*169c*/ 	.word	index@(_ZN2at6native27unrolled_elementwise_kernelINS0_13AUnaryFunctorIN3c108BFloat16ES4_S4_ZZZNS0_15binary_internal21div_floor_kernel_cudaERNS_18TensorIteratorBaseEENKUlvE1_clEvENKUlvE2_clEvEUlS4_S4_E_EESt5arrayIPcLm2EELi4E23TrivialOffsetCalculatorILi1EjESG_NS0_6memory15LoadWithoutCastENSH_16StoreWithoutCastEEEviT_T0_T2_T3_T4_T5_)
        /*16a0*/ 	.word	0x00000016


	//----- nvinfo : EIATTR_FRAME_SIZE
	.align		4
.L_1013:
        /*16a4*/ 	.byte	0x04, 0x11
        /*16a6*/ 	.short	(.L_1015 - .L_1014)
	.align		4
.L_1014:
        /*16a8*/ 	.word	index@(_ZN2at6native27unrolled_elementwise_kernelINS0_13AUnaryFunctorIN3c108BFloat16ES4_S4_ZZZNS0_15binary_internal21div_floor_kernel_cudaERNS_18TensorIteratorBaseEENKUlvE1_clEvENKUlvE2_clEvEUlS4_S4_E_EESt5arrayIPcLm2EELi4E23TrivialOffsetCalculatorILi1EjESG_NS0_6memory15LoadWithoutCastENSH_16StoreWithoutCastEEEviT_T0_T2_T3_T4_T5_)
        /*16ac*/ 	.word	0x00000000


	//----- nvinfo : EIATTR_REGCOUNT
	.align		4
.L_1015:
        /*16b0*/ 	.byte	0x04, 0x2f
        /*16b2*/ 	.short	(.L_1017 - .L_1016)
	.align		4
.L_1016:
        /*16b4*/ 	.word	index@(_ZN2at6native18elementwise_kernelILi128ELi4EZNS0_22gpu_kernel_impl_nocastINS0_13AUnaryFunctorIN3c108BFloat16ES5_S5_ZZZNS0_15binary_internal21div_floor_kernel_cudaERNS_18TensorIteratorBaseEENKUlvE1_clEvENKUlvE2_clEvEUlS5_S5_E_EEEEvS8_RKT_EUliE_EEviT1_)
        /*16b8*/ 	.word	0x00000014


	//----- nvinfo : EIATTR_FRAME_SIZE
	.align		4
.L_1017:
        /*16bc*/ 	.byte	0x04, 0x11
        /*16be*/ 	.short	(.L_1019 - .L_1018)
	.align		4
.L_1018:
        /*16c0*/ 	.word	index@(_ZN2at6native18elementwise_kernelILi128ELi4EZNS0_22gpu_kernel_impl_nocastINS0_13AUnaryFunctorIN3c108BFloat16ES5_S5_ZZZNS0_15binary_internal21div_floor_kernel_cudaERNS_18TensorIteratorBaseEENKUlvE1_clEvENKUlvE2_clEvEUlS5_S5_E_EEEEvS8_RKT_EUliE_EEviT1_)
        /*16c4*/ 	.word	0x00000000


	//----- nvinfo : EIATTR_REGCOUNT
	.align		4
.L_1019:
        /*16c8*/ 	.byte	0x04, 0x2f
        /*16ca*/ 	.short	(.L_1021 - .L_1020)
	.align		4
.L_1020:
        /*16cc*/ 	.word	index@(_ZN2at6native27unrolled_elementwise_kernelINS0_13AUnaryFunctorIN3c108BFloat16ES4_S4_ZZZNS0_15binary_internal21div_floor_kernel_cudaERNS_18TensorIteratorBaseEENKUlvE1_clEvENKUlvE2_clEvEUlS4_S4_E_EESt5arrayIPcLm2EELi4E23TrivialOffsetCalculatorILi1EjESG_NS0_6memory12LoadWithCastILi1EEENSH_13StoreWithCastILi1EEEEEviT_T0_T2_T3_T4_T5_)
        /*16d0*/ 	.word	0x0000001c


	//----- nvinfo : EIATTR_FRAME_SIZE
	.align		4
.L_1021:
        /*16d4*/ 	.byte	0x04, 0x11
        /*16d6*/ 	.short	(.L_1023 - .L_1022)
	.align		4
.L_1022:
        /*16d8*/ 	.word	index@(_ZN2at6native27unrolled_elementwise_kernelINS0_13AUnaryFunctorIN3c108BFloat16ES4_S4_ZZZNS0_15binary_internal21div_floor_kernel_cudaERNS_18TensorIteratorBaseEENKUlvE1_clEvENKUlvE2_clEvEUlS4_S4_E_EESt5arrayIPcLm2EELi4E23TrivialOffsetCalculatorILi1EjESG_NS0_6memory12LoadWithCastILi1EEENSH_13StoreWithCastILi1EEEEEviT_T0_T2_T3_T4_T5_)
        /*16dc*/ 	.word	0x00000000


	//----- nvinfo : EIATTR_REGCOUNT
	.align		4
.L_1023:
        /*16e0*/ 	.byte	0x04, 0x2f
        /*16e2*/ 	.short	(.L_1025 - .L_1024)
	.align		4
.L_1024:
        /*16e4*/ 	.word	index@(_ZN2at6native18elementwise_kernelILi128ELi4EZNS0_15gpu_kernel_implINS0_13AUnaryFunctorIN3c108BFloat16ES5_S5_ZZZNS0_15binary_internal21div_floor_kernel_cudaERNS_18TensorIteratorBaseEENKUlvE1_clEvENKUlvE2_clEvEUlS5_S5_E_EEEEvS8_RKT_EUliE_EEviT1_)
        /*16e8*/ 	.word	0x00000018


	//----- nvinfo : EIATTR_FRAME_SIZE
	.align		4
.L_1025:
        /*16ec*/ 	.byte	0x04, 0x11
        /*16ee*/ 	.short	(.L_1027 - .L_1026)
	.align		4
.L_1026:
        /*16f0*/ 	.word	index@(_ZN2at6native18elementwise_kernelILi128ELi4EZNS0_15gpu_kernel_implINS0_13AUnaryFunctorIN3c108BFloat16ES5_S5_ZZZNS0_15binary_internal21div_floor_kernel_cudaERNS_18TensorIteratorBaseEENKUlvE1_clEvENKUlvE2_clEvEUlS5_S5_E_EEEEvS8_RKT_EUliE_EEviT1_)
        /*16f4*/ 	.word	0x00000000


	//----- nvinfo : EIATTR_REGCOUNT
	.align		4
.L_1027:
        /*16f8*/ 	.byte	0x04, 0x2f
        /*16fa*/ 	.short	(.L_1029 - .L_1028)
	.align		4
.L_1028:
        /*16fc*/ 	.word	index@(_ZN2at6native29vectorized_elementwise_kernelILi8ENS0_13BUnaryFunctorIN3c108BFloat16ES4_S4_ZZZNS0_15binary_internal21div_floor_kernel_cudaERNS_18TensorIteratorBaseEENKUlvE1_clEvENKUlvE2_clEvEUlS4_S4_E_EESt5arrayIPcLm2EEEEviT0_T1_)
        /*1700*/ 	.word	0x00000020


	//----- nvinfo : EIATTR_FRAME_SIZE
	.align		4
.L_1029:
        /*1704*/ 	.byte	0x04, 0x11
        /*1706*/ 	.short	(.L_1031 - .L_1030)
	.align		4
.L_1030:
        /*1708*/ 	.word	index@(_ZN2at6native29vectorized_elementwise_kernelILi8ENS0_13BUnaryFunctorIN3c108BFloat16ES4_S4_ZZZNS0_15binary_internal21div_floor_kernel_cudaERNS_18TensorIteratorBaseEENKUlvE1_clEvENKUlvE2_clEvEUlS4_S4_E_EESt5arrayIPcLm2EEEEviT0_T1_)
        /*170c*/ 	.word	0x00000000


	//----- nvinfo : EIATTR_REGCOUNT
	.align		4
.L_1031:
        /*1710*/ 	.byte	0x04, 0x2f
        /*1712*/ 	.short	(.L_1033 - .L_1032)
	.align		4
.L_1032:
        /*1714*/ 	.word	index@(_ZN2at6native29vectorized_elementwise_kernelILi4ENS0_13BUnaryFunctorIN3c108BFloat16ES4_S4_ZZZNS0_15binary_internal21div_floor_kernel_cudaERNS_18TensorIteratorBaseEENKUlvE1_clEvENKUlvE2_clEvEUlS4_S4_E_EESt5arrayIPcLm2EEEEviT0_T1_)
        /*1718*/ 	.word	0x00000020


	//----- nvinfo : EIATTR_FRAME_SIZE
	.align		4
.L_1033:
        /*171c*/ 	.byte	0x04, 0x11
        /*171e*/ 	.short	(.L_1035 - .L_1034)
	.align		4
.L_1034:
        /*1720*/ 	.word	index@(_ZN2at6native29vectorized_elementwise_kernelILi4ENS0_13BUnaryFunctorIN3c108BFloat16ES4_S4_ZZZNS0_15binary_internal21div_floor_kernel_cudaERNS_18TensorIteratorBaseEENKUlvE1_clEvENKUlvE2_clEvEUlS4_S4_E_EESt5arrayIPcLm2EEEEviT0_T1_)
        /*1724*/ 	.word	0x00000000


	//----- nvinfo : EIATTR_REGCOUNT
	.align		4
.L_1035:
        /*1728*/ 	.byte	0x04, 0x2f
        /*172a*/ 	.short	(.L_1037 - .L_1036)
	.align		4
.L_1036:
        /*172c*/ 	.word	index@(_ZN2at6native29vectorized_elementwise_kernelILi2ENS0_13BUnaryFunctorIN3c108BFloat16ES4_S4_ZZZNS0_15binary_internal21div_floor_kernel_cudaERNS_18TensorIteratorBaseEENKUlvE1_clEvENKUlvE2_clEvEUlS4_S4_E_EESt5arrayIPcLm2EEEEviT0_T1_)
        /*1730*/ 	.word	0x00000020


	//----- nvinfo : EIATTR_FRAME_SIZE
	.align		4
.L_1037:
        /*1734*/ 	.byte	0x04, 0x11
        /*1736*/ 	.short	(.L_1039 - .L_1038)
	.align		4
.L_1038:
        /*1738*/ 	.word	index@(_ZN2at6native29vectorized_elementwise_kernelILi2ENS0_13BUnaryFunctorIN3c108BFloat16ES4_S4_ZZZNS0_15binary_internal21div_floor_kernel_cudaERNS_18TensorIteratorBaseEENKUlvE1_clEvENKUlvE2_clEvEUlS4_S4_E_EESt5arrayIPcLm2EEEEviT0_T1_)
        /*173c*/ 	.word	0x00000000


	//----- nvinfo : EIATTR_REGCOUNT
	.align		4
.L_1039:
        /*1740*/ 	.byte	0x04, 0x2f
        /*1742*/ 	.short	(.L_1041 - .L_1040)
	.align		4
.L_1040:
        /*1744*/ 	.word	index@(_ZN2at6native27unrolled_elementwise_kernelINS0_13BUnaryFunctorIN3c108BFloat16ES4_S4_ZZZNS0_15binary_internal21div_floor_kernel_cudaERNS_18TensorIteratorBaseEENKUlvE1_clEvENKUlvE2_clEvEUlS4_S4_E_EESt5arrayIPcLm2EELi4E23TrivialOffsetCalculatorILi1EjESG_NS0_6memory15LoadWithoutCastENSH_16StoreWithoutCastEEEviT_T0_T2_T3_T4_T5_)
        /*1748*/ 	.word	0x00000016


	//----- nvinfo : EIATTR_FRAME_SIZE
	.align		4
.L_1041:
        /*174c*/ 	.byte	0x04, 0x11
        /*174e*/ 	.short	(.L_1043 - .L_1042)
	.align		4
.L_1042:
        /*1750*/ 	.word	index@(_ZN2at6native27unrolled_elementwise_kernelINS0_13BUnaryFunctorIN3c108BFloat16ES4_S4_ZZZNS0_15binary_internal21div_floor_kernel_cudaERNS_18TensorIteratorBaseEENKUlvE1_clEvENKUlvE2_clEvEUlS4_S4_E_EESt5arrayIPcLm2EELi4E23TrivialOffsetCalculatorILi1EjESG_NS0_6memory15LoadWithoutCastENSH_16StoreWithoutCastEEEviT_T0_T2_T3_T4_T5_)
        /*1754*/ 	.word	0x00000000


	//----- nvinfo : EIATTR_REGCOUNT
	.align		4
.L_1043:
        /*1758*/ 	.byte	0x04, 0x2f
        /*175a*/ 	.short	(.L_1045 - .L_1044)
	.align		4
.L_1044:
        /*175c*/ 	.word	index@(_ZN2at6native18elementwise_kernelILi128ELi4EZNS0_22gpu_kernel_impl_nocastINS0_13BUnaryFunctorIN3c108BFloat16ES5_S5_ZZZNS0_15binary_internal21div_floor_kernel_cudaERNS_18TensorIteratorBaseEENKUlvE1_clEvENKUlvE2_clEvEUlS5_S5_E_EEEEvS8_RKT_EUliE_EEviT1_)
        /*1760*/ 	.word	0x00000014


	//----- nvinfo : EIATTR_FRAME_SIZE
	.align		4
.L_1045:
        /*1764*/ 	.byte	0x04, 0x11
        /*1766*/ 	.short	(.L_1047 - .L_1046)
	.align		4
.L_1046:
        /*1768*/ 	.word	index@(_ZN2at6native18elementwise_kernelILi128ELi4EZNS0_22gpu_kernel_impl_nocastINS0_13BUnaryFunctorIN3c108BFloat16ES5_S5_ZZZNS0_15binary_internal21div_floor_kernel_cudaERNS_18TensorIteratorBaseEENKUlvE1_clEvENKUlvE2_clEvEUlS5_S5_E_EEEEvS8_RKT_EUliE_EEviT1_)
        /*176c*/ 	.word	0x00000000


	//----- nvinfo : EIATTR_REGCOUNT
	.align		4
.L_1047:
        /*1770*/ 	.byte	0x04, 0x2f
        /*1772*/ 	.short	(.L_1049 - .L_1048)
	.align		4
.L_1048:
        /*1774*/ 	.word	index@(_ZN2at6native27unrolled_elementwise_kernelINS0_13BUnaryFunctorIN3c108BFloat16ES4_S4_ZZZNS0_15binary_internal21div_floor_kernel_cudaERNS_18TensorIteratorBaseEENKUlvE1_clEvENKUlvE2_clEvEUlS4_S4_E_EESt5arrayIPcLm2EELi4E23TrivialOffsetCalculatorILi1EjESG_NS0_6memory12LoadWithCastILi1EEENSH_13StoreWithCastILi1EEEEEviT_T0_T2_T3_T4_T5_)
        /*1778*/ 	.word	0x0000001c


	//----- nvinfo : EIATTR_FRAME_SIZE
	.align		4
.L_1049:
        /*177c*/ 	.byte	0x04, 0x11
        /*177e*/ 	.short	(.L_1051 - .L_1050)
	.align		4
.L_1050:
        /*1780*/ 	.word	index@(_ZN2at6native27unrolled_elementwise_kernelINS0_13BUnaryFunctorIN3c108BFloat16ES4_S4_ZZZNS0_15binary_internal21div_floor_kernel_cudaERNS_18TensorIteratorBaseEENKUlvE1_clEvENKUlvE2_clEvEUlS4_S4_E_EESt5arrayIPcLm2EELi4E23TrivialOffsetCalculatorILi1EjESG_NS0_6memory12LoadWithCastILi1EEENSH_13StoreWithCastILi1EEEEEviT_T0_T2_T3_T4_T5_)
        /*1784*/ 	.word	0x00000000


	//----- nvinfo : EIATTR_REGCOUNT
	.align		4
.L_1051:
        /*1788*/ 	.byte	0x04, 0x2f
        /*178a*/ 	.short	(.L_1053 - .L_1052)
	.align		4
.L_1052:
        /*178c*/ 	.word	index@(_ZN2at6native18elementwise_kernelILi128ELi4EZNS0_15gpu_kernel_implINS0_13BUnaryFunctorIN3c108BFloat16ES5_S5_ZZZNS0_15binary_internal21div_floor_kernel_cudaERNS_18TensorIteratorBaseEENKUlvE1_clEvENKUlvE2_clEvEUlS5_S5_E_EEEEvS8_RKT_EUliE_EEviT1_)
        /*1790*/ 	.word	0x00000018


	//----- nvinfo : EIATTR_FRAME_SIZE
	.align		4
.L_1053:
        /*1794*/ 	.byte	0x04, 0x11
        /*1796*/ 	.short	(.L_1055 - .L_1054)
	.align		4
.L_1054:
        /*1798*/ 	.word	index@(_ZN2at6native18elementwise_kernelILi128ELi4EZNS0_15gpu_kernel_implINS0_13BUnaryFunctorIN3c108BFloat16ES5_S5_ZZZNS0_15binary_internal21div_floor_kernel_cudaERNS_18TensorIteratorBaseEENKUlvE1_clEvENKUlvE2_clEvEUlS5_S5_E_EEEEvS8_RKT_EUliE_EEviT1_)
        /*179c*/ 	.word	0x00000000


	//----- nvinfo : EIATTR_REGCOUNT
	.align		4
.L_1055:
        /*17a0*/ 	.byte	0x04, 0x2f
        /*17a2*/ 	.short	(.L_1057 - .L_1056)
	.align		4
.L_1056:
        /*17a4*/ 	.word	index@(_ZN2at6native29vectorized_elementwise_kernelILi8ENS0_13BinaryFunctorIN3c108BFloat16ES4_S4_ZZZNS0_15binary_internal21div_floor_kernel_cudaERNS_18TensorIteratorBaseEENKUlvE1_clEvENKUlvE2_clEvEUlS4_S4_E_EESt5arrayIPcLm3EEEEviT0_T1_)
        /*17a8*/ 	.word	0x00000020


	//----- nvinfo : EIATTR_FRAME_SIZE
	.align		4
.L_1057:
        /*17ac*/ 	.byte	0x04, 0x11
        /*17ae*/ 	.short	(.L_1059 - .L_1058)
	.align		4
.L_1058:
        /*17b0*/ 	.word	index@(_ZN2at6native29vectorized_elementwise_kernelILi8ENS0_13BinaryFunctorIN3c108BFloat16ES4_S4_ZZZNS0_15binary_internal21div_floor_kernel_cudaERNS_18TensorIteratorBaseEENKUlvE1_clEvENKUlvE2_clEvEUlS4_S4_E_EESt5arrayIPcLm3EEEEviT0_T1_)
        /*17b4*/ 	.word	0x00000000


	//----- nvinfo : EIATTR_REGCOUNT
	.align		4
.L_1059:
        /*17b8*/ 	.byte	0x04, 0x2f
        /*17ba*/ 	.short	(.L_1061 - .L_1060)
	.align		4
.L_1060:
        /*17bc*/ 	.word	index@(_ZN2at6native29vectorized_elementwise_kernelILi4ENS0_13BinaryFunctorIN3c108BFloat16ES4_S4_ZZZNS0_15binary_internal21div_floor_kernel_cudaERNS_18TensorIteratorBaseEENKUlvE1_clEvENKUlvE2_clEvEUlS4_S4_E_EESt5arrayIPcLm3EEEEviT0_T1_)
        /*17c0*/ 	.word	0x00000020


	//----- nvinfo : EIATTR_FRAME_SIZE
	.align		4
.L_1061:
        /*17c4*/ 	.byte	0x04, 0x11
        /*17c6*/ 	.short	(.L_1063 - .L_1062)
	.align		4
.L_1062:
        /*17c8*/ 	.word	index@(_ZN2at6native29vectorized_elementwise_kernelILi4ENS0_13BinaryFunctorIN3c108BFloat16ES4_S4_ZZZNS0_15binary_internal21div_floor_kernel_cudaERNS_18TensorIteratorBaseEENKUlvE1_clEvENKUlvE2_clEvEUlS4_S4_E_EESt5arrayIPcLm3EEEEviT0_T1_)
        /*17cc*/ 	.word	0x00000000


	//----- nvinfo : EIATTR_REGCOUNT
	.align		4
.L_1063:
        /*17d0*/ 	.byte	0x04, 0x2f
        /*17d2*/ 	.short	(.L_1065 - .L_1064)
	.align		4
.L_1064:
        /*17d4*/ 	.word	index@(_ZN2at6native29vectorized_elementwise_kernelILi2ENS0_13BinaryFunctorIN3c108BFloat16ES4_S4_ZZZNS0_15binary_internal21div_floor_kernel_cudaERNS_18TensorIteratorBaseEENKUlvE1_clEvENKUlvE2_clEvEUlS4_S4_E_EESt5arrayIPcLm3EEEEviT0_T1_)
        /*17d8*/ 	.word	0x00000020


	//----- nvinfo : EIATTR_FRAME_SIZE
	.align		4
.L_1065:
        /*17dc*/ 	.byte	0x04, 0x11
        /*17de*/ 	.short	(.L_1067 - .L_1066)
	.align		4
.L_1066:
        /*17e0*/ 	.word	index@(_ZN2at6native29vectorized_elementwise_kernelILi2ENS0_13BinaryFunctorIN3c108BFloat16ES4_S4_ZZZNS0_15binary_internal21div_floor_kernel_cudaERNS_18TensorIteratorBaseEENKUlvE1_clEvENKUlvE2_clEvEUlS4_S4_E_EESt5arrayIPcLm3EEEEviT0_T1_)
        /*17e4*/ 	.word	0x00000000


	//----- nvinfo : EIATTR_REGCOUNT
	.align		4
.L_1067:
        /*17e8*/ 	.byte	0x04, 0x2f
        /*17ea*/ 	.short	(.L_1069 - .L_1068)
	.align		4
.L_1068:
        /*17ec*/ 	.word	index@(_ZN2at6native27unrolled_elementwise_kernelINS0_13BinaryFunctorIN3c108BFloat16ES4_S4_ZZZNS0_15binary_internal21div_floor_kernel_cudaERNS_18TensorIteratorBaseEENKUlvE1_clEvENKUlvE2_clEvEUlS4_S4_E_EESt5arrayIPcLm3EELi4E23TrivialOffsetCalculatorILi2EjESF_ILi1EjENS0_6memory15LoadWithoutCastENSI_16StoreWithoutCastEEEviT_T0_T2_T3_T4_T5_)
        /*17f0*/ 	.word	0x0000001e


	//----- nvinfo : EIATTR_FRAME_SIZE
	.align		4
.L_1069:
        /*17f4*/ 	.byte	0x04, 0x11
        /*17f6*/ 	.short	(.L_1071 - .L_1070)
	.align		4
.L_1070:
        /*17f8*/ 	.word	index@(_ZN2at6native27unrolled_elementwise_kernelINS0_13BinaryFunctorIN3c108BFloat16ES4_S4_ZZZNS0_15binary_internal21div_floor_kernel_cudaERNS_18TensorIteratorBaseEENKUlvE1_clEvENKUlvE2_clEvEUlS4_S4_E_EESt5arrayIPcLm3EELi4E23TrivialOffsetCalculatorILi2EjESF_ILi1EjENS0_6memory15LoadWithoutCastENSI_16StoreWithoutCastEEEviT_T0_T2_T3_T4_T5_)
        /*17fc*/ 	.word	0x00000000


	//----- nvinfo : EIATTR_REGCOUNT
	.align		4
.L_1071:
        /*1800*/ 	.byte	0x04, 0x2f
        /*1802*/ 	.short	(.L_1073 - .L_1072)
	.align		4
.L_1072:
        /*1804*/ 	.word	index@(_ZN2at6native18elementwise_kernelILi128ELi4EZNS0_22gpu_kernel_impl_nocastINS0_13BinaryFunctorIN3c108BFloat16ES5_S5_ZZZNS0_15binary_internal21div_floor_kernel_cudaERNS_18TensorIteratorBaseEENKUlvE1_clEvENKUlvE2_clEvEUlS5_S5_E_EEEEvS8_RKT_EUliE_EEviT1_)
        /*1808*/ 	.word	0x00000014


	//----- nvinfo : EIATTR_FRAME_SIZE
	.align		4
.L_1073:
        /*180c*/ 	.byte	0x04, 0x11
        /*180e*/ 	.short	(.L_1075 - .L_1074)
	.align		4
.L_1074:
        /*1810*/ 	.word	index@(_ZN2at6native18elementwise_kernelILi128ELi4EZNS0_22gpu_kernel_impl_nocastINS0_13BinaryFunctorIN3c108BFloat16ES5_S5_ZZZNS0_15binary_internal21div_floor_kernel_cudaERNS_18TensorIteratorBaseEENKUlvE1_clEvENKUlvE2_clEvEUlS5_S5_E_EEEEvS8_RKT_EUliE_EEviT1_)
        /*1814*/ 	.word	0x00000000


	//----- nvinfo : EIATTR_REGCOUNT
	.align		4
.L_1075:
        /*1818*/ 	.byte	0x04, 0x2f
        /*181a*/ 	.short	(.L_1077 - .L_1076)
	.align		4
.L_1076:
        /*181c*/ 	.word	index@(_ZN2at6native27unrolled_elementwise_kernelINS0_13BinaryFunctorIN3c108BFloat16ES4_S4_ZZZNS0_15binary_internal21div_floor_kernel_cudaERNS_18TensorIteratorBaseEENKUlvE1_clEvENKUlvE2_clEvEUlS4_S4_E_EESt5arrayIPcLm3EELi4E23TrivialOffsetCalculatorILi2EjESF_ILi1EjENS0_6memory12LoadWithCastILi2EEENSI_13StoreWithCastILi1EEEEEviT_T0_T2_T3_T4_T5_)
        /*1820*/ 	.word	0x0000001e


	//----- nvinfo : EIATTR_FRAME_SIZE
	.align		4
.L_1077:
        /*1824*/ 	.byte	0x04, 0x11
        /*1826*/ 	.short	(.L_1079 - .L_1078)
	.align		4
.L_1078:
        /*1828*/ 	.word	index@(_ZN2at6native27unrolled_elementwise_kernelINS0_13BinaryFunctorIN3c108BFloat16ES4_S4_ZZZNS0_15binary_internal21div_floor_kernel_cudaERNS_18TensorIteratorBaseEENKUlvE1_clEvENKUlvE2_clEvEUlS4_S4_E_EESt5arrayIPcLm3EELi4E23TrivialOffsetCalculatorILi2EjESF_ILi1EjENS0_6memory12LoadWithCastILi2EEENSI_13StoreWithCastILi1EEEEEviT_T0_T2_T3_T4_T5_)
        /*182c*/ 	.word	0x00000000


	//----- nvinfo : EIATTR_REGCOUNT
	.align		4
.L_1079:
        /*1830*/ 	.byte	0x04, 0x2f
        /*1832*/ 	.short	(.L_1081 - .L_1080)
	.align		4
.L_1080:
        /*1834*/ 	.word	index@(_ZN2at6native18elementwise_kernelILi128ELi4EZNS0_15gpu_kernel_implINS0_13BinaryFunctorIN3c108BFloat16ES5_S5_ZZZNS0_15binary_internal21div_floor_kernel_cudaERNS_18TensorIteratorBaseEENKUlvE1_clEvENKUlvE2_clEvEUlS5_S5_E_EEEEvS8_RKT_EUliE_EEviT1_)
        /*1838*/ 	.word	0x00000018


	//----- nvinfo : EIATTR_FRAME_SIZE
	.align		4
.L_1081:
        /*183c*/ 	.byte	0x04, 0x11
        /*183e*/ 	.short	(.L_1083 - .L_1082)
	.align		4
.L_1082:
        /*1840*/ 	.word	index@(_ZN2at6native18elementwise_kernelILi128ELi4EZNS0_15gpu_kernel_implINS0_13BinaryFunctorIN3c108BFloat16ES5_S5_ZZZNS0_15binary_internal21div_floor_kernel_cudaERNS_18TensorIteratorBaseEENKUlvE1_clEvENKUlvE2_clEvEUlS5_S5_E_EEEEvS8_RKT_EUliE_EEviT1_)
        /*1844*/ 	.word	0x00000000


	//----- nvinfo : EIATTR_MIN_STACK_SIZE
	.align		4
.L_1083:
        /*1848*/ 	.byte	0x04, 0x12
        /*184a*/ 	.short	(.L_1085 - .L_1084)
	.align		4
.L_1084:
        /*184c*/ 	.word	index@(_ZN2at6native18elementwise_kernelILi128ELi4EZNS0_15gpu_kernel_implINS0_13BinaryFunctorIN3c108BFloat16ES5_S5_ZZZNS0_15binary_internal21div_floor_kernel_cudaERNS_18TensorIteratorBaseEENKUlvE1_clEvENKUlvE2_clEvEUlS5_S5_E_EEEEvS8_RKT_EUliE_EEviT1_)
        /*1850*/ 	.word	0x00000000


	//----- nvinfo : EIATTR_MIN_STACK_SIZE
	.align		4
.L_1085:
        /*1854*/ 	.byte	0x04, 0x12
        /*1856*/ 	.short	(.L_1087 - .L_1086)
	.align		4
.L_1086:
        /*1858*/ 	.word	index@(_ZN2at6native27unrolled_elementwise_kernelINS0_13BinaryFunctorIN3c108BFloat16ES4_S4_ZZZNS0_15binary_internal21div_floor_kernel_cudaERNS_18TensorIteratorBaseEENKUlvE1_clEvENKUlvE2_clEvEUlS4_S4_E_EESt5arrayIPcLm3EELi4E23TrivialOffsetCalculatorILi2EjESF_ILi1EjENS0_6memory12LoadWithCastILi2EEENSI_13StoreWithCastILi1EEEEEviT_T0_T2_T3_T4_T5_)
        /*185c*/ 	.word	0x00000000


	//----- nvinfo : EIATTR_MIN_STACK_SIZE
	.align		4
.L_1087:
        /*1860*/ 	.byte	0x04, 0x12
        /*1862*/ 	.short	(.L_1089 - .L_1088)
	.align		4
.L_1088:
        /*1864*/ 	.word	index@(_ZN2at6native18elementwise_kernelILi128ELi4EZNS0_22gpu_kernel_impl_nocastINS0_13BinaryFunctorIN3c108BFloat16ES5_S5_ZZZNS0_15binary_internal21div_floor_kernel_cudaERNS_18TensorIteratorBaseEENKUlvE1_clEvENKUlvE2_clEvEUlS5_S5_E_EEEEvS8_RKT_EUliE_EEviT1_)
        /*1868*/ 	.word	0x00000000


	//----- nvinfo : EIATTR_MIN_STACK_SIZE
	.align		4
.L_1089:
        /*186c*/ 	.byte	0x04, 0x12
        /*186e*/ 	.short	(.L_1091 - .L_1090)
	.align		4
.L_1090:
        /*1870*/ 	.word	index@(_ZN2at6native27unrolled_elementwise_kernelINS0_13BinaryFunctorIN3c108BFloat16ES4_S4_ZZZNS0_15binary_internal21div_floor_kernel_cudaERNS_18TensorIteratorBaseEENKUlvE1_clEvENKUlvE2_clEvEUlS4_S4_E_EESt5arrayIPcLm3EELi4E23TrivialOffsetCalculatorILi2EjESF_ILi1EjENS0_6memory15LoadWithoutCastENSI_16StoreWithoutCastEEEviT_T0_T2_T3_T4_T5_)
        /*1874*/ 	.word	0x00000000


	//----- nvinfo : EIATTR_MIN_STACK_SIZE
	.align		4
.L_1091:
        /*1878*/ 	.byte	0x04, 0x12
        /*187a*/ 	.short	(.L_1093 - .L_1092)
	.align		4
.L_1092:
        /*187c*/ 	.word	index@(_ZN2at6native29vectorized_elementwise_kernelILi2ENS0_13BinaryFunctorIN3c108BFloat16ES4_S4_ZZZNS0_15binary_internal21div_floor_kernel_cudaERNS_18TensorIteratorBaseEENKUlvE1_clEvENKUlvE2_clEvEUlS4_S4_E_EESt5arrayIPcLm3EEEEviT0_T1_)
        /*1880*/ 	.word	0x00000000


	//----- nvinfo : EIATTR_MIN_STACK_SIZE
	.align		4
.L_1093:
        /*1884*/ 	.byte	0x04, 0x12
        /*1886*/ 	.short	(.L_1095 - .L_1094)
	.align		4
.L_1094:
        /*1888*/ 	.word	index@(_ZN2at6native29vectorized_elementwise_kernelILi4ENS0_13BinaryFunctorIN3c108BFloat16ES4_S4_ZZZNS0_15binary_internal21div_floor_kernel_cudaERNS_18TensorIteratorBaseEENKUlvE1_clEvENKUlvE2_clEvEUlS4_S4_E_EESt5arrayIPcLm3EEEEviT0_T1_)
        /*188c*/ 	.word	0x00000000


	//----- nvinfo : EIATTR_MIN_STACK_SIZE
	.align		4
.L_1095:
        /*1890*/ 	.byte	0x04, 0x12
        /*1892*/ 	.short	(.L_1097 - .L_1096)
	.align		4
.L_1096:
        /*1894*/ 	.word	index@(_ZN2at6native29vectorized_elementwise_kernelILi8ENS0_13BinaryFunctorIN3c108BFloat16ES4_S4_ZZZNS0_15binary_internal21div_floor_kernel_cudaERNS_18TensorIteratorBaseEENKUlvE1_clEvENKUlvE2_clEvEUlS4_S4_E_EESt5arrayIPcLm3EEEEviT0_T1_)
        /*1898*/ 	.word	0x00000000


	//----- nvinfo : EIATTR_MIN_STACK_SIZE
	.align		4
.L_1097:
        /*189c*/ 	.byte	0x04, 0x12
        /*189e*/ 	.short	(.L_1099 - .L_1098)
	.align		4
.L_1098:
        /*18a0*/ 	.word	index@(_ZN2at6native18elementwise_kernelILi128ELi4EZNS0_15gpu_kernel_implINS0_13BUnaryFunctorIN3c108BFloat16ES5_S5_ZZZNS0_15binary_internal21div_floor_kernel_cudaERNS_18TensorIteratorBaseEENKUlvE1_clEvENKUlvE2_clEvEUlS5_S5_E_EEEEvS8_RKT_EUliE_EEviT1_)
        /*18a4*/ 	.word	0x00000000


	//----- nvinfo : EIATTR_MIN_STACK_SIZE
	.align		4
.L_1099:
        /*18a8*/ 	.byte	0x04, 0x12
        /*18aa*/ 	.short	(.L_1101 - .L_1100)
	.align		4
.L_1100:
        /*18ac*/ 	.word	index@(_ZN2at6native27unrolled_elementwise_kernelINS0_13BUnaryFunctorIN3c108BFloat16ES4_S4_ZZZNS0_15binary_internal21div_floor_kernel_cudaERNS_18TensorIteratorBaseEENKUlvE1_clEvENKUlvE2_clEvEUlS4_S4_E_EESt5arrayIPcLm2EELi4E23TrivialOffsetCalculatorILi1EjESG_NS0_6memory12LoadWithCastILi1EEENSH_13StoreWithCastILi1EEEEEviT_T0_T2_T3_T4_T5_)
        /*18b0*/ 	.word	0x00000000


	//----- nvinfo : EIATTR_MIN_STACK_SIZE
	.align		4
.L_1101:
        /*18b4*/ 	.byte	0x04, 0x12
        /*18b6*/ 	.short	(.L_1103 - .L_1102)
	.align		4
.L_1102:
        /*18b8*/ 	.word	index@(_ZN2at6native18elementwise_kernelILi128ELi4EZNS0_22gpu_kernel_impl_nocastINS0_13BUnaryFunctorIN3c108BFloat16ES5_S5_ZZZNS0_15binary_internal21div_floor_kernel_cudaERNS_18TensorIteratorBaseEENKUlvE1_clEvENKUlvE2_clEvEUlS5_S5_E_EEEEvS8_RKT_EUliE_EEviT1_)
        /*18bc*/ 	.word	0x00000000


	//----- nvinfo : EIATTR_MIN_STACK_SIZE
	.align		4
.L_1103:
        /*18c0*/ 	.byte	0x04, 0x12
        /*18c2*/ 	.short	(.L_1105 - .L_1104)
	.align		4
.L_1104:
        /*18c4*/ 	.word	index@(_ZN2at6native27unrolled_elementwise_kernelINS0_13BUnaryFunctorIN3c108BFloat16ES4_S4_ZZZNS0_15binary_internal21div_floor_kernel_cudaERNS_18TensorIteratorBaseEENKUlvE1_clEvENKUlvE2_clEvEUlS4_S4_E_EESt5arrayIPcLm2EELi4E23TrivialOffsetCalculatorILi1EjESG_NS0_6memory15LoadWithoutCastENSH_16StoreWithoutCastEEEviT_T0_T2_T3_T4_T5_)
        /*18c8*/ 	.word	0x00000000


	//----- nvinfo : EIATTR_MIN_STACK_SIZE
	.align		4
.L_1105:
        /*18cc*/ 	.byte	0x04, 0x12
        /*18ce*/ 	.short	(.L_1107 - .L_1106)
	.align		4
.L_1106:
        /*18d0*/ 	.word	index@(_ZN2at6native29vectorized_elementwise_kernelILi2ENS0_13BUnaryFunctorIN3c108BFloat16ES4_S4_ZZZNS0_15binary_internal21div_floor_kernel_cudaERNS_18TensorIteratorBaseEENKUlvE1_clEvENKUlvE2_clEvEUlS4_S4_E_EESt5arrayIPcLm2EEEEviT0_T1_)
        /*18d4*/ 	.word	0x00000000


	//----- nvinfo : EIATTR_MIN_STACK_SIZE
	.align		4
.L_1107:
        /*18d8*/ 	.byte	0x04, 0x12
        /*18da*/ 	.short	(.L_1109 - .L_1108)
	.align		4
.L_1108:
        /*18dc*/ 	.word	index@(_ZN2at6native29vectorized_elementwise_kernelILi4ENS0_13BUnaryFunctorIN3c108BFloat16ES4_S4_ZZZNS0_15binary_internal21div_floor_kernel_cudaERNS_18TensorIteratorBaseEENKUlvE1_clEvENKUlvE2_clEvEUlS4_S4_E_EESt5arrayIPcLm2EEEEviT0_T1_)
        /*18e0*/ 	.word	0x00000000


	//----- nvinfo : EIATTR_MIN_STACK_SIZE
	.align		4
.L_1109:
        /*18e4*/ 	.byte	0x04, 0x12
        /*18e6*/ 	.short	(.L_1111 - .L_1110)
	.align		4
.L_1110:
        /*18e8*/ 	.word	index@(_ZN2at6native29vectorized_elementwise_kernelILi8ENS0_13BUnaryFunctorIN3c108BFloat16ES4_S4_ZZZNS0_15binary_internal21div_floor_kernel_cudaERNS_18TensorIteratorBaseEENKUlvE1_clEvENKUlvE2_clEvEUlS4_S4_E_EESt5arrayIPcLm2EEEEviT0_T1_)
        /*18ec*/ 	.word	0x00000000


	//----- nvinfo : EIATTR_MIN_STACK_SIZE
	.align		4
.L_1111:
        /*18f0*/ 	.byte	0x04, 0x12
        /*18f2*/ 	.short	(.L_1113 - .L_1112)
	.align		4
.L_1112:
        /*18f4*/ 	.word	index@(_ZN2at6native18elementwise_kernelILi128ELi4EZNS0_15gpu_kernel_implINS0_13AUnaryFunctorIN3c108BFloat16ES5_S5_ZZZNS0_15binary_internal21div_floor_kernel_cudaERNS_18TensorIteratorBaseEENKUlvE1_clEvENKUlvE2_clEvEUlS5_S5_E_EEEEvS8_RKT_EUliE_EEviT1_)
        /*18f8*/ 	.word	0x00000000


	//----- nvinfo : EIATTR_MIN_STACK_SIZE
	.align		4
.L_1113:
        /*18fc*/ 	.byte	0x04, 0x12
        /*18fe*/ 	.short	(.L_1115 - .L_1114)
	.align		4
.L_1114:
        /*1900*/ 	.word	index@(_ZN2at6native27unrolled_elementwise_kernelINS0_13AUnaryFunctorIN3c108BFloat16ES4_S4_ZZZNS0_15binary_internal21div_floor_kernel_cudaERNS_18TensorIteratorBaseEENKUlvE1_clEvENKUlvE2_clEvEUlS4_S4_E_EESt5arrayIPcLm2EELi4E23TrivialOffsetCalculatorILi1EjESG_NS0_6memory12LoadWithCastILi1EEENSH_13StoreWithCastILi1EEEEEviT_T0_T2_T3_T4_T5_)
        /*1904*/ 	.word	0x00000000


	//----- nvinfo : EIATTR_MIN_STACK_SIZE
	.align		4
.L_1115:
        /*1908*/ 	.byte	0x04, 0x12
        /*190a*/ 	.short	(.L_1117 - .L_1116)
	.align		4
.L_1116:
        /*190c*/ 	.word	index@(_ZN2at6native18elementwise_kernelILi128ELi4EZNS0_22gpu_kernel_impl_nocastINS0_13AUnaryFunctorIN3c108BFloat16ES5_S5_ZZZNS0_15binary_internal21div_floor_kernel_cudaERNS_18TensorIteratorBaseEENKUlvE1_clEvENKUlvE2_clEvEUlS5_S5_E_EEEEvS8_RKT_EUliE_EEviT1_)
        /*1910*/ 	.word	0x00000000


	//----- nvinfo : EIATTR_MIN_STACK_SIZE
	.align		4
.L_1117:
        /*1914*/ 	.byte	0x04, 0x12
        /*1916*/ 	.short	(.L_1119 - .L_1118)
	.align		4
.L_1118:
        /*1918*/ 	.word	index@(_ZN2at6native27unrolled_elementwise_kernelINS0_13AUnaryFunctorIN3c108BFloat16ES4_S4_ZZZNS0_15binary_internal21div_floor_kernel_cudaERNS_18TensorIteratorBaseEENKUlvE1_clEvENKUlvE2_clEvEUlS4_S4_E_EESt5arrayIPcLm2EELi4E23TrivialOffsetCalculatorILi1EjESG_NS0_6memory15LoadWithoutCastENSH_16StoreWithoutCastEEEviT_T0_T2_T3_T4_T5_)
        /*191c*/ 	.word	0x00000000


	//----- nvinfo : EIATTR_MIN_STACK_SIZE
	.align		4
.L_1119:
        /*1920*/ 	.byte	0x04, 0x12
        /*1922*/ 	.short	(.L_1121 - .L_1120)
	.align		4
.L_1120:
        /*1924*/ 	.word	index@(_ZN2at6native29vectorized_elementwise_kernelILi2ENS0_13AUnaryFunctorIN3c108BFloat16ES4_S4_ZZZNS0_15binary_internal21div_floor_kernel_cudaERNS_18TensorIteratorBaseEENKUlvE1_clEvENKUlvE2_clEvEUlS4_S4_E_EESt5arrayIPcLm2EEEEviT0_T1_)
        /*1928*/ 	.word	0x00000000


	//----- nvinfo : EIATTR_MIN_STACK_SIZE
	.align		4
.L_1121:
        /*192c*/ 	.byte	0x04, 0x12
        /*192e*/ 	.short	(.L_1123 - .L_1122)
	.align		4
.L_1122:
        /*1930*/ 	.word	index@(_ZN2at6native29vectorized_elementwise_kernelILi4ENS0_13AUnaryFunctorIN3c108BFloat16ES4_S4_ZZZNS0_15binary_internal21div_floor_kernel_cudaERNS_18TensorIteratorBaseEENKUlvE1_clEvENKUlvE2_clEvEUlS4_S4_E_EESt5arrayIPcLm2EEEEviT0_T1_)
        /*1934*/ 	.word	0x00000000


	//----- nvinfo : EIATTR_MIN_STACK_SIZE
	.align		4
.L_1123:
        /*1938*/ 	.byte	0x04, 0x12
        /*193a*/ 	.short	(.L_1125 - .L_1124)
	.align		4
.L_1124:
        /*193c*/ 	.word	index@(_ZN2at6native29vectorized_elementwise_kernelILi8ENS0_13AUnaryFunctorIN3c108BFloat16ES4_S4_ZZZNS0_15binary_internal21div_floor_kernel_cudaERNS_18TensorIteratorBaseEENKUlvE1_clEvENKUlvE2_clEvEUlS4_S4_E_EESt5arrayIPcLm2EEEEviT0_T1_)
        /*1940*/ 	.word	0x00000000


	//----- nvinfo : EIATTR_MIN_STACK_SIZE
	.align		4
.L_1125:
        /*1944*/ 	.byte	0x04, 0x12
        /*1946*/ 	.short	(.L_1127 - .L_1126)
	.align		4
.L_1126:
        /*1948*/ 	.word	index@(_ZN2at6native18elementwise_kernelILi128ELi4EZNS0_15gpu_kernel_implINS0_13BinaryFunctorIN3c104HalfES5_S5_ZZZNS0_15binary_internal21div_floor_kernel_cudaERNS_18TensorIteratorBaseEENKUlvE1_clEvENKUlvE1_clEvEUlS5_S5_E_EEEEvS8_RKT_EUliE_EEviT1_)
        /*194c*/ 	.word	0x00000000


	//----- nvinfo : EIATTR_MIN_STACK_SIZE
	.align		4
.L_1127:
        /*1950*/ 	.byte	0x04, 0x12
        /*1952*/ 	.short	(.L_1129 - .L_1128)
	.align		4
.L_1128:
        /*1954*/ 	.word	index@(_ZN2at6native27unrolled_elementwise_kernelINS0_13BinaryFunctorIN3c104HalfES4_S4_ZZZNS0_15binary_internal21div_floor_kernel_cudaERNS_18TensorIteratorBaseEENKUlvE1_clEvENKUlvE1_clEvEUlS4_S4_E_EESt5arrayIPcLm3EELi4E23TrivialOffsetCalculatorILi2EjESF_ILi1EjENS0_6memory12LoadWithCastILi2EEENSI_13StoreWithCastILi1EEEEEviT_T0_T2_T3_T4_T5_)
        /*1958*/ 	.word	0x00000000


	//----- nvinfo : EIATTR_MIN_STACK_SIZE
	.align		4
.L_1129:
        /*195c*/ 	.byte	0x04, 0x12
        /*195e*/ 	.short	(.L_1131 - .L_1130)
	.align		4
.L_1130:
        /*1960*/ 	.word	index@(_ZN2at6native18elementwise_kernelILi128ELi4EZNS0_22gpu_kernel_impl_nocastINS0_13BinaryFunctorIN3c104HalfES5_S5_ZZZNS0_15binary_internal21div_floor_kernel_cudaERNS_18TensorIteratorBaseEENKUlvE1_clEvENKUlvE1_clEvEUlS5_S5_E_EEEEvS8_RKT_EUliE_EEviT1_)
        /*1964*/ 	.word	0x00000000


	//----- nvinfo : EIATTR_MIN_STACK_SIZE
	.align		4
.L_1131:
        /*1968*/ 	.byte	0x04, 0x12
        /*196a*/ 	.short	(.L_1133 - .L_1132)
	.align		4
.L_1132:
        /*196c*/ 	.word	index@(_ZN2at6native27unrolled_elementwise_kernelINS0_13BinaryFunctorIN3c104HalfES4_S4_ZZZNS0_15binary_internal21div_floor_kernel_cudaERNS_18TensorIteratorBaseEENKUlvE1_clEvENKUlvE1_clEvEUlS4_S4_E_EESt5arrayIPcLm3EELi4E23TrivialOffsetCalculatorILi2EjESF_ILi1EjENS0_6memory15LoadWithoutCastENSI_16StoreWithoutCastEEEviT_T0_T2_T3_T4_T5_)
        /*1970*/ 	.word	0x00000000


	//----- nvinfo : EIATTR_MIN_STACK_SIZE
	.align		4
.L_1133:
        /*1974*/ 	.byte	0x04, 0x12
        /*1976*/ 	.short	(.L_1135 - .L_1134)
	.align		4
.L_1134:
        /*1978*/ 	.word	index@(_ZN2at6native29vectorized_elementwise_kernelILi2ENS0_13BinaryFunctorIN3c104HalfES4_S4_ZZZNS0_15binary_internal21div_floor_kernel_cudaERNS_18TensorIteratorBaseEENKUlvE1_clEvENKUlvE1_clEvEUlS4_S4_E_EESt5arrayIPcLm3EEEEviT0_T1_)
        /*197c*/ 	.word	0x00000000


	//----- nvinfo : EIATTR_MIN_STACK_SIZE
	.align		4
.L_1135:
        /*1980*/ 	.byte	0x04, 0x12
        /*1982*/ 	.short	(.L_1137 - .L_1136)
	.align		4
.L_1136:
        /*1984*/ 	.word	index@(_ZN2at6native29vectorized_elementwise_kernelILi4ENS0_13BinaryFunctorIN3c104HalfES4_S4_ZZZNS0_15binary_internal21div_floor_kernel_cudaERNS_18TensorIteratorBaseEENKUlvE1_clEvENKUlvE1_clEvEUlS4_S4_E_EESt5arrayIPcLm3EEEEviT0_T1_)
        /*1988*/ 	.word	0x00000000


	//----- nvinfo : EIATTR_MIN_STACK_SIZE
	.align		4
.L_1137:
        /*198c*/ 	.byte	0x04, 0x12
        /*198e*/ 	.short	(.L_1139 - .L_1138)
	.align		4
.L_1138:
        /*1990*/ 	.word	index@(_ZN2at6native29vectorized_elementwise_kernelILi8ENS0_13BinaryFunctorIN3c104HalfES4_S4_ZZZNS0_15binary_internal21div_floor_kernel_cudaERNS_18TensorIteratorBaseEENKUlvE1_clEvENKUlvE1_clEvEUlS4_S4_E_EESt5arrayIPcLm3EEEEviT0_T1_)
        /*1994*/ 	.word	0x00000000


	//----- nvinfo : EIATTR_MIN_STACK_SIZE
	.align		4
.L_1139:
        /*1998*/ 	.byte	0x04, 0x12
        /*199a*/ 	.short	(.L_1141 - .L_1140)
	.align		4
.L_1140:
        /*199c*/ 	.word	index@(_ZN2at6native18elementwise_kernelILi128ELi4EZNS0_15gpu_kernel_implINS0_13BUnaryFunctorIN3c104HalfES5_S5_ZZZNS0_15binary_internal21div_floor_kernel_cudaERNS_18TensorIteratorBaseEENKUlvE1_clEvENKUlvE1_clEvEUlS5_S5_E_EEEEvS8_RKT_EUliE_EEviT1_)
        /*19a0*/ 	.word	0x00000000


	//----- nvinfo : EIATTR_MIN_STACK_SIZE
	.align		4
.L_1141:
        /*19a4*/ 	.byte	0x04, 0x12
        /*19a6*/ 	.short	(.L_1143 - .L_1142)
	.align		4
.L_1142:
        /*19a8*/ 	.word	index@(_ZN2at6native27unrolled_elementwise_kernelINS0_13BUnaryFunctorIN3c104HalfES4_S4_ZZZNS0_15binary_internal21div_floor_kernel_cudaERNS_18TensorIteratorBaseEENKUlvE1_clEvENKUlvE1_clEvEUlS4_S4_E_EESt5arrayIPcLm2EELi4E23TrivialOffsetCalculatorILi1EjESG_NS0_6memory12LoadWithCastILi1EEENSH_13StoreWithCastILi1EEEEEviT_T0_T2_T3_T4_T5_)
        /*19ac*/ 	.word	0x00000000


	//----- nvinfo : EIATTR_MIN_STACK_SIZE
	.align		4
.L_1143:
        /*19b0*/ 	.byte	0x04, 0x12
        /*19b2*/ 	.short	(.L_1145 - .L_1144)
	.align		4
.L_1144:
        /*19b4*/ 	.word	index@(_ZN2at6native18elementwise_kernelILi128ELi4EZNS0_22gpu_kernel_impl_nocastINS0_13BUnaryFunctorIN3c104HalfES5_S5_ZZZNS0_15binary_internal21div_floor_kernel_cudaERNS_18TensorIteratorBaseEENKUlvE1_clEvENKUlvE1_clEvEUlS5_S5_E_EEEEvS8_RKT_EUliE_EEviT1_)
        /*19b8*/ 	.word	0x00000000


	//----- nvinfo : EIATTR_MIN_STACK_SIZE
	.align		4
.L_1145:
        /*19bc*/ 	.byte	0x04, 0x12
        /*19be*/ 	.short	(.L_1147 - .L_1146)
	.align		4
.L_1146:
        /*19c0*/ 	.word	index@(_ZN2at6native27unrolled_elementwise_kernelINS0_13BUnaryFunctorIN3c104HalfES4_S4_ZZZNS0_15binary_internal21div_floor_kernel_cudaERNS_18TensorIteratorBaseEENKUlvE1_clEvENKUlvE1_clEvEUlS4_S4_E_EESt5arrayIPcLm2EELi4E23TrivialOffsetCalculatorILi1EjESG_NS0_6memory15LoadWithoutCastENSH_16StoreWithoutCastEEEviT_T0_T2_T3_T4_T5_)
        /*19c4*/ 	.word	0x00000000


	//----- nvinfo : EIATTR_MIN_STACK_SIZE
	.align		4
.L_1147:
        /*19c8*/ 	.byte	0x04, 0x12
        /*19ca*/ 	.short	(.L_1149 - .L_1148)
	.align		4
.L_1148:
        /*19cc*/ 	.word	index@(_ZN2at6native29vectorized_elementwise_kernelILi2ENS0_13BUnaryFunctorIN3c104HalfES4_S4_ZZZNS0_15binary_internal21div_floor_kernel_cudaERNS_18TensorIteratorBaseEENKUlvE1_clEvENKUlvE1_clEvEUlS4_S4_E_EESt5arrayIPcLm2EEEEviT0_T1_)
        /*19d0*/ 	.word	0x00000000


	//----- nvinfo : EIATTR_MIN_STACK_SIZE
	.align		4
.L_1149:
        /*19d4*/ 	.byte	0x04, 0x12
        /*19d6*/ 	.short	(.L_1151 - .L_1150)
	.align		4
.L_1150:
        /*19d8*/ 	.word	index@(_ZN2at6native29vectorized_elementwise_kernelILi4ENS0_13BUnaryFunctorIN3c104HalfES4_S4_ZZZNS0_15binary_internal21div_floor_kernel_cudaERNS_18TensorIteratorBaseEENKUlvE1_clEvENKUlvE1_clEvEUlS4_S4_E_EESt5arrayIPcLm2EEEEviT0_T1_)
        /*19dc*/ 	.word	0x00000000


	//----- nvinfo : EIATTR_MIN_STACK_SIZE
	.align		4
.L_1151:
        /*19e0*/ 	.byte	0x04, 0x12
        /*19e2*/ 	.short	(.L_1153 - .L_1152)
	.align		4
.L_1152:
        /*19e4*/ 	.word	index@(_ZN2at6native29vectorized_elementwise_kernelILi8ENS0_13BUnaryFunctorIN3c104HalfES4_S4_ZZZNS0_15binary_internal21div_floor_kernel_cudaERNS_18TensorIteratorBaseEENKUlvE1_clEvENKUlvE1_clEvEUlS4_S4_E_EESt5arrayIPcLm2EEEEviT0_T1_)
        /*19e8*/ 	.word	0x00000000


	//----- nvinfo : EIATTR_MIN_STACK_SIZE
	.align		4
.L_1153:
        /*19ec*/ 	.byte	0x04, 0x12
        /*19ee*/ 	.short	(.L_1155 - .L_1154)
	.align		4
.L_1154:
        /*19f0*/ 	.word	index@(_ZN2at6native18elementwise_kernelILi128ELi4EZNS0_15gpu_kernel_implINS0_13AUnaryFunctorIN3c104HalfES5_S5_ZZZNS0_15binary_internal21div_floor_kernel_cudaERNS_18TensorIteratorBaseEENKUlvE1_clEvENKUlvE1_clEvEUlS5_S5_E_EEEEvS8_RKT_EUliE_EEviT1_)
        /*19f4*/ 	.word	0x00000000


	//----- nvinfo : EIATTR_MIN_STACK_SIZE
	.align		4
.L_1155:
        /*19f8*/ 	.byte	0x04, 0x12
        /*19fa*/ 	.short	(.L_1157 - .L_1156)
	.align		4
.L_1156:
        /*19fc*/ 	.word	index@(_ZN2at6native27unrolled_elementwise_kernelINS0_13AUnaryFunctorIN3c104HalfES4_S4_ZZZNS0_15binary_internal21div_floor_kernel_cudaERNS_18TensorIteratorBaseEENKUlvE1_clEvENKUlvE1_clEvEUlS4_S4_E_EESt5arrayIPcLm2EELi4E23TrivialOffsetCalculatorILi1EjESG_NS0_6memory12LoadWithCastILi1EEENSH_13StoreWithCastILi1EEEEEviT_T0_T2_T3_T4_T5_)
        /*1a00*/ 	.word	0x00000000


	//----- nvinfo : EIATTR_MIN_STACK_SIZE
	.align		4
.L_1157:
        /*1a04*/ 	.byte	0x04, 0x12
        /*1a06*/ 	.short	(.L_1159 - .L_1158)
	.align		4
.L_1158:
        /*1a08*/ 	.word	index@(_ZN2at6native18elementwise_kernelILi128ELi4EZNS0_22gpu_kernel_impl_nocastINS0_13AUnaryFunctorIN3c104HalfES5_S5_ZZZNS0_15binary_internal21div_floor_kernel_cudaERNS_18TensorIteratorBaseEENKUlvE1_clEvENKUlvE1_clEvEUlS5_S5_E_EEEEvS8_RKT_EUliE_EEviT1_)
        /*1a0c*/ 	.word	0x00000000


	//----- nvinfo : EIATTR_MIN_STACK_SIZE
	.align		4
.L_1159:
        /*1a10*/ 	.byte	0x04, 0x12
        /*1a12*/ 	.short	(.L_1161 - .L_1160)
	.align		4
.L_1160:
        /*1a14*/ 	.word	index@(_ZN2at6native27unrolled_elementwise_kernelINS0_13AUnaryFunctorIN3c104HalfES4_S4_ZZZNS0_15binary_internal21div_floor_kernel_cudaERNS_18TensorIteratorBaseEENKUlvE1_clEvENKUlvE1_clEvEUlS4_S4_E_EESt5arrayIPcLm2EELi4E23TrivialOffsetCalculatorILi1EjESG_NS0_6memory15LoadWithoutCastENSH_16StoreWithoutCastEEEviT_T0_T2_T3_T4_T5_)
        /*1a18*/ 	.word	0x00000000


	//----- nvinfo : EIATTR_MIN_STACK_SIZE
	.align		4
.L_1161:
        /*1a1c*/ 	.byte	0x04, 0x12
        /*1a1e*/ 	.short	(.L_1163 - .L_1162)
	.align		4
.L_1162:
        /*1a20*/ 	.word	index@(_ZN2at6native29vectorized_elementwise_kernelILi2ENS0_13AUnaryFunctorIN3c104HalfES4_S4_ZZZNS0_15binary_internal21div_floor_kernel_cudaERNS_18TensorIteratorBaseEENKUlvE1_clEvENKUlvE1_clEvEUlS4_S4_E_EESt5arrayIPcLm2EEEEviT0_T1_)
        /*1a24*/ 	.word	0x00000000


	//----- nvinfo : EIATTR_MIN_STACK_SIZE
	.align		4
.L_1163:
        /*1a28*/ 	.byte	0x04, 0x12
        /*1a2a*/ 	.short	(.L_1165 - .L_1164)
	.align		4
.L_1164:
        /*1a2c*/ 	.word	index@(_ZN2at6native29vectorized_elementwise_kernelILi4ENS0_13AUnaryFunctorIN3c104HalfES4_S4_ZZZNS0_15binary_internal21div_floor_kernel_cudaERNS_18TensorIteratorBaseEENKUlvE1_clEvENKUlvE1_clEvEUlS4_S4_E_EESt5arrayIPcLm2EEEEviT0_T1_)
        /*1a30*/ 	.word	0x00000000


	//----- nvinfo : EIATTR_MIN_STACK_SIZE
	.align		4
.L_1165:
        /*1a34*/ 	.byte	0x04, 0x12
        /*1a36*/ 	.short	(.L_1167 - .L_1166)
	.align		4
.L_1166:
        /*1a38*/ 	.word	index@(_ZN2at6native29vectorized_elementwise_kernelILi8ENS0_13AUnaryFunctorIN3c104HalfES4_S4_ZZZNS0_15binary_internal21div_floor_kernel_cudaERNS_18TensorIteratorBaseEENKUlvE1_clEvENKUlvE1_clEvEUlS4_S4_E_EESt5arrayIPcLm2EEEEviT0_T1_)
        /*1a3c*/ 	.word	0x00000000


	//----- nvinfo : EIATTR_MIN_STACK_SIZE
	.align		4
.L_1167:
        /*1a40*/ 	.byte	0x04, 0x12
        /*1a42*/ 	.short	(.L_1169 - .L_1168)
	.align		4
.L_1168:
        /*1a44*/ 	.word	index@(_ZN2at6native18elementwise_kernelILi128ELi4EZNS0_15gpu_kernel_implINS0_13BinaryFunctorIfffZZZNS0_15binary_internal21div_floor_kernel_cudaERNS_18TensorIteratorBaseEENKUlvE1_clEvENKUlvE0_clEvEUlffE_EEEEvS6_RKT_EUliE_EEviT1_)
        /*1a48*/ 	.word	0x00000000


	//----- nvinfo : EIATTR_MIN_STACK_SIZE
	.align		4
.L_1169:
        /*1a4c*/ 	.byte	0x04, 0x12
        /*1a4e*/ 	.short	(.L_1171 - .L_1170)
	.align		4
.L_1170:
        /*1a50*/ 	.word	index@(_ZN2at6native27unrolled_elementwise_kernelINS0_13BinaryFunctorIfffZZZNS0_15binary_internal21div_floor_kernel_cudaERNS_18TensorIteratorBaseEENKUlvE1_clEvENKUlvE0_clEvEUlffE_EESt5arrayIPcLm3EELi4E23TrivialOffsetCalculatorILi2EjESD_ILi1EjENS0_6memory12LoadWithCastILi2EEENSG_13StoreWithCastILi1EEEEEviT_T0_T2_T3_T4_T5_)
        /*1a54*/ 	.word	0x00000000


	//----- nvinfo : EIATTR_MIN_STACK_SIZE
	.align		4
.L_1171:
        /*1a58*/ 	.byte	0x04, 0x12
        /*1a5a*/ 	.short	(.L_1173 - .L_1172)
	.align		4
.L_1172:
        /*1a5c*/ 	.word	index@(_ZN2at6native18elementwise_kernelILi128ELi2EZNS0_22gpu_kernel_impl_nocastINS0_13BinaryFunctorIfffZZZNS0_15binary_internal21div_floor_kernel_cudaERNS_18TensorIteratorBaseEENKUlvE1_clEvENKUlvE0_clEvEUlffE_EEEEvS6_RKT_EUliE_EEviT1_)
        /*1a60*/ 	.word	0x00000000


	//----- nvinfo : EIATTR_MIN_STACK_SIZE
	.align		4
.L_1173:
        /*1a64*/ 	.byte	0x04, 0x12
        /*1a66*/ 	.short	(.L_1175 - .L_1174)
	.align		4
.L_1174:
        /*1a68*/ 	.word	index@(_ZN2at6native27unrolled_elementwise_kernelINS0_13BinaryFunctorIfffZZZNS0_15binary_internal21div_floor_kernel_cudaERNS_18TensorIteratorBaseEENKUlvE1_clEvENKUlvE0_clEvEUlffE_EESt5arrayIPcLm3EELi4E23TrivialOffsetCalculatorILi2EjESD_ILi1EjENS0_6memory15LoadWithoutCastENSG_16StoreWithoutCastEEEviT_T0_T2_T3_T4_T5_)
        /*1a6c*/ 	.word	0x00000000


	//----- nvinfo : EIATTR_MIN_STACK_SIZE
	.align		4
.L_1175:
        /*1a70*/ 	.byte	0x04, 0x12
        /*1a72*/ 	.short	(.L_1177 - .L_1176)
	.align		4
.L_1176:
        /*1a74*/ 	.word	index@(_ZN2at6native29vectorized_elementwise_kernelILi2ENS0_13BinaryFunctorIfffZZZNS0_15binary_internal21div_floor_kernel_cudaERNS_18TensorIteratorBaseEENKUlvE1_clEvENKUlvE0_clEvEUlffE_EESt5arrayIPcLm3EEEEviT0_T1_)
        /*1a78*/ 	.word	0x00000000


	//----- nvinfo : EIATTR_MIN_STACK_SIZE
	.align		4
.L_1177:
        /*1a7c*/ 	.byte	0x04, 0x12
        /*1a7e*/ 	.short	(.L_1179 - .L_1178)
	.align		4
.L_1178:
        /*1a80*/ 	.word	index@(_ZN2at6native29vectorized_elementwise_kernelILi4ENS0_13BinaryFunctorIfffZZZNS0_15binary_internal21div_floor_kernel_cudaERNS_18TensorIteratorBaseEENKUlvE1_clEvENKUlvE0_clEvEUlffE_EESt5arrayIPcLm3EEEEviT0_T1_)
        /*1a84*/ 	.word	0x00000000


	//----- nvinfo : EIATTR_MIN_STACK_SIZE
	.align		4
.L_1179:
        /*1a88*/ 	.byte	0x04, 0x12
        /*1a8a*/ 	.short	(.L_1181 - .L_1180)
	.align		4
.L_1180:
        /*1a8c*/ 	.word	index@(_ZN2at6native29vectorized_elementwise_kernelILi8ENS0_13BinaryFunctorIfffZZZNS0_15binary_internal21div_floor_kernel_cudaERNS_18TensorIteratorBaseEENKUlvE1_clEvENKUlvE0_clEvEUlffE_EESt5arrayIPcLm3EEEEviT0_T1_)
        /*1a90*/ 	.word	0x00000000


	//----- nvinfo : EIATTR_MIN_STACK_SIZE
	.align		4
.L_1181:
        /*1a94*/ 	.byte	0x04, 0x12
        /*1a96*/ 	.short	(.L_1183 - .L_1182)
	.align		4
.L_1182:
        /*1a98*/ 	.word	index@(_ZN2at6native18elementwise_kernelILi128ELi4EZNS0_15gpu_kernel_implINS0_13BUnaryFunctorIfffZZZNS0_15binary_internal21div_floor_kernel_cudaERNS_18TensorIteratorBaseEENKUlvE1_clEvENKUlvE0_clEvEUlffE_EEEEvS6_RKT_EUliE_EEviT1_)
        /*1a9c*/ 	.word	0x00000000


	//----- nvinfo : EIATTR_MIN_STACK_SIZE
	.align		4
.L_1183:
        /*1aa0*/ 	.byte	0x04, 0x12
        /*1aa2*/ 	.short	(.L_1185 - .L_1184)
	.align		4
.L_1184:
        /*1aa4*/ 	.word	index@(_ZN2at6native27unrolled_elementwise_kernelINS0_13BUnaryFunctorIfffZZZNS0_15binary_internal21div_floor_kernel_cudaERNS_18TensorIteratorBaseEENKUlvE1_clEvENKUlvE0_clEvEUlffE_EESt5arrayIPcLm2EELi4E23TrivialOffsetCalculatorILi1EjESE_NS0_6memory12LoadWithCastILi1EEENSF_13StoreWithCastILi1EEEEEviT_T0_T2_T3_T4_T5_)
        /*1aa8*/ 	.word	0x00000000


	//----- nvinfo : EIATTR_MIN_STACK_SIZE
	.align		4
.L_1185:
        /*1aac*/ 	.byte	0x04, 0x12
        /*1aae*/ 	.short	(.L_1187 - .L_1186)
	.align		4
.L_1186:
        /*1ab0*/ 	.word	index@(_ZN2at6native18elementwise_kernelILi128ELi2EZNS0_22gpu_kernel_impl_nocastINS0_13BUnaryFunctorIfffZZZNS0_15binary_internal21div_floor_kernel_cudaERNS_18TensorIteratorBaseEENKUlvE1_clEvENKUlvE0_clEvEUlffE_EEEEvS6_RKT_EUliE_EEviT1_)
        /*1ab4*/ 	.word	0x00000000


	//----- nvinfo : EIATTR_MIN_STACK_SIZE
	.align		4
.L_1187:
        /*1ab8*/ 	.byte	0x04, 0x12
        /*1aba*/ 	.short	(.L_1189 - .L_1188)
	.align		4
.L_1188:
        /*1abc*/ 	.word	index@(_ZN2at6native27unrolled_elementwise_kernelINS0_13BUnaryFunctorIfffZZZNS0_15binary_internal21div_floor_kernel_cudaERNS_18TensorIteratorBaseEENKUlvE1_clEvENKUlvE0_clEvEUlffE_EESt5arrayIPcLm2EELi4E23TrivialOffsetCalculatorILi1EjESE_NS0_6memory15LoadWithoutCastENSF_16StoreWithoutCastEEEviT_T0_T2_T3_T4_T5_)
        /*1ac0*/ 	.word	0x00000000


	//----- nvinfo : EIATTR_MIN_STACK_SIZE
	.align		4
.L_1189:
        /*1ac4*/ 	.byte	0x04, 0x12
        /*1ac6*/ 	.short	(.L_1191 - .L_1190)
	.align		4
.L_1190:
        /*1ac8*/ 	.word	index@(_ZN2at6native29vectorized_elementwise_kernelILi2ENS0_13BUnaryFunctorIfffZZZNS0_15binary_internal21div_floor_kernel_cudaERNS_18TensorIteratorBaseEENKUlvE1_clEvENKUlvE0_clEvEUlffE_EESt5arrayIPcLm2EEEEviT0_T1_)
        /*1acc*/ 	.word	0x00000000


	//----- nvinfo : EIATTR_MIN_STACK_SIZE
	.align		4
.L_1191:
        /*1ad0*/ 	.byte	0x04, 0x12
        /*1ad2*/ 	.short	(.L_1193 - .L_1192)
	.align		4
.L_1192:
        /*1ad4*/ 	.word	index@(_ZN2at6native29vectorized_elementwise_kernelILi4ENS0_13BUnaryFunctorIfffZZZNS0_15binary_internal21div_floor_kernel_cudaERNS_18TensorIteratorBaseEENKUlvE1_clEvENKUlvE0_clEvEUlffE_EESt5arrayIPcLm2EEEEviT0_T1_)
        /*1ad8*/ 	.word	0x00000000


	//----- nvinfo : EIATTR_MIN_STACK_SIZE
	.align		4
.L_1193:
        /*1adc*/ 	.byte	0x04, 0x12
        /*1ade*/ 	.short	(.L_1195 - .L_1194)
	.align		4
.L_1194:
        /*1ae0*/ 	.word	index@(_ZN2at6native29vectorized_elementwise_kernelILi8ENS0_13BUnaryFunctorIfffZZZNS0_15binary_internal21div_floor_kernel_cudaERNS_18TensorIteratorBaseEENKUlvE1_clEvENKUlvE0_clEvEUlffE_EESt5arrayIPcLm2EEEEviT0_T1_)
        /*1ae4*/ 	.word	0x00000000


	//----- nvinfo : EIATTR_MIN_STACK_SIZE
	.align		4
.L_1195:
        /*1ae8*/ 	.byte	0x04, 0x12
        /*1aea*/ 	.short	(.L_1197 - .L_1196)
	.align		4
.L_1196:
        /*1aec*/ 	.word	index@(_ZN2at6native18elementwise_kernelILi128ELi4EZNS0_15gpu_kernel_implINS0_13AUnaryFunctorIfffZZZNS0_15binary_internal21div_floor_kernel_cudaERNS_18TensorIteratorBaseEENKUlvE1_clEvENKUlvE0_clEvEUlffE_EEEEvS6_RKT_EUliE_EEviT1_)
        /*1af0*/ 	.word	0x00000000


	//----- nvinfo : EIATTR_MIN_STACK_SIZE
	.align		4
.L_1197:
        /*1af4*/ 	.byte	0x04, 0x12
        /*1af6*/ 	.short	(.L_1199 - .L_1198)
	.align		4
.L_1198:
        /*1af8*/ 	.word	index@(_ZN2at6native27unrolled_elementwise_kernelINS0_13AUnaryFunctorIfffZZZNS0_15binary_internal21div_floor_kernel_cudaERNS_18TensorIteratorBaseEENKUlvE1_clEvENKUlvE0_clEvEUlffE_EESt5arrayIPcLm2EELi4E23TrivialOffsetCalculatorILi1EjESE_NS0_6memory12LoadWithCastILi1EEENSF_13StoreWithCastILi1EEEEEviT_T0_T2_T3_T4_T5_)
        /*1afc*/ 	.word	0x00000000


	//----- nvinfo : EIATTR_MIN_STACK_SIZE
	.align		4
.L_1199:
        /*1b00*/ 	.byte	0x04, 0x12
        /*1b02*/ 	.short	(.L_1201 - .L_1200)
	.align		4
.L_1200:
        /*1b04*/ 	.word	index@(_ZN2at6native18elementwise_kernelILi128ELi2EZNS0_22gpu_kernel_impl_nocastINS0_13AUnaryFunctorIfffZZZNS0_15binary_internal21div_floor_kernel_cudaERNS_18TensorIteratorBaseEENKUlvE1_clEvENKUlvE0_clEvEUlffE_EEEEvS6_RKT_EUliE_EEviT1_)
        /*1b08*/ 	.word	0x00000000


	//----- nvinfo : EIATTR_MIN_STACK_SIZE
	.align		4
.L_1201:
        /*1b0c*/ 	.byte	0x04, 0x12
        /*1b0e*/ 	.short	(.L_1203 - .L_1202)
	.align		4
.L_1202:
        /*1b10*/ 	.word	index@(_ZN2at6native27unrolled_elementwise_kernelINS0_13AUnaryFunctorIfffZZZNS0_15binary_internal21div_floor_kernel_cudaERNS_18TensorIteratorBaseEENKUlvE1_clEvENKUlvE0_clEvEUlffE_EESt5arrayIPcLm2EELi4E23TrivialOffsetCalculatorILi1EjESE_NS0_6memory15LoadWithoutCastENSF_16StoreWithoutCastEEEviT_T0_T2_T3_T4_T5_)
        /*1b14*/ 	.word	0x00000000


	//----- nvinfo : EIATTR_MIN_STACK_SIZE
	.align		4
.L_1203:
        /*1b18*/ 	.byte	0x04, 0x12
        /*1b1a*/ 	.short	(.L_1205 - .L_1204)
	.align		4
.L_1204:
        /*1b1c*/ 	.word	index@(_ZN2at6native29vectorized_elementwise_kernelILi2ENS0_13AUnaryFunctorIfffZZZNS0_15binary_internal21div_floor_kernel_cudaERNS_18TensorIteratorBaseEENKUlvE1_clEvENKUlvE0_clEvEUlffE_EESt5arrayIPcLm2EEEEviT0_T1_)
        /*1b20*/ 	.word	0x00000000


	//----- nvinfo : EIATTR_MIN_STACK_SIZE
	.align		4
.L_1205:
        /*1b24*/ 	.byte	0x04, 0x12
        /*1b26*/ 	.short	(.L_1207 - .L_1206)
	.align		4
.L_1206:
        /*1b28*/ 	.word	index@(_ZN2at6native29vectorized_elementwise_kernelILi4ENS0_13AUnaryFunctorIfffZZZNS0_15binary_internal21div_floor_kernel_cudaERNS_18TensorIteratorBaseEENKUlvE1_clEvENKUlvE0_clEvEUlffE_EESt5arrayIPcLm2EEEEviT0_T1_)
        /*1b2c*/ 	.word	0x00000000


	//----- nvinfo : EIATTR_MIN_STACK_SIZE
	.align		4
.L_1207:
        /*1b30*/ 	.byte	0x04, 0x12
        /*1b32*/ 	.short	(.L_1209 - .L_1208)
	.align		4
.L_1208:
        /*1b34*/ 	.word	index@(_ZN2at6native29vectorized_elementwise_kernelILi8ENS0_13AUnaryFunctorIfffZZZNS0_15binary_internal21div_floor_kernel_cudaERNS_18TensorIteratorBaseEENKUlvE1_clEvENKUlvE0_clEvEUlffE_EESt5arrayIPcLm2EEEEviT0_T1_)
        /*1b38*/ 	.word	0x00000000


	//----- nvinfo : EIATTR_MIN_STACK_SIZE
	.align		4
.L_1209:
        /*1b3c*/ 	.byte	0x04, 0x12
        /*1b3e*/ 	.short	(.L_1211 - .L_1210)
	.align		4
.L_1210:
        /*1b40*/ 	.word	index@(_ZN2at6native18elementwise_kernelILi128ELi4EZNS0_15gpu_kernel_implINS0_13BinaryFunctorIdddZZZNS0_15binary_internal21div_floor_kernel_cudaERNS_18TensorIteratorBaseEENKUlvE1_clEvENKUlvE_clEvEUlddE_EEEEvS6_RKT_EUliE_EEviT1_)
        /*1b44*/ 	.word	0x00000000


	//----- nvinfo : EIATTR_MIN_STACK_SIZE
	.align		4
.L_1211:
        /*1b48*/ 	.byte	0x04, 0x12
        /*1b4a*/ 	.short	(.L_1213 - .L_1212)
	.align		4
.L_1212:
        /*1b4c*/ 	.word	index@(_ZN2at6native27unrolled_elementwise_kernelINS0_13BinaryFunctorIdddZZZNS0_15binary_internal21div_floor_kernel_cudaERNS_18TensorIteratorBaseEENKUlvE1_clEvENKUlvE_clEvEUlddE_EESt5arrayIPcLm3EELi4E23TrivialOffsetCalculatorILi2EjESD_ILi1EjENS0_6memory12LoadWithCastILi2EEENSG_13StoreWithCastILi1EEEEEviT_T0_T2_T3_T4_T5_)
        /*1b50*/ 	.word	0x00000000


	//----- nvinfo : EIATTR_MIN_STACK_SIZE
	.align		4
.L_1213:
        /*1b54*/ 	.byte	0x04, 0x12
        /*1b56*/ 	.short	(.L_1215 - .L_1214)
	.align		4
.L_1214:
        /*1b58*/ 	.word	index@(_ZN2at6native18elementwise_kernelILi128ELi2EZNS0_22gpu_kernel_impl_nocastINS0_13BinaryFunctorIdddZZZNS0_15binary_internal21div_floor_kernel_cudaERNS_18TensorIteratorBaseEENKUlvE1_clEvENKUlvE_clEvEUlddE_EEEEvS6_RKT_EUliE_EEviT1_)
        /*1b5c*/ 	.word	0x00000000


	//----- nvinfo : EIATTR_MIN_STACK_SIZE
	.align		4
.L_1215:
        /*1b60*/ 	.byte	0x04, 0x12
        /*1b62*/ 	.short	(.L_1217 - .L_1216)
	.align		4
.L_1216:
        /*1b64*/ 	.word	index@(_ZN2at6native27unrolled_elementwise_kernelINS0_13BinaryFunctorIdddZZZNS0_15binary_internal21div_floor_kernel_cudaERNS_18TensorIteratorBaseEENKUlvE1_clEvENKUlvE_clEvEUlddE_EESt5arrayIPcLm3EELi4E23TrivialOffsetCalculatorILi2EjESD_ILi1EjENS0_6memory15LoadWithoutCastENSG_16StoreWithoutCastEEEviT_T0_T2_T3_T4_T5_)
        /*1b68*/ 	.word	0x00000000


	//----- nvinfo : EIATTR_MIN_STACK_SIZE
	.align		4
.L_1217:
        /*1b6c*/ 	.byte	0x04, 0x12
        /*1b6e*/ 	.short	(.L_1219 - .L_1218)
	.align		4
.L_1218:
        /*1b70*/ 	.word	index@(_ZN2at6native29vectorized_elementwise_kernelILi2ENS0_13BinaryFunctorIdddZZZNS0_15binary_internal21div_floor_kernel_cudaERNS_18TensorIteratorBaseEENKUlvE1_clEvENKUlvE_clEvEUlddE_EESt5arrayIPcLm3EEEEviT0_T1_)
        /*1b74*/ 	.word	0x00000000


	//----- nvinfo : EIATTR_MIN_STACK_SIZE
	.align		4
.L_1219:
        /*1b78*/ 	.byte	0x04, 0x12
        /*1b7a*/ 	.short	(.L_1221 - .L_1220)
	.align		4
.L_1220:
        /*1b7c*/ 	.word	index@(_ZN2at6native29vectorized_elementwise_kernelILi4ENS0_13BinaryFunctorIdddZZZNS0_15binary_internal21div_floor_kernel_cudaERNS_18TensorIteratorBaseEENKUlvE1_clEvENKUlvE_clEvEUlddE_EESt5arrayIPcLm3EEEEviT0_T1_)
        /*1b80*/ 	.word	0x00000000


	//----- nvinfo : EIATTR_MIN_STACK_SIZE
	.align		4
.L_1221:
        /*1b84*/ 	.byte	0x04, 0x12
        /*1b86*/ 	.short	(.L_1223 - .L_1222)
	.align		4
.L_1222:
        /*1b88*/ 	.word	index@(_ZN2at6native29vectorized_elementwise_kernelILi8ENS0_13BinaryFunctorIdddZZZNS0_15binary_internal21div_floor_kernel_cudaERNS_18TensorIteratorBaseEENKUlvE1_clEvENKUlvE_clEvEUlddE_EESt5arrayIPcLm3EEEEviT0_T1_)
        /*1b8c*/ 	.word	0x00000000


	//----- nvinfo : EIATTR_MIN_STACK_SIZE
	.align		4
.L_1223:
        /*1b90*/ 	.byte	0x04, 0x12
        /*1b92*/ 	.short	(.L_1225 - .L_1224)
	.align		4
.L_1224:
        /*1b94*/ 	.word	index@(_ZN2at6native18elementwise_kernelILi128ELi4EZNS0_15gpu_kernel_implINS0_13BUnaryFunctorIdddZZZNS0_15binary_internal21div_floor_kernel_cudaERNS_18TensorIteratorBaseEENKUlvE1_clEvENKUlvE_clEvEUlddE_EEEEvS6_RKT_EUliE_EEviT1_)
        /*1b98*/ 	.word	0x00000000


	//----- nvinfo : EIATTR_MIN_STACK_SIZE
	.align		4
.L_1225:
        /*1b9c*/ 	.byte	0x04, 0x12
        /*1b9e*/ 	.short	(.L_1227 - .L_1226)
	.align		4
.L_1226:
        /*1ba0*/ 	.word	index@(_ZN2at6native27unrolled_elementwise_kernelINS0_13BUnaryFunctorIdddZZZNS0_15binary_internal21div_floor_kernel_cudaERNS_18TensorIteratorBaseEENKUlvE1_clEvENKUlvE_clEvEUlddE_EESt5arrayIPcLm2EELi4E23TrivialOffsetCalculatorILi1EjESE_NS0_6memory12LoadWithCastILi1EEENSF_13StoreWithCastILi1EEEEEviT_T0_T2_T3_T4_T5_)
        /*1ba4*/ 	.word	0x00000000


	//----- nvinfo : EIATTR_MIN_STACK_SIZE
	.align		4
.L_1227:
        /*1ba8*/ 	.byte	0x04, 0x12
        /*1baa*/ 	.short	(.L_1229 - .L_1228)
	.align		4
.L_1228:
        /*1bac*/ 	.word	index@(_ZN2at6native18elementwise_kernelILi128ELi2EZNS0_22gpu_kernel_impl_nocastINS0_13BUnaryFunctorIdddZZZNS0_15binary_internal21div_floor_kernel_cudaERNS_18TensorIteratorBaseEENKUlvE1_clEvENKUlvE_clEvEUlddE_EEEEvS6_RKT_EUliE_EEviT1_)
        /*1bb0*/ 	.word	0x00000000


	//----- nvinfo : EIATTR_MIN_STACK_SIZE
	.align		4
.L_1229:
        /*1bb4*/ 	.byte	0x04, 0x12
        /*1bb6*/ 	.short	(.L_1231 - .L_1230)
	.align		4
.L_1230:
        /*1bb8*/ 	.word	index@(_ZN2at6native27unrolled_elementwise_kernelINS0_13BUnaryFunctorIdddZZZNS0_15binary_internal21div_floor_kernel_cudaERNS_18TensorIteratorBaseEENKUlvE1_clEvENKUlvE_clEvEUlddE_EESt5arrayIPcLm2EELi4E23TrivialOffsetCalculatorILi1EjESE_NS0_6memory15LoadWithoutCastENSF_16StoreWithoutCastEEEviT_T0_T2_T3_T4_T5_)
        /*1bbc*/ 	.word	0x00000000


	//----- nvinfo : EIATTR_MIN_STACK_SIZE
	.align		4
.L_1231:
        /*1bc0*/ 	.byte	0x04, 0x12
        /*1bc2*/ 	.short	(.L_1233 - .L_1232)
	.align		4
.L_1232:
        /*1bc4*/ 	.word	index@(_ZN2at6native29vectorized_elementwise_kernelILi2ENS0_13BUnaryFunctorIdddZZZNS0_15binary_internal21div_floor_kernel_cudaERNS_18TensorIteratorBaseEENKUlvE1_clEvENKUlvE_clEvEUlddE_EESt5arrayIPcLm2EEEEviT0_T1_)
        /*1bc8*/ 	.word	0x00000000


	//----- nvinfo : EIATTR_MIN_STACK_SIZE
	.align		4
.L_1233:
        /*1bcc*/ 	.byte	0x04, 0x12
        /*1bce*/ 	.short	(.L_1235 - .L_1234)
	.align		4
.L_1234:
        /*1bd0*/ 	.word	index@(_ZN2at6native29vectorized_elementwise_kernelILi4ENS0_13BUnaryFunctorIdddZZZNS0_15binary_internal21div_floor_kernel_cudaERNS_18TensorIteratorBaseEENKUlvE1_clEvENKUlvE_clEvEUlddE_EESt5arrayIPcLm2EEEEviT0_T1_)
        /*1bd4*/ 	.word	0x00000000


	//----- nvinfo : EIATTR_MIN_STACK_SIZE
	.align		4
.L_1235:
        /*1bd8*/ 	.byte	0x04, 0x12
        /*1bda*/ 	.short	(.L_1237 - .L_1236)
	.align		4
.L_1236:
        /*1bdc*/ 	.word	index@(_ZN2at6native29vectorized_elementwise_kernelILi8ENS0_13BUnaryFunctorIdddZZZNS0_15binary_internal21div_floor_kernel_cudaERNS_18TensorIteratorBaseEENKUlvE1_clEvENKUlvE_clEvEUlddE_EESt5arrayIPcLm2EEEEviT0_T1_)
        /*1be0*/ 	.word	0x00000000


	//----- nvinfo : EIATTR_MIN_STACK_SIZE
	.align		4
.L_1237:
        /*1be4*/ 	.byte	0x04, 0x12
        /*1be6*/ 	.short	(.L_1239 - .L_1238)
	.align		4
.L_1238:
        /*1be8*/ 	.word	index@(_ZN2at6native18elementwise_kernelILi128ELi4EZNS0_15gpu_kernel_implINS0_13AUnaryFunctorIdddZZZNS0_15binary_internal21div_floor_kernel_cudaERNS_18TensorIteratorBaseEENKUlvE1_clEvENKUlvE_clEvEUlddE_EEEEvS6_RKT_EUliE_EEviT1_)
        /*1bec*/ 	.word	0x00000000


	//----- nvinfo : EIATTR_MIN_STACK_SIZE
	.align		4
.L_1239:
        /*1bf0*/ 	.byte	0x04, 0x12
        /*1bf2*/ 	.short	(.L_1241 - .L_1240)
	.align		4
.L_1240:
        /*1bf4*/ 	.word	index@(_ZN2at6native27unrolled_elementwise_kernelINS0_13AUnaryFunctorIdddZZZNS0_15binary_internal21div_floor_kernel_cudaERNS_18TensorIteratorBaseEENKUlvE1_clEvENKUlvE_clEvEUlddE_EESt5arrayIPcLm2EELi4E23TrivialOffsetCalculatorILi1EjESE_NS0_6memory12LoadWithCastILi1EEENSF_13StoreWithCastILi1EEEEEviT_T0_T2_T3_T4_T5_)
        /*1bf8*/ 	.word	0x00000000


	//----- nvinfo : EIATTR_MIN_STACK_SIZE
	.align		4
.L_1241:
        /*1bfc*/ 	.byte	0x04, 0x12
        /*1bfe*/ 	.short	(.L_1243 - .L_1242)
	.align		4
.L_1242:
        /*1c00*/ 	.word	index@(_ZN2at6native18elementwise_kernelILi128ELi2EZNS0_22gpu_kernel_impl_nocastINS0_13AUnaryFunctorIdddZZZNS0_15binary_internal21div_floor_kernel_cudaERNS_18TensorIteratorBaseEENKUlvE1_clEvENKUlvE_clEvEUlddE_EEEEvS6_RKT_EUliE_EEviT1_)
        /*1c04*/ 	.word	0x00000000


	//----- nvinfo : EIATTR_MIN_STACK_SIZE
	.align		4
.L_1243:
        /*1c08*/ 	.byte	0x04, 0x12
        /*1c0a*/ 	.short	(.L_1245 - .L_1244)
	.align		4
.L_1244:
        /*1c0c*/ 	.word	index@(_ZN2at6native27unrolled_elementwise_kernelINS0_13AUnaryFunctorIdddZZZNS0_15binary_internal21div_floor_kernel_cudaERNS_18TensorIteratorBaseEENKUlvE1_clEvENKUlvE_clEvEUlddE_EESt5arrayIPcLm2EELi4E23TrivialOffsetCalculatorILi1EjESE_NS0_6memory15LoadWithoutCastENSF_16StoreWithoutCastEEEviT_T0_T2_T3_T4_T5_)
        /*1c10*/ 	.word	0x00000000


	//----- nvinfo : EIATTR_MIN_STACK_SIZE
	.align		4
.L_1245:
        /*1c14*/ 	.byte	0x04, 0x12
        /*1c16*/ 	.short	(.L_1247 - .L_1246)
	.align		4
.L_1246:
        /*1c18*/ 	.word	index@(_ZN2at6native29vectorized_elementwise_kernelILi2ENS0_13AUnaryFunctorIdddZZZNS0_15binary_internal21div_floor_kernel_cudaERNS_18TensorIteratorBaseEENKUlvE1_clEvENKUlvE_clEvEUlddE_EESt5arrayIPcLm2EEEEviT0_T1_)
        /*1c1c*/ 	.word	0x00000000


	//----- nvinfo : EIATTR_MIN_STACK_SIZE
	.align		4
.L_1247:
        /*1c20*/ 	.byte	0x04, 0x12
        /*1c22*/ 	.short	(.L_1249 - .L_1248)
	.align		4
.L_1248:
        /*1c24*/ 	.word	index@(_ZN2at6native29vectorized_elementwise_kernelILi4ENS0_13AUnaryFunctorIdddZZZNS0_15binary_internal21div_floor_kernel_cudaERNS_18TensorIteratorBaseEENKUlvE1_clEvENKUlvE_clEvEUlddE_EESt5arrayIPcLm2EEEEviT0_T1_)
        /*1c28*/ 	.word	0x00000000


	//----- nvinfo : EIATTR_MIN_STACK_SIZE
	.align		4
.L_1249:
        /*1c2c*/ 	.byte	0x04, 0x12
        /*1c2e*/ 	.short	(.L_1251 - .L_1250)
	.align		4
.L_1250:
        /*1c30*/ 	.word	index@(_ZN2at6native29vectorized_elementwise_kernelILi8ENS0_13AUnaryFunctorIdddZZZNS0_15binary_internal21div_floor_kernel_cudaERNS_18TensorIteratorBaseEENKUlvE1_clEvENKUlvE_clEvEUlddE_EESt5arrayIPcLm2EEEEviT0_T1_)
        /*1c34*/ 	.word	0x00000000


	//----- nvinfo : EIATTR_MIN_STACK_SIZE
	.align		4
.L_1251:
        /*1c38*/ 	.byte	0x04, 0x12
        /*1c3a*/ 	.short	(.L_1253 - .L_1252)
	.align		4
.L_1252:
        /*1c3c*/ 	.word	index@(_ZN2at6native18elementwise_kernelILi128ELi4EZNS0_15gpu_kernel_implIZZZNS0_15binary_internal21div_floor_kernel_cudaERNS_18TensorIteratorBaseEENKUlvE0_clEvENKUlvE2_clEvEUlN3c108BFloat16EE_EEvS5_RKT_EUliE_EEviT1_)
        /*1c40*/ 	.word	0x00000000


	//----- nvinfo : EIATTR_MIN_STACK_SIZE
	.align		4
.L_1253:
        /*1c44*/ 	.byte	0x04, 0x12
        /*1c46*/ 	.short	(.L_1255 - .L_1254)
	.align		4
.L_1254:
        /*1c48*/ 	.word	index@(_ZN2at6native27unrolled_elementwise_kernelIZZZNS0_15binary_internal21div_floor_kernel_cudaERNS_18TensorIteratorBaseEENKUlvE0_clEvENKUlvE2_clEvEUlN3c108BFloat16EE_St5arrayIPcLm2EELi4E23TrivialOffsetCalculatorILi1EjESE_NS0_6memory12LoadWithCastILi1EEENSF_13StoreWithCastILi1EEEEEviT_T0_T2_T3_T4_T5_)
        /*1c4c*/ 	.word	0x00000000


	//----- nvinfo : EIATTR_MIN_STACK_SIZE
	.align		4
.L_1255:
        /*1c50*/ 	.byte	0x04, 0x12
        /*1c52*/ 	.short	(.L_1257 - .L_1256)
	.align		4
.L_1256:
        /*1c54*/ 	.word	index@(_ZN2at6native18elementwise_kernelILi128ELi4EZNS0_22gpu_kernel_impl_nocastIZZZNS0_15binary_internal21div_floor_kernel_cudaERNS_18TensorIteratorBaseEENKUlvE0_clEvENKUlvE2_clEvEUlN3c108BFloat16EE_EEvS5_RKT_EUliE_EEviT1_)
        /*1c58*/ 	.word	0x00000000


	//----- nvinfo : EIATTR_MIN_STACK_SIZE
	.align		4
.L_1257:
        /*1c5c*/ 	.byte	0x04, 0x12
        /*1c5e*/ 	.short	(.L_1259 - .L_1258)
	.align		4
.L_1258:
        /*1c60*/ 	.word	index@(_ZN2at6native27unrolled_elementwise_kernelIZZZNS0_15binary_internal21div_floor_kernel_cudaERNS_18TensorIteratorBaseEENKUlvE0_clEvENKUlvE2_clEvEUlN3c108BFloat16EE_St5arrayIPcLm2EELi4E23TrivialOffsetCalculatorILi1EjESE_NS0_6memory15LoadWithoutCastENSF_16StoreWithoutCastEEEviT_T0_T2_T3_T4_T5_)
        /*1c64*/ 	.word	0x00000000


	//----- nvinfo : EIATTR_MIN_STACK_SIZE
	.align		4
.L_1259:
        /*1c68*/ 	.byte	0x04, 0x12
        /*1c6a*/ 	.short	(.L_1261 - .L_1260)
	.align		4
.L_1260:
        /*1c6c*/ 	.word	index@(_ZN2at6native29vectorized_elementwise_kernelILi2EZZZNS0_15binary_internal21div_floor_kernel_cudaERNS_18TensorIteratorBaseEENKUlvE0_clEvENKUlvE2_clEvEUlN3c108BFloat16EE_St5arrayIPcLm2EEEEviT0_T1_)
        /*1c70*/ 	.word	0x00000000


	//----- nvinfo : EIATTR_MIN_STACK_SIZE
	.align		4
.L_1261:
        /*1c74*/ 	.byte	0x04, 0x12
        /*1c76*/ 	.short	(.L_1263 - .L_1262)
	.align		4
.L_1262:
        /*1c78*/ 	.word	index@(_ZN2at6native29vectorized_elementwise_kernelILi4EZZZNS0_15binary_internal21div_floor_kernel_cudaERNS_18TensorIteratorBaseEENKUlvE0_clEvENKUlvE2_clEvEUlN3c108BFloat16EE_St5arrayIPcLm2EEEEviT0_T1_)
        /*1c7c*/ 	.word	0x00000000


	//----- nvinfo : EIATTR_MIN_STACK_SIZE
	.align		4
.L_1263:
        /*1c80*/ 	.byte	0x04, 0x12
        /*1c82*/ 	.short	(.L_1265 - .L_1264)
	.align		4
.L_1264:
        /*1c84*/ 	.word	index@(_ZN2at6native29vectorized_elementwise_kernelILi8EZZZNS0_15binary_internal21div_floor_kernel_cudaERNS_18TensorIteratorBaseEENKUlvE0_clEvENKUlvE2_clEvEUlN3c108BFloat16EE_St5arrayIPcLm2EEEEviT0_T1_)
        /*1c88*/ 	.word	0x00000000


	//----- nvinfo : EIATTR_MIN_STACK_SIZE
	.align		4
.L_1265:
        /*1c8c*/ 	.byte	0x04, 0x12
        /*1c8e*/ 	.short	(.L_1267 - .L_1266)
	.align		4
.L_1266:
        /*1c90*/ 	.word	index@(_ZN2at6native18elementwise_kernelILi128ELi4EZNS0_15gpu_kernel_implIZZZNS0_15binary_internal21div_floor_kernel_cudaERNS_18TensorIteratorBaseEENKUlvE0_clEvENKUlvE1_clEvEUlN3c104HalfEE_EEvS5_RKT_EUliE_EEviT1_)
        /*1c94*/ 	.word	0x00000000


	//----- nvinfo : EIATTR_MIN_STACK_SIZE
	.align		4
.L_1267:
        /*1c98*/ 	.byte	0x04, 0x12
        /*1c9a*/ 	.short	(.L_1269 - .L_1268)
	.align		4
.L_1268:
        /*1c9c*/ 	.word	index@(_ZN2at6native27unrolled_elementwise_kernelIZZZNS0_15binary_internal21div_floor_kernel_cudaERNS_18TensorIteratorBaseEENKUlvE0_clEvENKUlvE1_clEvEUlN3c104HalfEE_St5arrayIPcLm2EELi4E23TrivialOffsetCalculatorILi1EjESE_NS0_6memory12LoadWithCastILi1EEENSF_13StoreWithCastILi1EEEEEviT_T0_T2_T3_T4_T5_)
        /*1ca0*/ 	.word	0x00000000


	//----- nvinfo : EIATTR_MIN_STACK_SIZE
	.align		4
.L_1269:
        /*1ca4*/ 	.byte	0x04, 0x12
        /*1ca6*/ 	.short	(.L_1271 - .L_1270)
	.align		4
.L_1270:
        /*1ca8*/ 	.word	index@(_ZN2at6native18elementwise_kernelILi128ELi4EZNS0_22gpu_kernel_impl_nocastIZZZNS0_15binary_internal21div_floor_kernel_cudaERNS_18TensorIteratorBaseEENKUlvE0_clEvENKUlvE1_clEvEUlN3c104HalfEE_EEvS5_RKT_EUliE_EEviT1_)
        /*1cac*/ 	.word	0x00000000


	//----- nvinfo : EIATTR_MIN_STACK_SIZE
	.align		4
.L_1271:
        /*1cb0*/ 	.byte	0x04, 0x12
        /*1cb2*/ 	.short	(.L_1273 - .L_1272)
	.align		4
.L_1272:
        /*1cb4*/ 	.word	index@(_ZN2at6native27unrolled_elementwise_kernelIZZZNS0_15binary_internal21div_floor_kernel_cudaERNS_18TensorIteratorBaseEENKUlvE0_clEvENKUlvE1_clEvEUlN3c104HalfEE_St5arrayIPcLm2EELi4E23TrivialOffsetCalculatorILi1EjESE_NS0_6memory15LoadWithoutCastENSF_16StoreWithoutCastEEEviT_T0_T2_T3_T4_T5_)
        /*1cb8*/ 	.word	0x00000000


	//----- nvinfo : EIATTR_MIN_STACK_SIZE
	.align		4
.L_1273:
        /*1cbc*/ 	.byte	0x04, 0x12
        /*1cbe*/ 	.short	(.L_1275 - .L_1274)
	.align		4
.L_1274:
        /*1cc0*/ 	.word	index@(_ZN2at6native29vectorized_elementwise_kernelILi2EZZZNS0_15binary_internal21div_floor_kernel_cudaERNS_18TensorIteratorBaseEENKUlvE0_clEvENKUlvE1_clEvEUlN3c104HalfEE_St5arrayIPcLm2EEEEviT0_T1_)
        /*1cc4*/ 	.word	0x00000000


	//----- nvinfo : EIATTR_MIN_STACK_SIZE
	.align		4
.L_1275:
        /*1cc8*/ 	.byte	0x04, 0x12
        /*1cca*/ 	.short	(.L_1277 - .L_1276)
	.align		4
.L_1276:
        /*1ccc*/ 	.word	index@(_ZN2at6native29vectorized_elementwise_kernelILi4EZZZNS0_15binary_internal21div_floor_kernel_cudaERNS_18TensorIteratorBaseEENKUlvE0_clEvENKUlvE1_clEvEUlN3c104HalfEE_St5arrayIPcLm2EEEEviT0_T1_)
        /*1cd0*/ 	.word	0x00000000


	//----- nvinfo : EIATTR_MIN_STACK_SIZE
	.align		4
.L_1277:
        /*1cd4*/ 	.byte	0x04, 0x12
        /*1cd6*/ 	.short	(.L_1279 - .L_1278)
	.align		4
.L_1278:
        /*1cd8*/ 	.word	index@(_ZN2at6native29vectorized_elementwise_kernelILi8EZZZNS0_15binary_internal21div_floor_kernel_cudaERNS_18TensorIteratorBaseEENKUlvE0_clEvENKUlvE1_clEvEUlN3c104HalfEE_St5arrayIPcLm2EEEEviT0_T1_)
        /*1cdc*/ 	.word	0x00000000


	//----- nvinfo : EIATTR_MIN_STACK_SIZE
	.align		4
.L_1279:
        /*1ce0*/ 	.byte	0x04, 0x12
        /*1ce2*/ 	.short	(.L_1281 - .L_1280)
	.align		4
.L_1280:
        /*1ce4*/ 	.word	index@(_ZN2at6native18elementwise_kernelILi128ELi4EZNS0_15gpu_kernel_implIZZZNS0_15binary_internal21div_floor_kernel_cudaERNS_18TensorIteratorBaseEENKUlvE0_clEvENKUlvE0_clEvEUlfE_EEvS5_RKT_EUliE_EEviT1_)
        /*1ce8*/ 	.word	0x00000000


	//----- nvinfo : EIATTR_MIN_STACK_SIZE
	.align		4
.L_1281:
        /*1cec*/ 	.byte	0x04, 0x12
        /*1cee*/ 	.short	(.L_1283 - .L_1282)
	.align		4
.L_1282:
        /*1cf0*/ 	.word	index@(_ZN2at6native27unrolled_elementwise_kernelIZZZNS0_15binary_internal21div_floor_kernel_cudaERNS_18TensorIteratorBaseEENKUlvE0_clEvENKUlvE0_clEvEUlfE_St5arrayIPcLm2EELi4E23TrivialOffsetCalculatorILi1EjESC_NS0_6memory12LoadWithCastILi1EEENSD_13StoreWithCastILi1EEEEEviT_T0_T2_T3_T4_T5_)
        /*1cf4*/ 	.word	0x00000000


	//----- nvinfo : EIATTR_MIN_STACK_SIZE
	.align		4
.L_1283:
        /*1cf8*/ 	.byte	0x04, 0x12
        /*1cfa*/ 	.short	(.L_1285 - .L_1284)
	.align		4
.L_1284:
        /*1cfc*/ 	.word	index@(_ZN2at6native18elementwise_kernelILi128ELi2EZNS0_22gpu_kernel_impl_nocastIZZZNS0_15binary_internal21div_floor_kernel_cudaERNS_18TensorIteratorBaseEENKUlvE0_clEvENKUlvE0_clEvEUlfE_EEvS5_RKT_EUliE_EEviT1_)
        /*1d00*/ 	.word	0x00000000


	//----- nvinfo : EIATTR_MIN_STACK_SIZE
	.align		4
.L_1285:
        /*1d04*/ 	.byte	0x04, 0x12
        /*1d06*/ 	.short	(.L_1287 - .L_1286)
	.align		4
.L_1286:
        /*1d08*/ 	.word	index@(_ZN2at6native27unrolled_elementwise_kernelIZZZNS0_15binary_internal21div_floor_kernel_cudaERNS_18TensorIteratorBaseEENKUlvE0_clEvENKUlvE0_clEvEUlfE_St5arrayIPcLm2EELi4E23TrivialOffsetCalculatorILi1EjESC_NS0_6memory15LoadWithoutCastENSD_16StoreWithoutCastEEEviT_T0_T2_T3_T4_T5_)
        /*1d0c*/ 	.word	0x00000000


	//----- nvinfo : EIATTR_MIN_STACK_SIZE
	.align		4
.L_1287:
        /*1d10*/ 	.byte	0x04, 0x12
        /*1d12*/ 	.short	(.L_1289 - .L_1288)
	.align		4
.L_1288:
        /*1d14*/ 	.word	index@(_ZN2at6native29vectorized_elementwise_kernelILi2EZZZNS0_15binary_internal21div_floor_kernel_cudaERNS_18TensorIteratorBaseEENKUlvE0_clEvENKUlvE0_clEvEUlfE_St5arrayIPcLm2EEEEviT0_T1_)
        /*1d18*/ 	.word	0x00000000


	//----- nvinfo : EIATTR_MIN_STACK_SIZE
	.align		4
.L_1289:
        /*1d1c*/ 	.byte	0x04, 0x12
        /*1d1e*/ 	.short	(.L_1291 - .L_1290)
	.align		4
.L_1290:
        /*1d20*/ 	.word	index@(_ZN2at6native29vectorized_elementwise_kernelILi4EZZZNS0_15binary_internal21div_floor_kernel_cudaERNS_18TensorIteratorBaseEENKUlvE0_clEvENKUlvE0_clEvEUlfE_St5arrayIPcLm2EEEEviT0_T1_)
        /*1d24*/ 	.word	0x00000000


	//----- nvinfo : EIATTR_MIN_STACK_SIZE
	.align		4
.L_1291:
        /*1d28*/ 	.byte	0x04, 0x12
        /*1d2a*/ 	.short	(.L_1293 - .L_1292)
	.align		4
.L_1292:
        /*1d2c*/ 	.word	index@(_ZN2at6native29vectorized_elementwise_kernelILi8EZZZNS0_15binary_internal21div_floor_kernel_cudaERNS_18TensorIteratorBaseEENKUlvE0_clEvENKUlvE0_clEvEUlfE_St5arrayIPcLm2EEEEviT0_T1_)
        /*1d30*/ 	.word	0x00000000


	//----- nvinfo : EIATTR_MIN_STACK_SIZE
	.align		4
.L_1293:
        /*1d34*/ 	.byte	0x04, 0x12
        /*1d36*/ 	.short	(.L_1295 - .L_1294)
	.align		4
.L_1294:
        /*1d38*/ 	.word	index@(_ZN2at6native18elementwise_kernelILi128ELi4EZNS0_15gpu_kernel_implIZZZNS0_15binary_internal21div_floor_kernel_cudaERNS_18TensorIteratorBaseEENKUlvE0_clEvENKUlvE_clEvEUldE_EEvS5_RKT_EUliE_EEviT1_)
        /*1d3c*/ 	.word	0x00000000


	//----- nvinfo : EIATTR_MIN_STACK_SIZE
	.align		4
.L_1295:
        /*1d40*/ 	.byte	0x04, 0x12
        /*1d42*/ 	.short	(.L_1297 - .L_1296)
	.align		4
.L_1296:
        /*1d44*/ 	.word	index@(_ZN2at6native27unrolled_elementwise_kernelIZZZNS0_15binary_internal21div_floor_kernel_cudaERNS_18TensorIteratorBaseEENKUlvE0_clEvENKUlvE_clEvEUldE_St5arrayIPcLm2EELi4E23TrivialOffsetCalculatorILi1EjESC_NS0_6memory12LoadWithCastILi1EEENSD_13StoreWithCastILi1EEEEEviT_T0_T2_T3_T4_T5_)
        /*1d48*/ 	.word	0x00000000


	//----- nvinfo : EIATTR_MIN_STACK_SIZE
	.align		4
.L_1297:
        /*1d4c*/ 	.byte	0x04, 0x12
        /*1d4e*/ 	.short	(.L_1299 - .L_1298)
	.align		4
.L_1298:
        /*1d50*/ 	.word	index@(_ZN2at6native18elementwise_kernelILi128ELi2EZNS0_22gpu_kernel_impl_nocastIZZZNS0_15binary_internal21div_floor_kernel_cudaERNS_18TensorIteratorBaseEENKUlvE0_clEvENKUlvE_clEvEUldE_EEvS5_RKT_EUliE_EEviT1_)
        /*1d54*/ 	.word	0x00000000


	//----- nvinfo : EIATTR_MIN_STACK_SIZE
	.align		4
.L_1299:
        /*1d58*/ 	.byte	0x04, 0x12
        /*1d5a*/ 	.short	(.L_1301 - .L_1300)
	.align		4
.L_1300:
        /*1d5c*/ 	.word	index@(_ZN2at6native27unrolled_elementwise_kernelIZZZNS0_15binary_internal21div_floor_kernel_cudaERNS_18TensorIteratorBaseEENKUlvE0_clEvENKUlvE_clEvEUldE_St5arrayIPcLm2EELi4E23TrivialOffsetCalculatorILi1EjESC_NS0_6memory15LoadWithoutCastENSD_16StoreWithoutCastEEEviT_T0_T2_T3_T4_T5_)
        /*1d60*/ 	.word	0x00000000


	//----- nvinfo : EIATTR_MIN_STACK_SIZE
	.align		4
.L_1301:
        /*1d64*/ 	.byte	0x04, 0x12
        /*1d66*/ 	.short	(.L_1303 - .L_1302)
	.align		4
.L_1302:
        /*1d68*/ 	.word	index@(_ZN2at6native29vectorized_elementwise_kernelILi2EZZZNS0_15binary_internal21div_floor_kernel_cudaERNS_18TensorIteratorBaseEENKUlvE0_clEvENKUlvE_clEvEUldE_St5arrayIPcLm2EEEEviT0_T1_)
        /*1d6c*/ 	.word	0x00000000


	//----- nvinfo : EIATTR_MIN_STACK_SIZE
	.align		4
.L_1303:
        /*1d70*/ 	.byte	0x04, 0x12
        /*1d72*/ 	.short	(.L_1305 - .L_1304)
	.align		4
.L_1304:
        /*1d74*/ 	.word	index@(_ZN2at6native29vectorized_elementwise_kernelILi4EZZZNS0_15binary_internal21div_floor_kernel_cudaERNS_18TensorIteratorBaseEENKUlvE0_clEvENKUlvE_clEvEUldE_St5arrayIPcLm2EEEEviT0_T1_)
        /*1d78*/ 	.word	0x00000000


	//----- nvinfo : EIATTR_MIN_STACK_SIZE
	.align		4
.L_1305:
        /*1d7c*/ 	.byte	0x04, 0x12
        /*1d7e*/ 	.short	(.L_1307 - .L_1306)
	.align		4
.L_1306:
        /*1d80*/ 	.word	index@(_ZN2at6native29vectorized_elementwise_kernelILi8EZZZNS0_15binary_internal21div_floor_kernel_cudaERNS_18TensorIteratorBaseEENKUlvE0_clEvENKUlvE_clEvEUldE_St5arrayIPcLm2EEEEviT0_T1_)
        /*1d84*/ 	.word	0x00000000


	//----- nvinfo : EIATTR_MIN_STACK_SIZE
	.align		4
.L_1307:
        /*1d88*/ 	.byte	0x04, 0x12
        /*1d8a*/ 	.short	(.L_1309 - .L_1308)
	.align		4
.L_1308:
        /*1d8c*/ 	.word	index@(_ZN2at6native18elementwise_kernelILi128ELi4EZNS0_15gpu_kernel_implINS0_13BinaryFunctorIsssZZZNS0_15binary_internal21div_floor_kernel_cudaERNS_18TensorIteratorBaseEENKUlvE_clEvENKUlvE3_clEvEUlssE_EEEEvS6_RKT_EUliE_EEviT1_)
        /*1d90*/ 	.word	0x00000000


	//----- nvinfo : EIATTR_MIN_STACK_SIZE
	.align		4
.L_1309:
        /*1d94*/ 	.byte	0x04, 0x12
        /*1d96*/ 	.short	(.L_1311 - .L_1310)
	.align		4
.L_1310:
        /*1d98*/ 	.word	index@(_ZN2at6native27unrolled_elementwise_kernelINS0_13BinaryFunctorIsssZZZNS0_15binary_internal21div_floor_kernel_cudaERNS_18TensorIteratorBaseEENKUlvE_clEvENKUlvE3_clEvEUlssE_EESt5arrayIPcLm3EELi4E23TrivialOffsetCalculatorILi2EjESD_ILi1EjENS0_6memory12LoadWithCastILi2EEENSG_13StoreWithCastILi1EEEEEviT_T0_T2_T3_T4_T5_)
        /*1d9c*/ 	.word	0x00000000


	//----- nvinfo : EIATTR_MIN_STACK_SIZE
	.align		4
.L_1311:
        /*1da0*/ 	.byte	0x04, 0x12
        /*1da2*/ 	.short	(.L_1313 - .L_1312)
	.align		4
.L_1312:
        /*1da4*/ 	.word	index@(_ZN2at6native18elementwise_kernelILi128ELi4EZNS0_22gpu_kernel_impl_nocastINS0_13BinaryFunctorIsssZZZNS0_15binary_internal21div_floor_kernel_cudaERNS_18TensorIteratorBaseEENKUlvE_clEvENKUlvE3_clEvEUlssE_EEEEvS6_RKT_EUliE_EEviT1_)
        /*1da8*/ 	.word	0x00000000


	//----- nvinfo : EIATTR_MIN_STACK_SIZE
	.align		4
.L_1313:
        /*1dac*/ 	.byte	0x04, 0x12
        /*1dae*/ 	.short	(.L_1315 - .L_1314)
	.align		4
.L_1314:
        /*1db0*/ 	.word	index@(_ZN2at6native27unrolled_elementwise_kernelINS0_13BinaryFunctorIsssZZZNS0_15binary_internal21div_floor_kernel_cudaERNS_18TensorIteratorBaseEENKUlvE_clEvENKUlvE3_clEvEUlssE_EESt5arrayIPcLm3EELi4E23TrivialOffsetCalculatorILi2EjESD_ILi1EjENS0_6memory15LoadWithoutCastENSG_16StoreWithoutCastEEEviT_T0_T2_T3_T4_T5_)
        /*1db4*/ 	.word	0x00000000


	//----- nvinfo : EIATTR_MIN_STACK_SIZE
	.align		4
.L_1315:
        /*1db8*/ 	.byte	0x04, 0x12
        /*1dba*/ 	.short	(.L_1317 - .L_1316)
	.align		4
.L_1316:
        /*1dbc*/ 	.word	index@(_ZN2at6native29vectorized_elementwise_kernelILi2ENS0_13BinaryFunctorIsssZZZNS0_15binary_internal21div_floor_kernel_cudaERNS_18TensorIteratorBaseEENKUlvE_clEvENKUlvE3_clEvEUlssE_EESt5arrayIPcLm3EEEEviT0_T1_)
        /*1dc0*/ 	.word	0x00000000


	//----- nvinfo : EIATTR_MIN_STACK_SIZE
	.align		4
.L_1317:
        /*1dc4*/ 	.byte	0x04, 0x12
        /*1dc6*/ 	.short	(.L_1319 - .L_1318)
	.align		4
.L_1318:
        /*1dc8*/ 	.word	index@(_ZN2at6native29vectorized_elementwise_kernelILi4ENS0_13BinaryFunctorIsssZZZNS0_15binary_internal21div_floor_kernel_cudaERNS_18TensorIteratorBaseEENKUlvE_clEvENKUlvE3_clEvEUlssE_EESt5arrayIPcLm3EEEEviT0_T1_)
        /*1dcc*/ 	.word	0x00000000


	//----- nvinfo : EIATTR_MIN_STACK_SIZE
	.align		4
.L_1319:
        /*1dd0*/ 	.byte	0x04, 0x12
        /*1dd2*/ 	.short	(.L_1321 - .L_1320)
	.align		4
.L_1320:
        /*1dd4*/ 	.word	index@(_ZN2at6native29vectorized_elementwise_kernelILi8ENS0_13BinaryFunctorIsssZZZNS0_15binary_internal21div_floor_kernel_cudaERNS_18TensorIteratorBaseEENKUlvE_clEvENKUlvE3_clEvEUlssE_EESt5arrayIPcLm3EEEEviT0_T1_)
        /*1dd8*/ 	.word	0x00000000


	//----- nvinfo : EIATTR_MIN_STACK_SIZE
	.align		4
.L_1321:
        /*1ddc*/ 	.byte	0x04, 0x12
        /*1dde*/ 	.short	(.L_1323 - .L_1322)
	.align		4
.L_1322:
        /*1de0*/ 	.word	index@(_ZN2at6native18elementwise_kernelILi128ELi4EZNS0_15gpu_kernel_implINS0_13BUnaryFunctorIsssZZZNS0_15binary_internal21div_floor_kernel_cudaERNS_18TensorIteratorBaseEENKUlvE_clEvENKUlvE3_clEvEUlssE_EEEEvS6_RKT_EUliE_EEviT1_)
        /*1de4*/ 	.word	0x00000000


	//----- nvinfo : EIATTR_MIN_STACK_SIZE
	.align		4
.L_1323:
        /*1de8*/ 	.byte	0x04, 0x12
        /*1dea*/ 	.short	(.L_1325 - .L_1324)
	.align		4
.L_1324:
        /*1dec*/ 	.word	index@(_ZN2at6native27unrolled_elementwise_kernelINS0_13BUnaryFunctorIsssZZZNS0_15binary_internal21div_floor_kernel_cudaERNS_18TensorIteratorBaseEENKUlvE_clEvENKUlvE3_clEvEUlssE_EESt5arrayIPcLm2EELi4E23TrivialOffsetCalculatorILi1EjESE_NS0_6memory12LoadWithCastILi1EEENSF_13StoreWithCastILi1EEEEEviT_T0_T2_T3_T4_T5_)
        /*1df0*/ 	.word	0x00000000


	//----- nvinfo : EIATTR_MIN_STACK_SIZE
	.align		4
.L_1325:
        /*1df4*/ 	.byte	0x04, 0x12
        /*1df6*/ 	.short	(.L_1327 - .L_1326)
	.align		4
.L_1326:
        /*1df8*/ 	.word	index@(_ZN2at6native18elementwise_kernelILi128ELi4EZNS0_22gpu_kernel_impl_nocastINS0_13BUnaryFunctorIsssZZZNS0_15binary_internal21div_floor_kernel_cudaERNS_18TensorIteratorBaseEENKUlvE_clEvENKUlvE3_clEvEUlssE_EEEEvS6_RKT_EUliE_EEviT1_)
        /*1dfc*/ 	.word	0x00000000


	//----- nvinfo : EIATTR_MIN_STACK_SIZE
	.align		4
.L_1327:
        /*1e00*/ 	.byte	0x04, 0x12
        /*1e02*/ 	.short	(.L_1329 - .L_1328)
	.align		4
.L_1328:
        /*1e04*/ 	.word	index@(_ZN2at6native27unrolled_elementwise_kernelINS0_13BUnaryFunctorIsssZZZNS0_15binary_internal21div_floor_kernel_cudaERNS_18TensorIteratorBaseEENKUlvE_clEvENKUlvE3_clEvEUlssE_EESt5arrayIPcLm2EELi4E23TrivialOffsetCalculatorILi1EjESE_NS0_6memory15LoadWithoutCastENSF_16StoreWithoutCastEEEviT_T0_T2_T3_T4_T5_)
        /*1e08*/ 	.word	0x00000000


	//----- nvinfo : EIATTR_MIN_STACK_SIZE
	.align		4
.L_1329:
        /*1e0c*/ 	.byte	0x04, 0x12
        /*1e0e*/ 	.short	(.L_1331 - .L_1330)
	.align		4
.L_1330:
        /*1e10*/ 	.word	index@(_ZN2at6native29vectorized_elementwise_kernelILi2ENS0_13BUnaryFunctorIsssZZZNS0_15binary_internal21div_floor_kernel_cudaERNS_18TensorIteratorBaseEENKUlvE_clEvENKUlvE3_clEvEUlssE_EESt5arrayIPcLm2EEEEviT0_T1_)
        /*1e14*/ 	.word	0x00000000


	//----- nvinfo : EIATTR_MIN_STACK_SIZE
	.align		4
.L_1331:
        /*1e18*/ 	.byte	0x04, 0x12
        /*1e1a*/ 	.short	(.L_1333 - .L_1332)
	.align		4
.L_1332:
        /*1e1c*/ 	.word	index@(_ZN2at6native29vectorized_elementwise_kernelILi4ENS0_13BUnaryFunctorIsssZZZNS0_15binary_internal21div_floor_kernel_cudaERNS_18TensorIteratorBaseEENKUlvE_clEvENKUlvE3_clEvEUlssE_EESt5arrayIPcLm2EEEEviT0_T1_)
        /*1e20*/ 	.word	0x00000000


	//----- nvinfo : EIATTR_MIN_STACK_SIZE
	.align		4
.L_1333:
        /*1e24*/ 	.byte	0x04, 0x12
        /*1e26*/ 	.short	(.L_1335 - .L_1334)
	.align		4
.L_1334:
        /*1e28*/ 	.word	index@(_ZN2at6native29vectorized_elementwise_kernelILi8ENS0_13BUnaryFunctorIsssZZZNS0_15binary_internal21div_floor_kernel_cudaERNS_18TensorIteratorBaseEENKUlvE_clEvENKUlvE3_clEvEUlssE_EESt5arrayIPcLm2EEEEviT0_T1_)
        /*1e2c*/ 	.word	0x00000000


	//----- nvinfo : EIATTR_MIN_STACK_SIZE
	.align		4
.L_1335:
        /*1e30*/ 	.byte	0x04, 0x12
        /*1e32*/ 	.short	(.L_1337 - .L_1336)
	.align		4
.L_1336:
        /*1e34*/ 	.word	index@(_ZN2at6native18elementwise_kernelILi128ELi4EZNS0_15gpu_kernel_implINS0_13AUnaryFunctorIsssZZZNS0_15binary_internal21div_floor_kernel_cudaERNS_18TensorIteratorBaseEENKUlvE_clEvENKUlvE3_clEvEUlssE_EEEEvS6_RKT_EUliE_EEviT1_)
        /*1e38*/ 	.word	0x00000000


	//----- nvinfo : EIATTR_MIN_STACK_SIZE
	.align		4
.L_1337:
        /*1e3c*/ 	.byte	0x04, 0x12
        /*1e3e*/ 	.short	(.L_1339 - .L_1338)
	.align		4
.L_1338:
        /*1e40*/ 	.word	index@(_ZN2at6native27unrolled_elementwise_kernelINS0_13AUnaryFunctorIsssZZZNS0_15binary_internal21div_floor_kernel_cudaERNS_18TensorIteratorBaseEENKUlvE_clEvENKUlvE3_clEvEUlssE_EESt5arrayIPcLm2EELi4E23TrivialOffsetCalculatorILi1EjESE_NS0_6memory12LoadWithCastILi1EEENSF_13StoreWithCastILi1EEEEEviT_T0_T2_T3_T4_T5_)
        /*1e44*/ 	.word	0x00000000


	//----- nvinfo : EIATTR_MIN_STACK_SIZE
	.align		4
.L_1339:
        /*1e48*/ 	.byte	0x04, 0x12
        /*1e4a*/ 	.short	(.L_1341 - .L_1340)
	.align		4
.L_1340:
        /*1e4c*/ 	.word	index@(_ZN2at6native18elementwise_kernelILi128ELi4EZNS0_22gpu_kernel_impl_nocastINS0_13AUnaryFunctorIsssZZZNS0_15binary_internal21div_floor_kernel_cudaERNS_18TensorIteratorBaseEENKUlvE_clEvENKUlvE3_clEvEUlssE_EEEEvS6_RKT_EUliE_EEviT1_)
        /*1e50*/ 	.word	0x00000000


	//----- nvinfo : EIATTR_MIN_STACK_SIZE
	.align		4
.L_1341:
        /*1e54*/ 	.byte	0x04, 0x12
        /*1e56*/ 	.short	(.L_1343 - .L_1342)
	.align		4
.L_1342:
        /*1e58*/ 	.word	index@(_ZN2at6native27unrolled_elementwise_kernelINS0_13AUnaryFunctorIsssZZZNS0_15binary_internal21div_floor_kernel_cudaERNS_18TensorIteratorBaseEENKUlvE_clEvENKUlvE3_clEvEUlssE_EESt5arrayIPcLm2EELi4E23TrivialOffsetCalculatorILi1EjESE_NS0_6memory15LoadWithoutCastENSF_16StoreWithoutCastEEEviT_T0_T2_T3_T4_T5_)
        /*1e5c*/ 	.word	0x00000000


	//----- nvinfo : EIATTR_MIN_STACK_SIZE
	.align		4
.L_1343:
        /*1e60*/ 	.byte	0x04, 0x12
        /*1e62*/ 	.short	(.L_1345 - .L_1344)
	.align		4
.L_1344:
        /*1e64*/ 	.word	index@(_ZN2at6native29vectorized_elementwise_kernelILi2ENS0_13AUnaryFunctorIsssZZZNS0_15binary_internal21div_floor_kernel_cudaERNS_18TensorIteratorBaseEENKUlvE_clEvENKUlvE3_clEvEUlssE_EESt5arrayIPcLm2EEEEviT0_T1_)
        /*1e68*/ 	.word	0x00000000


	//----- nvinfo : EIATTR_MIN_STACK_SIZE
	.align		4
.L_1345:
        /*1e6c*/ 	.byte	0x04, 0x12
        /*1e6e*/ 	.short	(.L_1347 - .L_1346)
	.align		4
.L_1346:
        /*1e70*/ 	.word	index@(_ZN2at6native29vectorized_elementwise_kernelILi4ENS0_13AUnaryFunctorIsssZZZNS0_15binary_internal21div_floor_kernel_cudaERNS_18TensorIteratorBaseEENKUlvE_clEvENKUlvE3_clEvEUlssE_EESt5arrayIPcLm2EEEEviT0_T1_)
        /*1e74*/ 	.word	0x00000000


	//----- nvinfo : EIATTR_MIN_STACK_SIZE
	.align		4
.L_1347:
        /*1e78*/ 	.byte	0x04, 0x12
        /*1e7a*/ 	.short	(.L_1349 - .L_1348)
	.align		4
.L_1348:
        /*1e7c*/ 	.word	index@(_ZN2at6native29vectorized_elementwise_kernelILi8ENS0_13AUnaryFunctorIsssZZZNS0_15binary_internal21div_floor_kernel_cudaERNS_18TensorIteratorBaseEENKUlvE_clEvENKUlvE3_clEvEUlssE_EESt5arrayIPcLm2EEEEviT0_T1_)
        /*1e80*/ 	.word	0x00000000


	//----- nvinfo : EIATTR_MIN_STACK_SIZE
	.align		4
.L_1349:
        /*1e84*/ 	.byte	0x04, 0x12
        /*1e86*/ 	.short	(.L_1351 - .L_1350)
	.align		4
.L_1350:
        /*1e88*/ 	.word	index@(_ZN2at6native18elementwise_kernelILi128ELi4EZNS0_15gpu_kernel_implINS0_13BinaryFunctorIlllZZZNS0_15binary_internal21div_floor_kernel_cudaERNS_18TensorIteratorBaseEENKUlvE_clEvENKUlvE2_clEvEUlllE_EEEEvS6_RKT_EUliE_EEviT1_)
        /*1e8c*/ 	.word	0x00000000


	//----- nvinfo : EIATTR_MIN_STACK_SIZE
	.align		4
.L_1351:
        /*1e90*/ 	.byte	0x04, 0x12
        /*1e92*/ 	.short	(.L_1353 - .L_1352)
	.align		4
.L_1352:
        /*1e94*/ 	.word	index@(_ZN2at6native27unrolled_elementwise_kernelINS0_13BinaryFunctorIlllZZZNS0_15binary_internal21div_floor_kernel_cudaERNS_18TensorIteratorBaseEENKUlvE_clEvENKUlvE2_clEvEUlllE_EESt5arrayIPcLm3EELi4E23TrivialOffsetCalculatorILi2EjESD_ILi1EjENS0_6memory12LoadWithCastILi2EEENSG_13StoreWithCastILi1EEEEEviT_T0_T2_T3_T4_T5_)
        /*1e98*/ 	.word	0x00000000


	//----- nvinfo : EIATTR_MIN_STACK_SIZE
	.align		4
.L_1353:
        /*1e9c*/ 	.byte	0x04, 0x12
        /*1e9e*/ 	.short	(.L_1355 - .L_1354)
	.align		4
.L_1354:
        /*1ea0*/ 	.word	index@(_ZN2at6native18elementwise_kernelILi128ELi2EZNS0_22gpu_kernel_impl_nocastINS0_13BinaryFunctorIlllZZZNS0_15binary_internal21div_floor_kernel_cudaERNS_18TensorIteratorBaseEENKUlvE_clEvENKUlvE2_clEvEUlllE_EEEEvS6_RKT_EUliE_EEviT1_)
        /*1ea4*/ 	.word	0x00000000


	//----- nvinfo : EIATTR_MIN_STACK_SIZE
	.align		4
.L_1355:
        /*1ea8*/ 	.byte	0x04, 0x12
        /*1eaa*/ 	.short	(.L_1357 - .L_1356)
	.align		4
.L_1356:
        /*1eac*/ 	.word	index@(_ZN2at6native27unrolled_elementwise_kernelINS0_13BinaryFunctorIlllZZZNS0_15binary_internal21div_floor_kernel_cudaERNS_18TensorIteratorBaseEENKUlvE_clEvENKUlvE2_clEvEUlllE_EESt5arrayIPcLm3EELi4E23TrivialOffsetCalculatorILi2EjESD_ILi1EjENS0_6memory15LoadWithoutCastENSG_16StoreWithoutCastEEEviT_T0_T2_T3_T4_T5_)
        /*1eb0*/ 	.word	0x00000000


	//----- nvinfo : EIATTR_MIN_STACK_SIZE
	.align		4
.L_1357:
        /*1eb4*/ 	.byte	0x04, 0x12
        /*1eb6*/ 	.short	(.L_1359 - .L_1358)
	.align		4
.L_1358:
        /*1eb8*/ 	.word	index@(_ZN2at6native29vectorized_elementwise_kernelILi2ENS0_13BinaryFunctorIlllZZZNS0_15binary_internal21div_floor_kernel_cudaERNS_18TensorIteratorBaseEENKUlvE_clEvENKUlvE2_clEvEUlllE_EESt5arrayIPcLm3EEEEviT0_T1_)
        /*1ebc*/ 	.word	0x00000000


	//----- nvinfo : EIATTR_MIN_STACK_SIZE
	.align		4
.L_1359:
        /*1ec0*/ 	.byte	0x04, 0x12
        /*1ec2*/ 	.short	(.L_1361 - .L_1360)
	.align		4
.L_1360:
        /*1ec4*/ 	.word	index@(_ZN2at6native29vectorized_elementwise_kernelILi4ENS0_13BinaryFunctorIlllZZZNS0_15binary_internal21div_floor_kernel_cudaERNS_18TensorIteratorBaseEENKUlvE_clEvENKUlvE2_clEvEUlllE_EESt5arrayIPcLm3EEEEviT0_T1_)
        /*1ec8*/ 	.word	0x00000000


	//----- nvinfo : EIATTR_MIN_STACK_SIZE
	.align		4
.L_1361:
        /*1ecc*/ 	.byte	0x04, 0x12
        /*1ece*/ 	.short	(.L_1363 - .L_1362)
	.align		4
.L_1362:
        /*1ed0*/ 	.word	index@(_ZN2at6native29vectorized_elementwise_kernelILi8ENS0_13BinaryFunctorIlllZZZNS0_15binary_internal21div_floor_kernel_cudaERNS_18TensorIteratorBaseEENKUlvE_clEvENKUlvE2_clEvEUlllE_EESt5arrayIPcLm3EEEEviT0_T1_)
        /*1ed4*/ 	.word	0x00000000


	//----- nvinfo : EIATTR_MIN_STACK_SIZE
	.align		4
.L_1363:
        /*1ed8*/ 	.byte	0x04, 0x12
        /*1eda*/ 	.short	(.L_1365 - .L_1364)
	.align		4
.L_1364:
        /*1edc*/ 	.word	index@(_ZN2at6native18elementwise_kernelILi128ELi4EZNS0_15gpu_kernel_implINS0_13BUnaryFunctorIlllZZZNS0_15binary_internal21div_floor_kernel_cudaERNS_18TensorIteratorBaseEENKUlvE_clEvENKUlvE2_clEvEUlllE_EEEEvS6_RKT_EUliE_EEviT1_)
        /*1ee0*/ 	.word	0x00000000


	//----- nvinfo : EIATTR_MIN_STACK_SIZE
	.align		4
.L_1365:
        /*1ee4*/ 	.byte	0x04, 0x12
        /*1ee6*/ 	.short	(.L_1367 - .L_1366)
	.align		4
.L_1366:
        /*1ee8*/ 	.word	index@(_ZN2at6native27unrolled_elementwise_kernelINS0_13BUnaryFunctorIlllZZZNS0_15binary_internal21div_floor_kernel_cudaERNS_18TensorIteratorBaseEENKUlvE_clEvENKUlvE2_clEvEUlllE_EESt5arrayIPcLm2EELi4E23TrivialOffsetCalculatorILi1EjESE_NS0_6memory12LoadWithCastILi1EEENSF_13StoreWithCastILi1EEEEEviT_T0_T2_T3_T4_T5_)
        /*1eec*/ 	.word	0x00000000


	//----- nvinfo : EIATTR_MIN_STACK_SIZE
	.align		4
.L_1367:
        /*1ef0*/ 	.byte	0x04, 0x12
        /*1ef2*/ 	.short	(.L_1369 - .L_1368)
	.align		4
.L_1368:
        /*1ef4*/ 	.word	index@(_ZN2at6native18elementwise_kernelILi128ELi2EZNS0_22gpu_kernel_impl_nocastINS0_13BUnaryFunctorIlllZZZNS0_15binary_internal21div_floor_kernel_cudaERNS_18TensorIteratorBaseEENKUlvE_clEvENKUlvE2_clEvEUlllE_EEEEvS6_RKT_EUliE_EEviT1_)
        /*1ef8*/ 	.word	0x00000000


	//----- nvinfo : EIATTR_MIN_STACK_SIZE
	.align		4
.L_1369:
        /*1efc*/ 	.byte	0x04, 0x12
        /*1efe*/ 	.short	(.L_1371 - .L_1370)
	.align		4
.L_1370:
        /*1f00*/ 	.word	index@(_ZN2at6native27unrolled_elementwise_kernelINS0_13BUnaryFunctorIlllZZZNS0_15binary_internal21div_floor_kernel_cudaERNS_18TensorIteratorBaseEENKUlvE_clEvENKUlvE2_clEvEUlllE_EESt5arrayIPcLm2EELi4E23TrivialOffsetCalculatorILi1EjESE_NS0_6memory15LoadWithoutCastENSF_16StoreWithoutCastEEEviT_T0_T2_T3_T4_T5_)
        /*1f04*/ 	.word	0x00000000


	//----- nvinfo : EIATTR_MIN_STACK_SIZE
	.align		4
.L_1371:
        /*1f08*/ 	.byte	0x04, 0x12
        /*1f0a*/ 	.short	(.L_1373 - .L_1372)
	.align		4
.L_1372:
        /*1f0c*/ 	.word	index@(_ZN2at6native29vectorized_elementwise_kernelILi2ENS0_13BUnaryFunctorIlllZZZNS0_15binary_internal21div_floor_kernel_cudaERNS_18TensorIteratorBaseEENKUlvE_clEvENKUlvE2_clEvEUlllE_EESt5arrayIPcLm2EEEEviT0_T1_)
        /*1f10*/ 	.word	0x00000000


	//----- nvinfo : EIATTR_MIN_STACK_SIZE
	.align		4
.L_1373:
        /*1f14*/ 	.byte	0x04, 0x12
        /*1f16*/ 	.short	(.L_1375 - .L_1374)
	.align		4
.L_1374:
        /*1f18*/ 	.word	index@(_ZN2at6native29vectorized_elementwise_kernelILi4ENS0_13BUnaryFunctorIlllZZZNS0_15binary_internal21div_floor_kernel_cudaERNS_18TensorIteratorBaseEENKUlvE_clEvENKUlvE2_clEvEUlllE_EESt5arrayIPcLm2EEEEviT0_T1_)
        /*1f1c*/ 	.word	0x00000000


	//----- nvinfo : EIATTR_MIN_STACK_SIZE
	.align		4
.L_1375:
        /*1f20*/ 	.byte	0x04, 0x12
        /*1f22*/ 	.short	(.L_1377 - .L_1376)
	.align		4
.L_1376:
        /*1f24*/ 	.word	index@(_ZN2at6native29vectorized_elementwise_kernelILi8ENS0_13BUnaryFunctorIlllZZZNS0_15binary_internal21div_floor_kernel_cudaERNS_18TensorIteratorBaseEENKUlvE_clEvENKUlvE2_clEvEUlllE_EESt5arrayIPcLm2EEEEviT0_T1_)
        /*1f28*/ 	.word	0x00000000


	//----- nvinfo : EIATTR_MIN_STACK_SIZE
	.align		4
.L_1377:
        /*1f2c*/ 	.byte	0x04, 0x12
        /*1f2e*/ 	.short	(.L_1379 - .L_1378)
	.align		4
.L_1378:
        /*1f30*/ 	.word	index@(_ZN2at6native18elementwise_kernelILi128ELi4EZNS0_15gpu_kernel_implINS0_13AUnaryFunctorIlllZZZNS0_15binary_internal21div_floor_kernel_cudaERNS_18TensorIteratorBaseEENKUlvE_clEvENKUlvE2_clEvEUlllE_EEEEvS6_RKT_EUliE_EEviT1_)
        /*1f34*/ 	.word	0x00000000


	//----- nvinfo : EIATTR_MIN_STACK_SIZE
	.align		4
.L_1379:
        /*1f38*/ 	.byte	0x04, 0x12
        /*1f3a*/ 	.short	(.L_1381 - .L_1380)
	.align		4
.L_1380:
        /*1f3c*/ 	.word	index@(_ZN2at6native27unrolled_elementwise_kernelINS0_13AUnaryFunctorIlllZZZNS0_15binary_internal21div_floor_kernel_cudaERNS_18TensorIteratorBaseEENKUlvE_clEvENKUlvE2_clEvEUlllE_EESt5arrayIPcLm2EELi4E23TrivialOffsetCalculatorILi1EjESE_NS0_6memory12LoadWithCastILi1EEENSF_13StoreWithCastILi1EEEEEviT_T0_T2_T3_T4_T5_)
        /*1f40*/ 	.word	0x00000000


	//----- nvinfo : EIATTR_MIN_STACK_SIZE
	.align		4
.L_1381:
        /*1f44*/ 	.byte	0x04, 0x12
        /*1f46*/ 	.short	(.L_1383 - .L_1382)
	.align		4
.L_1382:
        /*1f48*/ 	.word	index@(_ZN2at6native18elementwise_kernelILi128ELi2EZNS0_22gpu_kernel_impl_nocastINS0_13AUnaryFunctorIlllZZZNS0_15binary_internal21div_floor_kernel_cudaERNS_18TensorIteratorBaseEENKUlvE_clEvENKUlvE2_clEvEUlllE_EEEEvS6_RKT_EUliE_EEviT1_)
        /*1f4c*/ 	.word	0x00000000


	//----- nvinfo : EIATTR_MIN_STACK_SIZE
	.align		4
.L_1383:
        /*1f50*/ 	.byte	0x04, 0x12
        /*1f52*/ 	.short	(.L_1385 - .L_1384)
	.align		4
.L_1384:
        /*1f54*/ 	.word	index@(_ZN2at6native27unrolled_elementwise_kernelINS0_13AUnaryFunctorIlllZZZNS0_15binary_internal21div_floor_kernel_cudaERNS_18TensorIteratorBaseEENKUlvE_clEvENKUlvE2_clEvEUlllE_EESt5arrayIPcLm2EELi4E23TrivialOffsetCalculatorILi1EjESE_NS0_6memory15LoadWithoutCastENSF_16StoreWithoutCastEEEviT_T0_T2_T3_T4_T5_)
        /*1f58*/ 	.word	0x00000000


	//----- nvinfo : EIATTR_MIN_STACK_SIZE
	.align		4
.L_1385:
        /*1f5c*/ 	.byte	0x04, 0x12
        /*1f5e*/ 	.short	(.L_1387 - .L_1386)
	.align		4
.L_1386:
        /*1f60*/ 	.word	index@(_ZN2at6native29vectorized_elementwise_kernelILi2ENS0_13AUnaryFunctorIlllZZZNS0_15binary_internal21div_floor_kernel_cudaERNS_18TensorIteratorBaseEENKUlvE_clEvENKUlvE2_clEvEUlllE_EESt5arrayIPcLm2EEEEviT0_T1_)
        /*1f64*/ 	.word	0x00000000


	//----- nvinfo : EIATTR_MIN_STACK_SIZE
	.align		4
.L_1387:
        /*1f68*/ 	.byte	0x04, 0x12
        /*1f6a*/ 	.short	(.L_1389 - .L_1388)
	.align		4
.L_1388:
        /*1f6c*/ 	.word	index@(_ZN2at6native29vectorized_elementwise_kernelILi4ENS0_13AUnaryFunctorIlllZZZNS0_15binary_internal21div_floor_kernel_cudaERNS_18TensorIteratorBaseEENKUlvE_clEvENKUlvE2_clEvEUlllE_EESt5arrayIPcLm2EEEEviT0_T1_)
        /*1f70*/ 	.word	0x00000000


	//----- nvinfo : EIATTR_MIN_STACK_SIZE
	.align		4
.L_1389:
        /*1f74*/ 	.byte	0x04, 0x12
        /*1f76*/ 	.short	(.L_1391 - .L_1390)
	.align		4
.L_1390:
        /*1f78*/ 	.word	index@(_ZN2at6native29vectorized_elementwise_kernelILi8ENS0_13AUnaryFunctorIlllZZZNS0_15binary_internal21div_floor_kernel_cudaERNS_18TensorIteratorBaseEENKUlvE_clEvENKUlvE2_clEvEUlllE_EESt5arrayIPcLm2EEEEviT0_T1_)
        /*1f7c*/ 	.word	0x00000000


	//----- nvinfo : EIATTR_MIN_STACK_SIZE
	.align		4
.L_1391:
        /*1f80*/ 	.byte	0x04, 0x12
        /*1f82*/ 	.short	(.L_1393 - .L_1392)
	.align		4
.L_1392:
        /*1f84*/ 	.word	index@(_ZN2at6native18elementwise_kernelILi128ELi4EZNS0_15gpu_kernel_implINS0_13BinaryFunctorIiiiZZZNS0_15binary_internal21div_floor_kernel_cudaERNS_18TensorIteratorBaseEENKUlvE_clEvENKUlvE1_clEvEUliiE_EEEEvS6_RKT_EUliE_EEviT1_)
        /*1f88*/ 	.word	0x00000000


	//----- nvinfo : EIATTR_MIN_STACK_SIZE
	.align		4
.L_1393:
        /*1f8c*/ 	.byte	0x04, 0x12
        /*1f8e*/ 	.short	(.L_1395 - .L_1394)
	.align		4
.L_1394:
        /*1f90*/ 	.word	index@(_ZN2at6native27unrolled_elementwise_kernelINS0_13BinaryFunctorIiiiZZZNS0_15binary_internal21div_floor_kernel_cudaERNS_18TensorIteratorBaseEENKUlvE_clEvENKUlvE1_clEvEUliiE_EESt5arrayIPcLm3EELi4E23TrivialOffsetCalculatorILi2EjESD_ILi1EjENS0_6memory12LoadWithCastILi2EEENSG_13StoreWithCastILi1EEEEEviT_T0_T2_T3_T4_T5_)
        /*1f94*/ 	.word	0x00000000


	//----- nvinfo : EIATTR_MIN_STACK_SIZE
	.align		4
.L_1395:
        /*1f98*/ 	.byte	0x04, 0x12
        /*1f9a*/ 	.short	(.L_1397 - .L_1396)
	.align		4
.L_1396:
        /*1f9c*/ 	.word	index@(_ZN2at6native18elementwise_kernelILi128ELi2EZNS0_22gpu_kernel_impl_nocastINS0_13BinaryFunctorIiiiZZZNS0_15binary_internal21div_floor_kernel_cudaERNS_18TensorIteratorBaseEENKUlvE_clEvENKUlvE1_clEvEUliiE_EEEEvS6_RKT_EUliE_EEviT1_)
        /*1fa0*/ 	.word	0x00000000


	//----- nvinfo : EIATTR_MIN_STACK_SIZE
	.align		4
.L_1397:
        /*1fa4*/ 	.byte	0x04, 0x12
        /*1fa6*/ 	.short	(.L_1399 - .L_1398)
	.align		4
.L_1398:
        /*1fa8*/ 	.word	index@(_ZN2at6native27unrolled_elementwise_kernelINS0_13BinaryFunctorIiiiZZZNS0_15binary_internal21div_floor_kernel_cudaERNS_18TensorIteratorBaseEENKUlvE_clEvENKUlvE1_clEvEUliiE_EESt5arrayIPcLm3EELi4E23TrivialOffsetCalculatorILi2EjESD_ILi1EjENS0_6memory15LoadWithoutCastENSG_16StoreWithoutCastEEEviT_T0_T2_T3_T4_T5_)
        /*1fac*/ 	.word	0x00000000


	//----- nvinfo : EIATTR_MIN_STACK_SIZE
	.align		4
.L_1399:
        /*1fb0*/ 	.byte	0x04, 0x12
        /*1fb2*/ 	.short	(.L_1401 - .L_1400)
	.align		4
.L_1400:
        /*1fb4*/ 	.word	index@(_ZN2at6native29vectorized_elementwise_kernelILi2ENS0_13BinaryFunctorIiiiZZZNS0_15binary_internal21div_floor_kernel_cudaERNS_18TensorIteratorBaseEENKUlvE_clEvENKUlvE1_clEvEUliiE_EESt5arrayIPcLm3EEEEviT0_T1_)
        /*1fb8*/ 	.word	0x00000000


	//----- nvinfo : EIATTR_MIN_STACK_SIZE
	.align		4
.L_1401:
        /*1fbc*/ 	.byte	0x04, 0x12
        /*1fbe*/ 	.short	(.L_1403 - .L_1402)
	.align		4
.L_1402:
        /*1fc0*/ 	.word	index@(_ZN2at6native29vectorized_elementwise_kernelILi4ENS0_13BinaryFunctorIiiiZZZNS0_15binary_internal21div_floor_kernel_cudaERNS_18TensorIteratorBaseEENKUlvE_clEvENKUlvE1_clEvEUliiE_EESt5arrayIPcLm3EEEEviT0_T1_)
        /*1fc4*/ 	.word	0x00000000


	//----- nvinfo : EIATTR_MIN_STACK_SIZE
	.align		4
.L_1403:
        /*1fc8*/ 	.byte	0x04, 0x12
        /*1fca*/ 	.short	(.L_1405 - .L_1404)
	.align		4
.L_1404:
        /*1fcc*/ 	.word	index@(_ZN2at6native29vectorized_elementwise_kernelILi8ENS0_13BinaryFunctorIiiiZZZNS0_15binary_internal21div_floor_kernel_cudaERNS_18TensorIteratorBaseEENKUlvE_clEvENKUlvE1_clEvEUliiE_EESt5arrayIPcLm3EEEEviT0_T1_)
        /*1fd0*/ 	.word	0x00000000


	//----- nvinfo : EIATTR_MIN_STACK_SIZE
	.align		4
.L_1405:
        /*1fd4*/ 	.byte	0x04, 0x12
        /*1fd6*/ 	.short	(.L_1407 - .L_1406)
	.align		4
.L_1406:
        /*1fd8*/ 	.word	index@(_ZN2at6native18elementwise_kernelILi128ELi4EZNS0_15gpu_kernel_implINS0_13BUnaryFunctorIiiiZZZNS0_15binary_internal21div_floor_kernel_cudaERNS_18TensorIteratorBaseEENKUlvE_clEvENKUlvE1_clEvEUliiE_EEEEvS6_RKT_EUliE_EEviT1_)
        /*1fdc*/ 	.word	0x00000000


	//----- nvinfo : EIATTR_MIN_STACK_SIZE
	.align		4
.L_1407:
        /*1fe0*/ 	.byte	0x04, 0x12
        /*1fe2*/ 	.short	(.L_1409 - .L_1408)
	.align		4
.L_1408:
        /*1fe4*/ 	.word	index@(_ZN2at6native27unrolled_elementwise_kernelINS0_13BUnaryFunctorIiiiZZZNS0_15binary_internal21div_floor_kernel_cudaERNS_18TensorIteratorBaseEENKUlvE_clEvENKUlvE1_clEvEUliiE_EESt5arrayIPcLm2EELi4E23TrivialOffsetCalculatorILi1EjESE_NS0_6memory12LoadWithCastILi1EEENSF_13StoreWithCastILi1EEEEEviT_T0_T2_T3_T4_T5_)
        /*1fe8*/ 	.word	0x00000000


	//----- nvinfo : EIATTR_MIN_STACK_SIZE
	.align		4
.L_1409:
        /*1fec*/ 	.byte	0x04, 0x12
        /*1fee*/ 	.short	(.L_1411 - .L_1410)
	.align		4
.L_1410:
        /*1ff0*/ 	.word	index@(_ZN2at6native18elementwise_kernelILi128ELi2EZNS0_22gpu_kernel_impl_nocastINS0_13BUnaryFunctorIiiiZZZNS0_15binary_internal21div_floor_kernel_cudaERNS_18TensorIteratorBaseEENKUlvE_clEvENKUlvE1_clEvEUliiE_EEEEvS6_RKT_EUliE_EEviT1_)
        /*1ff4*/ 	.word	0x00000000


	//----- nvinfo : EIATTR_MIN_STACK_SIZE
	.align		4
.L_1411:
        /*1ff8*/ 	.byte	0x04, 0x12
        /*1ffa*/ 	.short	(.L_1413 - .L_1412)
	.align		4
.L_1412:
        /*1ffc*/ 	.word	index@(_ZN2at6native27unrolled_elementwise_kernelINS0_13BUnaryFunctorIiiiZZZNS0_15binary_internal21div_floor_kernel_cudaERNS_18TensorIteratorBaseEENKUlvE_clEvENKUlvE1_clEvEUliiE_EESt5arrayIPcLm2EELi4E23TrivialOffsetCalculatorILi1EjESE_NS0_6memory15LoadWithoutCastENSF_16StoreWithoutCastEEEviT_T0_T2_T3_T4_T5_)
        /*2000*/ 	.word	0x00000000


	//----- nvinfo : EIATTR_MIN_STACK_SIZE
	.align		4
.L_1413:
        /*2004*/ 	.byte	0x04, 0x12
        /*2006*/ 	.short	(.L_1415 - .L_1414)
	.align		4
.L_1414:
        /*2008*/ 	.word	index@(_ZN2at6native29vectorized_elementwise_kernelILi2ENS0_13BUnaryFunctorIiiiZZZNS0_15binary_internal21div_floor_kernel_cudaERNS_18TensorIteratorBaseEENKUlvE_clEvENKUlvE1_clEvEUliiE_EESt5arrayIPcLm2EEEEviT0_T1_)
        /*200c*/ 	.word	0x00000000


	//----- nvinfo : EIATTR_MIN_STACK_SIZE
	.align		4
.L_1415:
        /*2010*/ 	.byte	0x04, 0x12
        /*2012*/ 	.short	(.L_1417 - .L_1416)
	.align		4
.L_1416:
        /*2014*/ 	.word	index@(_ZN2at6native29vectorized_elementwise_kernelILi4ENS0_13BUnaryFunctorIiiiZZZNS0_15binary_internal21div_floor_kernel_cudaERNS_18TensorIteratorBaseEENKUlvE_clEvENKUlvE1_clEvEUliiE_EESt5arrayIPcLm2EEEEviT0_T1_)
        /*2018*/ 	.word	0x00000000


	//----- nvinfo : EIATTR_MIN_STACK_SIZE
	.align		4
.L_1417:
        /*201c*/ 	.byte	0x04, 0x12
        /*201e*/ 	.short	(.L_1419 - .L_1418)
	.align		4
.L_1418:
        /*2020*/ 	.word	index@(_ZN2at6native29vectorized_elementwise_kernelILi8ENS0_13BUnaryFunctorIiiiZZZNS0_15binary_internal21div_floor_kernel_cudaERNS_18TensorIteratorBaseEENKUlvE_clEvENKUlvE1_clEvEUliiE_EESt5arrayIPcLm2EEEEviT0_T1_)
        /*2024*/ 	.word	0x00000000


	//----- nvinfo : EIATTR_MIN_STACK_SIZE
	.align		4
.L_1419:
        /*2028*/ 	.byte	0x04, 0x12
        /*202a*/ 	.short	(.L_1421 - .L_1420)
	.align		4
.L_1420:
        /*202c*/ 	.word	index@(_ZN2at6native18elementwise_kernelILi128ELi4EZNS0_15gpu_kernel_implINS0_13AUnaryFunctorIiiiZZZNS0_15binary_internal21div_floor_kernel_cudaERNS_18TensorIteratorBaseEENKUlvE_clEvENKUlvE1_clEvEUliiE_EEEEvS6_RKT_EUliE_EEviT1_)
        /*2030*/ 	.word	0x00000000


	//----- nvinfo : EIATTR_MIN_STACK_SIZE
	.align		4
.L_1421:
        /*2034*/ 	.byte	0x04, 0x12
        /*2036*/ 	.short	(.L_1423 - .L_1422)
	.align		4
.L_1422:
        /*2038*/ 	.word	index@(_ZN2at6native27unrolled_elementwise_kernelINS0_13AUnaryFunctorIiiiZZZNS0_15binary_internal21div_floor_kernel_cudaERNS_18TensorIteratorBaseEENKUlvE_clEvENKUlvE1_clEvEUliiE_EESt5arrayIPcLm2EELi4E23TrivialOffsetCalculatorILi1EjESE_NS0_6memory12LoadWithCastILi1EEENSF_13StoreWithCastILi1EEEEEviT_T0_T2_T3_T4_T5_)
        /*203c*/ 	.word	0x00000000


	//----- nvinfo : EIATTR_MIN_STACK_SIZE
	.align		4
.L_1423:
        /*2040*/ 	.byte	0x04, 0x12
        /*2042*/ 	.short	(.L_1425 - .L_1424)
	.align		4
.L_1424:
        /*2044*/ 	.word	index@(_ZN2at6native18elementwise_kernelILi128ELi2EZNS0_22gpu_kernel_impl_nocastINS0_13AUnaryFunctorIiiiZZZNS0_15binary_internal21div_floor_kernel_cudaERNS_18TensorIteratorBaseEENKUlvE_clEvENKUlvE1_clEvEUliiE_EEEEvS6_RKT_EUliE_EEviT1_)
        /*2048*/ 	.word	0x00000000


	//----- nvinfo : EIATTR_MIN_STACK_SIZE
	.align		4
.L_1425:
        /*204c*/ 	.byte	0x04, 0x12
        /*204e*/ 	.short	(.L_1427 - .L_1426)
	.align		4
.L_1426:
        /*2050*/ 	.word	index@(_ZN2at6native27unrolled_elementwise_kernelINS0_13AUnaryFunctorIiiiZZZNS0_15binary_internal21div_floor_kernel_cudaERNS_18TensorIteratorBaseEENKUlvE_clEvENKUlvE1_clEvEUliiE_EESt5arrayIPcLm2EELi4E23TrivialOffsetCalculatorILi1EjESE_NS0_6memory15LoadWithoutCastENSF_16StoreWithoutCastEEEviT_T0_T2_T3_T4_T5_)
        /*2054*/ 	.word	0x00000000


	//----- nvinfo : EIATTR_MIN_STACK_SIZE
	.align		4
.L_1427:
        /*2058*/ 	.byte	0x04, 0x12
        /*205a*/ 	.short	(.L_1429 - .L_1428)
	.align		4
.L_1428:
        /*205c*/ 	.word	index@(_ZN2at6native29vectorized_elementwise_kernelILi2ENS0_13AUnaryFunctorIiiiZZZNS0_15binary_internal21div_floor_kernel_cudaERNS_18TensorIteratorBaseEENKUlvE_clEvENKUlvE1_clEvEUliiE_EESt5arrayIPcLm2EEEEviT0_T1_)
        /*2060*/ 	.word	0x00000000


	//----- nvinfo : EIATTR_MIN_STACK_SIZE
	.align		4
.L_1429:
        /*2064*/ 	.byte	0x04, 0x12
        /*2066*/ 	.short	(.L_1431 - .L_1430)
	.align		4
.L_1430:
        /*2068*/ 	.word	index@(_ZN2at6native29vectorized_elementwise_kernelILi4ENS0_13AUnaryFunctorIiiiZZZNS0_15binary_internal21div_floor_kernel_cudaERNS_18TensorIteratorBaseEENKUlvE_clEvENKUlvE1_clEvEUliiE_EESt5arrayIPcLm2EEEEviT0_T1_)
        /*206c*/ 	.word	0x00000000


	//----- nvinfo : EIATTR_MIN_STACK_SIZE
	.align		4
.L_1431:
        /*2070*/ 	.byte	0x04, 0x12
        /*2072*/ 	.short	(.L_1433 - .L_1432)
	.align		4
.L_1432:
        /*2074*/ 	.word	index@(_ZN2at6native29vectorized_elementwise_kernelILi8ENS0_13AUnaryFunctorIiiiZZZNS0_15binary_internal21div_floor_kernel_cudaERNS_18TensorIteratorBaseEENKUlvE_clEvENKUlvE1_clEvEUliiE_EESt5arrayIPcLm2EEEEviT0_T1_)
        /*2078*/ 	.word	0x00000000


	//----- nvinfo : EIATTR_MIN_STACK_SIZE
	.align		4
.L_1433:
        /*207c*/ 	.byte	0x04, 0x12
        /*207e*/ 	.short	(.L_1435 - .L_1434)
	.align		4
.L_1434:
        /*2080*/ 	.word	index@(_ZN2at6native18elementwise_kernelILi128ELi4EZNS0_15gpu_kernel_implINS0_13BinaryFunctorIaaaZZZNS0_15binary_internal21div_floor_kernel_cudaERNS_18TensorIteratorBaseEENKUlvE_clEvENKUlvE0_clEvEUlaaE_EEEEvS6_RKT_EUliE_EEviT1_)
        /*2084*/ 	.word	0x00000000


	//----- nvinfo : EIATTR_MIN_STACK_SIZE
	.align		4
.L_1435:
        /*2088*/ 	.byte	0x04, 0x12
        /*208a*/ 	.short	(.L_1437 - .L_1436)
	.align		4
.L_1436:
        /*208c*/ 	.word	index@(_ZN2at6native27unrolled_elementwise_kernelINS0_13BinaryFunctorIaaaZZZNS0_15binary_internal21div_floor_kernel_cudaERNS_18TensorIteratorBaseEENKUlvE_clEvENKUlvE0_clEvEUlaaE_EESt5arrayIPcLm3EELi4E23TrivialOffsetCalculatorILi2EjESD_ILi1EjENS0_6memory12LoadWithCastILi2EEENSG_13StoreWithCastILi1EEEEEviT_T0_T2_T3_T4_T5_)
        /*2090*/ 	.word	0x00000000


	//----- nvinfo : EIATTR_MIN_STACK_SIZE
	.align		4
.L_1437:
        /*2094*/ 	.byte	0x04, 0x12
        /*2096*/ 	.short	(.L_1439 - .L_1438)
	.align		4
.L_1438:
        /*2098*/ 	.word	index@(_ZN2at6native18elementwise_kernelILi128ELi4EZNS0_22gpu_kernel_impl_nocastINS0_13BinaryFunctorIaaaZZZNS0_15binary_internal21div_floor_kernel_cudaERNS_18TensorIteratorBaseEENKUlvE_clEvENKUlvE0_clEvEUlaaE_EEEEvS6_RKT_EUliE_EEviT1_)
        /*209c*/ 	.word	0x00000000


	//----- nvinfo : EIATTR_MIN_STACK_SIZE
	.align		4
.L_1439:
        /*20a0*/ 	.byte	0x04, 0x12
        /*20a2*/ 	.short	(.L_1441 - .L_1440)
	.align		4
.L_1440:
        /*20a4*/ 	.word	index@(_ZN2at6native27unrolled_elementwise_kernelINS0_13BinaryFunctorIaaaZZZNS0_15binary_internal21div_floor_kernel_cudaERNS_18TensorIteratorBaseEENKUlvE_clEvENKUlvE0_clEvEUlaaE_EESt5arrayIPcLm3EELi4E23TrivialOffsetCalculatorILi2EjESD_ILi1EjENS0_6memory15LoadWithoutCastENSG_16StoreWithoutCastEEEviT_T0_T2_T3_T4_T5_)
        /*20a8*/ 	.word	0x00000000


	//----- nvinfo : EIATTR_MIN_STACK_SIZE
	.align		4
.L_1441:
        /*20ac*/ 	.byte	0x04, 0x12
        /*20ae*/ 	.short	(.L_1443 - .L_1442)
	.align		4
.L_1442:
        /*20b0*/ 	.word	index@(_ZN2at6native29vectorized_elementwise_kernelILi2ENS0_13BinaryFunctorIaaaZZZNS0_15binary_internal21div_floor_kernel_cudaERNS_18TensorIteratorBaseEENKUlvE_clEvENKUlvE0_clEvEUlaaE_EESt5arrayIPcLm3EEEEviT0_T1_)
        /*20b4*/ 	.word	0x00000000


	//----- nvinfo : EIATTR_MIN_STACK_SIZE
	.align		4
.L_1443:
        /*20b8*/ 	.byte	0x04, 0x12
        /*20ba*/ 	.short	(.L_1445 - .L_1444)
	.align		4
.L_1444:
        /*20bc*/ 	.word	index@(_ZN2at6native29vectorized_elementwise_kernelILi4ENS0_13BinaryFunctorIaaaZZZNS0_15binary_internal21div_floor_kernel_cudaERNS_18TensorIteratorBaseEENKUlvE_clEvENKUlvE0_clEvEUlaaE_EESt5arrayIPcLm3EEEEviT0_T1_)
        /*20c0*/ 	.word	0x00000000


	//----- nvinfo : EIATTR_MIN_STACK_SIZE
	.align		4
.L_1445:
        /*20c4*/ 	.byte	0x04, 0x12
        /*20c6*/ 	.short	(.L_1447 - .L_1446)
	.align		4
.L_1446:
        /*20c8*/ 	.word	index@(_ZN2at6native29vectorized_elementwise_kernelILi8ENS0_13BinaryFunctorIaaaZZZNS0_15binary_internal21div_floor_kernel_cudaERNS_18TensorIteratorBaseEENKUlvE_clEvENKUlvE0_clEvEUlaaE_EESt5arrayIPcLm3EEEEviT0_T1_)
        /*20cc*/ 	.word	0x00000000


	//----- nvinfo : EIATTR_MIN_STACK_SIZE
	.align		4
.L_1447:
        /*20d0*/ 	.byte	0x04, 0x12
        /*20d2*/ 	.short	(.L_1449 - .L_1448)
	.align		4
.L_1448:
        /*20d4*/ 	.word	index@(_ZN2at6native18elementwise_kernelILi128ELi4EZNS0_15gpu_kernel_implINS0_13BUnaryFunctorIaaaZZZNS0_15binary_internal21div_floor_kernel_cudaERNS_18TensorIteratorBaseEENKUlvE_clEvENKUlvE0_clEvEUlaaE_EEEEvS6_RKT_EUliE_EEviT1_)
        /*20d8*/ 	.word	0x00000000


	//----- nvinfo : EIATTR_MIN_STACK_SIZE
	.align		4
.L_1449:
        /*20dc*/ 	.byte	0x04, 0x12
        /*20de*/ 	.short	(.L_1451 - .L_1450)
	.align		4
.L_1450:
        /*20e0*/ 	.word	index@(_ZN2at6native27unrolled_elementwise_kernelINS0_13BUnaryFunctorIaaaZZZNS0_15binary_internal21div_floor_kernel_cudaERNS_18TensorIteratorBaseEENKUlvE_clEvENKUlvE0_clEvEUlaaE_EESt5arrayIPcLm2EELi4E23TrivialOffsetCalculatorILi1EjESE_NS0_6memory12LoadWithCastILi1EEENSF_13StoreWithCastILi1EEEEEviT_T0_T2_T3_T4_T5_)
        /*20e4*/ 	.word	0x00000000


	//----- nvinfo : EIATTR_MIN_STACK_SIZE
	.align		4
.L_1451:
        /*20e8*/ 	.byte	0x04, 0x12
        /*20ea*/ 	.short	(.L_1453 - .L_1452)
	.align		4
.L_1452:
        /*20ec*/ 	.word	index@(_ZN2at6native18elementwise_kernelILi128ELi4EZNS0_22gpu_kernel_impl_nocastINS0_13BUnaryFunctorIaaaZZZNS0_15binary_internal21div_floor_kernel_cudaERNS_18TensorIteratorBaseEENKUlvE_clEvENKUlvE0_clEvEUlaaE_EEEEvS6_RKT_EUliE_EEviT1_)
        /*20f0*/ 	.word	0x00000000


	//----- nvinfo : EIATTR_MIN_STACK_SIZE
	.align		4
.L_1453:
        /*20f4*/ 	.byte	0x04, 0x12
        /*20f6*/ 	.short	(.L_1455 - .L_1454)
	.align		4
.L_1454:
        /*20f8*/ 	.word	index@(_ZN2at6native27unrolled_elementwise_kernelINS0_13BUnaryFunctorIaaaZZZNS0_15binary_internal21div_floor_kernel_cudaERNS_18TensorIteratorBaseEENKUlvE_clEvENKUlvE0_clEvEUlaaE_EESt5arrayIPcLm2EELi4E23TrivialOffsetCalculatorILi1EjESE_NS0_6memory15LoadWithoutCastENSF_16StoreWithoutCastEEEviT_T0_T2_T3_T4_T5_)
        /*20fc*/ 	.word	0x00000000


	//----- nvinfo : EIATTR_MIN_STACK_SIZE
	.align		4
.L_1455:
        /*2100*/ 	.byte	0x04, 0x12
        /*2102*/ 	.short	(.L_1457 - .L_1456)
	.align		4
.L_1456:
        /*2104*/ 	.word	index@(_ZN2at6native29vectorized_elementwise_kernelILi2ENS0_13BUnaryFunctorIaaaZZZNS0_15binary_internal21div_floor_kernel_cudaERNS_18TensorIteratorBaseEENKUlvE_clEvENKUlvE0_clEvEUlaaE_EESt5arrayIPcLm2EEEEviT0_T1_)
        /*2108*/ 	.word	0x00000000


	//----- nvinfo : EIATTR_MIN_STACK_SIZE
	.align		4
.L_1457:
        /*210c*/ 	.byte	0x04, 0x12
        /*210e*/ 	.short	(.L_1459 - .L_1458)
	.align		4
.L_1458:
        /*2110*/ 	.word	index@(_ZN2at6native29vectorized_elementwise_kernelILi4ENS0_13BUnaryFunctorIaaaZZZNS0_15binary_internal21div_floor_kernel_cudaERNS_18TensorIteratorBaseEENKUlvE_clEvENKUlvE0_clEvEUlaaE_EESt5arrayIPcLm2EEEEviT0_T1_)
        /*2114*/ 	.word	0x00000000


	//----- nvinfo : EIATTR_MIN_STACK_SIZE
	.align		4
.L_1459:
        /*2118*/ 	.byte	0x04, 0x12
        /*211a*/ 	.short	(.L_1461 - .L_1460)
	.align		4
.L_1460:
        /*211c*/ 	.word	index@(_ZN2at6native29vectorized_elementwise_kernelILi8ENS0_13BUnaryFunctorIaaaZZZNS0_15binary_internal21div_floor_kernel_cudaERNS_18TensorIteratorBaseEENKUlvE_clEvENKUlvE0_clEvEUlaaE_EESt5arrayIPcLm2EEEEviT0_T1_)
        /*2120*/ 	.word	0x00000000


	//----- nvinfo : EIATTR_MIN_STACK_SIZE
	.align		4
.L_1461:
        /*2124*/ 	.byte	0x04, 0x12
        /*2126*/ 	.short	(.L_1463 - .L_1462)
	.align		4
.L_1462:
        /*2128*/ 	.word	index@(_ZN2at6native18elementwise_kernelILi128ELi4EZNS0_15gpu_kernel_implINS0_13AUnaryFunctorIaaaZZZNS0_15binary_internal21div_floor_kernel_cudaERNS_18TensorIteratorBaseEENKUlvE_clEvENKUlvE0_clEvEUlaaE_EEEEvS6_RKT_EUliE_EEviT1_)
        /*212c*/ 	.word	0x00000000


	//----- nvinfo : EIATTR_MIN_STACK_SIZE
	.align		4
.L_1463:
        /*2130*/ 	.byte	0x04, 0x12
        /*2132*/ 	.short	(.L_1465 - .L_1464)
	.align		4
.L_1464:
        /*2134*/ 	.word	index@(_ZN2at6native27unrolled_elementwise_kernelINS0_13AUnaryFunctorIaaaZZZNS0_15binary_internal21div_floor_kernel_cudaERNS_18TensorIteratorBaseEENKUlvE_clEvENKUlvE0_clEvEUlaaE_EESt5arrayIPcLm2EELi4E23TrivialOffsetCalculatorILi1EjESE_NS0_6memory12LoadWithCastILi1EEENSF_13StoreWithCastILi1EEEEEviT_T0_T2_T3_T4_T5_)
        /*2138*/ 	.word	0x00000000


	//----- nvinfo : EIATTR_MIN_STACK_SIZE
	.align		4
.L_1465:
        /*213c*/ 	.byte	0x04, 0x12
        /*213e*/ 	.short	(.L_1467 - .L_1466)
	.align		4
.L_1466:
        /*2140*/ 	.word	index@(_ZN2at6native18elementwise_kernelILi128ELi4EZNS0_22gpu_kernel_impl_nocastINS0_13AUnaryFunctorIaaaZZZNS0_15binary_internal21div_floor_kernel_cudaERNS_18TensorIteratorBaseEENKUlvE_clEvENKUlvE0_clEvEUlaaE_EEEEvS6_RKT_EUliE_EEviT1_)
        /*2144*/ 	.word	0x00000000


	//----- nvinfo : EIATTR_MIN_STACK_SIZE
	.align		4
.L_1467:
        /*2148*/ 	.byte	0x04, 0x12
        /*214a*/ 	.short	(.L_1469 - .L_1468)
	.align		4
.L_1468:
        /*214c*/ 	.word	index@(_ZN2at6native27unrolled_elementwise_kernelINS0_13AUnaryFunctorIaaaZZZNS0_15binary_internal21div_floor_kernel_cudaERNS_18TensorIteratorBaseEENKUlvE_clEvENKUlvE0_clEvEUlaaE_EESt5arrayIPcLm2EELi4E23TrivialOffsetCalculatorILi1EjESE_NS0_6memory15LoadWithoutCastENSF_16StoreWithoutCastEEEviT_T0_T2_T3_T4_T5_)
        /*2150*/ 	.word	0x00000000


	//----- nvinfo : EIATTR_MIN_STACK_SIZE
	.align		4
.L_1469:
        /*2154*/ 	.byte	0x04, 0x12
        /*2156*/ 	.short	(.L_1471 - .L_1470)
	.align		4
.L_1470:
        /*2158*/ 	.word	index@(_ZN2at6native29vectorized_elementwise_kernelILi2ENS0_13AUnaryFunctorIaaaZZZNS0_15binary_internal21div_floor_kernel_cudaERNS_18TensorIteratorBaseEENKUlvE_clEvENKUlvE0_clEvEUlaaE_EESt5arrayIPcLm2EEEEviT0_T1_)
        /*215c*/ 	.word	0x00000000


	//----- nvinfo : EIATTR_MIN_STACK_SIZE
	.align		4
.L_1471:
        /*2160*/ 	.byte	0x04, 0x12
        /*2162*/ 	.short	(.L_1473 - .L_1472)
	.align		4
.L_1472:
        /*2164*/ 	.word	index@(_ZN2at6native29vectorized_elementwise_kernelILi4ENS0_13AUnaryFunctorIaaaZZZNS0_15binary_internal21div_floor_kernel_cudaERNS_18TensorIteratorBaseEENKUlvE_clEvENKUlvE0_clEvEUlaaE_EESt5arrayIPcLm2EEEEviT0_T1_)
        /*2168*/ 	.word	0x00000000


	//----- nvinfo : EIATTR_MIN_STACK_SIZE
	.align		4
.L_1473:
        /*216c*/ 	.byte	0x04, 0x12
        /*216e*/ 	.short	(.L_1475 - .L_1474)
	.align		4
.L_1474:
        /*2170*/ 	.word	index@(_ZN2at6native29vectorized_elementwise_kernelILi8ENS0_13AUnaryFunctorIaaaZZZNS0_15binary_internal21div_floor_kernel_cudaERNS_18TensorIteratorBaseEENKUlvE_clEvENKUlvE0_clEvEUlaaE_EESt5arrayIPcLm2EEEEviT0_T1_)
        /*2174*/ 	.word	0x00000000


	//----- nvinfo : EIATTR_MIN_STACK_SIZE
	.align		4
.L_1475:
        /*2178*/ 	.byte	0x04, 0x12
        /*217a*/ 	.short	(.L_1477 - .L_1476)
	.align		4
.L_1476:
        /*217c*/ 	.word	index@(_ZN2at6native18elementwise_kernelILi128ELi4EZNS0_15gpu_kernel_implINS0_13BinaryFunctorIhhhZZZNS0_15binary_internal21div_floor_kernel_cudaERNS_18TensorIteratorBaseEENKUlvE_clEvENKUlvE_clEvEUlhhE_EEEEvS6_RKT_EUliE_EEviT1_)
        /*2180*/ 	.word	0x00000000


	//----- nvinfo : EIATTR_MIN_STACK_SIZE
	.align		4
.L_1477:
        /*2184*/ 	.byte	0x04, 0x12
        /*2186*/ 	.short	(.L_1479 - .L_1478)
	.align		4
.L_1478:
        /*2188*/ 	.word	index@(_ZN2at6native27unrolled_elementwise_kernelINS0_13BinaryFunctorIhhhZZZNS0_15binary_internal21div_floor_kernel_cudaERNS_18TensorIteratorBaseEENKUlvE_clEvENKUlvE_clEvEUlhhE_EESt5arrayIPcLm3EELi4E23TrivialOffsetCalculatorILi2EjESD_ILi1EjENS0_6memory12LoadWithCastILi2EEENSG_13StoreWithCastILi1EEEEEviT_T0_T2_T3_T4_T5_)
        /*218c*/ 	.word	0x00000000


	//----- nvinfo : EIATTR_MIN_STACK_SIZE
	.align		4
.L_1479:
        /*2190*/ 	.byte	0x04, 0x12
        /*2192*/ 	.short	(.L_1481 - .L_1480)
	.align		4
.L_1480:
        /*2194*/ 	.word	index@(_ZN2at6native18elementwise_kernelILi128ELi4EZNS0_22gpu_kernel_impl_nocastINS0_13BinaryFunctorIhhhZZZNS0_15binary_internal21div_floor_kernel_cudaERNS_18TensorIteratorBaseEENKUlvE_clEvENKUlvE_clEvEUlhhE_EEEEvS6_RKT_EUliE_EEviT1_)
        /*2198*/ 	.word	0x00000000


	//----- nvinfo : EIATTR_MIN_STACK_SIZE
	.align		4
.L_1481:
        /*219c*/ 	.byte	0x04, 0x12
        /*219e*/ 	.short	(.L_1483 - .L_1482)
	.align		4
.L_1482:
        /*21a0*/ 	.word	index@(_ZN2at6native27unrolled_elementwise_kernelINS0_13BinaryFunctorIhhhZZZNS0_15binary_internal21div_floor_kernel_cudaERNS_18TensorIteratorBaseEENKUlvE_clEvENKUlvE_clEvEUlhhE_EESt5arrayIPcLm3EELi4E23TrivialOffsetCalculatorILi2EjESD_ILi1EjENS0_6memory15LoadWithoutCastENSG_16StoreWithoutCastEEEviT_T0_T2_T3_T4_T5_)
        /*21a4*/ 	.word	0x00000000


	//----- nvinfo : EIATTR_MIN_STACK_SIZE
	.align		4
.L_1483:
        /*21a8*/ 	.byte	0x04, 0x12
        /*21aa*/ 	.short	(.L_1485 - .L_1484)
	.align		4
.L_1484:
        /*21ac*/ 	.word	index@(_ZN2at6native29vectorized_elementwise_kernelILi2ENS0_13BinaryFunctorIhhhZZZNS0_15binary_internal21div_floor_kernel_cudaERNS_18TensorIteratorBaseEENKUlvE_clEvENKUlvE_clEvEUlhhE_EESt5arrayIPcLm3EEEEviT0_T1_)
        /*21b0*/ 	.word	0x00000000


	//----- nvinfo : EIATTR_MIN_STACK_SIZE
	.align		4
.L_1485:
        /*21b4*/ 	.byte	0x04, 0x12
        /*21b6*/ 	.short	(.L_1487 - .L_1486)
	.align		4
.L_1486:
        /*21b8*/ 	.word	index@(_ZN2at6native29vectorized_elementwise_kernelILi4ENS0_13BinaryFunctorIhhhZZZNS0_15binary_internal21div_floor_kernel_cudaERNS_18TensorIteratorBaseEENKUlvE_clEvENKUlvE_clEvEUlhhE_EESt5arrayIPcLm3EEEEviT0_T1_)
        /*21bc*/ 	.word	0x00000000


	//----- nvinfo : EIATTR_MIN_STACK_SIZE
	.align		4
.L_1487:
        /*21c0*/ 	.byte	0x04, 0x12
        /*21c2*/ 	.short	(.L_1489 - .L_1488)
	.align		4
.L_1488:
        /*21c4*/ 	.word	index@(_ZN2at6native29vectorized_elementwise_kernelILi8ENS0_13BinaryFunctorIhhhZZZNS0_15binary_internal21div_floor_kernel_cudaERNS_18TensorIteratorBaseEENKUlvE_clEvENKUlvE_clEvEUlhhE_EESt5arrayIPcLm3EEEEviT0_T1_)
        /*21c8*/ 	.word	0x00000000


	//----- nvinfo : EIATTR_MIN_STACK_SIZE
	.align		4
.L_1489:
        /*21cc*/ 	.byte	0x04, 0x12
        /*21ce*/ 	.short	(.L_1491 - .L_1490)
	.align		4
.L_1490:
        /*21d0*/ 	.word	index@(_ZN2at6native18elementwise_kernelILi128ELi4EZNS0_15gpu_kernel_implINS0_13BUnaryFunctorIhhhZZZNS0_15binary_internal21div_floor_kernel_cudaERNS_18TensorIteratorBaseEENKUlvE_clEvENKUlvE_clEvEUlhhE_EEEEvS6_RKT_EUliE_EEviT1_)
        /*21d4*/ 	.word	0x00000000


	//----- nvinfo : EIATTR_MIN_STACK_SIZE
	.align		4
.L_1491:
        /*21d8*/ 	.byte	0x04, 0x12
        /*21da*/ 	.short	(.L_1493 - .L_1492)
	.align		4
.L_1492:
        /*21dc*/ 	.word	index@(_ZN2at6native27unrolled_elementwise_kernelINS0_13BUnaryFunctorIhhhZZZNS0_15binary_internal21div_floor_kernel_cudaERNS_18TensorIteratorBaseEENKUlvE_clEvENKUlvE_clEvEUlhhE_EESt5arrayIPcLm2EELi4E23TrivialOffsetCalculatorILi1EjESE_NS0_6memory12LoadWithCastILi1EEENSF_13StoreWithCastILi1EEEEEviT_T0_T2_T3_T4_T5_)
        /*21e0*/ 	.word	0x00000000


	//----- nvinfo : EIATTR_MIN_STACK_SIZE
	.align		4
.L_1493:
        /*21e4*/ 	.byte	0x04, 0x12
        /*21e6*/ 	.short	(.L_1495 - .L_1494)
	.align		4
.L_1494:
        /*21e8*/ 	.word	index@(_ZN2at6native18elementwise_kernelILi128ELi4EZNS0_22gpu_kernel_impl_nocastINS0_13BUnaryFunctorIhhhZZZNS0_15binary_internal21div_floor_kernel_cudaERNS_18TensorIteratorBaseEENKUlvE_clEvENKUlvE_clEvEUlhhE_EEEEvS6_RKT_EUliE_EEviT1_)
        /*21ec*/ 	.word	0x00000000


	//----- nvinfo : EIATTR_MIN_STACK_SIZE
	.align		4
.L_1495:
        /*21f0*/ 	.byte	0x04, 0x12
        /*21f2*/ 	.short	(.L_1497 - .L_1496)
	.align		4
.L_1496:
        /*21f4*/ 	.word	index@(_ZN2at6native27unrolled_elementwise_kernelINS0_13BUnaryFunctorIhhhZZZNS0_15binary_internal21div_floor_kernel_cudaERNS_18TensorIteratorBaseEENKUlvE_clEvENKUlvE_clEvEUlhhE_EESt5arrayIPcLm2EELi4E23TrivialOffsetCalculatorILi1EjESE_NS0_6memory15LoadWithoutCastENSF_16StoreWithoutCastEEEviT_T0_T2_T3_T4_T5_)
        /*21f8*/ 	.word	0x00000000


	//----- nvinfo : EIATTR_MIN_STACK_SIZE
	.align		4
.L_1497:
        /*21fc*/ 	.byte	0x04, 0x12
        /*21fe*/ 	.short	(.L_1499 - .L_1498)
	.align		4
.L_1498:
        /*2200*/ 	.word	index@(_ZN2at6native29vectorized_elementwise_kernelILi2ENS0_13BUnaryFunctorIhhhZZZNS0_15binary_internal21div_floor_kernel_cudaERNS_18TensorIteratorBaseEENKUlvE_clEvENKUlvE_clEvEUlhhE_EESt5arrayIPcLm2EEEEviT0_T1_)
        /*2204*/ 	.word	0x00000000


	//----- nvinfo : EIATTR_MIN_STACK_SIZE
	.align		4
.L_1499:
        /*2208*/ 	.byte	0x04, 0x12
        /*220a*/ 	.short	(.L_1501 - .L_1500)
	.align		4
.L_1500:
        /*220c*/ 	.word	index@(_ZN2at6native29vectorized_elementwise_kernelILi4ENS0_13BUnaryFunctorIhhhZZZNS0_15binary_internal21div_floor_kernel_cudaERNS_18TensorIteratorBaseEENKUlvE_clEvENKUlvE_clEvEUlhhE_EESt5arrayIPcLm2EEEEviT0_T1_)
        /*2210*/ 	.word	0x00000000


	//----- nvinfo : EIATTR_MIN_STACK_SIZE
	.align		4
.L_1501:
        /*2214*/ 	.byte	0x04, 0x12
        /*2216*/ 	.short	(.L_1503 - .L_1502)
	.align		4
.L_1502:
        /*2218*/ 	.word	index@(_ZN2at6native29vectorized_elementwise_kernelILi8ENS0_13BUnaryFunctorIhhhZZZNS0_15binary_internal21div_floor_kernel_cudaERNS_18TensorIteratorBaseEENKUlvE_clEvENKUlvE_clEvEUlhhE_EESt5arrayIPcLm2EEEEviT0_T1_)
        /*221c*/ 	.word	0x00000000


	//----- nvinfo : EIATTR_MIN_STACK_SIZE
	.align		4
.L_1503:
        /*2220*/ 	.byte	0x04, 0x12
        /*2222*/ 	.short	(.L_1505 - .L_1504)
	.align		4
.L_1504:
        /*2224*/ 	.word	index@(_ZN2at6native18elementwise_kernelILi128ELi4EZNS0_15gpu_kernel_implINS0_13AUnaryFunctorIhhhZZZNS0_15binary_internal21div_floor_kernel_cudaERNS_18TensorIteratorBaseEENKUlvE_clEvENKUlvE_clEvEUlhhE_EEEEvS6_RKT_EUliE_EEviT1_)
        /*2228*/ 	.word	0x00000000


	//----- nvinfo : EIATTR_MIN_STACK_SIZE
	.align		4
.L_1505:
        /*222c*/ 	.byte	0x04, 0x12
        /*222e*/ 	.short	(.L_1507 - .L_1506)
	.align		4
.L_1506:
        /*2230*/ 	.word	index@(_ZN2at6native27unrolled_elementwise_kernelINS0_13AUnaryFunctorIhhhZZZNS0_15binary_internal21div_floor_kernel_cudaERNS_18TensorIteratorBaseEENKUlvE_clEvENKUlvE_clEvEUlhhE_EESt5arrayIPcLm2EELi4E23TrivialOffsetCalculatorILi1EjESE_NS0_6memory12LoadWithCastILi1EEENSF_13StoreWithCastILi1EEEEEviT_T0_T2_T3_T4_T5_)
        /*2234*/ 	.word	0x00000000


	//----- nvinfo : EIATTR_MIN_STACK_SIZE
	.align		4
.L_1507:
        /*2238*/ 	.byte	0x04, 0x12
        /*223a*/ 	.short	(.L_1509 - .L_1508)
	.align		4
.L_1508:
        /*223c*/ 	.word	index@(_ZN2at6native18elementwise_kernelILi128ELi4EZNS0_22gpu_kernel_impl_nocastINS0_13AUnaryFunctorIhhhZZZNS0_15binary_internal21div_floor_kernel_cudaERNS_18TensorIteratorBaseEENKUlvE_clEvENKUlvE_clEvEUlhhE_EEEEvS6_RKT_EUliE_EEviT1_)
        /*2240*/ 	.word	0x00000000


	//----- nvinfo : EIATTR_MIN_STACK_SIZE
	.align		4
.L_1509:
        /*2244*/ 	.byte	0x04, 0x12
        /*2246*/ 	.short	(.L_1511 - .L_1510)
	.align		4
.L_1510:
        /*2248*/ 	.word	index@(_ZN2at6native27unrolled_elementwise_kernelINS0_13AUnaryFunctorIhhhZZZNS0_15binary_internal21div_floor_kernel_cudaERNS_18TensorIteratorBaseEENKUlvE_clEvENKUlvE_clEvEUlhhE_EESt5arrayIPcLm2EELi4E23TrivialOffsetCalculatorILi1EjESE_NS0_6memory15LoadWithoutCastENSF_16StoreWithoutCastEEEviT_T0_T2_T3_T4_T5_)
        /*224c*/ 	.word	0x00000000


	//----- nvinfo : EIATTR_MIN_STACK_SIZE
	.align		4
.L_1511:
        /*2250*/ 	.byte	0x04, 0x12
        /*2252*/ 	.short	(.L_1513 - .L_1512)
	.align		4
.L_1512:
        /*2254*/ 	.word	index@(_ZN2at6native29vectorized_elementwise_kernelILi2ENS0_13AUnaryFunctorIhhhZZZNS0_15binary_internal21div_floor_kernel_cudaERNS_18TensorIteratorBaseEENKUlvE_clEvENKUlvE_clEvEUlhhE_EESt5arrayIPcLm2EEEEviT0_T1_)
        /*2258*/ 	.word	0x00000000


	//----- nvinfo : EIATTR_MIN_STACK_SIZE
	.align		4
.L_1513:
        /*225c*/ 	.byte	0x04, 0x12
        /*225e*/ 	.short	(.L_1515 - .L_1514)
	.align		4
.L_1514:
        /*2260*/ 	.word	index@(_ZN2at6native29vectorized_elementwise_kernelILi4ENS0_13AUnaryFunctorIhhhZZZNS0_15binary_internal21div_floor_kernel_cudaERNS_18TensorIteratorBaseEENKUlvE_clEvENKUlvE_clEvEUlhhE_EESt5arrayIPcLm2EEEEviT0_T1_)
        /*2264*/ 	.word	0x00000000


	//----- nvinfo : EIATTR_MIN_STACK_SIZE
	.align		4
.L_1515:
        /*2268*/ 	.byte	0x04, 0x12
        /*226a*/ 	.short	(.L_1517 - .L_1516)
	.align		4
.L_1516:
        /*226c*/ 	.word	index@(_ZN2at6native29vectorized_elementwise_kernelILi8ENS0_13AUnaryFunctorIhhhZZZNS0_15binary_internal21div_floor_kernel_cudaERNS_18TensorIteratorBaseEENKUlvE_clEvENKUlvE_clEvEUlhhE_EESt5arrayIPcLm2EEEEviT0_T1_)
        /*2270*/ 	.word	0x00000000
.L_1517:


//--------------------- .nv.compat                --------------------------
	.section	.nv.compat,"",@"SHT_CUDA_COMPAT_INFO"
	.align	4
        /*0000*/ 	.byte	0x02, 0x09, 0x01, 0x00, 0x02, 0x02, 0x01, 0x00, 0x02, 0x05, 0x05, 0x00, 0x03, 0x07, 0x01, 0x01
        /*0010*/ 	.byte	0x02, 0x03, 0x00, 0x00, 0x02, 0x06, 0x01, 0x00, 0x04, 0x0b, 0x08, 0x00, 0x01, 0x00, 0x00, 0x00
        /*0020*/ 	.byte	0x00, 0x00, 0x00, 0x00


//--------------------- .nv.info._ZN2at6native18elementwise_kernelILi128ELi4EZNS0_15gpu_kernel_implINS0_13BinaryFunctorIN3c108BFloat16ES5_S5_ZZZNS0_15binary_internal21div_floor_kernel_cudaERNS_18TensorIteratorBaseEENKUlvE1_clEvENKUlvE2_clEvEUlS5_S5_E_EEEEvS8_RKT_EUliE_EEviT1_ --------------------------
	.section	.nv.info._ZN2at6native18elementwise_kernelILi128ELi4EZNS0_15gpu_kernel_implINS0_13BinaryFunctorIN3c108BFloat16ES5_S5_ZZZNS0_15binary_internal21div_floor_kernel_cudaERNS_18TensorIteratorBaseEENKUlvE1_clEvENKUlvE2_clEvEUlS5_S5_E_EEEEvS8_RKT_EUliE_EEviT1_,"",@"SHT_CUDA_INFO"
	.sectionflags	@""
	.align	4


	//----- nvinfo : EIATTR_CUDA_API_VERSION
	.align		4
        /*0000*/ 	.byte	0x04, 0x37
        /*0002*/ 	.short	(.L_1519 - .L_1518)
.L_1518:
        /*0004*/ 	.word	0x00000082


	//----- nvinfo : EIATTR_KPARAM_INFO
	.align		4
.L_1519:
        /*0008*/ 	.byte	0x04, 0x17
        /*000a*/ 	.short	(.L_1521 - .L_1520)
.L_1520:
        /*000c*/ 	.word	0x00000000
        /*0010*/ 	.short	0x0001
        /*0012*/ 	.short	0x0008
        /*0014*/ 	.byte	0x00, 0xf0, 0x21, 0x0a


	//----- nvinfo : EIATTR_KPARAM_INFO
	.align		4
.L_1521:
        /*0018*/ 	.byte	0x04, 0x17
        /*001a*/ 	.short	(.L_1523 - .L_1522)
.L_1522:
        /*001c*/ 	.word	0x00000000
        /*0020*/ 	.short	0x0000
        /*0022*/ 	.short	0x0000
        /*0024*/ 	.byte	0x00, 0xf0, 0x11, 0x00


	//----- nvinfo : EIATTR_SPARSE_MMA_MASK
	.align		4
.L_1523:
        /*0028*/ 	.byte	0x03, 0x50
        /*002a*/ 	.short	0x0000


	//----- nvinfo : EIATTR_MAXREG_COUNT
	.align		4
        /*002c*/ 	.byte	0x03, 0x1b
        /*002e*/ 	.short	0x0080


	//----- nvinfo : EIATTR_EXTERNS
	.align		4
        /*0030*/ 	.byte	0x04, 0x0f
        /*0032*/ 	.short	(.L_1525 - .L_1524)


	//   ....[0]....
	.align		4
.L_1524:
        /*0034*/ 	.word	index@(__assertfail)


	//----- nvinfo : EIATTR_MERCURY_ISA_VERSION
	.align		4
.L_1525:
        /*0038*/ 	.byte	0x03, 0x5f
        /*003a*/ 	.short	0x0101


	//----- nvinfo : EIATTR_VRC_CTA_INIT_COUNT
	.align		4
        /*003c*/ 	.byte	0x02, 0x4a
	.zero		1
	.zero		1


	//----- nvinfo : EIATTR_SYSCALL_OFFSETS
	.align		4
        /*0040*/ 	.byte	0x04, 0x46
        /*0042*/ 	.short	(.L_1527 - .L_1526)


	//   ....[0]....
.L_1526:
        /*0044*/ 	.word	0x00002630


	//   ....[1]....
        /*0048*/ 	.word	0x000035d0


	//   ....[2]....
        /*004c*/ 	.word	0x00004b60


	//   ....[3]....
        /*0050*/ 	.word	0x00007330


	//   ....[4]....
        /*0054*/ 	.word	0x000082c0


	//   ....[5]....
        /*0058*/ 	.word	0x000096a0


	//   ....[6]....
        /*005c*/ 	.word	0x0000bf60


	//   ....[7]....
        /*0060*/ 	.word	0x0000cef0


	//   ....[8]....
        /*0064*/ 	.word	0x0000e2d0


	//   ....[9]....
        /*0068*/ 	.word	0x00010bb0


	//   ....[10]....
        /*006c*/ 	.word	0x00011b40


	//   ....[11]....
        /*0070*/ 	.word	0x00012ef0


	//----- nvinfo : EIATTR_EXIT_INSTR_OFFSETS
	.align		4
.L_1527:
        /*0074*/ 	.byte	0x04, 0x1c
        /*0076*/ 	.short	(.L_1529 - .L_1528)


	//   ....[0]....
.L_1528:
        /*0078*/ 	.word	0x0000e590


	//   ....[1]....
        /*007c*/ 	.word	0x00012370


	//   ....[2]....
        /*0080*/ 	.word	0x000123b0


	//   ....[3]....
        /*0084*/ 	.word	0x00012450


	//   ....[4]....
        /*0088*/ 	.word	0x00012490


	//   ....[5]....
        /*008c*/ 	.word	0x000124d0


	//   ....[6]....
        /*0090*/ 	.word	0x00012560


	//   ....[7]....
        /*0094*/ 	.word	0x000125a0


	//   ....[8]....
        /*0098*/ 	.word	0x00012640


	//   ....[9]....
        /*009c*/ 	.word	0x00012690


	//   ....[10]....
        /*00a0*/ 	.word	0x000126e0


	//   ....[11]....
        /*00a4*/ 	.word	0x000127c0


	//   ....[12]....
        /*00a8*/ 	.word	0x00012930


	//   ....[13]....
        /*00ac*/ 	.word	0x00012aa0


	//   ....[14]....
        /*00b0*/ 	.word	0x00012c00


	//   ....[15]....
        /*00b4*/ 	.word	0x00012c40


	//   ....[16]....
        /*00b8*/ 	.word	0x00012c80


	//   ....[17]....
        /*00bc*/ 	.word	0x00012d30


	//   ....[18]....
        /*00c0*/ 	.word	0x00012d90


	//   ....[19]....
        /*00c4*/ 	.word	0x00012f00


	//   ....[20]....
        /*00c8*/ 	.word	0x00013010


	//   ....[21]....
        /*00cc*/ 	.word	0x00013150


	//   ....[22]....
        /*00d0*/ 	.word	0x00013170


	//----- nvinfo : EIATTR_MAX_THREADS
	.align		4
.L_1529:
        /*00d4*/ 	.byte	0x04, 0x05
        /*00d6*/ 	.short	(.L_1531 - .L_1530)
.L_1530:
        /*00d8*/ 	.word	0x00000080
        /*00dc*/ 	.word	0x00000001
        /*00e0*/ 	.word	0x00000001


	//----- nvinfo : EIATTR_CRS_STACK_SIZE
	.align		4
.L_1531:
        /*00e4*/ 	.byte	0x04, 0x1e
        /*00e6*/ 	.short	(.L_1533 - .L_1532)
.L_1532:
        /*00e8*/ 	.word	0x00000000


	//----- nvinfo : EIATTR_CBANK_PARAM_SIZE
	.align		4
.L_1533:
        /*00ec*/ 	.byte	0x03, 0x19
        /*00ee*/ 	.short	0x0290


	//----- nvinfo : EIATTR_PARAM_CBANK
	.align		4
        /*00f0*/ 	.byte	0x04, 0x0a
        /*00f2*/ 	.short	(.L_1535 - .L_1534)
	.align		4
.L_1534:
        /*00f4*/ 	.word	index@(.nv.constant0._ZN2at6native18elementwise_kernelILi128ELi4EZNS0_15gpu_kernel_implINS0_13BinaryFunctorIN3c108BFloat16ES5_S5_ZZZNS0_15binary_internal21div_floor_kernel_cudaERNS_18TensorIteratorBaseEENKUlvE1_clEvENKUlvE2_clEvEUlS5_S5_E_EEEEvS8_RKT_EUliE_EEviT1_)
        /*00f8*/ 	.short	0x0380
        /*00fa*/ 	.short	0x0290


	//----- nvinfo : EIATTR_SW_WAR
	.align		4
.L_1535:
        /*00fc*/ 	.byte	0x04, 0x36
        /*00fe*/ 	.short	(.L_1537 - .L_1536)
.L_1536:
        /*0100*/ 	.word	0x00000008
.L_1537:


//--------------------- .nv.info._ZN2at6native27unrolled_elementwise_kernelINS0_13BinaryFunctorIN3c108BFloat16ES4_S4_ZZZNS0_15binary_internal21div_floor_kernel_cudaERNS_18TensorIteratorBaseEENKUlvE1_clEvENKUlvE2_clEvEUlS4_S4_E_EESt5arrayIPcLm3EELi4E23TrivialOffsetCalculatorILi2EjESF_ILi1EjENS0_6memory12LoadWithCastILi2EEENSI_13StoreWithCastILi1EEEEEviT_T0_T2_T3_T4_T5_ --------------------------
	.section	.nv.info._ZN2at6native27unrolled_elementwise_kernelINS0_13BinaryFunctorIN3c108BFloat16ES4_S4_ZZZNS0_15binary_internal21div_floor_kernel_cudaERNS_18TensorIteratorBaseEENKUlvE1_clEvENKUlvE2_clEvEUlS4_S4_E_EESt5arrayIPcLm3EELi4E23TrivialOffsetCalculatorILi2EjESF_ILi1EjENS0_6memory12LoadWithCastILi2EEENSI_13StoreWithCastILi1EEEEEviT_T0_T2_T3_T4_T5_,"",@"SHT_CUDA_INFO"
	.sectionflags	@""
	.align	4


	//----- nvinfo : EIATTR_CUDA_API_VERSION
	.align		4
        /*0000*/ 	.byte	0x04, 0x37
        /*0002*/ 	.short	(.L_1539 - .L_1538)
.L_1538:
        /*0004*/ 	.word	0x00000082


	//----- nvinfo : EIATTR_KPARAM_INFO
	.align		4
.L_1539:
        /*0008*/ 	.byte	0x04, 0x17
        /*000a*/ 	.short	(.L_1541 - .L_1540)
.L_1540:
        /*000c*/ 	.word	0x00000000
        /*0010*/ 	.short	0x0006
        /*0012*/ 	.short	0x0030
        /*0014*/ 	.byte	0x00, 0xf0, 0x21, 0x00


	//----- nvinfo : EIATTR_KPARAM_INFO
	.align		4
.L_1541:
        /*0018*/ 	.byte	0x04, 0x17
        /*001a*/ 	.short	(.L_1543 - .L_1542)
.L_1542:
        /*001c*/ 	.word	0x00000000
        /*0020*/ 	.short	0x0005
        /*0022*/ 	.short	0x0024
        /*0024*/ 	.byte	0x00, 0xf0, 0x31, 0x00


	//----- nvinfo : EIATTR_KPARAM_INFO
	.align		4
.L_1543:
        /*0028*/ 	.byte	0x04, 0x17
        /*002a*/ 	.short	(.L_1545 - .L_1544)
.L_1544:
        /*002c*/ 	.word	0x00000000
        /*0030*/ 	.short	0x0004
        /*0032*/ 	.short	0x0021
        /*0034*/ 	.byte	0x00, 0xf0, 0x05, 0x00


	//----- nvinfo : EIATTR_KPARAM_INFO
	.align		4
.L_1545:
        /*0038*/ 	.byte	0x04, 0x17
        /*003a*/ 	.short	(.L_1547 - .L_1546)
.L_1546:
        /*003c*/ 	.word	0x00000000
        /*0040*/ 	.short	0x0003
        /*0042*/ 	.short	0x0020
        /*0044*/ 	.byte	0x00, 0xf0, 0x05, 0x00


	//----- nvinfo : EIATTR_KPARAM_INFO
	.align		4
.L_1547:
        /*0048*/ 	.byte	0x04, 0x17
        /*004a*/ 	.short	(.L_1549 - .L_1548)
.L_1548:
        /*004c*/ 	.word	0x00000000
        /*0050*/ 	.short	0x0002
        /*0052*/ 	.short	0x0008
        /*0054*/ 	.byte	0x00, 0xf0, 0x61, 0x00


	//----- nvinfo : EIATTR_KPARAM_INFO
	.align		4
.L_1549:
        /*0058*/ 	.byte	0x04, 0x17
        /*005a*/ 	.short	(.L_1551 - .L_1550)
.L_1550:
        /*005c*/ 	.word	0x00000000
        /*0060*/ 	.short	0x0001
        /*0062*/ 	.short	0x0004
        /*0064*/ 	.byte	0x00, 0xf0, 0x05, 0x00


	//----- nvinfo : EIATTR_KPARAM_INFO
	.align		4
.L_1551:
        /*0068*/ 	.byte	0x04, 0x17
        /*006a*/ 	.short	(.L_1553 - .L_1552)
.L_1552:
        /*006c*/ 	.word	0x00000000
        /*0070*/ 	.short	0x0000
        /*0072*/ 	.short	0x0000
        /*0074*/ 	.byte	0x00, 0xf0, 0x11, 0x00


	//----- nvinfo : EIATTR_SPARSE_MMA_MASK
	.align		4
.L_1553:
        /*0078*/ 	.byte	0x03, 0x50
        /*007a*/ 	.short	0x0000


	//----- nvinfo : EIATTR_MAXREG_COUNT
	.align		4
        /*007c*/ 	.byte	0x03, 0x1b
        /*007e*/ 	.short	0x00ff


	//----- nvinfo : EIATTR_EXTERNS
	.align		4
        /*0080*/ 	.byte	0x04, 0x0f
        /*0082*/ 	.short	(.L_1555 - .L_1554)


	//   ....[0]....
	.align		4
.L_1554:
        /*0084*/ 	.word	index@(__assertfail)


	//----- nvinfo : EIATTR_MERCURY_ISA_VERSION
	.align		4
.L_1555:
        /*0088*/ 	.byte	0x03, 0x5f
        /*008a*/ 	.short	0x0101


	//----- nvinfo : EIATTR_VRC_CTA_INIT_COUNT
	.align		4
        /*008c*/ 	.byte	0x02, 0x4a
	.zero		1
	.zero		1


	//----- nvinfo : EIATTR_SYSCALL_OFFSETS
	.align		4
        /*0090*/ 	.byte	0x04, 0x46
        /*0092*/ 	.short	(.L_1557 - .L_1556)


	//   ....[0]....
.L_1556:
        /*0094*/ 	.word	0x00001020


	//   ....[1]....
        /*0098*/ 	.word	0x000020d0


	//   ....[2]....
        /*009c*/ 	.word	0x000032c0


	//   ....[3]....
        /*00a0*/ 	.word	0x00004370


	//   ....[4]....
        /*00a4*/ 	.word	0x000054a0


	//   ....[5]....
        /*00a8*/ 	.word	0x00006560


	//   ....[6]....
        /*00ac*/ 	.word	0x00007690


	//   ....[7]....
        /*00b0*/ 	.word	0x00008660


	//   ....[8]....
        /*00b4*/ 	.word	0x0000b190


	//   ....[9]....
        /*00b8*/ 	.word	0x0000c060


	//   ....[10]....
        /*00bc*/ 	.word	0x0000d000


	//   ....[11]....
        /*00c0*/ 	.word	0x0000df80


	//----- nvinfo : EIATTR_EXIT_INSTR_OFFSETS
	.align		4
.L_1557:
        /*00c4*/ 	.byte	0x04, 0x1c
        /*00c6*/ 	.short	(.L_1559 - .L_1558)


	//   ....[0]....
.L_1558:
        /*00c8*/ 	.word	0x0000d2b0


	//   ....[1]....
        /*00cc*/ 	.word	0x0000d400


	//   ....[2]....
        /*00d0*/ 	.word	0x0000d440


	//   ....[3]....
        /*00d4*/ 	.word	0x0000d4e0


	//   ....[4]....
        /*00d8*/ 	.word	0x0000d520


	//   ....[5]....
        /*00dc*/ 	.word	0x0000d560


	//   ....[6]....
        /*00e0*/ 	.word	0x0000d5f0


	//   ....[7]....
        /*00e4*/ 	.word	0x0000d630


	//   ....[8]....
        /*00e8*/ 	.word	0x0000d6d0


	//   ....[9]....
        /*00ec*/ 	.word	0x0000d720


	//   ....[10]....
        /*00f0*/ 	.word	0x0000d770


	//   ....[11]....
        /*00f4*/ 	.word	0x0000d850


	//   ....[12]....
        /*00f8*/ 	.word	0x0000d9c0


	//   ....[13]....
        /*00fc*/ 	.word	0x0000db30


	//   ....[14]....
        /*0100*/ 	.word	0x0000dc90


	//   ....[15]....
        /*0104*/ 	.word	0x0000dcd0


	//   ....[16]....
        /*0108*/ 	.word	0x0000dd10


	//   ....[17]....
        /*010c*/ 	.word	0x0000ddc0


	//   ....[18]....
        /*0110*/ 	.word	0x0000de20


	//   ....[19]....
        /*0114*/ 	.word	0x0000df90


	//   ....[20]....
        /*0118*/ 	.word	0x0000e0a0


	//   ....[21]....
        /*011c*/ 	.word	0x0000e1e0


	//   ....[22]....
        /*0120*/ 	.word	0x0000e200


	//----- nvinfo : EIATTR_MAX_THREADS
	.align		4
.L_1559:
        /*0124*/ 	.byte	0x04, 0x05
        /*0126*/ 	.short	(.L_1561 - .L_1560)
.L_1560:
        /*0128*/ 	.word	0x00000080
        /*012c*/ 	.word	0x00000001
        /*0130*/ 	.word	0x00000001


	//----- nvinfo : EIATTR_CRS_STACK_SIZE
	.align		4
.L_1561:
        /*0134*/ 	.byte	0x04, 0x1e
        /*0136*/ 	.short	(.L_1563 - .L_1562)
.L_1562:
        /*0138*/ 	.word	0x00000000


	//----- nvinfo : EIATTR_CBANK_PARAM_SIZE
	.align		4
.L_1563:
        /*013c*/ 	.byte	0x03, 0x19
        /*013e*/ 	.short	0x0038


	//----- nvinfo : EIATTR_PARAM_CBANK
	.align		4
        /*0140*/ 	.byte	0x04, 0x0a
        /*0142*/ 	.short	(.L_1565 - .L_1564)
	.align		4
.L_1564:
        /*0144*/ 	.word	index@(.nv.constant0._ZN2at6native27unrolled_elementwise_kernelINS0_13BinaryFunctorIN3c108BFloat16ES4_S4_ZZZNS0_15binary_internal21div_floor_kernel_cudaERNS_18TensorIteratorBaseEENKUlvE1_clEvENKUlvE2_clEvEUlS4_S4_E_EESt5arrayIPcLm3EELi4E23TrivialOffsetCalculatorILi2EjESF_ILi1EjENS0_6memory12LoadWithCastILi2EEENSI_13StoreWithCastILi1EEEEEviT_T0_T2_T3_T4_T5_)
        /*0148*/ 	.short	0x0380
        /*014a*/ 	.short	0x0038


	//----- nvinfo : EIATTR_SW_WAR
	.align		4
.L_1565:
        /*014c*/ 	.byte	0x04, 0x36
        /*014e*/ 	.short	(.L_1567 - .L_1566)
.L_1566:
        /*0150*/ 	.word	0x00000008
.L_1567:


//--------------------- .nv.info._ZN2at6native18elementwise_kernelILi128ELi4EZNS0_22gpu_kernel_impl_nocastINS0_13BinaryFunctorIN3c108BFloat16ES5_S5_ZZZNS0_15binary_internal21div_floor_kernel_cudaERNS_18TensorIteratorBaseEENKUlvE1_clEvENKUlvE2_clEvEUlS5_S5_E_EEEEvS8_RKT_EUliE_EEviT1_ --------------------------
	.section	.nv.info._ZN2at6native18elementwise_kernelILi128ELi4EZNS0_22gpu_kernel_impl_nocastINS0_13BinaryFunctorIN3c108BFloat16ES5_S5_ZZZNS0_15binary_internal21div_floor_kernel_cudaERNS_18TensorIteratorBaseEENKUlvE1_clEvENKUlvE2_clEvEUlS5_S5_E_EEEEvS8_RKT_EUliE_EEviT1_,"",@"SHT_CUDA_INFO"
	.sectionflags	@""
	.align	4


	//----- nvinfo : EIATTR_CUDA_API_VERSION
	.align		4
        /*0000*/ 	.byte	0x04, 0x37
        /*0002*/ 	.short	(.L_1569 - .L_1568)
.L_1568:
        /*0004*/ 	.word	0x00000082


	//----- nvinfo : EIATTR_KPARAM_INFO
	.align		4
.L_1569:
        /*0008*/ 	.byte	0x04, 0x17
        /*000a*/ 	.short	(.L_1571 - .L_1570)
.L_1570:
        /*000c*/ 	.word	0x00000000
        /*0010*/ 	.short	0x0001
        /*0012*/ 	.short	0x0008
        /*0014*/ 	.byte	0x00, 0xf0, 0x21, 0x0a


	//----- nvinfo : EIATTR_KPARAM_INFO
	.align		4
.L_1571:
        /*0018*/ 	.byte	0x04, 0x17
        /*001a*/ 	.short	(.L_1573 - .L_1572)
.L_1572:
        /*001c*/ 	.word	0x00000000
        /*0020*/ 	.short	0x0000
        /*0022*/ 	.short	0x0000
        /*0024*/ 	.byte	0x00, 0xf0, 0x11, 0x00


	//----- nvinfo : EIATTR_SPARSE_MMA_MASK
	.align		4
.L_1573:
        /*0028*/ 	.byte	0x03, 0x50
        /*002a*/ 	.short	0x0000


	//----- nvinfo : EIATTR_MAXREG_COUNT
	.align		4
        /*002c*/ 	.byte	0x03, 0x1b
        /*002e*/ 	.short	0x0080


	//----- nvinfo : EIATTR_MERCURY_ISA_VERSION
	.align		4
        /*0030*/ 	.byte	0x03, 0x5f
        /*0032*/ 	.short	0x0101


	//----- nvinfo : EIATTR_VRC_CTA_INIT_COUNT
	.align		4
        /*0034*/ 	.byte	0x02, 0x4a
	.zero		1
	.zero		1


	//----- nvinfo : EIATTR_EXIT_INSTR_OFFSETS
	.align		4
        /*0038*/ 	.byte	0x04, 0x1c
        /*003a*/ 	.short	(.L_1575 - .L_1574)


	//   ....[0]....
.L_1574:
        /*003c*/ 	.word	0x00001550


	//   ....[1]....
        /*0040*/ 	.word	0x00001bc0


	//   ....[2]....
        /*0044*/ 	.word	0x000073f0


	//   ....[3]....
        /*0048*/ 	.word	0x000090f0


	//----- nvinfo : EIATTR_MAX_THREADS
	.align		4
.L_1575:
        /*004c*/ 	.byte	0x04, 0x05
        /*004e*/ 	.short	(.L_1577 - .L_1576)
.L_1576:
        /*0050*/ 	.word	0x00000080
        /*0054*/ 	.word	0x00000001
        /*0058*/ 	.word	0x00000001


	//----- nvinfo : EIATTR_CRS_STACK_SIZE
	.align		4
.L_1577:
        /*005c*/ 	.byte	0x04, 0x1e
        /*005e*/ 	.short	(.L_1579 - .L_1578)
.L_1578:
        /*0060*/ 	.word	0x00000000


	//----- nvinfo : EIATTR_CBANK_PARAM_SIZE
	.align		4
.L_1579:
        /*0064*/ 	.byte	0x03, 0x19
        /*0066*/ 	.short	0x0290


	//----- nvinfo : EIATTR_PARAM_CBANK
	.align		4
        /*0068*/ 	.byte	0x04, 0x0a
        /*006a*/ 	.short	(.L_1581 - .L_1580)
	.align		4
.L_1580:
        /*006c*/ 	.word	index@(.nv.constant0._ZN2at6native18elementwise_kernelILi128ELi4EZNS0_22gpu_kernel_impl_nocastINS0_13BinaryFunctorIN3c108BFloat16ES5_S5_ZZZNS0_15binary_internal21div_floor_kernel_cudaERNS_18TensorIteratorBaseEENKUlvE1_clEvENKUlvE2_clEvEUlS5_S5_E_EEEEvS8_RKT_EUliE_EEviT1_)
        /*0070*/ 	.short	0x0380
        /*0072*/ 	.short	0x0290


	//----- nvinfo : EIATTR_SW_WAR
	.align		4
.L_1581:
        /*0074*/ 	.byte	0x04, 0x36
        /*0076*/ 	.short	(.L_1583 - .L_1582)
.L_1582:
        /*0078*/ 	.word	0x00000008
.L_1583:


//--------------------- .nv.info._ZN2at6native27unrolled_elementwise_kernelINS0_13BinaryFunctorIN3c108BFloat16ES4_S4_ZZZNS0_15binary_internal21div_floor_kernel_cudaERNS_18TensorIteratorBaseEENKUlvE1_clEvENKUlvE2_clEvEUlS4_S4_E_EESt5arrayIPcLm3EELi4E23TrivialOffsetCalculatorILi2EjESF_ILi1EjENS0_6memory15LoadWithoutCastENSI_16StoreWithoutCastEEEviT_T0_T2_T3_T4_T5_ --------------------------
	.section	.nv.info._ZN2at6native27unrolled_elementwise_kernelINS0_13BinaryFunctorIN3c108BFloat16ES4_S4_ZZZNS0_15binary_internal21div_floor_kernel_cudaERNS_18TensorIteratorBaseEENKUlvE1_clEvENKUlvE2_clEvEUlS4_S4_E_EESt5arrayIPcLm3EELi4E23TrivialOffsetCalculatorILi2EjESF_ILi1EjENS0_6memory15LoadWithoutCastENSI_16StoreWithoutCastEEEviT_T0_T2_T3_T4_T5_,"",@"SHT_CUDA_INFO"
	.sectionflags	@""
	.align	4


	//----- nvinfo : EIATTR_CUDA_API_VERSION
	.align		4
        /*0000*/ 	.byte	0x04, 0x37
        /*0002*/ 	.short	(.L_1585 - .L_1584)
.L_1584:
        /*0004*/ 	.word	0x00000082


	//----- nvinfo : EIATTR_KPARAM_INFO
	.align		4
.L_1585:
        /*0008*/ 	.byte	0x04, 0x17
        /*000a*/ 	.short	(.L_1587 - .L_1586)
.L_1586:
        /*000c*/ 	.word	0x00000000
        /*0010*/ 	.short	0x0006
        /*0012*/ 	.short	0x0023
        /*0014*/ 	.byte	0x00, 0xf0, 0x05, 0x00


	//----- nvinfo : EIATTR_KPARAM_INFO
	.align		4
.L_1587:
        /*0018*/ 	.byte	0x04, 0x17
        /*001a*/ 	.short	(.L_1589 - .L_1588)
.L_1588:
        /*001c*/ 	.word	0x00000000
        /*0020*/ 	.short	0x0005
        /*0022*/ 	.short	0x0022
        /*0024*/ 	.byte	0x00, 0xf0, 0x05, 0x00


	//----- nvinfo : EIATTR_KPARAM_INFO
	.align		4
.L_1589:
        /*0028*/ 	.byte	0x04, 0x17
        /*002a*/ 	.short	(.L_1591 - .L_1590)
.L_1590:
        /*002c*/ 	.word	0x00000000
        /*0030*/ 	.short	0x0004
        /*0032*/ 	.short	0x0021
        /*0034*/ 	.byte	0x00, 0xf0, 0x05, 0x00


	//----- nvinfo : EIATTR_KPARAM_INFO
	.align		4
.L_1591:
        /*0038*/ 	.byte	0x04, 0x17
        /*003a*/ 	.short	(.L_1593 - .L_1592)
.L_1592:
        /*003c*/ 	.word	0x00000000
        /*0040*/ 	.short	0x0003
        /*0042*/ 	.short	0x0020
        /*0044*/ 	.byte	0x00, 0xf0, 0x05, 0x00


	//----- nvinfo : EIATTR_KPARAM_INFO
	.align		4
.L_1593:
        /*0048*/ 	.byte	0x04, 0x17
        /*004a*/ 	.short	(.L_1595 - .L_1594)
.L_1594:
        /*004c*/ 	.word	0x00000000
        /*0050*/ 	.short	0x0002
        /*0052*/ 	.short	0x0008
        /*0054*/ 	.byte	0x00, 0xf0, 0x61, 0x00


	//----- nvinfo : EIATTR_KPARAM_INFO
	.align		4
.L_1595:
        /*0058*/ 	.byte	0x04, 0x17
        /*005a*/ 	.short	(.L_1597 - .L_1596)
.L_1596:
        /*005c*/ 	.word	0x00000000
        /*0060*/ 	.short	0x0001
        /*0062*/ 	.short	0x0004
        /*0064*/ 	.byte	0x00, 0xf0, 0x05, 0x00


	//----- nvinfo : EIATTR_KPARAM_INFO
	.align		4
.L_1597:
        /*0068*/ 	.byte	0x04, 0x17
        /*006a*/ 	.short	(.L_1599 - .L_1598)
.L_1598:
        /*006c*/ 	.word	0x00000000
        /*0070*/ 	.short	0x0000
        /*0072*/ 	.short	0x0000
        /*0074*/ 	.byte	0x00, 0xf0, 0x11, 0x00


	//----- nvinfo : EIATTR_SPARSE_MMA_MASK
	.align		4
.L_1599:
        /*0078*/ 	.byte	0x03, 0x50
        /*007a*/ 	.short	0x0000


	//----- nvinfo : EIATTR_MAXREG_COUNT
	.align		4
        /*007c*/ 	.byte	0x03, 0x1b
        /*007e*/ 	.short	0x00ff


	//----- nvinfo : EIATTR_MERCURY_ISA_VERSION
	.align		4
        /*0080*/ 	.byte	0x03, 0x5f
        /*0082*/ 	.short	0x0101


	//----- nvinfo : EIATTR_VRC_CTA_INIT_COUNT
	.align		4
        /*0084*/ 	.byte	0x02, 0x4a
	.zero		1
	.zero		1


	//----- nvinfo : EIATTR_EXIT_INSTR_OFFSETS
	.align		4
        /*0088*/ 	.byte	0x04, 0x1c
        /*008a*/ 	.short	(.L_1601 - .L_1600)


	//   ....[0]....
.L_1600:
        /*008c*/ 	.word	0x00001f80


	//   ....[1]....
        /*0090*/ 	.word	0x00001fd0


	//----- nvinfo : EIATTR_MAX_THREADS
	.align		4
.L_1601:
        /*0094*/ 	.byte	0x04, 0x05
        /*0096*/ 	.short	(.L_1603 - .L_1602)
.L_1602:
        /*0098*/ 	.word	0x00000080
        /*009c*/ 	.word	0x00000001
        /*00a0*/ 	.word	0x00000001


	//----- nvinfo : EIATTR_CRS_STACK_SIZE
	.align		4
.L_1603:
        /*00a4*/ 	.byte	0x04, 0x1e
        /*00a6*/ 	.short	(.L_1605 - .L_1604)
.L_1604:
        /*00a8*/ 	.word	0x00000000


	//----- nvinfo : EIATTR_CBANK_PARAM_SIZE
	.align		4
.L_1605:
        /*00ac*/ 	.byte	0x03, 0x19
        /*00ae*/ 	.short	0x0024


	//----- nvinfo : EIATTR_PARAM_CBANK
	.align		4
        /*00b0*/ 	.byte	0x04, 0x0a
        /*00b2*/ 	.short	(.L_1607 - .L_1606)
	.align		4
.L_1606:
        /*00b4*/ 	.word	index@(.nv.constant0._ZN2at6native27unrolled_elementwise_kernelINS0_13BinaryFunctorIN3c108BFloat16ES4_S4_ZZZNS0_15binary_internal21div_floor_kernel_cudaERNS_18TensorIteratorBaseEENKUlvE1_clEvENKUlvE2_clEvEUlS4_S4_E_EESt5arrayIPcLm3EELi4E23TrivialOffsetCalculatorILi2EjESF_ILi1EjENS0_6memory15LoadWithoutCastENSI_16StoreWithoutCastEEEviT_T0_T2_T3_T4_T5_)
        /*00b8*/ 	.short	0x0380
        /*00ba*/ 	.short	0x0024


	//----- nvinfo : EIATTR_SW_WAR
	.align		4
.L_1607:
        /*00bc*/ 	.byte	0x04, 0x36
        /*00be*/ 	.short	(.L_1609 - .L_1608)
.L_1608:
        /*00c0*/ 	.word	0x00000008
.L_1609:


//--------------------- .nv.info._ZN2at6native29vectorized_elementwise_kernelILi2ENS0_13BinaryFunctorIN3c108BFloat16ES4_S4_ZZZNS0_15binary_internal21div_floor_kernel_cudaERNS_18TensorIteratorBaseEENKUlvE1_clEvENKUlvE2_clEvEUlS4_S4_E_EESt5arrayIPcLm3EEEEviT0_T1_ --------------------------
	.section	.nv.info._ZN2at6native29vectorized_elementwise_kernelILi2ENS0_13BinaryFunctorIN3c108BFloat16ES4_S4_ZZZNS0_15binary_internal21div_floor_kernel_cudaERNS_18TensorIteratorBaseEENKUlvE1_clEvENKUlvE2_clEvEUlS4_S4_E_EESt5arrayIPcLm3EEEEviT0_T1_,"",@"SHT_CUDA_INFO"
	.sectionflags	@""
	.align	4


	//----- nvinfo : EIATTR_CUDA_API_VERSION
	.align		4
        /*0000*/ 	.byte	0x04, 0x37
        /*0002*/ 	.short	(.L_1611 - .L_1610)
.L_1610:
        /*0004*/ 	.word	0x00000082


	//----- nvinfo : EIATTR_KPARAM_INFO
	.align		4
.L_1611:
        /*0008*/ 	.byte	0x04, 0x17
        /*000a*/ 	.short	(.L_1613 - .L_1612)
.L_1612:
        /*000c*/ 	.word	0x00000000
        /*0010*/ 	.short	0x0002
        /*0012*/ 	.short	0x0008
        /*0014*/ 	.byte	0x00, 0xf0, 0x61, 0x00


	//----- nvinfo : EIATTR_KPARAM_INFO
	.align		4
.L_1613:
        /*0018*/ 	.byte	0x04, 0x17
        /*001a*/ 	.short	(.L_1615 - .L_1614)
.L_1614:
        /*001c*/ 	.word	0x00000000
        /*0020*/ 	.short	0x0001
        /*0022*/ 	.short	0x0004
        /*0024*/ 	.byte	0x00, 0xf0, 0x05, 0x00


	//----- nvinfo : EIATTR_KPARAM_INFO
	.align		4
.L_1615:
        /*0028*/ 	.byte	0x04, 0x17
        /*002a*/ 	.short	(.L_1617 - .L_1616)
.L_1616:
        /*002c*/ 	.word	0x00000000
        /*0030*/ 	.short	0x0000
        /*0032*/ 	.short	0x0000
        /*0034*/ 	.byte	0x00, 0xf0, 0x11, 0x00


	//----- nvinfo : EIATTR_SPARSE_MMA_MASK
	.align		4
.L_1617:
        /*0038*/ 	.byte	0x03, 0x50
        /*003a*/ 	.short	0x0000


	//----- nvinfo : EIATTR_MAXREG_COUNT
	.align		4
        /*003c*/ 	.byte	0x03, 0x1b
        /*003e*/ 	.short	0x00ff


	//----- nvinfo : EIATTR_MERCURY_ISA_VERSION
	.align		4
        /*0040*/ 	.byte	0x03, 0x5f
        /*0042*/ 	.short	0x0101


	//----- nvinfo : EIATTR_VRC_CTA_INIT_COUNT
	.align		4
        /*0044*/ 	.byte	0x02, 0x4a
	.zero		1
	.zero		1


	//----- nvinfo : EIATTR_EXIT_INSTR_OFFSETS
	.align		4
        /*0048*/ 	.byte	0x04, 0x1c
        /*004a*/ 	.short	(.L_1619 - .L_1618)


	//   ....[0]....
.L_1618:
        /*004c*/ 	.word	0x00003f60


	//   ....[1]....
        /*0050*/ 	.word	0x00003fb0


	//   ....[2]....
        /*0054*/ 	.word	0x000075e0


	//----- nvinfo : EIATTR_MAX_THREADS
	.align		4
.L_1619:
        /*0058*/ 	.byte	0x04, 0x05
        /*005a*/ 	.short	(.L_1621 - .L_1620)
.L_1620:
        /*005c*/ 	.word	0x00000080
        /*0060*/ 	.word	0x00000001
        /*0064*/ 	.word	0x00000001


	//----- nvinfo : EIATTR_CRS_STACK_SIZE
	.align		4
.L_1621:
        /*0068*/ 	.byte	0x04, 0x1e
        /*006a*/ 	.short	(.L_1623 - .L_1622)
.L_1622:
        /*006c*/ 	.word	0x00000000


	//----- nvinfo : EIATTR_CBANK_PARAM_SIZE
	.align		4
.L_1623:
        /*0070*/ 	.byte	0x03, 0x19
        /*0072*/ 	.short	0x0020


	//----- nvinfo : EIATTR_PARAM_CBANK
	.align		4
        /*0074*/ 	.byte	0x04, 0x0a
        /*0076*/ 	.short	(.L_1625 - .L_1624)
	.align		4
.L_1624:
        /*0078*/ 	.word	index@(.nv.constant0._ZN2at6native29vectorized_elementwise_kernelILi2ENS0_13BinaryFunctorIN3c108BFloat16ES4_S4_ZZZNS0_15binary_internal21div_floor_kernel_cudaERNS_18TensorIteratorBaseEENKUlvE1_clEvENKUlvE2_clEvEUlS4_S4_E_EESt5arrayIPcLm3EEEEviT0_T1_)
        /*007c*/ 	.short	0x0380
        /*007e*/ 	.short	0x0020


	//----- nvinfo : EIATTR_SW_WAR
	.align		4
.L_1625:
        /*0080*/ 	.byte	0x04, 0x36
        /*0082*/ 	.short	(.L_1627 - .L_1626)
.L_1626:
        /*0084*/ 	.word	0x00000008
.L_1627:


//--------------------- .nv.info._ZN2at6native29vectorized_elementwise_kernelILi4ENS0_13BinaryFunctorIN3c108BFloat16ES4_S4_ZZZNS0_15binary_internal21div_floor_kernel_cudaERNS_18TensorIteratorBaseEENKUlvE1_clEvENKUlvE2_clEvEUlS4_S4_E_EESt5arrayIPcLm3EEEEviT0_T1_ --------------------------
	.section	.nv.info._ZN2at6native29vectorized_elementwise_kernelILi4ENS0_13BinaryFunctorIN3c108BFloat16ES4_S4_ZZZNS0_15binary_internal21div_floor_kernel_cudaERNS_18TensorIteratorBaseEENKUlvE1_clEvENKUlvE2_clEvEUlS4_S4_E_EESt5arrayIPcLm3EEEEviT0_T1_,"",@"SHT_CUDA_INFO"
	.sectionflags	@""
	.align	4


	//----- nvinfo : EIATTR_CUDA_API_VERSION
	.align		4
        /*0000*/ 	.byte	0x04, 0x37
        /*0002*/ 	.short	(.L_1629 - .L_1628)
.L_1628:
        /*0004*/ 	.word	0x00000082


	//----- nvinfo : EIATTR_KPARAM_INFO
	.align		4
.L_1629:
        /*0008*/ 	.byte	0x04, 0x17
        /*000a*/ 	.short	(.L_1631 - .L_1630)
.L_1630:
        /*000c*/ 	.word	0x00000000
        /*0010*/ 	.short	0x0002
        /*0012*/ 	.short	0x0008
        /*0014*/ 	.byte	0x00, 0xf0, 0x61, 0x00


	//----- nvinfo : EIATTR_KPARAM_INFO
	.align		4
.L_1631:
        /*0018*/ 	.byte	0x04, 0x17
        /*001a*/ 	.short	(.L_1633 - .L_1632)
.L_1632:
        /*001c*/ 	.word	0x00000000
        /*0020*/ 	.short	0x0001
        /*0022*/ 	.short	0x0004
        /*0024*/ 	.byte	0x00, 0xf0, 0x05, 0x00


	//----- nvinfo : EIATTR_KPARAM_INFO
	.align		4
.L_1633:
        /*0028*/ 	.byte	0x04, 0x17
        /*002a*/ 	.short	(.L_1635 - .L_1634)
.L_1634:
        /*002c*/ 	.word	0x00000000
        /*0030*/ 	.short	0x0000
        /*0032*/ 	.short	0x0000
        /*0034*/ 	.byte	0x00, 0xf0, 0x11, 0x00


	//----- nvinfo : EIATTR_SPARSE_MMA_MASK
	.align		4
.L_1635:
        /*0038*/ 	.byte	0x03, 0x50
        /*003a*/ 	.short	0x0000


	//----- nvinfo : EIATTR_MAXREG_COUNT
	.align		4
        /*003c*/ 	.byte	0x03, 0x1b
        /*003e*/ 	.short	0x00ff


	//----- nvinfo : EIATTR_MERCURY_ISA_VERSION
	.align		4
        /*0040*/ 	.byte	0x03, 0x5f
        /*0042*/ 	.short	0x0101


	//----- nvinfo : EIATTR_VRC_CTA_INIT_COUNT
	.align		4
        /*0044*/ 	.byte	0x02, 0x4a
	.zero		1
	.zero		1


	//----- nvinfo : EIATTR_EXIT_INSTR_OFFSETS
	.align		4
        /*0048*/ 	.byte	0x04, 0x1c
        /*004a*/ 	.short	(.L_1637 - .L_1636)


	//   ....[0]....
.L_1636:
        /*004c*/ 	.word	0x00003f60


	//   ....[1]....
        /*0050*/ 	.word	0x00003fb0


	//   ....[2]....
        /*0054*/ 	.word	0x00007580


	//----- nvinfo : EIATTR_MAX_THREADS
	.align		4
.L_1637:
        /*0058*/ 	.byte	0x04, 0x05
        /*005a*/ 	.short	(.L_1639 - .L_1638)
.L_1638:
        /*005c*/ 	.word	0x00000080
        /*0060*/ 	.word	0x00000001
        /*0064*/ 	.word	0x00000001


	//----- nvinfo : EIATTR_CRS_STACK_SIZE
	.align		4
.L_1639:
        /*0068*/ 	.byte	0x04, 0x1e
        /*006a*/ 	.short	(.L_1641 - .L_1640)
.L_1640:
        /*006c*/ 	.word	0x00000000


	//----- nvinfo : EIATTR_CBANK_PARAM_SIZE
	.align		4
.L_1641:
        /*0070*/ 	.byte	0x03, 0x19
        /*0072*/ 	.short	0x0020


	//----- nvinfo : EIATTR_PARAM_CBANK
	.align		4
        /*0074*/ 	.byte	0x04, 0x0a
        /*0076*/ 	.short	(.L_1643 - .L_1642)
	.align		4
.L_1642:
        /*0078*/ 	.word	index@(.nv.constant0._ZN2at6native29vectorized_elementwise_kernelILi4ENS0_13BinaryFunctorIN3c108BFloat16ES4_S4_ZZZNS0_15binary_internal21div_floor_kernel_cudaERNS_18TensorIteratorBaseEENKUlvE1_clEvENKUlvE2_clEvEUlS4_S4_E_EESt5arrayIPcLm3EEEEviT0_T1_)
        /*007c*/ 	.short	0x0380
        /*007e*/ 	.short	0x0020


	//----- nvinfo : EIATTR_SW_WAR
	.align		4
.L_1643:
        /*0080*/ 	.byte	0x04, 0x36
        /*0082*/ 	.short	(.L_1645 - .L_1644)
.L_1644:
        /*0084*/ 	.word	0x00000008
.L_1645:


//--------------------- .nv.info._ZN2at6native29vectorized_elementwise_kernelILi8ENS0_13BinaryFunctorIN3c108BFloat16ES4_S4_ZZZNS0_15binary_internal21div_floor_kernel_cudaERNS_18TensorIteratorBaseEENKUlvE1_clEvENKUlvE2_clEvEUlS4_S4_E_EESt5arrayIPcLm3EEEEviT0_T1_ --------------------------
	.section	.nv.info._ZN2at6native29vectorized_elementwise_kernelILi8ENS0_13BinaryFunctorIN3c108BFloat16ES4_S4_ZZZNS0_15binary_internal21div_floor_kernel_cudaERNS_18TensorIteratorBaseEENKUlvE1_clEvENKUlvE2_clEvEUlS4_S4_E_EESt5arrayIPcLm3EEEEviT0_T1_,"",@"SHT_CUDA_INFO"
	.sectionflags	@""
	.align	4


	//----- nvinfo : EIATTR_CUDA_API_VERSION
	.align		4
        /*0000*/ 	.byte	0x04, 0x37
        /*0002*/ 	.short	(.L_1647 - .L_1646)
.L_1646:
        /*0004*/ 	.word	0x00000082


	//----- nvinfo : EIATTR_KPARAM_INFO
	.align		4
.L_1647:
        /*0008*/ 	.byte	0x04, 0x17
        /*000a*/ 	.short	(.L_1649 - .L_1648)
.L_1648:
        /*000c*/ 	.word	0x00000000
        /*0010*/ 	.short	0x0002
        /*0012*/ 	.short	0x0008
        /*0014*/ 	.byte	0x00, 0xf0, 0x61, 0x00


	//----- nvinfo : EIATTR_KPARAM_INFO
	.align		4
.L_1649:
        /*0018*/ 	.byte	0x04, 0x17
        /*001a*/ 	.short	(.L_1651 - .L_1650)
.L_1650:
        /*001c*/ 	.word	0x00000000
        /*0020*/ 	.short	0x0001
        /*0022*/ 	.short	0x0004
        /*0024*/ 	.byte	0x00, 0xf0, 0x05, 0x00


	//----- nvinfo : EIATTR_KPARAM_INFO
	.align		4
.L_1651:
        /*0028*/ 	.byte	0x04, 0x17
        /*002a*/ 	.short	(.L_1653 - .L_1652)
.L_1652:
        /*002c*/ 	.word	0x00000000
        /*0030*/ 	.short	0x0000
        /*0032*/ 	.short	0x0000
        /*0034*/ 	.byte	0x00, 0xf0, 0x11, 0x00


	//----- nvinfo : EIATTR_SPARSE_MMA_MASK
	.align		4
.L_1653:
        /*0038*/ 	.byte	0x03, 0x50
        /*003a*/ 	.short	0x0000


	//----- nvinfo : EIATTR_MAXREG_COUNT
	.align		4
        /*003c*/ 	.byte	0x03, 0x1b
        /*003e*/ 	.short	0x00ff


	//----- nvinfo : EIATTR_MERCURY_ISA_VERSION
	.align		4
        /*0040*/ 	.byte	0x03, 0x5f
        /*0042*/ 	.short	0x0101


	//----- nvinfo : EIATTR_VRC_CTA_INIT_COUNT
	.align		4
        /*0044*/ 	.byte	0x02, 0x4a
	.zero		1
	.zero		1


	//----- nvinfo : EIATTR_EXIT_INSTR_OFFSETS
	.align		4
        /*0048*/ 	.byte	0x04, 0x1c
        /*004a*/ 	.short	(.L_1655 - .L_1654)


	//   ....[0]....
.L_1654:
        /*004c*/ 	.word	0x00003f60


	//   ....[1]....
        /*0050*/ 	.word	0x00003fb0


	//   ....[2]....
        /*0054*/ 	.word	0x00007550


	//----- nvinfo : EIATTR_MAX_THREADS
	.align		4
.L_1655:
        /*0058*/ 	.byte	0x04, 0x05
        /*005a*/ 	.short	(.L_1657 - .L_1656)
.L_1656:
        /*005c*/ 	.word	0x00000080
        /*0060*/ 	.word	0x00000001
        /*0064*/ 	.word	0x00000001


	//----- nvinfo : EIATTR_CRS_STACK_SIZE
	.align		4
.L_1657:
        /*0068*/ 	.byte	0x04, 0x1e
        /*006a*/ 	.short	(.L_1659 - .L_1658)
.L_1658:
        /*006c*/ 	.word	0x00000000


	//----- nvinfo : EIATTR_CBANK_PARAM_SIZE
	.align		4
.L_1659:
        /*0070*/ 	.byte	0x03, 0x19
        /*0072*/ 	.short	0x0020


	//----- nvinfo : EIATTR_PARAM_CBANK
	.align		4
        /*0074*/ 	.byte	0x04, 0x0a
        /*0076*/ 	.short	(.L_1661 - .L_1660)
	.align		4
.L_1660:
        /*0078*/ 	.word	index@(.nv.constant0._ZN2at6native29vectorized_elementwise_kernelILi8ENS0_13BinaryFunctorIN3c108BFloat16ES4_S4_ZZZNS0_15binary_internal21div_floor_kernel_cudaERNS_18TensorIteratorBaseEENKUlvE1_clEvENKUlvE2_clEvEUlS4_S4_E_EESt5arrayIPcLm3EEEEviT0_T1_)
        /*007c*/ 	.short	0x0380
        /*007e*/ 	.short	0x0020


	//----- nvinfo : EIATTR_SW_WAR
	.align		4
.L_1661:
        /*0080*/ 	.byte	0x04, 0x36
        /*0082*/ 	.short	(.L_1663 - .L_1662)
.L_1662:
        /*0084*/ 	.word	0x00000008
.L_1663:


//--------------------- .nv.info._ZN2at6native18elementwise_kernelILi128ELi4EZNS0_15gpu_kernel_implINS0_13BUnaryFunctorIN3c108BFloat16ES5_S5_ZZZNS0_15binary_internal21div_floor_kernel_cudaERNS_18TensorIteratorBaseEENKUlvE1_clEvENKUlvE2_clEvEUlS5_S5_E_EEEEvS8_RKT_EUliE_EEviT1_ --------------------------
	.section	.nv.info._ZN2at6native18elementwise_kernelILi128ELi4EZNS0_15gpu_kernel_implINS0_13BUnaryFunctorIN3c108BFloat16ES5_S5_ZZZNS0_15binary_internal21div_floor_kernel_cudaERNS_18TensorIteratorBaseEENKUlvE1_clEvENKUlvE2_clEvEUlS5_S5_E_EEEEvS8_RKT_EUliE_EEviT1_,"",@"SHT_CUDA_INFO"
	.sectionflags	@""
	.align	4


	//----- nvinfo : EIATTR_CUDA_API_VERSION
	.align		4
        /*0000*/ 	.byte	0x04, 0x37
        /*0002*/ 	.short	(.L_1665 - .L_1664)
.L_1664:
        /*0004*/ 	.word	0x00000082


	//----- nvinfo : EIATTR_KPARAM_INFO
	.align		4
.L_1665:
        /*0008*/ 	.byte	0x04, 0x17
        /*000a*/ 	.short	(.L_1667 - .L_1666)
.L_1666:
        /*000c*/ 	.word	0x00000000
        /*0010*/ 	.short	0x0001
        /*0012*/ 	.short	0x0008
        /*0014*/ 	.byte	0x00, 0xf0, 0x61, 0x08


	//----- nvinfo : EIATTR_KPARAM_INFO
	.align		4
.L_1667:
        /*0018*/ 	.byte	0x04, 0x17
        /*001a*/ 	.short	(.L_1669 - .L_1668)
.L_1668:
        /*001c*/ 	.word	0x00000000
        /*0020*/ 	.short	0x0000
        /*0022*/ 	.short	0x0000
        /*0024*/ 	.byte	0x00, 0xf0, 0x11, 0x00


	//----- nvinfo : EIATTR_SPARSE_MMA_MASK
	.align		4
.L_1669:
        /*0028*/ 	.byte	0x03, 0x50
        /*002a*/ 	.short	0x0000


	//----- nvinfo : EIATTR_MAXREG_COUNT
	.align		4
        /*002c*/ 	.byte	0x03, 0x1b
        /*002e*/ 	.short	0x0080


	//----- nvinfo : EIATTR_EXTERNS
	.align		4
        /*0030*/ 	.byte	0x04, 0x0f
        /*0032*/ 	.short	(.L_1671 - .L_1670)


	//   ....[0]....
	.align		4
.L_1670:
        /*0034*/ 	.word	index@(__assertfail)


	//----- nvinfo : EIATTR_MERCURY_ISA_VERSION
	.align		4
.L_1671:
        /*0038*/ 	.byte	0x03, 0x5f
        /*003a*/ 	.short	0x0101


	//----- nvinfo : EIATTR_VRC_CTA_INIT_COUNT
	.align		4
        /*003c*/ 	.byte	0x02, 0x4a
	.zero		1
	.zero		1


	//----- nvinfo : EIATTR_SYSCALL_OFFSETS
	.align		4
        /*0040*/ 	.byte	0x04, 0x46
        /*0042*/ 	.short	(.L_1673 - .L_1672)


	//   ....[0]....
.L_1672:
        /*0044*/ 	.word	0x00002300


	//   ....[1]....
        /*0048*/ 	.word	0x000038c0


	//   ....[2]....
        /*004c*/ 	.word	0x00005d60


	//   ....[3]....
        /*0050*/ 	.word	0x00007160


	//   ....[4]....
        /*0054*/ 	.word	0x000096f0


	//   ....[5]....
        /*0058*/ 	.word	0x0000aaf0


	//   ....[6]....
        /*005c*/ 	.word	0x0000cfa0


	//   ....[7]....
        /*0060*/ 	.word	0x0000e350


	//----- nvinfo : EIATTR_EXIT_INSTR_OFFSETS
	.align		4
.L_1673:
        /*0064*/ 	.byte	0x04, 0x1c
        /*0066*/ 	.short	(.L_1675 - .L_1674)


	//   ....[0]....
.L_1674:
        /*0068*/ 	.word	0x0000adb0


	//   ....[1]....
        /*006c*/ 	.word	0x0000d7d0


	//   ....[2]....
        /*0070*/ 	.word	0x0000d810


	//   ....[3]....
        /*0074*/ 	.word	0x0000d8b0


	//   ....[4]....
        /*0078*/ 	.word	0x0000d8f0


	//   ....[5]....
        /*007c*/ 	.word	0x0000d930


	//   ....[6]....
        /*0080*/ 	.word	0x0000d9c0


	//   ....[7]....
        /*0084*/ 	.word	0x0000da00


	//   ....[8]....
        /*0088*/ 	.word	0x0000daa0


	//   ....[9]....
        /*008c*/ 	.word	0x0000daf0


	//   ....[10]....
        /*0090*/ 	.word	0x0000db40


	//   ....[11]....
        /*0094*/ 	.word	0x0000dc20


	//   ....[12]....
        /*0098*/ 	.word	0x0000dd90


	//   ....[13]....
        /*009c*/ 	.word	0x0000df00


	//   ....[14]....
        /*00a0*/ 	.word	0x0000e060


	//   ....[15]....
        /*00a4*/ 	.word	0x0000e0a0


	//   ....[16]....
        /*00a8*/ 	.word	0x0000e0e0


	//   ....[17]....
        /*00ac*/ 	.word	0x0000e190


	//   ....[18]....
        /*00b0*/ 	.word	0x0000e1f0


	//   ....[19]....
        /*00b4*/ 	.word	0x0000e360


	//   ....[20]....
        /*00b8*/ 	.word	0x0000e470


	//   ....[21]....
        /*00bc*/ 	.word	0x0000e5b0


	//   ....[22]....
        /*00c0*/ 	.word	0x0000e5d0


	//----- nvinfo : EIATTR_MAX_THREADS
	.align		4
.L_1675:
        /*00c4*/ 	.byte	0x04, 0x05
        /*00c6*/ 	.short	(.L_1677 - .L_1676)
.L_1676:
        /*00c8*/ 	.word	0x00000080
        /*00cc*/ 	.word	0x00000001
        /*00d0*/ 	.word	0x00000001


	//----- nvinfo : EIATTR_CRS_STACK_SIZE
	.align		4
.L_1677:
        /*00d4*/ 	.byte	0x04, 0x1e
        /*00d6*/ 	.short	(.L_1679 - .L_1678)
.L_1678:
        /*00d8*/ 	.word	0x00000000


	//----- nvinfo : EIATTR_CBANK_PARAM_SIZE
	.align		4
.L_1679:
        /*00dc*/ 	.byte	0x03, 0x19
        /*00de*/ 	.short	0x0220


	//----- nvinfo : EIATTR_PARAM_CBANK
	.align		4
        /*00e0*/ 	.byte	0x04, 0x0a
        /*00e2*/ 	.short	(.L_1681 - .L_1680)
	.align		4
.L_1680:
        /*00e4*/ 	.word	index@(.nv.constant0._ZN2at6native18elementwise_kernelILi128ELi4EZNS0_15gpu_kernel_implINS0_13BUnaryFunctorIN3c108BFloat16ES5_S5_ZZZNS0_15binary_internal21div_floor_kernel_cudaERNS_18TensorIteratorBaseEENKUlvE1_clEvENKUlvE2_clEvEUlS5_S5_E_EEEEvS8_RKT_EUliE_EEviT1_)
        /*00e8*/ 	.short	0x0380
        /*00ea*/ 	.short	0x0220


	//----- nvinfo : EIATTR_SW_WAR
	.align		4
.L_1681:
        /*00ec*/ 	.byte	0x04, 0x36
        /*00ee*/ 	.short	(.L_1683 - .L_1682)
.L_1682:
        /*00f0*/ 	.word	0x00000008
.L_1683:


//--------------------- .nv.info._ZN2at6native27unrolled_elementwise_kernelINS0_13BUnaryFunctorIN3c108BFloat16ES4_S4_ZZZNS0_15binary_internal21div_floor_kernel_cudaERNS_18TensorIteratorBaseEENKUlvE1_clEvENKUlvE2_clEvEUlS4_S4_E_EESt5arrayIPcLm2EELi4E23TrivialOffsetCalculatorILi1EjESG_NS0_6memory12LoadWithCastILi1EEENSH_13StoreWithCastILi1EEEEEviT_T0_T2_T3_T4_T5_ --------------------------
	.section	.nv.info._ZN2at6native27unrolled_elementwise_kernelINS0_13BUnaryFunctorIN3c108BFloat16ES4_S4_ZZZNS0_15binary_internal21div_floor_kernel_cudaERNS_18TensorIteratorBaseEENKUlvE1_clEvENKUlvE2_clEvEUlS4_S4_E_EESt5arrayIPcLm2EELi4E23TrivialOffsetCalculatorILi1EjESG_NS0_6memory12LoadWithCastILi1EEENSH_13StoreWithCastILi1EEEEEviT_T0_T2_T3_T4_T5_,"",@"SHT_CUDA_INFO"
	.sectionflags	@""
	.align	4


	//----- nvinfo : EIATTR_CUDA_API_VERSION
	.align		4
        /*0000*/ 	.byte	0x04, 0x37
        /*0002*/ 	.short	(.L_1685 - .L_1684)
.L_1684:
        /*0004*/ 	.word	0x00000082


	//----- nvinfo : EIATTR_KPARAM_INFO
	.align		4
.L_1685:
        /*0008*/ 	.byte	0x04, 0x17
        /*000a*/ 	.short	(.L_1687 - .L_1686)
.L_1686:
        /*000c*/ 	.word	0x00000000
        /*0010*/ 	.short	0x0006
        /*0012*/ 	.short	0x0024
        /*0014*/ 	.byte	0x00, 0xf0, 0x21, 0x00


	//----- nvinfo : EIATTR_KPARAM_INFO
	.align		4
.L_1687:
        /*0018*/ 	.byte	0x04, 0x17
        /*001a*/ 	.short	(.L_1689 - .L_1688)
.L_1688:
        /*001c*/ 	.word	0x00000000
        /*0020*/ 	.short	0x0005
        /*0022*/ 	.short	0x001c
        /*0024*/ 	.byte	0x00, 0xf0, 0x21, 0x00


	//----- nvinfo : EIATTR_KPARAM_INFO
	.align		4
.L_1689:
        /*0028*/ 	.byte	0x04, 0x17
        /*002a*/ 	.short	(.L_1691 - .L_1690)
.L_1690:
        /*002c*/ 	.word	0x00000000
        /*0030*/ 	.short	0x0004
        /*0032*/ 	.short	0x0019
        /*0034*/ 	.byte	0x00, 0xf0, 0x05, 0x00


	//----- nvinfo : EIATTR_KPARAM_INFO
	.align		4
.L_1691:
        /*0038*/ 	.byte	0x04, 0x17
        /*003a*/ 	.short	(.L_1693 - .L_1692)
.L_1692:
        /*003c*/ 	.word	0x00000000
        /*0040*/ 	.short	0x0003
        /*0042*/ 	.short	0x0018
        /*0044*/ 	.byte	0x00, 0xf0, 0x05, 0x00


	//----- nvinfo : EIATTR_KPARAM_INFO
	.align		4
.L_1693:
        /*0048*/ 	.byte	0x04, 0x17
        /*004a*/ 	.short	(.L_1695 - .L_1694)
.L_1694:
        /*004c*/ 	.word	0x00000000
        /*0050*/ 	.short	0x0002
        /*0052*/ 	.short	0x0008
        /*0054*/ 	.byte	0x00, 0xf0, 0x41, 0x00


	//----- nvinfo : EIATTR_KPARAM_INFO
	.align		4
.L_1695:
        /*0058*/ 	.byte	0x04, 0x17
        /*005a*/ 	.short	(.L_1697 - .L_1696)
.L_1696:
        /*005c*/ 	.word	0x00000000
        /*0060*/ 	.short	0x0001
        /*0062*/ 	.short	0x0004
        /*0064*/ 	.byte	0x00, 0xf0, 0x11, 0x00


	//----- nvinfo : EIATTR_KPARAM_INFO
	.align		4
.L_1697:
        /*0068*/ 	.byte	0x04, 0x17
        /*006a*/ 	.short	(.L_1699 - .L_1698)
.L_1698:
        /*006c*/ 	.word	0x00000000
        /*0070*/ 	.short	0x0000
        /*0072*/ 	.short	0x0000
        /*0074*/ 	.byte	0x00, 0xf0, 0x11, 0x00


	//----- nvinfo : EIATTR_SPARSE_MMA_MASK
	.align		4
.L_1699:
        /*0078*/ 	.byte	0x03, 0x50
        /*007a*/ 	.short	0x0000


	//----- nvinfo : EIATTR_MAXREG_COUNT
	.align		4
        /*007c*/ 	.byte	0x03, 0x1b
        /*007e*/ 	.short	0x00ff


	//----- nvinfo : EIATTR_EXTERNS
	.align		4
        /*0080*/ 	.byte	0x04, 0x0f
        /*0082*/ 	.short	(.L_1701 - .L_1700)


	//   ....[0]....
	.align		4
.L_1700:
        /*0084*/ 	.word	index@(__assertfail)


	//----- nvinfo : EIATTR_MERCURY_ISA_VERSION
	.align		4
.L_1701:
        /*0088*/ 	.byte	0x03, 0x5f
        /*008a*/ 	.short	0x0101


	//----- nvinfo : EIATTR_VRC_CTA_INIT_COUNT
	.align		4
        /*008c*/ 	.byte	0x02, 0x4a
	.zero		1
	.zero		1


	//----- nvinfo : EIATTR_SYSCALL_OFFSETS
	.align		4
        /*0090*/ 	.byte	0x04, 0x46
        /*0092*/ 	.short	(.L_1703 - .L_1702)


	//   ....[0]....
.L_1702:
        /*0094*/ 	.word	0x00001000


	//   ....[1]....
        /*0098*/ 	.word	0x000021e0


	//   ....[2]....
        /*009c*/ 	.word	0x00003300


	//   ....[3]....
        /*00a0*/ 	.word	0x00004330


	//   ....[4]....
        /*00a4*/ 	.word	0x00006e80


	//   ....[5]....
        /*00a8*/ 	.word	0x00007d50


	//   ....[6]....
        /*00ac*/ 	.word	0x00008cf0


	//   ....[7]....
        /*00b0*/ 	.word	0x00009c70


	//----- nvinfo : EIATTR_EXIT_INSTR_OFFSETS
	.align		4
.L_1703:
        /*00b4*/ 	.byte	0x04, 0x1c
        /*00b6*/ 	.short	(.L_1705 - .L_1704)


	//   ....[0]....
.L_1704:
        /*00b8*/ 	.word	0x00008fa0


	//   ....[1]....
        /*00bc*/ 	.word	0x000090f0


	//   ....[2]....
        /*00c0*/ 	.word	0x00009130


	//   ....[3]....
        /*00c4*/ 	.word	0x000091d0


	//   ....[4]....
        /*00c8*/ 	.word	0x00009210


	//   ....[5]....
        /*00cc*/ 	.word	0x00009250


	//   ....[6]....
        /*00d0*/ 	.word	0x000092e0


	//   ....[7]....
        /*00d4*/ 	.word	0x00009320


	//   ....[8]....
        /*00d8*/ 	.word	0x000093c0


	//   ....[9]....
        /*00dc*/ 	.word	0x00009410


	//   ....[10]....
        /*00e0*/ 	.word	0x00009460


	//   ....[11]....
        /*00e4*/ 	.word	0x00009540


	//   ....[12]....
        /*00e8*/ 	.word	0x000096b0


	//   ....[13]....
        /*00ec*/ 	.word	0x00009820


	//   ....[14]....
        /*00f0*/ 	.word	0x00009980


	//   ....[15]....
        /*00f4*/ 	.word	0x000099c0


	//   ....[16]....
        /*00f8*/ 	.word	0x00009a00


	//   ....[17]....
        /*00fc*/ 	.word	0x00009ab0


	//   ....[18]....
        /*0100*/ 	.word	0x00009b10


	//   ....[19]....
        /*0104*/ 	.word	0x00009c80


	//   ....[20]....
        /*0108*/ 	.word	0x00009d90


	//   ....[21]....
        /*010c*/ 	.word	0x00009ed0


	//   ....[22]....
        /*0110*/ 	.word	0x00009ef0


	//----- nvinfo : EIATTR_MAX_THREADS
	.align		4
.L_1705:
        /*0114*/ 	.byte	0x04, 0x05
        /*0116*/ 	.short	(.L_1707 - .L_1706)
.L_1706:
        /*0118*/ 	.word	0x00000080
        /*011c*/ 	.word	0x00000001
        /*0120*/ 	.word	0x00000001


	//----- nvinfo : EIATTR_CRS_STACK_SIZE
	.align		4
.L_1707:
        /*0124*/ 	.byte	0x04, 0x1e
        /*0126*/ 	.short	(.L_1709 - .L_1708)
.L_1708:
        /*0128*/ 	.word	0x00000000


	//----- nvinfo : EIATTR_CBANK_PARAM_SIZE
	.align		4
.L_1709:
        /*012c*/ 	.byte	0x03, 0x19
        /*012e*/ 	.short	0x002c


	//----- nvinfo : EIATTR_PARAM_CBANK
	.align		4
        /*0130*/ 	.byte	0x04, 0x0a
        /*0132*/ 	.short	(.L_1711 - .L_1710)
	.align		4
.L_1710:
        /*0134*/ 	.word	index@(.nv.constant0._ZN2at6native27unrolled_elementwise_kernelINS0_13BUnaryFunctorIN3c108BFloat16ES4_S4_ZZZNS0_15binary_internal21div_floor_kernel_cudaERNS_18TensorIteratorBaseEENKUlvE1_clEvENKUlvE2_clEvEUlS4_S4_E_EESt5arrayIPcLm2EELi4E23TrivialOffsetCalculatorILi1EjESG_NS0_6memory12LoadWithCastILi1EEENSH_13StoreWithCastILi1EEEEEviT_T0_T2_T3_T4_T5_)
        /*0138*/ 	.short	0x0380
        /*013a*/ 	.short	0x002c


	//----- nvinfo : EIATTR_SW_WAR
	.align		4
.L_1711:
        /*013c*/ 	.byte	0x04, 0x36
        /*013e*/ 	.short	(.L_1713 - .L_1712)
.L_1712:
        /*0140*/ 	.word	0x00000008
.L_1713:


//--------------------- .nv.info._ZN2at6native18elementwise_kernelILi128ELi4EZNS0_22gpu_kernel_impl_nocastINS0_13BUnaryFunctorIN3c108BFloat16ES5_S5_ZZZNS0_15binary_internal21div_floor_kernel_cudaERNS_18TensorIteratorBaseEENKUlvE1_clEvENKUlvE2_clEvEUlS5_S5_E_EEEEvS8_RKT_EUliE_EEviT1_ --------------------------
	.section	.nv.info._ZN2at6native18elementwise_kernelILi128ELi4EZNS0_22gpu_kernel_impl_nocastINS0_13BUnaryFunctorIN3c108BFloat16ES5_S5_ZZZNS0_15binary_internal21div_floor_kernel_cudaERNS_18TensorIteratorBaseEENKUlvE1_clEvENKUlvE2_clEvEUlS5_S5_E_EEEEvS8_RKT_EUliE_EEviT1_,"",@"SHT_CUDA_INFO"
	.sectionflags	@""
	.align	4


	//----- nvinfo : EIATTR_CUDA_API_VERSION
	.align		4
        /*0000*/ 	.byte	0x04, 0x37
        /*0002*/ 	.short	(.L_1715 - .L_1714)
.L_1714:
        /*0004*/ 	.word	0x00000082


	//----- nvinfo : EIATTR_KPARAM_INFO
	.align		4
.L_1715:
        /*0008*/ 	.byte	0x04, 0x17
        /*000a*/ 	.short	(.L_1717 - .L_1716)
.L_1716:
        /*000c*/ 	.word	0x00000000
        /*0010*/ 	.short	0x0001
        /*0012*/ 	.short	0x0008
        /*0014*/ 	.byte	0x00, 0xf0, 0x61, 0x08


	//----- nvinfo : EIATTR_KPARAM_INFO
	.align		4
.L_1717:
        /*0018*/ 	.byte	0x04, 0x17
        /*001a*/ 	.short	(.L_1719 - .L_1718)
.L_1718:
        /*001c*/ 	.word	0x00000000
        /*0020*/ 	.short	0x0000
        /*0022*/ 	.short	0x0000
        /*0024*/ 	.byte	0x00, 0xf0, 0x11, 0x00


	//----- nvinfo : EIATTR_SPARSE_MMA_MASK
	.align		4
.L_1719:
        /*0028*/ 	.byte	0x03, 0x50
        /*002a*/ 	.short	0x0000


	//----- nvinfo : EIATTR_MAXREG_COUNT
	.align		4
        /*002c*/ 	.byte	0x03, 0x1b
        /*002e*/ 	.short	0x0080


	//----- nvinfo : EIATTR_MERCURY_ISA_VERSION
	.align		4
        /*0030*/ 	.byte	0x03, 0x5f
        /*0032*/ 	.short	0x0101


	//----- nvinfo : EIATTR_VRC_CTA_INIT_COUNT
	.align		4
        /*0034*/ 	.byte	0x02, 0x4a
	.zero		1
	.zero		1


	//----- nvinfo : EIATTR_EXIT_INSTR_OFFSETS
	.align		4
        /*0038*/ 	.byte	0x04, 0x1c
        /*003a*/ 	.short	(.L_1721 - .L_1720)


	//   ....[0]....
.L_1720:
        /*003c*/ 	.word	0x00001500


	//   ....[1]....
        /*0040*/ 	.word	0x00001b50


	//   ....[2]....
        /*0044*/ 	.word	0x00006990


	//   ....[3]....
        /*0048*/ 	.word	0x00008330


	//----- nvinfo : EIATTR_MAX_THREADS
	.align		4
.L_1721:
        /*004c*/ 	.byte	0x04, 0x05
        /*004e*/ 	.short	(.L_1723 - .L_1722)
.L_1722:
        /*0050*/ 	.word	0x00000080
        /*0054*/ 	.word	0x00000001
        /*0058*/ 	.word	0x00000001


	//----- nvinfo : EIATTR_CRS_STACK_SIZE
	.align		4
.L_1723:
        /*005c*/ 	.byte	0x04, 0x1e
        /*005e*/ 	.short	(.L_1725 - .L_1724)
.L_1724:
        /*0060*/ 	.word	0x00000000


	//----- nvinfo : EIATTR_CBANK_PARAM_SIZE
	.align		4
.L_1725:
        /*0064*/ 	.byte	0x03, 0x19
        /*0066*/ 	.short	0x0220


	//----- nvinfo : EIATTR_PARAM_CBANK
	.align		4
        /*0068*/ 	.byte	0x04, 0x0a
        /*006a*/ 	.short	(.L_1727 - .L_1726)
	.align		4
.L_1726:
        /*006c*/ 	.word	index@(.nv.constant0._ZN2at6native18elementwise_kernelILi128ELi4EZNS0_22gpu_kernel_impl_nocastINS0_13BUnaryFunctorIN3c108BFloat16ES5_S5_ZZZNS0_15binary_internal21div_floor_kernel_cudaERNS_18TensorIteratorBaseEENKUlvE1_clEvENKUlvE2_clEvEUlS5_S5_E_EEEEvS8_RKT_EUliE_EEviT1_)
        /*0070*/ 	.short	0x0380
        /*0072*/ 	.short	0x0220


	//----- nvinfo : EIATTR_SW_WAR
	.align		4
.L_1727:
        /*0074*/ 	.byte	0x04, 0x36
        /*0076*/ 	.short	(.L_1729 - .L_1728)
.L_1728:
        /*0078*/ 	.word	0x00000008
.L_1729:


//--------------------- .nv.info._ZN2at6native27unrolled_elementwise_kernelINS0_13BUnaryFunctorIN3c108BFloat16ES4_S4_ZZZNS0_15binary_internal21div_floor_kernel_cudaERNS_18TensorIteratorBaseEENKUlvE1_clEvENKUlvE2_clEvEUlS4_S4_E_EESt5arrayIPcLm2EELi4E23TrivialOffsetCalculatorILi1EjESG_NS0_6memory15LoadWithoutCastENSH_16StoreWithoutCastEEEviT_T0_T2_T3_T4_T5_ --------------------------
	.section	.nv.info._ZN2at6native27unrolled_elementwise_kernelINS0_13BUnaryFunctorIN3c108BFloat16ES4_S4_ZZZNS0_15binary_internal21div_floor_kernel_cudaERNS_18TensorIteratorBaseEENKUlvE1_clEvENKUlvE2_clEvEUlS4_S4_E_EESt5arrayIPcLm2EELi4E23TrivialOffsetCalculatorILi1EjESG_NS0_6memory15LoadWithoutCastENSH_16StoreWithoutCastEEEviT_T0_T2_T3_T4_T5_,"",@"SHT_CUDA_INFO"
	.sectionflags	@""
	.align	4


	//----- nvinfo : EIATTR_CUDA_API_VERSION
	.align		4
        /*0000*/ 	.byte	0x04, 0x37
        /*0002*/ 	.short	(.L_1731 - .L_1730)
.L_1730:
        /*0004*/ 	.word	0x00000082


	//----- nvinfo : EIATTR_KPARAM_INFO
	.align		4
.L_1731:
        /*0008*/ 	.byte	0x04, 0x17
        /*000a*/ 	.short	(.L_1733 - .L_1732)
.L_1732:
        /*000c*/ 	.word	0x00000000
        /*0010*/ 	.short	0x0006
        /*0012*/ 	.short	0x001b
        /*0014*/ 	.byte	0x00, 0xf0, 0x05, 0x00


	//----- nvinfo : EIATTR_KPARAM_INFO
	.align		4
.L_1733:
        /*0018*/ 	.byte	0x04, 0x17
        /*001a*/ 	.short	(.L_1735 - .L_1734)
.L_1734:
        /*001c*/ 	.word	0x00000000
        /*0020*/ 	.short	0x0005
        /*0022*/ 	.short	0x001a
        /*0024*/ 	.byte	0x00, 0xf0, 0x05, 0x00


	//----- nvinfo : EIATTR_KPARAM_INFO
	.align		4
.L_1735:
        /*0028*/ 	.byte	0x04, 0x17
        /*002a*/ 	.short	(.L_1737 - .L_1736)
.L_1736:
        /*002c*/ 	.word	0x00000000
        /*0030*/ 	.short	0x0004
        /*0032*/ 	.short	0x0019
        /*0034*/ 	.byte	0x00, 0xf0, 0x05, 0x00


	//----- nvinfo : EIATTR_KPARAM_INFO
	.align		4
.L_1737:
        /*0038*/ 	.byte	0x04, 0x17
        /*003a*/ 	.short	(.L_1739 - .L_1738)
.L_1738:
        /*003c*/ 	.word	0x00000000
        /*0040*/ 	.short	0x0003
        /*0042*/ 	.short	0x0018
        /*0044*/ 	.byte	0x00, 0xf0, 0x05, 0x00


	//----- nvinfo : EIATTR_KPARAM_INFO
	.align		4
.L_1739:
        /*0048*/ 	.byte	0x04, 0x17
        /*004a*/ 	.short	(.L_1741 - .L_1740)
.L_1740:
        /*004c*/ 	.word	0x00000000
        /*0050*/ 	.short	0x0002
        /*0052*/ 	.short	0x0008
        /*0054*/ 	.byte	0x00, 0xf0, 0x41, 0x00


	//----- nvinfo : EIATTR_KPARAM_INFO
	.align		4
.L_1741:
        /*0058*/ 	.byte	0x04, 0x17
        /*005a*/ 	.short	(.L_1743 - .L_1742)
.L_1742:
        /*005c*/ 	.word	0x00000000
        /*0060*/ 	.short	0x0001
        /*0062*/ 	.short	0x0004
        /*0064*/ 	.byte	0x00, 0xf0, 0x11, 0x00


	//----- nvinfo : EIATTR_KPARAM_INFO
	.align		4
.L_1743:
        /*0068*/ 	.byte	0x04, 0x17
        /*006a*/ 	.short	(.L_1745 - .L_1744)
.L_1744:
        /*006c*/ 	.word	0x00000000
        /*0070*/ 	.short	0x0000
        /*0072*/ 	.short	0x0000
        /*0074*/ 	.byte	0x00, 0xf0, 0x11, 0x00


	//----- nvinfo : EIATTR_SPARSE_MMA_MASK
	.align		4
.L_1745:
        /*0078*/ 	.byte	0x03, 0x50
        /*007a*/ 	.short	0x0000


	//----- nvinfo : EIATTR_MAXREG_COUNT
	.align		4
        /*007c*/ 	.byte	0x03, 0x1b
        /*007e*/ 	.short	0x00ff


	//----- nvinfo : EIATTR_MERCURY_ISA_VERSION
	.align		4
        /*0080*/ 	.byte	0x03, 0x5f
        /*0082*/ 	.short	0x0101


	//----- nvinfo : EIATTR_VRC_CTA_INIT_COUNT
	.align		4
        /*0084*/ 	.byte	0x02, 0x4a
	.zero		1
	.zero		1


	//----- nvinfo : EIATTR_EXIT_INSTR_OFFSETS
	.align		4
        /*0088*/ 	.byte	0x04, 0x1c
        /*008a*/ 	.short	(.L_1747 - .L_1746)


	//   ....[0]....
.L_1746:
        /*008c*/ 	.word	0x00001e90


	//   ....[1]....
        /*0090*/ 	.word	0x00001ee0


	//----- nvinfo : EIATTR_MAX_THREADS
	.align		4
.L_1747:
        /*0094*/ 	.byte	0x04, 0x05
        /*0096*/ 	.short	(.L_1749 - .L_1748)
.L_1748:
        /*0098*/ 	.word	0x00000080
        /*009c*/ 	.word	0x00000001
        /*00a0*/ 	.word	0x00000001


	//----- nvinfo : EIATTR_CRS_STACK_SIZE
	.align		4
.L_1749:
        /*00a4*/ 	.byte	0x04, 0x1e
        /*00a6*/ 	.short	(.L_1751 - .L_1750)
.L_1750:
        /*00a8*/ 	.word	0x00000000


	//----- nvinfo : EIATTR_CBANK_PARAM_SIZE
	.align		4
.L_1751:
        /*00ac*/ 	.byte	0x03, 0x19
        /*00ae*/ 	.short	0x001c


	//----- nvinfo : EIATTR_PARAM_CBANK
	.align		4
        /*00b0*/ 	.byte	0x04, 0x0a
        /*00b2*/ 	.short	(.L_1753 - .L_1752)
	.align		4
.L_1752:
        /*00b4*/ 	.word	index@(.nv.constant0._ZN2at6native27unrolled_elementwise_kernelINS0_13BUnaryFunctorIN3c108BFloat16ES4_S4_ZZZNS0_15binary_internal21div_floor_kernel_cudaERNS_18TensorIteratorBaseEENKUlvE1_clEvENKUlvE2_clEvEUlS4_S4_E_EESt5arrayIPcLm2EELi4E23TrivialOffsetCalculatorILi1EjESG_NS0_6memory15LoadWithoutCastENSH_16StoreWithoutCastEEEviT_T0_T2_T3_T4_T5_)
        /*00b8*/ 	.short	0x0380
        /*00ba*/ 	.short	0x001c


	//----- nvinfo : EIATTR_SW_WAR
	.align		4
.L_1753:
        /*00bc*/ 	.byte	0x04, 0x36
        /*00be*/ 	.short	(.L_1755 - .L_1754)
.L_1754:
        /*00c0*/ 	.word	0x00000008
.L_1755:


//--------------------- .nv.info._ZN2at6native29vectorized_elementwise_kernelILi2ENS0_13BUnaryFunctorIN3c108BFloat16ES4_S4_ZZZNS0_15binary_internal21div_floor_kernel_cudaERNS_18TensorIteratorBaseEENKUlvE1_clEvENKUlvE2_clEvEUlS4_S4_E_EESt5arrayIPcLm2EEEEviT0_T1_ --------------------------
	.section	.nv.info._ZN2at6native29vectorized_elementwise_kernelILi2ENS0_13BUnaryFunctorIN3c108BFloat16ES4_S4_ZZZNS0_15binary_internal21div_floor_kernel_cudaERNS_18TensorIteratorBaseEENKUlvE1_clEvENKUlvE2_clEvEUlS4_S4_E_EESt5arrayIPcLm2EEEEviT0_T1_,"",@"SHT_CUDA_INFO"
	.sectionflags	@""
	.align	4


	//----- nvinfo : EIATTR_CUDA_API_VERSION
	.align		4
        /*0000*/ 	.byte	0x04, 0x37
        /*0002*/ 	.short	(.L_1757 - .L_1756)
.L_1756:
        /*0004*/ 	.word	0x00000082


	//----- nvinfo : EIATTR_KPARAM_INFO
	.align		4
.L_1757:
        /*0008*/ 	.byte	0x04, 0x17
        /*000a*/ 	.short	(.L_1759 - .L_1758)
.L_1758:
        /*000c*/ 	.word	0x00000000
        /*0010*/ 	.short	0x0002
        /*0012*/ 	.short	0x0008
        /*0014*/ 	.byte	0x00, 0xf0, 0x41, 0x00


	//----- nvinfo : EIATTR_KPARAM_INFO
	.align		4
.L_1759:
        /*0018*/ 	.byte	0x04, 0x17
        /*001a*/ 	.short	(.L_1761 - .L_1760)
.L_1760:
        /*001c*/ 	.word	0x00000000
        /*0020*/ 	.short	0x0001
        /*0022*/ 	.short	0x0004
        /*0024*/ 	.byte	0x00, 0xf0, 0x11, 0x00


	//----- nvinfo : EIATTR_KPARAM_INFO
	.align		4
.L_1761:
        /*0028*/ 	.byte	0x04, 0x17
        /*002a*/ 	.short	(.L_1763 - .L_1762)
.L_1762:
        /*002c*/ 	.word	0x00000000
        /*0030*/ 	.short	0x0000
        /*0032*/ 	.short	0x0000
        /*0034*/ 	.byte	0x00, 0xf0, 0x11, 0x00


	//----- nvinfo : EIATTR_SPARSE_MMA_MASK
	.align		4
.L_1763:
        /*0038*/ 	.byte	0x03, 0x50
        /*003a*/ 	.short	0x0000


	//----- nvinfo : EIATTR_MAXREG_COUNT
	.align		4
        /*003c*/ 	.byte	0x03, 0x1b
        /*003e*/ 	.short	0x00ff


	//----- nvinfo : EIATTR_MERCURY_ISA_VERSION
	.align		4
        /*0040*/ 	.byte	0x03, 0x5f
        /*0042*/ 	.short	0x0101


	//----- nvinfo : EIATTR_VRC_CTA_INIT_COUNT
	.align		4
        /*0044*/ 	.byte	0x02, 0x4a
	.zero		1
	.zero		1


	//----- nvinfo : EIATTR_EXIT_INSTR_OFFSETS
	.align		4
        /*0048*/ 	.byte	0x04, 0x1c
        /*004a*/ 	.short	(.L_1765 - .L_1764)


	//   ....[0]....
.L_1764:
        /*004c*/ 	.word	0x00003d00


	//   ....[1]....
        /*0050*/ 	.word	0x00003d50


	//   ....[2]....
        /*0054*/ 	.word	0x00006cd0


	//----- nvinfo : EIATTR_MAX_THREADS
	.align		4
.L_1765:
        /*0058*/ 	.byte	0x04, 0x05
        /*005a*/ 	.short	(.L_1767 - .L_1766)
.L_1766:
        /*005c*/ 	.word	0x00000080
        /*0060*/ 	.word	0x00000001
        /*0064*/ 	.word	0x00000001


	//----- nvinfo : EIATTR_CRS_STACK_SIZE
	.align		4
.L_1767:
        /*0068*/ 	.byte	0x04, 0x1e
        /*006a*/ 	.short	(.L_1769 - .L_1768)
.L_1768:
        /*006c*/ 	.word	0x00000000


	//----- nvinfo : EIATTR_CBANK_PARAM_SIZE
	.align		4
.L_1769:
        /*0070*/ 	.byte	0x03, 0x19
        /*0072*/ 	.short	0x0018


	//----- nvinfo : EIATTR_PARAM_CBANK
	.align		4
        /*0074*/ 	.byte	0x04, 0x0a
        /*0076*/ 	.short	(.L_1771 - .L_1770)
	.align		4
.L_1770:
        /*0078*/ 	.word	index@(.nv.constant0._ZN2at6native29vectorized_elementwise_kernelILi2ENS0_13BUnaryFunctorIN3c108BFloat16ES4_S4_ZZZNS0_15binary_internal21div_floor_kernel_cudaERNS_18TensorIteratorBaseEENKUlvE1_clEvENKUlvE2_clEvEUlS4_S4_E_EESt5arrayIPcLm2EEEEviT0_T1_)
        /*007c*/ 	.short	0x0380
        /*007e*/ 	.short	0x0018


	//----- nvinfo : EIATTR_SW_WAR
	.align		4
.L_1771:
        /*0080*/ 	.byte	0x04, 0x36
        /*0082*/ 	.short	(.L_1773 - .L_1772)
.L_1772:
        /*0084*/ 	.word	0x00000008
.L_1773:


//--------------------- .nv.info._ZN2at6native29vectorized_elementwise_kernelILi4ENS0_13BUnaryFunctorIN3c108BFloat16ES4_S4_ZZZNS0_15binary_internal21div_floor_kernel_cudaERNS_18TensorIteratorBaseEENKUlvE1_clEvENKUlvE2_clEvEUlS4_S4_E_EESt5arrayIPcLm2EEEEviT0_T1_ --------------------------
	.section	.nv.info._ZN2at6native29vectorized_elementwise_kernelILi4ENS0_13BUnaryFunctorIN3c108BFloat16ES4_S4_ZZZNS0_15binary_internal21div_floor_kernel_cudaERNS_18TensorIteratorBaseEENKUlvE1_clEvENKUlvE2_clEvEUlS4_S4_E_EESt5arrayIPcLm2EEEEviT0_T1_,"",@"SHT_CUDA_INFO"
	.sectionflags	@""
	.align	4


	//----- nvinfo : EIATTR_CUDA_API_VERSION
	.align		4
        /*0000*/ 	.byte	0x04, 0x37
        /*0002*/ 	.short	(.L_1775 - .L_1774)
.L_1774:
        /*0004*/ 	.word	0x00000082


	//----- nvinfo : EIATTR_KPARAM_INFO
	.align		4
.L_1775:
        /*0008*/ 	.byte	0x04, 0x17
        /*000a*/ 	.short	(.L_1777 - .L_1776)
.L_1776:
        /*000c*/ 	.word	0x00000000
        /*0010*/ 	.short	0x0002
        /*0012*/ 	.short	0x0008
        /*0014*/ 	.byte	0x00, 0xf0, 0x41, 0x00


	//----- nvinfo : EIATTR_KPARAM_INFO
	.align		4
.L_1777:
        /*0018*/ 	.byte	0x04, 0x17
        /*001a*/ 	.short	(.L_1779 - .L_1778)
.L_1778:
        /*001c*/ 	.word	0x00000000
        /*0020*/ 	.short	0x0001
        /*0022*/ 	.short	0x0004
        /*0024*/ 	.byte	0x00, 0xf0, 0x11, 0x00


	//----- nvinfo : EIATTR_KPARAM_INFO
	.align		4
.L_1779:
        /*0028*/ 	.byte	0x04, 0x17
        /*002a*/ 	.short	(.L_1781 - .L_1780)
.L_1780:
        /*002c*/ 	.word	0x00000000
        /*0030*/ 	.short	0x0000
        /*0032*/ 	.short	0x0000
        /*0034*/ 	.byte	0x00, 0xf0, 0x11, 0x00


	//----- nvinfo : EIATTR_SPARSE_MMA_MASK
	.align		4
.L_1781:
        /*0038*/ 	.byte	0x03, 0x50
        /*003a*/ 	.short	0x0000


	//----- nvinfo : EIATTR_MAXREG_COUNT
	.align		4
        /*003c*/ 	.byte	0x03, 0x1b
        /*003e*/ 	.short	0x00ff


	//----- nvinfo : EIATTR_MERCURY_ISA_VERSION
	.align		4
        /*0040*/ 	.byte	0x03, 0x5f
        /*0042*/ 	.short	0x0101


	//----- nvinfo : EIATTR_VRC_CTA_INIT_COUNT
	.align		4
        /*0044*/ 	.byte	0x02, 0x4a
	.zero		1
	.zero		1


	//----- nvinfo : EIATTR_EXIT_INSTR_OFFSETS
	.align		4
        /*0048*/ 	.byte	0x04, 0x1c
        /*004a*/ 	.short	(.L_1783 - .L_1782)


	//   ....[0]....
.L_1782:
        /*004c*/ 	.word	0x00003d00


	//   ....[1]....
        /*0050*/ 	.word	0x00003d50


	//   ....[2]....
        /*0054*/ 	.word	0x00006c40


	//----- nvinfo : EIATTR_MAX_THREADS
	.align		4
.L_1783:
        /*0058*/ 	.byte	0x04, 0x05
        /*005a*/ 	.short	(.L_1785 - .L_1784)
.L_1784:
        /*005c*/ 	.word	0x00000080
        /*0060*/ 	.word	0x00000001
        /*0064*/ 	.word	0x00000001


	//----- nvinfo : EIATTR_CRS_STACK_SIZE
	.align		4
.L_1785:
        /*0068*/ 	.byte	0x04, 0x1e
        /*006a*/ 	.short	(.L_1787 - .L_1786)
.L_1786:
        /*006c*/ 	.word	0x00000000


	//----- nvinfo : EIATTR_CBANK_PARAM_SIZE
	.align		4
.L_1787:
        /*0070*/ 	.byte	0x03, 0x19
        /*0072*/ 	.short	0x0018


	//----- nvinfo : EIATTR_PARAM_CBANK
	.align		4
        /*0074*/ 	.byte	0x04, 0x0a
        /*0076*/ 	.short	(.L_1789 - .L_1788)
	.align		4
.L_1788:
        /*0078*/ 	.word	index@(.nv.constant0._ZN2at6native29vectorized_elementwise_kernelILi4ENS0_13BUnaryFunctorIN3c108BFloat16ES4_S4_ZZZNS0_15binary_internal21div_floor_kernel_cudaERNS_18TensorIteratorBaseEENKUlvE1_clEvENKUlvE2_clEvEUlS4_S4_E_EESt5arrayIPcLm2EEEEviT0_T1_)
        /*007c*/ 	.short	0x0380
        /*007e*/ 	.short	0x0018


	//----- nvinfo : EIATTR_SW_WAR
	.align		4
.L_1789:
        /*0080*/ 	.byte	0x04, 0x36
        /*0082*/ 	.short	(.L_1791 - .L_1790)
.L_1790:
        /*0084*/ 	.word	0x00000008
.L_1791:


//--------------------- .nv.info._ZN2at6native29vectorized_elementwise_kernelILi8ENS0_13BUnaryFunctorIN3c108BFloat16ES4_S4_ZZZNS0_15binary_internal21div_floor_kernel_cudaERNS_18TensorIteratorBaseEENKUlvE1_clEvENKUlvE2_clEvEUlS4_S4_E_EESt5arrayIPcLm2EEEEviT0_T1_ --------------------------
	.section	.nv.info._ZN2at6native29vectorized_elementwise_kernelILi8ENS0_13BUnaryFunctorIN3c108BFloat16ES4_S4_ZZZNS0_15binary_internal21div_floor_kernel_cudaERNS_18TensorIteratorBaseEENKUlvE1_clEvENKUlvE2_clEvEUlS4_S4_E_EESt5arrayIPcLm2EEEEviT0_T1_,"",@"SHT_CUDA_INFO"
	.sectionflags	@""
	.align	4


	//----- nvinfo : EIATTR_CUDA_API_VERSION
	.align		4
        /*0000*/ 	.byte	0x04, 0x37
        /*0002*/ 	.short	(.L_1793 - .L_1792)
.L_1792:
        /*0004*/ 	.word	0x00000082


	//----- nvinfo : EIATTR_KPARAM_INFO
	.align		4
.L_1793:
        /*0008*/ 	.byte	0x04, 0x17
        /*000a*/ 	.short	(.L_1795 - .L_1794)
.L_1794:
        /*000c*/ 	.word	0x00000000
        /*0010*/ 	.short	0x0002
        /*0012*/ 	.short	0x0008
        /*0014*/ 	.byte	0x00, 0xf0, 0x41, 0x00


	//----- nvinfo : EIATTR_KPARAM_INFO
	.align		4
.L_1795:
        /*0018*/ 	.byte	0x04, 0x17
        /*001a*/ 	.short	(.L_1797 - .L_1796)
.L_1796:
        /*001c*/ 	.word	0x00000000
        /*0020*/ 	.short	0x0001
        /*0022*/ 	.short	0x0004
        /*0024*/ 	.byte	0x00, 0xf0, 0x11, 0x00


	//----- nvinfo : EIATTR_KPARAM_INFO
	.align		4
.L_1797:
        /*0028*/ 	.byte	0x04, 0x17
        /*002a*/ 	.short	(.L_1799 - .L_1798)
.L_1798:
        /*002c*/ 	.word	0x00000000
        /*0030*/ 	.short	0x0000
        /*0032*/ 	.short	0x0000
        /*0034*/ 	.byte	0x00, 0xf0, 0x11, 0x00


	//----- nvinfo : EIATTR_SPARSE_MMA_MASK
	.align		4
.L_1799:
        /*0038*/ 	.byte	0x03, 0x50
        /*003a*/ 	.short	0x0000


	//----- nvinfo : EIATTR_MAXREG_COUNT
	.align		4
        /*003c*/ 	.byte	0x03, 0x1b
        /*003e*/ 	.short	0x00ff


	//----- nvinfo : EIATTR_MERCURY_ISA_VERSION
	.align		4
        /*0040*/ 	.byte	0x03, 0x5f
        /*0042*/ 	.short	0x0101


	//----- nvinfo : EIATTR_VRC_CTA_INIT_COUNT
	.align		4
        /*0044*/ 	.byte	0x02, 0x4a
	.zero		1
	.zero		1


	//----- nvinfo : EIATTR_EXIT_INSTR_OFFSETS
	.align		4
        /*0048*/ 	.byte	0x04, 0x1c
        /*004a*/ 	.short	(.L_1801 - .L_1800)


	//   ....[0]....
.L_1800:
        /*004c*/ 	.word	0x00003d00


	//   ....[1]....
        /*0050*/ 	.word	0x00003d50


	//   ....[2]....
        /*0054*/ 	.word	0x00006c20


	//----- nvinfo : EIATTR_MAX_THREADS
	.align		4
.L_1801:
        /*0058*/ 	.byte	0x04, 0x05
        /*005a*/ 	.short	(.L_1803 - .L_1802)
.L_1802:
        /*005c*/ 	.word	0x00000080
        /*0060*/ 	.word	0x00000001
        /*0064*/ 	.word	0x00000001


	//----- nvinfo : EIATTR_CRS_STACK_SIZE
	.align		4
.L_1803:
        /*0068*/ 	.byte	0x04, 0x1e
        /*006a*/ 	.short	(.L_1805 - .L_1804)
.L_1804:
        /*006c*/ 	.word	0x00000000


	//----- nvinfo : EIATTR_CBANK_PARAM_SIZE
	.align		4
.L_1805:
        /*0070*/ 	.byte	0x03, 0x19
        /*0072*/ 	.short	0x0018


	//----- nvinfo : EIATTR_PARAM_CBANK
	.align		4
        /*0074*/ 	.byte	0x04, 0x0a
        /*0076*/ 	.short	(.L_1807 - .L_1806)
	.align		4
.L_1806:
        /*0078*/ 	.word	index@(.nv.constant0._ZN2at6native29vectorized_elementwise_kernelILi8ENS0_13BUnaryFunctorIN3c108BFloat16ES4_S4_ZZZNS0_15binary_internal21div_floor_kernel_cudaERNS_18TensorIteratorBaseEENKUlvE1_clEvENKUlvE2_clEvEUlS4_S4_E_EESt5arrayIPcLm2EEEEviT0_T1_)
        /*007c*/ 	.short	0x0380
        /*007e*/ 	.short	0x0018


	//----- nvinfo : EIATTR_SW_WAR
	.align		4
.L_1807:
        /*0080*/ 	.byte	0x04, 0x36
        /*0082*/ 	.short	(.L_1809 - .L_1808)
.L_1808:
        /*0084*/ 	.word	0x00000008
.L_1809:


//--------------------- .nv.info._ZN2at6native18elementwise_kernelILi128ELi4EZNS0_15gpu_kernel_implINS0_13AUnaryFunctorIN3c108BFloat16ES5_S5_ZZZNS0_15binary_internal21div_floor_kernel_cudaERNS_18TensorIteratorBaseEENKUlvE1_clEvENKUlvE2_clEvEUlS5_S5_E_EEEEvS8_RKT_EUliE_EEviT1_ --------------------------
	.section	.nv.info._ZN2at6native18elementwise_kernelILi128ELi4EZNS0_15gpu_kernel_implINS0_13AUnaryFunctorIN3c108BFloat16ES5_S5_ZZZNS0_15binary_internal21div_floor_kernel_cudaERNS_18TensorIteratorBaseEENKUlvE1_clEvENKUlvE2_clEvEUlS5_S5_E_EEEEvS8_RKT_EUliE_EEviT1_,"",@"SHT_CUDA_INFO"
	.sectionflags	@""
	.align	4


	//----- nvinfo : EIATTR_CUDA_API_VERSION
	.align		4
        /*0000*/ 	.byte	0x04, 0x37
        /*0002*/ 	.short	(.L_1811 - .L_1810)
.L_1810:
        /*0004*/ 	.word	0x00000082


	//----- nvinfo : EIATTR_KPARAM_INFO
	.align		4
.L_1811:
        /*0008*/ 	.byte	0x04, 0x17
        /*000a*/ 	.short	(.L_1813 - .L_1812)
.L_1812:
        /*000c*/ 	.word	0x00000000
        /*0010*/ 	.short	0x0001
        /*0012*/ 	.short	0x0008
        /*0014*/ 	.byte	0x00, 0xf0, 0x61, 0x08


	//----- nvinfo : EIATTR_KPARAM_INFO
	.align		4
.L_1813:
        /*0018*/ 	.byte	0x04, 0x17
        /*001a*/ 	.short	(.L_1815 - .L_1814)
.L_1814:
        /*001c*/ 	.word	0x00000000
        /*0020*/ 	.short	0x0000
        /*0022*/ 	.short	0x0000
        /*0024*/ 	.byte	0x00, 0xf0, 0x11, 0x00


	//----- nvinfo : EIATTR_SPARSE_MMA_MASK
	.align		4
.L_1815:
        /*0028*/ 	.byte	0x03, 0x50
        /*002a*/ 	.short	0x0000


	//----- nvinfo : EIATTR_MAXREG_COUNT
	.align		4
        /*002c*/ 	.byte	0x03, 0x1b
        /*002e*/ 	.short	0x0080


	//----- nvinfo : EIATTR_EXTERNS
	.align		4
        /*0030*/ 	.byte	0x04, 0x0f
        /*0032*/ 	.short	(.L_1817 - .L_1816)


	//   ....[0]....
	.align		4
.L_1816:
        /*0034*/ 	.word	index@(__assertfail)


	//----- nvinfo : EIATTR_MERCURY_ISA_VERSION
	.align		4
.L_1817:
        /*0038*/ 	.byte	0x03, 0x5f
        /*003a*/ 	.short	0x0101


	//----- nvinfo : EIATTR_VRC_CTA_INIT_COUNT
	.align		4
        /*003c*/ 	.byte	0x02, 0x4a
	.zero		1
	.zero		1


	//----- nvinfo : EIATTR_SYSCALL_OFFSETS
	.align		4
        /*0040*/ 	.byte	0x04, 0x46
        /*0042*/ 	.short	(.L_1819 - .L_1818)


	//   ....[0]....
.L_1818:
        /*0044*/ 	.word	0x00002220


	//   ....[1]....
        /*0048*/ 	.word	0x000037b0


	//   ....[2]....
        /*004c*/ 	.word	0x00005b60


	//   ....[3]....
        /*0050*/ 	.word	0x00006f40


	//   ....[4]....
        /*0054*/ 	.word	0x000093e0


	//   ....[5]....
        /*0058*/ 	.word	0x0000a7c0


	//   ....[6]....
        /*005c*/ 	.word	0x0000cc70


	//   ....[7]....
        /*0060*/ 	.word	0x0000e020


	//----- nvinfo : EIATTR_EXIT_INSTR_OFFSETS
	.align		4
.L_1819:
        /*0064*/ 	.byte	0x04, 0x1c
        /*0066*/ 	.short	(.L_1821 - .L_1820)


	//   ....[0]....
.L_1820:
        /*0068*/ 	.word	0x0000aa80


	//   ....[1]....
        /*006c*/ 	.word	0x0000d4a0


	//   ....[2]....
        /*0070*/ 	.word	0x0000d4e0


	//   ....[3]....
        /*0074*/ 	.word	0x0000d580


	//   ....[4]....
        /*0078*/ 	.word	0x0000d5c0


	//   ....[5]....
        /*007c*/ 	.word	0x0000d600


	//   ....[6]....
        /*0080*/ 	.word	0x0000d690


	//   ....[7]....
        /*0084*/ 	.word	0x0000d6d0


	//   ....[8]....
        /*0088*/ 	.word	0x0000d770


	//   ....[9]....
        /*008c*/ 	.word	0x0000d7c0


	//   ....[10]....
        /*0090*/ 	.word	0x0000d810


	//   ....[11]....
        /*0094*/ 	.word	0x0000d8f0


	//   ....[12]....
        /*0098*/ 	.word	0x0000da60


	//   ....[13]....
        /*009c*/ 	.word	0x0000dbd0


	//   ....[14]....
        /*00a0*/ 	.word	0x0000dd30


	//   ....[15]....
        /*00a4*/ 	.word	0x0000dd70


	//   ....[16]....
        /*00a8*/ 	.word	0x0000ddb0


	//   ....[17]....
        /*00ac*/ 	.word	0x0000de60


	//   ....[18]....
        /*00b0*/ 	.word	0x0000dec0


	//   ....[19]....
        /*00b4*/ 	.word	0x0000e030


	//   ....[20]....
        /*00b8*/ 	.word	0x0000e140


	//   ....[21]....
        /*00bc*/ 	.word	0x0000e280


	//   ....[22]....
        /*00c0*/ 	.word	0x0000e2a0


	//----- nvinfo : EIATTR_MAX_THREADS
	.align		4
.L_1821:
        /*00c4*/ 	.byte	0x04, 0x05
        /*00c6*/ 	.short	(.L_1823 - .L_1822)
.L_1822:
        /*00c8*/ 	.word	0x00000080
        /*00cc*/ 	.word	0x00000001
        /*00d0*/ 	.word	0x00000001


	//----- nvinfo : EIATTR_CRS_STACK_SIZE
	.align		4
.L_1823:
        /*00d4*/ 	.byte	0x04, 0x1e
        /*00d6*/ 	.short	(.L_1825 - .L_1824)
.L_1824:
        /*00d8*/ 	.word	0x00000000


	//----- nvinfo : EIATTR_CBANK_PARAM_SIZE
	.align		4
.L_1825:
        /*00dc*/ 	.byte	0x03, 0x19
        /*00de*/ 	.short	0x0220


	//----- nvinfo : EIATTR_PARAM_CBANK
	.align		4
        /*00e0*/ 	.byte	0x04, 0x0a
        /*00e2*/ 	.short	(.L_1827 - .L_1826)
	.align		4
.L_1826:
        /*00e4*/ 	.word	index@(.nv.constant0._ZN2at6native18elementwise_kernelILi128ELi4EZNS0_15gpu_kernel_implINS0_13AUnaryFunctorIN3c108BFloat16ES5_S5_ZZZNS0_15binary_internal21div_floor_kernel_cudaERNS_18TensorIteratorBaseEENKUlvE1_clEvENKUlvE2_clEvEUlS5_S5_E_EEEEvS8_RKT_EUliE_EEviT1_)
        /*00e8*/ 	.short	0x0380
        /*00ea*/ 	.short	0x0220


	//----- nvinfo : EIATTR_SW_WAR
	.align		4
.L_1827:
        /*00ec*/ 	.byte	0x04, 0x36
        /*00ee*/ 	.short	(.L_1829 - .L_1828)
.L_1828:
        /*00f0*/ 	.word	0x00000008
.L_1829:


//--------------------- .nv.info._ZN2at6native27unrolled_elementwise_kernelINS0_13AUnaryFunctorIN3c108BFloat16ES4_S4_ZZZNS0_15binary_internal21div_floor_kernel_cudaERNS_18TensorIteratorBaseEENKUlvE1_clEvENKUlvE2_clEvEUlS4_S4_E_EESt5arrayIPcLm2EELi4E23TrivialOffsetCalculatorILi1EjESG_NS0_6memory12LoadWithCastILi1EEENSH_13StoreWithCastILi1EEEEEviT_T0_T2_T3_T4_T5_ --------------------------
	.section	.nv.info._ZN2at6native27unrolled_elementwise_kernelINS0_13AUnaryFunctorIN3c108BFloat16ES4_S4_ZZZNS0_15binary_internal21div_floor_kernel_cudaERNS_18TensorIteratorBaseEENKUlvE1_clEvENKUlvE2_clEvEUlS4_S4_E_EESt5arrayIPcLm2EELi4E23TrivialOffsetCalculatorILi1EjESG_NS0_6memory12LoadWithCastILi1EEENSH_13StoreWithCastILi1EEEEEviT_T0_T2_T3_T4_T5_,"",@"SHT_CUDA_INFO"
	.sectionflags	@""
	.align	4


	//----- nvinfo : EIATTR_CUDA_API_VERSION
	.align		4
        /*0000*/ 	.byte	0x04, 0x37
        /*0002*/ 	.short	(.L_1831 - .L_1830)
.L_1830:
        /*0004*/ 	.word	0x00000082


	//----- nvinfo : EIATTR_KPARAM_INFO
	.align		4
.L_1831:
        /*0008*/ 	.byte	0x04, 0x17
        /*000a*/ 	.short	(.L_1833 - .L_1832)
.L_1832:
        /*000c*/ 	.word	0x00000000
        /*0010*/ 	.short	0x0006
        /*0012*/ 	.short	0x0024
        /*0014*/ 	.byte	0x00, 0xf0, 0x21, 0x00


	//----- nvinfo : EIATTR_KPARAM_INFO
	.align		4
.L_1833:
        /*0018*/ 	.byte	0x04, 0x17
        /*001a*/ 	.short	(.L_1835 - .L_1834)
.L_1834:
        /*001c*/ 	.word	0x00000000
        /*0020*/ 	.short	0x0005
        /*0022*/ 	.short	0x001c
        /*0024*/ 	.byte	0x00, 0xf0, 0x21, 0x00


	//----- nvinfo : EIATTR_KPARAM_INFO
	.align		4
.L_1835:
        /*0028*/ 	.byte	0x04, 0x17
        /*002a*/ 	.short	(.L_1837 - .L_1836)
.L_1836:
        /*002c*/ 	.word	0x00000000
        /*0030*/ 	.short	0x0004
        /*0032*/ 	.short	0x0019
        /*0034*/ 	.byte	0x00, 0xf0, 0x05, 0x00


	//----- nvinfo : EIATTR_KPARAM_INFO
	.align		4
.L_1837:
        /*0038*/ 	.byte	0x04, 0x17
        /*003a*/ 	.short	(.L_1839 - .L_1838)
.L_1838:
        /*003c*/ 	.word	0x00000000
        /*0040*/ 	.short	0x0003
        /*0042*/ 	.short	0x0018
        /*0044*/ 	.byte	0x00, 0xf0, 0x05, 0x00


	//----- nvinfo : EIATTR_KPARAM_INFO
	.align		4
.L_1839:
        /*0048*/ 	.byte	0x04, 0x17
        /*004a*/ 	.short	(.L_1841 - .L_1840)
.L_1840:
        /*004c*/ 	.word	0x00000000
        /*0050*/ 	.short	0x0002
        /*0052*/ 	.short	0x0008
        /*0054*/ 	.byte	0x00, 0xf0, 0x41, 0x00


	//----- nvinfo : EIATTR_KPARAM_INFO
	.align		4
.L_1841:
        /*0058*/ 	.byte	0x04, 0x17
        /*005a*/ 	.short	(.L_1843 - .L_1842)
.L_1842:
        /*005c*/ 	.word	0x00000000
        /*0060*/ 	.short	0x0001
        /*0062*/ 	.short	0x0004
        /*0064*/ 	.byte	0x00, 0xf0, 0x11, 0x00


	//----- nvinfo : EIATTR_KPARAM_INFO
	.align		4
.L_1843:
        /*0068*/ 	.byte	0x04, 0x17
        /*006a*/ 	.short	(.L_1845 - .L_1844)
.L_1844:
        /*006c*/ 	.word	0x00000000
        /*0070*/ 	.short	0x0000
        /*0072*/ 	.short	0x0000
        /*0074*/ 	.byte	0x00, 0xf0, 0x11, 0x00


	//----- nvinfo : EIATTR_SPARSE_MMA_MASK
	.align		4
.L_1845:
        /*0078*/ 	.byte	0x03, 0x50
        /*007a*/ 	.short	0x0000


	//----- nvinfo : EIATTR_MAXREG_COUNT
	.align		4
        /*007c*/ 	.byte	0x03, 0x1b
        /*007e*/ 	.short	0x00ff


	//----- nvinfo : EIATTR_EXTERNS
	.align		4
        /*0080*/ 	.byte	0x04, 0x0f
        /*0082*/ 	.short	(.L_1847 - .L_1846)


	//   ....[0]....
	.align		4
.L_1846:
        /*0084*/ 	.word	index@(__assertfail)


	//----- nvinfo : EIATTR_MERCURY_ISA_VERSION
	.align		4
.L_1847:
        /*0088*/ 	.byte	0x03, 0x5f
        /*008a*/ 	.short	0x0101


	//----- nvinfo : EIATTR_VRC_CTA_INIT_COUNT
	.align		4
        /*008c*/ 	.byte	0x02, 0x4a
	.zero		1
	.zero		1


	//----- nvinfo : EIATTR_SYSCALL_OFFSETS
	.align		4
        /*0090*/ 	.byte	0x04, 0x46
        /*0092*/ 	.short	(.L_1849 - .L_1848)


	//   ....[0]....
.L_1848:
        /*0094*/ 	.word	0x00001000


	//   ....[1]....
        /*0098*/ 	.word	0x000021e0


	//   ....[2]....
        /*009c*/ 	.word	0x00003300


	//   ....[3]....
        /*00a0*/ 	.word	0x00004330


	//   ....[4]....
        /*00a4*/ 	.word	0x00006ea0


	//   ....[5]....
        /*00a8*/ 	.word	0x00007d70


	//   ....[6]....
        /*00ac*/ 	.word	0x00008d10


	//   ....[7]....
        /*00b0*/ 	.word	0x00009c90


	//----- nvinfo : EIATTR_EXIT_INSTR_OFFSETS
	.align		4
.L_1849:
        /*00b4*/ 	.byte	0x04, 0x1c
        /*00b6*/ 	.short	(.L_1851 - .L_1850)


	//   ....[0]....
.L_1850:
        /*00b8*/ 	.word	0x00008fc0


	//   ....[1]....
        /*00bc*/ 	.word	0x00009110


	//   ....[2]....
        /*00c0*/ 	.word	0x00009150


	//   ....[3]....
        /*00c4*/ 	.word	0x000091f0


	//   ....[4]....
        /*00c8*/ 	.word	0x00009230


	//   ....[5]....
        /*00cc*/ 	.word	0x00009270


	//   ....[6]....
        /*00d0*/ 	.word	0x00009300


	//   ....[7]....
        /*00d4*/ 	.word	0x00009340


	//   ....[8]....
        /*00d8*/ 	.word	0x000093e0


	//   ....[9]....
        /*00dc*/ 	.word	0x00009430


	//   ....[10]....
        /*00e0*/ 	.word	0x00009480


	//   ....[11]....
        /*00e4*/ 	.word	0x00009560


	//   ....[12]....
        /*00e8*/ 	.word	0x000096d0


	//   ....[13]....
        /*00ec*/ 	.word	0x00009840


	//   ....[14]....
        /*00f0*/ 	.word	0x000099a0


	//   ....[15]....
        /*00f4*/ 	.word	0x000099e0


	//   ....[16]....
        /*00f8*/ 	.word	0x00009a20


	//   ....[17]....
        /*00fc*/ 	.word	0x00009ad0


	//   ....[18]....
        /*0100*/ 	.word	0x00009b30


	//   ....[19]....
        /*0104*/ 	.word	0x00009ca0


	//   ....[20]....
        /*0108*/ 	.word	0x00009db0


	//   ....[21]....
        /*010c*/ 	.word	0x00009ef0


	//   ....[22]....
        /*0110*/ 	.word	0x00009f10


	//----- nvinfo : EIATTR_MAX_THREADS
	.align		4
.L_1851:
        /*0114*/ 	.byte	0x04, 0x05
        /*0116*/ 	.short	(.L_1853 - .L_1852)
.L_1852:
        /*0118*/ 	.word	0x00000080
        /*011c*/ 	.word	0x00000001
        /*0120*/ 	.word	0x00000001


	//----- nvinfo : EIATTR_CRS_STACK_SIZE
	.align		4
.L_1853:
        /*0124*/ 	.byte	0x04, 0x1e
        /*0126*/ 	.short	(.L_1855 - .L_1854)
.L_1854:
        /*0128*/ 	.word	0x00000000


	//----- nvinfo : EIATTR_CBANK_PARAM_SIZE
	.align		4
.L_1855:
        /*012c*/ 	.byte	0x03, 0x19
        /*012e*/ 	.short	0x002c


	//----- nvinfo : EIATTR_PARAM_CBANK
	.align		4
        /*0130*/ 	.byte	0x04, 0x0a
        /*0132*/ 	.short	(.L_1857 - .L_1856)
	.align		4
.L_1856:
        /*0134*/ 	.word	index@(.nv.constant0._ZN2at6native27unrolled_elementwise_kernelINS0_13AUnaryFunctorIN3c108BFloat16ES4_S4_ZZZNS0_15binary_internal21div_floor_kernel_cudaERNS_18TensorIteratorBaseEENKUlvE1_clEvENKUlvE2_clEvEUlS4_S4_E_EESt5arrayIPcLm2EELi4E23TrivialOffsetCalculatorILi1EjESG_NS0_6memory12LoadWithCastILi1EEENSH_13StoreWithCastILi1EEEEEviT_T0_T2_T3_T4_T5_)
        /*0138*/ 	.short	0x0380
        /*013a*/ 	.short	0x002c


	//----- nvinfo : EIATTR_SW_WAR
	.align		4
.L_1857:
        /*013c*/ 	.byte	0x04, 0x36
        /*013e*/ 	.short	(.L_1859 - .L_1858)
.L_1858:
        /*0140*/ 	.word	0x00000008
.L_1859:


//--------------------- .nv.info._ZN2at6native18elementwise_kernelILi128ELi4EZNS0_22gpu_kernel_impl_nocastINS0_13AUnaryFunctorIN3c108BFloat16ES5_S5_ZZZNS0_15binary_internal21div_floor_kernel_cudaERNS_18TensorIteratorBaseEENKUlvE1_clEvENKUlvE2_clEvEUlS5_S5_E_EEEEvS8_RKT_EUliE_EEviT1_ --------------------------
	.section	.nv.info._ZN2at6native18elementwise_kernelILi128ELi4EZNS0_22gpu_kernel_impl_nocastINS0_13AUnaryFunctorIN3c108BFloat16ES5_S5_ZZZNS0_15binary_internal21div_floor_kernel_cudaERNS_18TensorIteratorBaseEENKUlvE1_clEvENKUlvE2_clEvEUlS5_S5_E_EEEEvS8_RKT_EUliE_EEviT1_,"",@"SHT_CUDA_INFO"
	.sectionflags	@""
	.align	4


	//----- nvinfo : EIATTR_CUDA_API_VERSION
	.align		4
        /*0000*/ 	.byte	0x04, 0x37
        /*0002*/ 	.short	(.L_1861 - .L_1860)
.L_1860:
        /*0004*/ 	.word	0x00000082


	//----- nvinfo : EIATTR_KPARAM_INFO
	.align		4
.L_1861:
        /*0008*/ 	.byte	0x04, 0x17
        /*000a*/ 	.short	(.L_1863 - .L_1862)
.L_1862:
        /*000c*/ 	.word	0x00000000
        /*0010*/ 	.short	0x0001
        /*0012*/ 	.short	0x0008
        /*0014*/ 	.byte	0x00, 0xf0, 0x61, 0x08


	//----- nvinfo : EIATTR_KPARAM_INFO
	.align		4
.L_1863:
        /*0018*/ 	.byte	0x04, 0x17
        /*001a*/ 	.short	(.L_1865 - .L_1864)
.L_1864:
        /*001c*/ 	.word	0x00000000
        /*0020*/ 	.short	0x0000
        /*0022*/ 	.short	0x0000
        /*0024*/ 	.byte	0x00, 0xf0, 0x11, 0x00


	//----- nvinfo : EIATTR_SPARSE_MMA_MASK
	.align		4
.L_1865:
        /*0028*/ 	.byte	0x03, 0x50
        /*002a*/ 	.short	0x0000


	//----- nvinfo : EIATTR_MAXREG_COUNT
	.align		4
        /*002c*/ 	.byte	0x03, 0x1b
        /*002e*/ 	.short	0x0080


	//----- nvinfo : EIATTR_MERCURY_ISA_VERSION
	.align		4
        /*0030*/ 	.byte	0x03, 0x5f
        /*0032*/ 	.short	0x0101


	//----- nvinfo : EIATTR_VRC_CTA_INIT_COUNT
	.align		4
        /*0034*/ 	.byte	0x02, 0x4a
	.zero		1
	.zero		1


	//----- nvinfo : EIATTR_EXIT_INSTR_OFFSETS
	.align		4
        /*0038*/ 	.byte	0x04, 0x1c
        /*003a*/ 	.short	(.L_1867 - .L_1866)


	//   ....[0]....
.L_1866:
        /*003c*/ 	.word	0x00001500


	//   ....[1]....
        /*0040*/ 	.word	0x00001b50


	//   ....[2]....
        /*0044*/ 	.word	0x00006990


	//   ....[3]....
        /*0048*/ 	.word	0x00008330


	//----- nvinfo : EIATTR_MAX_THREADS
	.align		4
.L_1867:
        /*004c*/ 	.byte	0x04, 0x05
        /*004e*/ 	.short	(.L_1869 - .L_1868)
.L_1868:
        /*0050*/ 	.word	0x00000080
        /*0054*/ 	.word	0x00000001
        /*0058*/ 	.word	0x00000001


	//----- nvinfo : EIATTR_CRS_STACK_SIZE
	.align		4
.L_1869:
        /*005c*/ 	.byte	0x04, 0x1e
        /*005e*/ 	.short	(.L_1871 - .L_1870)
.L_1870:
        /*0060*/ 	.word	0x00000000


	//----- nvinfo : EIATTR_CBANK_PARAM_SIZE
	.align		4
.L_1871:
        /*0064*/ 	.byte	0x03, 0x19
        /*0066*/ 	.short	0x0220


	//----- nvinfo : EIATTR_PARAM_CBANK
	.align		4
        /*0068*/ 	.byte	0x04, 0x0a
        /*006a*/ 	.short	(.L_1873 - .L_1872)
	.align		4
.L_1872:
        /*006c*/ 	.word	index@(.nv.constant0._ZN2at6native18elementwise_kernelILi128ELi4EZNS0_22gpu_kernel_impl_nocastINS0_13AUnaryFunctorIN3c108BFloat16ES5_S5_ZZZNS0_15binary_internal21div_floor_kernel_cudaERNS_18TensorIteratorBaseEENKUlvE1_clEvENKUlvE2_clEvEUlS5_S5_E_EEEEvS8_RKT_EUliE_EEviT1_)
        /*0070*/ 	.short	0x0380
        /*0072*/ 	.short	0x0220


	//----- nvinfo : EIATTR_SW_WAR
	.align		4
.L_1873:
        /*0074*/ 	.byte	0x04, 0x36
        /*0076*/ 	.short	(.L_1875 - .L_1874)
.L_1874:
        /*0078*/ 	.word	0x00000008
.L_1875:


//--------------------- .nv.info._ZN2at6native27unrolled_elementwise_kernelINS0_13AUnaryFunctorIN3c108BFloat16ES4_S4_ZZZNS0_15binary_internal21div_floor_kernel_cudaERNS_18TensorIteratorBaseEENKUlvE1_clEvENKUlvE2_clEvEUlS4_S4_E_EESt5arrayIPcLm2EELi4E23TrivialOffsetCalculatorILi1EjESG_NS0_6memory15LoadWithoutCastENSH_16StoreWithoutCastEEEviT_T0_T2_T3_T4_T5_ --------------------------
	.section	.nv.info._ZN2at6native27unrolled_elementwise_kernelINS0_13AUnaryFunctorIN3c108BFloat16ES4_S4_ZZZNS0_15binary_internal21div_floor_kernel_cudaERNS_18TensorIteratorBaseEENKUlvE1_clEvENKUlvE2_clEvEUlS4_S4_E_EESt5arrayIPcLm2EELi4E23TrivialOffsetCalculatorILi1EjESG_NS0_6memory15LoadWithoutCastENSH_16StoreWithoutCastEEEviT_T0_T2_T3_T4_T5_,"",@"SHT_CUDA_INFO"
	.sectionflags	@""
	.align	4


	//----- nvinfo : EIATTR_CUDA_API_VERSION
	.align		4
        /*0000*/ 	.byte	0x04, 0x37
        /*0002*/ 	.short	(.L_1877 - .L_1876)
.L_1876:
        /*0004*/ 	.word	0x00000082


	//----- nvinfo : EIATTR_KPARAM_INFO
	.align		4
.L_1877:
        /*0008*/ 	.byte	0x04, 0x17
        /*000a*/ 	.short	(.L_1879 - .L_1878)
.L_1878:
        /*000c*/ 	.word	0x00000000
        /*0010*/ 	.short	0x0006
        /*0012*/ 	.short	0x001b
        /*0014*/ 	.byte	0x00, 0xf0, 0x05, 0x00


	//----- nvinfo : EIATTR_KPARAM_INFO
	.align		4
.L_1879:
        /*0018*/ 	.byte	0x04, 0x17
        /*001a*/ 	.short	(.L_1881 - .L_1880)
.L_1880:
        /*001c*/ 	.word	0x00000000
        /*0020*/ 	.short	0x0005
        /*0022*/ 	.short	0x001a
        /*0024*/ 	.byte	0x00, 0xf0, 0x05, 0x00


	//----- nvinfo : EIATTR_KPARAM_INFO
	.align		4
.L_1881:
        /*0028*/ 	.byte	0x04, 0x17
        /*002a*/ 	.short	(.L_1883 - .L_1882)
.L_1882:
        /*002c*/ 	.word	0x00000000
        /*0030*/ 	.short	0x0004
        /*0032*/ 	.short	0x0019
        /*0034*/ 	.byte	0x00, 0xf0, 0x05, 0x00


	//----- nvinfo : EIATTR_KPARAM_INFO
	.align		4
.L_1883:
        /*0038*/ 	.byte	0x04, 0x17
        /*003a*/ 	.short	(.L_1885 - .L_1884)
.L_1884:
        /*003c*/ 	.word	0x00000000
        /*0040*/ 	.short	0x0003
        /*0042*/ 	.short	0x0018
        /*0044*/ 	.byte	0x00, 0xf0, 0x05, 0x00


	//----- nvinfo : EIATTR_KPARAM_INFO
	.align		4
.L_1885:
        /*0048*/ 	.byte	0x04, 0x17
        /*004a*/ 	.short	(.L_1887 - .L_1886)
.L_1886:
        /*004c*/ 	.word	0x00000000
        /*0050*/ 	.short	0x0002
        /*0052*/ 	.short	0x0008
        /*0054*/ 	.byte	0x00, 0xf0, 0x41, 0x00


	//----- nvinfo : EIATTR_KPARAM_INFO
	.align		4
.L_1887:
        /*0058*/ 	.byte	0x04, 0x17
        /*005a*/ 	.short	(.L_1889 - .L_1888)
.L_1888:
        /*005c*/ 	.word	0x00000000
        /*0060*/ 	.short	0x0001
        /*0062*/ 	.short	0x0004
        /*0064*/ 	.byte	0x00, 0xf0, 0x11, 0x00


	//----- nvinfo : EIATTR_KPARAM_INFO
	.align		4
.L_1889:
        /*0068*/ 	.byte	0x04, 0x17
        /*006a*/ 	.short	(.L_1891 - .L_1890)
.L_1890:
        /*006c*/ 	.word	0x00000000
        /*0070*/ 	.short	0x0000
        /*0072*/ 	.short	0x0000
        /*0074*/ 	.byte	0x00, 0xf0, 0x11, 0x00


	//----- nvinfo : EIATTR_SPARSE_MMA_MASK
	.align		4
.L_1891:
        /*0078*/ 	.byte	0x03, 0x50
        /*007a*/ 	.short	0x0000


	//----- nvinfo : EIATTR_MAXREG_COUNT
	.align		4
        /*007c*/ 	.byte	0x03, 0x1b
        /*007e*/ 	.short	0x00ff


	//----- nvinfo : EIATTR_MERCURY_ISA_VERSION
	.align		4
        /*0080*/ 	.byte	0x03, 0x5f
        /*0082*/ 	.short	0x0101


	//----- nvinfo : EIATTR_VRC_CTA_INIT_COUNT
	.align		4
        /*0084*/ 	.byte	0x02, 0x4a
	.zero		1
	.zero		1


	//----- nvinfo : EIATTR_EXIT_INSTR_OFFSETS
	.align		4
        /*0088*/ 	.byte	0x04, 0x1c
        /*008a*/ 	.short	(.L_1893 - .L_1892)


	//   ....[0]....
.L_1892:
        /*008c*/ 	.word	0x00001ea0


	//   ....[1]....
        /*0090*/ 	.word	0x00001ef0


	//----- nvinfo : EIATTR_MAX_THREADS
	.align		4
.L_1893:
        /*0094*/ 	.byte	0x04, 0x05
        /*0096*/ 	.short	(.L_1895 - .L_1894)
.L_1894:
        /*0098*/ 	.word	0x00000080
        /*009c*/ 	.word	0x00000001
        /*00a0*/ 	.word	0x00000001


	//----- nvinfo : EIATTR_CRS_STACK_SIZE
	.align		4
.L_1895:
        /*00a4*/ 	.byte	0x04, 0x1e
        /*00a6*/ 	.short	(.L_1897 - .L_1896)
.L_1896:
        /*00a8*/ 	.word	0x00000000


	//----- nvinfo : EIATTR_CBANK_PARAM_SIZE
	.align		4
.L_1897:
        /*00ac*/ 	.byte	0x03, 0x19
        /*00ae*/ 	.short	0x001c


	//----- nvinfo : EIATTR_PARAM_CBANK
	.align		4
        /*00b0*/ 	.byte	0x04, 0x0a
        /*00b2*/ 	.short	(.L_1899 - .L_1898)
	.align		4
.L_1898:
        /*00b4*/ 	.word	index@(.nv.constant0._ZN2at6native27unrolled_elementwise_kernelINS0_13AUnaryFunctorIN3c108BFloat16ES4_S4_ZZZNS0_15binary_internal21div_floor_kernel_cudaERNS_18TensorIteratorBaseEENKUlvE1_clEvENKUlvE2_clEvEUlS4_S4_E_EESt5arrayIPcLm2EELi4E23TrivialOffsetCalculatorILi1EjESG_NS0_6memory15LoadWithoutCastENSH_16StoreWithoutCastEEEviT_T0_T2_T3_T4_T5_)
        /*00b8*/ 	.short	0x0380
        /*00ba*/ 	.short	0x001c


	//----- nvinfo : EIATTR_SW_WAR
	.align		4
.L_1899:
        /*00bc*/ 	.byte	0x04, 0x36
        /*00be*/ 	.short	(.L_1901 - .L_1900)
.L_1900:
        /*00c0*/ 	.word	0x00000008
.L_1901:


//--------------------- .nv.info._ZN2at6native29vectorized_elementwise_kernelILi2ENS0_13AUnaryFunctorIN3c108BFloat16ES4_S4_ZZZNS0_15binary_internal21div_floor_kernel_cudaERNS_18TensorIteratorBaseEENKUlvE1_clEvENKUlvE2_clEvEUlS4_S4_E_EESt5arrayIPcLm2EEEEviT0_T1_ --------------------------
	.section	.nv.info._ZN2at6native29vectorized_elementwise_kernelILi2ENS0_13AUnaryFunctorIN3c108BFloat16ES4_S4_ZZZNS0_15binary_internal21div_floor_kernel_cudaERNS_18TensorIteratorBaseEENKUlvE1_clEvENKUlvE2_clEvEUlS4_S4_E_EESt5arrayIPcLm2EEEEviT0_T1_,"",@"SHT_CUDA_INFO"
	.sectionflags	@""
	.align	4


	//----- nvinfo : EIATTR_CUDA_API_VERSION
	.align		4
        /*0000*/ 	.byte	0x04, 0x37
        /*0002*/ 	.short	(.L_1903 - .L_1902)
.L_1902:
        /*0004*/ 	.word	0x00000082


	//----- nvinfo : EIATTR_KPARAM_INFO
	.align		4
.L_1903:
        /*0008*/ 	.byte	0x04, 0x17
        /*000a*/ 	.short	(.L_1905 - .L_1904)
.L_1904:
        /*000c*/ 	.word	0x00000000
        /*0010*/ 	.short	0x0002
        /*0012*/ 	.short	0x0008
        /*0014*/ 	.byte	0x00, 0xf0, 0x41, 0x00


	//----- nvinfo : EIATTR_KPARAM_INFO
	.align		4
.L_1905:
        /*0018*/ 	.byte	0x04, 0x17
        /*001a*/ 	.short	(.L_1907 - .L_1906)
.L_1906:
        /*001c*/ 	.word	0x00000000
        /*0020*/ 	.short	0x0001
        /*0022*/ 	.short	0x0004
        /*0024*/ 	.byte	0x00, 0xf0, 0x11, 0x00


	//----- nvinfo : EIATTR_KPARAM_INFO
	.align		4
.L_1907:
        /*0028*/ 	.byte	0x04, 0x17
        /*002a*/ 	.short	(.L_1909 - .L_1908)
.L_1908:
        /*002c*/ 	.word	0x00000000
        /*0030*/ 	.short	0x0000
        /*0032*/ 	.short	0x0000
        /*0034*/ 	.byte	0x00, 0xf0, 0x11, 0x00


	//----- nvinfo : EIATTR_SPARSE_MMA_MASK
	.align		4
.L_1909:
        /*0038*/ 	.byte	0x03, 0x50
        /*003a*/ 	.short	0x0000


	//----- nvinfo : EIATTR_MAXREG_COUNT
	.align		4
        /*003c*/ 	.byte	0x03, 0x1b
        /*003e*/ 	.short	0x00ff


	//----- nvinfo : EIATTR_MERCURY_ISA_VERSION
	.align		4
        /*0040*/ 	.byte	0x03, 0x5f
        /*0042*/ 	.short	0x0101


	//----- nvinfo : EIATTR_VRC_CTA_INIT_COUNT
	.align		4
        /*0044*/ 	.byte	0x02, 0x4a
	.zero		1
	.zero		1


	//----- nvinfo : EIATTR_EXIT_INSTR_OFFSETS
	.align		4
        /*0048*/ 	.byte	0x04, 0x1c
        /*004a*/ 	.short	(.L_1911 - .L_1910)


	//   ....[0]....
.L_1910:
        /*004c*/ 	.word	0x00003d00


	//   ....[1]....
        /*0050*/ 	.word	0x00003d50


	//   ....[2]....
        /*0054*/ 	.word	0x000071f0


	//----- nvinfo : EIATTR_MAX_THREADS
	.align		4
.L_1911:
        /*0058*/ 	.byte	0x04, 0x05
        /*005a*/ 	.short	(.L_1913 - .L_1912)
.L_1912:
        /*005c*/ 	.word	0x00000080
        /*0060*/ 	.word	0x00000001
        /*0064*/ 	.word	0x00000001


	//----- nvinfo : EIATTR_CRS_STACK_SIZE
	.align		4
.L_1913:
        /*0068*/ 	.byte	0x04, 0x1e
        /*006a*/ 	.short	(.L_1915 - .L_1914)
.L_1914:
        /*006c*/ 	.word	0x00000000


	//----- nvinfo : EIATTR_CBANK_PARAM_SIZE
	.align		4
.L_1915:
        /*0070*/ 	.byte	0x03, 0x19
        /*0072*/ 	.short	0x0018


	//----- nvinfo : EIATTR_PARAM_CBANK
	.align		4
        /*0074*/ 	.byte	0x04, 0x0a
        /*0076*/ 	.short	(.L_1917 - .L_1916)
	.align		4
.L_1916:
        /*0078*/ 	.word	index@(.nv.constant0._ZN2at6native29vectorized_elementwise_kernelILi2ENS0_13AUnaryFunctorIN3c108BFloat16ES4_S4_ZZZNS0_15binary_internal21div_floor_kernel_cudaERNS_18TensorIteratorBaseEENKUlvE1_clEvENKUlvE2_clEvEUlS4_S4_E_EESt5arrayIPcLm2EEEEviT0_T1_)
        /*007c*/ 	.short	0x0380
        /*007e*/ 	.short	0x0018


	//----- nvinfo : EIATTR_SW_WAR
	.align		4
.L_1917:
        /*0080*/ 	.byte	0x04, 0x36
        /*0082*/ 	.short	(.L_1919 - .L_1918)
.L_1918:
        /*0084*/ 	.word	0x00000008
.L_1919:


//--------------------- .nv.info._ZN2at6native29vectorized_elementwise_kernelILi4ENS0_13AUnaryFunctorIN3c108BFloat16ES4_S4_ZZZNS0_15binary_internal21div_floor_kernel_cudaERNS_18TensorIteratorBaseEENKUlvE1_clEvENKUlvE2_clEvEUlS4_S4_E_EESt5arrayIPcLm2EEEEviT0_T1_ --------------------------
	.section	.nv.info._ZN2at6native29vectorized_elementwise_kernelILi4ENS0_13AUnaryFunctorIN3c108BFloat16ES4_S4_ZZZNS0_15binary_internal21div_floor_kernel_cudaERNS_18TensorIteratorBaseEENKUlvE1_clEvENKUlvE2_clEvEUlS4_S4_E_EESt5arrayIPcLm2EEEEviT0_T1_,"",@"SHT_CUDA_INFO"
	.sectionflags	@""
	.align	4


	//----- nvinfo : EIATTR_CUDA_API_VERSION
	.align		4
        /*0000*/ 	.byte	0x04, 0x37
        /*0002*/ 	.short	(.L_1921 - .L_1920)
.L_1920:
        /*0004*/ 	.word	0x00000082


	//----- nvinfo : EIATTR_KPARAM_INFO
	.align		4
.L_1921:
        /*0008*/ 	.byte	0x04, 0x17
        /*000a*/ 	.short	(.L_1923 - .L_1922)
.L_1922:
        /*000c*/ 	.word	0x00000000
        /*0010*/ 	.short	0x0002
        /*0012*/ 	.short	0x0008
        /*0014*/ 	.byte	0x00, 0xf0, 0x41, 0x00


	//----- nvinfo : EIATTR_KPARAM_INFO
	.align		4
.L_1923:
        /*0018*/ 	.byte	0x04, 0x17
        /*001a*/ 	.short	(.L_1925 - .L_1924)
.L_1924:
        /*001c*/ 	.word	0x00000000
        /*0020*/ 	.short	0x0001
        /*0022*/ 	.short	0x0004
        /*0024*/ 	.byte	0x00, 0xf0, 0x11, 0x00


	//----- nvinfo : EIATTR_KPARAM_INFO
	.align		4
.L_1925:
        /*0028*/ 	.byte	0x04, 0x17
        /*002a*/ 	.short	(.L_1927 - .L_1926)
.L_1926:
        /*002c*/ 	.word	0x00000000
        /*0030*/ 	.short	0x0000
        /*0032*/ 	.short	0x0000
        /*0034*/ 	.byte	0x00, 0xf0, 0x11, 0x00


	//----- nvinfo : EIATTR_SPARSE_MMA_MASK
	.align		4
.L_1927:
        /*0038*/ 	.byte	0x03, 0x50
        /*003a*/ 	.short	0x0000


	//----- nvinfo : EIATTR_MAXREG_COUNT
	.align		4
        /*003c*/ 	.byte	0x03, 0x1b
        /*003e*/ 	.short	0x00ff


	//----- nvinfo : EIATTR_MERCURY_ISA_VERSION
	.align		4
        /*0040*/ 	.byte	0x03, 0x5f
        /*0042*/ 	.short	0x0101


	//----- nvinfo : EIATTR_VRC_CTA_INIT_COUNT
	.align		4
        /*0044*/ 	.byte	0x02, 0x4a
	.zero		1
	.zero		1


	//----- nvinfo : EIATTR_EXIT_INSTR_OFFSETS
	.align		4
        /*0048*/ 	.byte	0x04, 0x1c
        /*004a*/ 	.short	(.L_1929 - .L_1928)


	//   ....[0]....
.L_1928:
        /*004c*/ 	.word	0x00003d00


	//   ....[1]....
        /*0050*/ 	.word	0x00003d50


	//   ....[2]....
        /*0054*/ 	.word	0x000071b0


	//----- nvinfo : EIATTR_MAX_THREADS
	.align		4
.L_1929:
        /*0058*/ 	.byte	0x04, 0x05
        /*005a*/ 	.short	(.L_1931 - .L_1930)
.L_1930:
        /*005c*/ 	.word	0x00000080
        /*0060*/ 	.word	0x00000001
        /*0064*/ 	.word	0x00000001


	//----- nvinfo : EIATTR_CRS_STACK_SIZE
	.align		4
.L_1931:
        /*0068*/ 	.byte	0x04, 0x1e
        /*006a*/ 	.short	(.L_1933 - .L_1932)
.L_1932:
        /*006c*/ 	.word	0x00000000


	//----- nvinfo : EIATTR_CBANK_PARAM_SIZE
	.align		4
.L_1933:
        /*0070*/ 	.byte	0x03, 0x19
        /*0072*/ 	.short	0x0018


	//----- nvinfo : EIATTR_PARAM_CBANK
	.align		4
        /*0074*/ 	.byte	0x04, 0x0a
        /*0076*/ 	.short	(.L_1935 - .L_1934)
	.align		4
.L_1934:
        /*0078*/ 	.word	index@(.nv.constant0._ZN2at6native29vectorized_elementwise_kernelILi4ENS0_13AUnaryFunctorIN3c108BFloat16ES4_S4_ZZZNS0_15binary_internal21div_floor_kernel_cudaERNS_18TensorIteratorBaseEENKUlvE1_clEvENKUlvE2_clEvEUlS4_S4_E_EESt5arrayIPcLm2EEEEviT0_T1_)
        /*007c*/ 	.short	0x0380
        /*007e*/ 	.short	0x0018


	//----- nvinfo : EIATTR_SW_WAR
	.align		4
.L_1935:
        /*0080*/ 	.byte	0x04, 0x36
        /*0082*/ 	.short	(.L_1937 - .L_1936)
.L_1936:
        /*0084*/ 	.word	0x00000008
.L_1937:


//--------------------- .nv.info._ZN2at6native29vectorized_elementwise_kernelILi8ENS0_13AUnaryFunctorIN3c108BFloat16ES4_S4_ZZZNS0_15binary_internal21div_floor_kernel_cudaERNS_18TensorIteratorBaseEENKUlvE1_clEvENKUlvE2_clEvEUlS4_S4_E_EESt5arrayIPcLm2EEEEviT0_T1_ --------------------------
	.section	.nv.info._ZN2at6native29vectorized_elementwise_kernelILi8ENS0_13AUnaryFunctorIN3c108BFloat16ES4_S4_ZZZNS0_15binary_internal21div_floor_kernel_cudaERNS_18TensorIteratorBaseEENKUlvE1_clEvENKUlvE2_clEvEUlS4_S4_E_EESt5arrayIPcLm2EEEEviT0_T1_,"",@"SHT_CUDA_INFO"
	.sectionflags	@""
	.align	4


	//----- nvinfo : EIATTR_CUDA_API_VERSION
	.align		4
        /*0000*/ 	.byte	0x04, 0x37
        /*0002*/ 	.short	(.L_1939 - .L_1938)
.L_1938:
        /*0004*/ 	.word	0x00000082


	//----- nvinfo : EIATTR_KPARAM_INFO
	.align		4
.L_1939:
        /*0008*/ 	.byte	0x04, 0x17
        /*000a*/ 	.short	(.L_1941 - .L_1940)
.L_1940:
        /*000c*/ 	.word	0x00000000
        /*0010*/ 	.short	0x0002
        /*0012*/ 	.short	0x0008
        /*0014*/ 	.byte	0x00, 0xf0, 0x41, 0x00


	//----- nvinfo : EIATTR_KPARAM_INFO
	.align		4
.L_1941:
        /*0018*/ 	.byte	0x04, 0x17
        /*001a*/ 	.short	(.L_1943 - .L_1942)
.L_1942:
        /*001c*/ 	.word	0x00000000
        /*0020*/ 	.short	0x0001
        /*0022*/ 	.short	0x0004
        /*0024*/ 	.byte	0x00, 0xf0, 0x11, 0x00


	//----- nvinfo : EIATTR_KPARAM_INFO
	.align		4
.L_1943:
        /*0028*/ 	.byte	0x04, 0x17
        /*002a*/ 	.short	(.L_1945 - .L_1944)
.L_1944:
        /*002c*/ 	.word	0x00000000
        /*0030*/ 	.short	0x0000
        /*0032*/ 	.short	0x0000
        /*0034*/ 	.byte	0x00, 0xf0, 0x11, 0x00


	//----- nvinfo : EIATTR_SPARSE_MMA_MASK
	.align		4
.L_1945:
        /*0038*/ 	.byte	0x03, 0x50
        /*003a*/ 	.short	0x0000


	//----- nvinfo : EIATTR_MAXREG_COUNT
	.align		4
        /*003c*/ 	.byte	0x03, 0x1b
        /*003e*/ 	.short	0x00ff


	//----- nvinfo : EIATTR_MERCURY_ISA_VERSION
	.align		4
        /*0040*/ 	.byte	0x03, 0x5f
        /*0042*/ 	.short	0x0101


	//----- nvinfo : EIATTR_VRC_CTA_INIT_COUNT
	.align		4
        /*0044*/ 	.byte	0x02, 0x4a
	.zero		1
	.zero		1


	//----- nvinfo : EIATTR_EXIT_INSTR_OFFSETS
	.align		4
        /*0048*/ 	.byte	0x04, 0x1c
        /*004a*/ 	.short	(.L_1947 - .L_1946)


	//   ....[0]....
.L_1946:
        /*004c*/ 	.word	0x00003d00


	//   ....[1]....
        /*0050*/ 	.word	0x00003d50


	//   ....[2]....
        /*0054*/ 	.word	0x00007190


	//----- nvinfo : EIATTR_MAX_THREADS
	.align		4
.L_1947:
        /*0058*/ 	.byte	0x04, 0x05
        /*005a*/ 	.short	(.L_1949 - .L_1948)
.L_1948:
        /*005c*/ 	.word	0x00000080
        /*0060*/ 	.word	0x00000001
        /*0064*/ 	.word	0x00000001


	//----- nvinfo : EIATTR_CRS_STACK_SIZE
	.align		4
.L_1949:
        /*0068*/ 	.byte	0x04, 0x1e
        /*006a*/ 	.short	(.L_1951 - .L_1950)
.L_1950:
        /*006c*/ 	.word	0x00000000


	//----- nvinfo : EIATTR_CBANK_PARAM_SIZE
	.align		4
.L_1951:
        /*0070*/ 	.byte	0x03, 0x19
        /*0072*/ 	.short	0x0018


	//----- nvinfo : EIATTR_PARAM_CBANK
	.align		4
        /*0074*/ 	.byte	0x04, 0x0a
        /*0076*/ 	.short	(.L_1953 - .L_1952)
	.align		4
.L_1952:
        /*0078*/ 	.word	index@(.nv.constant0._ZN2at6native29vectorized_elementwise_kernelILi8ENS0_13AUnaryFunctorIN3c108BFloat16ES4_S4_ZZZNS0_15binary_internal21div_floor_kernel_cudaERNS_18TensorIteratorBaseEENKUlvE1_clEvENKUlvE2_clEvEUlS4_S4_E_EESt5arrayIPcLm2EEEEviT0_T1_)
        /*007c*/ 	.short	0x0380
        /*007e*/ 	.short	0x0018


	//----- nvinfo : EIATTR_SW_WAR
	.align		4
.L_1953:
        /*0080*/ 	.byte	0x04, 0x36
        /*0082*/ 	.short	(.L_1955 - .L_1954)
.L_1954:
        /*0084*/ 	.word	0x00000008
.L_1955:


//--------------------- .nv.info._ZN2at6native18elementwise_kernelILi128ELi4EZNS0_15gpu_kernel_implINS0_13BinaryFunctorIN3c104HalfES5_S5_ZZZNS0_15binary_internal21div_floor_kernel_cudaERNS_18TensorIteratorBaseEENKUlvE1_clEvENKUlvE1_clEvEUlS5_S5_E_EEEEvS8_RKT_EUliE_EEviT1_ --------------------------
	.section	.nv.info._ZN2at6native18elementwise_kernelILi128ELi4EZNS0_15gpu_kernel_implINS0_13BinaryFunctorIN3c104HalfES5_S5_ZZZNS0_15binary_internal21div_floor_kernel_cudaERNS_18TensorIteratorBaseEENKUlvE1_clEvENKUlvE1_clEvEUlS5_S5_E_EEEEvS8_RKT_EUliE_EEviT1_,"",@"SHT_CUDA_INFO"
	.sectionflags	@""
	.align	4


	//----- nvinfo : EIATTR_CUDA_API_VERSION
	.align		4
        /*0000*/ 	.byte	0x04, 0x37
        /*0002*/ 	.short	(.L_1957 - .L_1956)
.L_1956:
        /*0004*/ 	.word	0x00000082


	//----- nvinfo : EIATTR_KPARAM_INFO
	.align		4
.L_1957:
        /*0008*/ 	.byte	0x04, 0x17
        /*000a*/ 	.short	(.L_1959 - .L_1958)
.L_1958:
        /*000c*/ 	.word	0x00000000
        /*0010*/ 	.short	0x0001
        /*0012*/ 	.short	0x0008
        /*0014*/ 	.byte	0x00, 0xf0, 0x21, 0x0a


	//----- nvinfo : EIATTR_KPARAM_INFO
	.align		4
.L_1959:
        /*0018*/ 	.byte	0x04, 0x17
        /*001a*/ 	.short	(.L_1961 - .L_1960)
.L_1960:
        /*001c*/ 	.word	0x00000000
        /*0020*/ 	.short	0x0000
        /*0022*/ 	.short	0x0000
        /*0024*/ 	.byte	0x00, 0xf0, 0x11, 0x00


	//----- nvinfo : EIATTR_SPARSE_MMA_MASK
	.align		4
.L_1961:
        /*0028*/ 	.byte	0x03, 0x50
        /*002a*/ 	.short	0x0000


	//----- nvinfo : EIATTR_MAXREG_COUNT
	.align		4
        /*002c*/ 	.byte	0x03, 0x1b
        /*002e*/ 	.short	0x0080


	//----- nvinfo : EIATTR_EXTERNS
	.align		4
        /*0030*/ 	.byte	0x04, 0x0f
        /*0032*/ 	.short	(.L_1963 - .L_1962)


	//   ....[0]....
	.align		4
.L_1962:
        /*0034*/ 	.word	index@(__assertfail)


	//----- nvinfo : EIATTR_MERCURY_ISA_VERSION
	.align		4
.L_1963:
        /*0038*/ 	.byte	0x03, 0x5f
        /*003a*/ 	.short	0x0101


	//----- nvinfo : EIATTR_VRC_CTA_INIT_COUNT
	.align		4
        /*003c*/ 	.byte	0x02, 0x4a
	.zero		1
	.zero		1


	//----- nvinfo : EIATTR_SYSCALL_OFFSETS
	.align		4
        /*0040*/ 	.byte	0x04, 0x46
        /*0042*/ 	.short	(.L_1965 - .L_1964)


	//   ....[0]....
.L_1964:
        /*0044*/ 	.word	0x00002600


	//   ....[1]....
        /*0048*/ 	.word	0x00003580


	//   ....[2]....
        /*004c*/ 	.word	0x00004ad0


	//   ....[3]....
        /*0050*/ 	.word	0x00007270


	//   ....[4]....
        /*0054*/ 	.word	0x000081e0


	//   ....[5]....
        /*0058*/ 	.word	0x00009560


	//   ....[6]....
        /*005c*/ 	.word	0x0000be10


	//   ....[7]....
        /*0060*/ 	.word	0x0000cd80


	//   ....[8]....
        /*0064*/ 	.word	0x0000e100


	//   ....[9]....
        /*0068*/ 	.word	0x000109d0


	//   ....[10]....
        /*006c*/ 	.word	0x00011940


	//   ....[11]....
        /*0070*/ 	.word	0x00012c90


	//----- nvinfo : EIATTR_EXIT_INSTR_OFFSETS
	.align		4
.L_1965:
        /*0074*/ 	.byte	0x04, 0x1c
        /*0076*/ 	.short	(.L_1967 - .L_1966)


	//   ....[0]....
.L_1966:
        /*0078*/ 	.word	0x0000e3e0


	//   ....[1]....
        /*007c*/ 	.word	0x00012130


	//   ....[2]....
        /*0080*/ 	.word	0x00012170


	//   ....[3]....
        /*0084*/ 	.word	0x00012210


	//   ....[4]....
        /*0088*/ 	.word	0x00012250


	//   ....[5]....
        /*008c*/ 	.word	0x00012290


	//   ....[6]....
        /*0090*/ 	.word	0x00012320


	//   ....[7]....
        /*0094*/ 	.word	0x00012340


	//   ....[8]....
        /*0098*/ 	.word	0x000123e0


	//   ....[9]....
        /*009c*/ 	.word	0x00012430


	//   ....[10]....
        /*00a0*/ 	.word	0x00012480


	//   ....[11]....
        /*00a4*/ 	.word	0x00012560


	//   ....[12]....
        /*00a8*/ 	.word	0x000126d0


	//   ....[13]....
        /*00ac*/ 	.word	0x00012840


	//   ....[14]....
        /*00b0*/ 	.word	0x000129a0


	//   ....[15]....
        /*00b4*/ 	.word	0x000129e0


	//   ....[16]....
        /*00b8*/ 	.word	0x00012a20


	//   ....[17]....
        /*00bc*/ 	.word	0x00012ad0


	//   ....[18]....
        /*00c0*/ 	.word	0x00012b30


	//   ....[19]....
        /*00c4*/ 	.word	0x00012ca0


	//   ....[20]....
        /*00c8*/ 	.word	0x00012db0


	//   ....[21]....
        /*00cc*/ 	.word	0x00012ef0


	//   ....[22]....
        /*00d0*/ 	.word	0x00012f30


	//----- nvinfo : EIATTR_MAX_THREADS
	.align		4
.L_1967:
        /*00d4*/ 	.byte	0x04, 0x05
        /*00d6*/ 	.short	(.L_1969 - .L_1968)
.L_1968:
        /*00d8*/ 	.word	0x00000080
        /*00dc*/ 	.word	0x00000001
        /*00e0*/ 	.word	0x00000001


	//----- nvinfo : EIATTR_CRS_STACK_SIZE
	.align		4
.L_1969:
        /*00e4*/ 	.byte	0x04, 0x1e
        /*00e6*/ 	.short	(.L_1971 - .L_1970)
.L_1970:
        /*00e8*/ 	.word	0x00000000


	//----- nvinfo : EIATTR_CBANK_PARAM_SIZE
	.align		4
.L_1971:
        /*00ec*/ 	.byte	0x03, 0x19
        /*00ee*/ 	.short	0x0290


	//----- nvinfo : EIATTR_PARAM_CBANK
	.align		4
        /*00f0*/ 	.byte	0x04, 0x0a
        /*00f2*/ 	.short	(.L_1973 - .L_1972)
	.align		4
.L_1972:
        /*00f4*/ 	.word	index@(.nv.constant0._ZN2at6native18elementwise_kernelILi128ELi4EZNS0_15gpu_kernel_implINS0_13BinaryFunctorIN3c104HalfES5_S5_ZZZNS0_15binary_internal21div_floor_kernel_cudaERNS_18TensorIteratorBaseEENKUlvE1_clEvENKUlvE1_clEvEUlS5_S5_E_EEEEvS8_RKT_EUliE_EEviT1_)
        /*00f8*/ 	.short	0x0380
        /*00fa*/ 	.short	0x0290


	//----- nvinfo : EIATTR_SW_WAR
	.align		4
.L_1973:
        /*00fc*/ 	.byte	0x04, 0x36
        /*00fe*/ 	.short	(.L_1975 - .L_1974)
.L_1974:
        /*0100*/ 	.word	0x00000008
.L_1975:


//--------------------- .nv.info._ZN2at6native27unrolled_elementwise_kernelINS0_13BinaryFunctorIN3c104HalfES4_S4_ZZZNS0_15binary_internal21div_floor_kernel_cudaERNS_18TensorIteratorBaseEENKUlvE1_clEvENKUlvE1_clEvEUlS4_S4_E_EESt5arrayIPcLm3EELi4E23TrivialOffsetCalculatorILi2EjESF_ILi1EjENS0_6memory12LoadWithCastILi2EEENSI_13StoreWithCastILi1EEEEEviT_T0_T2_T3_T4_T5_ --------------------------
	.section	.nv.info._ZN2at6native27unrolled_elementwise_kernelINS0_13BinaryFunctorIN3c104HalfES4_S4_ZZZNS0_15binary_internal21div_floor_kernel_cudaERNS_18TensorIteratorBaseEENKUlvE1_clEvENKUlvE1_clEvEUlS4_S4_E_EESt5arrayIPcLm3EELi4E23TrivialOffsetCalculatorILi2EjESF_ILi1EjENS0_6memory12LoadWithCastILi2EEENSI_13StoreWithCastILi1EEEEEviT_T0_T2_T3_T4_T5_,"",@"SHT_CUDA_INFO"
	.sectionflags	@""
	.align	4


	//----- nvinfo : EIATTR_CUDA_API_VERSION
	.align		4
        /*0000*/ 	.byte	0x04, 0x37
        /*0002*/ 	.short	(.L_1977 - .L_1976)
.L_1976:
        /*0004*/ 	.word	0x00000082


	//----- nvinfo : EIATTR_KPARAM_INFO
	.align		4
.L_1977:
        /*0008*/ 	.byte	0x04, 0x17
        /*000a*/ 	.short	(.L_1979 - .L_1978)
.L_1978:
        /*000c*/ 	.word	0x00000000
        /*0010*/ 	.short	0x0006
        /*0012*/ 	.short	0x0030
        /*0014*/ 	.byte	0x00, 0xf0, 0x21, 0x00


	//----- nvinfo : EIATTR_KPARAM_INFO
	.align		4
.L_1979:
        /*0018*/ 	.byte	0x04, 0x17
        /*001a*/ 	.short	(.L_1981 - .L_1980)
.L_1980:
        /*001c*/ 	.word	0x00000000
        /*0020*/ 	.short	0x0005
        /*0022*/ 	.short	0x0024
        /*0024*/ 	.byte	0x00, 0xf0, 0x31, 0x00


	//----- nvinfo : EIATTR_KPARAM_INFO
	.align		4
.L_1981:
        /*0028*/ 	.byte	0x04, 0x17
        /*002a*/ 	.short	(.L_1983 - .L_1982)
.L_1982:
        /*002c*/ 	.word	0x00000000
        /*0030*/ 	.short	0x0004
        /*0032*/ 	.short	0x0021
        /*0034*/ 	.byte	0x00, 0xf0, 0x05, 0x00


	//----- nvinfo : EIATTR_KPARAM_INFO
	.align		4
.L_1983:
        /*0038*/ 	.byte	0x04, 0x17
        /*003a*/ 	.short	(.L_1985 - .L_1984)
.L_1984:
        /*003c*/ 	.word	0x00000000
        /*0040*/ 	.short	0x0003
        /*0042*/ 	.short	0x0020
        /*0044*/ 	.byte	0x00, 0xf0, 0x05, 0x00


	//----- nvinfo : EIATTR_KPARAM_INFO
	.align		4
.L_1985:
        /*0048*/ 	.byte	0x04, 0x17
        /*004a*/ 	.short	(.L_1987 - .L_1986)
.L_1986:
        /*004c*/ 	.word	0x00000000
        /*0050*/ 	.short	0x0002
        /*0052*/ 	.short	0x0008
        /*0054*/ 	.byte	0x00, 0xf0, 0x61, 0x00


	//----- nvinfo : EIATTR_KPARAM_INFO
	.align		4
.L_1987:
        /*0058*/ 	.byte	0x04, 0x17
        /*005a*/ 	.short	(.L_1989 - .L_1988)
.L_1988:
        /*005c*/ 	.word	0x00000000
        /*0060*/ 	.short	0x0001
        /*0062*/ 	.short	0x0004
        /*0064*/ 	.byte	0x00, 0xf0, 0x05, 0x00


	//----- nvinfo : EIATTR_KPARAM_INFO
	.align		4
.L_1989:
        /*0068*/ 	.byte	0x04, 0x17
        /*006a*/ 	.short	(.L_1991 - .L_1990)
.L_1990:
        /*006c*/ 	.word	0x00000000
        /*0070*/ 	.short	0x0000
        /*0072*/ 	.short	0x0000
        /*0074*/ 	.byte	0x00, 0xf0, 0x11, 0x00


	//----- nvinfo : EIATTR_SPARSE_MMA_MASK
	.align		4
.L_1991:
        /*0078*/ 	.byte	0x03, 0x50
        /*007a*/ 	.short	0x0000


	//----- nvinfo : EIATTR_MAXREG_COUNT
	.align		4
        /*007c*/ 	.byte	0x03, 0x1b
        /*007e*/ 	.short	0x00ff


	//----- nvinfo : EIATTR_EXTERNS
	.align		4
        /*0080*/ 	.byte	0x04, 0x0f
        /*0082*/ 	.short	(.L_1993 - .L_1992)


	//   ....[0]....
	.align		4
.L_1992:
        /*0084*/ 	.word	index@(__assertfail)


	//----- nvinfo : EIATTR_MERCURY_ISA_VERSION
	.align		4
.L_1993:
        /*0088*/ 	.byte	0x03, 0x5f
        /*008a*/ 	.short	0x0101


	//----- nvinfo : EIATTR_VRC_CTA_INIT_COUNT
	.align		4
        /*008c*/ 	.byte	0x02, 0x4a
	.zero		1
	.zero		1


	//----- nvinfo : EIATTR_SYSCALL_OFFSETS
	.align		4
        /*0090*/ 	.byte	0x04, 0x46
        /*0092*/ 	.short	(.L_1995 - .L_1994)


	//   ....[0]....
.L_1994:
        /*0094*/ 	.word	0x00000fe0


	//   ....[1]....
        /*0098*/ 	.word	0x00002050


	//   ....[2]....
        /*009c*/ 	.word	0x00003200


	//   ....[3]....
        /*00a0*/ 	.word	0x00004270


	//   ....[4]....
        /*00a4*/ 	.word	0x00005370


	//   ....[5]....
        /*00a8*/ 	.word	0x000063f0


	//   ....[6]....
        /*00ac*/ 	.word	0x000074e0


	//   ....[7]....
        /*00b0*/ 	.word	0x00008490


	//   ....[8]....
        /*00b4*/ 	.word	0x0000aef0


	//   ....[9]....
        /*00b8*/ 	.word	0x0000bda0


	//   ....[10]....
        /*00bc*/ 	.word	0x0000cd40


	//   ....[11]....
        /*00c0*/ 	.word	0x0000dcc0


	//----- nvinfo : EIATTR_EXIT_INSTR_OFFSETS
	.align		4
.L_1995:
        /*00c4*/ 	.byte	0x04, 0x1c
        /*00c6*/ 	.short	(.L_1997 - .L_1996)


	//   ....[0]....
.L_1996:
        /*00c8*/ 	.word	0x0000d010


	//   ....[1]....
        /*00cc*/ 	.word	0x0000d160


	//   ....[2]....
        /*00d0*/ 	.word	0x0000d1a0


	//   ....[3]....
        /*00d4*/ 	.word	0x0000d240


	//   ....[4]....
        /*00d8*/ 	.word	0x0000d280


	//   ....[5]....
        /*00dc*/ 	.word	0x0000d2c0


	//   ....[6]....
        /*00e0*/ 	.word	0x0000d350


	//   ....[7]....
        /*00e4*/ 	.word	0x0000d370


	//   ....[8]....
        /*00e8*/ 	.word	0x0000d410


	//   ....[9]....
        /*00ec*/ 	.word	0x0000d460


	//   ....[10]....
        /*00f0*/ 	.word	0x0000d4b0


	//   ....[11]....
        /*00f4*/ 	.word	0x0000d590


	//   ....[12]....
        /*00f8*/ 	.word	0x0000d700


	//   ....[13]....
        /*00fc*/ 	.word	0x0000d870


	//   ....[14]....
        /*0100*/ 	.word	0x0000d9d0


	//   ....[15]....
        /*0104*/ 	.word	0x0000da10


	//   ....[16]....
        /*0108*/ 	.word	0x0000da50


	//   ....[17]....
        /*010c*/ 	.word	0x0000db00


	//   ....[18]....
        /*0110*/ 	.word	0x0000db60


	//   ....[19]....
        /*0114*/ 	.word	0x0000dcd0


	//   ....[20]....
        /*0118*/ 	.word	0x0000dde0


	//   ....[21]....
        /*011c*/ 	.word	0x0000df20


	//   ....[22]....
        /*0120*/ 	.word	0x0000df60


	//----- nvinfo : EIATTR_MAX_THREADS
	.align		4
.L_1997:
        /*0124*/ 	.byte	0x04, 0x05
        /*0126*/ 	.short	(.L_1999 - .L_1998)
.L_1998:
        /*0128*/ 	.word	0x00000080
        /*012c*/ 	.word	0x00000001
        /*0130*/ 	.word	0x00000001


	//----- nvinfo : EIATTR_CRS_STACK_SIZE
	.align		4
.L_1999:
        /*0134*/ 	.byte	0x04, 0x1e
        /*0136*/ 	.short	(.L_2001 - .L_2000)
.L_2000:
        /*0138*/ 	.word	0x00000000


	//----- nvinfo : EIATTR_CBANK_PARAM_SIZE
	.align		4
.L_2001:
        /*013c*/ 	.byte	0x03, 0x19
        /*013e*/ 	.short	0x0038


	//----- nvinfo : EIATTR_PARAM_CBANK
	.align		4
        /*0140*/ 	.byte	0x04, 0x0a
        /*0142*/ 	.short	(.L_2003 - .L_2002)
	.align		4
.L_2002:
        /*0144*/ 	.word	index@(.nv.constant0._ZN2at6native27unrolled_elementwise_kernelINS0_13BinaryFunctorIN3c104HalfES4_S4_ZZZNS0_15binary_internal21div_floor_kernel_cudaERNS_18TensorIteratorBaseEENKUlvE1_clEvENKUlvE1_clEvEUlS4_S4_E_EESt5arrayIPcLm3EELi4E23TrivialOffsetCalculatorILi2EjESF_ILi1EjENS0_6memory12LoadWithCastILi2EEENSI_13StoreWithCastILi1EEEEEviT_T0_T2_T3_T4_T5_)
        /*0148*/ 	.short	0x0380
        /*014a*/ 	.short	0x0038


	//----- nvinfo : EIATTR_SW_WAR
	.align		4
.L_2003:
        /*014c*/ 	.byte	0x04, 0x36
        /*014e*/ 	.short	(.L_2005 - .L_2004)
.L_2004:
        /*0150*/ 	.word	0x00000008
.L_2005:


//--------------------- .nv.info._ZN2at6native18elementwise_kernelILi128ELi4EZNS0_22gpu_kernel_impl_nocastINS0_13BinaryFunctorIN3c104HalfES5_S5_ZZZNS0_15binary_internal21div_floor_kernel_cudaERNS_18TensorIteratorBaseEENKUlvE1_clEvENKUlvE1_clEvEUlS5_S5_E_EEEEvS8_RKT_EUliE_EEviT1_ --------------------------
	.section	.nv.info._ZN2at6native18elementwise_kernelILi128ELi4EZNS0_22gpu_kernel_impl_nocastINS0_13BinaryFunctorIN3c104HalfES5_S5_ZZZNS0_15binary_internal21div_floor_kernel_cudaERNS_18TensorIteratorBaseEENKUlvE1_clEvENKUlvE1_clEvEUlS5_S5_E_EEEEvS8_RKT_EUliE_EEviT1_,"",@"SHT_CUDA_INFO"
	.sectionflags	@""
	.align	4


	//----- nvinfo : EIATTR_CUDA_API_VERSION
	.align		4
        /*0000*/ 	.byte	0x04, 0x37
        /*0002*/ 	.short	(.L_2007 - .L_2006)
.L_2006:
        /*0004*/ 	.word	0x00000082


	//----- nvinfo : EIATTR_KPARAM_INFO
	.align		4
.L_2007:
        /*0008*/ 	.byte	0x04, 0x17
        /*000a*/ 	.short	(.L_2009 - .L_2008)
.L_2008:
        /*000c*/ 	.word	0x00000000
        /*0010*/ 	.short	0x0001
        /*0012*/ 	.short	0x0008
        /*0014*/ 	.byte	0x00, 0xf0, 0x21, 0x0a


	//----- nvinfo : EIATTR_KPARAM_INFO
	.align		4
.L_2009:
        /*0018*/ 	.byte	0x04, 0x17
        /*001a*/ 	.short	(.L_2011 - .L_2010)
.L_2010:
        /*001c*/ 	.word	0x00000000
        /*0020*/ 	.short	0x0000
        /*0022*/ 	.short	0x0000
        /*0024*/ 	.byte	0x00, 0xf0, 0x11, 0x00


	//----- nvinfo : EIATTR_SPARSE_MMA_MASK
	.align		4
.L_2011:
        /*0028*/ 	.byte	0x03, 0x50
        /*002a*/ 	.short	0x0000


	//----- nvinfo : EIATTR_MAXREG_COUNT
	.align		4
        /*002c*/ 	.byte	0x03, 0x1b
        /*002e*/ 	.short	0x0080


	//----- nvinfo : EIATTR_MERCURY_ISA_VERSION
	.align		4
        /*0030*/ 	.byte	0x03, 0x5f
        /*0032*/ 	.short	0x0101


	//----- nvinfo : EIATTR_VRC_CTA_INIT_COUNT
	.align		4
        /*0034*/ 	.byte	0x02, 0x4a
	.zero		1
	.zero		1


	//----- nvinfo : EIATTR_EXIT_INSTR_OFFSETS
	.align		4
        /*0038*/ 	.byte	0x04, 0x1c
        /*003a*/ 	.short	(.L_2013 - .L_2012)


	//   ....[0]....
.L_2012:
        /*003c*/ 	.word	0x00001520


	//   ....[1]....
        /*0040*/ 	.word	0x00001b80


	//   ....[2]....
        /*0044*/ 	.word	0x00007380


	//   ....[3]....
        /*0048*/ 	.word	0x00009070


	//----- nvinfo : EIATTR_MAX_THREADS
	.align		4
.L_2013:
        /*004c*/ 	.byte	0x04, 0x05
        /*004e*/ 	.short	(.L_2015 - .L_2014)
.L_2014:
        /*0050*/ 	.word	0x00000080
        /*0054*/ 	.word	0x00000001
        /*0058*/ 	.word	0x00000001


	//----- nvinfo : EIATTR_CRS_STACK_SIZE
	.align		4
.L_2015:
        /*005c*/ 	.byte	0x04, 0x1e
        /*005e*/ 	.short	(.L_2017 - .L_2016)
.L_2016:
        /*0060*/ 	.word	0x00000000


	//----- nvinfo : EIATTR_CBANK_PARAM_SIZE
	.align		4
.L_2017:
        /*0064*/ 	.byte	0x03, 0x19
        /*0066*/ 	.short	0x0290


	//----- nvinfo : EIATTR_PARAM_CBANK
	.align		4
        /*0068*/ 	.byte	0x04, 0x0a
        /*006a*/ 	.short	(.L_2019 - .L_2018)
	.align		4
.L_2018:
        /*006c*/ 	.word	index@(.nv.constant0._ZN2at6native18elementwise_kernelILi128ELi4EZNS0_22gpu_kernel_impl_nocastINS0_13BinaryFunctorIN3c104HalfES5_S5_ZZZNS0_15binary_internal21div_floor_kernel_cudaERNS_18TensorIteratorBaseEENKUlvE1_clEvENKUlvE1_clEvEUlS5_S5_E_EEEEvS8_RKT_EUliE_EEviT1_)
        /*0070*/ 	.short	0x0380
        /*0072*/ 	.short	0x0290


	//----- nvinfo : EIATTR_SW_WAR
	.align		4
.L_2019:
        /*0074*/ 	.byte	0x04, 0x36
        /*0076*/ 	.short	(.L_2021 - .L_2020)
.L_2020:
        /*0078*/ 	.word	0x00000008
.L_2021:


//--------------------- .nv.info._ZN2at6native27unrolled_elementwise_kernelINS0_13BinaryFunctorIN3c104HalfES4_S4_ZZZNS0_15binary_internal21div_floor_kernel_cudaERNS_18TensorIteratorBaseEENKUlvE1_clEvENKUlvE1_clEvEUlS4_S4_E_EESt5arrayIPcLm3EELi4E23TrivialOffsetCalculatorILi2EjESF_ILi1EjENS0_6memory15LoadWithoutCastENSI_16StoreWithoutCastEEEviT_T0_T2_T3_T4_T5_ --------------------------
	.section	.nv.info._ZN2at6native27unrolled_elementwise_kernelINS0_13BinaryFunctorIN3c104HalfES4_S4_ZZZNS0_15binary_internal21div_floor_kernel_cudaERNS_18TensorIteratorBaseEENKUlvE1_clEvENKUlvE1_clEvEUlS4_S4_E_EESt5arrayIPcLm3EELi4E23TrivialOffsetCalculatorILi2EjESF_ILi1EjENS0_6memory15LoadWithoutCastENSI_16StoreWithoutCastEEEviT_T0_T2_T3_T4_T5_,"",@"SHT_CUDA_INFO"
	.sectionflags	@""
	.align	4


	//----- nvinfo : EIATTR_CUDA_API_VERSION
	.align		4
        /*0000*/ 	.byte	0x04, 0x37
        /*0002*/ 	.short	(.L_2023 - .L_2022)
.L_2022:
        /*0004*/ 	.word	0x00000082


	//----- nvinfo : EIATTR_KPARAM_INFO
	.align		4
.L_2023:
        /*0008*/ 	.byte	0x04, 0x17
        /*000a*/ 	.short	(.L_2025 - .L_2024)
.L_2024:
        /*000c*/ 	.word	0x00000000
        /*0010*/ 	.short	0x0006
        /*0012*/ 	.short	0x0023
        /*0014*/ 	.byte	0x00, 0xf0, 0x05, 0x00


	//----- nvinfo : EIATTR_KPARAM_INFO
	.align		4
.L_2025:
        /*0018*/ 	.byte	0x04, 0x17
        /*001a*/ 	.short	(.L_2027 - .L_2026)
.L_2026:
        /*001c*/ 	.word	0x00000000
        /*0020*/ 	.short	0x0005
        /*0022*/ 	.short	0x0022
        /*0024*/ 	.byte	0x00, 0xf0, 0x05, 0x00


	//----- nvinfo : EIATTR_KPARAM_INFO
	.align		4
.L_2027:
        /*0028*/ 	.byte	0x04, 0x17
        /*002a*/ 	.short	(.L_2029 - .L_2028)
.L_2028:
        /*002c*/ 	.word	0x00000000
        /*0030*/ 	.short	0x0004
        /*0032*/ 	.short	0x0021
        /*0034*/ 	.byte	0x00, 0xf0, 0x05, 0x00


	//----- nvinfo : EIATTR_KPARAM_INFO
	.align		4
.L_2029:
        /*0038*/ 	.byte	0x04, 0x17
        /*003a*/ 	.short	(.L_2031 - .L_2030)
.L_2030:
        /*003c*/ 	.word	0x00000000
        /*0040*/ 	.short	0x0003
        /*0042*/ 	.short	0x0020
        /*0044*/ 	.byte	0x00, 0xf0, 0x05, 0x00


	//----- nvinfo : EIATTR_KPARAM_INFO
	.align		4
.L_2031:
        /*0048*/ 	.byte	0x04, 0x17
        /*004a*/ 	.short	(.L_2033 - .L_2032)
.L_2032:
        /*004c*/ 	.word	0x00000000
        /*0050*/ 	.short	0x0002
        /*0052*/ 	.short	0x0008
        /*0054*/ 	.byte	0x00, 0xf0, 0x61, 0x00


	//----- nvinfo : EIATTR_KPARAM_INFO
	.align		4
.L_2033:
        /*0058*/ 	.byte	0x04, 0x17
        /*005a*/ 	.short	(.L_2035 - .L_2034)
.L_2034:
        /*005c*/ 	.word	0x00000000
        /*0060*/ 	.short	0x0001
        /*0062*/ 	.short	0x0004
        /*0064*/ 	.byte	0x00, 0xf0, 0x05, 0x00


	//----- nvinfo : EIATTR_KPARAM_INFO
	.align		4
.L_2035:
        /*0068*/ 	.byte	0x04, 0x17
        /*006a*/ 	.short	(.L_2037 - .L_2036)
.L_2036:
        /*006c*/ 	.word	0x00000000
        /*0070*/ 	.short	0x0000
        /*0072*/ 	.short	0x0000
        /*0074*/ 	.byte	0x00, 0xf0, 0x11, 0x00


	//----- nvinfo : EIATTR_SPARSE_MMA_MASK
	.align		4
.L_2037:
        /*0078*/ 	.byte	0x03, 0x50
        /*007a*/ 	.short	0x0000


	//----- nvinfo : EIATTR_MAXREG_COUNT
	.align		4
        /*007c*/ 	.byte	0x03, 0x1b
        /*007e*/ 	.short	0x00ff


	//----- nvinfo : EIATTR_MERCURY_ISA_VERSION
	.align		4
        /*0080*/ 	.byte	0x03, 0x5f
        /*0082*/ 	.short	0x0101


	//----- nvinfo : EIATTR_VRC_CTA_INIT_COUNT
	.align		4
        /*0084*/ 	.byte	0x02, 0x4a
	.zero		1
	.zero		1


	//----- nvinfo : EIATTR_EXIT_INSTR_OFFSETS
	.align		4
        /*0088*/ 	.byte	0x04, 0x1c
        /*008a*/ 	.short	(.L_2039 - .L_2038)


	//   ....[0]....
.L_2038:
        /*008c*/ 	.word	0x00001f40


	//   ....[1]....
        /*0090*/ 	.word	0x00001f90


	//----- nvinfo : EIATTR_MAX_THREADS
	.align		4
.L_2039:
        /*0094*/ 	.byte	0x04, 0x05
        /*0096*/ 	.short	(.L_2041 - .L_2040)
.L_2040:
        /*0098*/ 	.word	0x00000080
        /*009c*/ 	.word	0x00000001
        /*00a0*/ 	.word	0x00000001


	//----- nvinfo : EIATTR_CRS_STACK_SIZE
	.align		4
.L_2041:
        /*00a4*/ 	.byte	0x04, 0x1e
        /*00a6*/ 	.short	(.L_2043 - .L_2042)
.L_2042:
        /*00a8*/ 	.word	0x00000000


	//----- nvinfo : EIATTR_CBANK_PARAM_SIZE
	.align		4
.L_2043:
        /*00ac*/ 	.byte	0x03, 0x19
        /*00ae*/ 	.short	0x0024


	//----- nvinfo : EIATTR_PARAM_CBANK
	.align		4
        /*00b0*/ 	.byte	0x04, 0x0a
        /*00b2*/ 	.short	(.L_2045 - .L_2044)
	.align		4
.L_2044:
        /*00b4*/ 	.word	index@(.nv.constant0._ZN2at6native27unrolled_elementwise_kernelINS0_13BinaryFunctorIN3c104HalfES4_S4_ZZZNS0_15binary_internal21div_floor_kernel_cudaERNS_18TensorIteratorBaseEENKUlvE1_clEvENKUlvE1_clEvEUlS4_S4_E_EESt5arrayIPcLm3EELi4E23TrivialOffsetCalculatorILi2EjESF_ILi1EjENS0_6memory15LoadWithoutCastENSI_16StoreWithoutCastEEEviT_T0_T2_T3_T4_T5_)
        /*00b8*/ 	.short	0x0380
        /*00ba*/ 	.short	0x0024


	//----- nvinfo : EIATTR_SW_WAR
	.align		4
.L_2045:
        /*00bc*/ 	.byte	0x04, 0x36
        /*00be*/ 	.short	(.L_2047 - .L_2046)
.L_2046:
        /*00c0*/ 	.word	0x00000008
.L_2047:


//--------------------- .nv.info._ZN2at6native29vectorized_elementwise_kernelILi2ENS0_13BinaryFunctorIN3c104HalfES4_S4_ZZZNS0_15binary_internal21div_floor_kernel_cudaERNS_18TensorIteratorBaseEENKUlvE1_clEvENKUlvE1_clEvEUlS4_S4_E_EESt5arrayIPcLm3EEEEviT0_T1_ --------------------------
	.section	.nv.info._ZN2at6native29vectorized_elementwise_kernelILi2ENS0_13BinaryFunctorIN3c104HalfES4_S4_ZZZNS0_15binary_internal21div_floor_kernel_cudaERNS_18TensorIteratorBaseEENKUlvE1_clEvENKUlvE1_clEvEUlS4_S4_E_EESt5arrayIPcLm3EEEEviT0_T1_,"",@"SHT_CUDA_INFO"
	.sectionflags	@""
	.align	4


	//----- nvinfo : EIATTR_CUDA_API_VERSION
	.align		4
        /*0000*/ 	.byte	0x04, 0x37
        /*0002*/ 	.short	(.L_2049 - .L_2048)
.L_2048:
        /*0004*/ 	.word	0x00000082


	//----- nvinfo : EIATTR_KPARAM_INFO
	.align		4
.L_2049:
        /*0008*/ 	.byte	0x04, 0x17
        /*000a*/ 	.short	(.L_2051 - .L_2050)
.L_2050:
        /*000c*/ 	.word	0x00000000
        /*0010*/ 	.short	0x0002
        /*0012*/ 	.short	0x0008
        /*0014*/ 	.byte	0x00, 0xf0, 0x61, 0x00


	//----- nvinfo : EIATTR_KPARAM_INFO
	.align		4
.L_2051:
        /*0018*/ 	.byte	0x04, 0x17
        /*001a*/ 	.short	(.L_2053 - .L_2052)
.L_2052:
        /*001c*/ 	.word	0x00000000
        /*0020*/ 	.short	0x0001
        /*0022*/ 	.short	0x0004
        /*0024*/ 	.byte	0x00, 0xf0, 0x05, 0x00


	//----- nvinfo : EIATTR_KPARAM_INFO
	.align		4
.L_2053:
        /*0028*/ 	.byte	0x04, 0x17
        /*002a*/ 	.short	(.L_2055 - .L_2054)
.L_2054:
        /*002c*/ 	.word	0x00000000
        /*0030*/ 	.short	0x0000
        /*0032*/ 	.short	0x0000
        /*0034*/ 	.byte	0x00, 0xf0, 0x11, 0x00


	//----- nvinfo : EIATTR_SPARSE_MMA_MASK
	.align		4
.L_2055:
        /*0038*/ 	.byte	0x03, 0x50
        /*003a*/ 	.short	0x0000


	//----- nvinfo : EIATTR_MAXREG_COUNT
	.align		4
        /*003c*/ 	.byte	0x03, 0x1b
        /*003e*/ 	.short	0x00ff


	//----- nvinfo : EIATTR_MERCURY_ISA_VERSION
	.align		4
        /*0040*/ 	.byte	0x03, 0x5f
        /*0042*/ 	.short	0x0101


	//----- nvinfo : EIATTR_VRC_CTA_INIT_COUNT
	.align		4
        /*0044*/ 	.byte	0x02, 0x4a
	.zero		1
	.zero		1


	//----- nvinfo : EIATTR_EXIT_INSTR_OFFSETS
	.align		4
        /*0048*/ 	.byte	0x04, 0x1c
        /*004a*/ 	.short	(.L_2057 - .L_2056)


	//   ....[0]....
.L_2056:
        /*004c*/ 	.word	0x00003ee0


	//   ....[1]....
        /*0050*/ 	.word	0x00003f30


	//   ....[2]....
        /*0054*/ 	.word	0x00007460


	//----- nvinfo : EIATTR_MAX_THREADS
	.align		4
.L_2057:
        /*0058*/ 	.byte	0x04, 0x05
        /*005a*/ 	.short	(.L_2059 - .L_2058)
.L_2058:
        /*005c*/ 	.word	0x00000080
        /*0060*/ 	.word	0x00000001
        /*0064*/ 	.word	0x00000001


	//----- nvinfo : EIATTR_CRS_STACK_SIZE
	.align		4
.L_2059:
        /*0068*/ 	.byte	0x04, 0x1e
        /*006a*/ 	.short	(.L_2061 - .L_2060)
.L_2060:
        /*006c*/ 	.word	0x00000000


	//----- nvinfo : EIATTR_CBANK_PARAM_SIZE
	.align		4
.L_2061:
        /*0070*/ 	.byte	0x03, 0x19
        /*0072*/ 	.short	0x0020


	//----- nvinfo : EIATTR_PARAM_CBANK
	.align		4
        /*0074*/ 	.byte	0x04, 0x0a
        /*0076*/ 	.short	(.L_2063 - .L_2062)
	.align		4
.L_2062:
        /*0078*/ 	.word	index@(.nv.constant0._ZN2at6native29vectorized_elementwise_kernelILi2ENS0_13BinaryFunctorIN3c104HalfES4_S4_ZZZNS0_15binary_internal21div_floor_kernel_cudaERNS_18TensorIteratorBaseEENKUlvE1_clEvENKUlvE1_clEvEUlS4_S4_E_EESt5arrayIPcLm3EEEEviT0_T1_)
        /*007c*/ 	.short	0x0380
        /*007e*/ 	.short	0x0020


	//----- nvinfo : EIATTR_SW_WAR
	.align		4
.L_2063:
        /*0080*/ 	.byte	0x04, 0x36
        /*0082*/ 	.short	(.L_2065 - .L_2064)
.L_2064:
        /*0084*/ 	.word	0x00000008
.L_2065:


//--------------------- .nv.info._ZN2at6native29vectorized_elementwise_kernelILi4ENS0_13BinaryFunctorIN3c104HalfES4_S4_ZZZNS0_15binary_internal21div_floor_kernel_cudaERNS_18TensorIteratorBaseEENKUlvE1_clEvENKUlvE1_clEvEUlS4_S4_E_EESt5arrayIPcLm3EEEEviT0_T1_ --------------------------
	.section	.nv.info._ZN2at6native29vectorized_elementwise_kernelILi4ENS0_13BinaryFunctorIN3c104HalfES4_S4_ZZZNS0_15binary_internal21div_floor_kernel_cudaERNS_18TensorIteratorBaseEENKUlvE1_clEvENKUlvE1_clEvEUlS4_S4_E_EESt5arrayIPcLm3EEEEviT0_T1_,"",@"SHT_CUDA_INFO"
	.sectionflags	@""
	.align	4


	//----- nvinfo : EIATTR_CUDA_API_VERSION
	.align		4
        /*0000*/ 	.byte	0x04, 0x37
        /*0002*/ 	.short	(.L_2067 - .L_2066)
.L_2066:
        /*0004*/ 	.word	0x00000082


	//----- nvinfo : EIATTR_KPARAM_INFO
	.align		4
.L_2067:
        /*0008*/ 	.byte	0x04, 0x17
        /*000a*/ 	.short	(.L_2069 - .L_2068)
.L_2068:
        /*000c*/ 	.word	0x00000000
        /*0010*/ 	.short	0x0002
        /*0012*/ 	.short	0x0008
        /*0014*/ 	.byte	0x00, 0xf0, 0x61, 0x00


	//----- nvinfo : EIATTR_KPARAM_INFO
	.align		4
.L_2069:
        /*0018*/ 	.byte	0x04, 0x17
        /*001a*/ 	.short	(.L_2071 - .L_2070)
.L_2070:
        /*001c*/ 	.word	0x00000000
        /*0020*/ 	.short	0x0001
        /*0022*/ 	.short	0x0004
        /*0024*/ 	.byte	0x00, 0xf0, 0x05, 0x00


	//----- nvinfo : EIATTR_KPARAM_INFO
	.align		4
.L_2071:
        /*0028*/ 	.byte	0x04, 0x17
        /*002a*/ 	.short	(.L_2073 - .L_2072)
.L_2072:
        /*002c*/ 	.word	0x00000000
        /*0030*/ 	.short	0x0000
        /*0032*/ 	.short	0x0000
        /*0034*/ 	.byte	0x00, 0xf0, 0x11, 0x00


	//----- nvinfo : EIATTR_SPARSE_MMA_MASK
	.align		4
.L_2073:
        /*0038*/ 	.byte	0x03, 0x50
        /*003a*/ 	.short	0x0000


	//----- nvinfo : EIATTR_MAXREG_COUNT
	.align		4
        /*003c*/ 	.byte	0x03, 0x1b
        /*003e*/ 	.short	0x00ff


	//----- nvinfo : EIATTR_MERCURY_ISA_VERSION
	.align		4
        /*0040*/ 	.byte	0x03, 0x5f
        /*0042*/ 	.short	0x0101


	//----- nvinfo : EIATTR_VRC_CTA_INIT_COUNT
	.align		4
        /*0044*/ 	.byte	0x02, 0x4a
	.zero		1
	.zero		1


	//----- nvinfo : EIATTR_EXIT_INSTR_OFFSETS
	.align		4
        /*0048*/ 	.byte	0x04, 0x1c
        /*004a*/ 	.short	(.L_2075 - .L_2074)


	//   ....[0]....
.L_2074:
        /*004c*/ 	.word	0x00003ee0


	//   ....[1]....
        /*0050*/ 	.word	0x00003f30


	//   ....[2]....
        /*0054*/ 	.word	0x00007400


	//----- nvinfo : EIATTR_MAX_THREADS
	.align		4
.L_2075:
        /*0058*/ 	.byte	0x04, 0x05
        /*005a*/ 	.short	(.L_2077 - .L_2076)
.L_2076:
        /*005c*/ 	.word	0x00000080
        /*0060*/ 	.word	0x00000001
        /*0064*/ 	.word	0x00000001


	//----- nvinfo : EIATTR_CRS_STACK_SIZE
	.align		4
.L_2077:
        /*0068*/ 	.byte	0x04, 0x1e
        /*006a*/ 	.short	(.L_2079 - .L_2078)
.L_2078:
        /*006c*/ 	.word	0x00000000


	//----- nvinfo : EIATTR_CBANK_PARAM_SIZE
	.align		4
.L_2079:
        /*0070*/ 	.byte	0x03, 0x19
        /*0072*/ 	.short	0x0020


	//----- nvinfo : EIATTR_PARAM_CBANK
	.align		4
        /*0074*/ 	.byte	0x04, 0x0a
        /*0076*/ 	.short	(.L_2081 - .L_2080)
	.align		4
.L_2080:
        /*0078*/ 	.word	index@(.nv.constant0._ZN2at6native29vectorized_elementwise_kernelILi4ENS0_13BinaryFunctorIN3c104HalfES4_S4_ZZZNS0_15binary_internal21div_floor_kernel_cudaERNS_18TensorIteratorBaseEENKUlvE1_clEvENKUlvE1_clEvEUlS4_S4_E_EESt5arrayIPcLm3EEEEviT0_T1_)
        /*007c*/ 	.short	0x0380
        /*007e*/ 	.short	0x0020


	//----- nvinfo : EIATTR_SW_WAR
	.align		4
.L_2081:
        /*0080*/ 	.byte	0x04, 0x36
        /*0082*/ 	.short	(.L_2083 - .L_2082)
.L_2082:
        /*0084*/ 	.word	0x00000008
.L_2083:


//--------------------- .nv.info._ZN2at6native29vectorized_elementwise_kernelILi8ENS0_13BinaryFunctorIN3c104HalfES4_S4_ZZZNS0_15binary_internal21div_floor_kernel_cudaERNS_18TensorIteratorBaseEENKUlvE1_clEvENKUlvE1_clEvEUlS4_S4_E_EESt5arrayIPcLm3EEEEviT0_T1_ --------------------------
	.section	.nv.info._ZN2at6native29vectorized_elementwise_kernelILi8ENS0_13BinaryFunctorIN3c104HalfES4_S4_ZZZNS0_15binary_internal21div_floor_kernel_cudaERNS_18TensorIteratorBaseEENKUlvE1_clEvENKUlvE1_clEvEUlS4_S4_E_EESt5arrayIPcLm3EEEEviT0_T1_,"",@"SHT_CUDA_INFO"
	.sectionflags	@""
	.align	4


	//----- nvinfo : EIATTR_CUDA_API_VERSION
	.align		4
        /*0000*/ 	.byte	0x04, 0x37
        /*0002*/ 	.short	(.L_2085 - .L_2084)
.L_2084:
        /*0004*/ 	.word	0x00000082


	//----- nvinfo : EIATTR_KPARAM_INFO
	.align		4
.L_2085:
        /*0008*/ 	.byte	0x04, 0x17
        /*000a*/ 	.short	(.L_2087 - .L_2086)
.L_2086:
        /*000c*/ 	.word	0x00000000
        /*0010*/ 	.short	0x0002
        /*0012*/ 	.short	0x0008
        /*0014*/ 	.byte	0x00, 0xf0, 0x61, 0x00


	//----- nvinfo : EIATTR_KPARAM_INFO
	.align		4
.L_2087:
        /*0018*/ 	.byte	0x04, 0x17
        /*001a*/ 	.short	(.L_2089 - .L_2088)
.L_2088:
        /*001c*/ 	.word	0x00000000
        /*0020*/ 	.short	0x0001
        /*0022*/ 	.short	0x0004
        /*0024*/ 	.byte	0x00, 0xf0, 0x05, 0x00


	//----- nvinfo : EIATTR_KPARAM_INFO
	.align		4
.L_2089:
        /*0028*/ 	.byte	0x04, 0x17
        /*002a*/ 	.short	(.L_2091 - .L_2090)
.L_2090:
        /*002c*/ 	.word	0x00000000
        /*0030*/ 	.short	0x0000
        /*0032*/ 	.short	0x0000
        /*0034*/ 	.byte	0x00, 0xf0, 0x11, 0x00


	//----- nvinfo : EIATTR_SPARSE_MMA_MASK
	.align		4
.L_2091:
        /*0038*/ 	.byte	0x03, 0x50
        /*003a*/ 	.short	0x0000


	//----- nvinfo : EIATTR_MAXREG_COUNT
	.align		4
        /*003c*/ 	.byte	0x03, 0x1b
        /*003e*/ 	.short	0x00ff


	//----- nvinfo : EIATTR_MERCURY_ISA_VERSION
	.align		4
        /*0040*/ 	.byte	0x03, 0x5f
        /*0042*/ 	.short	0x0101


	//----- nvinfo : EIATTR_VRC_CTA_INIT_COUNT
	.align		4
        /*0044*/ 	.byte	0x02, 0x4a
	.zero		1
	.zero		1


	//----- nvinfo : EIATTR_EXIT_INSTR_OFFSETS
	.align		4
        /*0048*/ 	.byte	0x04, 0x1c
        /*004a*/ 	.short	(.L_2093 - .L_2092)


	//   ....[0]....
.L_2092:
        /*004c*/ 	.word	0x00003ee0


	//   ....[1]....
        /*0050*/ 	.word	0x00003f30


	//   ....[2]....
        /*0054*/ 	.word	0x000073d0


	//----- nvinfo : EIATTR_MAX_THREADS
	.align		4
.L_2093:
        /*0058*/ 	.byte	0x04, 0x05
        /*005a*/ 	.short	(.L_2095 - .L_2094)
.L_2094:
        /*005c*/ 	.word	0x00000080
        /*0060*/ 	.word	0x00000001
        /*0064*/ 	.word	0x00000001


	//----- nvinfo : EIATTR_CRS_STACK_SIZE
	.align		4
.L_2095:
        /*0068*/ 	.byte	0x04, 0x1e
        /*006a*/ 	.short	(.L_2097 - .L_2096)
.L_2096:
        /*006c*/ 	.word	0x00000000


	//----- nvinfo : EIATTR_CBANK_PARAM_SIZE
	.align		4
.L_2097:
        /*0070*/ 	.byte	0x03, 0x19
        /*0072*/ 	.short	0x0020


	//----- nvinfo : EIATTR_PARAM_CBANK
	.align		4
        /*0074*/ 	.byte	0x04, 0x0a
        /*0076*/ 	.short	(.L_2099 - .L_2098)
	.align		4
.L_2098:
        /*0078*/ 	.word	index@(.nv.constant0._ZN2at6native29vectorized_elementwise_kernelILi8ENS0_13BinaryFunctorIN3c104HalfES4_S4_ZZZNS0_15binary_internal21div_floor_kernel_cudaERNS_18TensorIteratorBaseEENKUlvE1_clEvENKUlvE1_clEvEUlS4_S4_E_EESt5arrayIPcLm3EEEEviT0_T1_)
        /*007c*/ 	.short	0x0380
        /*007e*/ 	.short	0x0020


	//----- nvinfo : EIATTR_SW_WAR
	.align		4
.L_2099:
        /*0080*/ 	.byte	0x04, 0x36
        /*0082*/ 	.short	(.L_2101 - .L_2100)
.L_2100:
        /*0084*/ 	.word	0x00000008
.L_2101:


//--------------------- .nv.info._ZN2at6native18elementwise_kernelILi128ELi4EZNS0_15gpu_kernel_implINS0_13BUnaryFunctorIN3c104HalfES5_S5_ZZZNS0_15binary_internal21div_floor_kernel_cudaERNS_18TensorIteratorBaseEENKUlvE1_clEvENKUlvE1_clEvEUlS5_S5_E_EEEEvS8_RKT_EUliE_EEviT1_ --------------------------
	.section	.nv.info._ZN2at6native18elementwise_kernelILi128ELi4EZNS0_15gpu_kernel_implINS0_13BUnaryFunctorIN3c104HalfES5_S5_ZZZNS0_15binary_internal21div_floor_kernel_cudaERNS_18TensorIteratorBaseEENKUlvE1_clEvENKUlvE1_clEvEUlS5_S5_E_EEEEvS8_RKT_EUliE_EEviT1_,"",@"SHT_CUDA_INFO"
	.sectionflags	@""
	.align	4


	//----- nvinfo : EIATTR_CUDA_API_VERSION
	.align		4
        /*0000*/ 	.byte	0x04, 0x37
        /*0002*/ 	.short	(.L_2103 - .L_2102)
.L_2102:
        /*0004*/ 	.word	0x00000082


	//----- nvinfo : EIATTR_KPARAM_INFO
	.align		4
.L_2103:
        /*0008*/ 	.byte	0x04, 0x17
        /*000a*/ 	.short	(.L_2105 - .L_2104)
.L_2104:
        /*000c*/ 	.word	0x00000000
        /*0010*/ 	.short	0x0001
        /*0012*/ 	.short	0x0008
        /*0014*/ 	.byte	0x00, 0xf0, 0x61, 0x08


	//----- nvinfo : EIATTR_KPARAM_INFO
	.align		4
.L_2105:
        /*0018*/ 	.byte	0x04, 0x17
        /*001a*/ 	.short	(.L_2107 - .L_2106)
.L_2106:
        /*001c*/ 	.word	0x00000000
        /*0020*/ 	.short	0x0000
        /*0022*/ 	.short	0x0000
        /*0024*/ 	.byte	0x00, 0xf0, 0x11, 0x00


	//----- nvinfo : EIATTR_SPARSE_MMA_MASK
	.align		4
.L_2107:
        /*0028*/ 	.byte	0x03, 0x50
        /*002a*/ 	.short	0x0000


	//----- nvinfo : EIATTR_MAXREG_COUNT
	.align		4
        /*002c*/ 	.byte	0x03, 0x1b
        /*002e*/ 	.short	0x0080


	//----- nvinfo : EIATTR_EXTERNS
	.align		4
        /*0030*/ 	.byte	0x04, 0x0f
        /*0032*/ 	.short	(.L_2109 - .L_2108)


	//   ....[0]....
	.align		4
.L_2108:
        /*0034*/ 	.word	index@(__assertfail)


	//----- nvinfo : EIATTR_MERCURY_ISA_VERSION
	.align		4
.L_2109:
        /*0038*/ 	.byte	0x03, 0x5f
        /*003a*/ 	.short	0x0101


	//----- nvinfo : EIATTR_VRC_CTA_INIT_COUNT
	.align		4
        /*003c*/ 	.byte	0x02, 0x4a
	.zero		1
	.zero		1


	//----- nvinfo : EIATTR_SYSCALL_OFFSETS
	.align		4
        /*0040*/ 	.byte	0x04, 0x46
        /*0042*/ 	.short	(.L_2111 - .L_2110)


	//   ....[0]....
.L_2110:
        /*0044*/ 	.word	0x000022c0


	//   ....[1]....
        /*0048*/ 	.word	0x00003850


	//   ....[2]....
        /*004c*/ 	.word	0x00005cc0


	//   ....[3]....
        /*0050*/ 	.word	0x00007070


	//   ....[4]....
        /*0054*/ 	.word	0x000095f0


	//   ....[5]....
        /*0058*/ 	.word	0x0000a9a0


	//   ....[6]....
        /*005c*/ 	.word	0x0000cf30


	//   ....[7]....
        /*0060*/ 	.word	0x0000e2b0


	//----- nvinfo : EIATTR_EXIT_INSTR_OFFSETS
	.align		4
.L_2111:
        /*0064*/ 	.byte	0x04, 0x1c
        /*0066*/ 	.short	(.L_2113 - .L_2112)


	//   ....[0]....
.L_2112:
        /*0068*/ 	.word	0x0000ac80


	//   ....[1]....
        /*006c*/ 	.word	0x0000d750


	//   ....[2]....
        /*0070*/ 	.word	0x0000d790


	//   ....[3]....
        /*0074*/ 	.word	0x0000d830


	//   ....[4]....
        /*0078*/ 	.word	0x0000d870


	//   ....[5]....
        /*007c*/ 	.word	0x0000d8b0


	//   ....[6]....
        /*0080*/ 	.word	0x0000d940


	//   ....[7]....
        /*0084*/ 	.word	0x0000d960


	//   ....[8]....
        /*0088*/ 	.word	0x0000da00


	//   ....[9]....
        /*008c*/ 	.word	0x0000da50


	//   ....[10]....
        /*0090*/ 	.word	0x0000daa0


	//   ....[11]....
        /*0094*/ 	.word	0x0000db80


	//   ....[12]....
        /*0098*/ 	.word	0x0000dcf0


	//   ....[13]....
        /*009c*/ 	.word	0x0000de60


	//   ....[14]....
        /*00a0*/ 	.word	0x0000dfc0


	//   ....[15]....
        /*00a4*/ 	.word	0x0000e000


	//   ....[16]....
        /*00a8*/ 	.word	0x0000e040


	//   ....[17]....
        /*00ac*/ 	.word	0x0000e0f0


	//   ....[18]....
        /*00b0*/ 	.word	0x0000e150


	//   ....[19]....
        /*00b4*/ 	.word	0x0000e2c0


	//   ....[20]....
        /*00b8*/ 	.word	0x0000e3d0


	//   ....[21]....
        /*00bc*/ 	.word	0x0000e510


	//   ....[22]....
        /*00c0*/ 	.word	0x0000e550


	//----- nvinfo : EIATTR_MAX_THREADS
	.align		4
.L_2113:
        /*00c4*/ 	.byte	0x04, 0x05
        /*00c6*/ 	.short	(.L_2115 - .L_2114)
.L_2114:
        /*00c8*/ 	.word	0x00000080
        /*00cc*/ 	.word	0x00000001
        /*00d0*/ 	.word	0x00000001


	//----- nvinfo : EIATTR_CRS_STACK_SIZE
	.align		4
.L_2115:
        /*00d4*/ 	.byte	0x04, 0x1e
        /*00d6*/ 	.short	(.L_2117 - .L_2116)
.L_2116:
        /*00d8*/ 	.word	0x00000000


	//----- nvinfo : EIATTR_CBANK_PARAM_SIZE
	.align		4
.L_2117:
        /*00dc*/ 	.byte	0x03, 0x19
        /*00de*/ 	.short	0x0220


	//----- nvinfo : EIATTR_PARAM_CBANK
	.align		4
        /*00e0*/ 	.byte	0x04, 0x0a
        /*00e2*/ 	.short	(.L_2119 - .L_2118)
	.align		4
.L_2118:
        /*00e4*/ 	.word	index@(.nv.constant0._ZN2at6native18elementwise_kernelILi128ELi4EZNS0_15gpu_kernel_implINS0_13BUnaryFunctorIN3c104HalfES5_S5_ZZZNS0_15binary_internal21div_floor_kernel_cudaERNS_18TensorIteratorBaseEENKUlvE1_clEvENKUlvE1_clEvEUlS5_S5_E_EEEEvS8_RKT_EUliE_EEviT1_)
        /*00e8*/ 	.short	0x0380
        /*00ea*/ 	.short	0x0220


	//----- nvinfo : EIATTR_SW_WAR
	.align		4
.L_2119:
        /*00ec*/ 	.byte	0x04, 0x36
        /*00ee*/ 	.short	(.L_2121 - .L_2120)
.L_2120:
        /*00f0*/ 	.word	0x00000008
.L_2121:


//--------------------- .nv.info._ZN2at6native27unrolled_elementwise_kernelINS0_13BUnaryFunctorIN3c104HalfES4_S4_ZZZNS0_15binary_internal21div_floor_kernel_cudaERNS_18TensorIteratorBaseEENKUlvE1_clEvENKUlvE1_clEvEUlS4_S4_E_EESt5arrayIPcLm2EELi4E23TrivialOffsetCalculatorILi1EjESG_NS0_6memory12LoadWithCastILi1EEENSH_13StoreWithCastILi1EEEEEviT_T0_T2_T3_T4_T5_ --------------------------
	.section	.nv.info._ZN2at6native27unrolled_elementwise_kernelINS0_13BUnaryFunctorIN3c104HalfES4_S4_ZZZNS0_15binary_internal21div_floor_kernel_cudaERNS_18TensorIteratorBaseEENKUlvE1_clEvENKUlvE1_clEvEUlS4_S4_E_EESt5arrayIPcLm2EELi4E23TrivialOffsetCalculatorILi1EjESG_NS0_6memory12LoadWithCastILi1EEENSH_13StoreWithCastILi1EEEEEviT_T0_T2_T3_T4_T5_,"",@"SHT_CUDA_INFO"
	.sectionflags	@""
	.align	4


	//----- nvinfo : EIATTR_CUDA_API_VERSION
	.align		4
        /*0000*/ 	.byte	0x04, 0x37
        /*0002*/ 	.short	(.L_2123 - .L_2122)
.L_2122:
        /*0004*/ 	.word	0x00000082


	//----- nvinfo : EIATTR_KPARAM_INFO
	.align		4
.L_2123:
        /*0008*/ 	.byte	0x04, 0x17
        /*000a*/ 	.short	(.L_2125 - .L_2124)
.L_2124:
        /*000c*/ 	.word	0x00000000
        /*0010*/ 	.short	0x0006
        /*0012*/ 	.short	0x0024
        /*0014*/ 	.byte	0x00, 0xf0, 0x21, 0x00


	//----- nvinfo : EIATTR_KPARAM_INFO
	.align		4
.L_2125:
        /*0018*/ 	.byte	0x04, 0x17
        /*001a*/ 	.short	(.L_2127 - .L_2126)
.L_2126:
        /*001c*/ 	.word	0x00000000
        /*0020*/ 	.short	0x0005
        /*0022*/ 	.short	0x001c
        /*0024*/ 	.byte	0x00, 0xf0, 0x21, 0x00


	//----- nvinfo : EIATTR_KPARAM_INFO
	.align		4
.L_2127:
        /*0028*/ 	.byte	0x04, 0x17
        /*002a*/ 	.short	(.L_2129 - .L_2128)
.L_2128:
        /*002c*/ 	.word	0x00000000
        /*0030*/ 	.short	0x0004
        /*0032*/ 	.short	0x0019
        /*0034*/ 	.byte	0x00, 0xf0, 0x05, 0x00


	//----- nvinfo : EIATTR_KPARAM_INFO
	.align		4
.L_2129:
        /*0038*/ 	.byte	0x04, 0x17
        /*003a*/ 	.short	(.L_2131 - .L_2130)
.L_2130:
        /*003c*/ 	.word	0x00000000
        /*0040*/ 	.short	0x0003
        /*0042*/ 	.short	0x0018
        /*0044*/ 	.byte	0x00, 0xf0, 0x05, 0x00


	//----- nvinfo : EIATTR_KPARAM_INFO
	.align		4
.L_2131:
        /*0048*/ 	.byte	0x04, 0x17
        /*004a*/ 	.short	(.L_2133 - .L_2132)
.L_2132:
        /*004c*/ 	.word	0x00000000
        /*0050*/ 	.short	0x0002
        /*0052*/ 	.short	0x0008
        /*0054*/ 	.byte	0x00, 0xf0, 0x41, 0x00


	//----- nvinfo : EIATTR_KPARAM_INFO
	.align		4
.L_2133:
        /*0058*/ 	.byte	0x04, 0x17
        /*005a*/ 	.short	(.L_2135 - .L_2134)
.L_2134:
        /*005c*/ 	.word	0x00000000
        /*0060*/ 	.short	0x0001
        /*0062*/ 	.short	0x0004
        /*0064*/ 	.byte	0x00, 0xf0, 0x11, 0x00


	//----- nvinfo : EIATTR_KPARAM_INFO
	.align		4
.L_2135:
        /*0068*/ 	.byte	0x04, 0x17
        /*006a*/ 	.short	(.L_2137 - .L_2136)
.L_2136:
        /*006c*/ 	.word	0x00000000
        /*0070*/ 	.short	0x0000
        /*0072*/ 	.short	0x0000
        /*0074*/ 	.byte	0x00, 0xf0, 0x11, 0x00


	//----- nvinfo : EIATTR_SPARSE_MMA_MASK
	.align		4
.L_2137:
        /*0078*/ 	.byte	0x03, 0x50
        /*007a*/ 	.short	0x0000


	//----- nvinfo : EIATTR_MAXREG_COUNT
	.align		4
        /*007c*/ 	.byte	0x03, 0x1b
        /*007e*/ 	.short	0x00ff


	//----- nvinfo : EIATTR_EXTERNS
	.align		4
        /*0080*/ 	.byte	0x04, 0x0f
        /*0082*/ 	.short	(.L_2139 - .L_2138)


	//   ....[0]....
	.align		4
.L_2138:
        /*0084*/ 	.word	index@(__assertfail)


	//----- nvinfo : EIATTR_MERCURY_ISA_VERSION
	.align		4
.L_2139:
        /*0088*/ 	.byte	0x03, 0x5f
        /*008a*/ 	.short	0x0101


	//----- nvinfo : EIATTR_VRC_CTA_INIT_COUNT
	.align		4
        /*008c*/ 	.byte	0x02, 0x4a
	.zero		1
	.zero		1


	//----- nvinfo : EIATTR_SYSCALL_OFFSETS
	.align		4
        /*0090*/ 	.byte	0x04, 0x46
        /*0092*/ 	.short	(.L_2141 - .L_2140)


	//   ....[0]....
.L_2140:
        /*0094*/ 	.word	0x00000fc0


	//   ....[1]....
        /*0098*/ 	.word	0x00002160


	//   ....[2]....
        /*009c*/ 	.word	0x00003240


	//   ....[3]....
        /*00a0*/ 	.word	0x00004240


	//   ....[4]....
        /*00a4*/ 	.word	0x00006ce0


	//   ....[5]....
        /*00a8*/ 	.word	0x00007b90


	//   ....[6]....
        /*00ac*/ 	.word	0x00008b30


	//   ....[7]....
        /*00b0*/ 	.word	0x00009ab0


	//----- nvinfo : EIATTR_EXIT_INSTR_OFFSETS
	.align		4
.L_2141:
        /*00b4*/ 	.byte	0x04, 0x1c
        /*00b6*/ 	.short	(.L_2143 - .L_2142)


	//   ....[0]....
.L_2142:
        /*00b8*/ 	.word	0x00008e00


	//   ....[1]....
        /*00bc*/ 	.word	0x00008f50


	//   ....[2]....
        /*00c0*/ 	.word	0x00008f90


	//   ....[3]....
        /*00c4*/ 	.word	0x00009030


	//   ....[4]....
        /*00c8*/ 	.word	0x00009070


	//   ....[5]....
        /*00cc*/ 	.word	0x000090b0


	//   ....[6]....
        /*00d0*/ 	.word	0x00009140


	//   ....[7]....
        /*00d4*/ 	.word	0x00009160


	//   ....[8]....
        /*00d8*/ 	.word	0x00009200


	//   ....[9]....
        /*00dc*/ 	.word	0x00009250


	//   ....[10]....
        /*00e0*/ 	.word	0x000092a0


	//   ....[11]....
        /*00e4*/ 	.word	0x00009380


	//   ....[12]....
        /*00e8*/ 	.word	0x000094f0


	//   ....[13]....
        /*00ec*/ 	.word	0x00009660


	//   ....[14]....
        /*00f0*/ 	.word	0x000097c0


	//   ....[15]....
        /*00f4*/ 	.word	0x00009800


	//   ....[16]....
        /*00f8*/ 	.word	0x00009840


	//   ....[17]....
        /*00fc*/ 	.word	0x000098f0


	//   ....[18]....
        /*0100*/ 	.word	0x00009950


	//   ....[19]....
        /*0104*/ 	.word	0x00009ac0


	//   ....[20]....
        /*0108*/ 	.word	0x00009bd0


	//   ....[21]....
        /*010c*/ 	.word	0x00009d10


	//   ....[22]....
        /*0110*/ 	.word	0x00009d50


	//----- nvinfo : EIATTR_MAX_THREADS
	.align		4
.L_2143:
        /*0114*/ 	.byte	0x04, 0x05
        /*0116*/ 	.short	(.L_2145 - .L_2144)
.L_2144:
        /*0118*/ 	.word	0x00000080
        /*011c*/ 	.word	0x00000001
        /*0120*/ 	.word	0x00000001


	//----- nvinfo : EIATTR_CRS_STACK_SIZE
	.align		4
.L_2145:
        /*0124*/ 	.byte	0x04, 0x1e
        /*0126*/ 	.short	(.L_2147 - .L_2146)
.L_2146:
        /*0128*/ 	.word	0x00000000


	//----- nvinfo : EIATTR_CBANK_PARAM_SIZE
	.align		4
.L_2147:
        /*012c*/ 	.byte	0x03, 0x19
        /*012e*/ 	.short	0x002c


	//----- nvinfo : EIATTR_PARAM_CBANK
	.align		4
        /*0130*/ 	.byte	0x04, 0x0a
        /*0132*/ 	.short	(.L_2149 - .L_2148)
	.align		4
.L_2148:
        /*0134*/ 	.word	index@(.nv.constant0._ZN2at6native27unrolled_elementwise_kernelINS0_13BUnaryFunctorIN3c104HalfES4_S4_ZZZNS0_15binary_internal21div_floor_kernel_cudaERNS_18TensorIteratorBaseEENKUlvE1_clEvENKUlvE1_clEvEUlS4_S4_E_EESt5arrayIPcLm2EELi4E23TrivialOffsetCalculatorILi1EjESG_NS0_6memory12LoadWithCastILi1EEENSH_13StoreWithCastILi1EEEEEviT_T0_T2_T3_T4_T5_)
        /*0138*/ 	.short	0x0380
        /*013a*/ 	.short	0x002c


	//----- nvinfo : EIATTR_SW_WAR
	.align		4
.L_2149:
        /*013c*/ 	.byte	0x04, 0x36
        /*013e*/ 	.short	(.L_2151 - .L_2150)
.L_2150:
        /*0140*/ 	.word	0x00000008
.L_2151:


//--------------------- .nv.info._ZN2at6native18elementwise_kernelILi128ELi4EZNS0_22gpu_kernel_impl_nocastINS0_13BUnaryFunctorIN3c104HalfES5_S5_ZZZNS0_15binary_internal21div_floor_kernel_cudaERNS_18TensorIteratorBaseEENKUlvE1_clEvENKUlvE1_clEvEUlS5_S5_E_EEEEvS8_RKT_EUliE_EEviT1_ --------------------------
	.section	.nv.info._ZN2at6native18elementwise_kernelILi128ELi4EZNS0_22gpu_kernel_impl_nocastINS0_13BUnaryFunctorIN3c104HalfES5_S5_ZZZNS0_15binary_internal21div_floor_kernel_cudaERNS_18TensorIteratorBaseEENKUlvE1_clEvENKUlvE1_clEvEUlS5_S5_E_EEEEvS8_RKT_EUliE_EEviT1_,"",@"SHT_CUDA_INFO"
	.sectionflags	@""
	.align	4


	//----- nvinfo : EIATTR_CUDA_API_VERSION
	.align		4
        /*0000*/ 	.byte	0x04, 0x37
        /*0002*/ 	.short	(.L_2153 - .L_2152)
.L_2152:
        /*0004*/ 	.word	0x00000082


	//----- nvinfo : EIATTR_KPARAM_INFO
	.align		4
.L_2153:
        /*0008*/ 	.byte	0x04, 0x17
        /*000a*/ 	.short	(.L_2155 - .L_2154)
.L_2154:
        /*000c*/ 	.word	0x00000000
        /*0010*/ 	.short	0x0001
        /*0012*/ 	.short	0x0008
        /*0014*/ 	.byte	0x00, 0xf0, 0x61, 0x08


	//----- nvinfo : EIATTR_KPARAM_INFO
	.align		4
.L_2155:
        /*0018*/ 	.byte	0x04, 0x17
        /*001a*/ 	.short	(.L_2157 - .L_2156)
.L_2156:
        /*001c*/ 	.word	0x00000000
        /*0020*/ 	.short	0x0000
        /*0022*/ 	.short	0x0000
        /*0024*/ 	.byte	0x00, 0xf0, 0x11, 0x00


	//----- nvinfo : EIATTR_SPARSE_MMA_MASK
	.align		4
.L_2157:
        /*0028*/ 	.byte	0x03, 0x50
        /*002a*/ 	.short	0x0000


	//----- nvinfo : EIATTR_MAXREG_COUNT
	.align		4
        /*002c*/ 	.byte	0x03, 0x1b
        /*002e*/ 	.short	0x0080


	//----- nvinfo : EIATTR_MERCURY_ISA_VERSION
	.align		4
        /*0030*/ 	.byte	0x03, 0x5f
        /*0032*/ 	.short	0x0101


	//----- nvinfo : EIATTR_VRC_CTA_INIT_COUNT
	.align		4
        /*0034*/ 	.byte	0x02, 0x4a
	.zero		1
	.zero		1


	//----- nvinfo : EIATTR_EXIT_INSTR_OFFSETS
	.align		4
        /*0038*/ 	.byte	0x04, 0x1c
        /*003a*/ 	.short	(.L_2159 - .L_2158)


	//   ....[0]....
.L_2158:
        /*003c*/ 	.word	0x000014f0


	//   ....[1]....
        /*0040*/ 	.word	0x00001b40


	//   ....[2]....
        /*0044*/ 	.word	0x00006980


	//   ....[3]....
        /*0048*/ 	.word	0x00008320


	//----- nvinfo : EIATTR_MAX_THREADS
	.align		4
.L_2159:
        /*004c*/ 	.byte	0x04, 0x05
        /*004e*/ 	.short	(.L_2161 - .L_2160)
.L_2160:
        /*0050*/ 	.word	0x00000080
        /*0054*/ 	.word	0x00000001
        /*0058*/ 	.word	0x00000001


	//----- nvinfo : EIATTR_CRS_STACK_SIZE
	.align		4
.L_2161:
        /*005c*/ 	.byte	0x04, 0x1e
        /*005e*/ 	.short	(.L_2163 - .L_2162)
.L_2162:
        /*0060*/ 	.word	0x00000000


	//----- nvinfo : EIATTR_CBANK_PARAM_SIZE
	.align		4
.L_2163:
        /*0064*/ 	.byte	0x03, 0x19
        /*0066*/ 	.short	0x0220


	//----- nvinfo : EIATTR_PARAM_CBANK
	.align		4
        /*0068*/ 	.byte	0x04, 0x0a
        /*006a*/ 	.short	(.L_2165 - .L_2164)
	.align		4
.L_2164:
        /*006c*/ 	.word	index@(.nv.constant0._ZN2at6native18elementwise_kernelILi128ELi4EZNS0_22gpu_kernel_impl_nocastINS0_13BUnaryFunctorIN3c104HalfES5_S5_ZZZNS0_15binary_internal21div_floor_kernel_cudaERNS_18TensorIteratorBaseEENKUlvE1_clEvENKUlvE1_clEvEUlS5_S5_E_EEEEvS8_RKT_EUliE_EEviT1_)
        /*0070*/ 	.short	0x0380
        /*0072*/ 	.short	0x0220


	//----- nvinfo : EIATTR_SW_WAR
	.align		4
.L_2165:
        /*0074*/ 	.byte	0x04, 0x36
        /*0076*/ 	.short	(.L_2167 - .L_2166)
.L_2166:
        /*0078*/ 	.word	0x00000008
.L_2167:


//--------------------- .nv.info._ZN2at6native27unrolled_elementwise_kernelINS0_13BUnaryFunctorIN3c104HalfES4_S4_ZZZNS0_15binary_internal21div_floor_kernel_cudaERNS_18TensorIteratorBaseEENKUlvE1_clEvENKUlvE1_clEvEUlS4_S4_E_EESt5arrayIPcLm2EELi4E23TrivialOffsetCalculatorILi1EjESG_NS0_6memory15LoadWithoutCastENSH_16StoreWithoutCastEEEviT_T0_T2_T3_T4_T5_ --------------------------
	.section	.nv.info._ZN2at6native27unrolled_elementwise_kernelINS0_13BUnaryFunctorIN3c104HalfES4_S4_ZZZNS0_15binary_internal21div_floor_kernel_cudaERNS_18TensorIteratorBaseEENKUlvE1_clEvENKUlvE1_clEvEUlS4_S4_E_EESt5arrayIPcLm2EELi4E23TrivialOffsetCalculatorILi1EjESG_NS0_6memory15LoadWithoutCastENSH_16StoreWithoutCastEEEviT_T0_T2_T3_T4_T5_,"",@"SHT_CUDA_INFO"
	.sectionflags	@""
	.align	4


	//----- nvinfo : EIATTR_CUDA_API_VERSION
	.align		4
        /*0000*/ 	.byte	0x04, 0x37
        /*0002*/ 	.short	(.L_2169 - .L_2168)
.L_2168:
        /*0004*/ 	.word	0x00000082


	//----- nvinfo : EIATTR_KPARAM_INFO
	.align		4
.L_2169:
        /*0008*/ 	.byte	0x04, 0x17
        /*000a*/ 	.short	(.L_2171 - .L_2170)
.L_2170:
        /*000c*/ 	.word	0x00000000
        /*0010*/ 	.short	0x0006
        /*0012*/ 	.short	0x001b
        /*0014*/ 	.byte	0x00, 0xf0, 0x05, 0x00


	//----- nvinfo : EIATTR_KPARAM_INFO
	.align		4
.L_2171:
        /*0018*/ 	.byte	0x04, 0x17
        /*001a*/ 	.short	(.L_2173 - .L_2172)
.L_2172:
        /*001c*/ 	.word	0x00000000
        /*0020*/ 	.short	0x0005
        /*0022*/ 	.short	0x001a
        /*0024*/ 	.byte	0x00, 0xf0, 0x05, 0x00


	//----- nvinfo : EIATTR_KPARAM_INFO
	.align		4
.L_2173:
        /*0028*/ 	.byte	0x04, 0x17
        /*002a*/ 	.short	(.L_2175 - .L_2174)
.L_2174:
        /*002c*/ 	.word	0x00000000
        /*0030*/ 	.short	0x0004
        /*0032*/ 	.short	0x0019
        /*0034*/ 	.byte	0x00, 0xf0, 0x05, 0x00


	//----- nvinfo : EIATTR_KPARAM_INFO
	.align		4
.L_2175:
        /*0038*/ 	.byte	0x04, 0x17
        /*003a*/ 	.short	(.L_2177 - .L_2176)
.L_2176:
        /*003c*/ 	.word	0x00000000
        /*0040*/ 	.short	0x0003
        /*0042*/ 	.short	0x0018
        /*0044*/ 	.byte	0x00, 0xf0, 0x05, 0x00


	//----- nvinfo : EIATTR_KPARAM_INFO
	.align		4
.L_2177:
        /*0048*/ 	.byte	0x04, 0x17
        /*004a*/ 	.short	(.L_2179 - .L_2178)
.L_2178:
        /*004c*/ 	.word	0x00000000
        /*0050*/ 	.short	0x0002
        /*0052*/ 	.short	0x0008
        /*0054*/ 	.byte	0x00, 0xf0, 0x41, 0x00


	//----- nvinfo : EIATTR_KPARAM_INFO
	.align		4
.L_2179:
        /*0058*/ 	.byte	0x04, 0x17
        /*005a*/ 	.short	(.L_2181 - .L_2180)
.L_2180:
        /*005c*/ 	.word	0x00000000
        /*0060*/ 	.short	0x0001
        /*0062*/ 	.short	0x0004
        /*0064*/ 	.byte	0x00, 0xf0, 0x11, 0x00


	//----- nvinfo : EIATTR_KPARAM_INFO
	.align		4
.L_2181:
        /*0068*/ 	.byte	0x04, 0x17
        /*006a*/ 	.short	(.L_2183 - .L_2182)
.L_2182:
        /*006c*/ 	.word	0x00000000
        /*0070*/ 	.short	0x0000
        /*0072*/ 	.short	0x0000
        /*0074*/ 	.byte	0x00, 0xf0, 0x11, 0x00


	//----- nvinfo : EIATTR_SPARSE_MMA_MASK
	.align		4
.L_2183:
        /*0078*/ 	.byte	0x03, 0x50
        /*007a*/ 	.short	0x0000


	//----- nvinfo : EIATTR_MAXREG_COUNT
	.align		4
        /*007c*/ 	.byte	0x03, 0x1b
        /*007e*/ 	.short	0x00ff


	//----- nvinfo : EIATTR_MERCURY_ISA_VERSION
	.align		4
        /*0080*/ 	.byte	0x03, 0x5f
        /*0082*/ 	.short	0x0101


	//----- nvinfo : EIATTR_VRC_CTA_INIT_COUNT
	.align		4
        /*0084*/ 	.byte	0x02, 0x4a
	.zero		1
	.zero		1


	//----- nvinfo : EIATTR_EXIT_INSTR_OFFSETS
	.align		4
        /*0088*/ 	.byte	0x04, 0x1c
        /*008a*/ 	.short	(.L_2185 - .L_2184)


	//   ....[0]....
.L_2184:
        /*008c*/ 	.word	0x00001e90


	//   ....[1]....
        /*0090*/ 	.word	0x00001ee0


	//----- nvinfo : EIATTR_MAX_THREADS
	.align		4
.L_2185:
        /*0094*/ 	.byte	0x04, 0x05
        /*0096*/ 	.short	(.L_2187 - .L_2186)
.L_2186:
        /*0098*/ 	.word	0x00000080
        /*009c*/ 	.word	0x00000001
        /*00a0*/ 	.word	0x00000001


	//----- nvinfo : EIATTR_CRS_STACK_SIZE
	.align		4
.L_2187:
        /*00a4*/ 	.byte	0x04, 0x1e
        /*00a6*/ 	.short	(.L_2189 - .L_2188)
.L_2188:
        /*00a8*/ 	.word	0x00000000


	//----- nvinfo : EIATTR_CBANK_PARAM_SIZE
	.align		4
.L_2189:
        /*00ac*/ 	.byte	0x03, 0x19
        /*00ae*/ 	.short	0x001c


	//----- nvinfo : EIATTR_PARAM_CBANK
	.align		4
        /*00b0*/ 	.byte	0x04, 0x0a
        /*00b2*/ 	.short	(.L_2191 - .L_2190)
	.align		4
.L_2190:
        /*00b4*/ 	.word	index@(.nv.constant0._ZN2at6native27unrolled_elementwise_kernelINS0_13BUnaryFunctorIN3c104HalfES4_S4_ZZZNS0_15binary_internal21div_floor_kernel_cudaERNS_18TensorIteratorBaseEENKUlvE1_clEvENKUlvE1_clEvEUlS4_S4_E_EESt5arrayIPcLm2EELi4E23TrivialOffsetCalculatorILi1EjESG_NS0_6memory15LoadWithoutCastENSH_16StoreWithoutCastEEEviT_T0_T2_T3_T4_T5_)
        /*00b8*/ 	.short	0x0380
        /*00ba*/ 	.short	0x001c


	//----- nvinfo : EIATTR_SW_WAR
	.align		4
.L_2191:
        /*00bc*/ 	.byte	0x04, 0x36
        /*00be*/ 	.short	(.L_2193 - .L_2192)
.L_2192:
        /*00c0*/ 	.word	0x00000008
.L_2193:


//--------------------- .nv.info._ZN2at6native29vectorized_elementwise_kernelILi2ENS0_13BUnaryFunctorIN3c104HalfES4_S4_ZZZNS0_15binary_internal21div_floor_kernel_cudaERNS_18TensorIteratorBaseEENKUlvE1_clEvENKUlvE1_clEvEUlS4_S4_E_EESt5arrayIPcLm2EEEEviT0_T1_ --------------------------
	.section	.nv.info._ZN2at6native29vectorized_elementwise_kernelILi2ENS0_13BUnaryFunctorIN3c104HalfES4_S4_ZZZNS0_15binary_internal21div_floor_kernel_cudaERNS_18TensorIteratorBaseEENKUlvE1_clEvENKUlvE1_clEvEUlS4_S4_E_EESt5arrayIPcLm2EEEEviT0_T1_,"",@"SHT_CUDA_INFO"
	.sectionflags	@""
	.align	4


	//----- nvinfo : EIATTR_CUDA_API_VERSION
	.align		4
        /*0000*/ 	.byte	0x04, 0x37
        /*0002*/ 	.short	(.L_2195 - .L_2194)
.L_2194:
        /*0004*/ 	.word	0x00000082


	//----- nvinfo : EIATTR_KPARAM_INFO
	.align		4
.L_2195:
        /*0008*/ 	.byte	0x04, 0x17
        /*000a*/ 	.short	(.L_2197 - .L_2196)
.L_2196:
        /*000c*/ 	.word	0x00000000
        /*0010*/ 	.short	0x0002
        /*0012*/ 	.short	0x0008
        /*0014*/ 	.byte	0x00, 0xf0, 0x41, 0x00


	//----- nvinfo : EIATTR_KPARAM_INFO
	.align		4
.L_2197:
        /*0018*/ 	.byte	0x04, 0x17
        /*001a*/ 	.short	(.L_2199 - .L_2198)
.L_2198:
        /*001c*/ 	.word	0x00000000
        /*0020*/ 	.short	0x0001
        /*0022*/ 	.short	0x0004
        /*0024*/ 	.byte	0x00, 0xf0, 0x11, 0x00


	//----- nvinfo : EIATTR_KPARAM_INFO
	.align		4
.L_2199:
        /*0028*/ 	.byte	0x04, 0x17
        /*002a*/ 	.short	(.L_2201 - .L_2200)
.L_2200:
        /*002c*/ 	.word	0x00000000
        /*0030*/ 	.short	0x0000
        /*0032*/ 	.short	0x0000
        /*0034*/ 	.byte	0x00, 0xf0, 0x11, 0x00


	//----- nvinfo : EIATTR_SPARSE_MMA_MASK
	.align		4
.L_2201:
        /*0038*/ 	.byte	0x03, 0x50
        /*003a*/ 	.short	0x0000


	//----- nvinfo : EIATTR_MAXREG_COUNT
	.align		4
        /*003c*/ 	.byte	0x03, 0x1b
        /*003e*/ 	.short	0x00ff


	//----- nvinfo : EIATTR_MERCURY_ISA_VERSION
	.align		4
        /*0040*/ 	.byte	0x03, 0x5f
        /*0042*/ 	.short	0x0101


	//----- nvinfo : EIATTR_VRC_CTA_INIT_COUNT
	.align		4
        /*0044*/ 	.byte	0x02, 0x4a
	.zero		1
	.zero		1


	//----- nvinfo : EIATTR_EXIT_INSTR_OFFSETS
	.align		4
        /*0048*/ 	.byte	0x04, 0x1c
        /*004a*/ 	.short	(.L_2203 - .L_2202)


	//   ....[0]....
.L_2202:
        /*004c*/ 	.word	0x00003cf0


	//   ....[1]....
        /*0050*/ 	.word	0x00003d40


	//   ....[2]....
        /*0054*/ 	.word	0x00006b90


	//----- nvinfo : EIATTR_MAX_THREADS
	.align		4
.L_2203:
        /*0058*/ 	.byte	0x04, 0x05
        /*005a*/ 	.short	(.L_2205 - .L_2204)
.L_2204:
        /*005c*/ 	.word	0x00000080
        /*0060*/ 	.word	0x00000001
        /*0064*/ 	.word	0x00000001


	//----- nvinfo : EIATTR_CRS_STACK_SIZE
	.align		4
.L_2205:
        /*0068*/ 	.byte	0x04, 0x1e
        /*006a*/ 	.short	(.L_2207 - .L_2206)
.L_2206:
        /*006c*/ 	.word	0x00000000


	//----- nvinfo : EIATTR_CBANK_PARAM_SIZE
	.align		4
.L_2207:
        /*0070*/ 	.byte	0x03, 0x19
        /*0072*/ 	.short	0x0018


	//----- nvinfo : EIATTR_PARAM_CBANK
	.align		4
        /*0074*/ 	.byte	0x04, 0x0a
        /*0076*/ 	.short	(.L_2209 - .L_2208)
	.align		4
.L_2208:
        /*0078*/ 	.word	index@(.nv.constant0._ZN2at6native29vectorized_elementwise_kernelILi2ENS0_13BUnaryFunctorIN3c104HalfES4_S4_ZZZNS0_15binary_internal21div_floor_kernel_cudaERNS_18TensorIteratorBaseEENKUlvE1_clEvENKUlvE1_clEvEUlS4_S4_E_EESt5arrayIPcLm2EEEEviT0_T1_)
        /*007c*/ 	.short	0x0380
        /*007e*/ 	.short	0x0018


	//----- nvinfo : EIATTR_SW_WAR
	.align		4
.L_2209:
        /*0080*/ 	.byte	0x04, 0x36
        /*0082*/ 	.short	(.L_2211 - .L_2210)
.L_2210:
        /*0084*/ 	.word	0x00000008
.L_2211:


//--------------------- .nv.info._ZN2at6native29vectorized_elementwise_kernelILi4ENS0_13BUnaryFunctorIN3c104HalfES4_S4_ZZZNS0_15binary_internal21div_floor_kernel_cudaERNS_18TensorIteratorBaseEENKUlvE1_clEvENKUlvE1_clEvEUlS4_S4_E_EESt5arrayIPcLm2EEEEviT0_T1_ --------------------------
	.section	.nv.info._ZN2at6native29vectorized_elementwise_kernelILi4ENS0_13BUnaryFunctorIN3c104HalfES4_S4_ZZZNS0_15binary_internal21div_floor_kernel_cudaERNS_18TensorIteratorBaseEENKUlvE1_clEvENKUlvE1_clEvEUlS4_S4_E_EESt5arrayIPcLm2EEEEviT0_T1_,"",@"SHT_CUDA_INFO"
	.sectionflags	@""
	.align	4


	//----- nvinfo : EIATTR_CUDA_API_VERSION
	.align		4
        /*0000*/ 	.byte	0x04, 0x37
        /*0002*/ 	.short	(.L_2213 - .L_2212)
.L_2212:
        /*0004*/ 	.word	0x00000082


	//----- nvinfo : EIATTR_KPARAM_INFO
	.align		4
.L_2213:
        /*0008*/ 	.byte	0x04, 0x17
        /*000a*/ 	.short	(.L_2215 - .L_2214)
.L_2214:
        /*000c*/ 	.word	0x00000000
        /*0010*/ 	.short	0x0002
        /*0012*/ 	.short	0x0008
        /*0014*/ 	.byte	0x00, 0xf0, 0x41, 0x00


	//----- nvinfo : EIATTR_KPARAM_INFO
	.align		4
.L_2215:
        /*0018*/ 	.byte	0x04, 0x17
        /*001a*/ 	.short	(.L_2217 - .L_2216)
.L_2216:
        /*001c*/ 	.word	0x00000000
        /*0020*/ 	.short	0x0001
        /*0022*/ 	.short	0x0004
        /*0024*/ 	.byte	0x00, 0xf0, 0x11, 0x00


	//----- nvinfo : EIATTR_KPARAM_INFO
	.align		4
.L_2217:
        /*0028*/ 	.byte	0x04, 0x17
        /*002a*/ 	.short	(.L_2219 - .L_2218)
.L_2218:
        /*002c*/ 	.word	0x00000000
        /*0030*/ 	.short	0x0000
        /*0032*/ 	.short	0x0000
        /*0034*/ 	.byte	0x00, 0xf0, 0x11, 0x00


	//----- nvinfo : EIATTR_SPARSE_MMA_MASK
	.align		4
.L_2219:
        /*0038*/ 	.byte	0x03, 0x50
        /*003a*/ 	.short	0x0000


	//----- nvinfo : EIATTR_MAXREG_COUNT
	.align		4
        /*003c*/ 	.byte	0x03, 0x1b
        /*003e*/ 	.short	0x00ff


	//----- nvinfo : EIATTR_MERCURY_ISA_VERSION
	.align		4
        /*0040*/ 	.byte	0x03, 0x5f
        /*0042*/ 	.short	0x0101


	//----- nvinfo : EIATTR_VRC_CTA_INIT_COUNT
	.align		4
        /*0044*/ 	.byte	0x02, 0x4a
	.zero		1
	.zero		1


	//----- nvinfo : EIATTR_EXIT_INSTR_OFFSETS
	.align		4
        /*0048*/ 	.byte	0x04, 0x1c
        /*004a*/ 	.short	(.L_2221 - .L_2220)


	//   ....[0]....
.L_2220:
        /*004c*/ 	.word	0x00003cf0


	//   ....[1]....
        /*0050*/ 	.word	0x00003d40


	//   ....[2]....
        /*0054*/ 	.word	0x00006b60


	//----- nvinfo : EIATTR_MAX_THREADS
	.align		4
.L_2221:
        /*0058*/ 	.byte	0x04, 0x05
        /*005a*/ 	.short	(.L_2223 - .L_2222)
.L_2222:
        /*005c*/ 	.word	0x00000080
        /*0060*/ 	.word	0x00000001
        /*0064*/ 	.word	0x00000001


	//----- nvinfo : EIATTR_CRS_STACK_SIZE
	.align		4
.L_2223:
        /*0068*/ 	.byte	0x04, 0x1e
        /*006a*/ 	.short	(.L_2225 - .L_2224)
.L_2224:
        /*006c*/ 	.word	0x00000000


	//----- nvinfo : EIATTR_CBANK_PARAM_SIZE
	.align		4
.L_2225:
        /*0070*/ 	.byte	0x03, 0x19
        /*0072*/ 	.short	0x0018


	//----- nvinfo : EIATTR_PARAM_CBANK
	.align		4
        /*0074*/ 	.byte	0x04, 0x0a
        /*0076*/ 	.short	(.L_2227 - .L_2226)
	.align		4
.L_2226:
        /*0078*/ 	.word	index@(.nv.constant0._ZN2at6native29vectorized_elementwise_kernelILi4ENS0_13BUnaryFunctorIN3c104HalfES4_S4_ZZZNS0_15binary_internal21div_floor_kernel_cudaERNS_18TensorIteratorBaseEENKUlvE1_clEvENKUlvE1_clEvEUlS4_S4_E_EESt5arrayIPcLm2EEEEviT0_T1_)
        /*007c*/ 	.short	0x0380
        /*007e*/ 	.short	0x0018


	//----- nvinfo : EIATTR_SW_WAR
	.align		4
.L_2227:
        /*0080*/ 	.byte	0x04, 0x36
        /*0082*/ 	.short	(.L_2229 - .L_2228)
.L_2228:
        /*0084*/ 	.word	0x00000008
.L_2229:


//--------------------- .nv.info._ZN2at6native29vectorized_elementwise_kernelILi8ENS0_13BUnaryFunctorIN3c104HalfES4_S4_ZZZNS0_15binary_internal21div_floor_kernel_cudaERNS_18TensorIteratorBaseEENKUlvE1_clEvENKUlvE1_clEvEUlS4_S4_E_EESt5arrayIPcLm2EEEEviT0_T1_ --------------------------
	.section	.nv.info._ZN2at6native29vectorized_elementwise_kernelILi8ENS0_13BUnaryFunctorIN3c104HalfES4_S4_ZZZNS0_15binary_internal21div_floor_kernel_cudaERNS_18TensorIteratorBaseEENKUlvE1_clEvENKUlvE1_clEvEUlS4_S4_E_EESt5arrayIPcLm2EEEEviT0_T1_,"",@"SHT_CUDA_INFO"
	.sectionflags	@""
	.align	4


	//----- nvinfo : EIATTR_CUDA_API_VERSION
	.align		4
        /*0000*/ 	.byte	0x04, 0x37
        /*0002*/ 	.short	(.L_2231 - .L_2230)
.L_2230:
        /*0004*/ 	.word	0x00000082


	//----- nvinfo : EIATTR_KPARAM_INFO
	.align		4
.L_2231:
        /*0008*/ 	.byte	0x04, 0x17
        /*000a*/ 	.short	(.L_2233 - .L_2232)
.L_2232:
        /*000c*/ 	.word	0x00000000
        /*0010*/ 	.short	0x0002
        /*0012*/ 	.short	0x0008
        /*0014*/ 	.byte	0x00, 0xf0, 0x41, 0x00


	//----- nvinfo : EIATTR_KPARAM_INFO
	.align		4
.L_2233:
        /*0018*/ 	.byte	0x04, 0x17
        /*001a*/ 	.short	(.L_2235 - .L_2234)
.L_2234:
        /*001c*/ 	.word	0x00000000
        /*0020*/ 	.short	0x0001
        /*0022*/ 	.short	0x0004
        /*0024*/ 	.byte	0x00, 0xf0, 0x11, 0x00


	//----- nvinfo : EIATTR_KPARAM_INFO
	.align		4
.L_2235:
        /*0028*/ 	.byte	0x04, 0x17
        /*002a*/ 	.short	(.L_2237 - .L_2236)
.L_2236:
        /*002c*/ 	.word	0x00000000
        /*0030*/ 	.short	0x0000
        /*0032*/ 	.short	0x0000
        /*0034*/ 	.byte	0x00, 0xf0, 0x11, 0x00


	//----- nvinfo : EIATTR_SPARSE_MMA_MASK
	.align		4
.L_2237:
        /*0038*/ 	.byte	0x03, 0x50
        /*003a*/ 	.short	0x0000


	//----- nvinfo : EIATTR_MAXREG_COUNT
	.align		4
        /*003c*/ 	.byte	0x03, 0x1b
        /*003e*/ 	.short	0x00ff


	//----- nvinfo : EIATTR_MERCURY_ISA_VERSION
	.align		4
        /*0040*/ 	.byte	0x03, 0x5f
        /*0042*/ 	.short	0x0101


	//----- nvinfo : EIATTR_VRC_CTA_INIT_COUNT
	.align		4
        /*0044*/ 	.byte	0x02, 0x4a
	.zero		1
	.zero		1


	//----- nvinfo : EIATTR_EXIT_INSTR_OFFSETS
	.align		4
        /*0048*/ 	.byte	0x04, 0x1c
        /*004a*/ 	.short	(.L_2239 - .L_2238)


	//   ....[0]....
.L_2238:
        /*004c*/ 	.word	0x00003cf0


	//   ....[1]....
        /*0050*/ 	.word	0x00003d40


	//   ....[2]....
        /*0054*/ 	.word	0x00006b60


	//----- nvinfo : EIATTR_MAX_THREADS
	.align		4
.L_2239:
        /*0058*/ 	.byte	0x04, 0x05
        /*005a*/ 	.short	(.L_2241 - .L_2240)
.L_2240:
        /*005c*/ 	.word	0x00000080
        /*0060*/ 	.word	0x00000001
        /*0064*/ 	.word	0x00000001


	//----- nvinfo : EIATTR_CRS_STACK_SIZE
	.align		4
.L_2241:
        /*0068*/ 	.byte	0x04, 0x1e
        /*006a*/ 	.short	(.L_2243 - .L_2242)
.L_2242:
        /*006c*/ 	.word	0x00000000


	//----- nvinfo : EIATTR_CBANK_PARAM_SIZE
	.align		4
.L_2243:
        /*0070*/ 	.byte	0x03, 0x19
        /*0072*/ 	.short	0x0018


	//----- nvinfo : EIATTR_PARAM_CBANK
	.align		4
        /*0074*/ 	.byte	0x04, 0x0a
        /*0076*/ 	.short	(.L_2245 - .L_2244)
	.align		4
.L_2244:
        /*0078*/ 	.word	index@(.nv.constant0._ZN2at6native29vectorized_elementwise_kernelILi8ENS0_13BUnaryFunctorIN3c104HalfES4_S4_ZZZNS0_15binary_internal21div_floor_kernel_cudaERNS_18TensorIteratorBaseEENKUlvE1_clEvENKUlvE1_clEvEUlS4_S4_E_EESt5arrayIPcLm2EEEEviT0_T1_)
        /*007c*/ 	.short	0x0380
        /*007e*/ 	.short	0x0018


	//----- nvinfo : EIATTR_SW_WAR
	.align		4
.L_2245:
        /*0080*/ 	.byte	0x04, 0x36
        /*0082*/ 	.short	(.L_2247 - .L_2246)
.L_2246:
        /*0084*/ 	.word	0x00000008
.L_2247:


//--------------------- .nv.info._ZN2at6native18elementwise_kernelILi128ELi4EZNS0_15gpu_kernel_implINS0_13AUnaryFunctorIN3c104HalfES5_S5_ZZZNS0_15binary_internal21div_floor_kernel_cudaERNS_18TensorIteratorBaseEENKUlvE1_clEvENKUlvE1_clEvEUlS5_S5_E_EEEEvS8_RKT_EUliE_EEviT1_ --------------------------
	.section	.nv.info._ZN2at6native18elementwise_kernelILi128ELi4EZNS0_15gpu_kernel_implINS0_13AUnaryFunctorIN3c104HalfES5_S5_ZZZNS0_15binary_internal21div_floor_kernel_cudaERNS_18TensorIteratorBaseEENKUlvE1_clEvENKUlvE1_clEvEUlS5_S5_E_EEEEvS8_RKT_EUliE_EEviT1_,"",@"SHT_CUDA_INFO"
	.sectionflags	@""
	.align	4


	//----- nvinfo : EIATTR_CUDA_API_VERSION
	.align		4
        /*0000*/ 	.byte	0x04, 0x37
        /*0002*/ 	.short	(.L_2249 - .L_2248)
.L_2248:
        /*0004*/ 	.word	0x00000082


	//----- nvinfo : EIATTR_KPARAM_INFO
	.align		4
.L_2249:
        /*0008*/ 	.byte	0x04, 0x17
        /*000a*/ 	.short	(.L_2251 - .L_2250)
.L_2250:
        /*000c*/ 	.word	0x00000000
        /*0010*/ 	.short	0x0001
        /*0012*/ 	.short	0x0008
        /*0014*/ 	.byte	0x00, 0xf0, 0x61, 0x08


	//----- nvinfo : EIATTR_KPARAM_INFO
	.align		4
.L_2251:
        /*0018*/ 	.byte	0x04, 0x17
        /*001a*/ 	.short	(.L_2253 - .L_2252)
.L_2252:
        /*001c*/ 	.word	0x00000000
        /*0020*/ 	.short	0x0000
        /*0022*/ 	.short	0x0000
        /*0024*/ 	.byte	0x00, 0xf0, 0x11, 0x00


	//----- nvinfo : EIATTR_SPARSE_MMA_MASK
	.align		4
.L_2253:
        /*0028*/ 	.byte	0x03, 0x50
        /*002a*/ 	.short	0x0000


	//----- nvinfo : EIATTR_MAXREG_COUNT
	.align		4
        /*002c*/ 	.byte	0x03, 0x1b
        /*002e*/ 	.short	0x0080


	//----- nvinfo : EIATTR_EXTERNS
	.align		4
        /*0030*/ 	.byte	0x04, 0x0f
        /*0032*/ 	.short	(.L_2255 - .L_2254)


	//   ....[0]....
	.align		4
.L_2254:
        /*0034*/ 	.word	index@(__assertfail)


	//----- nvinfo : EIATTR_MERCURY_ISA_VERSION
	.align		4
.L_2255:
        /*0038*/ 	.byte	0x03, 0x5f
        /*003a*/ 	.short	0x0101


	//----- nvinfo : EIATTR_VRC_CTA_INIT_COUNT
	.align		4
        /*003c*/ 	.byte	0x02, 0x4a
	.zero		1
	.zero		1


	//----- nvinfo : EIATTR_SYSCALL_OFFSETS
	.align		4
        /*0040*/ 	.byte	0x04, 0x46
        /*0042*/ 	.short	(.L_2257 - .L_2256)


	//   ....[0]....
.L_2256:
        /*0044*/ 	.word	0x000021f0


	//   ....[1]....
        /*0048*/ 	.word	0x00003760


	//   ....[2]....
        /*004c*/ 	.word	0x00005af0


	//   ....[3]....
        /*0050*/ 	.word	0x00006e90


	//   ....[4]....
        /*0054*/ 	.word	0x00009330


	//   ....[5]....
        /*0058*/ 	.word	0x0000a6d0


	//   ....[6]....
        /*005c*/ 	.word	0x0000cb80


	//   ....[7]....
        /*0060*/ 	.word	0x0000def0


	//----- nvinfo : EIATTR_EXIT_INSTR_OFFSETS
	.align		4
.L_2257:
        /*0064*/ 	.byte	0x04, 0x1c
        /*0066*/ 	.short	(.L_2259 - .L_2258)


	//   ....[0]....
.L_2258:
        /*0068*/ 	.word	0x0000a9b0


	//   ....[1]....
        /*006c*/ 	.word	0x0000d390


	//   ....[2]....
        /*0070*/ 	.word	0x0000d3d0


	//   ....[3]....
        /*0074*/ 	.word	0x0000d470


	//   ....[4]....
        /*0078*/ 	.word	0x0000d4b0


	//   ....[5]....
        /*007c*/ 	.word	0x0000d4f0


	//   ....[6]....
        /*0080*/ 	.word	0x0000d580


	//   ....[7]....
        /*0084*/ 	.word	0x0000d5a0


	//   ....[8]....
        /*0088*/ 	.word	0x0000d640


	//   ....[9]....
        /*008c*/ 	.word	0x0000d690


	//   ....[10]....
        /*0090*/ 	.word	0x0000d6e0


	//   ....[11]....
        /*0094*/ 	.word	0x0000d7c0


	//   ....[12]....
        /*0098*/ 	.word	0x0000d930


	//   ....[13]....
        /*009c*/ 	.word	0x0000daa0


	//   ....[14]....
        /*00a0*/ 	.word	0x0000dc00


	//   ....[15]....
        /*00a4*/ 	.word	0x0000dc40


	//   ....[16]....
        /*00a8*/ 	.word	0x0000dc80


	//   ....[17]....
        /*00ac*/ 	.word	0x0000dd30


	//   ....[18]....
        /*00b0*/ 	.word	0x0000dd90


	//   ....[19]....
        /*00b4*/ 	.word	0x0000df00


	//   ....[20]....
        /*00b8*/ 	.word	0x0000e010


	//   ....[21]....
        /*00bc*/ 	.word	0x0000e150


	//   ....[22]....
        /*00c0*/ 	.word	0x0000e190


	//----- nvinfo : EIATTR_MAX_THREADS
	.align		4
.L_2259:
        /*00c4*/ 	.byte	0x04, 0x05
        /*00c6*/ 	.short	(.L_2261 - .L_2260)
.L_2260:
        /*00c8*/ 	.word	0x00000080
        /*00cc*/ 	.word	0x00000001
        /*00d0*/ 	.word	0x00000001


	//----- nvinfo : EIATTR_CRS_STACK_SIZE
	.align		4
.L_2261:
        /*00d4*/ 	.byte	0x04, 0x1e
        /*00d6*/ 	.short	(.L_2263 - .L_2262)
.L_2262:
        /*00d8*/ 	.word	0x00000000


	//----- nvinfo : EIATTR_CBANK_PARAM_SIZE
	.align		4
.L_2263:
        /*00dc*/ 	.byte	0x03, 0x19
        /*00de*/ 	.short	0x0220


	//----- nvinfo : EIATTR_PARAM_CBANK
	.align		4
        /*00e0*/ 	.byte	0x04, 0x0a
        /*00e2*/ 	.short	(.L_2265 - .L_2264)
	.align		4
.L_2264:
        /*00e4*/ 	.word	index@(.nv.constant0._ZN2at6native18elementwise_kernelILi128ELi4EZNS0_15gpu_kernel_implINS0_13AUnaryFunctorIN3c104HalfES5_S5_ZZZNS0_15binary_internal21div_floor_kernel_cudaERNS_18TensorIteratorBaseEENKUlvE1_clEvENKUlvE1_clEvEUlS5_S5_E_EEEEvS8_RKT_EUliE_EEviT1_)
        /*00e8*/ 	.short	0x0380
        /*00ea*/ 	.short	0x0220


	//----- nvinfo : EIATTR_SW_WAR
	.align		4
.L_2265:
        /*00ec*/ 	.byte	0x04, 0x36
        /*00ee*/ 	.short	(.L_2267 - .L_2266)
.L_2266:
        /*00f0*/ 	.word	0x00000008
.L_2267:


//--------------------- .nv.info._ZN2at6native27unrolled_elementwise_kernelINS0_13AUnaryFunctorIN3c104HalfES4_S4_ZZZNS0_15binary_internal21div_floor_kernel_cudaERNS_18TensorIteratorBaseEENKUlvE1_clEvENKUlvE1_clEvEUlS4_S4_E_EESt5arrayIPcLm2EELi4E23TrivialOffsetCalculatorILi1EjESG_NS0_6memory12LoadWithCastILi1EEENSH_13StoreWithCastILi1EEEEEviT_T0_T2_T3_T4_T5_ --------------------------
	.section	.nv.info._ZN2at6native27unrolled_elementwise_kernelINS0_13AUnaryFunctorIN3c104HalfES4_S4_ZZZNS0_15binary_internal21div_floor_kernel_cudaERNS_18TensorIteratorBaseEENKUlvE1_clEvENKUlvE1_clEvEUlS4_S4_E_EESt5arrayIPcLm2EELi4E23TrivialOffsetCalculatorILi1EjESG_NS0_6memory12LoadWithCastILi1EEENSH_13StoreWithCastILi1EEEEEviT_T0_T2_T3_T4_T5_,"",@"SHT_CUDA_INFO"
	.sectionflags	@""
	.align	4


	//----- nvinfo : EIATTR_CUDA_API_VERSION
	.align		4
        /*0000*/ 	.byte	0x04, 0x37
        /*0002*/ 	.short	(.L_2269 - .L_2268)
.L_2268:
        /*0004*/ 	.word	0x00000082


	//----- nvinfo : EIATTR_KPARAM_INFO
	.align		4
.L_2269:
        /*0008*/ 	.byte	0x04, 0x17
        /*000a*/ 	.short	(.L_2271 - .L_2270)
.L_2270:
        /*000c*/ 	.word	0x00000000
        /*0010*/ 	.short	0x0006
        /*0012*/ 	.short	0x0024
        /*0014*/ 	.byte	0x00, 0xf0, 0x21, 0x00


	//----- nvinfo : EIATTR_KPARAM_INFO
	.align		4
.L_2271:
        /*0018*/ 	.byte	0x04, 0x17
        /*001a*/ 	.short	(.L_2273 - .L_2272)
.L_2272:
        /*001c*/ 	.word	0x00000000
        /*0020*/ 	.short	0x0005
        /*0022*/ 	.short	0x001c
        /*0024*/ 	.byte	0x00, 0xf0, 0x21, 0x00


	//----- nvinfo : EIATTR_KPARAM_INFO
	.align		4
.L_2273:
        /*0028*/ 	.byte	0x04, 0x17
        /*002a*/ 	.short	(.L_2275 - .L_2274)
.L_2274:
        /*002c*/ 	.word	0x00000000
        /*0030*/ 	.short	0x0004
        /*0032*/ 	.short	0x0019
        /*0034*/ 	.byte	0x00, 0xf0, 0x05, 0x00


	//----- nvinfo : EIATTR_KPARAM_INFO
	.align		4
.L_2275:
        /*0038*/ 	.byte	0x04, 0x17
        /*003a*/ 	.short	(.L_2277 - .L_2276)
.L_2276:
        /*003c*/ 	.word	0x00000000
        /*0040*/ 	.short	0x0003
        /*0042*/ 	.short	0x0018
        /*0044*/ 	.byte	0x00, 0xf0, 0x05, 0x00


	//----- nvinfo : EIATTR_KPARAM_INFO
	.align		4
.L_2277:
        /*0048*/ 	.byte	0x04, 0x17
        /*004a*/ 	.short	(.L_2279 - .L_2278)
.L_2278:
        /*004c*/ 	.word	0x00000000
        /*0050*/ 	.short	0x0002
        /*0052*/ 	.short	0x0008
        /*0054*/ 	.byte	0x00, 0xf0, 0x41, 0x00


	//----- nvinfo : EIATTR_KPARAM_INFO
	.align		4
.L_2279:
        /*0058*/ 	.byte	0x04, 0x17
        /*005a*/ 	.short	(.L_2281 - .L_2280)
.L_2280:
        /*005c*/ 	.word	0x00000000
        /*0060*/ 	.short	0x0001
        /*0062*/ 	.short	0x0004
        /*0064*/ 	.byte	0x00, 0xf0, 0x11, 0x00


	//----- nvinfo : EIATTR_KPARAM_INFO
	.align		4
.L_2281:
        /*0068*/ 	.byte	0x04, 0x17
        /*006a*/ 	.short	(.L_2283 - .L_2282)
.L_2282:
        /*006c*/ 	.word	0x00000000
        /*0070*/ 	.short	0x0000
        /*0072*/ 	.short	0x0000
        /*0074*/ 	.byte	0x00, 0xf0, 0x11, 0x00


	//----- nvinfo : EIATTR_SPARSE_MMA_MASK
	.align		4
.L_2283:
        /*0078*/ 	.byte	0x03, 0x50
        /*007a*/ 	.short	0x0000


	//----- nvinfo : EIATTR_MAXREG_COUNT
	.align		4
        /*007c*/ 	.byte	0x03, 0x1b
        /*007e*/ 	.short	0x00ff


	//----- nvinfo : EIATTR_EXTERNS
	.align		4
        /*0080*/ 	.byte	0x04, 0x0f
        /*0082*/ 	.short	(.L_2285 - .L_2284)


	//   ....[0]....
	.align		4
.L_2284:
        /*0084*/ 	.word	index@(__assertfail)


	//----- nvinfo : EIATTR_MERCURY_ISA_VERSION
	.align		4
.L_2285:
        /*0088*/ 	.byte	0x03, 0x5f
        /*008a*/ 	.short	0x0101


	//----- nvinfo : EIATTR_VRC_CTA_INIT_COUNT
	.align		4
        /*008c*/ 	.byte	0x02, 0x4a
	.zero		1
	.zero		1


	//----- nvinfo : EIATTR_SYSCALL_OFFSETS
	.align		4
        /*0090*/ 	.byte	0x04, 0x46
        /*0092*/ 	.short	(.L_2287 - .L_2286)


	//   ....[0]....
.L_2286:
        /*0094*/ 	.word	0x00000fc0


	//   ....[1]....
        /*0098*/ 	.word	0x00002160


	//   ....[2]....
        /*009c*/ 	.word	0x00003240


	//   ....[3]....
        /*00a0*/ 	.word	0x00004240


	//   ....[4]....
        /*00a4*/ 	.word	0x00006d20


	//   ....[5]....
        /*00a8*/ 	.word	0x00007bd0


	//   ....[6]....
        /*00ac*/ 	.word	0x00008b70


	//   ....[7]....
        /*00b0*/ 	.word	0x00009af0


	//----- nvinfo : EIATTR_EXIT_INSTR_OFFSETS
	.align		4
.L_2287:
        /*00b4*/ 	.byte	0x04, 0x1c
        /*00b6*/ 	.short	(.L_2289 - .L_2288)


	//   ....[0]....
.L_2288:
        /*00b8*/ 	.word	0x00008e40


	//   ....[1]....
        /*00bc*/ 	.word	0x00008f90


	//   ....[2]....
        /*00c0*/ 	.word	0x00008fd0


	//   ....[3]....
        /*00c4*/ 	.word	0x00009070


	//   ....[4]....
        /*00c8*/ 	.word	0x000090b0


	//   ....[5]....
        /*00cc*/ 	.word	0x000090f0


	//   ....[6]....
        /*00d0*/ 	.word	0x00009180


	//   ....[7]....
        /*00d4*/ 	.word	0x000091a0


	//   ....[8]....
        /*00d8*/ 	.word	0x00009240


	//   ....[9]....
        /*00dc*/ 	.word	0x00009290


	//   ....[10]....
        /*00e0*/ 	.word	0x000092e0


	//   ....[11]....
        /*00e4*/ 	.word	0x000093c0


	//   ....[12]....
        /*00e8*/ 	.word	0x00009530


	//   ....[13]....
        /*00ec*/ 	.word	0x000096a0


	//   ....[14]....
        /*00f0*/ 	.word	0x00009800


	//   ....[15]....
        /*00f4*/ 	.word	0x00009840


	//   ....[16]....
        /*00f8*/ 	.word	0x00009880


	//   ....[17]....
        /*00fc*/ 	.word	0x00009930


	//   ....[18]....
        /*0100*/ 	.word	0x00009990


	//   ....[19]....
        /*0104*/ 	.word	0x00009b00


	//   ....[20]....
        /*0108*/ 	.word	0x00009c10


	//   ....[21]....
        /*010c*/ 	.word	0x00009d50


	//   ....[22]....
        /*0110*/ 	.word	0x00009d90


	//----- nvinfo : EIATTR_MAX_THREADS
	.align		4
.L_2289:
        /*0114*/ 	.byte	0x04, 0x05
        /*0116*/ 	.short	(.L_2291 - .L_2290)
.L_2290:
        /*0118*/ 	.word	0x00000080
        /*011c*/ 	.word	0x00000001
        /*0120*/ 	.word	0x00000001


	//----- nvinfo : EIATTR_CRS_STACK_SIZE
	.align		4
.L_2291:
        /*0124*/ 	.byte	0x04, 0x1e
        /*0126*/ 	.short	(.L_2293 - .L_2292)
.L_2292:
        /*0128*/ 	.word	0x00000000


	//----- nvinfo : EIATTR_CBANK_PARAM_SIZE
	.align		4
.L_2293:
        /*012c*/ 	.byte	0x03, 0x19
        /*012e*/ 	.short	0x002c


	//----- nvinfo : EIATTR_PARAM_CBANK
	.align		4
        /*0130*/ 	.byte	0x04, 0x0a
        /*0132*/ 	.short	(.L_2295 - .L_2294)
	.align		4
.L_2294:
        /*0134*/ 	.word	index@(.nv.constant0._ZN2at6native27unrolled_elementwise_kernelINS0_13AUnaryFunctorIN3c104HalfES4_S4_ZZZNS0_15binary_internal21div_floor_kernel_cudaERNS_18TensorIteratorBaseEENKUlvE1_clEvENKUlvE1_clEvEUlS4_S4_E_EESt5arrayIPcLm2EELi4E23TrivialOffsetCalculatorILi1EjESG_NS0_6memory12LoadWithCastILi1EEENSH_13StoreWithCastILi1EEEEEviT_T0_T2_T3_T4_T5_)
        /*0138*/ 	.short	0x0380
        /*013a*/ 	.short	0x002c


	//----- nvinfo : EIATTR_SW_WAR
	.align		4
.L_2295:
        /*013c*/ 	.byte	0x04, 0x36
        /*013e*/ 	.short	(.L_2297 - .L_2296)
.L_2296:
        /*0140*/ 	.word	0x00000008
.L_2297:


//--------------------- .nv.info._ZN2at6native18elementwise_kernelILi128ELi4EZNS0_22gpu_kernel_impl_nocastINS0_13AUnaryFunctorIN3c104HalfES5_S5_ZZZNS0_15binary_internal21div_floor_kernel_cudaERNS_18TensorIteratorBaseEENKUlvE1_clEvENKUlvE1_clEvEUlS5_S5_E_EEEEvS8_RKT_EUliE_EEviT1_ --------------------------
	.section	.nv.info._ZN2at6native18elementwise_kernelILi128ELi4EZNS0_22gpu_kernel_impl_nocastINS0_13AUnaryFunctorIN3c104HalfES5_S5_ZZZNS0_15binary_internal21div_floor_kernel_cudaERNS_18TensorIteratorBaseEENKUlvE1_clEvENKUlvE1_clEvEUlS5_S5_E_EEEEvS8_RKT_EUliE_EEviT1_,"",@"SHT_CUDA_INFO"
	.sectionflags	@""
	.align	4


	//----- nvinfo : EIATTR_CUDA_API_VERSION
	.align		4
        /*0000*/ 	.byte	0x04, 0x37
        /*0002*/ 	.short	(.L_2299 - .L_2298)
.L_2298:
        /*0004*/ 	.word	0x00000082


	//----- nvinfo : EIATTR_KPARAM_INFO
	.align		4
.L_2299:
        /*0008*/ 	.byte	0x04, 0x17
        /*000a*/ 	.short	(.L_2301 - .L_2300)
.L_2300:
        /*000c*/ 	.word	0x00000000
        /*0010*/ 	.short	0x0001
        /*0012*/ 	.short	0x0008
        /*0014*/ 	.byte	0x00, 0xf0, 0x61, 0x08


	//----- nvinfo : EIATTR_KPARAM_INFO
	.align		4
.L_2301:
        /*0018*/ 	.byte	0x04, 0x17
        /*001a*/ 	.short	(.L_2303 - .L_2302)
.L_2302:
        /*001c*/ 	.word	0x00000000
        /*0020*/ 	.short	0x0000
        /*0022*/ 	.short	0x0000
        /*0024*/ 	.byte	0x00, 0xf0, 0x11, 0x00


	//----- nvinfo : EIATTR_SPARSE_MMA_MASK
	.align		4
.L_2303:
        /*0028*/ 	.byte	0x03, 0x50
        /*002a*/ 	.short	0x0000


	//----- nvinfo : EIATTR_MAXREG_COUNT
	.align		4
        /*002c*/ 	.byte	0x03, 0x1b
        /*002e*/ 	.short	0x0080


	//----- nvinfo : EIATTR_MERCURY_ISA_VERSION
	.align		4
        /*0030*/ 	.byte	0x03, 0x5f
        /*0032*/ 	.short	0x0101


	//----- nvinfo : EIATTR_VRC_CTA_INIT_COUNT
	.align		4
        /*0034*/ 	.byte	0x02, 0x4a
	.zero		1
	.zero		1


	//----- nvinfo : EIATTR_EXIT_INSTR_OFFSETS
	.align		4
        /*0038*/ 	.byte	0x04, 0x1c
        /*003a*/ 	.short	(.L_2305 - .L_2304)


	//   ....[0]....
.L_2304:
        /*003c*/ 	.word	0x00001520


	//   ....[1]....
        /*0040*/ 	.word	0x00001b80


	//   ....[2]....
        /*0044*/ 	.word	0x000069f0


	//   ....[3]....
        /*0048*/ 	.word	0x000083a0


	//----- nvinfo : EIATTR_MAX_THREADS
	.align		4
.L_2305:
        /*004c*/ 	.byte	0x04, 0x05
        /*004e*/ 	.short	(.L_2307 - .L_2306)
.L_2306:
        /*0050*/ 	.word	0x00000080
        /*0054*/ 	.word	0x00000001
        /*0058*/ 	.word	0x00000001


	//----- nvinfo : EIATTR_CRS_STACK_SIZE
	.align		4
.L_2307:
        /*005c*/ 	.byte	0x04, 0x1e
        /*005e*/ 	.short	(.L_2309 - .L_2308)
.L_2308:
        /*0060*/ 	.word	0x00000000


	//----- nvinfo : EIATTR_CBANK_PARAM_SIZE
	.align		4
.L_2309:
        /*0064*/ 	.byte	0x03, 0x19
        /*0066*/ 	.short	0x0220


	//----- nvinfo : EIATTR_PARAM_CBANK
	.align		4
        /*0068*/ 	.byte	0x04, 0x0a
        /*006a*/ 	.short	(.L_2311 - .L_2310)
	.align		4
.L_2310:
        /*006c*/ 	.word	index@(.nv.constant0._ZN2at6native18elementwise_kernelILi128ELi4EZNS0_22gpu_kernel_impl_nocastINS0_13AUnaryFunctorIN3c104HalfES5_S5_ZZZNS0_15binary_internal21div_floor_kernel_cudaERNS_18TensorIteratorBaseEENKUlvE1_clEvENKUlvE1_clEvEUlS5_S5_E_EEEEvS8_RKT_EUliE_EEviT1_)
        /*0070*/ 	.short	0x0380
        /*0072*/ 	.short	0x0220


	//----- nvinfo : EIATTR_SW_WAR
	.align		4
.L_2311:
        /*0074*/ 	.byte	0x04, 0x36
        /*0076*/ 	.short	(.L_2313 - .L_2312)
.L_2312:
        /*0078*/ 	.word	0x00000008
.L_2313:


//--------------------- .nv.info._ZN2at6native27unrolled_elementwise_kernelINS0_13AUnaryFunctorIN3c104HalfES4_S4_ZZZNS0_15binary_internal21div_floor_kernel_cudaERNS_18TensorIteratorBaseEENKUlvE1_clEvENKUlvE1_clEvEUlS4_S4_E_EESt5arrayIPcLm2EELi4E23TrivialOffsetCalculatorILi1EjESG_NS0_6memory15LoadWithoutCastENSH_16StoreWithoutCastEEEviT_T0_T2_T3_T4_T5_ --------------------------
	.section	.nv.info._ZN2at6native27unrolled_elementwise_kernelINS0_13AUnaryFunctorIN3c104HalfES4_S4_ZZZNS0_15binary_internal21div_floor_kernel_cudaERNS_18TensorIteratorBaseEENKUlvE1_clEvENKUlvE1_clEvEUlS4_S4_E_EESt5arrayIPcLm2EELi4E23TrivialOffsetCalculatorILi1EjESG_NS0_6memory15LoadWithoutCastENSH_16StoreWithoutCastEEEviT_T0_T2_T3_T4_T5_,"",@"SHT_CUDA_INFO"
	.sectionflags	@""
	.align	4


	//----- nvinfo : EIATTR_CUDA_API_VERSION
	.align		4
        /*0000*/ 	.byte	0x04, 0x37
        /*0002*/ 	.short	(.L_2315 - .L_2314)
.L_2314:
        /*0004*/ 	.word	0x00000082


	//----- nvinfo : EIATTR_KPARAM_INFO
	.align		4
.L_2315:
        /*0008*/ 	.byte	0x04, 0x17
        /*000a*/ 	.short	(.L_2317 - .L_2316)
.L_2316:
        /*000c*/ 	.word	0x00000000
        /*0010*/ 	.short	0x0006
        /*0012*/ 	.short	0x001b
        /*0014*/ 	.byte	0x00, 0xf0, 0x05, 0x00


	//----- nvinfo : EIATTR_KPARAM_INFO
	.align		4
.L_2317:
        /*0018*/ 	.byte	0x04, 0x17
        /*001a*/ 	.short	(.L_2319 - .L_2318)
.L_2318:
        /*001c*/ 	.word	0x00000000
        /*0020*/ 	.short	0x0005
        /*0022*/ 	.short	0x001a
        /*0024*/ 	.byte	0x00, 0xf0, 0x05, 0x00


	//----- nvinfo : EIATTR_KPARAM_INFO
	.align		4
.L_2319:
        /*0028*/ 	.byte	0x04, 0x17
        /*002a*/ 	.short	(.L_2321 - .L_2320)
.L_2320:
        /*002c*/ 	.word	0x00000000
        /*0030*/ 	.short	0x0004
        /*0032*/ 	.short	0x0019
        /*0034*/ 	.byte	0x00, 0xf0, 0x05, 0x00


	//----- nvinfo : EIATTR_KPARAM_INFO
	.align		4
.L_2321:
        /*0038*/ 	.byte	0x04, 0x17
        /*003a*/ 	.short	(.L_2323 - .L_2322)
.L_2322:
        /*003c*/ 	.word	0x00000000
        /*0040*/ 	.short	0x0003
        /*0042*/ 	.short	0x0018
        /*0044*/ 	.byte	0x00, 0xf0, 0x05, 0x00


	//----- nvinfo : EIATTR_KPARAM_INFO
	.align		4
.L_2323:
        /*0048*/ 	.byte	0x04, 0x17
        /*004a*/ 	.short	(.L_2325 - .L_2324)
.L_2324:
        /*004c*/ 	.word	0x00000000
        /*0050*/ 	.short	0x0002
        /*0052*/ 	.short	0x0008
        /*0054*/ 	.byte	0x00, 0xf0, 0x41, 0x00


	//----- nvinfo : EIATTR_KPARAM_INFO
	.align		4
.L_2325:
        /*0058*/ 	.byte	0x04, 0x17
        /*005a*/ 	.short	(.L_2327 - .L_2326)
.L_2326:
        /*005c*/ 	.word	0x00000000
        /*0060*/ 	.short	0x0001
        /*0062*/ 	.short	0x0004
        /*0064*/ 	.byte	0x00, 0xf0, 0x11, 0x00


	//----- nvinfo : EIATTR_KPARAM_INFO
	.align		4
.L_2327:
        /*0068*/ 	.byte	0x04, 0x17
        /*006a*/ 	.short	(.L_2329 - .L_2328)
.L_2328:
        /*006c*/ 	.word	0x00000000
        /*0070*/ 	.short	0x0000
        /*0072*/ 	.short	0x0000
        /*0074*/ 	.byte	0x00, 0xf0, 0x11, 0x00


	//----- nvinfo : EIATTR_SPARSE_MMA_MASK
	.align		4
.L_2329:
        /*0078*/ 	.byte	0x03, 0x50
        /*007a*/ 	.short	0x0000


	//----- nvinfo : EIATTR_MAXREG_COUNT
	.align		4
        /*007c*/ 	.byte	0x03, 0x1b
        /*007e*/ 	.short	0x00ff


	//----- nvinfo : EIATTR_MERCURY_ISA_VERSION
	.align		4
        /*0080*/ 	.byte	0x03, 0x5f
        /*0082*/ 	.short	0x0101


	//----- nvinfo : EIATTR_VRC_CTA_INIT_COUNT
	.align		4
        /*0084*/ 	.byte	0x02, 0x4a
	.zero		1
	.zero		1


	//----- nvinfo : EIATTR_EXIT_INSTR_OFFSETS
	.align		4
        /*0088*/ 	.byte	0x04, 0x1c
        /*008a*/ 	.short	(.L_2331 - .L_2330)


	//   ....[0]....
.L_2330:
        /*008c*/ 	.word	0x00001ec0


	//   ....[1]....
        /*0090*/ 	.word	0x00001f10


	//----- nvinfo : EIATTR_MAX_THREADS
	.align		4
.L_2331:
        /*0094*/ 	.byte	0x04, 0x05
        /*0096*/ 	.short	(.L_2333 - .L_2332)
.L_2332:
        /*0098*/ 	.word	0x00000080
        /*009c*/ 	.word	0x00000001
        /*00a0*/ 	.word	0x00000001


	//----- nvinfo : EIATTR_CRS_STACK_SIZE
	.align		4
.L_2333:
        /*00a4*/ 	.byte	0x04, 0x1e
        /*00a6*/ 	.short	(.L_2335 - .L_2334)
.L_2334:
        /*00a8*/ 	.word	0x00000000


	//----- nvinfo : EIATTR_CBANK_PARAM_SIZE
	.align		4
.L_2335:
        /*00ac*/ 	.byte	0x03, 0x19
        /*00ae*/ 	.short	0x001c


	//----- nvinfo : EIATTR_PARAM_CBANK
	.align		4
        /*00b0*/ 	.byte	0x04, 0x0a
        /*00b2*/ 	.short	(.L_2337 - .L_2336)
	.align		4
.L_2336:
        /*00b4*/ 	.word	index@(.nv.constant0._ZN2at6native27unrolled_elementwise_kernelINS0_13AUnaryFunctorIN3c104HalfES4_S4_ZZZNS0_15binary_internal21div_floor_kernel_cudaERNS_18TensorIteratorBaseEENKUlvE1_clEvENKUlvE1_clEvEUlS4_S4_E_EESt5arrayIPcLm2EELi4E23TrivialOffsetCalculatorILi1EjESG_NS0_6memory15LoadWithoutCastENSH_16StoreWithoutCastEEEviT_T0_T2_T3_T4_T5_)
        /*00b8*/ 	.short	0x0380
        /*00ba*/ 	.short	0x001c


	//----- nvinfo : EIATTR_SW_WAR
	.align		4
.L_2337:
        /*00bc*/ 	.byte	0x04, 0x36
        /*00be*/ 	.short	(.L_2339 - .L_2338)
.L_2338:
        /*00c0*/ 	.word	0x00000008
.L_2339:


//--------------------- .nv.info._ZN2at6native29vectorized_elementwise_kernelILi2ENS0_13AUnaryFunctorIN3c104HalfES4_S4_ZZZNS0_15binary_internal21div_floor_kernel_cudaERNS_18TensorIteratorBaseEENKUlvE1_clEvENKUlvE1_clEvEUlS4_S4_E_EESt5arrayIPcLm2EEEEviT0_T1_ --------------------------
	.section	.nv.info._ZN2at6native29vectorized_elementwise_kernelILi2ENS0_13AUnaryFunctorIN3c104HalfES4_S4_ZZZNS0_15binary_internal21div_floor_kernel_cudaERNS_18TensorIteratorBaseEENKUlvE1_clEvENKUlvE1_clEvEUlS4_S4_E_EESt5arrayIPcLm2EEEEviT0_T1_,"",@"SHT_CUDA_INFO"
	.sectionflags	@""
	.align	4


	//----- nvinfo : EIATTR_CUDA_API_VERSION
	.align		4
        /*0000*/ 	.byte	0x04, 0x37
        /*0002*/ 	.short	(.L_2341 - .L_2340)
.L_2340:
        /*0004*/ 	.word	0x00000082


	//----- nvinfo : EIATTR_KPARAM_INFO
	.align		4
.L_2341:
        /*0008*/ 	.byte	0x04, 0x17
        /*000a*/ 	.short	(.L_2343 - .L_2342)
.L_2342:
        /*000c*/ 	.word	0x00000000
        /*0010*/ 	.short	0x0002
        /*0012*/ 	.short	0x0008
        /*0014*/ 	.byte	0x00, 0xf0, 0x41, 0x00


	//----- nvinfo : EIATTR_KPARAM_INFO
	.align		4
.L_2343:
        /*0018*/ 	.byte	0x04, 0x17
        /*001a*/ 	.short	(.L_2345 - .L_2344)
.L_2344:
        /*001c*/ 	.word	0x00000000
        /*0020*/ 	.short	0x0001
        /*0022*/ 	.short	0x0004
        /*0024*/ 	.byte	0x00, 0xf0, 0x11, 0x00


	//----- nvinfo : EIATTR_KPARAM_INFO
	.align		4
.L_2345:
        /*0028*/ 	.byte	0x04, 0x17
        /*002a*/ 	.short	(.L_2347 - .L_2346)
.L_2346:
        /*002c*/ 	.word	0x00000000
        /*0030*/ 	.short	0x0000
        /*0032*/ 	.short	0x0000
        /*0034*/ 	.byte	0x00, 0xf0, 0x11, 0x00


	//----- nvinfo : EIATTR_SPARSE_MMA_MASK
	.align		4
.L_2347:
        /*0038*/ 	.byte	0x03, 0x50
        /*003a*/ 	.short	0x0000


	//----- nvinfo : EIATTR_MAXREG_COUNT
	.align		4
        /*003c*/ 	.byte	0x03, 0x1b
        /*003e*/ 	.short	0x00ff


	//----- nvinfo : EIATTR_MERCURY_ISA_VERSION
	.align		4
        /*0040*/ 	.byte	0x03, 0x5f
        /*0042*/ 	.short	0x0101


	//----- nvinfo : EIATTR_VRC_CTA_INIT_COUNT
	.align		4
        /*0044*/ 	.byte	0x02, 0x4a
	.zero		1
	.zero		1


	//----- nvinfo : EIATTR_EXIT_INSTR_OFFSETS
	.align		4
        /*0048*/ 	.byte	0x04, 0x1c
        /*004a*/ 	.short	(.L_2349 - .L_2348)


	//   ....[0]....
.L_2348:
        /*004c*/ 	.word	0x00003d70


	//   ....[1]....
        /*0050*/ 	.word	0x00003dc0


	//   ....[2]....
        /*0054*/ 	.word	0x000071c0


	//----- nvinfo : EIATTR_MAX_THREADS
	.align		4
.L_2349:
        /*0058*/ 	.byte	0x04, 0x05
        /*005a*/ 	.short	(.L_2351 - .L_2350)
.L_2350:
        /*005c*/ 	.word	0x00000080
        /*0060*/ 	.word	0x00000001
        /*0064*/ 	.word	0x00000001


	//----- nvinfo : EIATTR_CRS_STACK_SIZE
	.align		4
.L_2351:
        /*0068*/ 	.byte	0x04, 0x1e
        /*006a*/ 	.short	(.L_2353 - .L_2352)
.L_2352:
        /*006c*/ 	.word	0x00000000


	//----- nvinfo : EIATTR_CBANK_PARAM_SIZE
	.align		4
.L_2353:
        /*0070*/ 	.byte	0x03, 0x19
        /*0072*/ 	.short	0x0018


	//----- nvinfo : EIATTR_PARAM_CBANK
	.align		4
        /*0074*/ 	.byte	0x04, 0x0a
        /*0076*/ 	.short	(.L_2355 - .L_2354)
	.align		4
.L_2354:
        /*0078*/ 	.word	index@(.nv.constant0._ZN2at6native29vectorized_elementwise_kernelILi2ENS0_13AUnaryFunctorIN3c104HalfES4_S4_ZZZNS0_15binary_internal21div_floor_kernel_cudaERNS_18TensorIteratorBaseEENKUlvE1_clEvENKUlvE1_clEvEUlS4_S4_E_EESt5arrayIPcLm2EEEEviT0_T1_)
        /*007c*/ 	.short	0x0380
        /*007e*/ 	.short	0x0018


	//----- nvinfo : EIATTR_SW_WAR
	.align		4
.L_2355:
        /*0080*/ 	.byte	0x04, 0x36
        /*0082*/ 	.short	(.L_2357 - .L_2356)
.L_2356:
        /*0084*/ 	.word	0x00000008
.L_2357:


//--------------------- .nv.info._ZN2at6native29vectorized_elementwise_kernelILi4ENS0_13AUnaryFunctorIN3c104HalfES4_S4_ZZZNS0_15binary_internal21div_floor_kernel_cudaERNS_18TensorIteratorBaseEENKUlvE1_clEvENKUlvE1_clEvEUlS4_S4_E_EESt5arrayIPcLm2EEEEviT0_T1_ --------------------------
	.section	.nv.info._ZN2at6native29vectorized_elementwise_kernelILi4ENS0_13AUnaryFunctorIN3c104HalfES4_S4_ZZZNS0_15binary_internal21div_floor_kernel_cudaERNS_18TensorIteratorBaseEENKUlvE1_clEvENKUlvE1_clEvEUlS4_S4_E_EESt5arrayIPcLm2EEEEviT0_T1_,"",@"SHT_CUDA_INFO"
	.sectionflags	@""
	.align	4


	//----- nvinfo : EIATTR_CUDA_API_VERSION
	.align		4
        /*0000*/ 	.byte	0x04, 0x37
        /*0002*/ 	.short	(.L_2359 - .L_2358)
.L_2358:
        /*0004*/ 	.word	0x00000082


	//----- nvinfo : EIATTR_KPARAM_INFO
	.align		4
.L_2359:
        /*0008*/ 	.byte	0x04, 0x17
        /*000a*/ 	.short	(.L_2361 - .L_2360)
.L_2360:
        /*000c*/ 	.word	0x00000000
        /*0010*/ 	.short	0x0002
        /*0012*/ 	.short	0x0008
        /*0014*/ 	.byte	0x00, 0xf0, 0x41, 0x00


	//----- nvinfo : EIATTR_KPARAM_INFO
	.align		4
.L_2361:
        /*0018*/ 	.byte	0x04, 0x17
        /*001a*/ 	.short	(.L_2363 - .L_2362)
.L_2362:
        /*001c*/ 	.word	0x00000000
        /*0020*/ 	.short	0x0001
        /*0022*/ 	.short	0x0004
        /*0024*/ 	.byte	0x00, 0xf0, 0x11, 0x00


	//----- nvinfo : EIATTR_KPARAM_INFO
	.align		4
.L_2363:
        /*0028*/ 	.byte	0x04, 0x17
        /*002a*/ 	.short	(.L_2365 - .L_2364)
.L_2364:
        /*002c*/ 	.word	0x00000000
        /*0030*/ 	.short	0x0000
        /*0032*/ 	.short	0x0000
        /*0034*/ 	.byte	0x00, 0xf0, 0x11, 0x00


	//----- nvinfo : EIATTR_SPARSE_MMA_MASK
	.align		4
.L_2365:
        /*0038*/ 	.byte	0x03, 0x50
        /*003a*/ 	.short	0x0000


	//----- nvinfo : EIATTR_MAXREG_COUNT
	.align		4
        /*003c*/ 	.byte	0x03, 0x1b
        /*003e*/ 	.short	0x00ff


	//----- nvinfo : EIATTR_MERCURY_ISA_VERSION
	.align		4
        /*0040*/ 	.byte	0x03, 0x5f
        /*0042*/ 	.short	0x0101


	//----- nvinfo : EIATTR_VRC_CTA_INIT_COUNT
	.align		4
        /*0044*/ 	.byte	0x02, 0x4a
	.zero		1
	.zero		1


	//----- nvinfo : EIATTR_EXIT_INSTR_OFFSETS
	.align		4
        /*0048*/ 	.byte	0x04, 0x1c
        /*004a*/ 	.short	(.L_2367 - .L_2366)


	//   ....[0]....
.L_2366:
        /*004c*/ 	.word	0x00003d70


	//   ....[1]....
        /*0050*/ 	.word	0x00003dc0


	//   ....[2]....
        /*0054*/ 	.word	0x00007180


	//----- nvinfo : EIATTR_MAX_THREADS
	.align		4
.L_2367:
        /*0058*/ 	.byte	0x04, 0x05
        /*005a*/ 	.short	(.L_2369 - .L_2368)
.L_2368:
        /*005c*/ 	.word	0x00000080
        /*0060*/ 	.word	0x00000001
        /*0064*/ 	.word	0x00000001


	//----- nvinfo : EIATTR_CRS_STACK_SIZE
	.align		4
.L_2369:
        /*0068*/ 	.byte	0x04, 0x1e
        /*006a*/ 	.short	(.L_2371 - .L_2370)
.L_2370:
        /*006c*/ 	.word	0x00000000


	//----- nvinfo : EIATTR_CBANK_PARAM_SIZE
	.align		4
.L_2371:
        /*0070*/ 	.byte	0x03, 0x19
        /*0072*/ 	.short	0x0018


	//----- nvinfo : EIATTR_PARAM_CBANK
	.align		4
        /*0074*/ 	.byte	0x04, 0x0a
        /*0076*/ 	.short	(.L_2373 - .L_2372)
	.align		4
.L_2372:
        /*0078*/ 	.word	index@(.nv.constant0._ZN2at6native29vectorized_elementwise_kernelILi4ENS0_13AUnaryFunctorIN3c104HalfES4_S4_ZZZNS0_15binary_internal21div_floor_kernel_cudaERNS_18TensorIteratorBaseEENKUlvE1_clEvENKUlvE1_clEvEUlS4_S4_E_EESt5arrayIPcLm2EEEEviT0_T1_)
        /*007c*/ 	.short	0x0380
        /*007e*/ 	.short	0x0018


	//----- nvinfo : EIATTR_SW_WAR
	.align		4
.L_2373:
        /*0080*/ 	.byte	0x04, 0x36
        /*0082*/ 	.short	(.L_2375 - .L_2374)
.L_2374:
        /*0084*/ 	.word	0x00000008
.L_2375:


//--------------------- .nv.info._ZN2at6native29vectorized_elementwise_kernelILi8ENS0_13AUnaryFunctorIN3c104HalfES4_S4_ZZZNS0_15binary_internal21div_floor_kernel_cudaERNS_18TensorIteratorBaseEENKUlvE1_clEvENKUlvE1_clEvEUlS4_S4_E_EESt5arrayIPcLm2EEEEviT0_T1_ --------------------------
	.section	.nv.info._ZN2at6native29vectorized_elementwise_kernelILi8ENS0_13AUnaryFunctorIN3c104HalfES4_S4_ZZZNS0_15binary_internal21div_floor_kernel_cudaERNS_18TensorIteratorBaseEENKUlvE1_clEvENKUlvE1_clEvEUlS4_S4_E_EESt5arrayIPcLm2EEEEviT0_T1_,"",@"SHT_CUDA_INFO"
	.sectionflags	@""
	.align	4


	//----- nvinfo : EIATTR_CUDA_API_VERSION
	.align		4
        /*0000*/ 	.byte	0x04, 0x37
        /*0002*/ 	.short	(.L_2377 - .L_2376)
.L_2376:
        /*0004*/ 	.word	0x00000082


	//----- nvinfo : EIATTR_KPARAM_INFO
	.align		4
.L_2377:
        /*0008*/ 	.byte	0x04, 0x17
        /*000a*/ 	.short	(.L_2379 - .L_2378)
.L_2378:
        /*000c*/ 	.word	0x00000000
        /*0010*/ 	.short	0x0002
        /*0012*/ 	.short	0x0008
        /*0014*/ 	.byte	0x00, 0xf0, 0x41, 0x00


	//----- nvinfo : EIATTR_KPARAM_INFO
	.align		4
.L_2379:
        /*0018*/ 	.byte	0x04, 0x17
        /*001a*/ 	.short	(.L_2381 - .L_2380)
.L_2380:
        /*001c*/ 	.word	0x00000000
        /*0020*/ 	.short	0x0001
        /*0022*/ 	.short	0x0004
        /*0024*/ 	.byte	0x00, 0xf0, 0x11, 0x00


	//----- nvinfo : EIATTR_KPARAM_INFO
	.align		4
.L_2381:
        /*0028*/ 	.byte	0x04, 0x17
        /*002a*/ 	.short	(.L_2383 - .L_2382)
.L_2382:
        /*002c*/ 	.word	0x00000000
        /*0030*/ 	.short	0x0000
        /*0032*/ 	.short	0x0000
        /*0034*/ 	.byte	0x00, 0xf0, 0x11, 0x00


	//----- nvinfo : EIATTR_SPARSE_MMA_MASK
	.align		4
.L_2383:
        /*0038*/ 	.byte	0x03, 0x50
        /*003a*/ 	.short	0x0000


	//----- nvinfo : EIATTR_MAXREG_COUNT
	.align		4
        /*003c*/ 	.byte	0x03, 0x1b
        /*003e*/ 	.short	0x00ff


	//----- nvinfo : EIATTR_MERCURY_ISA_VERSION
	.align		4
        /*0040*/ 	.byte	0x03, 0x5f
        /*0042*/ 	.short	0x0101


	//----- nvinfo : EIATTR_VRC_CTA_INIT_COUNT
	.align		4
        /*0044*/ 	.byte	0x02, 0x4a
	.zero		1
	.zero		1


	//----- nvinfo : EIATTR_EXIT_INSTR_OFFSETS
	.align		4
        /*0048*/ 	.byte	0x04, 0x1c
        /*004a*/ 	.short	(.L_2385 - .L_2384)


	//   ....[0]....
.L_2384:
        /*004c*/ 	.word	0x00003d70


	//   ....[1]....
        /*0050*/ 	.word	0x00003dc0


	//   ....[2]....
        /*0054*/ 	.word	0x00007160


	//----- nvinfo : EIATTR_MAX_THREADS
	.align		4
.L_2385:
        /*0058*/ 	.byte	0x04, 0x05
        /*005a*/ 	.short	(.L_2387 - .L_2386)
.L_2386:
        /*005c*/ 	.word	0x00000080
        /*0060*/ 	.word	0x00000001
        /*0064*/ 	.word	0x00000001


	//----- nvinfo : EIATTR_CRS_STACK_SIZE
	.align		4
.L_2387:
        /*0068*/ 	.byte	0x04, 0x1e
        /*006a*/ 	.short	(.L_2389 - .L_2388)
.L_2388:
        /*006c*/ 	.word	0x00000000


	//----- nvinfo : EIATTR_CBANK_PARAM_SIZE
	.align		4
.L_2389:
        /*0070*/ 	.byte	0x03, 0x19
        /*0072*/ 	.short	0x0018


	//----- nvinfo : EIATTR_PARAM_CBANK
	.align		4
        /*0074*/ 	.byte	0x04, 0x0a
        /*0076*/ 	.short	(.L_2391 - .L_2390)
	.align		4
.L_2390:
        /*0078*/ 	.word	index@(.nv.constant0._ZN2at6native29vectorized_elementwise_kernelILi8ENS0_13AUnaryFunctorIN3c104HalfES4_S4_ZZZNS0_15binary_internal21div_floor_kernel_cudaERNS_18TensorIteratorBaseEENKUlvE1_clEvENKUlvE1_clEvEUlS4_S4_E_EESt5arrayIPcLm2EEEEviT0_T1_)
        /*007c*/ 	.short	0x0380
        /*007e*/ 	.short	0x0018


	//----- nvinfo : EIATTR_SW_WAR
	.align		4
.L_2391:
        /*0080*/ 	.byte	0x04, 0x36
        /*0082*/ 	.short	(.L_2393 - .L_2392)
.L_2392:
        /*0084*/ 	.word	0x00000008
.L_2393:


//--------------------- .nv.info._ZN2at6native18elementwise_kernelILi128ELi4EZNS0_15gpu_kernel_implINS0_13BinaryFunctorIfffZZZNS0_15binary_internal21div_floor_kernel_cudaERNS_18TensorIteratorBaseEENKUlvE1_clEvENKUlvE0_clEvEUlffE_EEEEvS6_RKT_EUliE_EEviT1_ --------------------------
	.section	.nv.info._ZN2at6native18elementwise_kernelILi128ELi4EZNS0_15gpu_kernel_implINS0_13BinaryFunctorIfffZZZNS0_15binary_internal21div_floor_kernel_cudaERNS_18TensorIteratorBaseEENKUlvE1_clEvENKUlvE0_clEvEUlffE_EEEEvS6_RKT_EUliE_EEviT1_,"",@"SHT_CUDA_INFO"
	.sectionflags	@""
	.align	4


	//----- nvinfo : EIATTR_CUDA_API_VERSION
	.align		4
        /*0000*/ 	.byte	0x04, 0x37
        /*0002*/ 	.short	(.L_2395 - .L_2394)
.L_2394:
        /*0004*/ 	.word	0x00000082


	//----- nvinfo : EIATTR_KPARAM_INFO
	.align		4
.L_2395:
        /*0008*/ 	.byte	0x04, 0x17
        /*000a*/ 	.short	(.L_2397 - .L_2396)
.L_2396:
        /*000c*/ 	.word	0x00000000
        /*0010*/ 	.short	0x0001
        /*0012*/ 	.short	0x0008
        /*0014*/ 	.byte	0x00, 0xf0, 0x21, 0x0a


	//----- nvinfo : EIATTR_KPARAM_INFO
	.align		4
.L_2397:
        /*0018*/ 	.byte	0x04, 0x17
        /*001a*/ 	.short	(.L_2399 - .L_2398)
.L_2398:
        /*001c*/ 	.word	0x00000000
        /*0020*/ 	.short	0x0000
        /*0022*/ 	.short	0x0000
        /*0024*/ 	.byte	0x00, 0xf0, 0x11, 0x00


	//----- nvinfo : EIATTR_SPARSE_MMA_MASK
	.align		4
.L_2399:
        /*0028*/ 	.byte	0x03, 0x50
        /*002a*/ 	.short	0x0000


	//----- nvinfo : EIATTR_MAXREG_COUNT
	.align		4
        /*002c*/ 	.byte	0x03, 0x1b
        /*002e*/ 	.short	0x0080


	//----- nvinfo : EIATTR_EXTERNS
	.align		4
        /*0030*/ 	.byte	0x04, 0x0f
        /*0032*/ 	.short	(.L_2401 - .L_2400)


	//   ....[0]....
	.align		4
.L_2400:
        /*0034*/ 	.word	index@(__assertfail)


	//----- nvinfo : EIATTR_MERCURY_ISA_VERSION
	.align		4
.L_2401:
        /*0038*/ 	.byte	0x03, 0x5f
        /*003a*/ 	.short	0x0101


	//----- nvinfo : EIATTR_VRC_CTA_INIT_COUNT
	.align		4
        /*003c*/ 	.byte	0x02, 0x4a
	.zero		1
	.zero		1


	//----- nvinfo : EIATTR_SYSCALL_OFFSETS
	.align		4
        /*0040*/ 	.byte	0x04, 0x46
        /*0042*/ 	.short	(.L_2403 - .L_2402)


	//   ....[0]....
.L_2402:
        /*0044*/ 	.word	0x00002410


	//   ....[1]....
        /*0048*/ 	.word	0x00003200


	//   ....[2]....
        /*004c*/ 	.word	0x00004540


	//   ....[3]....
        /*0050*/ 	.word	0x00006a80


	//   ....[4]....
        /*0054*/ 	.word	0x00007870


	//   ....[5]....
        /*0058*/ 	.word	0x00008a30


	//   ....[6]....
        /*005c*/ 	.word	0x0000b080


	//   ....[7]....
        /*0060*/ 	.word	0x0000be70


	//   ....[8]....
        /*0064*/ 	.word	0x0000d030


	//   ....[9]....
        /*0068*/ 	.word	0x0000f6a0


	//   ....[10]....
        /*006c*/ 	.word	0x00010490


	//   ....[11]....
        /*0070*/ 	.word	0x00011620


	//----- nvinfo : EIATTR_EXIT_INSTR_OFFSETS
	.align		4
.L_2403:
        /*0074*/ 	.byte	0x04, 0x1c
        /*0076*/ 	.short	(.L_2405 - .L_2404)


	//   ....[0]....
.L_2404:
        /*0078*/ 	.word	0x0000d2e0


	//   ....[1]....
        /*007c*/ 	.word	0x00010ba0


	//   ....[2]....
        /*0080*/ 	.word	0x00010be0


	//   ....[3]....
        /*0084*/ 	.word	0x00010c70


	//   ....[4]....
        /*0088*/ 	.word	0x00010ca0


	//   ....[5]....
        /*008c*/ 	.word	0x00010cd0


	//   ....[6]....
        /*0090*/ 	.word	0x00010d50


	//   ....[7]....
        /*0094*/ 	.word	0x00010d80


	//   ....[8]....
        /*0098*/ 	.word	0x00010e10


	//   ....[9]....
        /*009c*/ 	.word	0x00010e50


	//   ....[10]....
        /*00a0*/ 	.word	0x00010e90


	//   ....[11]....
        /*00a4*/ 	.word	0x00010f60


	//   ....[12]....
        /*00a8*/ 	.word	0x000110c0


	//   ....[13]....
        /*00ac*/ 	.word	0x00011220


	//   ....[14]....
        /*00b0*/ 	.word	0x00011370


	//   ....[15]....
        /*00b4*/ 	.word	0x000113a0


	//   ....[16]....
        /*00b8*/ 	.word	0x000113d0


	//   ....[17]....
        /*00bc*/ 	.word	0x00011470


	//   ....[18]....
        /*00c0*/ 	.word	0x000114c0


	//   ....[19]....
        /*00c4*/ 	.word	0x00011630


	//   ....[20]....
        /*00c8*/ 	.word	0x00011730


	//   ....[21]....
        /*00cc*/ 	.word	0x00011860


	//   ....[22]....
        /*00d0*/ 	.word	0x00011890


	//----- nvinfo : EIATTR_MAX_THREADS
	.align		4
.L_2405:
        /*00d4*/ 	.byte	0x04, 0x05
        /*00d6*/ 	.short	(.L_2407 - .L_2406)
.L_2406:
        /*00d8*/ 	.word	0x00000080
        /*00dc*/ 	.word	0x00000001
        /*00e0*/ 	.word	0x00000001


	//----- nvinfo : EIATTR_CRS_STACK_SIZE
	.align		4
.L_2407:
        /*00e4*/ 	.byte	0x04, 0x1e
        /*00e6*/ 	.short	(.L_2409 - .L_2408)
.L_2408:
        /*00e8*/ 	.word	0x00000000


	//----- nvinfo : EIATTR_CBANK_PARAM_SIZE
	.align		4
.L_2409:
        /*00ec*/ 	.byte	0x03, 0x19
        /*00ee*/ 	.short	0x0290


	//----- nvinfo : EIATTR_PARAM_CBANK
	.align		4
        /*00f0*/ 	.byte	0x04, 0x0a
        /*00f2*/ 	.short	(.L_2411 - .L_2410)
	.align		4
.L_2410:
        /*00f4*/ 	.word	index@(.nv.constant0._ZN2at6native18elementwise_kernelILi128ELi4EZNS0_15gpu_kernel_implINS0_13BinaryFunctorIfffZZZNS0_15binary_internal21div_floor_kernel_cudaERNS_18TensorIteratorBaseEENKUlvE1_clEvENKUlvE0_clEvEUlffE_EEEEvS6_RKT_EUliE_EEviT1_)
        /*00f8*/ 	.short	0x0380
        /*00fa*/ 	.short	0x0290


	//----- nvinfo : EIATTR_SW_WAR
	.align		4
.L_2411:
        /*00fc*/ 	.byte	0x04, 0x36
        /*00fe*/ 	.short	(.L_2413 - .L_2412)
.L_2412:
        /*0100*/ 	.word	0x00000008
.L_2413:


//--------------------- .nv.info._ZN2at6native27unrolled_elementwise_kernelINS0_13BinaryFunctorIfffZZZNS0_15binary_internal21div_floor_kernel_cudaERNS_18TensorIteratorBaseEENKUlvE1_clEvENKUlvE0_clEvEUlffE_EESt5arrayIPcLm3EELi4E23TrivialOffsetCalculatorILi2EjESD_ILi1EjENS0_6memory12LoadWithCastILi2EEENSG_13StoreWithCastILi1EEEEEviT_T0_T2_T3_T4_T5_ --------------------------
	.section	.nv.info._ZN2at6native27unrolled_elementwise_kernelINS0_13BinaryFunctorIfffZZZNS0_15binary_internal21div_floor_kernel_cudaERNS_18TensorIteratorBaseEENKUlvE1_clEvENKUlvE0_clEvEUlffE_EESt5arrayIPcLm3EELi4E23TrivialOffsetCalculatorILi2EjESD_ILi1EjENS0_6memory12LoadWithCastILi2EEENSG_13StoreWithCastILi1EEEEEviT_T0_T2_T3_T4_T5_,"",@"SHT_CUDA_INFO"
	.sectionflags	@""
	.align	4


	//----- nvinfo : EIATTR_CUDA_API_VERSION
	.align		4
        /*0000*/ 	.byte	0x04, 0x37
        /*0002*/ 	.short	(.L_2415 - .L_2414)
.L_2414:
        /*0004*/ 	.word	0x00000082


	//----- nvinfo : EIATTR_KPARAM_INFO
	.align		4
.L_2415:
        /*0008*/ 	.byte	0x04, 0x17
        /*000a*/ 	.short	(.L_2417 - .L_2416)
.L_2416:
        /*000c*/ 	.word	0x00000000
        /*0010*/ 	.short	0x0006
        /*0012*/ 	.short	0x0030
        /*0014*/ 	.byte	0x00, 0xf0, 0x21, 0x00


	//----- nvinfo : EIATTR_KPARAM_INFO
	.align		4
.L_2417:
        /*0018*/ 	.byte	0x04, 0x17
        /*001a*/ 	.short	(.L_2419 - .L_2418)
.L_2418:
        /*001c*/ 	.word	0x00000000
        /*0020*/ 	.short	0x0005
        /*0022*/ 	.short	0x0024
        /*0024*/ 	.byte	0x00, 0xf0, 0x31, 0x00


	//----- nvinfo : EIATTR_KPARAM_INFO
	.align		4
.L_2419:
        /*0028*/ 	.byte	0x04, 0x17
        /*002a*/ 	.short	(.L_2421 - .L_2420)
.L_2420:
        /*002c*/ 	.word	0x00000000
        /*0030*/ 	.short	0x0004
        /*0032*/ 	.short	0x0021
        /*0034*/ 	.byte	0x00, 0xf0, 0x05, 0x00


	//----- nvinfo : EIATTR_KPARAM_INFO
	.align		4
.L_2421:
        /*0038*/ 	.byte	0x04, 0x17
        /*003a*/ 	.short	(.L_2423 - .L_2422)
.L_2422:
        /*003c*/ 	.word	0x00000000
        /*0040*/ 	.short	0x0003
        /*0042*/ 	.short	0x0020
        /*0044*/ 	.byte	0x00, 0xf0, 0x05, 0x00


	//----- nvinfo : EIATTR_KPARAM_INFO
	.align		4
.L_2423:
        /*0048*/ 	.byte	0x04, 0x17
        /*004a*/ 	.short	(.L_2425 - .L_2424)
.L_2424:
        /*004c*/ 	.word	0x00000000
        /*0050*/ 	.short	0x0002
        /*0052*/ 	.short	0x0008
        /*0054*/ 	.byte	0x00, 0xf0, 0x61, 0x00


	//----- nvinfo : EIATTR_KPARAM_INFO
	.align		4
.L_2425:
        /*0058*/ 	.byte	0x04, 0x17
        /*005a*/ 	.short	(.L_2427 - .L_2426)
.L_2426:
        /*005c*/ 	.word	0x00000000
        /*0060*/ 	.short	0x0001
        /*0062*/ 	.short	0x0004
        /*0064*/ 	.byte	0x00, 0xf0, 0x05, 0x00


	//----- nvinfo : EIATTR_KPARAM_INFO
	.align		4
.L_2427:
        /*0068*/ 	.byte	0x04, 0x17
        /*006a*/ 	.short	(.L_2429 - .L_2428)
.L_2428:
        /*006c*/ 	.word	0x00000000
        /*0070*/ 	.short	0x0000
        /*0072*/ 	.short	0x0000
        /*0074*/ 	.byte	0x00, 0xf0, 0x11, 0x00


	//----- nvinfo : EIATTR_SPARSE_MMA_MASK
	.align		4
.L_2429:
        /*0078*/ 	.byte	0x03, 0x50
        /*007a*/ 	.short	0x0000


	//----- nvinfo : EIATTR_MAXREG_COUNT
	.align		4
        /*007c*/ 	.byte	0x03, 0x1b
        /*007e*/ 	.short	0x00ff


	//----- nvinfo : EIATTR_EXTERNS
	.align		4
        /*0080*/ 	.byte	0x04, 0x0f
        /*0082*/ 	.short	(.L_2431 - .L_2430)


	//   ....[0]....
	.align		4
.L_2430:
        /*0084*/ 	.word	index@(__assertfail)


	//----- nvinfo : EIATTR_MERCURY_ISA_VERSION
	.align		4
.L_2431:
        /*0088*/ 	.byte	0x03, 0x5f
        /*008a*/ 	.short	0x0101


	//----- nvinfo : EIATTR_VRC_CTA_INIT_COUNT
	.align		4
        /*008c*/ 	.byte	0x02, 0x4a
	.zero		1
	.zero		1


	//----- nvinfo : EIATTR_SYSCALL_OFFSETS
	.align		4
        /*0090*/ 	.byte	0x04, 0x46
        /*0092*/ 	.short	(.L_2433 - .L_2432)


	//   ....[0]....
.L_2432:
        /*0094*/ 	.word	0x00000df0


	//   ....[1]....
        /*0098*/ 	.word	0x00001c10


	//   ....[2]....
        /*009c*/ 	.word	0x00002b30


	//   ....[3]....
        /*00a0*/ 	.word	0x00003940


	//   ....[4]....
        /*00a4*/ 	.word	0x000047d0


	//   ....[5]....
        /*00a8*/ 	.word	0x000055e0


	//   ....[6]....
        /*00ac*/ 	.word	0x00006480


	//   ....[7]....
        /*00b0*/ 	.word	0x00007270


	//   ....[8]....
        /*00b4*/ 	.word	0x00009890


	//   ....[9]....
        /*00b8*/ 	.word	0x0000a620


	//   ....[10]....
        /*00bc*/ 	.word	0x0000b4a0


	//   ....[11]....
        /*00c0*/ 	.word	0x0000c300


	//----- nvinfo : EIATTR_EXIT_INSTR_OFFSETS
	.align		4
.L_2433:
        /*00c4*/ 	.byte	0x04, 0x1c
        /*00c6*/ 	.short	(.L_2435 - .L_2434)


	//   ....[0]....
.L_2434:
        /*00c8*/ 	.word	0x0000b740


	//   ....[1]....
        /*00cc*/ 	.word	0x0000b880


	//   ....[2]....
        /*00d0*/ 	.word	0x0000b8c0


	//   ....[3]....
        /*00d4*/ 	.word	0x0000b950


	//   ....[4]....
        /*00d8*/ 	.word	0x0000b980


	//   ....[5]....
        /*00dc*/ 	.word	0x0000b9b0


	//   ....[6]....
        /*00e0*/ 	.word	0x0000ba30


	//   ....[7]....
        /*00e4*/ 	.word	0x0000ba60


	//   ....[8]....
        /*00e8*/ 	.word	0x0000baf0


	//   ....[9]....
        /*00ec*/ 	.word	0x0000bb30


	//   ....[10]....
        /*00f0*/ 	.word	0x0000bb70


	//   ....[11]....
        /*00f4*/ 	.word	0x0000bc40


	//   ....[12]....
        /*00f8*/ 	.word	0x0000bda0


	//   ....[13]....
        /*00fc*/ 	.word	0x0000bf00


	//   ....[14]....
        /*0100*/ 	.word	0x0000c050


	//   ....[15]....
        /*0104*/ 	.word	0x0000c080


	//   ....[16]....
        /*0108*/ 	.word	0x0000c0b0


	//   ....[17]....
        /*010c*/ 	.word	0x0000c150


	//   ....[18]....
        /*0110*/ 	.word	0x0000c1a0


	//   ....[19]....
        /*0114*/ 	.word	0x0000c310


	//   ....[20]....
        /*0118*/ 	.word	0x0000c410


	//   ....[21]....
        /*011c*/ 	.word	0x0000c540


	//   ....[22]....
        /*0120*/ 	.word	0x0000c570


	//----- nvinfo : EIATTR_MAX_THREADS
	.align		4
.L_2435:
        /*0124*/ 	.byte	0x04, 0x05
        /*0126*/ 	.short	(.L_2437 - .L_2436)
.L_2436:
        /*0128*/ 	.word	0x00000080
        /*012c*/ 	.word	0x00000001
        /*0130*/ 	.word	0x00000001


	//----- nvinfo : EIATTR_CRS_STACK_SIZE
	.align		4
.L_2437:
        /*0134*/ 	.byte	0x04, 0x1e
        /*0136*/ 	.short	(.L_2439 - .L_2438)
.L_2438:
        /*0138*/ 	.word	0x00000000


	//----- nvinfo : EIATTR_CBANK_PARAM_SIZE
	.align		4
.L_2439:
        /*013c*/ 	.byte	0x03, 0x19
        /*013e*/ 	.short	0x0038


	//----- nvinfo : EIATTR_PARAM_CBANK
	.align		4
        /*0140*/ 	.byte	0x04, 0x0a
        /*0142*/ 	.short	(.L_2441 - .L_2440)
	.align		4
.L_2440:
        /*0144*/ 	.word	index@(.nv.constant0._ZN2at6native27unrolled_elementwise_kernelINS0_13BinaryFunctorIfffZZZNS0_15binary_internal21div_floor_kernel_cudaERNS_18TensorIteratorBaseEENKUlvE1_clEvENKUlvE0_clEvEUlffE_EESt5arrayIPcLm3EELi4E23TrivialOffsetCalculatorILi2EjESD_ILi1EjENS0_6memory12LoadWithCastILi2EEENSG_13StoreWithCastILi1EEEEEviT_T0_T2_T3_T4_T5_)
        /*0148*/ 	.short	0x0380
        /*014a*/ 	.short	0x0038


	//----- nvinfo : EIATTR_SW_WAR
	.align		4
.L_2441:
        /*014c*/ 	.byte	0x04, 0x36
        /*014e*/ 	.short	(.L_2443 - .L_2442)
.L_2442:
        /*0150*/ 	.word	0x00000008
.L_2443:


//--------------------- .nv.info._ZN2at6native18elementwise_kernelILi128ELi2EZNS0_22gpu_kernel_impl_nocastINS0_13BinaryFunctorIfffZZZNS0_15binary_internal21div_floor_kernel_cudaERNS_18TensorIteratorBaseEENKUlvE1_clEvENKUlvE0_clEvEUlffE_EEEEvS6_RKT_EUliE_EEviT1_ --------------------------
	.section	.nv.info._ZN2at6native18elementwise_kernelILi128ELi2EZNS0_22gpu_kernel_impl_nocastINS0_13BinaryFunctorIfffZZZNS0_15binary_internal21div_floor_kernel_cudaERNS_18TensorIteratorBaseEENKUlvE1_clEvENKUlvE0_clEvEUlffE_EEEEvS6_RKT_EUliE_EEviT1_,"",@"SHT_CUDA_INFO"
	.sectionflags	@""
	.align	4


	//----- nvinfo : EIATTR_CUDA_API_VERSION
	.align		4
        /*0000*/ 	.byte	0x04, 0x37
        /*0002*/ 	.short	(.L_2445 - .L_2444)
.L_2444:
        /*0004*/ 	.word	0x00000082


	//----- nvinfo : EIATTR_KPARAM_INFO
	.align		4
.L_2445:
        /*0008*/ 	.byte	0x04, 0x17
        /*000a*/ 	.short	(.L_2447 - .L_2446)
.L_2446:
        /*000c*/ 	.word	0x00000000
        /*0010*/ 	.short	0x0001
        /*0012*/ 	.short	0x0008
        /*0014*/ 	.byte	0x00, 0xf0, 0x21, 0x0a


	//----- nvinfo : EIATTR_KPARAM_INFO
	.align		4
.L_2447:
        /*0018*/ 	.byte	0x04, 0x17
        /*001a*/ 	.short	(.L_2449 - .L_2448)
.L_2448:
        /*001c*/ 	.word	0x00000000
        /*0020*/ 	.short	0x0000
        /*0022*/ 	.short	0x0000
        /*0024*/ 	.byte	0x00, 0xf0, 0x11, 0x00


	//----- nvinfo : EIATTR_SPARSE_MMA_MASK
	.align		4
.L_2449:
        /*0028*/ 	.byte	0x03, 0x50
        /*002a*/ 	.short	0x0000


	//----- nvinfo : EIATTR_MAXREG_COUNT
	.align		4
        /*002c*/ 	.byte	0x03, 0x1b
        /*002e*/ 	.short	0x0080


	//----- nvinfo : EIATTR_MERCURY_ISA_VERSION
	.align		4
        /*0030*/ 	.byte	0x03, 0x5f
        /*0032*/ 	.short	0x0101


	//----- nvinfo : EIATTR_VRC_CTA_INIT_COUNT
	.align		4
        /*0034*/ 	.byte	0x02, 0x4a
	.zero		1
	.zero		1


	//----- nvinfo : EIATTR_EXIT_INSTR_OFFSETS
	.align		4
        /*0038*/ 	.byte	0x04, 0x1c
        /*003a*/ 	.short	(.L_2451 - .L_2450)


	//   ....[0]....
.L_2450:
        /*003c*/ 	.word	0x00000690


	//   ....[1]....
        /*0040*/ 	.word	0x00000bb0


	//   ....[2]....
        /*0044*/ 	.word	0x00000c20


	//   ....[3]....
        /*0048*/ 	.word	0x00000c70


	//   ....[4]....
        /*004c*/ 	.word	0x00002920


	//   ....[5]....
        /*0050*/ 	.word	0x00004550


	//----- nvinfo : EIATTR_MAX_THREADS
	.align		4
.L_2451:
        /*0054*/ 	.byte	0x04, 0x05
        /*0056*/ 	.short	(.L_2453 - .L_2452)
.L_2452:
        /*0058*/ 	.word	0x00000080
        /*005c*/ 	.word	0x00000001
        /*0060*/ 	.word	0x00000001


	//----- nvinfo : EIATTR_CRS_STACK_SIZE
	.align		4
.L_2453:
        /*0064*/ 	.byte	0x04, 0x1e
        /*0066*/ 	.short	(.L_2455 - .L_2454)
.L_2454:
        /*0068*/ 	.word	0x00000000


	//----- nvinfo : EIATTR_CBANK_PARAM_SIZE
	.align		4
.L_2455:
        /*006c*/ 	.byte	0x03, 0x19
        /*006e*/ 	.short	0x0290


	//----- nvinfo : EIATTR_PARAM_CBANK
	.align		4
        /*0070*/ 	.byte	0x04, 0x0a
        /*0072*/ 	.short	(.L_2457 - .L_2456)
	.align		4
.L_2456:
        /*0074*/ 	.word	index@(.nv.constant0._ZN2at6native18elementwise_kernelILi128ELi2EZNS0_22gpu_kernel_impl_nocastINS0_13BinaryFunctorIfffZZZNS0_15binary_internal21div_floor_kernel_cudaERNS_18TensorIteratorBaseEENKUlvE1_clEvENKUlvE0_clEvEUlffE_EEEEvS6_RKT_EUliE_EEviT1_)
        /*0078*/ 	.short	0x0380
        /*007a*/ 	.short	0x0290


	//----- nvinfo : EIATTR_SW_WAR
	.align		4
.L_2457:
        /*007c*/ 	.byte	0x04, 0x36
        /*007e*/ 	.short	(.L_2459 - .L_2458)
.L_2458:
        /*0080*/ 	.word	0x00000008
.L_2459:


//--------------------- .nv.info._ZN2at6native27unrolled_elementwise_kernelINS0_13BinaryFunctorIfffZZZNS0_15binary_internal21div_floor_kernel_cudaERNS_18TensorIteratorBaseEENKUlvE1_clEvENKUlvE0_clEvEUlffE_EESt5arrayIPcLm3EELi4E23TrivialOffsetCalculatorILi2EjESD_ILi1EjENS0_6memory15LoadWithoutCastENSG_16StoreWithoutCastEEEviT_T0_T2_T3_T4_T5_ --------------------------
	.section	.nv.info._ZN2at6native27unrolled_elementwise_kernelINS0_13BinaryFunctorIfffZZZNS0_15binary_internal21div_floor_kernel_cudaERNS_18TensorIteratorBaseEENKUlvE1_clEvENKUlvE0_clEvEUlffE_EESt5arrayIPcLm3EELi4E23TrivialOffsetCalculatorILi2EjESD_ILi1EjENS0_6memory15LoadWithoutCastENSG_16StoreWithoutCastEEEviT_T0_T2_T3_T4_T5_,"",@"SHT_CUDA_INFO"
	.sectionflags	@""
	.align	4


	//----- nvinfo : EIATTR_CUDA_API_VERSION
	.align		4
        /*0000*/ 	.byte	0x04, 0x37
        /*0002*/ 	.short	(.L_2461 - .L_2460)
.L_2460:
        /*0004*/ 	.word	0x00000082


	//----- nvinfo : EIATTR_KPARAM_INFO
	.align		4
.L_2461:
        /*0008*/ 	.byte	0x04, 0x17
        /*000a*/ 	.short	(.L_2463 - .L_2462)
.L_2462:
        /*000c*/ 	.word	0x00000000
        /*0010*/ 	.short	0x0006
        /*0012*/ 	.short	0x0023
        /*0014*/ 	.byte	0x00, 0xf0, 0x05, 0x00


	//----- nvinfo : EIATTR_KPARAM_INFO
	.align		4
.L_2463:
        /*0018*/ 	.byte	0x04, 0x17
        /*001a*/ 	.short	(.L_2465 - .L_2464)
.L_2464:
        /*001c*/ 	.word	0x00000000
        /*0020*/ 	.short	0x0005
        /*0022*/ 	.short	0x0022
        /*0024*/ 	.byte	0x00, 0xf0, 0x05, 0x00


	//----- nvinfo : EIATTR_KPARAM_INFO
	.align		4
.L_2465:
        /*0028*/ 	.byte	0x04, 0x17
        /*002a*/ 	.short	(.L_2467 - .L_2466)
.L_2466:
        /*002c*/ 	.word	0x00000000
        /*0030*/ 	.short	0x0004
        /*0032*/ 	.short	0x0021
        /*0034*/ 	.byte	0x00, 0xf0, 0x05, 0x00


	//----- nvinfo : EIATTR_KPARAM_INFO
	.align		4
.L_2467:
        /*0038*/ 	.byte	0x04, 0x17
        /*003a*/ 	.short	(.L_2469 - .L_2468)
.L_2468:
        /*003c*/ 	.word	0x00000000
        /*0040*/ 	.short	0x0003
        /*0042*/ 	.short	0x0020
        /*0044*/ 	.byte	0x00, 0xf0, 0x05, 0x00


	//----- nvinfo : EIATTR_KPARAM_INFO
	.align		4
.L_2469:
        /*0048*/ 	.byte	0x04, 0x17
        /*004a*/ 	.short	(.L_2471 - .L_2470)
.L_2470:
        /*004c*/ 	.word	0x00000000
        /*0050*/ 	.short	0x0002
        /*0052*/ 	.short	0x0008
        /*0054*/ 	.byte	0x00, 0xf0, 0x61, 0x00


	//----- nvinfo : EIATTR_KPARAM_INFO
	.align		4
.L_2471:
        /*0058*/ 	.byte	0x04, 0x17
        /*005a*/ 	.short	(.L_2473 - .L_2472)
.L_2472:
        /*005c*/ 	.word	0x00000000
        /*0060*/ 	.short	0x0001
        /*0062*/ 	.short	0x0004
        /*0064*/ 	.byte	0x00, 0xf0, 0x05, 0x00


	//----- nvinfo : EIATTR_KPARAM_INFO
	.align		4
.L_2473:
        /*0068*/ 	.byte	0x04, 0x17
        /*006a*/ 	.short	(.L_2475 - .L_2474)
.L_2474:
        /*006c*/ 	.word	0x00000000
        /*0070*/ 	.short	0x0000
        /*0072*/ 	.short	0x0000
        /*0074*/ 	.byte	0x00, 0xf0, 0x11, 0x00


	//----- nvinfo : EIATTR_SPARSE_MMA_MASK
	.align		4
.L_2475:
        /*0078*/ 	.byte	0x03, 0x50
        /*007a*/ 	.short	0x0000


	//----- nvinfo : EIATTR_MAXREG_COUNT
	.align		4
        /*007c*/ 	.byte	0x03, 0x1b
        /*007e*/ 	.short	0x00ff


	//----- nvinfo : EIATTR_MERCURY_ISA_VERSION
	.align		4
        /*0080*/ 	.byte	0x03, 0x5f
        /*0082*/ 	.short	0x0101


	//----- nvinfo : EIATTR_VRC_CTA_INIT_COUNT
	.align		4
        /*0084*/ 	.byte	0x02, 0x4a
	.zero		1
	.zero		1


	//----- nvinfo : EIATTR_EXIT_INSTR_OFFSETS
	.align		4
        /*0088*/ 	.byte	0x04, 0x1c
        /*008a*/ 	.short	(.L_2477 - .L_2476)


	//   ....[0]....
.L_2476:
        /*008c*/ 	.word	0x00001bf0


	//   ....[1]....
        /*0090*/ 	.word	0x00001c40


	//----- nvinfo : EIATTR_MAX_THREADS
	.align		4
.L_2477:
        /*0094*/ 	.byte	0x04, 0x05
        /*0096*/ 	.short	(.L_2479 - .L_2478)
.L_2478:
        /*0098*/ 	.word	0x00000080
        /*009c*/ 	.word	0x00000001
        /*00a0*/ 	.word	0x00000001


	//----- nvinfo : EIATTR_CRS_STACK_SIZE
	.align		4
.L_2479:
        /*00a4*/ 	.byte	0x04, 0x1e
        /*00a6*/ 	.short	(.L_2481 - .L_2480)
.L_2480:
        /*00a8*/ 	.word	0x00000000


	//----- nvinfo : EIATTR_CBANK_PARAM_SIZE
	.align		4
.L_2481:
        /*00ac*/ 	.byte	0x03, 0x19
        /*00ae*/ 	.short	0x0024


	//----- nvinfo : EIATTR_PARAM_CBANK
	.align		4
        /*00b0*/ 	.byte	0x04, 0x0a
        /*00b2*/ 	.short	(.L_2483 - .L_2482)
	.align		4
.L_2482:
        /*00b4*/ 	.word	index@(.nv.constant0._ZN2at6native27unrolled_elementwise_kernelINS0_13BinaryFunctorIfffZZZNS0_15binary_internal21div_floor_kernel_cudaERNS_18TensorIteratorBaseEENKUlvE1_clEvENKUlvE0_clEvEUlffE_EESt5arrayIPcLm3EELi4E23TrivialOffsetCalculatorILi2EjESD_ILi1EjENS0_6memory15LoadWithoutCastENSG_16StoreWithoutCastEEEviT_T0_T2_T3_T4_T5_)
        /*00b8*/ 	.short	0x0380
        /*00ba*/ 	.short	0x0024


	//----- nvinfo : EIATTR_SW_WAR
	.align		4
.L_2483:
        /*00bc*/ 	.byte	0x04, 0x36
        /*00be*/ 	.short	(.L_2485 - .L_2484)
.L_2484:
        /*00c0*/ 	.word	0x00000008
.L_2485:


//--------------------- .nv.info._ZN2at6native29vectorized_elementwise_kernelILi2ENS0_13BinaryFunctorIfffZZZNS0_15binary_internal21div_floor_kernel_cudaERNS_18TensorIteratorBaseEENKUlvE1_clEvENKUlvE0_clEvEUlffE_EESt5arrayIPcLm3EEEEviT0_T1_ --------------------------
	.section	.nv.info._ZN2at6native29vectorized_elementwise_kernelILi2ENS0_13BinaryFunctorIfffZZZNS0_15binary_internal21div_floor_kernel_cudaERNS_18TensorIteratorBaseEENKUlvE1_clEvENKUlvE0_clEvEUlffE_EESt5arrayIPcLm3EEEEviT0_T1_,"",@"SHT_CUDA_INFO"
	.sectionflags	@""
	.align	4


	//----- nvinfo : EIATTR_CUDA_API_VERSION
	.align		4
        /*0000*/ 	.byte	0x04, 0x37
        /*0002*/ 	.short	(.L_2487 - .L_2486)
.L_2486:
        /*0004*/ 	.word	0x00000082


	//----- nvinfo : EIATTR_KPARAM_INFO
	.align		4
.L_2487:
        /*0008*/ 	.byte	0x04, 0x17
        /*000a*/ 	.short	(.L_2489 - .L_2488)
.L_2488:
        /*000c*/ 	.word	0x00000000
        /*0010*/ 	.short	0x0002
        /*0012*/ 	.short	0x0008
        /*0014*/ 	.byte	0x00, 0xf0, 0x61, 0x00


	//----- nvinfo : EIATTR_KPARAM_INFO
	.align		4
.L_2489:
        /*0018*/ 	.byte	0x04, 0x17
        /*001a*/ 	.short	(.L_2491 - .L_2490)
.L_2490:
        /*001c*/ 	.word	0x00000000
        /*0020*/ 	.short	0x0001
        /*0022*/ 	.short	0x0004
        /*0024*/ 	.byte	0x00, 0xf0, 0x05, 0x00


	//----- nvinfo : EIATTR_KPARAM_INFO
	.align		4
.L_2491:
        /*0028*/ 	.byte	0x04, 0x17
        /*002a*/ 	.short	(.L_2493 - .L_2492)
.L_2492:
        /*002c*/ 	.word	0x00000000
        /*0030*/ 	.short	0x0000
        /*0032*/ 	.short	0x0000
        /*0034*/ 	.byte	0x00, 0xf0, 0x11, 0x00


	//----- nvinfo : EIATTR_SPARSE_MMA_MASK
	.align		4
.L_2493:
        /*0038*/ 	.byte	0x03, 0x50
        /*003a*/ 	.short	0x0000


	//----- nvinfo : EIATTR_MAXREG_COUNT
	.align		4
        /*003c*/ 	.byte	0x03, 0x1b
        /*003e*/ 	.short	0x00ff


	//----- nvinfo : EIATTR_MERCURY_ISA_VERSION
	.align		4
        /*0040*/ 	.byte	0x03, 0x5f
        /*0042*/ 	.short	0x0101


	//----- nvinfo : EIATTR_VRC_CTA_INIT_COUNT
	.align		4
        /*0044*/ 	.byte	0x02, 0x4a
	.zero		1
	.zero		1


	//----- nvinfo : EIATTR_EXIT_INSTR_OFFSETS
	.align		4
        /*0048*/ 	.byte	0x04, 0x1c
        /*004a*/ 	.short	(.L_2495 - .L_2494)


	//   ....[0]....
.L_2494:
        /*004c*/ 	.word	0x00003880


	//   ....[1]....
        /*0050*/ 	.word	0x000038d0


	//   ....[2]....
        /*0054*/ 	.word	0x00006820


	//----- nvinfo : EIATTR_MAX_THREADS
	.align		4
.L_2495:
        /*0058*/ 	.byte	0x04, 0x05
        /*005a*/ 	.short	(.L_2497 - .L_2496)
.L_2496:
        /*005c*/ 	.word	0x00000080
        /*0060*/ 	.word	0x00000001
        /*0064*/ 	.word	0x00000001


	//----- nvinfo : EIATTR_CRS_STACK_SIZE
	.align		4
.L_2497:
        /*0068*/ 	.byte	0x04, 0x1e
        /*006a*/ 	.short	(.L_2499 - .L_2498)
.L_2498:
        /*006c*/ 	.word	0x00000000


	//----- nvinfo : EIATTR_CBANK_PARAM_SIZE
	.align		4
.L_2499:
        /*0070*/ 	.byte	0x03, 0x19
        /*0072*/ 	.short	0x0020


	//----- nvinfo : EIATTR_PARAM_CBANK
	.align		4
        /*0074*/ 	.byte	0x04, 0x0a
        /*0076*/ 	.short	(.L_2501 - .L_2500)
	.align		4
.L_2500:
        /*0078*/ 	.word	index@(.nv.constant0._ZN2at6native29vectorized_elementwise_kernelILi2ENS0_13BinaryFunctorIfffZZZNS0_15binary_internal21div_floor_kernel_cudaERNS_18TensorIteratorBaseEENKUlvE1_clEvENKUlvE0_clEvEUlffE_EESt5arrayIPcLm3EEEEviT0_T1_)
        /*007c*/ 	.short	0x0380
        /*007e*/ 	.short	0x0020


	//----- nvinfo : EIATTR_SW_WAR
	.align		4
.L_2501:
        /*0080*/ 	.byte	0x04, 0x36
        /*0082*/ 	.short	(.L_2503 - .L_2502)
.L_2502:
        /*0084*/ 	.word	0x00000008
.L_2503:


//--------------------- .nv.info._ZN2at6native29vectorized_elementwise_kernelILi4ENS0_13BinaryFunctorIfffZZZNS0_15binary_internal21div_floor_kernel_cudaERNS_18TensorIteratorBaseEENKUlvE1_clEvENKUlvE0_clEvEUlffE_EESt5arrayIPcLm3EEEEviT0_T1_ --------------------------
	.section	.nv.info._ZN2at6native29vectorized_elementwise_kernelILi4ENS0_13BinaryFunctorIfffZZZNS0_15binary_internal21div_floor_kernel_cudaERNS_18TensorIteratorBaseEENKUlvE1_clEvENKUlvE0_clEvEUlffE_EESt5arrayIPcLm3EEEEviT0_T1_,"",@"SHT_CUDA_INFO"
	.sectionflags	@""
	.align	4


	//----- nvinfo : EIATTR_CUDA_API_VERSION
	.align		4
        /*0000*/ 	.byte	0x04, 0x37
        /*0002*/ 	.short	(.L_2505 - .L_2504)
.L_2504:
        /*0004*/ 	.word	0x00000082


	//----- nvinfo : EIATTR_KPARAM_INFO
	.align		4
.L_2505:
        /*0008*/ 	.byte	0x04, 0x17
        /*000a*/ 	.short	(.L_2507 - .L_2506)
.L_2506:
        /*000c*/ 	.word	0x00000000
        /*0010*/ 	.short	0x0002
        /*0012*/ 	.short	0x0008
        /*0014*/ 	.byte	0x00, 0xf0, 0x61, 0x00


	//----- nvinfo : EIATTR_KPARAM_INFO
	.align		4
.L_2507:
        /*0018*/ 	.byte	0x04, 0x17
        /*001a*/ 	.short	(.L_2509 - .L_2508)
.L_2508:
        /*001c*/ 	.word	0x00000000
        /*0020*/ 	.short	0x0001
        /*0022*/ 	.short	0x0004
        /*0024*/ 	.byte	0x00, 0xf0, 0x05, 0x00


	//----- nvinfo : EIATTR_KPARAM_INFO
	.align		4
.L_2509:
        /*0028*/ 	.byte	0x04, 0x17
        /*002a*/ 	.short	(.L_2511 - .L_2510)
.L_2510:
        /*002c*/ 	.word	0x00000000
        /*0030*/ 	.short	0x0000
        /*0032*/ 	.short	0x0000
        /*0034*/ 	.byte	0x00, 0xf0, 0x11, 0x00


	//----- nvinfo : EIATTR_SPARSE_MMA_MASK
	.align		4
.L_2511:
        /*0038*/ 	.byte	0x03, 0x50
        /*003a*/ 	.short	0x0000


	//----- nvinfo : EIATTR_MAXREG_COUNT
	.align		4
        /*003c*/ 	.byte	0x03, 0x1b
        /*003e*/ 	.short	0x00ff


	//----- nvinfo : EIATTR_MERCURY_ISA_VERSION
	.align		4
        /*0040*/ 	.byte	0x03, 0x5f
        /*0042*/ 	.short	0x0101


	//----- nvinfo : EIATTR_VRC_CTA_INIT_COUNT
	.align		4
        /*0044*/ 	.byte	0x02, 0x4a
	.zero		1
	.zero		1


	//----- nvinfo : EIATTR_EXIT_INSTR_OFFSETS
	.align		4
        /*0048*/ 	.byte	0x04, 0x1c
        /*004a*/ 	.short	(.L_2513 - .L_2512)


	//   ....[0]....
.L_2512:
        /*004c*/ 	.word	0x00003880


	//   ....[1]....
        /*0050*/ 	.word	0x000038d0


	//   ....[2]....
        /*0054*/ 	.word	0x000067a0


	//----- nvinfo : EIATTR_MAX_THREADS
	.align		4
.L_2513:
        /*0058*/ 	.byte	0x04, 0x05
        /*005a*/ 	.short	(.L_2515 - .L_2514)
.L_2514:
        /*005c*/ 	.word	0x00000080
        /*0060*/ 	.word	0x00000001
        /*0064*/ 	.word	0x00000001


	//----- nvinfo : EIATTR_CRS_STACK_SIZE
	.align		4
.L_2515:
        /*0068*/ 	.byte	0x04, 0x1e
        /*006a*/ 	.short	(.L_2517 - .L_2516)
.L_2516:
        /*006c*/ 	.word	0x00000000


	//----- nvinfo : EIATTR_CBANK_PARAM_SIZE
	.align		4
.L_2517:
        /*0070*/ 	.byte	0x03, 0x19
        /*0072*/ 	.short	0x0020


	//----- nvinfo : EIATTR_PARAM_CBANK
	.align		4
        /*0074*/ 	.byte	0x04, 0x0a
        /*0076*/ 	.short	(.L_2519 - .L_2518)
	.align		4
.L_2518:
        /*0078*/ 	.word	index@(.nv.constant0._ZN2at6native29vectorized_elementwise_kernelILi4ENS0_13BinaryFunctorIfffZZZNS0_15binary_internal21div_floor_kernel_cudaERNS_18TensorIteratorBaseEENKUlvE1_clEvENKUlvE0_clEvEUlffE_EESt5arrayIPcLm3EEEEviT0_T1_)
        /*007c*/ 	.short	0x0380
        /*007e*/ 	.short	0x0020


	//----- nvinfo : EIATTR_SW_WAR
	.align		4
.L_2519:
        /*0080*/ 	.byte	0x04, 0x36
        /*0082*/ 	.short	(.L_2521 - .L_2520)
.L_2520:
        /*0084*/ 	.word	0x00000008
.L_2521:


//--------------------- .nv.info._ZN2at6native29vectorized_elementwise_kernelILi8ENS0_13BinaryFunctorIfffZZZNS0_15binary_internal21div_floor_kernel_cudaERNS_18TensorIteratorBaseEENKUlvE1_clEvENKUlvE0_clEvEUlffE_EESt5arrayIPcLm3EEEEviT0_T1_ --------------------------
	.section	.nv.info._ZN2at6native29vectorized_elementwise_kernelILi8ENS0_13BinaryFunctorIfffZZZNS0_15binary_internal21div_floor_kernel_cudaERNS_18TensorIteratorBaseEENKUlvE1_clEvENKUlvE0_clEvEUlffE_EESt5arrayIPcLm3EEEEviT0_T1_,"",@"SHT_CUDA_INFO"
	.sectionflags	@""
	.align	4


	//----- nvinfo : EIATTR_CUDA_API_VERSION
	.align		4
        /*0000*/ 	.byte	0x04, 0x37
        /*0002*/ 	.short	(.L_2523 - .L_2522)
.L_2522:
        /*0004*/ 	.word	0x00000082


	//----- nvinfo : EIATTR_KPARAM_INFO
	.align		4
.L_2523:
        /*0008*/ 	.byte	0x04, 0x17
        /*000a*/ 	.short	(.L_2525 - .L_2524)
.L_2524:
        /*000c*/ 	.word	0x00000000
        /*0010*/ 	.short	0x0002
        /*0012*/ 	.short	0x0008
        /*0014*/ 	.byte	0x00, 0xf0, 0x61, 0x00


	//----- nvinfo : EIATTR_KPARAM_INFO
	.align		4
.L_2525:
        /*0018*/ 	.byte	0x04, 0x17
        /*001a*/ 	.short	(.L_2527 - .L_2526)
.L_2526:
        /*001c*/ 	.word	0x00000000
        /*0020*/ 	.short	0x0001
        /*0022*/ 	.short	0x0004
        /*0024*/ 	.byte	0x00, 0xf0, 0x05, 0x00


	//----- nvinfo : EIATTR_KPARAM_INFO
	.align		4
.L_2527:
        /*0028*/ 	.byte	0x04, 0x17
        /*002a*/ 	.short	(.L_2529 - .L_2528)
.L_2528:
        /*002c*/ 	.word	0x00000000
        /*0030*/ 	.short	0x0000
        /*0032*/ 	.short	0x0000
        /*0034*/ 	.byte	0x00, 0xf0, 0x11, 0x00


	//----- nvinfo : EIATTR_SPARSE_MMA_MASK
	.align		4
.L_2529:
        /*0038*/ 	.byte	0x03, 0x50
        /*003a*/ 	.short	0x0000


	//----- nvinfo : EIATTR_MAXREG_COUNT
	.align		4
        /*003c*/ 	.byte	0x03, 0x1b
        /*003e*/ 	.short	0x00ff


	//----- nvinfo : EIATTR_MERCURY_ISA_VERSION
	.align		4
        /*0040*/ 	.byte	0x03, 0x5f
        /*0042*/ 	.short	0x0101


	//----- nvinfo : EIATTR_VRC_CTA_INIT_COUNT
	.align		4
        /*0044*/ 	.byte	0x02, 0x4a
	.zero		1
	.zero		1


	//----- nvinfo : EIATTR_EXIT_INSTR_OFFSETS
	.align		4
        /*0048*/ 	.byte	0x04, 0x1c
        /*004a*/ 	.short	(.L_2531 - .L_2530)


	//   ....[0]....
.L_2530:
        /*004c*/ 	.word	0x00003880


	//   ....[1]....
        /*0050*/ 	.word	0x000038d0


	//   ....[2]....
        /*0054*/ 	.word	0x00006770


	//----- nvinfo : EIATTR_MAX_THREADS
	.align		4
.L_2531:
        /*0058*/ 	.byte	0x04, 0x05
        /*005a*/ 	.short	(.L_2533 - .L_2532)
.L_2532:
        /*005c*/ 	.word	0x00000080
        /*0060*/ 	.word	0x00000001
        /*0064*/ 	.word	0x00000001


	//----- nvinfo : EIATTR_CRS_STACK_SIZE
	.align		4
.L_2533:
        /*0068*/ 	.byte	0x04, 0x1e
        /*006a*/ 	.short	(.L_2535 - .L_2534)
.L_2534:
        /*006c*/ 	.word	0x00000000


	//----- nvinfo : EIATTR_CBANK_PARAM_SIZE
	.align		4
.L_2535:
        /*0070*/ 	.byte	0x03, 0x19
        /*0072*/ 	.short	0x0020


	//----- nvinfo : EIATTR_PARAM_CBANK
	.align		4
        /*0074*/ 	.byte	0x04, 0x0a
        /*0076*/ 	.short	(.L_2537 - .L_2536)
	.align		4
.L_2536:
        /*0078*/ 	.word	index@(.nv.constant0._ZN2at6native29vectorized_elementwise_kernelILi8ENS0_13BinaryFunctorIfffZZZNS0_15binary_internal21div_floor_kernel_cudaERNS_18TensorIteratorBaseEENKUlvE1_clEvENKUlvE0_clEvEUlffE_EESt5arrayIPcLm3EEEEviT0_T1_)
        /*007c*/ 	.short	0x0380
        /*007e*/ 	.short	0x0020


	//----- nvinfo : EIATTR_SW_WAR
	.align		4
.L_2537:
        /*0080*/ 	.byte	0x04, 0x36
        /*0082*/ 	.short	(.L_2539 - .L_2538)
.L_2538:
        /*0084*/ 	.word	0x00000008
.L_2539:


//--------------------- .nv.info._ZN2at6native18elementwise_kernelILi128ELi4EZNS0_15gpu_kernel_implINS0_13BUnaryFunctorIfffZZZNS0_15binary_internal21div_floor_kernel_cudaERNS_18TensorIteratorBaseEENKUlvE1_clEvENKUlvE0_clEvEUlffE_EEEEvS6_RKT_EUliE_EEviT1_ --------------------------
	.section	.nv.info._ZN2at6native18elementwise_kernelILi128ELi4EZNS0_15gpu_kernel_implINS0_13BUnaryFunctorIfffZZZNS0_15binary_internal21div_floor_kernel_cudaERNS_18TensorIteratorBaseEENKUlvE1_clEvENKUlvE0_clEvEUlffE_EEEEvS6_RKT_EUliE_EEviT1_,"",@"SHT_CUDA_INFO"
	.sectionflags	@""
	.align	4


	//----- nvinfo : EIATTR_CUDA_API_VERSION
	.align		4
        /*0000*/ 	.byte	0x04, 0x37
        /*0002*/ 	.short	(.L_2541 - .L_2540)
.L_2540:
        /*0004*/ 	.word	0x00000082


	//----- nvinfo : EIATTR_KPARAM_INFO
	.align		4
.L_2541:
        /*0008*/ 	.byte	0x04, 0x17
        /*000a*/ 	.short	(.L_2543 - .L_2542)
.L_2542:
        /*000c*/ 	.word	0x00000000
        /*0010*/ 	.short	0x0001
        /*0012*/ 	.short	0x0008
        /*0014*/ 	.byte	0x00, 0xf0, 0x81, 0x08


	//----- nvinfo : EIATTR_KPARAM_INFO
	.align		4
.L_2543:
        /*0018*/ 	.byte	0x04, 0x17
        /*001a*/ 	.short	(.L_2545 - .L_2544)
.L_2544:
        /*001c*/ 	.word	0x00000000
        /*0020*/ 	.short	0x0000
        /*0022*/ 	.short	0x0000
        /*0024*/ 	.byte	0x00, 0xf0, 0x11, 0x00


	//----- nvinfo : EIATTR_SPARSE_MMA_MASK
	.align		4
.L_2545:
        /*0028*/ 	.byte	0x03, 0x50
        /*002a*/ 	.short	0x0000


	//----- nvinfo : EIATTR_MAXREG_COUNT
	.align		4
        /*002c*/ 	.byte	0x03, 0x1b
        /*002e*/ 	.short	0x0080


	//----- nvinfo : EIATTR_EXTERNS
	.align		4
        /*0030*/ 	.byte	0x04, 0x0f
        /*0032*/ 	.short	(.L_2547 - .L_2546)


	//   ....[0]....
	.align		4
.L_2546:
        /*0034*/ 	.word	index@(__assertfail)


	//----- nvinfo : EIATTR_MERCURY_ISA_VERSION
	.align		4
.L_2547:
        /*0038*/ 	.byte	0x03, 0x5f
        /*003a*/ 	.short	0x0101


	//----- nvinfo : EIATTR_VRC_CTA_INIT_COUNT
	.align		4
        /*003c*/ 	.byte	0x02, 0x4a
	.zero		1
	.zero		1


	//----- nvinfo : EIATTR_SYSCALL_OFFSETS
	.align		4
        /*0040*/ 	.byte	0x04, 0x46
        /*0042*/ 	.short	(.L_2549 - .L_2548)


	//   ....[0]....
.L_2548:
        /*0044*/ 	.word	0x00002180


	//   ....[1]....
        /*0048*/ 	.word	0x00003430


	//   ....[2]....
        /*004c*/ 	.word	0x00005660


	//   ....[3]....
        /*0050*/ 	.word	0x00006790


	//   ....[4]....
        /*0054*/ 	.word	0x00008ad0


	//   ....[5]....
        /*0058*/ 	.word	0x00009c00


	//   ....[6]....
        /*005c*/ 	.word	0x0000bf50


	//   ....[7]....
        /*0060*/ 	.word	0x0000d050


	//----- nvinfo : EIATTR_EXIT_INSTR_OFFSETS
	.align		4
.L_2549:
        /*0064*/ 	.byte	0x04, 0x1c
        /*0066*/ 	.short	(.L_2551 - .L_2550)


	//   ....[0]....
.L_2550:
        /*0068*/ 	.word	0x00009eb0


	//   ....[1]....
        /*006c*/ 	.word	0x0000c5d0


	//   ....[2]....
        /*0070*/ 	.word	0x0000c610


	//   ....[3]....
        /*0074*/ 	.word	0x0000c6a0


	//   ....[4]....
        /*0078*/ 	.word	0x0000c6d0


	//   ....[5]....
        /*007c*/ 	.word	0x0000c700


	//   ....[6]....
        /*0080*/ 	.word	0x0000c780


	//   ....[7]....
        /*0084*/ 	.word	0x0000c7b0


	//   ....[8]....
        /*0088*/ 	.word	0x0000c840


	//   ....[9]....
        /*008c*/ 	.word	0x0000c880


	//   ....[10]....
        /*0090*/ 	.word	0x0000c8c0


	//   ....[11]....
        /*0094*/ 	.word	0x0000c990


	//   ....[12]....
        /*0098*/ 	.word	0x0000caf0


	//   ....[13]....
        /*009c*/ 	.word	0x0000cc50


	//   ....[14]....
        /*00a0*/ 	.word	0x0000cda0


	//   ....[15]....
        /*00a4*/ 	.word	0x0000cdd0


	//   ....[16]....
        /*00a8*/ 	.word	0x0000ce00


	//   ....[17]....
        /*00ac*/ 	.word	0x0000cea0


	//   ....[18]....
        /*00b0*/ 	.word	0x0000cef0


	//   ....[19]....
        /*00b4*/ 	.word	0x0000d060


	//   ....[20]....
        /*00b8*/ 	.word	0x0000d160


	//   ....[21]....
        /*00bc*/ 	.word	0x0000d290


	//   ....[22]....
        /*00c0*/ 	.word	0x0000d2c0


	//----- nvinfo : EIATTR_MAX_THREADS
	.align		4
.L_2551:
        /*00c4*/ 	.byte	0x04, 0x05
        /*00c6*/ 	.short	(.L_2553 - .L_2552)
.L_2552:
        /*00c8*/ 	.word	0x00000080
        /*00cc*/ 	.word	0x00000001
        /*00d0*/ 	.word	0x00000001


	//----- nvinfo : EIATTR_CRS_STACK_SIZE
	.align		4
.L_2553:
        /*00d4*/ 	.byte	0x04, 0x1e
        /*00d6*/ 	.short	(.L_2555 - .L_2554)
.L_2554:
        /*00d8*/ 	.word	0x00000000


	//----- nvinfo : EIATTR_CBANK_PARAM_SIZE
	.align		4
.L_2555:
        /*00dc*/ 	.byte	0x03, 0x19
        /*00de*/ 	.short	0x0228


	//----- nvinfo : EIATTR_PARAM_CBANK
	.align		4
        /*00e0*/ 	.byte	0x04, 0x0a
        /*00e2*/ 	.short	(.L_2557 - .L_2556)
	.align		4
.L_2556:
        /*00e4*/ 	.word	index@(.nv.constant0._ZN2at6native18elementwise_kernelILi128ELi4EZNS0_15gpu_kernel_implINS0_13BUnaryFunctorIfffZZZNS0_15binary_internal21div_floor_kernel_cudaERNS_18TensorIteratorBaseEENKUlvE1_clEvENKUlvE0_clEvEUlffE_EEEEvS6_RKT_EUliE_EEviT1_)
        /*00e8*/ 	.short	0x0380
        /*00ea*/ 	.short	0x0228


	//----- nvinfo : EIATTR_SW_WAR
	.align		4
.L_2557:
        /*00ec*/ 	.byte	0x04, 0x36
        /*00ee*/ 	.short	(.L_2559 - .L_2558)
.L_2558:
        /*00f0*/ 	.word	0x00000008
.L_2559:


//--------------------- .nv.info._ZN2at6native27unrolled_elementwise_kernelINS0_13BUnaryFunctorIfffZZZNS0_15binary_internal21div_floor_kernel_cudaERNS_18TensorIteratorBaseEENKUlvE1_clEvENKUlvE0_clEvEUlffE_EESt5arrayIPcLm2EELi4E23TrivialOffsetCalculatorILi1EjESE_NS0_6memory12LoadWithCastILi1EEENSF_13StoreWithCastILi1EEEEEviT_T0_T2_T3_T4_T5_ --------------------------
	.section	.nv.info._ZN2at6native27unrolled_elementwise_kernelINS0_13BUnaryFunctorIfffZZZNS0_15binary_internal21div_floor_kernel_cudaERNS_18TensorIteratorBaseEENKUlvE1_clEvENKUlvE0_clEvEUlffE_EESt5arrayIPcLm2EELi4E23TrivialOffsetCalculatorILi1EjESE_NS0_6memory12LoadWithCastILi1EEENSF_13StoreWithCastILi1EEEEEviT_T0_T2_T3_T4_T5_,"",@"SHT_CUDA_INFO"
	.sectionflags	@""
	.align	4


	//----- nvinfo : EIATTR_CUDA_API_VERSION
	.align		4
        /*0000*/ 	.byte	0x04, 0x37
        /*0002*/ 	.short	(.L_2561 - .L_2560)
.L_2560:
        /*0004*/ 	.word	0x00000082


	//----- nvinfo : EIATTR_KPARAM_INFO
	.align		4
.L_2561:
        /*0008*/ 	.byte	0x04, 0x17
        /*000a*/ 	.short	(.L_2563 - .L_2562)
.L_2562:
        /*000c*/ 	.word	0x00000000
        /*0010*/ 	.short	0x0006
        /*0012*/ 	.short	0x002c
        /*0014*/ 	.byte	0x00, 0xf0, 0x21, 0x00


	//----- nvinfo : EIATTR_KPARAM_INFO
	.align		4
.L_2563:
        /*0018*/ 	.byte	0x04, 0x17
        /*001a*/ 	.short	(.L_2565 - .L_2564)
.L_2564:
        /*001c*/ 	.word	0x00000000
        /*0020*/ 	.short	0x0005
        /*0022*/ 	.short	0x0024
        /*0024*/ 	.byte	0x00, 0xf0, 0x21, 0x00


	//----- nvinfo : EIATTR_KPARAM_INFO
	.align		4
.L_2565:
        /*0028*/ 	.byte	0x04, 0x17
        /*002a*/ 	.short	(.L_2567 - .L_2566)
.L_2566:
        /*002c*/ 	.word	0x00000000
        /*0030*/ 	.short	0x0004
        /*0032*/ 	.short	0x0021
        /*0034*/ 	.byte	0x00, 0xf0, 0x05, 0x00


	//----- nvinfo : EIATTR_KPARAM_INFO
	.align		4
.L_2567:
        /*0038*/ 	.byte	0x04, 0x17
        /*003a*/ 	.short	(.L_2569 - .L_2568)
.L_2568:
        /*003c*/ 	.word	0x00000000
        /*0040*/ 	.short	0x0003
        /*0042*/ 	.short	0x0020
        /*0044*/ 	.byte	0x00, 0xf0, 0x05, 0x00


	//----- nvinfo : EIATTR_KPARAM_INFO
	.align		4
.L_2569:
        /*0048*/ 	.byte	0x04, 0x17
        /*004a*/ 	.short	(.L_2571 - .L_2570)
.L_2570:
        /*004c*/ 	.word	0x00000000
        /*0050*/ 	.short	0x0002
        /*0052*/ 	.short	0x0010
        /*0054*/ 	.byte	0x00, 0xf0, 0x41, 0x00


	//----- nvinfo : EIATTR_KPARAM_INFO
	.align		4
.L_2571:
        /*0058*/ 	.byte	0x04, 0x17
        /*005a*/ 	.short	(.L_2573 - .L_2572)
.L_2572:
        /*005c*/ 	.word	0x00000000
        /*0060*/ 	.short	0x0001
        /*0062*/ 	.short	0x0004
        /*0064*/ 	.byte	0x00, 0xf0, 0x21, 0x00


	//----- nvinfo : EIATTR_KPARAM_INFO
	.align		4
.L_2573:
        /*0068*/ 	.byte	0x04, 0x17
        /*006a*/ 	.short	(.L_2575 - .L_2574)
.L_2574:
        /*006c*/ 	.word	0x00000000
        /*0070*/ 	.short	0x0000
        /*0072*/ 	.short	0x0000
        /*0074*/ 	.byte	0x00, 0xf0, 0x11, 0x00


	//----- nvinfo : EIATTR_SPARSE_MMA_MASK
	.align		4
.L_2575:
        /*0078*/ 	.byte	0x03, 0x50
        /*007a*/ 	.short	0x0000


	//----- nvinfo : EIATTR_MAXREG_COUNT
	.align		4
        /*007c*/ 	.byte	0x03, 0x1b
        /*007e*/ 	.short	0x00ff


	//----- nvinfo : EIATTR_EXTERNS
	.align		4
        /*0080*/ 	.byte	0x04, 0x0f
        /*0082*/ 	.short	(.L_2577 - .L_2576)


	//   ....[0]....
	.align		4
.L_2576:
        /*0084*/ 	.word	index@(__assertfail)


	//----- nvinfo : EIATTR_MERCURY_ISA_VERSION
	.align		4
.L_2577:
        /*0088*/ 	.byte	0x03, 0x5f
        /*008a*/ 	.short	0x0101


	//----- nvinfo : EIATTR_VRC_CTA_INIT_COUNT
	.align		4
        /*008c*/ 	.byte	0x02, 0x4a
	.zero		1
	.zero		1


	//----- nvinfo : EIATTR_SYSCALL_OFFSETS
	.align		4
        /*0090*/ 	.byte	0x04, 0x46
        /*0092*/ 	.short	(.L_2579 - .L_2578)


	//   ....[0]....
.L_2578:
        /*0094*/ 	.word	0x00000dd0


	//   ....[1]....
        /*0098*/ 	.word	0x00001ce0


	//   ....[2]....
        /*009c*/ 	.word	0x00002b70


	//   ....[3]....
        /*00a0*/ 	.word	0x000039d0


	//   ....[4]....
        /*00a4*/ 	.word	0x00005de0


	//   ....[5]....
        /*00a8*/ 	.word	0x00006b40


	//   ....[6]....
        /*00ac*/ 	.word	0x000079c0


	//   ....[7]....
        /*00b0*/ 	.word	0x00008820


	//----- nvinfo : EIATTR_EXIT_INSTR_OFFSETS
	.align		4
.L_2579:
        /*00b4*/ 	.byte	0x04, 0x1c
        /*00b6*/ 	.short	(.L_2581 - .L_2580)


	//   ....[0]....
.L_2580:
        /*00b8*/ 	.word	0x00007c60


	//   ....[1]....
        /*00bc*/ 	.word	0x00007da0


	//   ....[2]....
        /*00c0*/ 	.word	0x00007de0


	//   ....[3]....
        /*00c4*/ 	.word	0x00007e70


	//   ....[4]....
        /*00c8*/ 	.word	0x00007ea0


	//   ....[5]....
        /*00cc*/ 	.word	0x00007ed0


	//   ....[6]....
        /*00d0*/ 	.word	0x00007f50


	//   ....[7]....
        /*00d4*/ 	.word	0x00007f80


	//   ....[8]....
        /*00d8*/ 	.word	0x00008010


	//   ....[9]....
        /*00dc*/ 	.word	0x00008050


	//   ....[10]....
        /*00e0*/ 	.word	0x00008090


	//   ....[11]....
        /*00e4*/ 	.word	0x00008160


	//   ....[12]....
        /*00e8*/ 	.word	0x000082c0


	//   ....[13]....
        /*00ec*/ 	.word	0x00008420


	//   ....[14]....
        /*00f0*/ 	.word	0x00008570


	//   ....[15]....
        /*00f4*/ 	.word	0x000085a0


	//   ....[16]....
        /*00f8*/ 	.word	0x000085d0


	//   ....[17]....
        /*00fc*/ 	.word	0x00008670


	//   ....[18]....
        /*0100*/ 	.word	0x000086c0


	//   ....[19]....
        /*0104*/ 	.word	0x00008830


	//   ....[20]....
        /*0108*/ 	.word	0x00008930


	//   ....[21]....
        /*010c*/ 	.word	0x00008a60


	//   ....[22]....
        /*0110*/ 	.word	0x00008a90


	//----- nvinfo : EIATTR_MAX_THREADS
	.align		4
.L_2581:
        /*0114*/ 	.byte	0x04, 0x05
        /*0116*/ 	.short	(.L_2583 - .L_2582)
.L_2582:
        /*0118*/ 	.word	0x00000080
        /*011c*/ 	.word	0x00000001
        /*0120*/ 	.word	0x00000001


	//----- nvinfo : EIATTR_CRS_STACK_SIZE
	.align		4
.L_2583:
        /*0124*/ 	.byte	0x04, 0x1e
        /*0126*/ 	.short	(.L_2585 - .L_2584)
.L_2584:
        /*0128*/ 	.word	0x00000000


	//----- nvinfo : EIATTR_CBANK_PARAM_SIZE
	.align		4
.L_2585:
        /*012c*/ 	.byte	0x03, 0x19
        /*012e*/ 	.short	0x0034


	//----- nvinfo : EIATTR_PARAM_CBANK
	.align		4
        /*0130*/ 	.byte	0x04, 0x0a
        /*0132*/ 	.short	(.L_2587 - .L_2586)
	.align		4
.L_2586:
        /*0134*/ 	.word	index@(.nv.constant0._ZN2at6native27unrolled_elementwise_kernelINS0_13BUnaryFunctorIfffZZZNS0_15binary_internal21div_floor_kernel_cudaERNS_18TensorIteratorBaseEENKUlvE1_clEvENKUlvE0_clEvEUlffE_EESt5arrayIPcLm2EELi4E23TrivialOffsetCalculatorILi1EjESE_NS0_6memory12LoadWithCastILi1EEENSF_13StoreWithCastILi1EEEEEviT_T0_T2_T3_T4_T5_)
        /*0138*/ 	.short	0x0380
        /*013a*/ 	.short	0x0034


	//----- nvinfo : EIATTR_SW_WAR
	.align		4
.L_2587:
        /*013c*/ 	.byte	0x04, 0x36
        /*013e*/ 	.short	(.L_2589 - .L_2588)
.L_2588:
        /*0140*/ 	.word	0x00000008
.L_2589:


//--------------------- .nv.info._ZN2at6native18elementwise_kernelILi128ELi2EZNS0_22gpu_kernel_impl_nocastINS0_13BUnaryFunctorIfffZZZNS0_15binary_internal21div_floor_kernel_cudaERNS_18TensorIteratorBaseEENKUlvE1_clEvENKUlvE0_clEvEUlffE_EEEEvS6_RKT_EUliE_EEviT1_ --------------------------
	.section	.nv.info._ZN2at6native18elementwise_kernelILi128ELi2EZNS0_22gpu_kernel_impl_nocastINS0_13BUnaryFunctorIfffZZZNS0_15binary_internal21div_floor_kernel_cudaERNS_18TensorIteratorBaseEENKUlvE1_clEvENKUlvE0_clEvEUlffE_EEEEvS6_RKT_EUliE_EEviT1_,"",@"SHT_CUDA_INFO"
	.sectionflags	@""
	.align	4


	//----- nvinfo : EIATTR_CUDA_API_VERSION
	.align		4
        /*0000*/ 	.byte	0x04, 0x37
        /*0002*/ 	.short	(.L_2591 - .L_2590)
.L_2590:
        /*0004*/ 	.word	0x00000082


	//----- nvinfo : EIATTR_KPARAM_INFO
	.align		4
.L_2591:
        /*0008*/ 	.byte	0x04, 0x17
        /*000a*/ 	.short	(.L_2593 - .L_2592)
.L_2592:
        /*000c*/ 	.word	0x00000000
        /*0010*/ 	.short	0x0001
        /*0012*/ 	.short	0x0008
        /*0014*/ 	.byte	0x00, 0xf0, 0x61, 0x08


	//----- nvinfo : EIATTR_KPARAM_INFO
	.align		4
.L_2593:
        /*0018*/ 	.byte	0x04, 0x17
        /*001a*/ 	.short	(.L_2595 - .L_2594)
.L_2594:
        /*001c*/ 	.word	0x00000000
        /*0020*/ 	.short	0x0000
        /*0022*/ 	.short	0x0000
        /*0024*/ 	.byte	0x00, 0xf0, 0x11, 0x00


	//----- nvinfo : EIATTR_SPARSE_MMA_MASK
	.align		4
.L_2595:
        /*0028*/ 	.byte	0x03, 0x50
        /*002a*/ 	.short	0x0000


	//----- nvinfo : EIATTR_MAXREG_COUNT
	.align		4
        /*002c*/ 	.byte	0x03, 0x1b
        /*002e*/ 	.short	0x0080


	//----- nvinfo : EIATTR_MERCURY_ISA_VERSION
	.align		4
        /*0030*/ 	.byte	0x03, 0x5f
        /*0032*/ 	.short	0x0101


	//----- nvinfo : EIATTR_VRC_CTA_INIT_COUNT
	.align		4
        /*0034*/ 	.byte	0x02, 0x4a
	.zero		1
	.zero		1


	//----- nvinfo : EIATTR_EXIT_INSTR_OFFSETS
	.align		4
        /*0038*/ 	.byte	0x04, 0x1c
        /*003a*/ 	.short	(.L_2597 - .L_2596)


	//   ....[0]....
.L_2596:
        /*003c*/ 	.word	0x000001b0


	//   ....[1]....
        /*0040*/ 	.word	0x00000220


	//   ....[2]....
        /*0044*/ 	.word	0x000015f0


	//   ....[3]....
        /*0048*/ 	.word	0x00002920


	//   ....[4]....
        /*004c*/ 	.word	0x00002ed0


	//   ....[5]....
        /*0050*/ 	.word	0x00003330


	//   ....[6]....
        /*0054*/ 	.word	0x000033a0


	//   ....[7]....
        /*0058*/ 	.word	0x00004c30


	//   ....[8]....
        /*005c*/ 	.word	0x00006410


	//----- nvinfo : EIATTR_MAX_THREADS
	.align		4
.L_2597:
        /*0060*/ 	.byte	0x04, 0x05
        /*0062*/ 	.short	(.L_2599 - .L_2598)
.L_2598:
        /*0064*/ 	.word	0x00000080
        /*0068*/ 	.word	0x00000001
        /*006c*/ 	.word	0x00000001


	//----- nvinfo : EIATTR_CRS_STACK_SIZE
	.align		4
.L_2599:
        /*0070*/ 	.byte	0x04, 0x1e
        /*0072*/ 	.short	(.L_2601 - .L_2600)
.L_2600:
        /*0074*/ 	.word	0x00000000


	//----- nvinfo : EIATTR_CBANK_PARAM_SIZE
	.align		4
.L_2601:
        /*0078*/ 	.byte	0x03, 0x19
        /*007a*/ 	.short	0x0220


	//----- nvinfo : EIATTR_PARAM_CBANK
	.align		4
        /*007c*/ 	.byte	0x04, 0x0a
        /*007e*/ 	.short	(.L_2603 - .L_2602)
	.align		4
.L_2602:
        /*0080*/ 	.word	index@(.nv.constant0._ZN2at6native18elementwise_kernelILi128ELi2EZNS0_22gpu_kernel_impl_nocastINS0_13BUnaryFunctorIfffZZZNS0_15binary_internal21div_floor_kernel_cudaERNS_18TensorIteratorBaseEENKUlvE1_clEvENKUlvE0_clEvEUlffE_EEEEvS6_RKT_EUliE_EEviT1_)
        /*0084*/ 	.short	0x0380
        /*0086*/ 	.short	0x0220


	//----- nvinfo : EIATTR_SW_WAR
	.align		4
.L_2603:
        /*0088*/ 	.byte	0x04, 0x36
        /*008a*/ 	.short	(.L_2605 - .L_2604)
.L_2604:
        /*008c*/ 	.word	0x00000008
.L_2605:


//--------------------- .nv.info._ZN2at6native27unrolled_elementwise_kernelINS0_13BUnaryFunctorIfffZZZNS0_15binary_internal21div_floor_kernel_cudaERNS_18TensorIteratorBaseEENKUlvE1_clEvENKUlvE0_clEvEUlffE_EESt5arrayIPcLm2EELi4E23TrivialOffsetCalculatorILi1EjESE_NS0_6memory15LoadWithoutCastENSF_16StoreWithoutCastEEEviT_T0_T2_T3_T4_T5_ --------------------------
	.section	.nv.info._ZN2at6native27unrolled_elementwise_kernelINS0_13BUnaryFunctorIfffZZZNS0_15binary_internal21div_floor_kernel_cudaERNS_18TensorIteratorBaseEENKUlvE1_clEvENKUlvE0_clEvEUlffE_EESt5arrayIPcLm2EELi4E23TrivialOffsetCalculatorILi1EjESE_NS0_6memory15LoadWithoutCastENSF_16StoreWithoutCastEEEviT_T0_T2_T3_T4_T5_,"",@"SHT_CUDA_INFO"
	.sectionflags	@""
	.align	4


	//----- nvinfo : EIATTR_CUDA_API_VERSION
	.align		4
        /*0000*/ 	.byte	0x04, 0x37
        /*0002*/ 	.short	(.L_2607 - .L_2606)
.L_2606:
        /*0004*/ 	.word	0x00000082


	//----- nvinfo : EIATTR_KPARAM_INFO
	.align		4
.L_2607:
        /*0008*/ 	.byte	0x04, 0x17
        /*000a*/ 	.short	(.L_2609 - .L_2608)
.L_2608:
        /*000c*/ 	.word	0x00000000
        /*0010*/ 	.short	0x0006
        /*0012*/ 	.short	0x0023
        /*0014*/ 	.byte	0x00, 0xf0, 0x05, 0x00


	//----- nvinfo : EIATTR_KPARAM_INFO
	.align		4
.L_2609:
        /*0018*/ 	.byte	0x04, 0x17
        /*001a*/ 	.short	(.L_2611 - .L_2610)
.L_2610:
        /*001c*/ 	.word	0x00000000
        /*0020*/ 	.short	0x0005
        /*0022*/ 	.short	0x0022
        /*0024*/ 	.byte	0x00, 0xf0, 0x05, 0x00


	//----- nvinfo : EIATTR_KPARAM_INFO
	.align		4
.L_2611:
        /*0028*/ 	.byte	0x04, 0x17
        /*002a*/ 	.short	(.L_2613 - .L_2612)
.L_2612:
        /*002c*/ 	.word	0x00000000
        /*0030*/ 	.short	0x0004
        /*0032*/ 	.short	0x0021
        /*0034*/ 	.byte	0x00, 0xf0, 0x05, 0x00


	//----- nvinfo : EIATTR_KPARAM_INFO
	.align		4
.L_2613:
        /*0038*/ 	.byte	0x04, 0x17
        /*003a*/ 	.short	(.L_2615 - .L_2614)
.L_2614:
        /*003c*/ 	.word	0x00000000
        /*0040*/ 	.short	0x0003
        /*0042*/ 	.short	0x0020
        /*0044*/ 	.byte	0x00, 0xf0, 0x05, 0x00


	//----- nvinfo : EIATTR_KPARAM_INFO
	.align		4
.L_2615:
        /*0048*/ 	.byte	0x04, 0x17
        /*004a*/ 	.short	(.L_2617 - .L_2616)
.L_2616:
        /*004c*/ 	.word	0x00000000
        /*0050*/ 	.short	0x0002
        /*0052*/ 	.short	0x0010
        /*0054*/ 	.byte	0x00, 0xf0, 0x41, 0x00


	//----- nvinfo : EIATTR_KPARAM_INFO
	.align		4
.L_2617:
        /*0058*/ 	.byte	0x04, 0x17
        /*005a*/ 	.short	(.L_2619 - .L_2618)
.L_2618:
        /*005c*/ 	.word	0x00000000
        /*0060*/ 	.short	0x0001
        /*0062*/ 	.short	0x0004
        /*0064*/ 	.byte	0x00, 0xf0, 0x21, 0x00


	//----- nvinfo : EIATTR_KPARAM_INFO
	.align		4
.L_2619:
        /*0068*/ 	.byte	0x04, 0x17
        /*006a*/ 	.short	(.L_2621 - .L_2620)
.L_2620:
        /*006c*/ 	.word	0x00000000
        /*0070*/ 	.short	0x0000
        /*0072*/ 	.short	0x0000
        /*0074*/ 	.byte	0x00, 0xf0, 0x11, 0x00


	//----- nvinfo : EIATTR_SPARSE_MMA_MASK
	.align		4
.L_2621:
        /*0078*/ 	.byte	0x03, 0x50
        /*007a*/ 	.short	0x0000


	//----- nvinfo : EIATTR_MAXREG_COUNT
	.align		4
        /*007c*/ 	.byte	0x03, 0x1b
        /*007e*/ 	.short	0x00ff


	//----- nvinfo : EIATTR_MERCURY_ISA_VERSION
	.align		4
        /*0080*/ 	.byte	0x03, 0x5f
        /*0082*/ 	.short	0x0101


	//----- nvinfo : EIATTR_VRC_CTA_INIT_COUNT
	.align		4
        /*0084*/ 	.byte	0x02, 0x4a
	.zero		1
	.zero		1


	//----- nvinfo : EIATTR_EXIT_INSTR_OFFSETS
	.align		4
        /*0088*/ 	.byte	0x04, 0x1c
        /*008a*/ 	.short	(.L_2623 - .L_2622)


	//   ....[0]....
.L_2622:
        /*008c*/ 	.word	0x00001a20


	//   ....[1]....
        /*0090*/ 	.word	0x00001a70


	//----- nvinfo : EIATTR_MAX_THREADS
	.align		4
.L_2623:
        /*0094*/ 	.byte	0x04, 0x05
        /*0096*/ 	.short	(.L_2625 - .L_2624)
.L_2624:
        /*0098*/ 	.word	0x00000080
        /*009c*/ 	.word	0x00000001
        /*00a0*/ 	.word	0x00000001


	//----- nvinfo : EIATTR_CRS_STACK_SIZE
	.align		4
.L_2625:
        /*00a4*/ 	.byte	0x04, 0x1e
        /*00a6*/ 	.short	(.L_2627 - .L_2626)
.L_2626:
        /*00a8*/ 	.word	0x00000000


	//----- nvinfo : EIATTR_CBANK_PARAM_SIZE
	.align		4
.L_2627:
        /*00ac*/ 	.byte	0x03, 0x19
        /*00ae*/ 	.short	0x0024


	//----- nvinfo : EIATTR_PARAM_CBANK
	.align		4
        /*00b0*/ 	.byte	0x04, 0x0a
        /*00b2*/ 	.short	(.L_2629 - .L_2628)
	.align		4
.L_2628:
        /*00b4*/ 	.word	index@(.nv.constant0._ZN2at6native27unrolled_elementwise_kernelINS0_13BUnaryFunctorIfffZZZNS0_15binary_internal21div_floor_kernel_cudaERNS_18TensorIteratorBaseEENKUlvE1_clEvENKUlvE0_clEvEUlffE_EESt5arrayIPcLm2EELi4E23TrivialOffsetCalculatorILi1EjESE_NS0_6memory15LoadWithoutCastENSF_16StoreWithoutCastEEEviT_T0_T2_T3_T4_T5_)
        /*00b8*/ 	.short	0x0380
        /*00ba*/ 	.short	0x0024


	//----- nvinfo : EIATTR_SW_WAR
	.align		4
.L_2629:
        /*00bc*/ 	.byte	0x04, 0x36
        /*00be*/ 	.short	(.L_2631 - .L_2630)
.L_2630:
        /*00c0*/ 	.word	0x00000008
.L_2631:


//--------------------- .nv.info._ZN2at6native29vectorized_elementwise_kernelILi2ENS0_13BUnaryFunctorIfffZZZNS0_15binary_internal21div_floor_kernel_cudaERNS_18TensorIteratorBaseEENKUlvE1_clEvENKUlvE0_clEvEUlffE_EESt5arrayIPcLm2EEEEviT0_T1_ --------------------------
	.section	.nv.info._ZN2at6native29vectorized_elementwise_kernelILi2ENS0_13BUnaryFunctorIfffZZZNS0_15binary_internal21div_floor_kernel_cudaERNS_18TensorIteratorBaseEENKUlvE1_clEvENKUlvE0_clEvEUlffE_EESt5arrayIPcLm2EEEEviT0_T1_,"",@"SHT_CUDA_INFO"
	.sectionflags	@""
	.align	4


	//----- nvinfo : EIATTR_CUDA_API_VERSION
	.align		4
        /*0000*/ 	.byte	0x04, 0x37
        /*0002*/ 	.short	(.L_2633 - .L_2632)
.L_2632:
        /*0004*/ 	.word	0x00000082


	//----- nvinfo : EIATTR_KPARAM_INFO
	.align		4
.L_2633:
        /*0008*/ 	.byte	0x04, 0x17
        /*000a*/ 	.short	(.L_2635 - .L_2634)
.L_2634:
        /*000c*/ 	.word	0x00000000
        /*0010*/ 	.short	0x0002
        /*0012*/ 	.short	0x0010
        /*0014*/ 	.byte	0x00, 0xf0, 0x41, 0x00


	//----- nvinfo : EIATTR_KPARAM_INFO
	.align		4
.L_2635:
        /*0018*/ 	.byte	0x04, 0x17
        /*001a*/ 	.short	(.L_2637 - .L_2636)
.L_2636:
        /*001c*/ 	.word	0x00000000
        /*0020*/ 	.short	0x0001
        /*0022*/ 	.short	0x0004
        /*0024*/ 	.byte	0x00, 0xf0, 0x21, 0x00


	//----- nvinfo : EIATTR_KPARAM_INFO
	.align		4
.L_2637:
        /*0028*/ 	.byte	0x04, 0x17
        /*002a*/ 	.short	(.L_2639 - .L_2638)
.L_2638:
        /*002c*/ 	.word	0x00000000
        /*0030*/ 	.short	0x0000
        /*0032*/ 	.short	0x0000
        /*0034*/ 	.byte	0x00, 0xf0, 0x11, 0x00


	//----- nvinfo : EIATTR_SPARSE_MMA_MASK
	.align		4
.L_2639:
        /*0038*/ 	.byte	0x03, 0x50
        /*003a*/ 	.short	0x0000


	//----- nvinfo : EIATTR_MAXREG_COUNT
	.align		4
        /*003c*/ 	.byte	0x03, 0x1b
        /*003e*/ 	.short	0x00ff


	//----- nvinfo : EIATTR_MERCURY_ISA_VERSION
	.align		4
        /*0040*/ 	.byte	0x03, 0x5f
        /*0042*/ 	.short	0x0101


	//----- nvinfo : EIATTR_VRC_CTA_INIT_COUNT
	.align		4
        /*0044*/ 	.byte	0x02, 0x4a
	.zero		1
	.zero		1


	//----- nvinfo : EIATTR_EXIT_INSTR_OFFSETS
	.align		4
        /*0048*/ 	.byte	0x04, 0x1c
        /*004a*/ 	.short	(.L_2641 - .L_2640)


	//   ....[0]....
.L_2640:
        /*004c*/ 	.word	0x000034c0


	//   ....[1]....
        /*0050*/ 	.word	0x00003510


	//   ....[2]....
        /*0054*/ 	.word	0x00005f40


	//----- nvinfo : EIATTR_MAX_THREADS
	.align		4
.L_2641:
        /*0058*/ 	.byte	0x04, 0x05
        /*005a*/ 	.short	(.L_2643 - .L_2642)
.L_2642:
        /*005c*/ 	.word	0x00000080
        /*0060*/ 	.word	0x00000001
        /*0064*/ 	.word	0x00000001


	//----- nvinfo : EIATTR_CRS_STACK_SIZE
	.align		4
.L_2643:
        /*0068*/ 	.byte	0x04, 0x1e
        /*006a*/ 	.short	(.L_2645 - .L_2644)
.L_2644:
        /*006c*/ 	.word	0x00000000


	//----- nvinfo : EIATTR_CBANK_PARAM_SIZE
	.align		4
.L_2645:
        /*0070*/ 	.byte	0x03, 0x19
        /*0072*/ 	.short	0x0020


	//----- nvinfo : EIATTR_PARAM_CBANK
	.align		4
        /*0074*/ 	.byte	0x04, 0x0a
        /*0076*/ 	.short	(.L_2647 - .L_2646)
	.align		4
.L_2646:
        /*0078*/ 	.word	index@(.nv.constant0._ZN2at6native29vectorized_elementwise_kernelILi2ENS0_13BUnaryFunctorIfffZZZNS0_15binary_internal21div_floor_kernel_cudaERNS_18TensorIteratorBaseEENKUlvE1_clEvENKUlvE0_clEvEUlffE_EESt5arrayIPcLm2EEEEviT0_T1_)
        /*007c*/ 	.short	0x0380
        /*007e*/ 	.short	0x0020


	//----- nvinfo : EIATTR_SW_WAR
	.align		4
.L_2647:
        /*0080*/ 	.byte	0x04, 0x36
        /*0082*/ 	.short	(.L_2649 - .L_2648)
.L_2648:
        /*0084*/ 	.word	0x00000008
.L_2649:


//--------------------- .nv.info._ZN2at6native29vectorized_elementwise_kernelILi4ENS0_13BUnaryFunctorIfffZZZNS0_15binary_internal21div_floor_kernel_cudaERNS_18TensorIteratorBaseEENKUlvE1_clEvENKUlvE0_clEvEUlffE_EESt5arrayIPcLm2EEEEviT0_T1_ --------------------------
	.section	.nv.info._ZN2at6native29vectorized_elementwise_kernelILi4ENS0_13BUnaryFunctorIfffZZZNS0_15binary_internal21div_floor_kernel_cudaERNS_18TensorIteratorBaseEENKUlvE1_clEvENKUlvE0_clEvEUlffE_EESt5arrayIPcLm2EEEEviT0_T1_,"",@"SHT_CUDA_INFO"
	.sectionflags	@""
	.align	4


	//----- nvinfo : EIATTR_CUDA_API_VERSION
	.align		4
        /*0000*/ 	.byte	0x04, 0x37
        /*0002*/ 	.short	(.L_2651 - .L_2650)
.L_2650:
        /*0004*/ 	.word	0x00000082


	//----- nvinfo : EIATTR_KPARAM_INFO
	.align		4
.L_2651:
        /*0008*/ 	.byte	0x04, 0x17
        /*000a*/ 	.short	(.L_2653 - .L_2652)
.L_2652:
        /*000c*/ 	.word	0x00000000
        /*0010*/ 	.short	0x0002
        /*0012*/ 	.short	0x0010
        /*0014*/ 	.byte	0x00, 0xf0, 0x41, 0x00


	//----- nvinfo : EIATTR_KPARAM_INFO
	.align		4
.L_2653:
        /*0018*/ 	.byte	0x04, 0x17
        /*001a*/ 	.short	(.L_2655 - .L_2654)
.L_2654:
        /*001c*/ 	.word	0x00000000
        /*0020*/ 	.short	0x0001
        /*0022*/ 	.short	0x0004
        /*0024*/ 	.byte	0x00, 0xf0, 0x21, 0x00


	//----- nvinfo : EIATTR_KPARAM_INFO
	.align		4
.L_2655:
        /*0028*/ 	.byte	0x04, 0x17
        /*002a*/ 	.short	(.L_2657 - .L_2656)
.L_2656:
        /*002c*/ 	.word	0x00000000
        /*0030*/ 	.short	0x0000
        /*0032*/ 	.short	0x0000
        /*0034*/ 	.byte	0x00, 0xf0, 0x11, 0x00


	//----- nvinfo : EIATTR_SPARSE_MMA_MASK
	.align		4
.L_2657:
        /*0038*/ 	.byte	0x03, 0x50
        /*003a*/ 	.short	0x0000


	//----- nvinfo : EIATTR_MAXREG_COUNT
	.align		4
        /*003c*/ 	.byte	0x03, 0x1b
        /*003e*/ 	.short	0x00ff


	//----- nvinfo : EIATTR_MERCURY_ISA_VERSION
	.align		4
        /*0040*/ 	.byte	0x03, 0x5f
        /*0042*/ 	.short	0x0101


	//----- nvinfo : EIATTR_VRC_CTA_INIT_COUNT
	.align		4
        /*0044*/ 	.byte	0x02, 0x4a
	.zero		1
	.zero		1


	//----- nvinfo : EIATTR_EXIT_INSTR_OFFSETS
	.align		4
        /*0048*/ 	.byte	0x04, 0x1c
        /*004a*/ 	.short	(.L_2659 - .L_2658)


	//   ....[0]....
.L_2658:
        /*004c*/ 	.word	0x000034c0


	//   ....[1]....
        /*0050*/ 	.word	0x00003510


	//   ....[2]....
        /*0054*/ 	.word	0x00005f00


	//----- nvinfo : EIATTR_MAX_THREADS
	.align		4
.L_2659:
        /*0058*/ 	.byte	0x04, 0x05
        /*005a*/ 	.short	(.L_2661 - .L_2660)
.L_2660:
        /*005c*/ 	.word	0x00000080
        /*0060*/ 	.word	0x00000001
        /*0064*/ 	.word	0x00000001


	//----- nvinfo : EIATTR_CRS_STACK_SIZE
	.align		4
.L_2661:
        /*0068*/ 	.byte	0x04, 0x1e
        /*006a*/ 	.short	(.L_2663 - .L_2662)
.L_2662:
        /*006c*/ 	.word	0x00000000


	//----- nvinfo : EIATTR_CBANK_PARAM_SIZE
	.align		4
.L_2663:
        /*0070*/ 	.byte	0x03, 0x19
        /*0072*/ 	.short	0x0020


	//----- nvinfo : EIATTR_PARAM_CBANK
	.align		4
        /*0074*/ 	.byte	0x04, 0x0a
        /*0076*/ 	.short	(.L_2665 - .L_2664)
	.align		4
.L_2664:
        /*0078*/ 	.word	index@(.nv.constant0._ZN2at6native29vectorized_elementwise_kernelILi4ENS0_13BUnaryFunctorIfffZZZNS0_15binary_internal21div_floor_kernel_cudaERNS_18TensorIteratorBaseEENKUlvE1_clEvENKUlvE0_clEvEUlffE_EESt5arrayIPcLm2EEEEviT0_T1_)
        /*007c*/ 	.short	0x0380
        /*007e*/ 	.short	0x0020


	//----- nvinfo : EIATTR_SW_WAR
	.align		4
.L_2665:
        /*0080*/ 	.byte	0x04, 0x36
        /*0082*/ 	.short	(.L_2667 - .L_2666)
.L_2666:
        /*0084*/ 	.word	0x00000008
.L_2667:


//--------------------- .nv.info._ZN2at6native29vectorized_elementwise_kernelILi8ENS0_13BUnaryFunctorIfffZZZNS0_15binary_internal21div_floor_kernel_cudaERNS_18TensorIteratorBaseEENKUlvE1_clEvENKUlvE0_clEvEUlffE_EESt5arrayIPcLm2EEEEviT0_T1_ --------------------------
	.section	.nv.info._ZN2at6native29vectorized_elementwise_kernelILi8ENS0_13BUnaryFunctorIfffZZZNS0_15binary_internal21div_floor_kernel_cudaERNS_18TensorIteratorBaseEENKUlvE1_clEvENKUlvE0_clEvEUlffE_EESt5arrayIPcLm2EEEEviT0_T1_,"",@"SHT_CUDA_INFO"
	.sectionflags	@""
	.align	4


	//----- nvinfo : EIATTR_CUDA_API_VERSION
	.align		4
        /*0000*/ 	.byte	0x04, 0x37
        /*0002*/ 	.short	(.L_2669 - .L_2668)
.L_2668:
        /*0004*/ 	.word	0x00000082


	//----- nvinfo : EIATTR_KPARAM_INFO
	.align		4
.L_2669:
        /*0008*/ 	.byte	0x04, 0x17
        /*000a*/ 	.short	(.L_2671 - .L_2670)
.L_2670:
        /*000c*/ 	.word	0x00000000
        /*0010*/ 	.short	0x0002
        /*0012*/ 	.short	0x0010
        /*0014*/ 	.byte	0x00, 0xf0, 0x41, 0x00


	//----- nvinfo : EIATTR_KPARAM_INFO
	.align		4
.L_2671:
        /*0018*/ 	.byte	0x04, 0x17
        /*001a*/ 	.short	(.L_2673 - .L_2672)
.L_2672:
        /*001c*/ 	.word	0x00000000
        /*0020*/ 	.short	0x0001
        /*0022*/ 	.short	0x0004
        /*0024*/ 	.byte	0x00, 0xf0, 0x21, 0x00


	//----- nvinfo : EIATTR_KPARAM_INFO
	.align		4
.L_2673:
        /*0028*/ 	.byte	0x04, 0x17
        /*002a*/ 	.short	(.L_2675 - .L_2674)
.L_2674:
        /*002c*/ 	.word	0x00000000
        /*0030*/ 	.short	0x0000
        /*0032*/ 	.short	0x0000
        /*0034*/ 	.byte	0x00, 0xf0, 0x11, 0x00


	//----- nvinfo : EIATTR_SPARSE_MMA_MASK
	.align		4
.L_2675:
        /*0038*/ 	.byte	0x03, 0x50
        /*003a*/ 	.short	0x0000


	//----- nvinfo : EIATTR_MAXREG_COUNT
	.align		4
        /*003c*/ 	.byte	0x03, 0x1b
        /*003e*/ 	.short	0x00ff


	//----- nvinfo : EIATTR_MERCURY_ISA_VERSION
	.align		4
        /*0040*/ 	.byte	0x03, 0x5f
        /*0042*/ 	.short	0x0101


	//----- nvinfo : EIATTR_VRC_CTA_INIT_COUNT
	.align		4
        /*0044*/ 	.byte	0x02, 0x4a
	.zero		1
	.zero		1


	//----- nvinfo : EIATTR_EXIT_INSTR_OFFSETS
	.align		4
        /*0048*/ 	.byte	0x04, 0x1c
        /*004a*/ 	.short	(.L_2677 - .L_2676)


	//   ....[0]....
.L_2676:
        /*004c*/ 	.word	0x000034c0


	//   ....[1]....
        /*0050*/ 	.word	0x00003510


	//   ....[2]....
        /*0054*/ 	.word	0x00005ee0


	//----- nvinfo : EIATTR_MAX_THREADS
	.align		4
.L_2677:
        /*0058*/ 	.byte	0x04, 0x05
        /*005a*/ 	.short	(.L_2679 - .L_2678)
.L_2678:
        /*005c*/ 	.word	0x00000080
        /*0060*/ 	.word	0x00000001
        /*0064*/ 	.word	0x00000001


	//----- nvinfo : EIATTR_CRS_STACK_SIZE
	.align		4
.L_2679:
        /*0068*/ 	.byte	0x04, 0x1e
        /*006a*/ 	.short	(.L_2681 - .L_2680)
.L_2680:
        /*006c*/ 	.word	0x00000000


	//----- nvinfo : EIATTR_CBANK_PARAM_SIZE
	.align		4
.L_2681:
        /*0070*/ 	.byte	0x03, 0x19
        /*0072*/ 	.short	0x0020


	//----- nvinfo : EIATTR_PARAM_CBANK
	.align		4
        /*0074*/ 	.byte	0x04, 0x0a
        /*0076*/ 	.short	(.L_2683 - .L_2682)
	.align		4
.L_2682:
        /*0078*/ 	.word	index@(.nv.constant0._ZN2at6native29vectorized_elementwise_kernelILi8ENS0_13BUnaryFunctorIfffZZZNS0_15binary_internal21div_floor_kernel_cudaERNS_18TensorIteratorBaseEENKUlvE1_clEvENKUlvE0_clEvEUlffE_EESt5arrayIPcLm2EEEEviT0_T1_)
        /*007c*/ 	.short	0x0380
        /*007e*/ 	.short	0x0020


	//----- nvinfo : EIATTR_SW_WAR
	.align		4
.L_2683:
        /*0080*/ 	.byte	0x04, 0x36
        /*0082*/ 	.short	(.L_2685 - .L_2684)
.L_2684:
        /*0084*/ 	.word	0x00000008
.L_2685:


//--------------------- .nv.info._ZN2at6native18elementwise_kernelILi128ELi4EZNS0_15gpu_kernel_implINS0_13AUnaryFunctorIfffZZZNS0_15binary_internal21div_floor_kernel_cudaERNS_18TensorIteratorBaseEENKUlvE1_clEvENKUlvE0_clEvEUlffE_EEEEvS6_RKT_EUliE_EEviT1_ --------------------------
	.section	.nv.info._ZN2at6native18elementwise_kernelILi128ELi4EZNS0_15gpu_kernel_implINS0_13AUnaryFunctorIfffZZZNS0_15binary_internal21div_floor_kernel_cudaERNS_18TensorIteratorBaseEENKUlvE1_clEvENKUlvE0_clEvEUlffE_EEEEvS6_RKT_EUliE_EEviT1_,"",@"SHT_CUDA_INFO"
	.sectionflags	@""
	.align	4


	//----- nvinfo : EIATTR_CUDA_API_VERSION
	.align		4
        /*0000*/ 	.byte	0x04, 0x37
        /*0002*/ 	.short	(.L_2687 - .L_2686)
.L_2686:
        /*0004*/ 	.word	0x00000082


	//----- nvinfo : EIATTR_KPARAM_INFO
	.align		4
.L_2687:
        /*0008*/ 	.byte	0x04, 0x17
        /*000a*/ 	.short	(.L_2689 - .L_2688)
.L_2688:
        /*000c*/ 	.word	0x00000000
        /*0010*/ 	.short	0x0001
        /*0012*/ 	.short	0x0008
        /*0014*/ 	.byte	0x00, 0xf0, 0x81, 0x08


	//----- nvinfo : EIATTR_KPARAM_INFO
	.align		4
.L_2689:
        /*0018*/ 	.byte	0x04, 0x17
        /*001a*/ 	.short	(.L_2691 - .L_2690)
.L_2690:
        /*001c*/ 	.word	0x00000000
        /*0020*/ 	.short	0x0000
        /*0022*/ 	.short	0x0000
        /*0024*/ 	.byte	0x00, 0xf0, 0x11, 0x00


	//----- nvinfo : EIATTR_SPARSE_MMA_MASK
	.align		4
.L_2691:
        /*0028*/ 	.byte	0x03, 0x50
        /*002a*/ 	.short	0x0000


	//----- nvinfo : EIATTR_MAXREG_COUNT
	.align		4
        /*002c*/ 	.byte	0x03, 0x1b
        /*002e*/ 	.short	0x0080


	//----- nvinfo : EIATTR_EXTERNS
	.align		4
        /*0030*/ 	.byte	0x04, 0x0f
        /*0032*/ 	.short	(.L_2693 - .L_2692)


	//   ....[0]....
	.align		4
.L_2692:
        /*0034*/ 	.word	index@(__assertfail)


	//----- nvinfo : EIATTR_MERCURY_ISA_VERSION
	.align		4
.L_2693:
        /*0038*/ 	.byte	0x03, 0x5f
        /*003a*/ 	.short	0x0101


	//----- nvinfo : EIATTR_VRC_CTA_INIT_COUNT
	.align		4
        /*003c*/ 	.byte	0x02, 0x4a
	.zero		1
	.zero		1


	//----- nvinfo : EIATTR_SYSCALL_OFFSETS
	.align		4
        /*0040*/ 	.byte	0x04, 0x46
        /*0042*/ 	.short	(.L_2695 - .L_2694)


	//   ....[0]....
.L_2694:
        /*0044*/ 	.word	0x00002140


	//   ....[1]....
        /*0048*/ 	.word	0x000034a0


	//   ....[2]....
        /*004c*/ 	.word	0x000056d0


	//   ....[3]....
        /*0050*/ 	.word	0x000068b0


	//   ....[4]....
        /*0054*/ 	.word	0x00008bf0


	//   ....[5]....
        /*0058*/ 	.word	0x00009dd0


	//   ....[6]....
        /*005c*/ 	.word	0x0000c120


	//   ....[7]....
        /*0060*/ 	.word	0x0000d2a0


	//----- nvinfo : EIATTR_EXIT_INSTR_OFFSETS
	.align		4
.L_2695:
        /*0064*/ 	.byte	0x04, 0x1c
        /*0066*/ 	.short	(.L_2697 - .L_2696)


	//   ....[0]....
.L_2696:
        /*0068*/ 	.word	0x0000a080


	//   ....[1]....
        /*006c*/ 	.word	0x0000c820


	//   ....[2]....
        /*0070*/ 	.word	0x0000c860


	//   ....[3]....
        /*0074*/ 	.word	0x0000c8f0


	//   ....[4]....
        /*0078*/ 	.word	0x0000c920


	//   ....[5]....
        /*007c*/ 	.word	0x0000c950


	//   ....[6]....
        /*0080*/ 	.word	0x0000c9d0


	//   ....[7]....
        /*0084*/ 	.word	0x0000ca00


	//   ....[8]....
        /*0088*/ 	.word	0x0000ca90


	//   ....[9]....
        /*008c*/ 	.word	0x0000cad0


	//   ....[10]....
        /*0090*/ 	.word	0x0000cb10


	//   ....[11]....
        /*0094*/ 	.word	0x0000cbe0


	//   ....[12]....
        /*0098*/ 	.word	0x0000cd40


	//   ....[13]....
        /*009c*/ 	.word	0x0000cea0


	//   ....[14]....
        /*00a0*/ 	.word	0x0000cff0


	//   ....[15]....
        /*00a4*/ 	.word	0x0000d020


	//   ....[16]....
        /*00a8*/ 	.word	0x0000d050


	//   ....[17]....
        /*00ac*/ 	.word	0x0000d0f0


	//   ....[18]....
        /*00b0*/ 	.word	0x0000d140


	//   ....[19]....
        /*00b4*/ 	.word	0x0000d2b0


	//   ....[20]....
        /*00b8*/ 	.word	0x0000d3b0


	//   ....[21]....
        /*00bc*/ 	.word	0x0000d4e0


	//   ....[22]....
        /*00c0*/ 	.word	0x0000d510


	//----- nvinfo : EIATTR_MAX_THREADS
	.align		4
.L_2697:
        /*00c4*/ 	.byte	0x04, 0x05
        /*00c6*/ 	.short	(.L_2699 - .L_2698)
.L_2698:
        /*00c8*/ 	.word	0x00000080
        /*00cc*/ 	.word	0x00000001
        /*00d0*/ 	.word	0x00000001


	//----- nvinfo : EIATTR_CRS_STACK_SIZE
	.align		4
.L_2699:
        /*00d4*/ 	.byte	0x04, 0x1e
        /*00d6*/ 	.short	(.L_2701 - .L_2700)
.L_2700:
        /*00d8*/ 	.word	0x00000000


	//----- nvinfo : EIATTR_CBANK_PARAM_SIZE
	.align		4
.L_2701:
        /*00dc*/ 	.byte	0x03, 0x19
        /*00de*/ 	.short	0x0228


	//----- nvinfo : EIATTR_PARAM_CBANK
	.align		4
        /*00e0*/ 	.byte	0x04, 0x0a
        /*00e2*/ 	.short	(.L_2703 - .L_2702)
	.align		4
.L_2702:
        /*00e4*/ 	.word	index@(.nv.constant0._ZN2at6native18elementwise_kernelILi128ELi4EZNS0_15gpu_kernel_implINS0_13AUnaryFunctorIfffZZZNS0_15binary_internal21div_floor_kernel_cudaERNS_18TensorIteratorBaseEENKUlvE1_clEvENKUlvE0_clEvEUlffE_EEEEvS6_RKT_EUliE_EEviT1_)
        /*00e8*/ 	.short	0x0380
        /*00ea*/ 	.short	0x0228


	//----- nvinfo : EIATTR_SW_WAR
	.align		4
.L_2703:
        /*00ec*/ 	.byte	0x04, 0x36
        /*00ee*/ 	.short	(.L_2705 - .L_2704)
.L_2704:
        /*00f0*/ 	.word	0x00000008
.L_2705:


//--------------------- .nv.info._ZN2at6native27unrolled_elementwise_kernelINS0_13AUnaryFunctorIfffZZZNS0_15binary_internal21div_floor_kernel_cudaERNS_18TensorIteratorBaseEENKUlvE1_clEvENKUlvE0_clEvEUlffE_EESt5arrayIPcLm2EELi4E23TrivialOffsetCalculatorILi1EjESE_NS0_6memory12LoadWithCastILi1EEENSF_13StoreWithCastILi1EEEEEviT_T0_T2_T3_T4_T5_ --------------------------
	.section	.nv.info._ZN2at6native27unrolled_elementwise_kernelINS0_13AUnaryFunctorIfffZZZNS0_15binary_internal21div_floor_kernel_cudaERNS_18TensorIteratorBaseEENKUlvE1_clEvENKUlvE0_clEvEUlffE_EESt5arrayIPcLm2EELi4E23TrivialOffsetCalculatorILi1EjESE_NS0_6memory12LoadWithCastILi1EEENSF_13StoreWithCastILi1EEEEEviT_T0_T2_T3_T4_T5_,"",@"SHT_CUDA_INFO"
	.sectionflags	@""
	.align	4


	//----- nvinfo : EIATTR_CUDA_API_VERSION
	.align		4
        /*0000*/ 	.byte	0x04, 0x37
        /*0002*/ 	.short	(.L_2707 - .L_2706)
.L_2706:
        /*0004*/ 	.word	0x00000082


	//----- nvinfo : EIATTR_KPARAM_INFO
	.align		4
.L_2707:
        /*0008*/ 	.byte	0x04, 0x17
        /*000a*/ 	.short	(.L_2709 - .L_2708)
.L_2708:
        /*000c*/ 	.word	0x00000000
        /*0010*/ 	.short	0x0006
        /*0012*/ 	.short	0x002c
        /*0014*/ 	.byte	0x00, 0xf0, 0x21, 0x00


	//----- nvinfo : EIATTR_KPARAM_INFO
	.align		4
.L_2709:
        /*0018*/ 	.byte	0x04, 0x17
        /*001a*/ 	.short	(.L_2711 - .L_2710)
.L_2710:
        /*001c*/ 	.word	0x00000000
        /*0020*/ 	.short	0x0005
        /*0022*/ 	.short	0x0024
        /*0024*/ 	.byte	0x00, 0xf0, 0x21, 0x00


	//----- nvinfo : EIATTR_KPARAM_INFO
	.align		4
.L_2711:
        /*0028*/ 	.byte	0x04, 0x17
        /*002a*/ 	.short	(.L_2713 - .L_2712)
.L_2712:
        /*002c*/ 	.word	0x00000000
        /*0030*/ 	.short	0x0004
        /*0032*/ 	.short	0x0021
        /*0034*/ 	.byte	0x00, 0xf0, 0x05, 0x00


	//----- nvinfo : EIATTR_KPARAM_INFO
	.align		4
.L_2713:
        /*0038*/ 	.byte	0x04, 0x17
        /*003a*/ 	.short	(.L_2715 - .L_2714)
.L_2714:
        /*003c*/ 	.word	0x00000000
        /*0040*/ 	.short	0x0003
        /*0042*/ 	.short	0x0020
        /*0044*/ 	.byte	0x00, 0xf0, 0x05, 0x00


	//----- nvinfo : EIATTR_KPARAM_INFO
	.align		4
.L_2715:
        /*0048*/ 	.byte	0x04, 0x17
        /*004a*/ 	.short	(.L_2717 - .L_2716)
.L_2716:
        /*004c*/ 	.word	0x00000000
        /*0050*/ 	.short	0x0002
        /*0052*/ 	.short	0x0010
        /*0054*/ 	.byte	0x00, 0xf0, 0x41, 0x00


	//----- nvinfo : EIATTR_KPARAM_INFO
	.align		4
.L_2717:
        /*0058*/ 	.byte	0x04, 0x17
        /*005a*/ 	.short	(.L_2719 - .L_2718)
.L_2718:
        /*005c*/ 	.word	0x00000000
        /*0060*/ 	.short	0x0001
        /*0062*/ 	.short	0x0004
        /*0064*/ 	.byte	0x00, 0xf0, 0x21, 0x00


	//----- nvinfo : EIATTR_KPARAM_INFO
	.align		4
.L_2719:
        /*0068*/ 	.byte	0x04, 0x17
        /*006a*/ 	.short	(.L_2721 - .L_2720)
.L_2720:
        /*006c*/ 	.word	0x00000000
        /*0070*/ 	.short	0x0000
        /*0072*/ 	.short	0x0000
        /*0074*/ 	.byte	0x00, 0xf0, 0x11, 0x00


	//----- nvinfo : EIATTR_SPARSE_MMA_MASK
	.align		4
.L_2721:
        /*0078*/ 	.byte	0x03, 0x50
        /*007a*/ 	.short	0x0000


	//----- nvinfo : EIATTR_MAXREG_COUNT
	.align		4
        /*007c*/ 	.byte	0x03, 0x1b
        /*007e*/ 	.short	0x00ff


	//----- nvinfo : EIATTR_EXTERNS
	.align		4
        /*0080*/ 	.byte	0x04, 0x0f
        /*0082*/ 	.short	(.L_2723 - .L_2722)


	//   ....[0]....
	.align		4
.L_2722:
        /*0084*/ 	.word	index@(__assertfail)


	//----- nvinfo : EIATTR_MERCURY_ISA_VERSION
	.align		4
.L_2723:
        /*0088*/ 	.byte	0x03, 0x5f
        /*008a*/ 	.short	0x0101


	//----- nvinfo : EIATTR_VRC_CTA_INIT_COUNT
	.align		4
        /*008c*/ 	.byte	0x02, 0x4a
	.zero		1
	.zero		1


	//----- nvinfo : EIATTR_SYSCALL_OFFSETS
	.align		4
        /*0090*/ 	.byte	0x04, 0x46
        /*0092*/ 	.short	(.L_2725 - .L_2724)


	//   ....[0]....
.L_2724:
        /*0094*/ 	.word	0x00000de0


	//   ....[1]....
        /*0098*/ 	.word	0x00001cf0


	//   ....[2]....
        /*009c*/ 	.word	0x00002b70


	//   ....[3]....
        /*00a0*/ 	.word	0x000039d0


	//   ....[4]....
        /*00a4*/ 	.word	0x00006010


	//   ....[5]....
        /*00a8*/ 	.word	0x00006da0


	//   ....[6]....
        /*00ac*/ 	.word	0x00007c20


	//   ....[7]....
        /*00b0*/ 	.word	0x00008a80


	//----- nvinfo : EIATTR_EXIT_INSTR_OFFSETS
	.align		4
.L_2725:
        /*00b4*/ 	.byte	0x04, 0x1c
        /*00b6*/ 	.short	(.L_2727 - .L_2726)


	//   ....[0]....
.L_2726:
        /*00b8*/ 	.word	0x00007ec0


	//   ....[1]....
        /*00bc*/ 	.word	0x00008000


	//   ....[2]....
        /*00c0*/ 	.word	0x00008040


	//   ....[3]....
        /*00c4*/ 	.word	0x000080d0


	//   ....[4]....
        /*00c8*/ 	.word	0x00008100


	//   ....[5]....
        /*00cc*/ 	.word	0x00008130


	//   ....[6]....
        /*00d0*/ 	.word	0x000081b0


	//   ....[7]....
        /*00d4*/ 	.word	0x000081e0


	//   ....[8]....
        /*00d8*/ 	.word	0x00008270


	//   ....[9]....
        /*00dc*/ 	.word	0x000082b0


	//   ....[10]....
        /*00e0*/ 	.word	0x000082f0


	//   ....[11]....
        /*00e4*/ 	.word	0x000083c0


	//   ....[12]....
        /*00e8*/ 	.word	0x00008520


	//   ....[13]....
        /*00ec*/ 	.word	0x00008680


	//   ....[14]....
        /*00f0*/ 	.word	0x000087d0


	//   ....[15]....
        /*00f4*/ 	.word	0x00008800


	//   ....[16]....
        /*00f8*/ 	.word	0x00008830


	//   ....[17]....
        /*00fc*/ 	.word	0x000088d0


	//   ....[18]....
        /*0100*/ 	.word	0x00008920


	//   ....[19]....
        /*0104*/ 	.word	0x00008a90


	//   ....[20]....
        /*0108*/ 	.word	0x00008b90


	//   ....[21]....
        /*010c*/ 	.word	0x00008cc0


	//   ....[22]....
        /*0110*/ 	.word	0x00008cf0


	//----- nvinfo : EIATTR_MAX_THREADS
	.align		4
.L_2727:
        /*0114*/ 	.byte	0x04, 0x05
        /*0116*/ 	.short	(.L_2729 - .L_2728)
.L_2728:
        /*0118*/ 	.word	0x00000080
        /*011c*/ 	.word	0x00000001
        /*0120*/ 	.word	0x00000001


	//----- nvinfo : EIATTR_CRS_STACK_SIZE
	.align		4
.L_2729:
        /*0124*/ 	.byte	0x04, 0x1e
        /*0126*/ 	.short	(.L_2731 - .L_2730)
.L_2730:
        /*0128*/ 	.word	0x00000000


	//----- nvinfo : EIATTR_CBANK_PARAM_SIZE
	.align		4
.L_2731:
        /*012c*/ 	.byte	0x03, 0x19
        /*012e*/ 	.short	0x0034


	//----- nvinfo : EIATTR_PARAM_CBANK
	.align		4
        /*0130*/ 	.byte	0x04, 0x0a
        /*0132*/ 	.short	(.L_2733 - .L_2732)
	.align		4
.L_2732:
        /*0134*/ 	.word	index@(.nv.constant0._ZN2at6native27unrolled_elementwise_kernelINS0_13AUnaryFunctorIfffZZZNS0_15binary_internal21div_floor_kernel_cudaERNS_18TensorIteratorBaseEENKUlvE1_clEvENKUlvE0_clEvEUlffE_EESt5arrayIPcLm2EELi4E23TrivialOffsetCalculatorILi1EjESE_NS0_6memory12LoadWithCastILi1EEENSF_13StoreWithCastILi1EEEEEviT_T0_T2_T3_T4_T5_)
        /*0138*/ 	.short	0x0380
        /*013a*/ 	.short	0x0034


	//----- nvinfo : EIATTR_SW_WAR
	.align		4
.L_2733:
        /*013c*/ 	.byte	0x04, 0x36
        /*013e*/ 	.short	(.L_2735 - .L_2734)
.L_2734:
        /*0140*/ 	.word	0x00000008
.L_2735:


//--------------------- .nv.info._ZN2at6native18elementwise_kernelILi128ELi2EZNS0_22gpu_kernel_impl_nocastINS0_13AUnaryFunctorIfffZZZNS0_15binary_internal21div_floor_kernel_cudaERNS_18TensorIteratorBaseEENKUlvE1_clEvENKUlvE0_clEvEUlffE_EEEEvS6_RKT_EUliE_EEviT1_ --------------------------
	.section	.nv.info._ZN2at6native18elementwise_kernelILi128ELi2EZNS0_22gpu_kernel_impl_nocastINS0_13AUnaryFunctorIfffZZZNS0_15binary_internal21div_floor_kernel_cudaERNS_18TensorIteratorBaseEENKUlvE1_clEvENKUlvE0_clEvEUlffE_EEEEvS6_RKT_EUliE_EEviT1_,"",@"SHT_CUDA_INFO"
	.sectionflags	@""
	.align	4


	//----- nvinfo : EIATTR_CUDA_API_VERSION
	.align		4
        /*0000*/ 	.byte	0x04, 0x37
        /*0002*/ 	.short	(.L_2737 - .L_2736)
.L_2736:
        /*0004*/ 	.word	0x00000082


	//----- nvinfo : EIATTR_KPARAM_INFO
	.align		4
.L_2737:
        /*0008*/ 	.byte	0x04, 0x17
        /*000a*/ 	.short	(.L_2739 - .L_2738)
.L_2738:
        /*000c*/ 	.word	0x00000000
        /*0010*/ 	.short	0x0001
        /*0012*/ 	.short	0x0008
        /*0014*/ 	.byte	0x00, 0xf0, 0x61, 0x08


	//----- nvinfo : EIATTR_KPARAM_INFO
	.align		4
.L_2739:
        /*0018*/ 	.byte	0x04, 0x17
        /*001a*/ 	.short	(.L_2741 - .L_2740)
.L_2740:
        /*001c*/ 	.word	0x00000000
        /*0020*/ 	.short	0x0000
        /*0022*/ 	.short	0x0000
        /*0024*/ 	.byte	0x00, 0xf0, 0x11, 0x00


	//----- nvinfo : EIATTR_SPARSE_MMA_MASK
	.align		4
.L_2741:
        /*0028*/ 	.byte	0x03, 0x50
        /*002a*/ 	.short	0x0000


	//----- nvinfo : EIATTR_MAXREG_COUNT
	.align		4
        /*002c*/ 	.byte	0x03, 0x1b
        /*002e*/ 	.short	0x0080


	//----- nvinfo : EIATTR_MERCURY_ISA_VERSION
	.align		4
        /*0030*/ 	.byte	0x03, 0x5f
        /*0032*/ 	.short	0x0101


	//----- nvinfo : EIATTR_VRC_CTA_INIT_COUNT
	.align		4
        /*0034*/ 	.byte	0x02, 0x4a
	.zero		1
	.zero		1


	//----- nvinfo : EIATTR_EXIT_INSTR_OFFSETS
	.align		4
        /*0038*/ 	.byte	0x04, 0x1c
        /*003a*/ 	.short	(.L_2743 - .L_2742)


	//   ....[0]....
.L_2742:
        /*003c*/ 	.word	0x000006c0


	//   ....[1]....
        /*0040*/ 	.word	0x00000b90


	//   ....[2]....
        /*0044*/ 	.word	0x00000c00


	//   ....[3]....
        /*0048*/ 	.word	0x00000c50


	//   ....[4]....
        /*004c*/ 	.word	0x000025a0


	//   ....[5]....
        /*0050*/ 	.word	0x00003e30


	//----- nvinfo : EIATTR_MAX_THREADS
	.align		4
.L_2743:
        /*0054*/ 	.byte	0x04, 0x05
        /*0056*/ 	.short	(.L_2745 - .L_2744)
.L_2744:
        /*0058*/ 	.word	0x00000080
        /*005c*/ 	.word	0x00000001
        /*0060*/ 	.word	0x00000001


	//----- nvinfo : EIATTR_CRS_STACK_SIZE
	.align		4
.L_2745:
        /*0064*/ 	.byte	0x04, 0x1e
        /*0066*/ 	.short	(.L_2747 - .L_2746)
.L_2746:
        /*0068*/ 	.word	0x00000000


	//----- nvinfo : EIATTR_CBANK_PARAM_SIZE
	.align		4
.L_2747:
        /*006c*/ 	.byte	0x03, 0x19
        /*006e*/ 	.short	0x0220


	//----- nvinfo : EIATTR_PARAM_CBANK
	.align		4
        /*0070*/ 	.byte	0x04, 0x0a
        /*0072*/ 	.short	(.L_2749 - .L_2748)
	.align		4
.L_2748:
        /*0074*/ 	.word	index@(.nv.constant0._ZN2at6native18elementwise_kernelILi128ELi2EZNS0_22gpu_kernel_impl_nocastINS0_13AUnaryFunctorIfffZZZNS0_15binary_internal21div_floor_kernel_cudaERNS_18TensorIteratorBaseEENKUlvE1_clEvENKUlvE0_clEvEUlffE_EEEEvS6_RKT_EUliE_EEviT1_)
        /*0078*/ 	.short	0x0380
        /*007a*/ 	.short	0x0220


	//----- nvinfo : EIATTR_SW_WAR
	.align		4
.L_2749:
        /*007c*/ 	.byte	0x04, 0x36
        /*007e*/ 	.short	(.L_2751 - .L_2750)
.L_2750:
        /*0080*/ 	.word	0x00000008
.L_2751:


//--------------------- .nv.info._ZN2at6native27unrolled_elementwise_kernelINS0_13AUnaryFunctorIfffZZZNS0_15binary_internal21div_floor_kernel_cudaERNS_18TensorIteratorBaseEENKUlvE1_clEvENKUlvE0_clEvEUlffE_EESt5arrayIPcLm2EELi4E23TrivialOffsetCalculatorILi1EjESE_NS0_6memory15LoadWithoutCastENSF_16StoreWithoutCastEEEviT_T0_T2_T3_T4_T5_ --------------------------
	.section	.nv.info._ZN2at6native27unrolled_elementwise_kernelINS0_13AUnaryFunctorIfffZZZNS0_15binary_internal21div_floor_kernel_cudaERNS_18TensorIteratorBaseEENKUlvE1_clEvENKUlvE0_clEvEUlffE_EESt5arrayIPcLm2EELi4E23TrivialOffsetCalculatorILi1EjESE_NS0_6memory15LoadWithoutCastENSF_16StoreWithoutCastEEEviT_T0_T2_T3_T4_T5_,"",@"SHT_CUDA_INFO"
	.sectionflags	@""
	.align	4


	//----- nvinfo : EIATTR_CUDA_API_VERSION
	.align		4
        /*0000*/ 	.byte	0x04, 0x37
        /*0002*/ 	.short	(.L_2753 - .L_2752)
.L_2752:
        /*0004*/ 	.word	0x00000082


	//----- nvinfo : EIATTR_KPARAM_INFO
	.align		4
.L_2753:
        /*0008*/ 	.byte	0x04, 0x17
        /*000a*/ 	.short	(.L_2755 - .L_2754)
.L_2754:
        /*000c*/ 	.word	0x00000000
        /*0010*/ 	.short	0x0006
        /*0012*/ 	.short	0x0023
        /*0014*/ 	.byte	0x00, 0xf0, 0x05, 0x00


	//----- nvinfo : EIATTR_KPARAM_INFO
	.align		4
.L_2755:
        /*0018*/ 	.byte	0x04, 0x17
        /*001a*/ 	.short	(.L_2757 - .L_2756)
.L_2756:
        /*001c*/ 	.word	0x00000000
        /*0020*/ 	.short	0x0005
        /*0022*/ 	.short	0x0022
        /*0024*/ 	.byte	0x00, 0xf0, 0x05, 0x00


	//----- nvinfo : EIATTR_KPARAM_INFO
	.align		4
.L_2757:
        /*0028*/ 	.byte	0x04, 0x17
        /*002a*/ 	.short	(.L_2759 - .L_2758)
.L_2758:
        /*002c*/ 	.word	0x00000000
        /*0030*/ 	.short	0x0004
        /*0032*/ 	.short	0x0021
        /*0034*/ 	.byte	0x00, 0xf0, 0x05, 0x00


	//----- nvinfo : EIATTR_KPARAM_INFO
	.align		4
.L_2759:
        /*0038*/ 	.byte	0x04, 0x17
        /*003a*/ 	.short	(.L_2761 - .L_2760)
.L_2760:
        /*003c*/ 	.word	0x00000000
        /*0040*/ 	.short	0x0003
        /*0042*/ 	.short	0x0020
        /*0044*/ 	.byte	0x00, 0xf0, 0x05, 0x00


	//----- nvinfo : EIATTR_KPARAM_INFO
	.align		4
.L_2761:
        /*0048*/ 	.byte	0x04, 0x17
        /*004a*/ 	.short	(.L_2763 - .L_2762)
.L_2762:
        /*004c*/ 	.word	0x00000000
        /*0050*/ 	.short	0x0002
        /*0052*/ 	.short	0x0010
        /*0054*/ 	.byte	0x00, 0xf0, 0x41, 0x00


	//----- nvinfo : EIATTR_KPARAM_INFO
	.align		4
.L_2763:
        /*0058*/ 	.byte	0x04, 0x17
        /*005a*/ 	.short	(.L_2765 - .L_2764)
.L_2764:
        /*005c*/ 	.word	0x00000000
        /*0060*/ 	.short	0x0001
        /*0062*/ 	.short	0x0004
        /*0064*/ 	.byte	0x00, 0xf0, 0x21, 0x00


	//----- nvinfo : EIATTR_KPARAM_INFO
	.align		4
.L_2765:
        /*0068*/ 	.byte	0x04, 0x17
        /*006a*/ 	.short	(.L_2767 - .L_2766)
.L_2766:
        /*006c*/ 	.word	0x00000000
        /*0070*/ 	.short	0x0000
        /*0072*/ 	.short	0x0000
        /*0074*/ 	.byte	0x00, 0xf0, 0x11, 0x00


	//----- nvinfo : EIATTR_SPARSE_MMA_MASK
	.align		4
.L_2767:
        /*0078*/ 	.byte	0x03, 0x50
        /*007a*/ 	.short	0x0000


	//----- nvinfo : EIATTR_MAXREG_COUNT
	.align		4
        /*007c*/ 	.byte	0x03, 0x1b
        /*007e*/ 	.short	0x00ff


	//----- nvinfo : EIATTR_MERCURY_ISA_VERSION
	.align		4
        /*0080*/ 	.byte	0x03, 0x5f
        /*0082*/ 	.short	0x0101


	//----- nvinfo : EIATTR_VRC_CTA_INIT_COUNT
	.align		4
        /*0084*/ 	.byte	0x02, 0x4a
	.zero		1
	.zero		1


	//----- nvinfo : EIATTR_EXIT_INSTR_OFFSETS
	.align		4
        /*0088*/ 	.byte	0x04, 0x1c
        /*008a*/ 	.short	(.L_2769 - .L_2768)


	//   ....[0]....
.L_2768:
        /*008c*/ 	.word	0x00001b20


	//   ....[1]....
        /*0090*/ 	.word	0x00001b70


	//----- nvinfo : EIATTR_MAX_THREADS
	.align		4
.L_2769:
        /*0094*/ 	.byte	0x04, 0x05
        /*0096*/ 	.short	(.L_2771 - .L_2770)
.L_2770:
        /*0098*/ 	.word	0x00000080
        /*009c*/ 	.word	0x00000001
        /*00a0*/ 	.word	0x00000001


	//----- nvinfo : EIATTR_CRS_STACK_SIZE
	.align		4
.L_2771:
        /*00a4*/ 	.byte	0x04, 0x1e
        /*00a6*/ 	.short	(.L_2773 - .L_2772)
.L_2772:
        /*00a8*/ 	.word	0x00000000


	//----- nvinfo : EIATTR_CBANK_PARAM_SIZE
	.align		4
.L_2773:
        /*00ac*/ 	.byte	0x03, 0x19
        /*00ae*/ 	.short	0x0024


	//----- nvinfo : EIATTR_PARAM_CBANK
	.align		4
        /*00b0*/ 	.byte	0x04, 0x0a
        /*00b2*/ 	.short	(.L_2775 - .L_2774)
	.align		4
.L_2774:
        /*00b4*/ 	.word	index@(.nv.constant0._ZN2at6native27unrolled_elementwise_kernelINS0_13AUnaryFunctorIfffZZZNS0_15binary_internal21div_floor_kernel_cudaERNS_18TensorIteratorBaseEENKUlvE1_clEvENKUlvE0_clEvEUlffE_EESt5arrayIPcLm2EELi4E23TrivialOffsetCalculatorILi1EjESE_NS0_6memory15LoadWithoutCastENSF_16StoreWithoutCastEEEviT_T0_T2_T3_T4_T5_)
        /*00b8*/ 	.short	0x0380
        /*00ba*/ 	.short	0x0024


	//----- nvinfo : EIATTR_SW_WAR
	.align		4
.L_2775:
        /*00bc*/ 	.byte	0x04, 0x36
        /*00be*/ 	.short	(.L_2777 - .L_2776)
.L_2776:
        /*00c0*/ 	.word	0x00000008
.L_2777:


//--------------------- .nv.info._ZN2at6native29vectorized_elementwise_kernelILi2ENS0_13AUnaryFunctorIfffZZZNS0_15binary_internal21div_floor_kernel_cudaERNS_18TensorIteratorBaseEENKUlvE1_clEvENKUlvE0_clEvEUlffE_EESt5arrayIPcLm2EEEEviT0_T1_ --------------------------
	.section	.nv.info._ZN2at6native29vectorized_elementwise_kernelILi2ENS0_13AUnaryFunctorIfffZZZNS0_15binary_internal21div_floor_kernel_cudaERNS_18TensorIteratorBaseEENKUlvE1_clEvENKUlvE0_clEvEUlffE_EESt5arrayIPcLm2EEEEviT0_T1_,"",@"SHT_CUDA_INFO"
	.sectionflags	@""
	.align	4


	//----- nvinfo : EIATTR_CUDA_API_VERSION
	.align		4
        /*0000*/ 	.byte	0x04, 0x37
        /*0002*/ 	.short	(.L_2779 - .L_2778)
.L_2778:
        /*0004*/ 	.word	0x00000082


	//----- nvinfo : EIATTR_KPARAM_INFO
	.align		4
.L_2779:
        /*0008*/ 	.byte	0x04, 0x17
        /*000a*/ 	.short	(.L_2781 - .L_2780)
.L_2780:
        /*000c*/ 	.word	0x00000000
        /*0010*/ 	.short	0x0002
        /*0012*/ 	.short	0x0010
        /*0014*/ 	.byte	0x00, 0xf0, 0x41, 0x00


	//----- nvinfo : EIATTR_KPARAM_INFO
	.align		4
.L_2781:
        /*0018*/ 	.byte	0x04, 0x17
        /*001a*/ 	.short	(.L_2783 - .L_2782)
.L_2782:
        /*001c*/ 	.word	0x00000000
        /*0020*/ 	.short	0x0001
        /*0022*/ 	.short	0x0004
        /*0024*/ 	.byte	0x00, 0xf0, 0x21, 0x00


	//----- nvinfo : EIATTR_KPARAM_INFO
	.align		4
.L_2783:
        /*0028*/ 	.byte	0x04, 0x17
        /*002a*/ 	.short	(.L_2785 - .L_2784)
.L_2784:
        /*002c*/ 	.word	0x00000000
        /*0030*/ 	.short	0x0000
        /*0032*/ 	.short	0x0000
        /*0034*/ 	.byte	0x00, 0xf0, 0x11, 0x00


	//----- nvinfo : EIATTR_SPARSE_MMA_MASK
	.align		4
.L_2785:
        /*0038*/ 	.byte	0x03, 0x50
        /*003a*/ 	.short	0x0000


	//----- nvinfo : EIATTR_MAXREG_COUNT
	.align		4
        /*003c*/ 	.byte	0x03, 0x1b
        /*003e*/ 	.short	0x00ff


	//----- nvinfo : EIATTR_MERCURY_ISA_VERSION
	.align		4
        /*0040*/ 	.byte	0x03, 0x5f
        /*0042*/ 	.short	0x0101


	//----- nvinfo : EIATTR_VRC_CTA_INIT_COUNT
	.align		4
        /*0044*/ 	.byte	0x02, 0x4a
	.zero		1
	.zero		1


	//----- nvinfo : EIATTR_EXIT_INSTR_OFFSETS
	.align		4
        /*0048*/ 	.byte	0x04, 0x1c
        /*004a*/ 	.short	(.L_2787 - .L_2786)


	//   ....[0]....
.L_2786:
        /*004c*/ 	.word	0x00003690


	//   ....[1]....
        /*0050*/ 	.word	0x000036e0


	//   ....[2]....
        /*0054*/ 	.word	0x00006560


	//----- nvinfo : EIATTR_MAX_THREADS
	.align		4
.L_2787:
        /*0058*/ 	.byte	0x04, 0x05
        /*005a*/ 	.short	(.L_2789 - .L_2788)
.L_2788:
        /*005c*/ 	.word	0x00000080
        /*0060*/ 	.word	0x00000001
        /*0064*/ 	.word	0x00000001


	//----- nvinfo : EIATTR_CRS_STACK_SIZE
	.align		4
.L_2789:
        /*0068*/ 	.byte	0x04, 0x1e
        /*006a*/ 	.short	(.L_2791 - .L_2790)
.L_2790:
        /*006c*/ 	.word	0x00000000


	//----- nvinfo : EIATTR_CBANK_PARAM_SIZE
	.align		4
.L_2791:
        /*0070*/ 	.byte	0x03, 0x19
        /*0072*/ 	.short	0x0020


	//----- nvinfo : EIATTR_PARAM_CBANK
	.align		4
        /*0074*/ 	.byte	0x04, 0x0a
        /*0076*/ 	.short	(.L_2793 - .L_2792)
	.align		4
.L_2792:
        /*0078*/ 	.word	index@(.nv.constant0._ZN2at6native29vectorized_elementwise_kernelILi2ENS0_13AUnaryFunctorIfffZZZNS0_15binary_internal21div_floor_kernel_cudaERNS_18TensorIteratorBaseEENKUlvE1_clEvENKUlvE0_clEvEUlffE_EESt5arrayIPcLm2EEEEviT0_T1_)
        /*007c*/ 	.short	0x0380
        /*007e*/ 	.short	0x0020


	//----- nvinfo : EIATTR_SW_WAR
	.align		4
.L_2793:
        /*0080*/ 	.byte	0x04, 0x36
        /*0082*/ 	.short	(.L_2795 - .L_2794)
.L_2794:
        /*0084*/ 	.word	0x00000008
.L_2795:


//--------------------- .nv.info._ZN2at6native29vectorized_elementwise_kernelILi4ENS0_13AUnaryFunctorIfffZZZNS0_15binary_internal21div_floor_kernel_cudaERNS_18TensorIteratorBaseEENKUlvE1_clEvENKUlvE0_clEvEUlffE_EESt5arrayIPcLm2EEEEviT0_T1_ --------------------------
	.section	.nv.info._ZN2at6native29vectorized_elementwise_kernelILi4ENS0_13AUnaryFunctorIfffZZZNS0_15binary_internal21div_floor_kernel_cudaERNS_18TensorIteratorBaseEENKUlvE1_clEvENKUlvE0_clEvEUlffE_EESt5arrayIPcLm2EEEEviT0_T1_,"",@"SHT_CUDA_INFO"
	.sectionflags	@""
	.align	4


	//----- nvinfo : EIATTR_CUDA_API_VERSION
	.align		4
        /*0000*/ 	.byte	0x04, 0x37
        /*0002*/ 	.short	(.L_2797 - .L_2796)
.L_2796:
        /*0004*/ 	.word	0x00000082


	//----- nvinfo : EIATTR_KPARAM_INFO
	.align		4
.L_2797:
        /*0008*/ 	.byte	0x04, 0x17
        /*000a*/ 	.short	(.L_2799 - .L_2798)
.L_2798:
        /*000c*/ 	.word	0x00000000
        /*0010*/ 	.short	0x0002
        /*0012*/ 	.short	0x0010
        /*0014*/ 	.byte	0x00, 0xf0, 0x41, 0x00


	//----- nvinfo : EIATTR_KPARAM_INFO
	.align		4
.L_2799:
        /*0018*/ 	.byte	0x04, 0x17
        /*001a*/ 	.short	(.L_2801 - .L_2800)
.L_2800:
        /*001c*/ 	.word	0x00000000
        /*0020*/ 	.short	0x0001
        /*0022*/ 	.short	0x0004
        /*0024*/ 	.byte	0x00, 0xf0, 0x21, 0x00


	//----- nvinfo : EIATTR_KPARAM_INFO
	.align		4
.L_2801:
        /*0028*/ 	.byte	0x04, 0x17
        /*002a*/ 	.short	(.L_2803 - .L_2802)
.L_2802:
        /*002c*/ 	.word	0x00000000
        /*0030*/ 	.short	0x0000
        /*0032*/ 	.short	0x0000
        /*0034*/ 	.byte	0x00, 0xf0, 0x11, 0x00


	//----- nvinfo : EIATTR_SPARSE_MMA_MASK
	.align		4
.L_2803:
        /*0038*/ 	.byte	0x03, 0x50
        /*003a*/ 	.short	0x0000


	//----- nvinfo : EIATTR_MAXREG_COUNT
	.align		4
        /*003c*/ 	.byte	0x03, 0x1b
        /*003e*/ 	.short	0x00ff


	//----- nvinfo : EIATTR_MERCURY_ISA_VERSION
	.align		4
        /*0040*/ 	.byte	0x03, 0x5f
        /*0042*/ 	.short	0x0101


	//----- nvinfo : EIATTR_VRC_CTA_INIT_COUNT
	.align		4
        /*0044*/ 	.byte	0x02, 0x4a
	.zero		1
	.zero		1


	//----- nvinfo : EIATTR_EXIT_INSTR_OFFSETS
	.align		4
        /*0048*/ 	.byte	0x04, 0x1c
        /*004a*/ 	.short	(.L_2805 - .L_2804)


	//   ....[0]....
.L_2804:
        /*004c*/ 	.word	0x00003690


	//   ....[1]....
        /*0050*/ 	.word	0x000036e0


	//   ....[2]....
        /*0054*/ 	.word	0x00006540


	//----- nvinfo : EIATTR_MAX_THREADS
	.align		4
.L_2805:
        /*0058*/ 	.byte	0x04, 0x05
        /*005a*/ 	.short	(.L_2807 - .L_2806)
.L_2806:
        /*005c*/ 	.word	0x00000080
        /*0060*/ 	.word	0x00000001
        /*0064*/ 	.word	0x00000001


	//----- nvinfo : EIATTR_CRS_STACK_SIZE
	.align		4
.L_2807:
        /*0068*/ 	.byte	0x04, 0x1e
        /*006a*/ 	.short	(.L_2809 - .L_2808)
.L_2808:
        /*006c*/ 	.word	0x00000000


	//----- nvinfo : EIATTR_CBANK_PARAM_SIZE
	.align		4
.L_2809:
        /*0070*/ 	.byte	0x03, 0x19
        /*0072*/ 	.short	0x0020


	//----- nvinfo : EIATTR_PARAM_CBANK
	.align		4
        /*0074*/ 	.byte	0x04, 0x0a
        /*0076*/ 	.short	(.L_2811 - .L_2810)
	.align		4
.L_2810:
        /*0078*/ 	.word	index@(.nv.constant0._ZN2at6native29vectorized_elementwise_kernelILi4ENS0_13AUnaryFunctorIfffZZZNS0_15binary_internal21div_floor_kernel_cudaERNS_18TensorIteratorBaseEENKUlvE1_clEvENKUlvE0_clEvEUlffE_EESt5arrayIPcLm2EEEEviT0_T1_)
        /*007c*/ 	.short	0x0380
        /*007e*/ 	.short	0x0020


	//----- nvinfo : EIATTR_SW_WAR
	.align		4
.L_2811:
        /*0080*/ 	.byte	0x04, 0x36
        /*0082*/ 	.short	(.L_2813 - .L_2812)
.L_2812:
        /*0084*/ 	.word	0x00000008
.L_2813:


//--------------------- .nv.info._ZN2at6native29vectorized_elementwise_kernelILi8ENS0_13AUnaryFunctorIfffZZZNS0_15binary_internal21div_floor_kernel_cudaERNS_18TensorIteratorBaseEENKUlvE1_clEvENKUlvE0_clEvEUlffE_EESt5arrayIPcLm2EEEEviT0_T1_ --------------------------
	.section	.nv.info._ZN2at6native29vectorized_elementwise_kernelILi8ENS0_13AUnaryFunctorIfffZZZNS0_15binary_internal21div_floor_kernel_cudaERNS_18TensorIteratorBaseEENKUlvE1_clEvENKUlvE0_clEvEUlffE_EESt5arrayIPcLm2EEEEviT0_T1_,"",@"SHT_CUDA_INFO"
	.sectionflags	@""
	.align	4


	//----- nvinfo : EIATTR_CUDA_API_VERSION
	.align		4
        /*0000*/ 	.byte	0x04, 0x37
        /*0002*/ 	.short	(.L_2815 - .L_2814)
.L_2814:
        /*0004*/ 	.word	0x00000082


	//----- nvinfo : EIATTR_KPARAM_INFO
	.align		4
.L_2815:
        /*0008*/ 	.byte	0x04, 0x17
        /*000a*/ 	.short	(.L_2817 - .L_2816)
.L_2816:
        /*000c*/ 	.word	0x00000000
        /*0010*/ 	.short	0x0002
        /*0012*/ 	.short	0x0010
        /*0014*/ 	.byte	0x00, 0xf0, 0x41, 0x00


	//----- nvinfo : EIATTR_KPARAM_INFO
	.align		4
.L_2817:
        /*0018*/ 	.byte	0x04, 0x17
        /*001a*/ 	.short	(.L_2819 - .L_2818)
.L_2818:
        /*001c*/ 	.word	0x00000000
        /*0020*/ 	.short	0x0001
        /*0022*/ 	.short	0x0004
        /*0024*/ 	.byte	0x00, 0xf0, 0x21, 0x00


	//----- nvinfo : EIATTR_KPARAM_INFO
	.align		4
.L_2819:
        /*0028*/ 	.byte	0x04, 0x17
        /*002a*/ 	.short	(.L_2821 - .L_2820)
.L_2820:
        /*002c*/ 	.word	0x00000000
        /*0030*/ 	.short	0x0000
        /*0032*/ 	.short	0x0000
        /*0034*/ 	.byte	0x00, 0xf0, 0x11, 0x00


	//----- nvinfo : EIATTR_SPARSE_MMA_MASK
	.align		4
.L_2821:
        /*0038*/ 	.byte	0x03, 0x50
        /*003a*/ 	.short	0x0000


	//----- nvinfo : EIATTR_MAXREG_COUNT
	.align		4
        /*003c*/ 	.byte	0x03, 0x1b
        /*003e*/ 	.short	0x00ff


	//----- nvinfo : EIATTR_MERCURY_ISA_VERSION
	.align		4
        /*0040*/ 	.byte	0x03, 0x5f
        /*0042*/ 	.short	0x0101


	//----- nvinfo : EIATTR_VRC_CTA_INIT_COUNT
	.align		4
        /*0044*/ 	.byte	0x02, 0x4a
	.zero		1
	.zero		1


	//----- nvinfo : EIATTR_EXIT_INSTR_OFFSETS
	.align		4
        /*0048*/ 	.byte	0x04, 0x1c
        /*004a*/ 	.short	(.L_2823 - .L_2822)


	//   ....[0]....
.L_2822:
        /*004c*/ 	.word	0x00003690


	//   ....[1]....
        /*0050*/ 	.word	0x000036e0


	//   ....[2]....
        /*0054*/ 	.word	0x00006520


	//----- nvinfo : EIATTR_MAX_THREADS
	.align		4
.L_2823:
        /*0058*/ 	.byte	0x04, 0x05
        /*005a*/ 	.short	(.L_2825 - .L_2824)
.L_2824:
        /*005c*/ 	.word	0x00000080
        /*0060*/ 	.word	0x00000001
        /*0064*/ 	.word	0x00000001


	//----- nvinfo : EIATTR_CRS_STACK_SIZE
	.align		4
.L_2825:
        /*0068*/ 	.byte	0x04, 0x1e
        /*006a*/ 	.short	(.L_2827 - .L_2826)
.L_2826:
        /*006c*/ 	.word	0x00000000


	//----- nvinfo : EIATTR_CBANK_PARAM_SIZE
	.align		4
.L_2827:
        /*0070*/ 	.byte	0x03, 0x19
        /*0072*/ 	.short	0x0020


	//----- nvinfo : EIATTR_PARAM_CBANK
	.align		4
        /*0074*/ 	.byte	0x04, 0x0a
        /*0076*/ 	.short	(.L_2829 - .L_2828)
	.align		4
.L_2828:
        /*0078*/ 	.word	index@(.nv.constant0._ZN2at6native29vectorized_elementwise_kernelILi8ENS0_13AUnaryFunctorIfffZZZNS0_15binary_internal21div_floor_kernel_cudaERNS_18TensorIteratorBaseEENKUlvE1_clEvENKUlvE0_clEvEUlffE_EESt5arrayIPcLm2EEEEviT0_T1_)
        /*007c*/ 	.short	0x0380
        /*007e*/ 	.short	0x0020


	//----- nvinfo : EIATTR_SW_WAR
	.align		4
.L_2829:
        /*0080*/ 	.byte	0x04, 0x36
        /*0082*/ 	.short	(.L_2831 - .L_2830)
.L_2830:
        /*0084*/ 	.word	0x00000008
.L_2831:


//--------------------- .nv.info._ZN2at6native18elementwise_kernelILi128ELi4EZNS0_15gpu_kernel_implINS0_13BinaryFunctorIdddZZZNS0_15binary_internal21div_floor_kernel_cudaERNS_18TensorIteratorBaseEENKUlvE1_clEvENKUlvE_clEvEUlddE_EEEEvS6_RKT_EUliE_EEviT1_ --------------------------
	.section	.nv.info._ZN2at6native18elementwise_kernelILi128ELi4EZNS0_15gpu_kernel_implINS0_13BinaryFunctorIdddZZZNS0_15binary_internal21div_floor_kernel_cudaERNS_18TensorIteratorBaseEENKUlvE1_clEvENKUlvE_clEvEUlddE_EEEEvS6_RKT_EUliE_EEviT1_,"",@"SHT_CUDA_INFO"
	.sectionflags	@""
	.align	4


	//----- nvinfo : EIATTR_CUDA_API_VERSION
	.align		4
        /*0000*/ 	.byte	0x04, 0x37
        /*0002*/ 	.short	(.L_2833 - .L_2832)
.L_2832:
        /*0004*/ 	.word	0x00000082


	//----- nvinfo : EIATTR_KPARAM_INFO
	.align		4
.L_2833:
        /*0008*/ 	.byte	0x04, 0x17
        /*000a*/ 	.short	(.L_2835 - .L_2834)
.L_2834:
        /*000c*/ 	.word	0x00000000
        /*0010*/ 	.short	0x0001
        /*0012*/ 	.short	0x0008
        /*0014*/ 	.byte	0x00, 0xf0, 0x21, 0x0a


	//----- nvinfo : EIATTR_KPARAM_INFO
	.align		4
.L_2835:
        /*0018*/ 	.byte	0x04, 0x17
        /*001a*/ 	.short	(.L_2837 - .L_2836)
.L_2836:
        /*001c*/ 	.word	0x00000000
        /*0020*/ 	.short	0x0000
        /*0022*/ 	.short	0x0000
        /*0024*/ 	.byte	0x00, 0xf0, 0x11, 0x00


	//----- nvinfo : EIATTR_SPARSE_MMA_MASK
	.align		4
.L_2837:
        /*0028*/ 	.byte	0x03, 0x50
        /*002a*/ 	.short	0x0000


	//----- nvinfo : EIATTR_MAXREG_COUNT
	.align		4
        /*002c*/ 	.byte	0x03, 0x1b
        /*002e*/ 	.short	0x0080


	//----- nvinfo : EIATTR_EXTERNS
	.align		4
        /*0030*/ 	.byte	0x04, 0x0f
        /*0032*/ 	.short	(.L_2839 - .L_2838)


	//   ....[0]....
	.align		4
.L_2838:
        /*0034*/ 	.word	index@(__assertfail)


	//----- nvinfo : EIATTR_MERCURY_ISA_VERSION
	.align		4
.L_2839:
        /*0038*/ 	.byte	0x03, 0x5f
        /*003a*/ 	.short	0x0101


	//----- nvinfo : EIATTR_VRC_CTA_INIT_COUNT
	.align		4
        /*003c*/ 	.byte	0x02, 0x4a
	.zero		1
	.zero		1


	//----- nvinfo : EIATTR_SYSCALL_OFFSETS
	.align		4
        /*0040*/ 	.byte	0x04, 0x46
        /*0042*/ 	.short	(.L_2841 - .L_2840)


	//   ....[0]....
.L_2840:
        /*0044*/ 	.word	0x000024d0


	//   ....[1]....
        /*0048*/ 	.word	0x000033c0


	//   ....[2]....
        /*004c*/ 	.word	0x00004eb0


	//   ....[3]....
        /*0050*/ 	.word	0x00007540


	//   ....[4]....
        /*0054*/ 	.word	0x00008430


	//   ....[5]....
        /*0058*/ 	.word	0x00009cb0


	//   ....[6]....
        /*005c*/ 	.word	0x0000c4f0


	//   ....[7]....
        /*0060*/ 	.word	0x0000d3e0


	//   ....[8]....
        /*0064*/ 	.word	0x0000ec60


	//   ....[9]....
        /*0068*/ 	.word	0x000114b0


	//   ....[10]....
        /*006c*/ 	.word	0x00012390


	//   ....[11]....
        /*0070*/ 	.word	0x00013c10


	//----- nvinfo : EIATTR_EXIT_INSTR_OFFSETS
	.align		4
.L_2841:
        /*0074*/ 	.byte	0x04, 0x1c
        /*0076*/ 	.short	(.L_2843 - .L_2842)


	//   ....[0]....
.L_2842:
        /*0078*/ 	.word	0x0000f000


	//   ....[1]....
        /*007c*/ 	.word	0x00012fa0


	//   ....[2]....
        /*0080*/ 	.word	0x00012fe0


	//   ....[3]....
        /*0084*/ 	.word	0x00013070


	//   ....[4]....
        /*0088*/ 	.word	0x000130a0


	//   ....[5]....
        /*008c*/ 	.word	0x000130d0


	//   ....[6]....
        /*0090*/ 	.word	0x000131a0


	//   ....[7]....
        /*0094*/ 	.word	0x00013220


	//   ....[8]....
        /*0098*/ 	.word	0x00013300


	//   ....[9]....
        /*009c*/ 	.word	0x00013390


	//   ....[10]....
        /*00a0*/ 	.word	0x000133b0


	//   ....[11]....
        /*00a4*/ 	.word	0x00013480


	//   ....[12]....
        /*00a8*/ 	.word	0x00013630


	//   ....[13]....
        /*00ac*/ 	.word	0x000137e0


	//   ....[14]....
        /*00b0*/ 	.word	0x00013980


	//   ....[15]....
        /*00b4*/ 	.word	0x000139b0


	//   ....[16]....
        /*00b8*/ 	.word	0x000139e0


	//   ....[17]....
        /*00bc*/ 	.word	0x00013a80


	//   ....[18]....
        /*00c0*/ 	.word	0x00013ab0


	//   ....[19]....
        /*00c4*/ 	.word	0x00013c20


	//   ....[20]....
        /*00c8*/ 	.word	0x00013d70


	//   ....[21]....
        /*00cc*/ 	.word	0x00013ef0


	//   ....[22]....
        /*00d0*/ 	.word	0x00013f70


	//----- nvinfo : EIATTR_MAX_THREADS
	.align		4
.L_2843:
        /*00d4*/ 	.byte	0x04, 0x05
        /*00d6*/ 	.short	(.L_2845 - .L_2844)
.L_2844:
        /*00d8*/ 	.word	0x00000080
        /*00dc*/ 	.word	0x00000001
        /*00e0*/ 	.word	0x00000001


	//----- nvinfo : EIATTR_CRS_STACK_SIZE
	.align		4
.L_2845:
        /*00e4*/ 	.byte	0x04, 0x1e
        /*00e6*/ 	.short	(.L_2847 - .L_2846)
.L_2846:
        /*00e8*/ 	.word	0x00000000


	//----- nvinfo : EIATTR_CBANK_PARAM_SIZE
	.align		4
.L_2847:
        /*00ec*/ 	.byte	0x03, 0x19
        /*00ee*/ 	.short	0x0290


	//----- nvinfo : EIATTR_PARAM_CBANK
	.align		4
        /*00f0*/ 	.byte	0x04, 0x0a
        /*00f2*/ 	.short	(.L_2849 - .L_2848)
	.align		4
.L_2848:
        /*00f4*/ 	.word	index@(.nv.constant0._ZN2at6native18elementwise_kernelILi128ELi4EZNS0_15gpu_kernel_implINS0_13BinaryFunctorIdddZZZNS0_15binary_internal21div_floor_kernel_cudaERNS_18TensorIteratorBaseEENKUlvE1_clEvENKUlvE_clEvEUlddE_EEEEvS6_RKT_EUliE_EEviT1_)
        /*00f8*/ 	.short	0x0380
        /*00fa*/ 	.short	0x0290


	//----- nvinfo : EIATTR_SW_WAR
	.align		4
.L_2849:
        /*00fc*/ 	.byte	0x04, 0x36
        /*00fe*/ 	.short	(.L_2851 - .L_2850)
.L_2850:
        /*0100*/ 	.word	0x00000008
.L_2851:


//--------------------- .nv.info._ZN2at6native27unrolled_elementwise_kernelINS0_13BinaryFunctorIdddZZZNS0_15binary_internal21div_floor_kernel_cudaERNS_18TensorIteratorBaseEENKUlvE1_clEvENKUlvE_clEvEUlddE_EESt5arrayIPcLm3EELi4E23TrivialOffsetCalculatorILi2EjESD_ILi1EjENS0_6memory12LoadWithCastILi2EEENSG_13StoreWithCastILi1EEEEEviT_T0_T2_T3_T4_T5_ --------------------------
	.section	.nv.info._ZN2at6native27unrolled_elementwise_kernelINS0_13BinaryFunctorIdddZZZNS0_15binary_internal21div_floor_kernel_cudaERNS_18TensorIteratorBaseEENKUlvE1_clEvENKUlvE_clEvEUlddE_EESt5arrayIPcLm3EELi4E23TrivialOffsetCalculatorILi2EjESD_ILi1EjENS0_6memory12LoadWithCastILi2EEENSG_13StoreWithCastILi1EEEEEviT_T0_T2_T3_T4_T5_,"",@"SHT_CUDA_INFO"
	.sectionflags	@""
	.align	4


	//----- nvinfo : EIATTR_CUDA_API_VERSION
	.align		4
        /*0000*/ 	.byte	0x04, 0x37
        /*0002*/ 	.short	(.L_2853 - .L_2852)
.L_2852:
        /*0004*/ 	.word	0x00000082


	//----- nvinfo : EIATTR_KPARAM_INFO
	.align		4
.L_2853:
        /*0008*/ 	.byte	0x04, 0x17
        /*000a*/ 	.short	(.L_2855 - .L_2854)
.L_2854:
        /*000c*/ 	.word	0x00000000
        /*0010*/ 	.short	0x0006
        /*0012*/ 	.short	0x0030
        /*0014*/ 	.byte	0x00, 0xf0, 0x21, 0x00


	//----- nvinfo : EIATTR_KPARAM_INFO
	.align		4
.L_2855:
        /*0018*/ 	.byte	0x04, 0x17
        /*001a*/ 	.short	(.L_2857 - .L_2856)
.L_2856:
        /*001c*/ 	.word	0x00000000
        /*0020*/ 	.short	0x0005
        /*0022*/ 	.short	0x0024
        /*0024*/ 	.byte	0x00, 0xf0, 0x31, 0x00


	//----- nvinfo : EIATTR_KPARAM_INFO
	.align		4
.L_2857:
        /*0028*/ 	.byte	0x04, 0x17
        /*002a*/ 	.short	(.L_2859 - .L_2858)
.L_2858:
        /*002c*/ 	.word	0x00000000
        /*0030*/ 	.short	0x0004
        /*0032*/ 	.short	0x0021
        /*0034*/ 	.byte	0x00, 0xf0, 0x05, 0x00


	//----- nvinfo : EIATTR_KPARAM_INFO
	.align		4
.L_2859:
        /*0038*/ 	.byte	0x04, 0x17
        /*003a*/ 	.short	(.L_2861 - .L_2860)
.L_2860:
        /*003c*/ 	.word	0x00000000
        /*0040*/ 	.short	0x0003
        /*0042*/ 	.short	0x0020
        /*0044*/ 	.byte	0x00, 0xf0, 0x05, 0x00


	//----- nvinfo : EIATTR_KPARAM_INFO
	.align		4
.L_2861:
        /*0048*/ 	.byte	0x04, 0x17
        /*004a*/ 	.short	(.L_2863 - .L_2862)
.L_2862:
        /*004c*/ 	.word	0x00000000
        /*0050*/ 	.short	0x0002
        /*0052*/ 	.short	0x0008
        /*0054*/ 	.byte	0x00, 0xf0, 0x61, 0x00


	//----- nvinfo : EIATTR_KPARAM_INFO
	.align		4
.L_2863:
        /*0058*/ 	.byte	0x04, 0x17
        /*005a*/ 	.short	(.L_2865 - .L_2864)
.L_2864:
        /*005c*/ 	.word	0x00000000
        /*0060*/ 	.short	0x0001
        /*0062*/ 	.short	0x0004
        /*0064*/ 	.byte	0x00, 0xf0, 0x05, 0x00


	//----- nvinfo : EIATTR_KPARAM_INFO
	.align		4
.L_2865:
        /*0068*/ 	.byte	0x04, 0x17
        /*006a*/ 	.short	(.L_2867 - .L_2866)
.L_2866:
        /*006c*/ 	.word	0x00000000
        /*0070*/ 	.short	0x0000
        /*0072*/ 	.short	0x0000
        /*0074*/ 	.byte	0x00, 0xf0, 0x11, 0x00


	//----- nvinfo : EIATTR_SPARSE_MMA_MASK
	.align		4
.L_2867:
        /*0078*/ 	.byte	0x03, 0x50
        /*007a*/ 	.short	0x0000


	//----- nvinfo : EIATTR_MAXREG_COUNT
	.align		4
        /*007c*/ 	.byte	0x03, 0x1b
        /*007e*/ 	.short	0x00ff


	//----- nvinfo : EIATTR_EXTERNS
	.align		4
        /*0080*/ 	.byte	0x04, 0x0f
        /*0082*/ 	.short	(.L_2869 - .L_2868)


	//   ....[0]....
	.align		4
.L_2868:
        /*0084*/ 	.word	index@(__assertfail)


	//----- nvinfo : EIATTR_MERCURY_ISA_VERSION
	.align		4
.L_2869:
        /*0088*/ 	.byte	0x03, 0x5f
        /*008a*/ 	.short	0x0101


	//----- nvinfo : EIATTR_VRC_CTA_INIT_COUNT
	.align		4
        /*008c*/ 	.byte	0x02, 0x4a
	.zero		1
	.zero		1


	//----- nvinfo : EIATTR_SYSCALL_OFFSETS
	.align		4
        /*0090*/ 	.byte	0x04, 0x46
        /*0092*/ 	.short	(.L_2871 - .L_2870)


	//   ....[0]....
.L_2870:
        /*0094*/ 	.word	0x00000ea0


	//   ....[1]....
        /*0098*/ 	.word	0x00001da0


	//   ....[2]....
        /*009c*/ 	.word	0x00002de0


	//   ....[3]....
        /*00a0*/ 	.word	0x00003ce0


	//   ....[4]....
        /*00a4*/ 	.word	0x00004c60


	//   ....[5]....
        /*00a8*/ 	.word	0x00005b60


	//   ....[6]....
        /*00ac*/ 	.word	0x00006ae0


	//   ....[7]....
        /*00b0*/ 	.word	0x000079b0


	//   ....[8]....
        /*00b4*/ 	.word	0x0000b610


	//   ....[9]....
        /*00b8*/ 	.word	0x0000c5e0


	//   ....[10]....
        /*00bc*/ 	.word	0x0000d740


	//   ....[11]....
        /*00c0*/ 	.word	0x0000e890


	//----- nvinfo : EIATTR_EXIT_INSTR_OFFSETS
	.align		4
.L_2871:
        /*00c4*/ 	.byte	0x04, 0x1c
        /*00c6*/ 	.short	(.L_2873 - .L_2872)


	//   ....[0]....
.L_2872:
        /*00c8*/ 	.word	0x0000dad0


	//   ....[1]....
        /*00cc*/ 	.word	0x0000dc20


	//   ....[2]....
        /*00d0*/ 	.word	0x0000dc60


	//   ....[3]....
        /*00d4*/ 	.word	0x0000dcf0


	//   ....[4]....
        /*00d8*/ 	.word	0x0000dd20


	//   ....[5]....
        /*00dc*/ 	.word	0x0000dd50


	//   ....[6]....
        /*00e0*/ 	.word	0x0000de20


	//   ....[7]....
        /*00e4*/ 	.word	0x0000dea0


	//   ....[8]....
        /*00e8*/ 	.word	0x0000df80


	//   ....[9]....
        /*00ec*/ 	.word	0x0000e010


	//   ....[10]....
        /*00f0*/ 	.word	0x0000e030


	//   ....[11]....
        /*00f4*/ 	.word	0x0000e100


	//   ....[12]....
        /*00f8*/ 	.word	0x0000e2b0


	//   ....[13]....
        /*00fc*/ 	.word	0x0000e460


	//   ....[14]....
        /*0100*/ 	.word	0x0000e600


	//   ....[15]....
        /*0104*/ 	.word	0x0000e630


	//   ....[16]....
        /*0108*/ 	.word	0x0000e660


	//   ....[17]....
        /*010c*/ 	.word	0x0000e700


	//   ....[18]....
        /*0110*/ 	.word	0x0000e730


	//   ....[19]....
        /*0114*/ 	.word	0x0000e8a0


	//   ....[20]....
        /*0118*/ 	.word	0x0000e9f0


	//   ....[21]....
        /*011c*/ 	.word	0x0000eb70


	//   ....[22]....
        /*0120*/ 	.word	0x0000ebf0


	//----- nvinfo : EIATTR_MAX_THREADS
	.align		4
.L_2873:
        /*0124*/ 	.byte	0x04, 0x05
        /*0126*/ 	.short	(.L_2875 - .L_2874)
.L_2874:
        /*0128*/ 	.word	0x00000080
        /*012c*/ 	.word	0x00000001
        /*0130*/ 	.word	0x00000001


	//----- nvinfo : EIATTR_CRS_STACK_SIZE
	.align		4
.L_2875:
        /*0134*/ 	.byte	0x04, 0x1e
        /*0136*/ 	.short	(.L_2877 - .L_2876)
.L_2876:
        /*0138*/ 	.word	0x00000000


	//----- nvinfo : EIATTR_CBANK_PARAM_SIZE
	.align		4
.L_2877:
        /*013c*/ 	.byte	0x03, 0x19
        /*013e*/ 	.short	0x0038


	//----- nvinfo : EIATTR_PARAM_CBANK
	.align		4
        /*0140*/ 	.byte	0x04, 0x0a
        /*0142*/ 	.short	(.L_2879 - .L_2878)
	.align		4
.L_2878:
        /*0144*/ 	.word	index@(.nv.constant0._ZN2at6native27unrolled_elementwise_kernelINS0_13BinaryFunctorIdddZZZNS0_15binary_internal21div_floor_kernel_cudaERNS_18TensorIteratorBaseEENKUlvE1_clEvENKUlvE_clEvEUlddE_EESt5arrayIPcLm3EELi4E23TrivialOffsetCalculatorILi2EjESD_ILi1EjENS0_6memory12LoadWithCastILi2EEENSG_13StoreWithCastILi1EEEEEviT_T0_T2_T3_T4_T5_)
        /*0148*/ 	.short	0x0380
        /*014a*/ 	.short	0x0038


	//----- nvinfo : EIATTR_SW_WAR
	.align		4
.L_2879:
        /*014c*/ 	.byte	0x04, 0x36
        /*014e*/ 	.short	(.L_2881 - .L_2880)
.L_2880:
        /*0150*/ 	.word	0x00000008
.L_2881:


//--------------------- .nv.info._ZN2at6native18elementwise_kernelILi128ELi2EZNS0_22gpu_kernel_impl_nocastINS0_13BinaryFunctorIdddZZZNS0_15binary_internal21div_floor_kernel_cudaERNS_18TensorIteratorBaseEENKUlvE1_clEvENKUlvE_clEvEUlddE_EEEEvS6_RKT_EUliE_EEviT1_ --------------------------
	.section	.nv.info._ZN2at6native18elementwise_kernelILi128ELi2EZNS0_22gpu_kernel_impl_nocastINS0_13BinaryFunctorIdddZZZNS0_15binary_internal21div_floor_kernel_cudaERNS_18TensorIteratorBaseEENKUlvE1_clEvENKUlvE_clEvEUlddE_EEEEvS6_RKT_EUliE_EEviT1_,"",@"SHT_CUDA_INFO"
	.sectionflags	@""
	.align	4


	//----- nvinfo : EIATTR_CUDA_API_VERSION
	.align		4
        /*0000*/ 	.byte	0x04, 0x37
        /*0002*/ 	.short	(.L_2883 - .L_2882)
.L_2882:
        /*0004*/ 	.word	0x00000082


	//----- nvinfo : EIATTR_KPARAM_INFO
	.align		4
.L_2883:
        /*0008*/ 	.byte	0x04, 0x17
        /*000a*/ 	.short	(.L_2885 - .L_2884)
.L_2884:
        /*000c*/ 	.word	0x00000000
        /*0010*/ 	.short	0x0001
        /*0012*/ 	.short	0x0008
        /*0014*/ 	.byte	0x00, 0xf0, 0x21, 0x0a


	//----- nvinfo : EIATTR_KPARAM_INFO
	.align		4
.L_2885:
        /*0018*/ 	.byte	0x04, 0x17
        /*001a*/ 	.short	(.L_2887 - .L_2886)
.L_2886:
        /*001c*/ 	.word	0x00000000
        /*0020*/ 	.short	0x0000
        /*0022*/ 	.short	0x0000
        /*0024*/ 	.byte	0x00, 0xf0, 0x11, 0x00


	//----- nvinfo : EIATTR_SPARSE_MMA_MASK
	.align		4
.L_2887:
        /*0028*/ 	.byte	0x03, 0x50
        /*002a*/ 	.short	0x0000


	//----- nvinfo : EIATTR_MAXREG_COUNT
	.align		4
        /*002c*/ 	.byte	0x03, 0x1b
        /*002e*/ 	.short	0x0080


	//----- nvinfo : EIATTR_MERCURY_ISA_VERSION
	.align		4
        /*0030*/ 	.byte	0x03, 0x5f
        /*0032*/ 	.short	0x0101


	//----- nvinfo : EIATTR_VRC_CTA_INIT_COUNT
	.align		4
        /*0034*/ 	.byte	0x02, 0x4a
	.zero		1
	.zero		1


	//----- nvinfo : EIATTR_EXIT_INSTR_OFFSETS
	.align		4
        /*0038*/ 	.byte	0x04, 0x1c
        /*003a*/ 	.short	(.L_2889 - .L_2888)


	//   ....[0]....
.L_2888:
        /*003c*/ 	.word	0x00000b20


	//   ....[1]....
        /*0040*/ 	.word	0x00001340


	//   ....[2]....
        /*0044*/ 	.word	0x000013d0


	//   ....[3]....
        /*0048*/ 	.word	0x00001560


	//   ....[4]....
        /*004c*/ 	.word	0x000036f0


	//   ....[5]....
        /*0050*/ 	.word	0x000057e0


	//----- nvinfo : EIATTR_MAX_THREADS
	.align		4
.L_2889:
        /*0054*/ 	.byte	0x04, 0x05
        /*0056*/ 	.short	(.L_2891 - .L_2890)
.L_2890:
        /*0058*/ 	.word	0x00000080
        /*005c*/ 	.word	0x00000001
        /*0060*/ 	.word	0x00000001


	//----- nvinfo : EIATTR_CRS_STACK_SIZE
	.align		4
.L_2891:
        /*0064*/ 	.byte	0x04, 0x1e
        /*0066*/ 	.short	(.L_2893 - .L_2892)
.L_2892:
        /*0068*/ 	.word	0x00000000


	//----- nvinfo : EIATTR_CBANK_PARAM_SIZE
	.align		4
.L_2893:
        /*006c*/ 	.byte	0x03, 0x19
        /*006e*/ 	.short	0x0290


	//----- nvinfo : EIATTR_PARAM_CBANK
	.align		4
        /*0070*/ 	.byte	0x04, 0x0a
        /*0072*/ 	.short	(.L_2895 - .L_2894)
	.align		4
.L_2894:
        /*0074*/ 	.word	index@(.nv.constant0._ZN2at6native18elementwise_kernelILi128ELi2EZNS0_22gpu_kernel_impl_nocastINS0_13BinaryFunctorIdddZZZNS0_15binary_internal21div_floor_kernel_cudaERNS_18TensorIteratorBaseEENKUlvE1_clEvENKUlvE_clEvEUlddE_EEEEvS6_RKT_EUliE_EEviT1_)
        /*0078*/ 	.short	0x0380
        /*007a*/ 	.short	0x0290


	//----- nvinfo : EIATTR_SW_WAR
	.align		4
.L_2895:
        /*007c*/ 	.byte	0x04, 0x36
        /*007e*/ 	.short	(.L_2897 - .L_2896)
.L_2896:
        /*0080*/ 	.word	0x00000008
.L_2897:


//--------------------- .nv.info._ZN2at6native27unrolled_elementwise_kernelINS0_13BinaryFunctorIdddZZZNS0_15binary_internal21div_floor_kernel_cudaERNS_18TensorIteratorBaseEENKUlvE1_clEvENKUlvE_clEvEUlddE_EESt5arrayIPcLm3EELi4E23TrivialOffsetCalculatorILi2EjESD_ILi1EjENS0_6memory15LoadWithoutCastENSG_16StoreWithoutCastEEEviT_T0_T2_T3_T4_T5_ --------------------------
	.section	.nv.info._ZN2at6native27unrolled_elementwise_kernelINS0_13BinaryFunctorIdddZZZNS0_15binary_internal21div_floor_kernel_cudaERNS_18TensorIteratorBaseEENKUlvE1_clEvENKUlvE_clEvEUlddE_EESt5arrayIPcLm3EELi4E23TrivialOffsetCalculatorILi2EjESD_ILi1EjENS0_6memory15LoadWithoutCastENSG_16StoreWithoutCastEEEviT_T0_T2_T3_T4_T5_,"",@"SHT_CUDA_INFO"
	.sectionflags	@""
	.align	4


	//----- nvinfo : EIATTR_CUDA_API_VERSION
	.align		4
        /*0000*/ 	.byte	0x04, 0x37
        /*0002*/ 	.short	(.L_2899 - .L_2898)
.L_2898:
        /*0004*/ 	.word	0x00000082


	//----- nvinfo : EIATTR_KPARAM_INFO
	.align		4
.L_2899:
        /*0008*/ 	.byte	0x04, 0x17
        /*000a*/ 	.short	(.L_2901 - .L_2900)
.L_2900:
        /*000c*/ 	.word	0x00000000
        /*0010*/ 	.short	0x0006
        /*0012*/ 	.short	0x0023
        /*0014*/ 	.byte	0x00, 0xf0, 0x05, 0x00


	//----- nvinfo : EIATTR_KPARAM_INFO
	.align		4
.L_2901:
        /*0018*/ 	.byte	0x04, 0x17
        /*001a*/ 	.short	(.L_2903 - .L_2902)
.L_2902:
        /*001c*/ 	.word	0x00000000
        /*0020*/ 	.short	0x0005
        /*0022*/ 	.short	0x0022
        /*0024*/ 	.byte	0x00, 0xf0, 0x05, 0x00


	//----- nvinfo : EIATTR_KPARAM_INFO
	.align		4
.L_2903:
        /*0028*/ 	.byte	0x04, 0x17
        /*002a*/ 	.short	(.L_2905 - .L_2904)
.L_2904:
        /*002c*/ 	.word	0x00000000
        /*0030*/ 	.short	0x0004
        /*0032*/ 	.short	0x0021
        /*0034*/ 	.byte	0x00, 0xf0, 0x05, 0x00


	//----- nvinfo : EIATTR_KPARAM_INFO
	.align		4
.L_2905:
        /*0038*/ 	.byte	0x04, 0x17
        /*003a*/ 	.short	(.L_2907 - .L_2906)
.L_2906:
        /*003c*/ 	.word	0x00000000
        /*0040*/ 	.short	0x0003
        /*0042*/ 	.short	0x0020
        /*0044*/ 	.byte	0x00, 0xf0, 0x05, 0x00


	//----- nvinfo : EIATTR_KPARAM_INFO
	.align		4
.L_2907:
        /*0048*/ 	.byte	0x04, 0x17
        /*004a*/ 	.short	(.L_2909 - .L_2908)
.L_2908:
        /*004c*/ 	.word	0x00000000
        /*0050*/ 	.short	0x0002
        /*0052*/ 	.short	0x0008
        /*0054*/ 	.byte	0x00, 0xf0, 0x61, 0x00


	//----- nvinfo : EIATTR_KPARAM_INFO
	.align		4
.L_2909:
        /*0058*/ 	.byte	0x04, 0x17
        /*005a*/ 	.short	(.L_2911 - .L_2910)
.L_2910:
        /*005c*/ 	.word	0x00000000
        /*0060*/ 	.short	0x0001
        /*0062*/ 	.short	0x0004
        /*0064*/ 	.byte	0x00, 0xf0, 0x05, 0x00


	//----- nvinfo : EIATTR_KPARAM_INFO
	.align		4
.L_2911:
        /*0068*/ 	.byte	0x04, 0x17
        /*006a*/ 	.short	(.L_2913 - .L_2912)
.L_2912:
        /*006c*/ 	.word	0x00000000
        /*0070*/ 	.short	0x0000
        /*0072*/ 	.short	0x0000
        /*0074*/ 	.byte	0x00, 0xf0, 0x11, 0x00


	//----- nvinfo : EIATTR_SPARSE_MMA_MASK
	.align		4
.L_2913:
        /*0078*/ 	.byte	0x03, 0x50
        /*007a*/ 	.short	0x0000


	//----- nvinfo : EIATTR_MAXREG_COUNT
	.align		4
        /*007c*/ 	.byte	0x03, 0x1b
        /*007e*/ 	.short	0x00ff


	//----- nvinfo : EIATTR_MERCURY_ISA_VERSION
	.align		4
        /*0080*/ 	.byte	0x03, 0x5f
        /*0082*/ 	.short	0x0101


	//----- nvinfo : EIATTR_VRC_CTA_INIT_COUNT
	.align		4
        /*0084*/ 	.byte	0x02, 0x4a
	.zero		1
	.zero		1


	//----- nvinfo : EIATTR_EXIT_INSTR_OFFSETS
	.align		4
        /*0088*/ 	.byte	0x04, 0x1c
        /*008a*/ 	.short	(.L_2915 - .L_2914)


	//   ....[0]....
.L_2914:
        /*008c*/ 	.word	0x00002f00


	//   ....[1]....
        /*0090*/ 	.word	0x00002f50


	//----- nvinfo : EIATTR_MAX_THREADS
	.align		4
.L_2915:
        /*0094*/ 	.byte	0x04, 0x05
        /*0096*/ 	.short	(.L_2917 - .L_2916)
.L_2916:
        /*0098*/ 	.word	0x00000080
        /*009c*/ 	.word	0x00000001
        /*00a0*/ 	.word	0x00000001


	//----- nvinfo : EIATTR_CRS_STACK_SIZE
	.align		4
.L_2917:
        /*00a4*/ 	.byte	0x04, 0x1e
        /*00a6*/ 	.short	(.L_2919 - .L_2918)
.L_2918:
        /*00a8*/ 	.word	0x00000000


	//----- nvinfo : EIATTR_CBANK_PARAM_SIZE
	.align		4
.L_2919:
        /*00ac*/ 	.byte	0x03, 0x19
        /*00ae*/ 	.short	0x0024


	//----- nvinfo : EIATTR_PARAM_CBANK
	.align		4
        /*00b0*/ 	.byte	0x04, 0x0a
        /*00b2*/ 	.short	(.L_2921 - .L_2920)
	.align		4
.L_2920:
        /*00b4*/ 	.word	index@(.nv.constant0._ZN2at6native27unrolled_elementwise_kernelINS0_13BinaryFunctorIdddZZZNS0_15binary_internal21div_floor_kernel_cudaERNS_18TensorIteratorBaseEENKUlvE1_clEvENKUlvE_clEvEUlddE_EESt5arrayIPcLm3EELi4E23TrivialOffsetCalculatorILi2EjESD_ILi1EjENS0_6memory15LoadWithoutCastENSG_16StoreWithoutCastEEEviT_T0_T2_T3_T4_T5_)
        /*00b8*/ 	.short	0x0380
        /*00ba*/ 	.short	0x0024


	//----- nvinfo : EIATTR_SW_WAR
	.align		4
.L_2921:
        /*00bc*/ 	.byte	0x04, 0x36
        /*00be*/ 	.short	(.L_2923 - .L_2922)
.L_2922:
        /*00c0*/ 	.word	0x00000008
.L_2923:


//--------------------- .nv.info._ZN2at6native29vectorized_elementwise_kernelILi2ENS0_13BinaryFunctorIdddZZZNS0_15binary_internal21div_floor_kernel_cudaERNS_18TensorIteratorBaseEENKUlvE1_clEvENKUlvE_clEvEUlddE_EESt5arrayIPcLm3EEEEviT0_T1_ --------------------------
	.section	.nv.info._ZN2at6native29vectorized_elementwise_kernelILi2ENS0_13BinaryFunctorIdddZZZNS0_15binary_internal21div_floor_kernel_cudaERNS_18TensorIteratorBaseEENKUlvE1_clEvENKUlvE_clEvEUlddE_EESt5arrayIPcLm3EEEEviT0_T1_,"",@"SHT_CUDA_INFO"
	.sectionflags	@""
	.align	4


	//----- nvinfo : EIATTR_CUDA_API_VERSION
	.align		4
        /*0000*/ 	.byte	0x04, 0x37
        /*0002*/ 	.short	(.L_2925 - .L_2924)
.L_2924:
        /*0004*/ 	.word	0x00000082


	//----- nvinfo : EIATTR_KPARAM_INFO
	.align		4
.L_2925:
        /*0008*/ 	.byte	0x04, 0x17
        /*000a*/ 	.short	(.L_2927 - .L_2926)
.L_2926:
        /*000c*/ 	.word	0x00000000
        /*0010*/ 	.short	0x0002
        /*0012*/ 	.short	0x0008
        /*0014*/ 	.byte	0x00, 0xf0, 0x61, 0x00


	//----- nvinfo : EIATTR_KPARAM_INFO
	.align		4
.L_2927:
        /*0018*/ 	.byte	0x04, 0x17
        /*001a*/ 	.short	(.L_2929 - .L_2928)
.L_2928:
        /*001c*/ 	.word	0x00000000
        /*0020*/ 	.short	0x0001
        /*0022*/ 	.short	0x0004
        /*0024*/ 	.byte	0x00, 0xf0, 0x05, 0x00


	//----- nvinfo : EIATTR_KPARAM_INFO
	.align		4
.L_2929:
        /*0028*/ 	.byte	0x04, 0x17
        /*002a*/ 	.short	(.L_2931 - .L_2930)
.L_2930:
        /*002c*/ 	.word	0x00000000
        /*0030*/ 	.short	0x0000
        /*0032*/ 	.short	0x0000
        /*0034*/ 	.byte	0x00, 0xf0, 0x11, 0x00


	//----- nvinfo : EIATTR_SPARSE_MMA_MASK
	.align		4
.L_2931:
        /*0038*/ 	.byte	0x03, 0x50
        /*003a*/ 	.short	0x0000


	//----- nvinfo : EIATTR_MAXREG_COUNT
	.align		4
        /*003c*/ 	.byte	0x03, 0x1b
        /*003e*/ 	.short	0x00ff


	//----- nvinfo : EIATTR_MERCURY_ISA_VERSION
	.align		4
        /*0040*/ 	.byte	0x03, 0x5f
        /*0042*/ 	.short	0x0101


	//----- nvinfo : EIATTR_VRC_CTA_INIT_COUNT
	.align		4
        /*0044*/ 	.byte	0x02, 0x4a
	.zero		1
	.zero		1


	//----- nvinfo : EIATTR_EXIT_INSTR_OFFSETS
	.align		4
        /*0048*/ 	.byte	0x04, 0x1c
        /*004a*/ 	.short	(.L_2933 - .L_2932)


	//   ....[0]....
.L_2932:
        /*004c*/ 	.word	0x00005e40


	//   ....[1]....
        /*0050*/ 	.word	0x00005e90


	//   ....[2]....
        /*0054*/ 	.word	0x0000b320


	//----- nvinfo : EIATTR_MAX_THREADS
	.align		4
.L_2933:
        /*0058*/ 	.byte	0x04, 0x05
        /*005a*/ 	.short	(.L_2935 - .L_2934)
.L_2934:
        /*005c*/ 	.word	0x00000080
        /*0060*/ 	.word	0x00000001
        /*0064*/ 	.word	0x00000001


	//----- nvinfo : EIATTR_CRS_STACK_SIZE
	.align		4
.L_2935:
        /*0068*/ 	.byte	0x04, 0x1e
        /*006a*/ 	.short	(.L_2937 - .L_2936)
.L_2936:
        /*006c*/ 	.word	0x00000000


	//----- nvinfo : EIATTR_CBANK_PARAM_SIZE
	.align		4
.L_2937:
        /*0070*/ 	.byte	0x03, 0x19
        /*0072*/ 	.short	0x0020


	//----- nvinfo : EIATTR_PARAM_CBANK
	.align		4
        /*0074*/ 	.byte	0x04, 0x0a
        /*0076*/ 	.short	(.L_2939 - .L_2938)
	.align		4
.L_2938:
        /*0078*/ 	.word	index@(.nv.constant0._ZN2at6native29vectorized_elementwise_kernelILi2ENS0_13BinaryFunctorIdddZZZNS0_15binary_internal21div_floor_kernel_cudaERNS_18TensorIteratorBaseEENKUlvE1_clEvENKUlvE_clEvEUlddE_EESt5arrayIPcLm3EEEEviT0_T1_)
        /*007c*/ 	.short	0x0380
        /*007e*/ 	.short	0x0020


	//----- nvinfo : EIATTR_SW_WAR
	.align		4
.L_2939:
        /*0080*/ 	.byte	0x04, 0x36
        /*0082*/ 	.short	(.L_2941 - .L_2940)
.L_2940:
        /*0084*/ 	.word	0x00000008
.L_2941:


//--------------------- .nv.info._ZN2at6native29vectorized_elementwise_kernelILi4ENS0_13BinaryFunctorIdddZZZNS0_15binary_internal21div_floor_kernel_cudaERNS_18TensorIteratorBaseEENKUlvE1_clEvENKUlvE_clEvEUlddE_EESt5arrayIPcLm3EEEEviT0_T1_ --------------------------
	.section	.nv.info._ZN2at6native29vectorized_elementwise_kernelILi4ENS0_13BinaryFunctorIdddZZZNS0_15binary_internal21div_floor_kernel_cudaERNS_18TensorIteratorBaseEENKUlvE1_clEvENKUlvE_clEvEUlddE_EESt5arrayIPcLm3EEEEviT0_T1_,"",@"SHT_CUDA_INFO"
	.sectionflags	@""
	.align	4


	//----- nvinfo : EIATTR_CUDA_API_VERSION
	.align		4
        /*0000*/ 	.byte	0x04, 0x37
        /*0002*/ 	.short	(.L_2943 - .L_2942)
.L_2942:
        /*0004*/ 	.word	0x00000082


	//----- nvinfo : EIATTR_KPARAM_INFO
	.align		4
.L_2943:
        /*0008*/ 	.byte	0x04, 0x17
        /*000a*/ 	.short	(.L_2945 - .L_2944)
.L_2944:
        /*000c*/ 	.word	0x00000000
        /*0010*/ 	.short	0x0002
        /*0012*/ 	.short	0x0008
        /*0014*/ 	.byte	0x00, 0xf0, 0x61, 0x00


	//----- nvinfo : EIATTR_KPARAM_INFO
	.align		4
.L_2945:
        /*0018*/ 	.byte	0x04, 0x17
        /*001a*/ 	.short	(.L_2947 - .L_2946)
.L_2946:
        /*001c*/ 	.word	0x00000000
        /*0020*/ 	.short	0x0001
        /*0022*/ 	.short	0x0004
        /*0024*/ 	.byte	0x00, 0xf0, 0x05, 0x00


	//----- nvinfo : EIATTR_KPARAM_INFO
	.align		4
.L_2947:
        /*0028*/ 	.byte	0x04, 0x17
        /*002a*/ 	.short	(.L_2949 - .L_2948)
.L_2948:
        /*002c*/ 	.word	0x00000000
        /*0030*/ 	.short	0x0000
        /*0032*/ 	.short	0x0000
        /*0034*/ 	.byte	0x00, 0xf0, 0x11, 0x00


	//----- nvinfo : EIATTR_SPARSE_MMA_MASK
	.align		4
.L_2949:
        /*0038*/ 	.byte	0x03, 0x50
        /*003a*/ 	.short	0x0000


	//----- nvinfo : EIATTR_MAXREG_COUNT
	.align		4
        /*003c*/ 	.byte	0x03, 0x1b
        /*003e*/ 	.short	0x00ff


	//----- nvinfo : EIATTR_MERCURY_ISA_VERSION
	.align		4
        /*0040*/ 	.byte	0x03, 0x5f
        /*0042*/ 	.short	0x0101


	//----- nvinfo : EIATTR_VRC_CTA_INIT_COUNT
	.align		4
        /*0044*/ 	.byte	0x02, 0x4a
	.zero		1
	.zero		1


	//----- nvinfo : EIATTR_EXIT_INSTR_OFFSETS
	.align		4
        /*0048*/ 	.byte	0x04, 0x1c
        /*004a*/ 	.short	(.L_2951 - .L_2950)


	//   ....[0]....
.L_2950:
        /*004c*/ 	.word	0x00005e40


	//   ....[1]....
        /*0050*/ 	.word	0x00005e90


	//   ....[2]....
        /*0054*/ 	.word	0x0000b2c0


	//----- nvinfo : EIATTR_MAX_THREADS
	.align		4
.L_2951:
        /*0058*/ 	.byte	0x04, 0x05
        /*005a*/ 	.short	(.L_2953 - .L_2952)
.L_2952:
        /*005c*/ 	.word	0x00000080
        /*0060*/ 	.word	0x00000001
        /*0064*/ 	.word	0x00000001


	//----- nvinfo : EIATTR_CRS_STACK_SIZE
	.align		4
.L_2953:
        /*0068*/ 	.byte	0x04, 0x1e
        /*006a*/ 	.short	(.L_2955 - .L_2954)
.L_2954:
        /*006c*/ 	.word	0x00000000


	//----- nvinfo : EIATTR_CBANK_PARAM_SIZE
	.align		4
.L_2955:
        /*0070*/ 	.byte	0x03, 0x19
        /*0072*/ 	.short	0x0020


	//----- nvinfo : EIATTR_PARAM_CBANK
	.align		4
        /*0074*/ 	.byte	0x04, 0x0a
        /*0076*/ 	.short	(.L_2957 - .L_2956)
	.align		4
.L_2956:
        /*0078*/ 	.word	index@(.nv.constant0._ZN2at6native29vectorized_elementwise_kernelILi4ENS0_13BinaryFunctorIdddZZZNS0_15binary_internal21div_floor_kernel_cudaERNS_18TensorIteratorBaseEENKUlvE1_clEvENKUlvE_clEvEUlddE_EESt5arrayIPcLm3EEEEviT0_T1_)
        /*007c*/ 	.short	0x0380
        /*007e*/ 	.short	0x0020


	//----- nvinfo : EIATTR_SW_WAR
	.align		4
.L_2957:
        /*0080*/ 	.byte	0x04, 0x36
        /*0082*/ 	.short	(.L_2959 - .L_2958)
.L_2958:
        /*0084*/ 	.word	0x00000008
.L_2959:


//--------------------- .nv.info._ZN2at6native29vectorized_elementwise_kernelILi8ENS0_13BinaryFunctorIdddZZZNS0_15binary_internal21div_floor_kernel_cudaERNS_18TensorIteratorBaseEENKUlvE1_clEvENKUlvE_clEvEUlddE_EESt5arrayIPcLm3EEEEviT0_T1_ --------------------------
	.section	.nv.info._ZN2at6native29vectorized_elementwise_kernelILi8ENS0_13BinaryFunctorIdddZZZNS0_15binary_internal21div_floor_kernel_cudaERNS_18TensorIteratorBaseEENKUlvE1_clEvENKUlvE_clEvEUlddE_EESt5arrayIPcLm3EEEEviT0_T1_,"",@"SHT_CUDA_INFO"
	.sectionflags	@""
	.align	4


	//----- nvinfo : EIATTR_CUDA_API_VERSION
	.align		4
        /*0000*/ 	.byte	0x04, 0x37
        /*0002*/ 	.short	(.L_2961 - .L_2960)
.L_2960:
        /*0004*/ 	.word	0x00000082


	//----- nvinfo : EIATTR_KPARAM_INFO
	.align		4
.L_2961:
        /*0008*/ 	.byte	0x04, 0x17
        /*000a*/ 	.short	(.L_2963 - .L_2962)
.L_2962:
        /*000c*/ 	.word	0x00000000
        /*0010*/ 	.short	0x0002
        /*0012*/ 	.short	0x0008
        /*0014*/ 	.byte	0x00, 0xf0, 0x61, 0x00


	//----- nvinfo : EIATTR_KPARAM_INFO
	.align		4
.L_2963:
        /*0018*/ 	.byte	0x04, 0x17
        /*001a*/ 	.short	(.L_2965 - .L_2964)
.L_2964:
        /*001c*/ 	.word	0x00000000
        /*0020*/ 	.short	0x0001
        /*0022*/ 	.short	0x0004
        /*0024*/ 	.byte	0x00, 0xf0, 0x05, 0x00


	//----- nvinfo : EIATTR_KPARAM_INFO
	.align		4
.L_2965:
        /*0028*/ 	.byte	0x04, 0x17
        /*002a*/ 	.short	(.L_2967 - .L_2966)
.L_2966:
        /*002c*/ 	.word	0x00000000
        /*0030*/ 	.short	0x0000
        /*0032*/ 	.short	0x0000
        /*0034*/ 	.byte	0x00, 0xf0, 0x11, 0x00


	//----- nvinfo : EIATTR_SPARSE_MMA_MASK
	.align		4
.L_2967:
        /*0038*/ 	.byte	0x03, 0x50
        /*003a*/ 	.short	0x0000


	//----- nvinfo : EIATTR_MAXREG_COUNT
	.align		4
        /*003c*/ 	.byte	0x03, 0x1b
        /*003e*/ 	.short	0x00ff


	//----- nvinfo : EIATTR_MERCURY_ISA_VERSION
	.align		4
        /*0040*/ 	.byte	0x03, 0x5f
        /*0042*/ 	.short	0x0101


	//----- nvinfo : EIATTR_VRC_CTA_INIT_COUNT
	.align		4
        /*0044*/ 	.byte	0x02, 0x4a
	.zero		1
	.zero		1


	//----- nvinfo : EIATTR_EXIT_INSTR_OFFSETS
	.align		4
        /*0048*/ 	.byte	0x04, 0x1c
        /*004a*/ 	.short	(.L_2969 - .L_2968)


	//   ....[0]....
.L_2968:
        /*004c*/ 	.word	0x00005e40


	//   ....[1]....
        /*0050*/ 	.word	0x00005e90


	//   ....[2]....
        /*0054*/ 	.word	0x0000b2c0


	//----- nvinfo : EIATTR_MAX_THREADS
	.align		4
.L_2969:
        /*0058*/ 	.byte	0x04, 0x05
        /*005a*/ 	.short	(.L_2971 - .L_2970)
.L_2970:
        /*005c*/ 	.word	0x00000080
        /*0060*/ 	.word	0x00000001
        /*0064*/ 	.word	0x00000001


	//----- nvinfo : EIATTR_CRS_STACK_SIZE
	.align		4
.L_2971:
        /*0068*/ 	.byte	0x04, 0x1e
        /*006a*/ 	.short	(.L_2973 - .L_2972)
.L_2972:
        /*006c*/ 	.word	0x00000000


	//----- nvinfo : EIATTR_CBANK_PARAM_SIZE
	.align		4
.L_2973:
        /*0070*/ 	.byte	0x03, 0x19
        /*0072*/ 	.short	0x0020


	//----- nvinfo : EIATTR_PARAM_CBANK
	.align		4
        /*0074*/ 	.byte	0x04, 0x0a
        /*0076*/ 	.short	(.L_2975 - .L_2974)
	.align		4
.L_2974:
        /*0078*/ 	.word	index@(.nv.constant0._ZN2at6native29vectorized_elementwise_kernelILi8ENS0_13BinaryFunctorIdddZZZNS0_15binary_internal21div_floor_kernel_cudaERNS_18TensorIteratorBaseEENKUlvE1_clEvENKUlvE_clEvEUlddE_EESt5arrayIPcLm3EEEEviT0_T1_)
        /*007c*/ 	.short	0x0380
        /*007e*/ 	.short	0x0020


	//----- nvinfo : EIATTR_SW_WAR
	.align		4
.L_2975:
        /*0080*/ 	.byte	0x04, 0x36
        /*0082*/ 	.short	(.L_2977 - .L_2976)
.L_2976:
        /*0084*/ 	.word	0x00000008
.L_2977:


//--------------------- .nv.info._ZN2at6native18elementwise_kernelILi128ELi4EZNS0_15gpu_kernel_implINS0_13BUnaryFunctorIdddZZZNS0_15binary_internal21div_floor_kernel_cudaERNS_18TensorIteratorBaseEENKUlvE1_clEvENKUlvE_clEvEUlddE_EEEEvS6_RKT_EUliE_EEviT1_ --------------------------
	.section	.nv.info._ZN2at6native18elementwise_kernelILi128ELi4EZNS0_15gpu_kernel_implINS0_13BUnaryFunctorIdddZZZNS0_15binary_internal21div_floor_kernel_cudaERNS_18TensorIteratorBaseEENKUlvE1_clEvENKUlvE_clEvEUlddE_EEEEvS6_RKT_EUliE_EEviT1_,"",@"SHT_CUDA_INFO"
	.sectionflags	@""
	.align	4


	//----- nvinfo : EIATTR_CUDA_API_VERSION
	.align		4
        /*0000*/ 	.byte	0x04, 0x37
        /*0002*/ 	.short	(.L_2979 - .L_2978)
.L_2978:
        /*0004*/ 	.word	0x00000082


	//----- nvinfo : EIATTR_KPARAM_INFO
	.align		4
.L_2979:
        /*0008*/ 	.byte	0x04, 0x17
        /*000a*/ 	.short	(.L_2981 - .L_2980)
.L_2980:
        /*000c*/ 	.word	0x00000000
        /*0010*/ 	.short	0x0001
        /*0012*/ 	.short	0x0008
        /*0014*/ 	.byte	0x00, 0xf0, 0xa1, 0x08


	//----- nvinfo : EIATTR_KPARAM_INFO
	.align		4
.L_2981:
        /*0018*/ 	.byte	0x04, 0x17
        /*001a*/ 	.short	(.L_2983 - .L_2982)
.L_2982:
        /*001c*/ 	.word	0x00000000
        /*0020*/ 	.short	0x0000
        /*0022*/ 	.short	0x0000
        /*0024*/ 	.byte	0x00, 0xf0, 0x11, 0x00


	//----- nvinfo : EIATTR_SPARSE_MMA_MASK
	.align		4
.L_2983:
        /*0028*/ 	.byte	0x03, 0x50
        /*002a*/ 	.short	0x0000


	//----- nvinfo : EIATTR_MAXREG_COUNT
	.align		4
        /*002c*/ 	.byte	0x03, 0x1b
        /*002e*/ 	.short	0x0080


	//----- nvinfo : EIATTR_EXTERNS
	.align		4
        /*0030*/ 	.byte	0x04, 0x0f
        /*0032*/ 	.short	(.L_2985 - .L_2984)


	//   ....[0]....
	.align		4
.L_2984:
        /*0034*/ 	.word	index@(__assertfail)


	//----- nvinfo : EIATTR_MERCURY_ISA_VERSION
	.align		4
.L_2985:
        /*0038*/ 	.byte	0x03, 0x5f
        /*003a*/ 	.short	0x0101


	//----- nvinfo : EIATTR_VRC_CTA_INIT_COUNT
	.align		4
        /*003c*/ 	.byte	0x02, 0x4a
	.zero		1
	.zero		1


	//----- nvinfo : EIATTR_SYSCALL_OFFSETS
	.align		4
        /*0040*/ 	.byte	0x04, 0x46
        /*0042*/ 	.short	(.L_2987 - .L_2986)


	//   ....[0]....
.L_2986:
        /*0044*/ 	.word	0x00002210


	//   ....[1]....
        /*0048*/ 	.word	0x00003ca0


	//   ....[2]....
        /*004c*/ 	.word	0x00006000


	//   ....[3]....
        /*0050*/ 	.word	0x00007840


	//   ....[4]....
        /*0054*/ 	.word	0x00009d50


	//   ....[5]....
        /*0058*/ 	.word	0x0000b590


	//   ....[6]....
        /*005c*/ 	.word	0x0000dab0


	//   ....[7]....
        /*0060*/ 	.word	0x0000f2d0


	//----- nvinfo : EIATTR_EXIT_INSTR_OFFSETS
	.align		4
.L_2987:
        /*0064*/ 	.byte	0x04, 0x1c
        /*0066*/ 	.short	(.L_2989 - .L_2988)


	//   ....[0]....
.L_2988:
        /*0068*/ 	.word	0x0000b930


	//   ....[1]....
        /*006c*/ 	.word	0x0000e660


	//   ....[2]....
        /*0070*/ 	.word	0x0000e6a0


	//   ....[3]....
        /*0074*/ 	.word	0x0000e730


	//   ....[4]....
        /*0078*/ 	.word	0x0000e760


	//   ....[5]....
        /*007c*/ 	.word	0x0000e790


	//   ....[6]....
        /*0080*/ 	.word	0x0000e860


	//   ....[7]....
        /*0084*/ 	.word	0x0000e8e0


	//   ....[8]....
        /*0088*/ 	.word	0x0000e9c0


	//   ....[9]....
        /*008c*/ 	.word	0x0000ea50


	//   ....[10]....
        /*0090*/ 	.word	0x0000ea70


	//   ....[11]....
        /*0094*/ 	.word	0x0000eb40


	//   ....[12]....
        /*0098*/ 	.word	0x0000ecf0


	//   ....[13]....
        /*009c*/ 	.word	0x0000eea0


	//   ....[14]....
        /*00a0*/ 	.word	0x0000f040


	//   ....[15]....
        /*00a4*/ 	.word	0x0000f070


	//   ....[16]....
        /*00a8*/ 	.word	0x0000f0a0


	//   ....[17]....
        /*00ac*/ 	.word	0x0000f140


	//   ....[18]....
        /*00b0*/ 	.word	0x0000f170


	//   ....[19]....
        /*00b4*/ 	.word	0x0000f2e0


	//   ....[20]....
        /*00b8*/ 	.word	0x0000f430


	//   ....[21]....
        /*00bc*/ 	.word	0x0000f5b0


	//   ....[22]....
        /*00c0*/ 	.word	0x0000f630


	//----- nvinfo : EIATTR_MAX_THREADS
	.align		4
.L_2989:
        /*00c4*/ 	.byte	0x04, 0x05
        /*00c6*/ 	.short	(.L_2991 - .L_2990)
.L_2990:
        /*00c8*/ 	.word	0x00000080
        /*00cc*/ 	.word	0x00000001
        /*00d0*/ 	.word	0x00000001


	//----- nvinfo : EIATTR_CRS_STACK_SIZE
	.align		4
.L_2991:
        /*00d4*/ 	.byte	0x04, 0x1e
        /*00d6*/ 	.short	(.L_2993 - .L_2992)
.L_2992:
        /*00d8*/ 	.word	0x00000000


	//----- nvinfo : EIATTR_CBANK_PARAM_SIZE
	.align		4
.L_2993:
        /*00dc*/ 	.byte	0x03, 0x19
        /*00de*/ 	.short	0x0230


	//----- nvinfo : EIATTR_PARAM_CBANK
	.align		4
        /*00e0*/ 	.byte	0x04, 0x0a
        /*00e2*/ 	.short	(.L_2995 - .L_2994)
	.align		4
.L_2994:
        /*00e4*/ 	.word	index@(.nv.constant0._ZN2at6native18elementwise_kernelILi128ELi4EZNS0_15gpu_kernel_implINS0_13BUnaryFunctorIdddZZZNS0_15binary_internal21div_floor_kernel_cudaERNS_18TensorIteratorBaseEENKUlvE1_clEvENKUlvE_clEvEUlddE_EEEEvS6_RKT_EUliE_EEviT1_)
        /*00e8*/ 	.short	0x0380
        /*00ea*/ 	.short	0x0230


	//----- nvinfo : EIATTR_SW_WAR
	.align		4
.L_2995:
        /*00ec*/ 	.byte	0x04, 0x36
        /*00ee*/ 	.short	(.L_2997 - .L_2996)
.L_2996:
        /*00f0*/ 	.word	0x00000008
.L_2997:


//--------------------- .nv.info._ZN2at6native27unrolled_elementwise_kernelINS0_13BUnaryFunctorIdddZZZNS0_15binary_internal21div_floor_kernel_cudaERNS_18TensorIteratorBaseEENKUlvE1_clEvENKUlvE_clEvEUlddE_EESt5arrayIPcLm2EELi4E23TrivialOffsetCalculatorILi1EjESE_NS0_6memory12LoadWithCastILi1EEENSF_13StoreWithCastILi1EEEEEviT_T0_T2_T3_T4_T5_ --------------------------
	.section	.nv.info._ZN2at6native27unrolled_elementwise_kernelINS0_13BUnaryFunctorIdddZZZNS0_15binary_internal21div_floor_kernel_cudaERNS_18TensorIteratorBaseEENKUlvE1_clEvENKUlvE_clEvEUlddE_EESt5arrayIPcLm2EELi4E23TrivialOffsetCalculatorILi1EjESE_NS0_6memory12LoadWithCastILi1EEENSF_13StoreWithCastILi1EEEEEviT_T0_T2_T3_T4_T5_,"",@"SHT_CUDA_INFO"
	.sectionflags	@""
	.align	4


	//----- nvinfo : EIATTR_CUDA_API_VERSION
	.align		4
        /*0000*/ 	.byte	0x04, 0x37
        /*0002*/ 	.short	(.L_2999 - .L_2998)
.L_2998:
        /*0004*/ 	.word	0x00000082


	//----- nvinfo : EIATTR_KPARAM_INFO
	.align		4
.L_2999:
        /*0008*/ 	.byte	0x04, 0x17
        /*000a*/ 	.short	(.L_3001 - .L_3000)
.L_3000:
        /*000c*/ 	.word	0x00000000
        /*0010*/ 	.short	0x0006
        /*0012*/ 	.short	0x0034
        /*0014*/ 	.byte	0x00, 0xf0, 0x21, 0x00


	//----- nvinfo : EIATTR_KPARAM_INFO
	.align		4
.L_3001:
        /*0018*/ 	.byte	0x04, 0x17
        /*001a*/ 	.short	(.L_3003 - .L_3002)
.L_3002:
        /*001c*/ 	.word	0x00000000
        /*0020*/ 	.short	0x0005
        /*0022*/ 	.short	0x002c
        /*0024*/ 	.byte	0x00, 0xf0, 0x21, 0x00


	//----- nvinfo : EIATTR_KPARAM_INFO
	.align		4
.L_3003:
        /*0028*/ 	.byte	0x04, 0x17
        /*002a*/ 	.short	(.L_3005 - .L_3004)
.L_3004:
        /*002c*/ 	.word	0x00000000
        /*0030*/ 	.short	0x0004
        /*0032*/ 	.short	0x0029
        /*0034*/ 	.byte	0x00, 0xf0, 0x05, 0x00


	//----- nvinfo : EIATTR_KPARAM_INFO
	.align		4
.L_3005:
        /*0038*/ 	.byte	0x04, 0x17
        /*003a*/ 	.short	(.L_3007 - .L_3006)
.L_3006:
        /*003c*/ 	.word	0x00000000
        /*0040*/ 	.short	0x0003
        /*0042*/ 	.short	0x0028
        /*0044*/ 	.byte	0x00, 0xf0, 0x05, 0x00


	//----- nvinfo : EIATTR_KPARAM_INFO
	.align		4
.L_3007:
        /*0048*/ 	.byte	0x04, 0x17
        /*004a*/ 	.short	(.L_3009 - .L_3008)
.L_3008:
        /*004c*/ 	.word	0x00000000
        /*0050*/ 	.short	0x0002
        /*0052*/ 	.short	0x0018
        /*0054*/ 	.byte	0x00, 0xf0, 0x41, 0x00


	//----- nvinfo : EIATTR_KPARAM_INFO
	.align		4
.L_3009:
        /*0058*/ 	.byte	0x04, 0x17
        /*005a*/ 	.short	(.L_3011 - .L_3010)
.L_3010:
        /*005c*/ 	.word	0x00000000
        /*0060*/ 	.short	0x0001
        /*0062*/ 	.short	0x0008
        /*0064*/ 	.byte	0x00, 0xf0, 0x41, 0x00


	//----- nvinfo : EIATTR_KPARAM_INFO
	.align		4
.L_3011:
        /*0068*/ 	.byte	0x04, 0x17
        /*006a*/ 	.short	(.L_3013 - .L_3012)
.L_3012:
        /*006c*/ 	.word	0x00000000
        /*0070*/ 	.short	0x0000
        /*0072*/ 	.short	0x0000
        /*0074*/ 	.byte	0x00, 0xf0, 0x11, 0x00


	//----- nvinfo : EIATTR_SPARSE_MMA_MASK
	.align		4
.L_3013:
        /*0078*/ 	.byte	0x03, 0x50
        /*007a*/ 	.short	0x0000


	//----- nvinfo : EIATTR_MAXREG_COUNT
	.align		4
        /*007c*/ 	.byte	0x03, 0x1b
        /*007e*/ 	.short	0x00ff


	//----- nvinfo : EIATTR_EXTERNS
	.align		4
        /*0080*/ 	.byte	0x04, 0x0f
        /*0082*/ 	.short	(.L_3015 - .L_3014)


	//   ....[0]....
	.align		4
.L_3014:
        /*0084*/ 	.word	index@(__assertfail)


	//----- nvinfo : EIATTR_MERCURY_ISA_VERSION
	.align		4
.L_3015:
        /*0088*/ 	.byte	0x03, 0x5f
        /*008a*/ 	.short	0x0101


	//----- nvinfo : EIATTR_VRC_CTA_INIT_COUNT
	.align		4
        /*008c*/ 	.byte	0x02, 0x4a
	.zero		1
	.zero		1


	//----- nvinfo : EIATTR_SYSCALL_OFFSETS
	.align		4
        /*0090*/ 	.byte	0x04, 0x46
        /*0092*/ 	.short	(.L_3017 - .L_3016)


	//   ....[0]....
.L_3016:
        /*0094*/ 	.word	0x00000e90


	//   ....[1]....
        /*0098*/ 	.word	0x00001ed0


	//   ....[2]....
        /*009c*/ 	.word	0x00002e50


	//   ....[3]....
        /*00a0*/ 	.word	0x00003da0


	//   ....[4]....
        /*00a4*/ 	.word	0x00007830


	//   ....[5]....
        /*00a8*/ 	.word	0x000087d0


	//   ....[6]....
        /*00ac*/ 	.word	0x00009930


	//   ....[7]....
        /*00b0*/ 	.word	0x0000aa80


	//----- nvinfo : EIATTR_EXIT_INSTR_OFFSETS
	.align		4
.L_3017:
        /*00b4*/ 	.byte	0x04, 0x1c
        /*00b6*/ 	.short	(.L_3019 - .L_3018)


	//   ....[0]....
.L_3018:
        /*00b8*/ 	.word	0x00009cc0


	//   ....[1]....
        /*00bc*/ 	.word	0x00009e10


	//   ....[2]....
        /*00c0*/ 	.word	0x00009e50


	//   ....[3]....
        /*00c4*/ 	.word	0x00009ee0


	//   ....[4]....
        /*00c8*/ 	.word	0x00009f10


	//   ....[5]....
        /*00cc*/ 	.word	0x00009f40


	//   ....[6]....
        /*00d0*/ 	.word	0x0000a010


	//   ....[7]....
        /*00d4*/ 	.word	0x0000a090


	//   ....[8]....
        /*00d8*/ 	.word	0x0000a170


	//   ....[9]....
        /*00dc*/ 	.word	0x0000a200


	//   ....[10]....
        /*00e0*/ 	.word	0x0000a220


	//   ....[11]....
        /*00e4*/ 	.word	0x0000a2f0


	//   ....[12]....
        /*00e8*/ 	.word	0x0000a4a0


	//   ....[13]....
        /*00ec*/ 	.word	0x0000a650


	//   ....[14]....
        /*00f0*/ 	.word	0x0000a7f0


	//   ....[15]....
        /*00f4*/ 	.word	0x0000a820


	//   ....[16]....
        /*00f8*/ 	.word	0x0000a850


	//   ....[17]....
        /*00fc*/ 	.word	0x0000a8f0


	//   ....[18]....
        /*0100*/ 	.word	0x0000a920


	//   ....[19]....
        /*0104*/ 	.word	0x0000aa90


	//   ....[20]....
        /*0108*/ 	.word	0x0000abe0


	//   ....[21]....
        /*010c*/ 	.word	0x0000ad60


	//   ....[22]....
        /*0110*/ 	.word	0x0000ade0


	//----- nvinfo : EIATTR_MAX_THREADS
	.align		4
.L_3019:
        /*0114*/ 	.byte	0x04, 0x05
        /*0116*/ 	.short	(.L_3021 - .L_3020)
.L_3020:
        /*0118*/ 	.word	0x00000080
        /*011c*/ 	.word	0x00000001
        /*0120*/ 	.word	0x00000001


	//----- nvinfo : EIATTR_CRS_STACK_SIZE
	.align		4
.L_3021:
        /*0124*/ 	.byte	0x04, 0x1e
        /*0126*/ 	.short	(.L_3023 - .L_3022)
.L_3022:
        /*0128*/ 	.word	0x00000000


	//----- nvinfo : EIATTR_CBANK_PARAM_SIZE
	.align		4
.L_3023:
        /*012c*/ 	.byte	0x03, 0x19
        /*012e*/ 	.short	0x003c


	//----- nvinfo : EIATTR_PARAM_CBANK
	.align		4
        /*0130*/ 	.byte	0x04, 0x0a
        /*0132*/ 	.short	(.L_3025 - .L_3024)
	.align		4
.L_3024:
        /*0134*/ 	.word	index@(.nv.constant0._ZN2at6native27unrolled_elementwise_kernelINS0_13BUnaryFunctorIdddZZZNS0_15binary_internal21div_floor_kernel_cudaERNS_18TensorIteratorBaseEENKUlvE1_clEvENKUlvE_clEvEUlddE_EESt5arrayIPcLm2EELi4E23TrivialOffsetCalculatorILi1EjESE_NS0_6memory12LoadWithCastILi1EEENSF_13StoreWithCastILi1EEEEEviT_T0_T2_T3_T4_T5_)
        /*0138*/ 	.short	0x0380
        /*013a*/ 	.short	0x003c


	//----- nvinfo : EIATTR_SW_WAR
	.align		4
.L_3025:
        /*013c*/ 	.byte	0x04, 0x36
        /*013e*/ 	.short	(.L_3027 - .L_3026)
.L_3026:
        /*0140*/ 	.word	0x00000008
.L_3027:


//--------------------- .nv.info._ZN2at6native18elementwise_kernelILi128ELi2EZNS0_22gpu_kernel_impl_nocastINS0_13BUnaryFunctorIdddZZZNS0_15binary_internal21div_floor_kernel_cudaERNS_18TensorIteratorBaseEENKUlvE1_clEvENKUlvE_clEvEUlddE_EEEEvS6_RKT_EUliE_EEviT1_ --------------------------
	.section	.nv.info._ZN2at6native18elementwise_kernelILi128ELi2EZNS0_22gpu_kernel_impl_nocastINS0_13BUnaryFunctorIdddZZZNS0_15binary_internal21div_floor_kernel_cudaERNS_18TensorIteratorBaseEENKUlvE1_clEvENKUlvE_clEvEUlddE_EEEEvS6_RKT_EUliE_EEviT1_,"",@"SHT_CUDA_INFO"
	.sectionflags	@""
	.align	4


	//----- nvinfo : EIATTR_CUDA_API_VERSION
	.align		4
        /*0000*/ 	.byte	0x04, 0x37
        /*0002*/ 	.short	(.L_3029 - .L_3028)
.L_3028:
        /*0004*/ 	.word	0x00000082


	//----- nvinfo : EIATTR_KPARAM_INFO
	.align		4
.L_3029:
        /*0008*/ 	.byte	0x04, 0x17
        /*000a*/ 	.short	(.L_3031 - .L_3030)
.L_3030:
        /*000c*/ 	.word	0x00000000
        /*0010*/ 	.short	0x0001
        /*0012*/ 	.short	0x0008
        /*0014*/ 	.byte	0x00, 0xf0, 0x81, 0x08


	//----- nvinfo : EIATTR_KPARAM_INFO
	.align		4
.L_3031:
        /*0018*/ 	.byte	0x04, 0x17
        /*001a*/ 	.short	(.L_3033 - .L_3032)
.L_3032:
        /*001c*/ 	.word	0x00000000
        /*0020*/ 	.short	0x0000
        /*0022*/ 	.short	0x0000
        /*0024*/ 	.byte	0x00, 0xf0, 0x11, 0x00


	//----- nvinfo : EIATTR_SPARSE_MMA_MASK
	.align		4
.L_3033:
        /*0028*/ 	.byte	0x03, 0x50
        /*002a*/ 	.short	0x0000


	//----- nvinfo : EIATTR_MAXREG_COUNT
	.align		4
        /*002c*/ 	.byte	0x03, 0x1b
        /*002e*/ 	.short	0x0080


	//----- nvinfo : EIATTR_MERCURY_ISA_VERSION
	.align		4
        /*0030*/ 	.byte	0x03, 0x5f
        /*0032*/ 	.short	0x0101


	//----- nvinfo : EIATTR_VRC_CTA_INIT_COUNT
	.align		4
        /*0034*/ 	.byte	0x02, 0x4a
	.zero		1
	.zero		1


	//----- nvinfo : EIATTR_EXIT_INSTR_OFFSETS
	.align		4
        /*0038*/ 	.byte	0x04, 0x1c
        /*003a*/ 	.short	(.L_3035 - .L_3034)


	//   ....[0]....
.L_3034:
        /*003c*/ 	.word	0x00000320


	//   ....[1]....
        /*0040*/ 	.word	0x000004a0


	//   ....[2]....
        /*0044*/ 	.word	0x000019a0


	//   ....[3]....
        /*0048*/ 	.word	0x00002e00


	//   ....[4]....
        /*004c*/ 	.word	0x000036e0


	//   ....[5]....
        /*0050*/ 	.word	0x00003e90


	//   ....[6]....
        /*0054*/ 	.word	0x00003f20


	//   ....[7]....
        /*0058*/ 	.word	0x00005b70


	//   ....[8]....
        /*005c*/ 	.word	0x00007710


	//----- nvinfo : EIATTR_MAX_THREADS
	.align		4
.L_3035:
        /*0060*/ 	.byte	0x04, 0x05
        /*0062*/ 	.short	(.L_3037 - .L_3036)
.L_3036:
        /*0064*/ 	.word	0x00000080
        /*0068*/ 	.word	0x00000001
        /*006c*/ 	.word	0x00000001


	//----- nvinfo : EIATTR_CRS_STACK_SIZE
	.align		4
.L_3037:
        /*0070*/ 	.byte	0x04, 0x1e
        /*0072*/ 	.short	(.L_3039 - .L_3038)
.L_3038:
        /*0074*/ 	.word	0x00000000


	//----- nvinfo : EIATTR_CBANK_PARAM_SIZE
	.align		4
.L_3039:
        /*0078*/ 	.byte	0x03, 0x19
        /*007a*/ 	.short	0x0228


	//----- nvinfo : EIATTR_PARAM_CBANK
	.align		4
        /*007c*/ 	.byte	0x04, 0x0a
        /*007e*/ 	.short	(.L_3041 - .L_3040)
	.align		4
.L_3040:
        /*0080*/ 	.word	index@(.nv.constant0._ZN2at6native18elementwise_kernelILi128ELi2EZNS0_22gpu_kernel_impl_nocastINS0_13BUnaryFunctorIdddZZZNS0_15binary_internal21div_floor_kernel_cudaERNS_18TensorIteratorBaseEENKUlvE1_clEvENKUlvE_clEvEUlddE_EEEEvS6_RKT_EUliE_EEviT1_)
        /*0084*/ 	.short	0x0380
        /*0086*/ 	.short	0x0228


	//----- nvinfo : EIATTR_SW_WAR
	.align		4
.L_3041:
        /*0088*/ 	.byte	0x04, 0x36
        /*008a*/ 	.short	(.L_3043 - .L_3042)
.L_3042:
        /*008c*/ 	.word	0x00000008
.L_3043:


//--------------------- .nv.info._ZN2at6native27unrolled_elementwise_kernelINS0_13BUnaryFunctorIdddZZZNS0_15binary_internal21div_floor_kernel_cudaERNS_18TensorIteratorBaseEENKUlvE1_clEvENKUlvE_clEvEUlddE_EESt5arrayIPcLm2EELi4E23TrivialOffsetCalculatorILi1EjESE_NS0_6memory15LoadWithoutCastENSF_16StoreWithoutCastEEEviT_T0_T2_T3_T4_T5_ --------------------------
	.section	.nv.info._ZN2at6native27unrolled_elementwise_kernelINS0_13BUnaryFunctorIdddZZZNS0_15binary_internal21div_floor_kernel_cudaERNS_18TensorIteratorBaseEENKUlvE1_clEvENKUlvE_clEvEUlddE_EESt5arrayIPcLm2EELi4E23TrivialOffsetCalculatorILi1EjESE_NS0_6memory15LoadWithoutCastENSF_16StoreWithoutCastEEEviT_T0_T2_T3_T4_T5_,"",@"SHT_CUDA_INFO"
	.sectionflags	@""
	.align	4


	//----- nvinfo : EIATTR_CUDA_API_VERSION
	.align		4
        /*0000*/ 	.byte	0x04, 0x37
        /*0002*/ 	.short	(.L_3045 - .L_3044)
.L_3044:
        /*0004*/ 	.word	0x00000082


	//----- nvinfo : EIATTR_KPARAM_INFO
	.align		4
.L_3045:
        /*0008*/ 	.byte	0x04, 0x17
        /*000a*/ 	.short	(.L_3047 - .L_3046)
.L_3046:
        /*000c*/ 	.word	0x00000000
        /*0010*/ 	.short	0x0006
        /*0012*/ 	.short	0x002b
        /*0014*/ 	.byte	0x00, 0xf0, 0x05, 0x00


	//----- nvinfo : EIATTR_KPARAM_INFO
	.align		4
.L_3047:
        /*0018*/ 	.byte	0x04, 0x17
        /*001a*/ 	.short	(.L_3049 - .L_3048)
.L_3048:
        /*001c*/ 	.word	0x00000000
        /*0020*/ 	.short	0x0005
        /*0022*/ 	.short	0x002a
        /*0024*/ 	.byte	0x00, 0xf0, 0x05, 0x00


	//----- nvinfo : EIATTR_KPARAM_INFO
	.align		4
.L_3049:
        /*0028*/ 	.byte	0x04, 0x17
        /*002a*/ 	.short	(.L_3051 - .L_3050)
.L_3050:
        /*002c*/ 	.word	0x00000000
        /*0030*/ 	.short	0x0004
        /*0032*/ 	.short	0x0029
        /*0034*/ 	.byte	0x00, 0xf0, 0x05, 0x00


	//----- nvinfo : EIATTR_KPARAM_INFO
	.align		4
.L_3051:
        /*0038*/ 	.byte	0x04, 0x17
        /*003a*/ 	.short	(.L_3053 - .L_3052)
.L_3052:
        /*003c*/ 	.word	0x00000000
        /*0040*/ 	.short	0x0003
        /*0042*/ 	.short	0x0028
        /*0044*/ 	.byte	0x00, 0xf0, 0x05, 0x00


	//----- nvinfo : EIATTR_KPARAM_INFO
	.align		4
.L_3053:
        /*0048*/ 	.byte	0x04, 0x17
        /*004a*/ 	.short	(.L_3055 - .L_3054)
.L_3054:
        /*004c*/ 	.word	0x00000000
        /*0050*/ 	.short	0x0002
        /*0052*/ 	.short	0x0018
        /*0054*/ 	.byte	0x00, 0xf0, 0x41, 0x00


	//----- nvinfo : EIATTR_KPARAM_INFO
	.align		4
.L_3055:
        /*0058*/ 	.byte	0x04, 0x17
        /*005a*/ 	.short	(.L_3057 - .L_3056)
.L_3056:
        /*005c*/ 	.word	0x00000000
        /*0060*/ 	.short	0x0001
        /*0062*/ 	.short	0x0008
        /*0064*/ 	.byte	0x00, 0xf0, 0x41, 0x00


	//----- nvinfo : EIATTR_KPARAM_INFO
	.align		4
.L_3057:
        /*0068*/ 	.byte	0x04, 0x17
        /*006a*/ 	.short	(.L_3059 - .L_3058)
.L_3058:
        /*006c*/ 	.word	0x00000000
        /*0070*/ 	.short	0x0000
        /*0072*/ 	.short	0x0000
        /*0074*/ 	.byte	0x00, 0xf0, 0x11, 0x00


	//----- nvinfo : EIATTR_SPARSE_MMA_MASK
	.align		4
.L_3059:
        /*0078*/ 	.byte	0x03, 0x50
        /*007a*/ 	.short	0x0000


	//----- nvinfo : EIATTR_MAXREG_COUNT
	.align		4
        /*007c*/ 	.byte	0x03, 0x1b
        /*007e*/ 	.short	0x00ff


	//----- nvinfo : EIATTR_MERCURY_ISA_VERSION
	.align		4
        /*0080*/ 	.byte	0x03, 0x5f
        /*0082*/ 	.short	0x0101


	//----- nvinfo : EIATTR_VRC_CTA_INIT_COUNT
	.align		4
        /*0084*/ 	.byte	0x02, 0x4a
	.zero		1
	.zero		1


	//----- nvinfo : EIATTR_EXIT_INSTR_OFFSETS
	.align		4
        /*0088*/ 	.byte	0x04, 0x1c
        /*008a*/ 	.short	(.L_3061 - .L_3060)


	//   ....[0]....
.L_3060:
        /*008c*/ 	.word	0x00002f60


	//   ....[1]....
        /*0090*/ 	.word	0x00002fc0


	//----- nvinfo : EIATTR_MAX_THREADS
	.align		4
.L_3061:
        /*0094*/ 	.byte	0x04, 0x05
        /*0096*/ 	.short	(.L_3063 - .L_3062)
.L_3062:
        /*0098*/ 	.word	0x00000080
        /*009c*/ 	.word	0x00000001
        /*00a0*/ 	.word	0x00000001


	//----- nvinfo : EIATTR_CRS_STACK_SIZE
	.align		4
.L_3063:
        /*00a4*/ 	.byte	0x04, 0x1e
        /*00a6*/ 	.short	(.L_3065 - .L_3064)
.L_3064:
        /*00a8*/ 	.word	0x00000000


	//----- nvinfo : EIATTR_CBANK_PARAM_SIZE
	.align		4
.L_3065:
        /*00ac*/ 	.byte	0x03, 0x19
        /*00ae*/ 	.short	0x002c


	//----- nvinfo : EIATTR_PARAM_CBANK
	.align		4
        /*00b0*/ 	.byte	0x04, 0x0a
        /*00b2*/ 	.short	(.L_3067 - .L_3066)
	.align		4
.L_3066:
        /*00b4*/ 	.word	index@(.nv.constant0._ZN2at6native27unrolled_elementwise_kernelINS0_13BUnaryFunctorIdddZZZNS0_15binary_internal21div_floor_kernel_cudaERNS_18TensorIteratorBaseEENKUlvE1_clEvENKUlvE_clEvEUlddE_EESt5arrayIPcLm2EELi4E23TrivialOffsetCalculatorILi1EjESE_NS0_6memory15LoadWithoutCastENSF_16StoreWithoutCastEEEviT_T0_T2_T3_T4_T5_)
        /*00b8*/ 	.short	0x0380
        /*00ba*/ 	.short	0x002c


	//----- nvinfo : EIATTR_SW_WAR
	.align		4
.L_3067:
        /*00bc*/ 	.byte	0x04, 0x36
        /*00be*/ 	.short	(.L_3069 - .L_3068)
.L_3068:
        /*00c0*/ 	.word	0x00000008
.L_3069:


//--------------------- .nv.info._ZN2at6native29vectorized_elementwise_kernelILi2ENS0_13BUnaryFunctorIdddZZZNS0_15binary_internal21div_floor_kernel_cudaERNS_18TensorIteratorBaseEENKUlvE1_clEvENKUlvE_clEvEUlddE_EESt5arrayIPcLm2EEEEviT0_T1_ --------------------------
	.section	.nv.info._ZN2at6native29vectorized_elementwise_kernelILi2ENS0_13BUnaryFunctorIdddZZZNS0_15binary_internal21div_floor_kernel_cudaERNS_18TensorIteratorBaseEENKUlvE1_clEvENKUlvE_clEvEUlddE_EESt5arrayIPcLm2EEEEviT0_T1_,"",@"SHT_CUDA_INFO"
	.sectionflags	@""
	.align	4


	//----- nvinfo : EIATTR_CUDA_API_VERSION
	.align		4
        /*0000*/ 	.byte	0x04, 0x37
        /*0002*/ 	.short	(.L_3071 - .L_3070)
.L_3070:
        /*0004*/ 	.word	0x00000082


	//----- nvinfo : EIATTR_KPARAM_INFO
	.align		4
.L_3071:
        /*0008*/ 	.byte	0x04, 0x17
        /*000a*/ 	.short	(.L_3073 - .L_3072)
.L_3072:
        /*000c*/ 	.word	0x00000000
        /*0010*/ 	.short	0x0002
        /*0012*/ 	.short	0x0018
        /*0014*/ 	.byte	0x00, 0xf0, 0x41, 0x00


	//----- nvinfo : EIATTR_KPARAM_INFO
	.align		4
.L_3073:
        /*0018*/ 	.byte	0x04, 0x17
        /*001a*/ 	.short	(.L_3075 - .L_3074)
.L_3074:
        /*001c*/ 	.word	0x00000000
        /*0020*/ 	.short	0x0001
        /*0022*/ 	.short	0x0008
        /*0024*/ 	.byte	0x00, 0xf0, 0x41, 0x00


	//----- nvinfo : EIATTR_KPARAM_INFO
	.align		4
.L_3075:
        /*0028*/ 	.byte	0x04, 0x17
        /*002a*/ 	.short	(.L_3077 - .L_3076)
.L_3076:
        /*002c*/ 	.word	0x00000000
        /*0030*/ 	.short	0x0000
        /*0032*/ 	.short	0x0000
        /*0034*/ 	.byte	0x00, 0xf0, 0x11, 0x00


	//----- nvinfo : EIATTR_SPARSE_MMA_MASK
	.align		4
.L_3077:
        /*0038*/ 	.byte	0x03, 0x50
        /*003a*/ 	.short	0x0000


	//----- nvinfo : EIATTR_MAXREG_COUNT
	.align		4
        /*003c*/ 	.byte	0x03, 0x1b
        /*003e*/ 	.short	0x00ff


	//----- nvinfo : EIATTR_MERCURY_ISA_VERSION
	.align		4
        /*0040*/ 	.byte	0x03, 0x5f
        /*0042*/ 	.short	0x0101


	//----- nvinfo : EIATTR_VRC_CTA_INIT_COUNT
	.align		4
        /*0044*/ 	.byte	0x02, 0x4a
	.zero		1
	.zero		1


	//----- nvinfo : EIATTR_EXIT_INSTR_OFFSETS
	.align		4
        /*0048*/ 	.byte	0x04, 0x1c
        /*004a*/ 	.short	(.L_3079 - .L_3078)


	//   ....[0]....
.L_3078:
        /*004c*/ 	.word	0x00005a40


	//   ....[1]....
        /*0050*/ 	.word	0x00005a90


	//   ....[2]....
        /*0054*/ 	.word	0x0000ad20


	//----- nvinfo : EIATTR_MAX_THREADS
	.align		4
.L_3079:
        /*0058*/ 	.byte	0x04, 0x05
        /*005a*/ 	.short	(.L_3081 - .L_3080)
.L_3080:
        /*005c*/ 	.word	0x00000080
        /*0060*/ 	.word	0x00000001
        /*0064*/ 	.word	0x00000001


	//----- nvinfo : EIATTR_CRS_STACK_SIZE
	.align		4
.L_3081:
        /*0068*/ 	.byte	0x04, 0x1e
        /*006a*/ 	.short	(.L_3083 - .L_3082)
.L_3082:
        /*006c*/ 	.word	0x00000000


	//----- nvinfo : EIATTR_CBANK_PARAM_SIZE
	.align		4
.L_3083:
        /*0070*/ 	.byte	0x03, 0x19
        /*0072*/ 	.short	0x0028


	//----- nvinfo : EIATTR_PARAM_CBANK
	.align		4
        /*0074*/ 	.byte	0x04, 0x0a
        /*0076*/ 	.short	(.L_3085 - .L_3084)
	.align		4
.L_3084:
        /*0078*/ 	.word	index@(.nv.constant0._ZN2at6native29vectorized_elementwise_kernelILi2ENS0_13BUnaryFunctorIdddZZZNS0_15binary_internal21div_floor_kernel_cudaERNS_18TensorIteratorBaseEENKUlvE1_clEvENKUlvE_clEvEUlddE_EESt5arrayIPcLm2EEEEviT0_T1_)
        /*007c*/ 	.short	0x0380
        /*007e*/ 	.short	0x0028


	//----- nvinfo : EIATTR_SW_WAR
	.align		4
.L_3085:
        /*0080*/ 	.byte	0x04, 0x36
        /*0082*/ 	.short	(.L_3087 - .L_3086)
.L_3086:
        /*0084*/ 	.word	0x00000008
.L_3087:


//--------------------- .nv.info._ZN2at6native29vectorized_elementwise_kernelILi4ENS0_13BUnaryFunctorIdddZZZNS0_15binary_internal21div_floor_kernel_cudaERNS_18TensorIteratorBaseEENKUlvE1_clEvENKUlvE_clEvEUlddE_EESt5arrayIPcLm2EEEEviT0_T1_ --------------------------
	.section	.nv.info._ZN2at6native29vectorized_elementwise_kernelILi4ENS0_13BUnaryFunctorIdddZZZNS0_15binary_internal21div_floor_kernel_cudaERNS_18TensorIteratorBaseEENKUlvE1_clEvENKUlvE_clEvEUlddE_EESt5arrayIPcLm2EEEEviT0_T1_,"",@"SHT_CUDA_INFO"
	.sectionflags	@""
	.align	4


	//----- nvinfo : EIATTR_CUDA_API_VERSION
	.align		4
        /*0000*/ 	.byte	0x04, 0x37
        /*0002*/ 	.short	(.L_3089 - .L_3088)
.L_3088:
        /*0004*/ 	.word	0x00000082


	//----- nvinfo : EIATTR_KPARAM_INFO
	.align		4
.L_3089:
        /*0008*/ 	.byte	0x04, 0x17
        /*000a*/ 	.short	(.L_3091 - .L_3090)
.L_3090:
        /*000c*/ 	.word	0x00000000
        /*0010*/ 	.short	0x0002
        /*0012*/ 	.short	0x0018
        /*0014*/ 	.byte	0x00, 0xf0, 0x41, 0x00


	//----- nvinfo : EIATTR_KPARAM_INFO
	.align		4
.L_3091:
        /*0018*/ 	.byte	0x04, 0x17
        /*001a*/ 	.short	(.L_3093 - .L_3092)
.L_3092:
        /*001c*/ 	.word	0x00000000
        /*0020*/ 	.short	0x0001
        /*0022*/ 	.short	0x0008
        /*0024*/ 	.byte	0x00, 0xf0, 0x41, 0x00


	//----- nvinfo : EIATTR_KPARAM_INFO
	.align		4
.L_3093:
        /*0028*/ 	.byte	0x04, 0x17
        /*002a*/ 	.short	(.L_3095 - .L_3094)
.L_3094:
        /*002c*/ 	.word	0x00000000
        /*0030*/ 	.short	0x0000
        /*0032*/ 	.short	0x0000
        /*0034*/ 	.byte	0x00, 0xf0, 0x11, 0x00


	//----- nvinfo : EIATTR_SPARSE_MMA_MASK
	.align		4
.L_3095:
        /*0038*/ 	.byte	0x03, 0x50
        /*003a*/ 	.short	0x0000


	//----- nvinfo : EIATTR_MAXREG_COUNT
	.align		4
        /*003c*/ 	.byte	0x03, 0x1b
        /*003e*/ 	.short	0x00ff


	//----- nvinfo : EIATTR_MERCURY_ISA_VERSION
	.align		4
        /*0040*/ 	.byte	0x03, 0x5f
        /*0042*/ 	.short	0x0101


	//----- nvinfo : EIATTR_VRC_CTA_INIT_COUNT
	.align		4
        /*0044*/ 	.byte	0x02, 0x4a
	.zero		1
	.zero		1


	//----- nvinfo : EIATTR_EXIT_INSTR_OFFSETS
	.align		4
        /*0048*/ 	.byte	0x04, 0x1c
        /*004a*/ 	.short	(.L_3097 - .L_3096)


	//   ....[0]....
.L_3096:
        /*004c*/ 	.word	0x00005a40


	//   ....[1]....
        /*0050*/ 	.word	0x00005a90


	//   ....[2]....
        /*0054*/ 	.word	0x0000ace0


	//----- nvinfo : EIATTR_MAX_THREADS
	.align		4
.L_3097:
        /*0058*/ 	.byte	0x04, 0x05
        /*005a*/ 	.short	(.L_3099 - .L_3098)
.L_3098:
        /*005c*/ 	.word	0x00000080
        /*0060*/ 	.word	0x00000001
        /*0064*/ 	.word	0x00000001


	//----- nvinfo : EIATTR_CRS_STACK_SIZE
	.align		4
.L_3099:
        /*0068*/ 	.byte	0x04, 0x1e
        /*006a*/ 	.short	(.L_3101 - .L_3100)
.L_3100:
        /*006c*/ 	.word	0x00000000


	//----- nvinfo : EIATTR_CBANK_PARAM_SIZE
	.align		4
.L_3101:
        /*0070*/ 	.byte	0x03, 0x19
        /*0072*/ 	.short	0x0028


	//----- nvinfo : EIATTR_PARAM_CBANK
	.align		4
        /*0074*/ 	.byte	0x04, 0x0a
        /*0076*/ 	.short	(.L_3103 - .L_3102)
	.align		4
.L_3102:
        /*0078*/ 	.word	index@(.nv.constant0._ZN2at6native29vectorized_elementwise_kernelILi4ENS0_13BUnaryFunctorIdddZZZNS0_15binary_internal21div_floor_kernel_cudaERNS_18TensorIteratorBaseEENKUlvE1_clEvENKUlvE_clEvEUlddE_EESt5arrayIPcLm2EEEEviT0_T1_)
        /*007c*/ 	.short	0x0380
        /*007e*/ 	.short	0x0028


	//----- nvinfo : EIATTR_SW_WAR
	.align		4
.L_3103:
        /*0080*/ 	.byte	0x04, 0x36
        /*0082*/ 	.short	(.L_3105 - .L_3104)
.L_3104:
        /*0084*/ 	.word	0x00000008
.L_3105:


//--------------------- .nv.info._ZN2at6native29vectorized_elementwise_kernelILi8ENS0_13BUnaryFunctorIdddZZZNS0_15binary_internal21div_floor_kernel_cudaERNS_18TensorIteratorBaseEENKUlvE1_clEvENKUlvE_clEvEUlddE_EESt5arrayIPcLm2EEEEviT0_T1_ --------------------------
	.section	.nv.info._ZN2at6native29vectorized_elementwise_kernelILi8ENS0_13BUnaryFunctorIdddZZZNS0_15binary_internal21div_floor_kernel_cudaERNS_18TensorIteratorBaseEENKUlvE1_clEvENKUlvE_clEvEUlddE_EESt5arrayIPcLm2EEEEviT0_T1_,"",@"SHT_CUDA_INFO"
	.sectionflags	@""
	.align	4


	//----- nvinfo : EIATTR_CUDA_API_VERSION
	.align		4
        /*0000*/ 	.byte	0x04, 0x37
        /*0002*/ 	.short	(.L_3107 - .L_3106)
.L_3106:
        /*0004*/ 	.word	0x00000082


	//----- nvinfo : EIATTR_KPARAM_INFO
	.align		4
.L_3107:
        /*0008*/ 	.byte	0x04, 0x17
        /*000a*/ 	.short	(.L_3109 - .L_3108)
.L_3108:
        /*000c*/ 	.word	0x00000000
        /*0010*/ 	.short	0x0002
        /*0012*/ 	.short	0x0018
        /*0014*/ 	.byte	0x00, 0xf0, 0x41, 0x00


	//----- nvinfo : EIATTR_KPARAM_INFO
	.align		4
.L_3109:
        /*0018*/ 	.byte	0x04, 0x17
        /*001a*/ 	.short	(.L_3111 - .L_3110)
.L_3110:
        /*001c*/ 	.word	0x00000000
        /*0020*/ 	.short	0x0001
        /*0022*/ 	.short	0x0008
        /*0024*/ 	.byte	0x00, 0xf0, 0x41, 0x00


	//----- nvinfo : EIATTR_KPARAM_INFO
	.align		4
.L_3111:
        /*0028*/ 	.byte	0x04, 0x17
        /*002a*/ 	.short	(.L_3113 - .L_3112)
.L_3112:
        /*002c*/ 	.word	0x00000000
        /*0030*/ 	.short	0x0000
        /*0032*/ 	.short	0x0000
        /*0034*/ 	.byte	0x00, 0xf0, 0x11, 0x00


	//----- nvinfo : EIATTR_SPARSE_MMA_MASK
	.align		4
.L_3113:
        /*0038*/ 	.byte	0x03, 0x50
        /*003a*/ 	.short	0x0000


	//----- nvinfo : EIATTR_MAXREG_COUNT
	.align		4
        /*003c*/ 	.byte	0x03, 0x1b
        /*003e*/ 	.short	0x00ff


	//----- nvinfo : EIATTR_MERCURY_ISA_VERSION
	.align		4
        /*0040*/ 	.byte	0x03, 0x5f
        /*0042*/ 	.short	0x0101


	//----- nvinfo : EIATTR_VRC_CTA_INIT_COUNT
	.align		4
        /*0044*/ 	.byte	0x02, 0x4a
	.zero		1
	.zero		1


	//----- nvinfo : EIATTR_EXIT_INSTR_OFFSETS
	.align		4
        /*0048*/ 	.byte	0x04, 0x1c
        /*004a*/ 	.short	(.L_3115 - .L_3114)


	//   ....[0]....
.L_3114:
        /*004c*/ 	.word	0x00005a40


	//   ....[1]....
        /*0050*/ 	.word	0x00005a90


	//   ....[2]....
        /*0054*/ 	.word	0x0000ace0


	//----- nvinfo : EIATTR_MAX_THREADS
	.align		4
.L_3115:
        /*0058*/ 	.byte	0x04, 0x05
        /*005a*/ 	.short	(.L_3117 - .L_3116)
.L_3116:
        /*005c*/ 	.word	0x00000080
        /*0060*/ 	.word	0x00000001
        /*0064*/ 	.word	0x00000001


	//----- nvinfo : EIATTR_CRS_STACK_SIZE
	.align		4
.L_3117:
        /*0068*/ 	.byte	0x04, 0x1e
        /*006a*/ 	.short	(.L_3119 - .L_3118)
.L_3118:
        /*006c*/ 	.word	0x00000000


	//----- nvinfo : EIATTR_CBANK_PARAM_SIZE
	.align		4
.L_3119:
        /*0070*/ 	.byte	0x03, 0x19
        /*0072*/ 	.short	0x0028


	//----- nvinfo : EIATTR_PARAM_CBANK
	.align		4
        /*0074*/ 	.byte	0x04, 0x0a
        /*0076*/ 	.short	(.L_3121 - .L_3120)
	.align		4
.L_3120:
        /*0078*/ 	.word	index@(.nv.constant0._ZN2at6native29vectorized_elementwise_kernelILi8ENS0_13BUnaryFunctorIdddZZZNS0_15binary_internal21div_floor_kernel_cudaERNS_18TensorIteratorBaseEENKUlvE1_clEvENKUlvE_clEvEUlddE_EESt5arrayIPcLm2EEEEviT0_T1_)
        /*007c*/ 	.short	0x0380
        /*007e*/ 	.short	0x0028


	//----- nvinfo : EIATTR_SW_WAR
	.align		4
.L_3121:
        /*0080*/ 	.byte	0x04, 0x36
        /*0082*/ 	.short	(.L_3123 - .L_3122)
.L_3122:
        /*0084*/ 	.word	0x00000008
.L_3123:


//--------------------- .nv.info._ZN2at6native18elementwise_kernelILi128ELi4EZNS0_15gpu_kernel_implINS0_13AUnaryFunctorIdddZZZNS0_15binary_internal21div_floor_kernel_cudaERNS_18TensorIteratorBaseEENKUlvE1_clEvENKUlvE_clEvEUlddE_EEEEvS6_RKT_EUliE_EEviT1_ --------------------------
	.section	.nv.info._ZN2at6native18elementwise_kernelILi128ELi4EZNS0_15gpu_kernel_implINS0_13AUnaryFunctorIdddZZZNS0_15binary_internal21div_floor_kernel_cudaERNS_18TensorIteratorBaseEENKUlvE1_clEvENKUlvE_clEvEUlddE_EEEEvS6_RKT_EUliE_EEviT1_,"",@"SHT_CUDA_INFO"
	.sectionflags	@""
	.align	4


	//----- nvinfo : EIATTR_CUDA_API_VERSION
	.align		4
        /*0000*/ 	.byte	0x04, 0x37
        /*0002*/ 	.short	(.L_3125 - .L_3124)
.L_3124:
        /*0004*/ 	.word	0x00000082


	//----- nvinfo : EIATTR_KPARAM_INFO
	.align		4
.L_3125:
        /*0008*/ 	.byte	0x04, 0x17
        /*000a*/ 	.short	(.L_3127 - .L_3126)
.L_3126:
        /*000c*/ 	.word	0x00000000
        /*0010*/ 	.short	0x0001
        /*0012*/ 	.short	0x0008
        /*0014*/ 	.byte	0x00, 0xf0, 0xa1, 0x08


	//----- nvinfo : EIATTR_KPARAM_INFO
	.align		4
.L_3127:
        /*0018*/ 	.byte	0x04, 0x17
        /*001a*/ 	.short	(.L_3129 - .L_3128)
.L_3128:
        /*001c*/ 	.word	0x00000000
        /*0020*/ 	.short	0x0000
        /*0022*/ 	.short	0x0000
        /*0024*/ 	.byte	0x00, 0xf0, 0x11, 0x00


	//----- nvinfo : EIATTR_SPARSE_MMA_MASK
	.align		4
.L_3129:
        /*0028*/ 	.byte	0x03, 0x50
        /*002a*/ 	.short	0x0000


	//----- nvinfo : EIATTR_MAXREG_COUNT
	.align		4
        /*002c*/ 	.byte	0x03, 0x1b
        /*002e*/ 	.short	0x0080


	//----- nvinfo : EIATTR_EXTERNS
	.align		4
        /*0030*/ 	.byte	0x04, 0x0f
        /*0032*/ 	.short	(.L_3131 - .L_3130)


	//   ....[0]....
	.align		4
.L_3130:
        /*0034*/ 	.word	index@(__assertfail)


	//----- nvinfo : EIATTR_MERCURY_ISA_VERSION
	.align		4
.L_3131:
        /*0038*/ 	.byte	0x03, 0x5f
        /*003a*/ 	.short	0x0101


	//----- nvinfo : EIATTR_VRC_CTA_INIT_COUNT
	.align		4
        /*003c*/ 	.byte	0x02, 0x4a
	.zero		1
	.zero		1


	//----- nvinfo : EIATTR_SYSCALL_OFFSETS
	.align		4
        /*0040*/ 	.byte	0x04, 0x46
        /*0042*/ 	.short	(.L_3133 - .L_3132)


	//   ....[0]....
.L_3132:
        /*0044*/ 	.word	0x00002230


	//   ....[1]....
        /*0048*/ 	.word	0x00003d70


	//   ....[2]....
        /*004c*/ 	.word	0x000060d0


	//   ....[3]....
        /*0050*/ 	.word	0x000079c0


	//   ....[4]....
        /*0054*/ 	.word	0x00009ed0


	//   ....[5]....
        /*0058*/ 	.word	0x0000b7c0


	//   ....[6]....
        /*005c*/ 	.word	0x0000dce0


	//   ....[7]....
        /*0060*/ 	.word	0x0000f5e0


	//----- nvinfo : EIATTR_EXIT_INSTR_OFFSETS
	.align		4
.L_3133:
        /*0064*/ 	.byte	0x04, 0x1c
        /*0066*/ 	.short	(.L_3135 - .L_3134)


	//   ....[0]....
.L_3134:
        /*0068*/ 	.word	0x0000bb60


	//   ....[1]....
        /*006c*/ 	.word	0x0000e970


	//   ....[2]....
        /*0070*/ 	.word	0x0000e9b0


	//   ....[3]....
        /*0074*/ 	.word	0x0000ea40


	//   ....[4]....
        /*0078*/ 	.word	0x0000ea70


	//   ....[5]....
        /*007c*/ 	.word	0x0000eaa0


	//   ....[6]....
        /*0080*/ 	.word	0x0000eb70


	//   ....[7]....
        /*0084*/ 	.word	0x0000ebf0


	//   ....[8]....
        /*0088*/ 	.word	0x0000ecd0


	//   ....[9]....
        /*008c*/ 	.word	0x0000ed60


	//   ....[10]....
        /*0090*/ 	.word	0x0000ed80


	//   ....[11]....
        /*0094*/ 	.word	0x0000ee50


	//   ....[12]....
        /*0098*/ 	.word	0x0000f000


	//   ....[13]....
        /*009c*/ 	.word	0x0000f1b0


	//   ....[14]....
        /*00a0*/ 	.word	0x0000f350


	//   ....[15]....
        /*00a4*/ 	.word	0x0000f380


	//   ....[16]....
        /*00a8*/ 	.word	0x0000f3b0


	//   ....[17]....
        /*00ac*/ 	.word	0x0000f450


	//   ....[18]....
        /*00b0*/ 	.word	0x0000f480


	//   ....[19]....
        /*00b4*/ 	.word	0x0000f5f0


	//   ....[20]....
        /*00b8*/ 	.word	0x0000f740


	//   ....[21]....
        /*00bc*/ 	.word	0x0000f8c0


	//   ....[22]....
        /*00c0*/ 	.word	0x0000f940


	//----- nvinfo : EIATTR_MAX_THREADS
	.align		4
.L_3135:
        /*00c4*/ 	.byte	0x04, 0x05
        /*00c6*/ 	.short	(.L_3137 - .L_3136)
.L_3136:
        /*00c8*/ 	.word	0x00000080
        /*00cc*/ 	.word	0x00000001
        /*00d0*/ 	.word	0x00000001


	//----- nvinfo : EIATTR_CRS_STACK_SIZE
	.align		4
.L_3137:
        /*00d4*/ 	.byte	0x04, 0x1e
        /*00d6*/ 	.short	(.L_3139 - .L_3138)
.L_3138:
        /*00d8*/ 	.word	0x00000000


	//----- nvinfo : EIATTR_CBANK_PARAM_SIZE
	.align		4
.L_3139:
        /*00dc*/ 	.byte	0x03, 0x19
        /*00de*/ 	.short	0x0230


	//----- nvinfo : EIATTR_PARAM_CBANK
	.align		4
        /*00e0*/ 	.byte	0x04, 0x0a
        /*00e2*/ 	.short	(.L_3141 - .L_3140)
	.align		4
.L_3140:
        /*00e4*/ 	.word	index@(.nv.constant0._ZN2at6native18elementwise_kernelILi128ELi4EZNS0_15gpu_kernel_implINS0_13AUnaryFunctorIdddZZZNS0_15binary_internal21div_floor_kernel_cudaERNS_18TensorIteratorBaseEENKUlvE1_clEvENKUlvE_clEvEUlddE_EEEEvS6_RKT_EUliE_EEviT1_)
        /*00e8*/ 	.short	0x0380
        /*00ea*/ 	.short	0x0230


	//----- nvinfo : EIATTR_SW_WAR
	.align		4
.L_3141:
        /*00ec*/ 	.byte	0x04, 0x36
        /*00ee*/ 	.short	(.L_3143 - .L_3142)
.L_3142:
        /*00f0*/ 	.word	0x00000008
.L_3143:


//--------------------- .nv.info._ZN2at6native27unrolled_elementwise_kernelINS0_13AUnaryFunctorIdddZZZNS0_15binary_internal21div_floor_kernel_cudaERNS_18TensorIteratorBaseEENKUlvE1_clEvENKUlvE_clEvEUlddE_EESt5arrayIPcLm2EELi4E23TrivialOffsetCalculatorILi1EjESE_NS0_6memory12LoadWithCastILi1EEENSF_13StoreWithCastILi1EEEEEviT_T0_T2_T3_T4_T5_ --------------------------
	.section	.nv.info._ZN2at6native27unrolled_elementwise_kernelINS0_13AUnaryFunctorIdddZZZNS0_15binary_internal21div_floor_kernel_cudaERNS_18TensorIteratorBaseEENKUlvE1_clEvENKUlvE_clEvEUlddE_EESt5arrayIPcLm2EELi4E23TrivialOffsetCalculatorILi1EjESE_NS0_6memory12LoadWithCastILi1EEENSF_13StoreWithCastILi1EEEEEviT_T0_T2_T3_T4_T5_,"",@"SHT_CUDA_INFO"
	.sectionflags	@""
	.align	4


	//----- nvinfo : EIATTR_CUDA_API_VERSION
	.align		4
        /*0000*/ 	.byte	0x04, 0x37
        /*0002*/ 	.short	(.L_3145 - .L_3144)
.L_3144:
        /*0004*/ 	.word	0x00000082


	//----- nvinfo : EIATTR_KPARAM_INFO
	.align		4
.L_3145:
        /*0008*/ 	.byte	0x04, 0x17
        /*000a*/ 	.short	(.L_3147 - .L_3146)
.L_3146:
        /*000c*/ 	.word	0x00000000
        /*0010*/ 	.short	0x0006
        /*0012*/ 	.short	0x0034
        /*0014*/ 	.byte	0x00, 0xf0, 0x21, 0x00


	//----- nvinfo : EIATTR_KPARAM_INFO
	.align		4
.L_3147:
        /*0018*/ 	.byte	0x04, 0x17
        /*001a*/ 	.short	(.L_3149 - .L_3148)
.L_3148:
        /*001c*/ 	.word	0x00000000
        /*0020*/ 	.short	0x0005
        /*0022*/ 	.short	0x002c
        /*0024*/ 	.byte	0x00, 0xf0, 0x21, 0x00


	//----- nvinfo : EIATTR_KPARAM_INFO
	.align		4
.L_3149:
        /*0028*/ 	.byte	0x04, 0x17
        /*002a*/ 	.short	(.L_3151 - .L_3150)
.L_3150:
        /*002c*/ 	.word	0x00000000
        /*0030*/ 	.short	0x0004
        /*0032*/ 	.short	0x0029
        /*0034*/ 	.byte	0x00, 0xf0, 0x05, 0x00


	//----- nvinfo : EIATTR_KPARAM_INFO
	.align		4
.L_3151:
        /*0038*/ 	.byte	0x04, 0x17
        /*003a*/ 	.short	(.L_3153 - .L_3152)
.L_3152:
        /*003c*/ 	.word	0x00000000
        /*0040*/ 	.short	0x0003
        /*0042*/ 	.short	0x0028
        /*0044*/ 	.byte	0x00, 0xf0, 0x05, 0x00


	//----- nvinfo : EIATTR_KPARAM_INFO
	.align		4
.L_3153:
        /*0048*/ 	.byte	0x04, 0x17
        /*004a*/ 	.short	(.L_3155 - .L_3154)
.L_3154:
        /*004c*/ 	.word	0x00000000
        /*0050*/ 	.short	0x0002
        /*0052*/ 	.short	0x0018
        /*0054*/ 	.byte	0x00, 0xf0, 0x41, 0x00


	//----- nvinfo : EIATTR_KPARAM_INFO
	.align		4
.L_3155:
        /*0058*/ 	.byte	0x04, 0x17
        /*005a*/ 	.short	(.L_3157 - .L_3156)
.L_3156:
        /*005c*/ 	.word	0x00000000
        /*0060*/ 	.short	0x0001
        /*0062*/ 	.short	0x0008
        /*0064*/ 	.byte	0x00, 0xf0, 0x41, 0x00


	//----- nvinfo : EIATTR_KPARAM_INFO
	.align		4
.L_3157:
        /*0068*/ 	.byte	0x04, 0x17
        /*006a*/ 	.short	(.L_3159 - .L_3158)
.L_3158:
        /*006c*/ 	.word	0x00000000
        /*0070*/ 	.short	0x0000
        /*0072*/ 	.short	0x0000
        /*0074*/ 	.byte	0x00, 0xf0, 0x11, 0x00


	//----- nvinfo : EIATTR_SPARSE_MMA_MASK
	.align		4
.L_3159:
        /*0078*/ 	.byte	0x03, 0x50
        /*007a*/ 	.short	0x0000


	//----- nvinfo : EIATTR_MAXREG_COUNT
	.align		4
        /*007c*/ 	.byte	0x03, 0x1b
        /*007e*/ 	.short	0x00ff


	//----- nvinfo : EIATTR_EXTERNS
	.align		4
        /*0080*/ 	.byte	0x04, 0x0f
        /*0082*/ 	.short	(.L_3161 - .L_3160)


	//   ....[0]....
	.align		4
.L_3160:
        /*0084*/ 	.word	index@(__assertfail)


	//----- nvinfo : EIATTR_MERCURY_ISA_VERSION
	.align		4
.L_3161:
        /*0088*/ 	.byte	0x03, 0x5f
        /*008a*/ 	.short	0x0101


	//----- nvinfo : EIATTR_VRC_CTA_INIT_COUNT
	.align		4
        /*008c*/ 	.byte	0x02, 0x4a
	.zero		1
	.zero		1


	//----- nvinfo : EIATTR_SYSCALL_OFFSETS
	.align		4
        /*0090*/ 	.byte	0x04, 0x46
        /*0092*/ 	.short	(.L_3163 - .L_3162)


	//   ....[0]....
.L_3162:
        /*0094*/ 	.word	0x00000e90


	//   ....[1]....
        /*0098*/ 	.word	0x00001ed0


	//   ....[2]....
        /*009c*/ 	.word	0x00002e50


	//   ....[3]....
        /*00a0*/ 	.word	0x00003da0


	//   ....[4]....
        /*00a4*/ 	.word	0x00007d10


	//   ....[5]....
        /*00a8*/ 	.word	0x00008ce0


	//   ....[6]....
        /*00ac*/ 	.word	0x00009e40


	//   ....[7]....
        /*00b0*/ 	.word	0x0000af80


	//----- nvinfo : EIATTR_EXIT_INSTR_OFFSETS
	.align		4
.L_3163:
        /*00b4*/ 	.byte	0x04, 0x1c
        /*00b6*/ 	.short	(.L_3165 - .L_3164)


	//   ....[0]....
.L_3164:
        /*00b8*/ 	.word	0x0000a1d0


	//   ....[1]....
        /*00bc*/ 	.word	0x0000a310


	//   ....[2]....
        /*00c0*/ 	.word	0x0000a350


	//   ....[3]....
        /*00c4*/ 	.word	0x0000a3e0


	//   ....[4]....
        /*00c8*/ 	.word	0x0000a410


	//   ....[5]....
        /*00cc*/ 	.word	0x0000a440


	//   ....[6]....
        /*00d0*/ 	.word	0x0000a510


	//   ....[7]....
        /*00d4*/ 	.word	0x0000a590


	//   ....[8]....
        /*00d8*/ 	.word	0x0000a670


	//   ....[9]....
        /*00dc*/ 	.word	0x0000a700


	//   ....[10]....
        /*00e0*/ 	.word	0x0000a720


	//   ....[11]....
        /*00e4*/ 	.word	0x0000a7f0


	//   ....[12]....
        /*00e8*/ 	.word	0x0000a9a0


	//   ....[13]....
        /*00ec*/ 	.word	0x0000ab50


	//   ....[14]....
        /*00f0*/ 	.word	0x0000acf0


	//   ....[15]....
        /*00f4*/ 	.word	0x0000ad20


	//   ....[16]....
        /*00f8*/ 	.word	0x0000ad50


	//   ....[17]....
        /*00fc*/ 	.word	0x0000adf0


	//   ....[18]....
        /*0100*/ 	.word	0x0000ae20


	//   ....[19]....
        /*0104*/ 	.word	0x0000af90


	//   ....[20]....
        /*0108*/ 	.word	0x0000b0e0


	//   ....[21]....
        /*010c*/ 	.word	0x0000b260


	//   ....[22]....
        /*0110*/ 	.word	0x0000b2e0


	//----- nvinfo : EIATTR_MAX_THREADS
	.align		4
.L_3165:
        /*0114*/ 	.byte	0x04, 0x05
        /*0116*/ 	.short	(.L_3167 - .L_3166)
.L_3166:
        /*0118*/ 	.word	0x00000080
        /*011c*/ 	.word	0x00000001
        /*0120*/ 	.word	0x00000001


	//----- nvinfo : EIATTR_CRS_STACK_SIZE
	.align		4
.L_3167:
        /*0124*/ 	.byte	0x04, 0x1e
        /*0126*/ 	.short	(.L_3169 - .L_3168)
.L_3168:
        /*0128*/ 	.word	0x00000000


	//----- nvinfo : EIATTR_CBANK_PARAM_SIZE
	.align		4
.L_3169:
        /*012c*/ 	.byte	0x03, 0x19
        /*012e*/ 	.short	0x003c


	//----- nvinfo : EIATTR_PARAM_CBANK
	.align		4
        /*0130*/ 	.byte	0x04, 0x0a
        /*0132*/ 	.short	(.L_3171 - .L_3170)
	.align		4
.L_3170:
        /*0134*/ 	.word	index@(.nv.constant0._ZN2at6native27unrolled_elementwise_kernelINS0_13AUnaryFunctorIdddZZZNS0_15binary_internal21div_floor_kernel_cudaERNS_18TensorIteratorBaseEENKUlvE1_clEvENKUlvE_clEvEUlddE_EESt5arrayIPcLm2EELi4E23TrivialOffsetCalculatorILi1EjESE_NS0_6memory12LoadWithCastILi1EEENSF_13StoreWithCastILi1EEEEEviT_T0_T2_T3_T4_T5_)
        /*0138*/ 	.short	0x0380
        /*013a*/ 	.short	0x003c


	//----- nvinfo : EIATTR_SW_WAR
	.align		4
.L_3171:
        /*013c*/ 	.byte	0x04, 0x36
        /*013e*/ 	.short	(.L_3173 - .L_3172)
.L_3172:
        /*0140*/ 	.word	0x00000008
.L_3173:


//--------------------- .nv.info._ZN2at6native18elementwise_kernelILi128ELi2EZNS0_22gpu_kernel_impl_nocastINS0_13AUnaryFunctorIdddZZZNS0_15binary_internal21div_floor_kernel_cudaERNS_18TensorIteratorBaseEENKUlvE1_clEvENKUlvE_clEvEUlddE_EEEEvS6_RKT_EUliE_EEviT1_ --------------------------
	.section	.nv.info._ZN2at6native18elementwise_kernelILi128ELi2EZNS0_22gpu_kernel_impl_nocastINS0_13AUnaryFunctorIdddZZZNS0_15binary_internal21div_floor_kernel_cudaERNS_18TensorIteratorBaseEENKUlvE1_clEvENKUlvE_clEvEUlddE_EEEEvS6_RKT_EUliE_EEviT1_,"",@"SHT_CUDA_INFO"
	.sectionflags	@""
	.align	4


	//----- nvinfo : EIATTR_CUDA_API_VERSION
	.align		4
        /*0000*/ 	.byte	0x04, 0x37
        /*0002*/ 	.short	(.L_3175 - .L_3174)
.L_3174:
        /*0004*/ 	.word	0x00000082


	//----- nvinfo : EIATTR_KPARAM_INFO
	.align		4
.L_3175:
        /*0008*/ 	.byte	0x04, 0x17
        /*000a*/ 	.short	(.L_3177 - .L_3176)
.L_3176:
        /*000c*/ 	.word	0x00000000
        /*0010*/ 	.short	0x0001
        /*0012*/ 	.short	0x0008
        /*0014*/ 	.byte	0x00, 0xf0, 0x81, 0x08


	//----- nvinfo : EIATTR_KPARAM_INFO
	.align		4
.L_3177:
        /*0018*/ 	.byte	0x04, 0x17
        /*001a*/ 	.short	(.L_3179 - .L_3178)
.L_3178:
        /*001c*/ 	.word	0x00000000
        /*0020*/ 	.short	0x0000
        /*0022*/ 	.short	0x0000
        /*0024*/ 	.byte	0x00, 0xf0, 0x11, 0x00


	//----- nvinfo : EIATTR_SPARSE_MMA_MASK
	.align		4
.L_3179:
        /*0028*/ 	.byte	0x03, 0x50
        /*002a*/ 	.short	0x0000


	//----- nvinfo : EIATTR_MAXREG_COUNT
	.align		4
        /*002c*/ 	.byte	0x03, 0x1b
        /*002e*/ 	.short	0x0080


	//----- nvinfo : EIATTR_MERCURY_ISA_VERSION
	.align		4
        /*0030*/ 	.byte	0x03, 0x5f
        /*0032*/ 	.short	0x0101


	//----- nvinfo : EIATTR_VRC_CTA_INIT_COUNT
	.align		4
        /*0034*/ 	.byte	0x02, 0x4a
	.zero		1
	.zero		1


	//----- nvinfo : EIATTR_EXIT_INSTR_OFFSETS
	.align		4
        /*0038*/ 	.byte	0x04, 0x1c
        /*003a*/ 	.short	(.L_3181 - .L_3180)


	//   ....[0]....
.L_3180:
        /*003c*/ 	.word	0x00000bf0


	//   ....[1]....
        /*0040*/ 	.word	0x00001420


	//   ....[2]....
        /*0044*/ 	.word	0x000014b0


	//   ....[3]....
        /*0048*/ 	.word	0x00001670


	//   ....[4]....
        /*004c*/ 	.word	0x00003530


	//   ....[5]....
        /*0050*/ 	.word	0x00005340


	//----- nvinfo : EIATTR_MAX_THREADS
	.align		4
.L_3181:
        /*0054*/ 	.byte	0x04, 0x05
        /*0056*/ 	.short	(.L_3183 - .L_3182)
.L_3182:
        /*0058*/ 	.word	0x00000080
        /*005c*/ 	.word	0x00000001
        /*0060*/ 	.word	0x00000001


	//----- nvinfo : EIATTR_CRS_STACK_SIZE
	.align		4
.L_3183:
        /*0064*/ 	.byte	0x04, 0x1e
        /*0066*/ 	.short	(.L_3185 - .L_3184)
.L_3184:
        /*0068*/ 	.word	0x00000000


	//----- nvinfo : EIATTR_CBANK_PARAM_SIZE
	.align		4
.L_3185:
        /*006c*/ 	.byte	0x03, 0x19
        /*006e*/ 	.short	0x0228


	//----- nvinfo : EIATTR_PARAM_CBANK
	.align		4
        /*0070*/ 	.byte	0x04, 0x0a
        /*0072*/ 	.short	(.L_3187 - .L_3186)
	.align		4
.L_3186:
        /*0074*/ 	.word	index@(.nv.constant0._ZN2at6native18elementwise_kernelILi128ELi2EZNS0_22gpu_kernel_impl_nocastINS0_13AUnaryFunctorIdddZZZNS0_15binary_internal21div_floor_kernel_cudaERNS_18TensorIteratorBaseEENKUlvE1_clEvENKUlvE_clEvEUlddE_EEEEvS6_RKT_EUliE_EEviT1_)
        /*0078*/ 	.short	0x0380
        /*007a*/ 	.short	0x0228


	//----- nvinfo : EIATTR_SW_WAR
	.align		4
.L_3187:
        /*007c*/ 	.byte	0x04, 0x36
        /*007e*/ 	.short	(.L_3189 - .L_3188)
.L_3188:
        /*0080*/ 	.word	0x00000008
.L_3189:


//--------------------- .nv.info._ZN2at6native27unrolled_elementwise_kernelINS0_13AUnaryFunctorIdddZZZNS0_15binary_internal21div_floor_kernel_cudaERNS_18TensorIteratorBaseEENKUlvE1_clEvENKUlvE_clEvEUlddE_EESt5arrayIPcLm2EELi4E23TrivialOffsetCalculatorILi1EjESE_NS0_6memory15LoadWithoutCastENSF_16StoreWithoutCastEEEviT_T0_T2_T3_T4_T5_ --------------------------
	.section	.nv.info._ZN2at6native27unrolled_elementwise_kernelINS0_13AUnaryFunctorIdddZZZNS0_15binary_internal21div_floor_kernel_cudaERNS_18TensorIteratorBaseEENKUlvE1_clEvENKUlvE_clEvEUlddE_EESt5arrayIPcLm2EELi4E23TrivialOffsetCalculatorILi1EjESE_NS0_6memory15LoadWithoutCastENSF_16StoreWithoutCastEEEviT_T0_T2_T3_T4_T5_,"",@"SHT_CUDA_INFO"
	.sectionflags	@""
	.align	4


	//----- nvinfo : EIATTR_CUDA_API_VERSION
	.align		4
        /*0000*/ 	.byte	0x04, 0x37
        /*0002*/ 	.short	(.L_3191 - .L_3190)
.L_3190:
        /*0004*/ 	.word	0x00000082


	//----- nvinfo : EIATTR_KPARAM_INFO
	.align		4
.L_3191:
        /*0008*/ 	.byte	0x04, 0x17
        /*000a*/ 	.short	(.L_3193 - .L_3192)
.L_3192:
        /*000c*/ 	.word	0x00000000
        /*0010*/ 	.short	0x0006
        /*0012*/ 	.short	0x002b
        /*0014*/ 	.byte	0x00, 0xf0, 0x05, 0x00


	//----- nvinfo : EIATTR_KPARAM_INFO
	.align		4
.L_3193:
        /*0018*/ 	.byte	0x04, 0x17
        /*001a*/ 	.short	(.L_3195 - .L_3194)
.L_3194:
        /*001c*/ 	.word	0x00000000
        /*0020*/ 	.short	0x0005
        /*0022*/ 	.short	0x002a
        /*0024*/ 	.byte	0x00, 0xf0, 0x05, 0x00


	//----- nvinfo : EIATTR_KPARAM_INFO
	.align		4
.L_3195:
        /*0028*/ 	.byte	0x04, 0x17
        /*002a*/ 	.short	(.L_3197 - .L_3196)
.L_3196:
        /*002c*/ 	.word	0x00000000
        /*0030*/ 	.short	0x0004
        /*0032*/ 	.short	0x0029
        /*0034*/ 	.byte	0x00, 0xf0, 0x05, 0x00


	//----- nvinfo : EIATTR_KPARAM_INFO
	.align		4
.L_3197:
        /*0038*/ 	.byte	0x04, 0x17
        /*003a*/ 	.short	(.L_3199 - .L_3198)
.L_3198:
        /*003c*/ 	.word	0x00000000
        /*0040*/ 	.short	0x0003
        /*0042*/ 	.short	0x0028
        /*0044*/ 	.byte	0x00, 0xf0, 0x05, 0x00


	//----- nvinfo : EIATTR_KPARAM_INFO
	.align		4
.L_3199:
        /*0048*/ 	.byte	0x04, 0x17
        /*004a*/ 	.short	(.L_3201 - .L_3200)
.L_3200:
        /*004c*/ 	.word	0x00000000
        /*0050*/ 	.short	0x0002
        /*0052*/ 	.short	0x0018
        /*0054*/ 	.byte	0x00, 0xf0, 0x41, 0x00


	//----- nvinfo : EIATTR_KPARAM_INFO
	.align		4
.L_3201:
        /*0058*/ 	.byte	0x04, 0x17
        /*005a*/ 	.short	(.L_3203 - .L_3202)
.L_3202:
        /*005c*/ 	.word	0x00000000
        /*0060*/ 	.short	0x0001
        /*0062*/ 	.short	0x0008
        /*0064*/ 	.byte	0x00, 0xf0, 0x41, 0x00


	//----- nvinfo : EIATTR_KPARAM_INFO
	.align		4
.L_3203:
        /*0068*/ 	.byte	0x04, 0x17
        /*006a*/ 	.short	(.L_3205 - .L_3204)
.L_3204:
        /*006c*/ 	.word	0x00000000
        /*0070*/ 	.short	0x0000
        /*0072*/ 	.short	0x0000
        /*0074*/ 	.byte	0x00, 0xf0, 0x11, 0x00


	//----- nvinfo : EIATTR_SPARSE_MMA_MASK
	.align		4
.L_3205:
        /*0078*/ 	.byte	0x03, 0x50
        /*007a*/ 	.short	0x0000


	//----- nvinfo : EIATTR_MAXREG_COUNT
	.align		4
        /*007c*/ 	.byte	0x03, 0x1b
        /*007e*/ 	.short	0x00ff


	//----- nvinfo : EIATTR_MERCURY_ISA_VERSION
	.align		4
        /*0080*/ 	.byte	0x03, 0x5f
        /*0082*/ 	.short	0x0101


	//----- nvinfo : EIATTR_VRC_CTA_INIT_COUNT
	.align		4
        /*0084*/ 	.byte	0x02, 0x4a
	.zero		1
	.zero		1


	//----- nvinfo : EIATTR_EXIT_INSTR_OFFSETS
	.align		4
        /*0088*/ 	.byte	0x04, 0x1c
        /*008a*/ 	.short	(.L_3207 - .L_3206)


	//   ....[0]....
.L_3206:
        /*008c*/ 	.word	0x00003360


	//   ....[1]....
        /*0090*/ 	.word	0x000033c0


	//----- nvinfo : EIATTR_MAX_THREADS
	.align		4
.L_3207:
        /*0094*/ 	.byte	0x04, 0x05
        /*0096*/ 	.short	(.L_3209 - .L_3208)
.L_3208:
        /*0098*/ 	.word	0x00000080
        /*009c*/ 	.word	0x00000001
        /*00a0*/ 	.word	0x00000001


	//----- nvinfo : EIATTR_CRS_STACK_SIZE
	.align		4
.L_3209:
        /*00a4*/ 	.byte	0x04, 0x1e
        /*00a6*/ 	.short	(.L_3211 - .L_3210)
.L_3210:
        /*00a8*/ 	.word	0x00000000


	//----- nvinfo : EIATTR_CBANK_PARAM_SIZE
	.align		4
.L_3211:
        /*00ac*/ 	.byte	0x03, 0x19
        /*00ae*/ 	.short	0x002c


	//----- nvinfo : EIATTR_PARAM_CBANK
	.align		4
        /*00b0*/ 	.byte	0x04, 0x0a
        /*00b2*/ 	.short	(.L_3213 - .L_3212)
	.align		4
.L_3212:
        /*00b4*/ 	.word	index@(.nv.constant0._ZN2at6native27unrolled_elementwise_kernelINS0_13AUnaryFunctorIdddZZZNS0_15binary_internal21div_floor_kernel_cudaERNS_18TensorIteratorBaseEENKUlvE1_clEvENKUlvE_clEvEUlddE_EESt5arrayIPcLm2EELi4E23TrivialOffsetCalculatorILi1EjESE_NS0_6memory15LoadWithoutCastENSF_16StoreWithoutCastEEEviT_T0_T2_T3_T4_T5_)
        /*00b8*/ 	.short	0x0380
        /*00ba*/ 	.short	0x002c


	//----- nvinfo : EIATTR_SW_WAR
	.align		4
.L_3213:
        /*00bc*/ 	.byte	0x04, 0x36
        /*00be*/ 	.short	(.L_3215 - .L_3214)
.L_3214:
        /*00c0*/ 	.word	0x00000008
.L_3215:


//--------------------- .nv.info._ZN2at6native29vectorized_elementwise_kernelILi2ENS0_13AUnaryFunctorIdddZZZNS0_15binary_internal21div_floor_kernel_cudaERNS_18TensorIteratorBaseEENKUlvE1_clEvENKUlvE_clEvEUlddE_EESt5arrayIPcLm2EEEEviT0_T1_ --------------------------
	.section	.nv.info._ZN2at6native29vectorized_elementwise_kernelILi2ENS0_13AUnaryFunctorIdddZZZNS0_15binary_internal21div_floor_kernel_cudaERNS_18TensorIteratorBaseEENKUlvE1_clEvENKUlvE_clEvEUlddE_EESt5arrayIPcLm2EEEEviT0_T1_,"",@"SHT_CUDA_INFO"
	.sectionflags	@""
	.align	4


	//----- nvinfo : EIATTR_CUDA_API_VERSION
	.align		4
        /*0000*/ 	.byte	0x04, 0x37
        /*0002*/ 	.short	(.L_3217 - .L_3216)
.L_3216:
        /*0004*/ 	.word	0x00000082


	//----- nvinfo : EIATTR_KPARAM_INFO
	.align		4
.L_3217:
        /*0008*/ 	.byte	0x04, 0x17
        /*000a*/ 	.short	(.L_3219 - .L_3218)
.L_3218:
        /*000c*/ 	.word	0x00000000
        /*0010*/ 	.short	0x0002
        /*0012*/ 	.short	0x0018
        /*0014*/ 	.byte	0x00, 0xf0, 0x41, 0x00


	//----- nvinfo : EIATTR_KPARAM_INFO
	.align		4
.L_3219:
        /*0018*/ 	.byte	0x04, 0x17
        /*001a*/ 	.short	(.L_3221 - .L_3220)
.L_3220:
        /*001c*/ 	.word	0x00000000
        /*0020*/ 	.short	0x0001
        /*0022*/ 	.short	0x0008
        /*0024*/ 	.byte	0x00, 0xf0, 0x41, 0x00


	//----- nvinfo : EIATTR_KPARAM_INFO
	.align		4
.L_3221:
        /*0028*/ 	.byte	0x04, 0x17
        /*002a*/ 	.short	(.L_3223 - .L_3222)
.L_3222:
        /*002c*/ 	.word	0x00000000
        /*0030*/ 	.short	0x0000
        /*0032*/ 	.short	0x0000
        /*0034*/ 	.byte	0x00, 0xf0, 0x11, 0x00


	//----- nvinfo : EIATTR_SPARSE_MMA_MASK
	.align		4
.L_3223:
        /*0038*/ 	.byte	0x03, 0x50
        /*003a*/ 	.short	0x0000


	//----- nvinfo : EIATTR_MAXREG_COUNT
	.align		4
        /*003c*/ 	.byte	0x03, 0x1b
        /*003e*/ 	.short	0x00ff


	//----- nvinfo : EIATTR_MERCURY_ISA_VERSION
	.align		4
        /*0040*/ 	.byte	0x03, 0x5f
        /*0042*/ 	.short	0x0101


	//----- nvinfo : EIATTR_VRC_CTA_INIT_COUNT
	.align		4
        /*0044*/ 	.byte	0x02, 0x4a
	.zero		1
	.zero		1


	//----- nvinfo : EIATTR_EXIT_INSTR_OFFSETS
	.align		4
        /*0048*/ 	.byte	0x04, 0x1c
        /*004a*/ 	.short	(.L_3225 - .L_3224)


	//   ....[0]....
.L_3224:
        /*004c*/ 	.word	0x000066f0


	//   ....[1]....
        /*0050*/ 	.word	0x00006740


	//   ....[2]....
        /*0054*/ 	.word	0x0000c6a0


	//----- nvinfo : EIATTR_MAX_THREADS
	.align		4
.L_3225:
        /*0058*/ 	.byte	0x04, 0x05
        /*005a*/ 	.short	(.L_3227 - .L_3226)
.L_3226:
        /*005c*/ 	.word	0x00000080
        /*0060*/ 	.word	0x00000001
        /*0064*/ 	.word	0x00000001


	//----- nvinfo : EIATTR_CRS_STACK_SIZE
	.align		4
.L_3227:
        /*0068*/ 	.byte	0x04, 0x1e
        /*006a*/ 	.short	(.L_3229 - .L_3228)
.L_3228:
        /*006c*/ 	.word	0x00000000


	//----- nvinfo : EIATTR_CBANK_PARAM_SIZE
	.align		4
.L_3229:
        /*0070*/ 	.byte	0x03, 0x19
        /*0072*/ 	.short	0x0028


	//----- nvinfo : EIATTR_PARAM_CBANK
	.align		4
        /*0074*/ 	.byte	0x04, 0x0a
        /*0076*/ 	.short	(.L_3231 - .L_3230)
	.align		4
.L_3230:
        /*0078*/ 	.word	index@(.nv.constant0._ZN2at6native29vectorized_elementwise_kernelILi2ENS0_13AUnaryFunctorIdddZZZNS0_15binary_internal21div_floor_kernel_cudaERNS_18TensorIteratorBaseEENKUlvE1_clEvENKUlvE_clEvEUlddE_EESt5arrayIPcLm2EEEEviT0_T1_)
        /*007c*/ 	.short	0x0380
        /*007e*/ 	.short	0x0028


	//----- nvinfo : EIATTR_SW_WAR
	.align		4
.L_3231:
        /*0080*/ 	.byte	0x04, 0x36
        /*0082*/ 	.short	(.L_3233 - .L_3232)
.L_3232:
        /*0084*/ 	.word	0x00000008
.L_3233:


//--------------------- .nv.info._ZN2at6native29vectorized_elementwise_kernelILi4ENS0_13AUnaryFunctorIdddZZZNS0_15binary_internal21div_floor_kernel_cudaERNS_18TensorIteratorBaseEENKUlvE1_clEvENKUlvE_clEvEUlddE_EESt5arrayIPcLm2EEEEviT0_T1_ --------------------------
	.section	.nv.info._ZN2at6native29vectorized_elementwise_kernelILi4ENS0_13AUnaryFunctorIdddZZZNS0_15binary_internal21div_floor_kernel_cudaERNS_18TensorIteratorBaseEENKUlvE1_clEvENKUlvE_clEvEUlddE_EESt5arrayIPcLm2EEEEviT0_T1_,"",@"SHT_CUDA_INFO"
	.sectionflags	@""
	.align	4


	//----- nvinfo : EIATTR_CUDA_API_VERSION
	.align		4
        /*0000*/ 	.byte	0x04, 0x37
        /*0002*/ 	.short	(.L_3235 - .L_3234)
.L_3234:
        /*0004*/ 	.word	0x00000082


	//----- nvinfo : EIATTR_KPARAM_INFO
	.align		4
.L_3235:
        /*0008*/ 	.byte	0x04, 0x17
        /*000a*/ 	.short	(.L_3237 - .L_3236)
.L_3236:
        /*000c*/ 	.word	0x00000000
        /*0010*/ 	.short	0x0002
        /*0012*/ 	.short	0x0018
        /*0014*/ 	.byte	0x00, 0xf0, 0x41, 0x00


	//----- nvinfo : EIATTR_KPARAM_INFO
	.align		4
.L_3237:
        /*0018*/ 	.byte	0x04, 0x17
        /*001a*/ 	.short	(.L_3239 - .L_3238)
.L_3238:
        /*001c*/ 	.word	0x00000000
        /*0020*/ 	.short	0x0001
        /*0022*/ 	.short	0x0008
        /*0024*/ 	.byte	0x00, 0xf0, 0x41, 0x00


	//----- nvinfo : EIATTR_KPARAM_INFO
	.align		4
.L_3239:
        /*0028*/ 	.byte	0x04, 0x17
        /*002a*/ 	.short	(.L_3241 - .L_3240)
.L_3240:
        /*002c*/ 	.word	0x00000000
        /*0030*/ 	.short	0x0000
        /*0032*/ 	.short	0x0000
        /*0034*/ 	.byte	0x00, 0xf0, 0x11, 0x00


	//----- nvinfo : EIATTR_SPARSE_MMA_MASK
	.align		4
.L_3241:
        /*0038*/ 	.byte	0x03, 0x50
        /*003a*/ 	.short	0x0000


	//----- nvinfo : EIATTR_MAXREG_COUNT
	.align		4
        /*003c*/ 	.byte	0x03, 0x1b
        /*003e*/ 	.short	0x00ff


	//----- nvinfo : EIATTR_MERCURY_ISA_VERSION
	.align		4
        /*0040*/ 	.byte	0x03, 0x5f
        /*0042*/ 	.short	0x0101


	//----- nvinfo : EIATTR_VRC_CTA_INIT_COUNT
	.align		4
        /*0044*/ 	.byte	0x02, 0x4a
	.zero		1
	.zero		1


	//----- nvinfo : EIATTR_EXIT_INSTR_OFFSETS
	.align		4
        /*0048*/ 	.byte	0x04, 0x1c
        /*004a*/ 	.short	(.L_3243 - .L_3242)


	//   ....[0]....
.L_3242:
        /*004c*/ 	.word	0x000066f0


	//   ....[1]....
        /*0050*/ 	.word	0x00006740


	//   ....[2]....
        /*0054*/ 	.word	0x0000c660


	//----- nvinfo : EIATTR_MAX_THREADS
	.align		4
.L_3243:
        /*0058*/ 	.byte	0x04, 0x05
        /*005a*/ 	.short	(.L_3245 - .L_3244)
.L_3244:
        /*005c*/ 	.word	0x00000080
        /*0060*/ 	.word	0x00000001
        /*0064*/ 	.word	0x00000001


	//----- nvinfo : EIATTR_CRS_STACK_SIZE
	.align		4
.L_3245:
        /*0068*/ 	.byte	0x04, 0x1e
        /*006a*/ 	.short	(.L_3247 - .L_3246)
.L_3246:
        /*006c*/ 	.word	0x00000000


	//----- nvinfo : EIATTR_CBANK_PARAM_SIZE
	.align		4
.L_3247:
        /*0070*/ 	.byte	0x03, 0x19
        /*0072*/ 	.short	0x0028


	//----- nvinfo : EIATTR_PARAM_CBANK
	.align		4
        /*0074*/ 	.byte	0x04, 0x0a
        /*0076*/ 	.short	(.L_3249 - .L_3248)
	.align		4
.L_3248:
        /*0078*/ 	.word	index@(.nv.constant0._ZN2at6native29vectorized_elementwise_kernelILi4ENS0_13AUnaryFunctorIdddZZZNS0_15binary_internal21div_floor_kernel_cudaERNS_18TensorIteratorBaseEENKUlvE1_clEvENKUlvE_clEvEUlddE_EESt5arrayIPcLm2EEEEviT0_T1_)
        /*007c*/ 	.short	0x0380
        /*007e*/ 	.short	0x0028


	//----- nvinfo : EIATTR_SW_WAR
	.align		4
.L_3249:
        /*0080*/ 	.byte	0x04, 0x36
        /*0082*/ 	.short	(.L_3251 - .L_3250)
.L_3250:
        /*0084*/ 	.word	0x00000008
.L_3251:


//--------------------- .nv.info._ZN2at6native29vectorized_elementwise_kernelILi8ENS0_13AUnaryFunctorIdddZZZNS0_15binary_internal21div_floor_kernel_cudaERNS_18TensorIteratorBaseEENKUlvE1_clEvENKUlvE_clEvEUlddE_EESt5arrayIPcLm2EEEEviT0_T1_ --------------------------
	.section	.nv.info._ZN2at6native29vectorized_elementwise_kernelILi8ENS0_13AUnaryFunctorIdddZZZNS0_15binary_internal21div_floor_kernel_cudaERNS_18TensorIteratorBaseEENKUlvE1_clEvENKUlvE_clEvEUlddE_EESt5arrayIPcLm2EEEEviT0_T1_,"",@"SHT_CUDA_INFO"
	.sectionflags	@""
	.align	4


	//----- nvinfo : EIATTR_CUDA_API_VERSION
	.align		4
        /*0000*/ 	.byte	0x04, 0x37
        /*0002*/ 	.short	(.L_3253 - .L_3252)
.L_3252:
        /*0004*/ 	.word	0x00000082


	//----- nvinfo : EIATTR_KPARAM_INFO
	.align		4
.L_3253:
        /*0008*/ 	.byte	0x04, 0x17
        /*000a*/ 	.short	(.L_3255 - .L_3254)
.L_3254:
        /*000c*/ 	.word	0x00000000
        /*0010*/ 	.short	0x0002
        /*0012*/ 	.short	0x0018
        /*0014*/ 	.byte	0x00, 0xf0, 0x41, 0x00


	//----- nvinfo : EIATTR_KPARAM_INFO
	.align		4
.L_3255:
        /*0018*/ 	.byte	0x04, 0x17
        /*001a*/ 	.short	(.L_3257 - .L_3256)
.L_3256:
        /*001c*/ 	.word	0x00000000
        /*0020*/ 	.short	0x0001
        /*0022*/ 	.short	0x0008
        /*0024*/ 	.byte	0x00, 0xf0, 0x41, 0x00


	//----- nvinfo : EIATTR_KPARAM_INFO
	.align		4
.L_3257:
        /*0028*/ 	.byte	0x04, 0x17
        /*002a*/ 	.short	(.L_3259 - .L_3258)
.L_3258:
        /*002c*/ 	.word	0x00000000
        /*0030*/ 	.short	0x0000
        /*0032*/ 	.short	0x0000
        /*0034*/ 	.byte	0x00, 0xf0, 0x11, 0x00


	//----- nvinfo : EIATTR_SPARSE_MMA_MASK
	.align		4
.L_3259:
        /*0038*/ 	.byte	0x03, 0x50
        /*003a*/ 	.short	0x0000


	//----- nvinfo : EIATTR_MAXREG_COUNT
	.align		4
        /*003c*/ 	.byte	0x03, 0x1b
        /*003e*/ 	.short	0x00ff


	//----- nvinfo : EIATTR_MERCURY_ISA_VERSION
	.align		4
        /*0040*/ 	.byte	0x03, 0x5f
        /*0042*/ 	.short	0x0101


	//----- nvinfo : EIATTR_VRC_CTA_INIT_COUNT
	.align		4
        /*0044*/ 	.byte	0x02, 0x4a
	.zero		1
	.zero		1


	//----- nvinfo : EIATTR_EXIT_INSTR_OFFSETS
	.align		4
        /*0048*/ 	.byte	0x04, 0x1c
        /*004a*/ 	.short	(.L_3261 - .L_3260)


	//   ....[0]....
.L_3260:
        /*004c*/ 	.word	0x000066f0


	//   ....[1]....
        /*0050*/ 	.word	0x00006740


	//   ....[2]....
        /*0054*/ 	.word	0x0000c660


	//----- nvinfo : EIATTR_MAX_THREADS
	.align		4
.L_3261:
        /*0058*/ 	.byte	0x04, 0x05
        /*005a*/ 	.short	(.L_3263 - .L_3262)
.L_3262:
        /*005c*/ 	.word	0x00000080
        /*0060*/ 	.word	0x00000001
        /*0064*/ 	.word	0x00000001


	//----- nvinfo : EIATTR_CRS_STACK_SIZE
	.align		4
.L_3263:
        /*0068*/ 	.byte	0x04, 0x1e
        /*006a*/ 	.short	(.L_3265 - .L_3264)
.L_3264:
        /*006c*/ 	.word	0x00000000


	//----- nvinfo : EIATTR_CBANK_PARAM_SIZE
	.align		4
.L_3265:
        /*0070*/ 	.byte	0x03, 0x19
        /*0072*/ 	.short	0x0028


	//----- nvinfo : EIATTR_PARAM_CBANK
	.align		4
        /*0074*/ 	.byte	0x04, 0x0a
        /*0076*/ 	.short	(.L_3267 - .L_3266)
	.align		4
.L_3266:
        /*0078*/ 	.word	index@(.nv.constant0._ZN2at6native29vectorized_elementwise_kernelILi8ENS0_13AUnaryFunctorIdddZZZNS0_15binary_internal21div_floor_kernel_cudaERNS_18TensorIteratorBaseEENKUlvE1_clEvENKUlvE_clEvEUlddE_EESt5arrayIPcLm2EEEEviT0_T1_)
        /*007c*/ 	.short	0x0380
        /*007e*/ 	.short	0x0028


	//----- nvinfo : EIATTR_SW_WAR
	.align		4
.L_3267:
        /*0080*/ 	.byte	0x04, 0x36
        /*0082*/ 	.short	(.L_3269 - .L_3268)
.L_3268:
        /*0084*/ 	.word	0x00000008
.L_3269:


//--------------------- .nv.info._ZN2at6native18elementwise_kernelILi128ELi4EZNS0_15gpu_kernel_implIZZZNS0_15binary_internal21div_floor_kernel_cudaERNS_18TensorIteratorBaseEENKUlvE0_clEvENKUlvE2_clEvEUlN3c108BFloat16EE_EEvS5_RKT_EUliE_EEviT1_ --------------------------
	.section	.nv.info._ZN2at6native18elementwise_kernelILi128ELi4EZNS0_15gpu_kernel_implIZZZNS0_15binary_internal21div_floor_kernel_cudaERNS_18TensorIteratorBaseEENKUlvE0_clEvENKUlvE2_clEvEUlN3c108BFloat16EE_EEvS5_RKT_EUliE_EEviT1_,"",@"SHT_CUDA_INFO"
	.sectionflags	@""
	.align	4


	//----- nvinfo : EIATTR_CUDA_API_VERSION
	.align		4
        /*0000*/ 	.byte	0x04, 0x37
        /*0002*/ 	.short	(.L_3271 - .L_3270)
.L_3270:
        /*0004*/ 	.word	0x00000082


	//----- nvinfo : EIATTR_KPARAM_INFO
	.align		4
.L_3271:
        /*0008*/ 	.byte	0x04, 0x17
        /*000a*/ 	.short	(.L_3273 - .L_3272)
.L_3272:
        /*000c*/ 	.word	0x00000000
        /*0010*/ 	.short	0x0001
        /*0012*/ 	.short	0x0008
        /*0014*/ 	.byte	0x00, 0xf0, 0xa1, 0x08


	//----- nvinfo : EIATTR_KPARAM_INFO
	.align		4
.L_3273:
        /*0018*/ 	.byte	0x04, 0x17
        /*001a*/ 	.short	(.L_3275 - .L_3274)
.L_3274:
        /*001c*/ 	.word	0x00000000
        /*0020*/ 	.short	0x0000
        /*0022*/ 	.short	0x0000
        /*0024*/ 	.byte	0x00, 0xf0, 0x11, 0x00


	//----- nvinfo : EIATTR_SPARSE_MMA_MASK
	.align		4
.L_3275:
        /*0028*/ 	.byte	0x03, 0x50
        /*002a*/ 	.short	0x0000


	//----- nvinfo : EIATTR_MAXREG_COUNT
	.align		4
        /*002c*/ 	.byte	0x03, 0x1b
        /*002e*/ 	.short	0x0080


	//----- nvinfo : EIATTR_EXTERNS
	.align		4
        /*0030*/ 	.byte	0x04, 0x0f
        /*0032*/ 	.short	(.L_3277 - .L_3276)


	//   ....[0]....
	.align		4
.L_3276:
        /*0034*/ 	.word	index@(__assertfail)


	//----- nvinfo : EIATTR_MERCURY_ISA_VERSION
	.align		4
.L_3277:
        /*0038*/ 	.byte	0x03, 0x5f
        /*003a*/ 	.short	0x0101


	//----- nvinfo : EIATTR_VRC_CTA_INIT_COUNT
	.align		4
        /*003c*/ 	.byte	0x02, 0x4a
	.zero		1
	.zero		1


	//----- nvinfo : EIATTR_SYSCALL_OFFSETS
	.align		4
        /*0040*/ 	.byte	0x04, 0x46
        /*0042*/ 	.short	(.L_3279 - .L_3278)


	//   ....[0]....
.L_3278:
        /*0044*/ 	.word	0x00002390


	//   ....[1]....
        /*0048*/ 	.word	0x00003810


	//   ....[2]....
        /*004c*/ 	.word	0x00005cc0


	//   ....[3]....
        /*0050*/ 	.word	0x00006f60


	//   ....[4]....
        /*0054*/ 	.word	0x00009500


	//   ....[5]....
        /*0058*/ 	.word	0x0000a7a0


	//   ....[6]....
        /*005c*/ 	.word	0x0000cd50


	//   ....[7]....
        /*0060*/ 	.word	0x0000dfc0


	//----- nvinfo : EIATTR_EXIT_INSTR_OFFSETS
	.align		4
.L_3279:
        /*0064*/ 	.byte	0x04, 0x1c
        /*0066*/ 	.short	(.L_3281 - .L_3280)


	//   ....[0]....
.L_3280:
        /*0068*/ 	.word	0x0000aa60


	//   ....[1]....
        /*006c*/ 	.word	0x0000d440


	//   ....[2]....
        /*0070*/ 	.word	0x0000d480


	//   ....[3]....
        /*0074*/ 	.word	0x0000d520


	//   ....[4]....
        /*0078*/ 	.word	0x0000d560


	//   ....[5]....
        /*007c*/ 	.word	0x0000d5a0


	//   ....[6]....
        /*0080*/ 	.word	0x0000d630


	//   ....[7]....
        /*0084*/ 	.word	0x0000d670


	//   ....[8]....
        /*0088*/ 	.word	0x0000d710


	//   ....[9]....
        /*008c*/ 	.word	0x0000d760


	//   ....[10]....
        /*0090*/ 	.word	0x0000d7b0


	//   ....[11]....
        /*0094*/ 	.word	0x0000d890


	//   ....[12]....
        /*0098*/ 	.word	0x0000da00


	//   ....[13]....
        /*009c*/ 	.word	0x0000db70


	//   ....[14]....
        /*00a0*/ 	.word	0x0000dcd0


	//   ....[15]....
        /*00a4*/ 	.word	0x0000dd10


	//   ....[16]....
        /*00a8*/ 	.word	0x0000dd50


	//   ....[17]....
        /*00ac*/ 	.word	0x0000de00


	//   ....[18]....
        /*00b0*/ 	.word	0x0000de60


	//   ....[19]....
        /*00b4*/ 	.word	0x0000dfd0


	//   ....[20]....
        /*00b8*/ 	.word	0x0000e0e0


	//   ....[21]....
        /*00bc*/ 	.word	0x0000e220


	//   ....[22]....
        /*00c0*/ 	.word	0x0000e240


	//----- nvinfo : EIATTR_MAX_THREADS
	.align		4
.L_3281:
        /*00c4*/ 	.byte	0x04, 0x05
        /*00c6*/ 	.short	(.L_3283 - .L_3282)
.L_3282:
        /*00c8*/ 	.word	0x00000080
        /*00cc*/ 	.word	0x00000001
        /*00d0*/ 	.word	0x00000001


	//----- nvinfo : EIATTR_CRS_STACK_SIZE
	.align		4
.L_3283:
        /*00d4*/ 	.byte	0x04, 0x1e
        /*00d6*/ 	.short	(.L_3285 - .L_3284)
.L_3284:
        /*00d8*/ 	.word	0x00000000


	//----- nvinfo : EIATTR_CBANK_PARAM_SIZE
	.align		4
.L_3285:
        /*00dc*/ 	.byte	0x03, 0x19
        /*00de*/ 	.short	0x0230


	//----- nvinfo : EIATTR_PARAM_CBANK
	.align		4
        /*00e0*/ 	.byte	0x04, 0x0a
        /*00e2*/ 	.short	(.L_3287 - .L_3286)
	.align		4
.L_3286:
        /*00e4*/ 	.word	index@(.nv.constant0._ZN2at6native18elementwise_kernelILi128ELi4EZNS0_15gpu_kernel_implIZZZNS0_15binary_internal21div_floor_kernel_cudaERNS_18TensorIteratorBaseEENKUlvE0_clEvENKUlvE2_clEvEUlN3c108BFloat16EE_EEvS5_RKT_EUliE_EEviT1_)
        /*00e8*/ 	.short	0x0380
        /*00ea*/ 	.short	0x0230


	//----- nvinfo : EIATTR_SW_WAR
	.align		4
.L_3287:
        /*00ec*/ 	.byte	0x04, 0x36
        /*00ee*/ 	.short	(.L_3289 - .L_3288)
.L_3288:
        /*00f0*/ 	.word	0x00000008
.L_3289:


//--------------------- .nv.info._ZN2at6native27unrolled_elementwise_kernelIZZZNS0_15binary_internal21div_floor_kernel_cudaERNS_18TensorIteratorBaseEENKUlvE0_clEvENKUlvE2_clEvEUlN3c108BFloat16EE_St5arrayIPcLm2EELi4E23TrivialOffsetCalculatorILi1EjESE_NS0_6memory12LoadWithCastILi1EEENSF_13StoreWithCastILi1EEEEEviT_T0_T2_T3_T4_T5_ --------------------------
	.section	.nv.info._ZN2at6native27unrolled_elementwise_kernelIZZZNS0_15binary_internal21div_floor_kernel_cudaERNS_18TensorIteratorBaseEENKUlvE0_clEvENKUlvE2_clEvEUlN3c108BFloat16EE_St5arrayIPcLm2EELi4E23TrivialOffsetCalculatorILi1EjESE_NS0_6memory12LoadWithCastILi1EEENSF_13StoreWithCastILi1EEEEEviT_T0_T2_T3_T4_T5_,"",@"SHT_CUDA_INFO"
	.sectionflags	@""
	.align	4


	//----- nvinfo : EIATTR_CUDA_API_VERSION
	.align		4
        /*0000*/ 	.byte	0x04, 0x37
        /*0002*/ 	.short	(.L_3291 - .L_3290)
.L_3290:
        /*0004*/ 	.word	0x00000082


	//----- nvinfo : EIATTR_KPARAM_INFO
	.align		4
.L_3291:
        /*0008*/ 	.byte	0x04, 0x17
        /*000a*/ 	.short	(.L_3293 - .L_3292)
.L_3292:
        /*000c*/ 	.word	0x00000000
        /*0010*/ 	.short	0x0006
        /*0012*/ 	.short	0x0034
        /*0014*/ 	.byte	0x00, 0xf0, 0x21, 0x00


	//----- nvinfo : EIATTR_KPARAM_INFO
	.align		4
.L_3293:
        /*0018*/ 	.byte	0x04, 0x17
        /*001a*/ 	.short	(.L_3295 - .L_3294)
.L_3294:
        /*001c*/ 	.word	0x00000000
        /*0020*/ 	.short	0x0005
        /*0022*/ 	.short	0x002c
        /*0024*/ 	.byte	0x00, 0xf0, 0x21, 0x00


	//----- nvinfo : EIATTR_KPARAM_INFO
	.align		4
.L_3295:
        /*0028*/ 	.byte	0x04, 0x17
        /*002a*/ 	.short	(.L_3297 - .L_3296)
.L_3296:
        /*002c*/ 	.word	0x00000000
        /*0030*/ 	.short	0x0004
        /*0032*/ 	.short	0x0029
        /*0034*/ 	.byte	0x00, 0xf0, 0x05, 0x00


	//----- nvinfo : EIATTR_KPARAM_INFO
	.align		4
.L_3297:
        /*0038*/ 	.byte	0x04, 0x17
        /*003a*/ 	.short	(.L_3299 - .L_3298)
.L_3298:
        /*003c*/ 	.word	0x00000000
        /*0040*/ 	.short	0x0003
        /*0042*/ 	.short	0x0028
        /*0044*/ 	.byte	0x00, 0xf0, 0x05, 0x00


	//----- nvinfo : EIATTR_KPARAM_INFO
	.align		4
.L_3299:
        /*0048*/ 	.byte	0x04, 0x17
        /*004a*/ 	.short	(.L_3301 - .L_3300)
.L_3300:
        /*004c*/ 	.word	0x00000000
        /*0050*/ 	.short	0x0002
        /*0052*/ 	.short	0x0018
        /*0054*/ 	.byte	0x00, 0xf0, 0x41, 0x00


	//----- nvinfo : EIATTR_KPARAM_INFO
	.align		4
.L_3301:
        /*0058*/ 	.byte	0x04, 0x17
        /*005a*/ 	.short	(.L_3303 - .L_3302)
.L_3302:
        /*005c*/ 	.word	0x00000000
        /*0060*/ 	.short	0x0001
        /*0062*/ 	.short	0x0008
        /*0064*/ 	.byte	0x00, 0xf0, 0x41, 0x00


	//----- nvinfo : EIATTR_KPARAM_INFO
	.align		4
.L_3303:
        /*0068*/ 	.byte	0x04, 0x17
        /*006a*/ 	.short	(.L_3305 - .L_3304)
.L_3304:
        /*006c*/ 	.word	0x00000000
        /*0070*/ 	.short	0x0000
        /*0072*/ 	.short	0x0000
        /*0074*/ 	.byte	0x00, 0xf0, 0x11, 0x00


	//----- nvinfo : EIATTR_SPARSE_MMA_MASK
	.align		4
.L_3305:
        /*0078*/ 	.byte	0x03, 0x50
        /*007a*/ 	.short	0x0000


	//----- nvinfo : EIATTR_MAXREG_COUNT
	.align		4
        /*007c*/ 	.byte	0x03, 0x1b
        /*007e*/ 	.short	0x00ff


	//----- nvinfo : EIATTR_EXTERNS
	.align		4
        /*0080*/ 	.byte	0x04, 0x0f
        /*0082*/ 	.short	(.L_3307 - .L_3306)


	//   ....[0]....
	.align		4
.L_3306:
        /*0084*/ 	.word	index@(__assertfail)


	//----- nvinfo : EIATTR_MERCURY_ISA_VERSION
	.align		4
.L_3307:
        /*0088*/ 	.byte	0x03, 0x5f
        /*008a*/ 	.short	0x0101


	//----- nvinfo : EIATTR_VRC_CTA_INIT_COUNT
	.align		4
        /*008c*/ 	.byte	0x02, 0x4a
	.zero		1
	.zero		1


	//----- nvinfo : EIATTR_SYSCALL_OFFSETS
	.align		4
        /*0090*/ 	.byte	0x04, 0x46
        /*0092*/ 	.short	(.L_3309 - .L_3308)


	//   ....[0]....
.L_3308:
        /*0094*/ 	.word	0x00001000


	//   ....[1]....
        /*0098*/ 	.word	0x000021e0


	//   ....[2]....
        /*009c*/ 	.word	0x00003300


	//   ....[3]....
        /*00a0*/ 	.word	0x00004420


	//   ....[4]....
        /*00a4*/ 	.word	0x00006b40


	//   ....[5]....
        /*00a8*/ 	.word	0x00007a10


	//   ....[6]....
        /*00ac*/ 	.word	0x000089b0


	//   ....[7]....
        /*00b0*/ 	.word	0x00009930


	//----- nvinfo : EIATTR_EXIT_INSTR_OFFSETS
	.align		4
.L_3309:
        /*00b4*/ 	.byte	0x04, 0x1c
        /*00b6*/ 	.short	(.L_3311 - .L_3310)


	//   ....[0]....
.L_3310:
        /*00b8*/ 	.word	0x00008c60


	//   ....[1]....
        /*00bc*/ 	.word	0x00008db0


	//   ....[2]....
        /*00c0*/ 	.word	0x00008df0


	//   ....[3]....
        /*00c4*/ 	.word	0x00008e90


	//   ....[4]....
        /*00c8*/ 	.word	0x00008ed0


	//   ....[5]....
        /*00cc*/ 	.word	0x00008f10


	//   ....[6]....
        /*00d0*/ 	.word	0x00008fa0


	//   ....[7]....
        /*00d4*/ 	.word	0x00008fe0


	//   ....[8]....
        /*00d8*/ 	.word	0x00009080


	//   ....[9]....
        /*00dc*/ 	.word	0x000090d0


	//   ....[10]....
        /*00e0*/ 	.word	0x00009120


	//   ....[11]....
        /*00e4*/ 	.word	0x00009200


	//   ....[12]....
        /*00e8*/ 	.word	0x00009370


	//   ....[13]....
        /*00ec*/ 	.word	0x000094e0


	//   ....[14]....
        /*00f0*/ 	.word	0x00009640


	//   ....[15]....
        /*00f4*/ 	.word	0x00009680


	//   ....[16]....
        /*00f8*/ 	.word	0x000096c0


	//   ....[17]....
        /*00fc*/ 	.word	0x00009770


	//   ....[18]....
        /*0100*/ 	.word	0x000097d0


	//   ....[19]....
        /*0104*/ 	.word	0x00009940


	//   ....[20]....
        /*0108*/ 	.word	0x00009a50


	//   ....[21]....
        /*010c*/ 	.word	0x00009b90


	//   ....[22]....
        /*0110*/ 	.word	0x00009bb0


	//----- nvinfo : EIATTR_MAX_THREADS
	.align		4
.L_3311:
        /*0114*/ 	.byte	0x04, 0x05
        /*0116*/ 	.short	(.L_3313 - .L_3312)
.L_3312:
        /*0118*/ 	.word	0x00000080
        /*011c*/ 	.word	0x00000001
        /*0120*/ 	.word	0x00000001


	//----- nvinfo : EIATTR_CRS_STACK_SIZE
	.align		4
.L_3313:
        /*0124*/ 	.byte	0x04, 0x1e
        /*0126*/ 	.short	(.L_3315 - .L_3314)
.L_3314:
        /*0128*/ 	.word	0x00000000


	//----- nvinfo : EIATTR_CBANK_PARAM_SIZE
	.align		4
.L_3315:
        /*012c*/ 	.byte	0x03, 0x19
        /*012e*/ 	.short	0x003c


	//----- nvinfo : EIATTR_PARAM_CBANK
	.align		4
        /*0130*/ 	.byte	0x04, 0x0a
        /*0132*/ 	.short	(.L_3317 - .L_3316)
	.align		4
.L_3316:
        /*0134*/ 	.word	index@(.nv.constant0._ZN2at6native27unrolled_elementwise_kernelIZZZNS0_15binary_internal21div_floor_kernel_cudaERNS_18TensorIteratorBaseEENKUlvE0_clEvENKUlvE2_clEvEUlN3c108BFloat16EE_St5arrayIPcLm2EELi4E23TrivialOffsetCalculatorILi1EjESE_NS0_6memory12LoadWithCastILi1EEENSF_13StoreWithCastILi1EEEEEviT_T0_T2_T3_T4_T5_)
        /*0138*/ 	.short	0x0380
        /*013a*/ 	.short	0x003c


	//----- nvinfo : EIATTR_SW_WAR
	.align		4
.L_3317:
        /*013c*/ 	.byte	0x04, 0x36
        /*013e*/ 	.short	(.L_3319 - .L_3318)
.L_3318:
        /*0140*/ 	.word	0x00000008
.L_3319:


//--------------------- .nv.info._ZN2at6native18elementwise_kernelILi128ELi4EZNS0_22gpu_kernel_impl_nocastIZZZNS0_15binary_internal21div_floor_kernel_cudaERNS_18TensorIteratorBaseEENKUlvE0_clEvENKUlvE2_clEvEUlN3c108BFloat16EE_EEvS5_RKT_EUliE_EEviT1_ --------------------------
	.section	.nv.info._ZN2at6native18elementwise_kernelILi128ELi4EZNS0_22gpu_kernel_impl_nocastIZZZNS0_15binary_internal21div_floor_kernel_cudaERNS_18TensorIteratorBaseEENKUlvE0_clEvENKUlvE2_clEvEUlN3c108BFloat16EE_EEvS5_RKT_EUliE_EEviT1_,"",@"SHT_CUDA_INFO"
	.sectionflags	@""
	.align	4


	//----- nvinfo : EIATTR_CUDA_API_VERSION
	.align		4
        /*0000*/ 	.byte	0x04, 0x37
        /*0002*/ 	.short	(.L_3321 - .L_3320)
.L_3320:
        /*0004*/ 	.word	0x00000082


	//----- nvinfo : EIATTR_KPARAM_INFO
	.align		4
.L_3321:
        /*0008*/ 	.byte	0x04, 0x17
        /*000a*/ 	.short	(.L_3323 - .L_3322)
.L_3322:
        /*000c*/ 	.word	0x00000000
        /*0010*/ 	.short	0x0001
        /*0012*/ 	.short	0x0008
        /*0014*/ 	.byte	0x00, 0xf0, 0x81, 0x08


	//----- nvinfo : EIATTR_KPARAM_INFO
	.align		4
.L_3323:
        /*0018*/ 	.byte	0x04, 0x17
        /*001a*/ 	.short	(.L_3325 - .L_3324)
.L_3324:
        /*001c*/ 	.word	0x00000000
        /*0020*/ 	.short	0x0000
        /*0022*/ 	.short	0x0000
        /*0024*/ 	.byte	0x00, 0xf0, 0x11, 0x00


	//----- nvinfo : EIATTR_SPARSE_MMA_MASK
	.align		4
.L_3325:
        /*0028*/ 	.byte	0x03, 0x50
        /*002a*/ 	.short	0x0000


	//----- nvinfo : EIATTR_MAXREG_COUNT
	.align		4
        /*002c*/ 	.byte	0x03, 0x1b
        /*002e*/ 	.short	0x0080


	//----- nvinfo : EIATTR_MERCURY_ISA_VERSION
	.align		4
        /*0030*/ 	.byte	0x03, 0x5f
        /*0032*/ 	.short	0x0101


	//----- nvinfo : EIATTR_VRC_CTA_INIT_COUNT
	.align		4
        /*0034*/ 	.byte	0x02, 0x4a
	.zero		1
	.zero		1


	//----- nvinfo : EIATTR_EXIT_INSTR_OFFSETS
	.align		4
        /*0038*/ 	.byte	0x04, 0x1c
        /*003a*/ 	.short	(.L_3327 - .L_3326)


	//   ....[0]....
.L_3326:
        /*003c*/ 	.word	0x00001190


	//   ....[1]....
        /*0040*/ 	.word	0x00001690


	//   ....[2]....
        /*0044*/ 	.word	0x00006100


	//   ....[3]....
        /*0048*/ 	.word	0x00007950


	//----- nvinfo : EIATTR_MAX_THREADS
	.align		4
.L_3327:
        /*004c*/ 	.byte	0x04, 0x05
        /*004e*/ 	.short	(.L_3329 - .L_3328)
.L_3328:
        /*0050*/ 	.word	0x00000080
        /*0054*/ 	.word	0x00000001
        /*0058*/ 	.word	0x00000001


	//----- nvinfo : EIATTR_CRS_STACK_SIZE
	.align		4
.L_3329:
        /*005c*/ 	.byte	0x04, 0x1e
        /*005e*/ 	.short	(.L_3331 - .L_3330)
.L_3330:
        /*0060*/ 	.word	0x00000000


	//----- nvinfo : EIATTR_CBANK_PARAM_SIZE
	.align		4
.L_3331:
        /*0064*/ 	.byte	0x03, 0x19
        /*0066*/ 	.short	0x0228


	//----- nvinfo : EIATTR_PARAM_CBANK
	.align		4
        /*0068*/ 	.byte	0x04, 0x0a
        /*006a*/ 	.short	(.L_3333 - .L_3332)
	.align		4
.L_3332:
        /*006c*/ 	.word	index@(.nv.constant0._ZN2at6native18elementwise_kernelILi128ELi4EZNS0_22gpu_kernel_impl_nocastIZZZNS0_15binary_internal21div_floor_kernel_cudaERNS_18TensorIteratorBaseEENKUlvE0_clEvENKUlvE2_clEvEUlN3c108BFloat16EE_EEvS5_RKT_EUliE_EEviT1_)
        /*0070*/ 	.short	0x0380
        /*0072*/ 	.short	0x0228


	//----- nvinfo : EIATTR_SW_WAR
	.align		4
.L_3333:
        /*0074*/ 	.byte	0x04, 0x36
        /*0076*/ 	.short	(.L_3335 - .L_3334)
.L_3334:
        /*0078*/ 	.word	0x00000008
.L_3335:


//--------------------- .nv.info._ZN2at6native27unrolled_elementwise_kernelIZZZNS0_15binary_internal21div_floor_kernel_cudaERNS_18TensorIteratorBaseEENKUlvE0_clEvENKUlvE2_clEvEUlN3c108BFloat16EE_St5arrayIPcLm2EELi4E23TrivialOffsetCalculatorILi1EjESE_NS0_6memory15LoadWithoutCastENSF_16StoreWithoutCastEEEviT_T0_T2_T3_T4_T5_ --------------------------
	.section	.nv.info._ZN2at6native27unrolled_elementwise_kernelIZZZNS0_15binary_internal21div_floor_kernel_cudaERNS_18TensorIteratorBaseEENKUlvE0_clEvENKUlvE2_clEvEUlN3c108BFloat16EE_St5arrayIPcLm2EELi4E23TrivialOffsetCalculatorILi1EjESE_NS0_6memory15LoadWithoutCastENSF_16StoreWithoutCastEEEviT_T0_T2_T3_T4_T5_,"",@"SHT_CUDA_INFO"
	.sectionflags	@""
	.align	4


	//----- nvinfo : EIATTR_CUDA_API_VERSION
	.align		4
        /*0000*/ 	.byte	0x04, 0x37
        /*0002*/ 	.short	(.L_3337 - .L_3336)
.L_3336:
        /*0004*/ 	.word	0x00000082


	//----- nvinfo : EIATTR_KPARAM_INFO
	.align		4
.L_3337:
        /*0008*/ 	.byte	0x04, 0x17
        /*000a*/ 	.short	(.L_3339 - .L_3338)
.L_3338:
        /*000c*/ 	.word	0x00000000
        /*0010*/ 	.short	0x0006
        /*0012*/ 	.short	0x002b
        /*0014*/ 	.byte	0x00, 0xf0, 0x05, 0x00


	//----- nvinfo : EIATTR_KPARAM_INFO
	.align		4
.L_3339:
        /*0018*/ 	.byte	0x04, 0x17
        /*001a*/ 	.short	(.L_3341 - .L_3340)
.L_3340:
        /*001c*/ 	.word	0x00000000
        /*0020*/ 	.short	0x0005
        /*0022*/ 	.short	0x002a
        /*0024*/ 	.byte	0x00, 0xf0, 0x05, 0x00


	//----- nvinfo : EIATTR_KPARAM_INFO
	.align		4
.L_3341:
        /*0028*/ 	.byte	0x04, 0x17
        /*002a*/ 	.short	(.L_3343 - .L_3342)
.L_3342:
        /*002c*/ 	.word	0x00000000
        /*0030*/ 	.short	0x0004
        /*0032*/ 	.short	0x0029
        /*0034*/ 	.byte	0x00, 0xf0, 0x05, 0x00


	//----- nvinfo : EIATTR_KPARAM_INFO
	.align		4
.L_3343:
        /*0038*/ 	.byte	0x04, 0x17
        /*003a*/ 	.short	(.L_3345 - .L_3344)
.L_3344:
        /*003c*/ 	.word	0x00000000
        /*0040*/ 	.short	0x0003
        /*0042*/ 	.short	0x0028
        /*0044*/ 	.byte	0x00, 0xf0, 0x05, 0x00


	//----- nvinfo : EIATTR_KPARAM_INFO
	.align		4
.L_3345:
        /*0048*/ 	.byte	0x04, 0x17
        /*004a*/ 	.short	(.L_3347 - .L_3346)
.L_3346:
        /*004c*/ 	.word	0x00000000
        /*0050*/ 	.short	0x0002
        /*0052*/ 	.short	0x0018
        /*0054*/ 	.byte	0x00, 0xf0, 0x41, 0x00


	//----- nvinfo : EIATTR_KPARAM_INFO
	.align		4
.L_3347:
        /*0058*/ 	.byte	0x04, 0x17
        /*005a*/ 	.short	(.L_3349 - .L_3348)
.L_3348:
        /*005c*/ 	.word	0x00000000
        /*0060*/ 	.short	0x0001
        /*0062*/ 	.short	0x0008
        /*0064*/ 	.byte	0x00, 0xf0, 0x41, 0x00


	//----- nvinfo : EIATTR_KPARAM_INFO
	.align		4
.L_3349:
        /*0068*/ 	.byte	0x04, 0x17
        /*006a*/ 	.short	(.L_3351 - .L_3350)
.L_3350:
        /*006c*/ 	.word	0x00000000
        /*0070*/ 	.short	0x0000
        /*0072*/ 	.short	0x0000
        /*0074*/ 	.byte	0x00, 0xf0, 0x11, 0x00


	//----- nvinfo : EIATTR_SPARSE_MMA_MASK
	.align		4
.L_3351:
        /*0078*/ 	.byte	0x03, 0x50
        /*007a*/ 	.short	0x0000


	//----- nvinfo : EIATTR_MAXREG_COUNT
	.align		4
        /*007c*/ 	.byte	0x03, 0x1b
        /*007e*/ 	.short	0x00ff


	//----- nvinfo : EIATTR_MERCURY_ISA_VERSION
	.align		4
        /*0080*/ 	.byte	0x03, 0x5f
        /*0082*/ 	.short	0x0101


	//----- nvinfo : EIATTR_VRC_CTA_INIT_COUNT
	.align		4
        /*0084*/ 	.byte	0x02, 0x4a
	.zero		1
	.zero		1


	//----- nvinfo : EIATTR_EXIT_INSTR_OFFSETS
	.align		4
        /*0088*/ 	.byte	0x04, 0x1c
        /*008a*/ 	.short	(.L_3353 - .L_3352)


	//   ....[0]....
.L_3352:
        /*008c*/ 	.word	0x00001a70


	//   ....[1]....
        /*0090*/ 	.word	0x00001ac0


	//----- nvinfo : EIATTR_MAX_THREADS
	.align		4
.L_3353:
        /*0094*/ 	.byte	0x04, 0x05
        /*0096*/ 	.short	(.L_3355 - .L_3354)
.L_3354:
        /*0098*/ 	.word	0x00000080
        /*009c*/ 	.word	0x00000001
        /*00a0*/ 	.word	0x00000001


	//----- nvinfo : EIATTR_CRS_STACK_SIZE
	.align		4
.L_3355:
        /*00a4*/ 	.byte	0x04, 0x1e
        /*00a6*/ 	.short	(.L_3357 - .L_3356)
.L_3356:
        /*00a8*/ 	.word	0x00000000


	//----- nvinfo : EIATTR_CBANK_PARAM_SIZE
	.align		4
.L_3357:
        /*00ac*/ 	.byte	0x03, 0x19
        /*00ae*/ 	.short	0x002c


	//----- nvinfo : EIATTR_PARAM_CBANK
	.align		4
        /*00b0*/ 	.byte	0x04, 0x0a
        /*00b2*/ 	.short	(.L_3359 - .L_3358)
	.align		4
.L_3358:
        /*00b4*/ 	.word	index@(.nv.constant0._ZN2at6native27unrolled_elementwise_kernelIZZZNS0_15binary_internal21div_floor_kernel_cudaERNS_18TensorIteratorBaseEENKUlvE0_clEvENKUlvE2_clEvEUlN3c108BFloat16EE_St5arrayIPcLm2EELi4E23TrivialOffsetCalculatorILi1EjESE_NS0_6memory15LoadWithoutCastENSF_16StoreWithoutCastEEEviT_T0_T2_T3_T4_T5_)
        /*00b8*/ 	.short	0x0380
        /*00ba*/ 	.short	0x002c


	//----- nvinfo : EIATTR_SW_WAR
	.align		4
.L_3359:
        /*00bc*/ 	.byte	0x04, 0x36
        /*00be*/ 	.short	(.L_3361 - .L_3360)
.L_3360:
        /*00c0*/ 	.word	0x00000008
.L_3361:


//--------------------- .nv.info._ZN2at6native29vectorized_elementwise_kernelILi2EZZZNS0_15binary_internal21div_floor_kernel_cudaERNS_18TensorIteratorBaseEENKUlvE0_clEvENKUlvE2_clEvEUlN3c108BFloat16EE_St5arrayIPcLm2EEEEviT0_T1_ --------------------------
	.section	.nv.info._ZN2at6native29vectorized_elementwise_kernelILi2EZZZNS0_15binary_internal21div_floor_kernel_cudaERNS_18TensorIteratorBaseEENKUlvE0_clEvENKUlvE2_clEvEUlN3c108BFloat16EE_St5arrayIPcLm2EEEEviT0_T1_,"",@"SHT_CUDA_INFO"
	.sectionflags	@""
	.align	4


	//----- nvinfo : EIATTR_CUDA_API_VERSION
	.align		4
        /*0000*/ 	.byte	0x04, 0x37
        /*0002*/ 	.short	(.L_3363 - .L_3362)
.L_3362:
        /*0004*/ 	.word	0x00000082


	//----- nvinfo : EIATTR_KPARAM_INFO
	.align		4
.L_3363:
        /*0008*/ 	.byte	0x04, 0x17
        /*000a*/ 	.short	(.L_3365 - .L_3364)
.L_3364:
        /*000c*/ 	.word	0x00000000
        /*0010*/ 	.short	0x0002
        /*0012*/ 	.short	0x0018
        /*0014*/ 	.byte	0x00, 0xf0, 0x41, 0x00


	//----- nvinfo : EIATTR_KPARAM_INFO
	.align		4
.L_3365:
        /*0018*/ 	.byte	0x04, 0x17
        /*001a*/ 	.short	(.L_3367 - .L_3366)
.L_3366:
        /*001c*/ 	.word	0x00000000
        /*0020*/ 	.short	0x0001
        /*0022*/ 	.short	0x0008
        /*0024*/ 	.byte	0x00, 0xf0, 0x41, 0x00


	//----- nvinfo : EIATTR_KPARAM_INFO
	.align		4
.L_3367:
        /*0028*/ 	.byte	0x04, 0x17
        /*002a*/ 	.short	(.L_3369 - .L_3368)
.L_3368:
        /*002c*/ 	.word	0x00000000
        /*0030*/ 	.short	0x0000
        /*0032*/ 	.short	0x0000
        /*0034*/ 	.byte	0x00, 0xf0, 0x11, 0x00


	//----- nvinfo : EIATTR_SPARSE_MMA_MASK
	.align		4
.L_3369:
        /*0038*/ 	.byte	0x03, 0x50
        /*003a*/ 	.short	0x0000


	//----- nvinfo : EIATTR_MAXREG_COUNT
	.align		4
        /*003c*/ 	.byte	0x03, 0x1b
        /*003e*/ 	.short	0x00ff


	//----- nvinfo : EIATTR_MERCURY_ISA_VERSION
	.align		4
        /*0040*/ 	.byte	0x03, 0x5f
        /*0042*/ 	.short	0x0101


	//----- nvinfo : EIATTR_VRC_CTA_INIT_COUNT
	.align		4
        /*0044*/ 	.byte	0x02, 0x4a
	.zero		1
	.zero		1


	//----- nvinfo : EIATTR_EXIT_INSTR_OFFSETS
	.align		4
        /*0048*/ 	.byte	0x04, 0x1c
        /*004a*/ 	.short	(.L_3371 - .L_3370)


	//   ....[0]....
.L_3370:
        /*004c*/ 	.word	0x00003550


	//   ....[1]....
        /*0050*/ 	.word	0x000035b0


	//   ....[2]....
        /*0054*/ 	.word	0x000061b0


	//----- nvinfo : EIATTR_MAX_THREADS
	.align		4
.L_3371:
        /*0058*/ 	.byte	0x04, 0x05
        /*005a*/ 	.short	(.L_3373 - .L_3372)
.L_3372:
        /*005c*/ 	.word	0x00000080
        /*0060*/ 	.word	0x00000001
        /*0064*/ 	.word	0x00000001


	//----- nvinfo : EIATTR_CRS_STACK_SIZE
	.align		4
.L_3373:
        /*0068*/ 	.byte	0x04, 0x1e
        /*006a*/ 	.short	(.L_3375 - .L_3374)
.L_3374:
        /*006c*/ 	.word	0x00000000


	//----- nvinfo : EIATTR_CBANK_PARAM_SIZE
	.align		4
.L_3375:
        /*0070*/ 	.byte	0x03, 0x19
        /*0072*/ 	.short	0x0028


	//----- nvinfo : EIATTR_PARAM_CBANK
	.align		4
        /*0074*/ 	.byte	0x04, 0x0a
        /*0076*/ 	.short	(.L_3377 - .L_3376)
	.align		4
.L_3376:
        /*0078*/ 	.word	index@(.nv.constant0._ZN2at6native29vectorized_elementwise_kernelILi2EZZZNS0_15binary_internal21div_floor_kernel_cudaERNS_18TensorIteratorBaseEENKUlvE0_clEvENKUlvE2_clEvEUlN3c108BFloat16EE_St5arrayIPcLm2EEEEviT0_T1_)
        /*007c*/ 	.short	0x0380
        /*007e*/ 	.short	0x0028


	//----- nvinfo : EIATTR_SW_WAR
	.align		4
.L_3377:
        /*0080*/ 	.byte	0x04, 0x36
        /*0082*/ 	.short	(.L_3379 - .L_3378)
.L_3378:
        /*0084*/ 	.word	0x00000008
.L_3379:


//--------------------- .nv.info._ZN2at6native29vectorized_elementwise_kernelILi4EZZZNS0_15binary_internal21div_floor_kernel_cudaERNS_18TensorIteratorBaseEENKUlvE0_clEvENKUlvE2_clEvEUlN3c108BFloat16EE_St5arrayIPcLm2EEEEviT0_T1_ --------------------------
	.section	.nv.info._ZN2at6native29vectorized_elementwise_kernelILi4EZZZNS0_15binary_internal21div_floor_kernel_cudaERNS_18TensorIteratorBaseEENKUlvE0_clEvENKUlvE2_clEvEUlN3c108BFloat16EE_St5arrayIPcLm2EEEEviT0_T1_,"",@"SHT_CUDA_INFO"
	.sectionflags	@""
	.align	4


	//----- nvinfo : EIATTR_CUDA_API_VERSION
	.align		4
        /*0000*/ 	.byte	0x04, 0x37
        /*0002*/ 	.short	(.L_3381 - .L_3380)
.L_3380:
        /*0004*/ 	.word	0x00000082


	//----- nvinfo : EIATTR_KPARAM_INFO
	.align		4
.L_3381:
        /*0008*/ 	.byte	0x04, 0x17
        /*000a*/ 	.short	(.L_3383 - .L_3382)
.L_3382:
        /*000c*/ 	.word	0x00000000
        /*0010*/ 	.short	0x0002
        /*0012*/ 	.short	0x0018
        /*0014*/ 	.byte	0x00, 0xf0, 0x41, 0x00


	//----- nvinfo : EIATTR_KPARAM_INFO
	.align		4
.L_3383:
        /*0018*/ 	.byte	0x04, 0x17
        /*001a*/ 	.short	(.L_3385 - .L_3384)
.L_3384:
        /*001c*/ 	.word	0x00000000
        /*0020*/ 	.short	0x0001
        /*0022*/ 	.short	0x0008
        /*0024*/ 	.byte	0x00, 0xf0, 0x41, 0x00


	//----- nvinfo : EIATTR_KPARAM_INFO
	.align		4
.L_3385:
        /*0028*/ 	.byte	0x04, 0x17
        /*002a*/ 	.short	(.L_3387 - .L_3386)
.L_3386:
        /*002c*/ 	.word	0x00000000
        /*0030*/ 	.short	0x0000
        /*0032*/ 	.short	0x0000
        /*0034*/ 	.byte	0x00, 0xf0, 0x11, 0x00


	//----- nvinfo : EIATTR_SPARSE_MMA_MASK
	.align		4
.L_3387:
        /*0038*/ 	.byte	0x03, 0x50
        /*003a*/ 	.short	0x0000


	//----- nvinfo : EIATTR_MAXREG_COUNT
	.align		4
        /*003c*/ 	.byte	0x03, 0x1b
        /*003e*/ 	.short	0x00ff


	//----- nvinfo : EIATTR_MERCURY_ISA_VERSION
	.align		4
        /*0040*/ 	.byte	0x03, 0x5f
        /*0042*/ 	.short	0x0101


	//----- nvinfo : EIATTR_VRC_CTA_INIT_COUNT
	.align		4
        /*0044*/ 	.byte	0x02, 0x4a
	.zero		1
	.zero		1


	//----- nvinfo : EIATTR_EXIT_INSTR_OFFSETS
	.align		4
        /*0048*/ 	.byte	0x04, 0x1c
        /*004a*/ 	.short	(.L_3389 - .L_3388)


	//   ....[0]....
.L_3388:
        /*004c*/ 	.word	0x00003550


	//   ....[1]....
        /*0050*/ 	.word	0x000035b0


	//   ....[2]....
        /*0054*/ 	.word	0x00006170


	//----- nvinfo : EIATTR_MAX_THREADS
	.align		4
.L_3389:
        /*0058*/ 	.byte	0x04, 0x05
        /*005a*/ 	.short	(.L_3391 - .L_3390)
.L_3390:
        /*005c*/ 	.word	0x00000080
        /*0060*/ 	.word	0x00000001
        /*0064*/ 	.word	0x00000001


	//----- nvinfo : EIATTR_CRS_STACK_SIZE
	.align		4
.L_3391:
        /*0068*/ 	.byte	0x04, 0x1e
        /*006a*/ 	.short	(.L_3393 - .L_3392)
.L_3392:
        /*006c*/ 	.word	0x00000000


	//----- nvinfo : EIATTR_CBANK_PARAM_SIZE
	.align		4
.L_3393:
        /*0070*/ 	.byte	0x03, 0x19
        /*0072*/ 	.short	0x0028


	//----- nvinfo : EIATTR_PARAM_CBANK
	.align		4
        /*0074*/ 	.byte	0x04, 0x0a
        /*0076*/ 	.short	(.L_3395 - .L_3394)
	.align		4
.L_3394:
        /*0078*/ 	.word	index@(.nv.constant0._ZN2at6native29vectorized_elementwise_kernelILi4EZZZNS0_15binary_internal21div_floor_kernel_cudaERNS_18TensorIteratorBaseEENKUlvE0_clEvENKUlvE2_clEvEUlN3c108BFloat16EE_St5arrayIPcLm2EEEEviT0_T1_)
        /*007c*/ 	.short	0x0380
        /*007e*/ 	.short	0x0028


	//----- nvinfo : EIATTR_SW_WAR
	.align		4
.L_3395:
        /*0080*/ 	.byte	0x04, 0x36
        /*0082*/ 	.short	(.L_3397 - .L_3396)
.L_3396:
        /*0084*/ 	.word	0x00000008
.L_3397:


//--------------------- .nv.info._ZN2at6native29vectorized_elementwise_kernelILi8EZZZNS0_15binary_internal21div_floor_kernel_cudaERNS_18TensorIteratorBaseEENKUlvE0_clEvENKUlvE2_clEvEUlN3c108BFloat16EE_St5arrayIPcLm2EEEEviT0_T1_ --------------------------
	.section	.nv.info._ZN2at6native29vectorized_elementwise_kernelILi8EZZZNS0_15binary_internal21div_floor_kernel_cudaERNS_18TensorIteratorBaseEENKUlvE0_clEvENKUlvE2_clEvEUlN3c108BFloat16EE_St5arrayIPcLm2EEEEviT0_T1_,"",@"SHT_CUDA_INFO"
	.sectionflags	@""
	.align	4


	//----- nvinfo : EIATTR_CUDA_API_VERSION
	.align		4
        /*0000*/ 	.byte	0x04, 0x37
        /*0002*/ 	.short	(.L_3399 - .L_3398)
.L_3398:
        /*0004*/ 	.word	0x00000082


	//----- nvinfo : EIATTR_KPARAM_INFO
	.align		4
.L_3399:
        /*0008*/ 	.byte	0x04, 0x17
        /*000a*/ 	.short	(.L_3401 - .L_3400)
.L_3400:
        /*000c*/ 	.word	0x00000000
        /*0010*/ 	.short	0x0002
        /*0012*/ 	.short	0x0018
        /*0014*/ 	.byte	0x00, 0xf0, 0x41, 0x00


	//----- nvinfo : EIATTR_KPARAM_INFO
	.align		4
.L_3401:
        /*0018*/ 	.byte	0x04, 0x17
        /*001a*/ 	.short	(.L_3403 - .L_3402)
.L_3402:
        /*001c*/ 	.word	0x00000000
        /*0020*/ 	.short	0x0001
        /*0022*/ 	.short	0x0008
        /*0024*/ 	.byte	0x00, 0xf0, 0x41, 0x00


	//----- nvinfo : EIATTR_KPARAM_INFO
	.align		4
.L_3403:
        /*0028*/ 	.byte	0x04, 0x17
        /*002a*/ 	.short	(.L_3405 - .L_3404)
.L_3404:
        /*002c*/ 	.word	0x00000000
        /*0030*/ 	.short	0x0000
        /*0032*/ 	.short	0x0000
        /*0034*/ 	.byte	0x00, 0xf0, 0x11, 0x00


	//----- nvinfo : EIATTR_SPARSE_MMA_MASK
	.align		4
.L_3405:
        /*0038*/ 	.byte	0x03, 0x50
        /*003a*/ 	.short	0x0000


	//----- nvinfo : EIATTR_MAXREG_COUNT
	.align		4
        /*003c*/ 	.byte	0x03, 0x1b
        /*003e*/ 	.short	0x00ff


	//----- nvinfo : EIATTR_MERCURY_ISA_VERSION
	.align		4
        /*0040*/ 	.byte	0x03, 0x5f
        /*0042*/ 	.short	0x0101


	//----- nvinfo : EIATTR_VRC_CTA_INIT_COUNT
	.align		4
        /*0044*/ 	.byte	0x02, 0x4a
	.zero		1
	.zero		1


	//----- nvinfo : EIATTR_EXIT_INSTR_OFFSETS
	.align		4
        /*0048*/ 	.byte	0x04, 0x1c
        /*004a*/ 	.short	(.L_3407 - .L_3406)


	//   ....[0]....
.L_3406:
        /*004c*/ 	.word	0x00003550


	//   ....[1]....
        /*0050*/ 	.word	0x000035b0


	//   ....[2]....
        /*0054*/ 	.word	0x00006150


	//----- nvinfo : EIATTR_MAX_THREADS
	.align		4
.L_3407:
        /*0058*/ 	.byte	0x04, 0x05
        /*005a*/ 	.short	(.L_3409 - .L_3408)
.L_3408:
        /*005c*/ 	.word	0x00000080
        /*0060*/ 	.word	0x00000001
        /*0064*/ 	.word	0x00000001


	//----- nvinfo : EIATTR_CRS_STACK_SIZE
	.align		4
.L_3409:
        /*0068*/ 	.byte	0x04, 0x1e
        /*006a*/ 	.short	(.L_3411 - .L_3410)
.L_3410:
        /*006c*/ 	.word	0x00000000


	//----- nvinfo : EIATTR_CBANK_PARAM_SIZE
	.align		4
.L_3411:
        /*0070*/ 	.byte	0x03, 0x19
        /*0072*/ 	.short	0x0028


	//----- nvinfo : EIATTR_PARAM_CBANK
	.align		4
        /*0074*/ 	.byte	0x04, 0x0a
        /*0076*/ 	.short	(.L_3413 - .L_3412)
	.align		4
.L_3412:
        /*0078*/ 	.word	index@(.nv.constant0._ZN2at6native29vectorized_elementwise_kernelILi8EZZZNS0_15binary_internal21div_floor_kernel_cudaERNS_18TensorIteratorBaseEENKUlvE0_clEvENKUlvE2_clEvEUlN3c108BFloat16EE_St5arrayIPcLm2EEEEviT0_T1_)
        /*007c*/ 	.short	0x0380
        /*007e*/ 	.short	0x0028


	//----- nvinfo : EIATTR_SW_WAR
	.align		4
.L_3413:
        /*0080*/ 	.byte	0x04, 0x36
        /*0082*/ 	.short	(.L_3415 - .L_3414)
.L_3414:
        /*0084*/ 	.word	0x00000008
.L_3415:


//--------------------- .nv.info._ZN2at6native18elementwise_kernelILi128ELi4EZNS0_15gpu_kernel_implIZZZNS0_15binary_internal21div_floor_kernel_cudaERNS_18TensorIteratorBaseEENKUlvE0_clEvENKUlvE1_clEvEUlN3c104HalfEE_EEvS5_RKT_EUliE_EEviT1_ --------------------------
	.section	.nv.info._ZN2at6native18elementwise_kernelILi128ELi4EZNS0_15gpu_kernel_implIZZZNS0_15binary_internal21div_floor_kernel_cudaERNS_18TensorIteratorBaseEENKUlvE0_clEvENKUlvE1_clEvEUlN3c104HalfEE_EEvS5_RKT_EUliE_EEviT1_,"",@"SHT_CUDA_INFO"
	.sectionflags	@""
	.align	4


	//----- nvinfo : EIATTR_CUDA_API_VERSION
	.align		4
        /*0000*/ 	.byte	0x04, 0x37
        /*0002*/ 	.short	(.L_3417 - .L_3416)
.L_3416:
        /*0004*/ 	.word	0x00000082


	//----- nvinfo : EIATTR_KPARAM_INFO
	.align		4
.L_3417:
        /*0008*/ 	.byte	0x04, 0x17
        /*000a*/ 	.short	(.L_3419 - .L_3418)
.L_3418:
        /*000c*/ 	.word	0x00000000
        /*0010*/ 	.short	0x0001
        /*0012*/ 	.short	0x0008
        /*0014*/ 	.byte	0x00, 0xf0, 0xa1, 0x08


	//----- nvinfo : EIATTR_KPARAM_INFO
	.align		4
.L_3419:
        /*0018*/ 	.byte	0x04, 0x17
        /*001a*/ 	.short	(.L_3421 - .L_3420)
.L_3420:
        /*001c*/ 	.word	0x00000000
        /*0020*/ 	.short	0x0000
        /*0022*/ 	.short	0x0000
        /*0024*/ 	.byte	0x00, 0xf0, 0x11, 0x00


	//----- nvinfo : EIATTR_SPARSE_MMA_MASK
	.align		4
.L_3421:
        /*0028*/ 	.byte	0x03, 0x50
        /*002a*/ 	.short	0x0000


	//----- nvinfo : EIATTR_MAXREG_COUNT
	.align		4
        /*002c*/ 	.byte	0x03, 0x1b
        /*002e*/ 	.short	0x0080


	//----- nvinfo : EIATTR_EXTERNS
	.align		4
        /*0030*/ 	.byte	0x04, 0x0f
        /*0032*/ 	.short	(.L_3423 - .L_3422)


	//   ....[0]....
	.align		4
.L_3422:
        /*0034*/ 	.word	index@(__assertfail)


	//----- nvinfo : EIATTR_MERCURY_ISA_VERSION
	.align		4
.L_3423:
        /*0038*/ 	.byte	0x03, 0x5f
        /*003a*/ 	.short	0x0101


	//----- nvinfo : EIATTR_VRC_CTA_INIT_COUNT
	.align		4
        /*003c*/ 	.byte	0x02, 0x4a
	.zero		1
	.zero		1


	//----- nvinfo : EIATTR_SYSCALL_OFFSETS
	.align		4
        /*0040*/ 	.byte	0x04, 0x46
        /*0042*/ 	.short	(.L_3425 - .L_3424)


	//   ....[0]....
.L_3424:
        /*0044*/ 	.word	0x00002360


	//   ....[1]....
        /*0048*/ 	.word	0x000037c0


	//   ....[2]....
        /*004c*/ 	.word	0x00005c40


	//   ....[3]....
        /*0050*/ 	.word	0x00006ea0


	//   ....[4]....
        /*0054*/ 	.word	0x00009430


	//   ....[5]....
        /*0058*/ 	.word	0x0000a690


	//   ....[6]....
        /*005c*/ 	.word	0x0000cc30


	//   ....[7]....
        /*0060*/ 	.word	0x0000de60


	//----- nvinfo : EIATTR_EXIT_INSTR_OFFSETS
	.align		4
.L_3425:
        /*0064*/ 	.byte	0x04, 0x1c
        /*0066*/ 	.short	(.L_3427 - .L_3426)


	//   ....[0]....
.L_3426:
        /*0068*/ 	.word	0x0000a970


	//   ....[1]....
        /*006c*/ 	.word	0x0000d300


	//   ....[2]....
        /*0070*/ 	.word	0x0000d340


	//   ....[3]....
        /*0074*/ 	.word	0x0000d3e0


	//   ....[4]....
        /*0078*/ 	.word	0x0000d420


	//   ....[5]....
        /*007c*/ 	.word	0x0000d460


	//   ....[6]....
        /*0080*/ 	.word	0x0000d4f0


	//   ....[7]....
        /*0084*/ 	.word	0x0000d510


	//   ....[8]....
        /*0088*/ 	.word	0x0000d5b0


	//   ....[9]....
        /*008c*/ 	.word	0x0000d600


	//   ....[10]....
        /*0090*/ 	.word	0x0000d650


	//   ....[11]....
        /*0094*/ 	.word	0x0000d730


	//   ....[12]....
        /*0098*/ 	.word	0x0000d8a0


	//   ....[13]....
        /*009c*/ 	.word	0x0000da10


	//   ....[14]....
        /*00a0*/ 	.word	0x0000db70


	//   ....[15]....
        /*00a4*/ 	.word	0x0000dbb0


	//   ....[16]....
        /*00a8*/ 	.word	0x0000dbf0


	//   ....[17]....
        /*00ac*/ 	.word	0x0000dca0


	//   ....[18]....
        /*00b0*/ 	.word	0x0000dd00


	//   ....[19]....
        /*00b4*/ 	.word	0x0000de70


	//   ....[20]....
        /*00b8*/ 	.word	0x0000df80


	//   ....[21]....
        /*00bc*/ 	.word	0x0000e0c0


	//   ....[22]....
        /*00c0*/ 	.word	0x0000e100


	//----- nvinfo : EIATTR_MAX_THREADS
	.align		4
.L_3427:
        /*00c4*/ 	.byte	0x04, 0x05
        /*00c6*/ 	.short	(.L_3429 - .L_3428)
.L_3428:
        /*00c8*/ 	.word	0x00000080
        /*00cc*/ 	.word	0x00000001
        /*00d0*/ 	.word	0x00000001


	//----- nvinfo : EIATTR_CRS_STACK_SIZE
	.align		4
.L_3429:
        /*00d4*/ 	.byte	0x04, 0x1e
        /*00d6*/ 	.short	(.L_3431 - .L_3430)
.L_3430:
        /*00d8*/ 	.word	0x00000000


	//----- nvinfo : EIATTR_CBANK_PARAM_SIZE
	.align		4
.L_3431:
        /*00dc*/ 	.byte	0x03, 0x19
        /*00de*/ 	.short	0x0230


	//----- nvinfo : EIATTR_PARAM_CBANK
	.align		4
        /*00e0*/ 	.byte	0x04, 0x0a
        /*00e2*/ 	.short	(.L_3433 - .L_3432)
	.align		4
.L_3432:
        /*00e4*/ 	.word	index@(.nv.constant0._ZN2at6native18elementwise_kernelILi128ELi4EZNS0_15gpu_kernel_implIZZZNS0_15binary_internal21div_floor_kernel_cudaERNS_18TensorIteratorBaseEENKUlvE0_clEvENKUlvE1_clEvEUlN3c104HalfEE_EEvS5_RKT_EUliE_EEviT1_)
        /*00e8*/ 	.short	0x0380
        /*00ea*/ 	.short	0x0230


	//----- nvinfo : EIATTR_SW_WAR
	.align		4
.L_3433:
        /*00ec*/ 	.byte	0x04, 0x36
        /*00ee*/ 	.short	(.L_3435 - .L_3434)
.L_3434:
        /*00f0*/ 	.word	0x00000008
.L_3435:


//--------------------- .nv.info._ZN2at6native27unrolled_elementwise_kernelIZZZNS0_15binary_internal21div_floor_kernel_cudaERNS_18TensorIteratorBaseEENKUlvE0_clEvENKUlvE1_clEvEUlN3c104HalfEE_St5arrayIPcLm2EELi4E23TrivialOffsetCalculatorILi1EjESE_NS0_6memory12LoadWithCastILi1EEENSF_13StoreWithCastILi1EEEEEviT_T0_T2_T3_T4_T5_ --------------------------
	.section	.nv.info._ZN2at6native27unrolled_elementwise_kernelIZZZNS0_15binary_internal21div_floor_kernel_cudaERNS_18TensorIteratorBaseEENKUlvE0_clEvENKUlvE1_clEvEUlN3c104HalfEE_St5arrayIPcLm2EELi4E23TrivialOffsetCalculatorILi1EjESE_NS0_6memory12LoadWithCastILi1EEENSF_13StoreWithCastILi1EEEEEviT_T0_T2_T3_T4_T5_,"",@"SHT_CUDA_INFO"
	.sectionflags	@""
	.align	4


	//----- nvinfo : EIATTR_CUDA_API_VERSION
	.align		4
        /*0000*/ 	.byte	0x04, 0x37
        /*0002*/ 	.short	(.L_3437 - .L_3436)
.L_3436:
        /*0004*/ 	.word	0x00000082


	//----- nvinfo : EIATTR_KPARAM_INFO
	.align		4
.L_3437:
        /*0008*/ 	.byte	0x04, 0x17
        /*000a*/ 	.short	(.L_3439 - .L_3438)
.L_3438:
        /*000c*/ 	.word	0x00000000
        /*0010*/ 	.short	0x0006
        /*0012*/ 	.short	0x0034
        /*0014*/ 	.byte	0x00, 0xf0, 0x21, 0x00


	//----- nvinfo : EIATTR_KPARAM_INFO
	.align		4
.L_3439:
        /*0018*/ 	.byte	0x04, 0x17
        /*001a*/ 	.short	(.L_3441 - .L_3440)
.L_3440:
        /*001c*/ 	.word	0x00000000
        /*0020*/ 	.short	0x0005
        /*0022*/ 	.short	0x002c
        /*0024*/ 	.byte	0x00, 0xf0, 0x21, 0x00


	//----- nvinfo : EIATTR_KPARAM_INFO
	.align		4
.L_3441:
        /*0028*/ 	.byte	0x04, 0x17
        /*002a*/ 	.short	(.L_3443 - .L_3442)
.L_3442:
        /*002c*/ 	.word	0x00000000
        /*0030*/ 	.short	0x0004
        /*0032*/ 	.short	0x0029
        /*0034*/ 	.byte	0x00, 0xf0, 0x05, 0x00


	//----- nvinfo : EIATTR_KPARAM_INFO
	.align		4
.L_3443:
        /*0038*/ 	.byte	0x04, 0x17
        /*003a*/ 	.short	(.L_3445 - .L_3444)
.L_3444:
        /*003c*/ 	.word	0x00000000
        /*0040*/ 	.short	0x0003
        /*0042*/ 	.short	0x0028
        /*0044*/ 	.byte	0x00, 0xf0, 0x05, 0x00


	//----- nvinfo : EIATTR_KPARAM_INFO
	.align		4
.L_3445:
        /*0048*/ 	.byte	0x04, 0x17
        /*004a*/ 	.short	(.L_3447 - .L_3446)
.L_3446:
        /*004c*/ 	.word	0x00000000
        /*0050*/ 	.short	0x0002
        /*0052*/ 	.short	0x0018
        /*0054*/ 	.byte	0x00, 0xf0, 0x41, 0x00


	//----- nvinfo : EIATTR_KPARAM_INFO
	.align		4
.L_3447:
        /*0058*/ 	.byte	0x04, 0x17
        /*005a*/ 	.short	(.L_3449 - .L_3448)
.L_3448:
        /*005c*/ 	.word	0x00000000
        /*0060*/ 	.short	0x0001
        /*0062*/ 	.short	0x0008
        /*0064*/ 	.byte	0x00, 0xf0, 0x41, 0x00


	//----- nvinfo : EIATTR_KPARAM_INFO
	.align		4
.L_3449:
        /*0068*/ 	.byte	0x04, 0x17
        /*006a*/ 	.short	(.L_3451 - .L_3450)
.L_3450:
        /*006c*/ 	.word	0x00000000
        /*0070*/ 	.short	0x0000
        /*0072*/ 	.short	0x0000
        /*0074*/ 	.byte	0x00, 0xf0, 0x11, 0x00


	//----- nvinfo : EIATTR_SPARSE_MMA_MASK
	.align		4
.L_3451:
        /*0078*/ 	.byte	0x03, 0x50
        /*007a*/ 	.short	0x0000


	//----- nvinfo : EIATTR_MAXREG_COUNT
	.align		4
        /*007c*/ 	.byte	0x03, 0x1b
        /*007e*/ 	.short	0x00ff


	//----- nvinfo : EIATTR_EXTERNS
	.align		4
        /*0080*/ 	.byte	0x04, 0x0f
        /*0082*/ 	.short	(.L_3453 - .L_3452)


	//   ....[0]....
	.align		4
.L_3452:
        /*0084*/ 	.word	index@(__assertfail)


	//----- nvinfo : EIATTR_MERCURY_ISA_VERSION
	.align		4
.L_3453:
        /*0088*/ 	.byte	0x03, 0x5f
        /*008a*/ 	.short	0x0101


	//----- nvinfo : EIATTR_VRC_CTA_INIT_COUNT
	.align		4
        /*008c*/ 	.byte	0x02, 0x4a
	.zero		1
	.zero		1


	//----- nvinfo : EIATTR_SYSCALL_OFFSETS
	.align		4
        /*0090*/ 	.byte	0x04, 0x46
        /*0092*/ 	.short	(.L_3455 - .L_3454)


	//   ....[0]....
.L_3454:
        /*0094*/ 	.word	0x00000fc0


	//   ....[1]....
        /*0098*/ 	.word	0x00002160


	//   ....[2]....
        /*009c*/ 	.word	0x00003240


	//   ....[3]....
        /*00a0*/ 	.word	0x00004310


	//   ....[4]....
        /*00a4*/ 	.word	0x00006980


	//   ....[5]....
        /*00a8*/ 	.word	0x00007830


	//   ....[6]....
        /*00ac*/ 	.word	0x000087d0


	//   ....[7]....
        /*00b0*/ 	.word	0x00009750


	//----- nvinfo : EIATTR_EXIT_INSTR_OFFSETS
	.align		4
.L_3455:
        /*00b4*/ 	.byte	0x04, 0x1c
        /*00b6*/ 	.short	(.L_3457 - .L_3456)


	//   ....[0]....
.L_3456:
        /*00b8*/ 	.word	0x00008aa0


	//   ....[1]....
        /*00bc*/ 	.word	0x00008bf0


	//   ....[2]....
        /*00c0*/ 	.word	0x00008c30


	//   ....[3]....
        /*00c4*/ 	.word	0x00008cd0


	//   ....[4]....
        /*00c8*/ 	.word	0x00008d10


	//   ....[5]....
        /*00cc*/ 	.word	0x00008d50


	//   ....[6]....
        /*00d0*/ 	.word	0x00008de0


	//   ....[7]....
        /*00d4*/ 	.word	0x00008e00


	//   ....[8]....
        /*00d8*/ 	.word	0x00008ea0


	//   ....[9]....
        /*00dc*/ 	.word	0x00008ef0


	//   ....[10]....
        /*00e0*/ 	.word	0x00008f40


	//   ....[11]....
        /*00e4*/ 	.word	0x00009020


	//   ....[12]....
        /*00e8*/ 	.word	0x00009190


	//   ....[13]....
        /*00ec*/ 	.word	0x00009300


	//   ....[14]....
        /*00f0*/ 	.word	0x00009460


	//   ....[15]....
        /*00f4*/ 	.word	0x000094a0


	//   ....[16]....
        /*00f8*/ 	.word	0x000094e0


	//   ....[17]....
        /*00fc*/ 	.word	0x00009590


	//   ....[18]....
        /*0100*/ 	.word	0x000095f0


	//   ....[19]....
        /*0104*/ 	.word	0x00009760


	//   ....[20]....
        /*0108*/ 	.word	0x00009870


	//   ....[21]....
        /*010c*/ 	.word	0x000099b0


	//   ....[22]....
        /*0110*/ 	.word	0x000099f0


	//----- nvinfo : EIATTR_MAX_THREADS
	.align		4
.L_3457:
        /*0114*/ 	.byte	0x04, 0x05
        /*0116*/ 	.short	(.L_3459 - .L_3458)
.L_3458:
        /*0118*/ 	.word	0x00000080
        /*011c*/ 	.word	0x00000001
        /*0120*/ 	.word	0x00000001


	//----- nvinfo : EIATTR_CRS_STACK_SIZE
	.align		4
.L_3459:
        /*0124*/ 	.byte	0x04, 0x1e
        /*0126*/ 	.short	(.L_3461 - .L_3460)
.L_3460:
        /*0128*/ 	.word	0x00000000


	//----- nvinfo : EIATTR_CBANK_PARAM_SIZE
	.align		4
.L_3461:
        /*012c*/ 	.byte	0x03, 0x19
        /*012e*/ 	.short	0x003c


	//----- nvinfo : EIATTR_PARAM_CBANK
	.align		4
        /*0130*/ 	.byte	0x04, 0x0a
        /*0132*/ 	.short	(.L_3463 - .L_3462)
	.align		4
.L_3462:
        /*0134*/ 	.word	index@(.nv.constant0._ZN2at6native27unrolled_elementwise_kernelIZZZNS0_15binary_internal21div_floor_kernel_cudaERNS_18TensorIteratorBaseEENKUlvE0_clEvENKUlvE1_clEvEUlN3c104HalfEE_St5arrayIPcLm2EELi4E23TrivialOffsetCalculatorILi1EjESE_NS0_6memory12LoadWithCastILi1EEENSF_13StoreWithCastILi1EEEEEviT_T0_T2_T3_T4_T5_)
        /*0138*/ 	.short	0x0380
        /*013a*/ 	.short	0x003c


	//----- nvinfo : EIATTR_SW_WAR
	.align		4
.L_3463:
        /*013c*/ 	.byte	0x04, 0x36
        /*013e*/ 	.short	(.L_3465 - .L_3464)
.L_3464:
        /*0140*/ 	.word	0x00000008
.L_3465:


//--------------------- .nv.info._ZN2at6native18elementwise_kernelILi128ELi4EZNS0_22gpu_kernel_impl_nocastIZZZNS0_15binary_internal21div_floor_kernel_cudaERNS_18TensorIteratorBaseEENKUlvE0_clEvENKUlvE1_clEvEUlN3c104HalfEE_EEvS5_RKT_EUliE_EEviT1_ --------------------------
	.section	.nv.info._ZN2at6native18elementwise_kernelILi128ELi4EZNS0_22gpu_kernel_impl_nocastIZZZNS0_15binary_internal21div_floor_kernel_cudaERNS_18TensorIteratorBaseEENKUlvE0_clEvENKUlvE1_clEvEUlN3c104HalfEE_EEvS5_RKT_EUliE_EEviT1_,"",@"SHT_CUDA_INFO"
	.sectionflags	@""
	.align	4


	//----- nvinfo : EIATTR_CUDA_API_VERSION
	.align		4
        /*0000*/ 	.byte	0x04, 0x37
        /*0002*/ 	.short	(.L_3467 - .L_3466)
.L_3466:
        /*0004*/ 	.word	0x00000082


	//----- nvinfo : EIATTR_KPARAM_INFO
	.align		4
.L_3467:
        /*0008*/ 	.byte	0x04, 0x17
        /*000a*/ 	.short	(.L_3469 - .L_3468)
.L_3468:
        /*000c*/ 	.word	0x00000000
        /*0010*/ 	.short	0x0001
        /*0012*/ 	.short	0x0008
        /*0014*/ 	.byte	0x00, 0xf0, 0x81, 0x08


	//----- nvinfo : EIATTR_KPARAM_INFO
	.align		4
.L_3469:
        /*0018*/ 	.byte	0x04, 0x17
        /*001a*/ 	.short	(.L_3471 - .L_3470)
.L_3470:
        /*001c*/ 	.word	0x00000000
        /*0020*/ 	.short	0x0000
        /*0022*/ 	.short	0x0000
        /*0024*/ 	.byte	0x00, 0xf0, 0x11, 0x00


	//----- nvinfo : EIATTR_SPARSE_MMA_MASK
	.align		4
.L_3471:
        /*0028*/ 	.byte	0x03, 0x50
        /*002a*/ 	.short	0x0000


	//----- nvinfo : EIATTR_MAXREG_COUNT
	.align		4
        /*002c*/ 	.byte	0x03, 0x1b
        /*002e*/ 	.short	0x0080


	//----- nvinfo : EIATTR_MERCURY_ISA_VERSION
	.align		4
        /*0030*/ 	.byte	0x03, 0x5f
        /*0032*/ 	.short	0x0101


	//----- nvinfo : EIATTR_VRC_CTA_INIT_COUNT
	.align		4
        /*0034*/ 	.byte	0x02, 0x4a
	.zero		1
	.zero		1


	//----- nvinfo : EIATTR_EXIT_INSTR_OFFSETS
	.align		4
        /*0038*/ 	.byte	0x04, 0x1c
        /*003a*/ 	.short	(.L_3473 - .L_3472)


	//   ....[0]....
.L_3472:
        /*003c*/ 	.word	0x00001160


	//   ....[1]....
        /*0040*/ 	.word	0x00001650


	//   ....[2]....
        /*0044*/ 	.word	0x00006090


	//   ....[3]....
        /*0048*/ 	.word	0x000078d0


	//----- nvinfo : EIATTR_MAX_THREADS
	.align		4
.L_3473:
        /*004c*/ 	.byte	0x04, 0x05
        /*004e*/ 	.short	(.L_3475 - .L_3474)
.L_3474:
        /*0050*/ 	.word	0x00000080
        /*0054*/ 	.word	0x00000001
        /*0058*/ 	.word	0x00000001


	//----- nvinfo : EIATTR_CRS_STACK_SIZE
	.align		4
.L_3475:
        /*005c*/ 	.byte	0x04, 0x1e
        /*005e*/ 	.short	(.L_3477 - .L_3476)
.L_3476:
        /*0060*/ 	.word	0x00000000


	//----- nvinfo : EIATTR_CBANK_PARAM_SIZE
	.align		4
.L_3477:
        /*0064*/ 	.byte	0x03, 0x19
        /*0066*/ 	.short	0x0228


	//----- nvinfo : EIATTR_PARAM_CBANK
	.align		4
        /*0068*/ 	.byte	0x04, 0x0a
        /*006a*/ 	.short	(.L_3479 - .L_3478)
	.align		4
.L_3478:
        /*006c*/ 	.word	index@(.nv.constant0._ZN2at6native18elementwise_kernelILi128ELi4EZNS0_22gpu_kernel_impl_nocastIZZZNS0_15binary_internal21div_floor_kernel_cudaERNS_18TensorIteratorBaseEENKUlvE0_clEvENKUlvE1_clEvEUlN3c104HalfEE_EEvS5_RKT_EUliE_EEviT1_)
        /*0070*/ 	.short	0x0380
        /*0072*/ 	.short	0x0228


	//----- nvinfo : EIATTR_SW_WAR
	.align		4
.L_3479:
        /*0074*/ 	.byte	0x04, 0x36
        /*0076*/ 	.short	(.L_3481 - .L_3480)
.L_3480:
        /*0078*/ 	.word	0x00000008
.L_3481:


//--------------------- .nv.info._ZN2at6native27unrolled_elementwise_kernelIZZZNS0_15binary_internal21div_floor_kernel_cudaERNS_18TensorIteratorBaseEENKUlvE0_clEvENKUlvE1_clEvEUlN3c104HalfEE_St5arrayIPcLm2EELi4E23TrivialOffsetCalculatorILi1EjESE_NS0_6memory15LoadWithoutCastENSF_16StoreWithoutCastEEEviT_T0_T2_T3_T4_T5_ --------------------------
	.section	.nv.info._ZN2at6native27unrolled_elementwise_kernelIZZZNS0_15binary_internal21div_floor_kernel_cudaERNS_18TensorIteratorBaseEENKUlvE0_clEvENKUlvE1_clEvEUlN3c104HalfEE_St5arrayIPcLm2EELi4E23TrivialOffsetCalculatorILi1EjESE_NS0_6memory15LoadWithoutCastENSF_16StoreWithoutCastEEEviT_T0_T2_T3_T4_T5_,"",@"SHT_CUDA_INFO"
	.sectionflags	@""
	.align	4


	//----- nvinfo : EIATTR_CUDA_API_VERSION
	.align		4
        /*0000*/ 	.byte	0x04, 0x37
        /*0002*/ 	.short	(.L_3483 - .L_3482)
.L_3482:
        /*0004*/ 	.word	0x00000082


	//----- nvinfo : EIATTR_KPARAM_INFO
	.align		4
.L_3483:
        /*0008*/ 	.byte	0x04, 0x17
        /*000a*/ 	.short	(.L_3485 - .L_3484)
.L_3484:
        /*000c*/ 	.word	0x00000000
        /*0010*/ 	.short	0x0006
        /*0012*/ 	.short	0x002b
        /*0014*/ 	.byte	0x00, 0xf0, 0x05, 0x00


	//----- nvinfo : EIATTR_KPARAM_INFO
	.align		4
.L_3485:
        /*0018*/ 	.byte	0x04, 0x17
        /*001a*/ 	.short	(.L_3487 - .L_3486)
.L_3486:
        /*001c*/ 	.word	0x00000000
        /*0020*/ 	.short	0x0005
        /*0022*/ 	.short	0x002a
        /*0024*/ 	.byte	0x00, 0xf0, 0x05, 0x00


	//----- nvinfo : EIATTR_KPARAM_INFO
	.align		4
.L_3487:
        /*0028*/ 	.byte	0x04, 0x17
        /*002a*/ 	.short	(.L_3489 - .L_3488)
.L_3488:
        /*002c*/ 	.word	0x00000000
        /*0030*/ 	.short	0x0004
        /*0032*/ 	.short	0x0029
        /*0034*/ 	.byte	0x00, 0xf0, 0x05, 0x00


	//----- nvinfo : EIATTR_KPARAM_INFO
	.align		4
.L_3489:
        /*0038*/ 	.byte	0x04, 0x17
        /*003a*/ 	.short	(.L_3491 - .L_3490)
.L_3490:
        /*003c*/ 	.word	0x00000000
        /*0040*/ 	.short	0x0003
        /*0042*/ 	.short	0x0028
        /*0044*/ 	.byte	0x00, 0xf0, 0x05, 0x00


	//----- nvinfo : EIATTR_KPARAM_INFO
	.align		4
.L_3491:
        /*0048*/ 	.byte	0x04, 0x17
        /*004a*/ 	.short	(.L_3493 - .L_3492)
.L_3492:
        /*004c*/ 	.word	0x00000000
        /*0050*/ 	.short	0x0002
        /*0052*/ 	.short	0x0018
        /*0054*/ 	.byte	0x00, 0xf0, 0x41, 0x00


	//----- nvinfo : EIATTR_KPARAM_INFO
	.align		4
.L_3493:
        /*0058*/ 	.byte	0x04, 0x17
        /*005a*/ 	.short	(.L_3495 - .L_3494)
.L_3494:
        /*005c*/ 	.word	0x00000000
        /*0060*/ 	.short	0x0001
        /*0062*/ 	.short	0x0008
        /*0064*/ 	.byte	0x00, 0xf0, 0x41, 0x00


	//----- nvinfo : EIATTR_KPARAM_INFO
	.align		4
.L_3495:
        /*0068*/ 	.byte	0x04, 0x17
        /*006a*/ 	.short	(.L_3497 - .L_3496)
.L_3496:
        /*006c*/ 	.word	0x00000000
        /*0070*/ 	.short	0x0000
        /*0072*/ 	.short	0x0000
        /*0074*/ 	.byte	0x00, 0xf0, 0x11, 0x00


	//----- nvinfo : EIATTR_SPARSE_MMA_MASK
	.align		4
.L_3497:
        /*0078*/ 	.byte	0x03, 0x50
        /*007a*/ 	.short	0x0000


	//----- nvinfo : EIATTR_MAXREG_COUNT
	.align		4
        /*007c*/ 	.byte	0x03, 0x1b
        /*007e*/ 	.short	0x00ff


	//----- nvinfo : EIATTR_MERCURY_ISA_VERSION
	.align		4
        /*0080*/ 	.byte	0x03, 0x5f
        /*0082*/ 	.short	0x0101


	//----- nvinfo : EIATTR_VRC_CTA_INIT_COUNT
	.align		4
        /*0084*/ 	.byte	0x02, 0x4a
	.zero		1
	.zero		1


	//----- nvinfo : EIATTR_EXIT_INSTR_OFFSETS
	.align		4
        /*0088*/ 	.byte	0x04, 0x1c
        /*008a*/ 	.short	(.L_3499 - .L_3498)


	//   ....[0]....
.L_3498:
        /*008c*/ 	.word	0x00001a30


	//   ....[1]....
        /*0090*/ 	.word	0x00001a80


	//----- nvinfo : EIATTR_MAX_THREADS
	.align		4
.L_3499:
        /*0094*/ 	.byte	0x04, 0x05
        /*0096*/ 	.short	(.L_3501 - .L_3500)
.L_3500:
        /*0098*/ 	.word	0x00000080
        /*009c*/ 	.word	0x00000001
        /*00a0*/ 	.word	0x00000001


	//----- nvinfo : EIATTR_CRS_STACK_SIZE
	.align		4
.L_3501:
        /*00a4*/ 	.byte	0x04, 0x1e
        /*00a6*/ 	.short	(.L_3503 - .L_3502)
.L_3502:
        /*00a8*/ 	.word	0x00000000


	//----- nvinfo : EIATTR_CBANK_PARAM_SIZE
	.align		4
.L_3503:
        /*00ac*/ 	.byte	0x03, 0x19
        /*00ae*/ 	.short	0x002c


	//----- nvinfo : EIATTR_PARAM_CBANK
	.align		4
        /*00b0*/ 	.byte	0x04, 0x0a
        /*00b2*/ 	.short	(.L_3505 - .L_3504)
	.align		4
.L_3504:
        /*00b4*/ 	.word	index@(.nv.constant0._ZN2at6native27unrolled_elementwise_kernelIZZZNS0_15binary_internal21div_floor_kernel_cudaERNS_18TensorIteratorBaseEENKUlvE0_clEvENKUlvE1_clEvEUlN3c104HalfEE_St5arrayIPcLm2EELi4E23TrivialOffsetCalculatorILi1EjESE_NS0_6memory15LoadWithoutCastENSF_16StoreWithoutCastEEEviT_T0_T2_T3_T4_T5_)
        /*00b8*/ 	.short	0x0380
        /*00ba*/ 	.short	0x002c


	//----- nvinfo : EIATTR_SW_WAR
	.align		4
.L_3505:
        /*00bc*/ 	.byte	0x04, 0x36
        /*00be*/ 	.short	(.L_3507 - .L_3506)
.L_3506:
        /*00c0*/ 	.word	0x00000008
.L_3507:


//--------------------- .nv.info._ZN2at6native29vectorized_elementwise_kernelILi2EZZZNS0_15binary_internal21div_floor_kernel_cudaERNS_18TensorIteratorBaseEENKUlvE0_clEvENKUlvE1_clEvEUlN3c104HalfEE_St5arrayIPcLm2EEEEviT0_T1_ --------------------------
	.section	.nv.info._ZN2at6native29vectorized_elementwise_kernelILi2EZZZNS0_15binary_internal21div_floor_kernel_cudaERNS_18TensorIteratorBaseEENKUlvE0_clEvENKUlvE1_clEvEUlN3c104HalfEE_St5arrayIPcLm2EEEEviT0_T1_,"",@"SHT_CUDA_INFO"
	.sectionflags	@""
	.align	4


	//----- nvinfo : EIATTR_CUDA_API_VERSION
	.align		4
        /*0000*/ 	.byte	0x04, 0x37
        /*0002*/ 	.short	(.L_3509 - .L_3508)
.L_3508:
        /*0004*/ 	.word	0x00000082


	//----- nvinfo : EIATTR_KPARAM_INFO
	.align		4
.L_3509:
        /*0008*/ 	.byte	0x04, 0x17
        /*000a*/ 	.short	(.L_3511 - .L_3510)
.L_3510:
        /*000c*/ 	.word	0x00000000
        /*0010*/ 	.short	0x0002
        /*0012*/ 	.short	0x0018
        /*0014*/ 	.byte	0x00, 0xf0, 0x41, 0x00


	//----- nvinfo : EIATTR_KPARAM_INFO
	.align		4
.L_3511:
        /*0018*/ 	.byte	0x04, 0x17
        /*001a*/ 	.short	(.L_3513 - .L_3512)
.L_3512:
        /*001c*/ 	.word	0x00000000
        /*0020*/ 	.short	0x0001
        /*0022*/ 	.short	0x0008
        /*0024*/ 	.byte	0x00, 0xf0, 0x41, 0x00


	//----- nvinfo : EIATTR_KPARAM_INFO
	.align		4
.L_3513:
        /*0028*/ 	.byte	0x04, 0x17
        /*002a*/ 	.short	(.L_3515 - .L_3514)
.L_3514:
        /*002c*/ 	.word	0x00000000
        /*0030*/ 	.short	0x0000
        /*0032*/ 	.short	0x0000
        /*0034*/ 	.byte	0x00, 0xf0, 0x11, 0x00


	//----- nvinfo : EIATTR_SPARSE_MMA_MASK
	.align		4
.L_3515:
        /*0038*/ 	.byte	0x03, 0x50
        /*003a*/ 	.short	0x0000


	//----- nvinfo : EIATTR_MAXREG_COUNT
	.align		4
        /*003c*/ 	.byte	0x03, 0x1b
        /*003e*/ 	.short	0x00ff


	//----- nvinfo : EIATTR_MERCURY_ISA_VERSION
	.align		4
        /*0040*/ 	.byte	0x03, 0x5f
        /*0042*/ 	.short	0x0101


	//----- nvinfo : EIATTR_VRC_CTA_INIT_COUNT
	.align		4
        /*0044*/ 	.byte	0x02, 0x4a
	.zero		1
	.zero		1


	//----- nvinfo : EIATTR_EXIT_INSTR_OFFSETS
	.align		4
        /*0048*/ 	.byte	0x04, 0x1c
        /*004a*/ 	.short	(.L_3517 - .L_3516)


	//   ....[0]....
.L_3516:
        /*004c*/ 	.word	0x000034d0


	//   ....[1]....
        /*0050*/ 	.word	0x00003530


	//   ....[2]....
        /*0054*/ 	.word	0x00006070


	//----- nvinfo : EIATTR_MAX_THREADS
	.align		4
.L_3517:
        /*0058*/ 	.byte	0x04, 0x05
        /*005a*/ 	.short	(.L_3519 - .L_3518)
.L_3518:
        /*005c*/ 	.word	0x00000080
        /*0060*/ 	.word	0x00000001
        /*0064*/ 	.word	0x00000001


	//----- nvinfo : EIATTR_CRS_STACK_SIZE
	.align		4
.L_3519:
        /*0068*/ 	.byte	0x04, 0x1e
        /*006a*/ 	.short	(.L_3521 - .L_3520)
.L_3520:
        /*006c*/ 	.word	0x00000000


	//----- nvinfo : EIATTR_CBANK_PARAM_SIZE
	.align		4
.L_3521:
        /*0070*/ 	.byte	0x03, 0x19
        /*0072*/ 	.short	0x0028


	//----- nvinfo : EIATTR_PARAM_CBANK
	.align		4
        /*0074*/ 	.byte	0x04, 0x0a
        /*0076*/ 	.short	(.L_3523 - .L_3522)
	.align		4
.L_3522:
        /*0078*/ 	.word	index@(.nv.constant0._ZN2at6native29vectorized_elementwise_kernelILi2EZZZNS0_15binary_internal21div_floor_kernel_cudaERNS_18TensorIteratorBaseEENKUlvE0_clEvENKUlvE1_clEvEUlN3c104HalfEE_St5arrayIPcLm2EEEEviT0_T1_)
        /*007c*/ 	.short	0x0380
        /*007e*/ 	.short	0x0028


	//----- nvinfo : EIATTR_SW_WAR
	.align		4
.L_3523:
        /*0080*/ 	.byte	0x04, 0x36
        /*0082*/ 	.short	(.L_3525 - .L_3524)
.L_3524:
        /*0084*/ 	.word	0x00000008
.L_3525:


//--------------------- .nv.info._ZN2at6native29vectorized_elementwise_kernelILi4EZZZNS0_15binary_internal21div_floor_kernel_cudaERNS_18TensorIteratorBaseEENKUlvE0_clEvENKUlvE1_clEvEUlN3c104HalfEE_St5arrayIPcLm2EEEEviT0_T1_ --------------------------
	.section	.nv.info._ZN2at6native29vectorized_elementwise_kernelILi4EZZZNS0_15binary_internal21div_floor_kernel_cudaERNS_18TensorIteratorBaseEENKUlvE0_clEvENKUlvE1_clEvEUlN3c104HalfEE_St5arrayIPcLm2EEEEviT0_T1_,"",@"SHT_CUDA_INFO"
	.sectionflags	@""
	.align	4


	//----- nvinfo : EIATTR_CUDA_API_VERSION
	.align		4
        /*0000*/ 	.byte	0x04, 0x37
        /*0002*/ 	.short	(.L_3527 - .L_3526)
.L_3526:
        /*0004*/ 	.word	0x00000082


	//----- nvinfo : EIATTR_KPARAM_INFO
	.align		4
.L_3527:
        /*0008*/ 	.byte	0x04, 0x17
        /*000a*/ 	.short	(.L_3529 - .L_3528)
.L_3528:
        /*000c*/ 	.word	0x00000000
        /*0010*/ 	.short	0x0002
        /*0012*/ 	.short	0x0018
        /*0014*/ 	.byte	0x00, 0xf0, 0x41, 0x00


	//----- nvinfo : EIATTR_KPARAM_INFO
	.align		4
.L_3529:
        /*0018*/ 	.byte	0x04, 0x17
        /*001a*/ 	.short	(.L_3531 - .L_3530)
.L_3530:
        /*001c*/ 	.word	0x00000000
        /*0020*/ 	.short	0x0001
        /*0022*/ 	.short	0x0008
        /*0024*/ 	.byte	0x00, 0xf0, 0x41, 0x00


	//----- nvinfo : EIATTR_KPARAM_INFO
	.align		4
.L_3531:
        /*0028*/ 	.byte	0x04, 0x17
        /*002a*/ 	.short	(.L_3533 - .L_3532)
.L_3532:
        /*002c*/ 	.word	0x00000000
        /*0030*/ 	.short	0x0000
        /*0032*/ 	.short	0x0000
        /*0034*/ 	.byte	0x00, 0xf0, 0x11, 0x00


	//----- nvinfo : EIATTR_SPARSE_MMA_MASK
	.align		4
.L_3533:
        /*0038*/ 	.byte	0x03, 0x50
        /*003a*/ 	.short	0x0000


	//----- nvinfo : EIATTR_MAXREG_COUNT
	.align		4
        /*003c*/ 	.byte	0x03, 0x1b
        /*003e*/ 	.short	0x00ff


	//----- nvinfo : EIATTR_MERCURY_ISA_VERSION
	.align		4
        /*0040*/ 	.byte	0x03, 0x5f
        /*0042*/ 	.short	0x0101


	//----- nvinfo : EIATTR_VRC_CTA_INIT_COUNT
	.align		4
        /*0044*/ 	.byte	0x02, 0x4a
	.zero		1
	.zero		1


	//----- nvinfo : EIATTR_EXIT_INSTR_OFFSETS
	.align		4
        /*0048*/ 	.byte	0x04, 0x1c
        /*004a*/ 	.short	(.L_3535 - .L_3534)


	//   ....[0]....
.L_3534:
        /*004c*/ 	.word	0x000034d0


	//   ....[1]....
        /*0050*/ 	.word	0x00003530


	//   ....[2]....
        /*0054*/ 	.word	0x00006030


	//----- nvinfo : EIATTR_MAX_THREADS
	.align		4
.L_3535:
        /*0058*/ 	.byte	0x04, 0x05
        /*005a*/ 	.short	(.L_3537 - .L_3536)
.L_3536:
        /*005c*/ 	.word	0x00000080
        /*0060*/ 	.word	0x00000001
        /*0064*/ 	.word	0x00000001


	//----- nvinfo : EIATTR_CRS_STACK_SIZE
	.align		4
.L_3537:
        /*0068*/ 	.byte	0x04, 0x1e
        /*006a*/ 	.short	(.L_3539 - .L_3538)
.L_3538:
        /*006c*/ 	.word	0x00000000


	//----- nvinfo : EIATTR_CBANK_PARAM_SIZE
	.align		4
.L_3539:
        /*0070*/ 	.byte	0x03, 0x19
        /*0072*/ 	.short	0x0028


	//----- nvinfo : EIATTR_PARAM_CBANK
	.align		4
        /*0074*/ 	.byte	0x04, 0x0a
        /*0076*/ 	.short	(.L_3541 - .L_3540)
	.align		4
.L_3540:
        /*0078*/ 	.word	index@(.nv.constant0._ZN2at6native29vectorized_elementwise_kernelILi4EZZZNS0_15binary_internal21div_floor_kernel_cudaERNS_18TensorIteratorBaseEENKUlvE0_clEvENKUlvE1_clEvEUlN3c104HalfEE_St5arrayIPcLm2EEEEviT0_T1_)
        /*007c*/ 	.short	0x0380
        /*007e*/ 	.short	0x0028


	//----- nvinfo : EIATTR_SW_WAR
	.align		4
.L_3541:
        /*0080*/ 	.byte	0x04, 0x36
        /*0082*/ 	.short	(.L_3543 - .L_3542)
.L_3542:
        /*0084*/ 	.word	0x00000008
.L_3543:


//--------------------- .nv.info._ZN2at6native29vectorized_elementwise_kernelILi8EZZZNS0_15binary_internal21div_floor_kernel_cudaERNS_18TensorIteratorBaseEENKUlvE0_clEvENKUlvE1_clEvEUlN3c104HalfEE_St5arrayIPcLm2EEEEviT0_T1_ --------------------------
	.section	.nv.info._ZN2at6native29vectorized_elementwise_kernelILi8EZZZNS0_15binary_internal21div_floor_kernel_cudaERNS_18TensorIteratorBaseEENKUlvE0_clEvENKUlvE1_clEvEUlN3c104HalfEE_St5arrayIPcLm2EEEEviT0_T1_,"",@"SHT_CUDA_INFO"
	.sectionflags	@""
	.align	4


	//----- nvinfo : EIATTR_CUDA_API_VERSION
	.align		4
        /*0000*/ 	.byte	0x04, 0x37
        /*0002*/ 	.short	(.L_3545 - .L_3544)
.L_3544:
        /*0004*/ 	.word	0x00000082


	//----- nvinfo : EIATTR_KPARAM_INFO
	.align		4
.L_3545:
        /*0008*/ 	.byte	0x04, 0x17
        /*000a*/ 	.short	(.L_3547 - .L_3546)
.L_3546:
        /*000c*/ 	.word	0x00000000
        /*0010*/ 	.short	0x0002
        /*0012*/ 	.short	0x0018
        /*0014*/ 	.byte	0x00, 0xf0, 0x41, 0x00


	//----- nvinfo : EIATTR_KPARAM_INFO
	.align		4
.L_3547:
        /*0018*/ 	.byte	0x04, 0x17
        /*001a*/ 	.short	(.L_3549 - .L_3548)
.L_3548:
        /*001c*/ 	.word	0x00000000
        /*0020*/ 	.short	0x0001
        /*0022*/ 	.short	0x0008
        /*0024*/ 	.byte	0x00, 0xf0, 0x41, 0x00


	//----- nvinfo : EIATTR_KPARAM_INFO
	.align		4
.L_3549:
        /*0028*/ 	.byte	0x04, 0x17
        /*002a*/ 	.short	(.L_3551 - .L_3550)
.L_3550:
        /*002c*/ 	.word	0x00000000
        /*0030*/ 	.short	0x0000
        /*0032*/ 	.short	0x0000
        /*0034*/ 	.byte	0x00, 0xf0, 0x11, 0x00


	//----- nvinfo : EIATTR_SPARSE_MMA_MASK
	.align		4
.L_3551:
        /*0038*/ 	.byte	0x03, 0x50
        /*003a*/ 	.short	0x0000


	//----- nvinfo : EIATTR_MAXREG_COUNT
	.align		4
        /*003c*/ 	.byte	0x03, 0x1b
        /*003e*/ 	.short	0x00ff


	//----- nvinfo : EIATTR_MERCURY_ISA_VERSION
	.align		4
        /*0040*/ 	.byte	0x03, 0x5f
        /*0042*/ 	.short	0x0101


	//----- nvinfo : EIATTR_VRC_CTA_INIT_COUNT
	.align		4
        /*0044*/ 	.byte	0x02, 0x4a
	.zero		1
	.zero		1


	//----- nvinfo : EIATTR_EXIT_INSTR_OFFSETS
	.align		4
        /*0048*/ 	.byte	0x04, 0x1c
        /*004a*/ 	.short	(.L_3553 - .L_3552)


	//   ....[0]....
.L_3552:
        /*004c*/ 	.word	0x000034d0


	//   ....[1]....
        /*0050*/ 	.word	0x00003530


	//   ....[2]....
        /*0054*/ 	.word	0x00006010


	//----- nvinfo : EIATTR_MAX_THREADS
	.align		4
.L_3553:
        /*0058*/ 	.byte	0x04, 0x05
        /*005a*/ 	.short	(.L_3555 - .L_3554)
.L_3554:
        /*005c*/ 	.word	0x00000080
        /*0060*/ 	.word	0x00000001
        /*0064*/ 	.word	0x00000001


	//----- nvinfo : EIATTR_CRS_STACK_SIZE
	.align		4
.L_3555:
        /*0068*/ 	.byte	0x04, 0x1e
        /*006a*/ 	.short	(.L_3557 - .L_3556)
.L_3556:
        /*006c*/ 	.word	0x00000000


	//----- nvinfo : EIATTR_CBANK_PARAM_SIZE
	.align		4
.L_3557:
        /*0070*/ 	.byte	0x03, 0x19
        /*0072*/ 	.short	0x0028


	//----- nvinfo : EIATTR_PARAM_CBANK
	.align		4
        /*0074*/ 	.byte	0x04, 0x0a
        /*0076*/ 	.short	(.L_3559 - .L_3558)
	.align		4
.L_3558:
        /*0078*/ 	.word	index@(.nv.constant0._ZN2at6native29vectorized_elementwise_kernelILi8EZZZNS0_15binary_internal21div_floor_kernel_cudaERNS_18TensorIteratorBaseEENKUlvE0_clEvENKUlvE1_clEvEUlN3c104HalfEE_St5arrayIPcLm2EEEEviT0_T1_)
        /*007c*/ 	.short	0x0380
        /*007e*/ 	.short	0x0028


	//----- nvinfo : EIATTR_SW_WAR
	.align		4
.L_3559:
        /*0080*/ 	.byte	0x04, 0x36
        /*0082*/ 	.short	(.L_3561 - .L_3560)
.L_3560:
        /*0084*/ 	.word	0x00000008
.L_3561:


//--------------------- .nv.info._ZN2at6native18elementwise_kernelILi128ELi4EZNS0_15gpu_kernel_implIZZZNS0_15binary_internal21div_floor_kernel_cudaERNS_18TensorIteratorBaseEENKUlvE0_clEvENKUlvE0_clEvEUlfE_EEvS5_RKT_EUliE_EEviT1_ --------------------------
	.section	.nv.info._ZN2at6native18elementwise_kernelILi128ELi4EZNS0_15gpu_kernel_implIZZZNS0_15binary_internal21div_floor_kernel_cudaERNS_18TensorIteratorBaseEENKUlvE0_clEvENKUlvE0_clEvEUlfE_EEvS5_RKT_EUliE_EEviT1_,"",@"SHT_CUDA_INFO"
	.sectionflags	@""
	.align	4


	//----- nvinfo : EIATTR_CUDA_API_VERSION
	.align		4
        /*0000*/ 	.byte	0x04, 0x37
        /*0002*/ 	.short	(.L_3563 - .L_3562)
.L_3562:
        /*0004*/ 	.word	0x00000082


	//----- nvinfo : EIATTR_KPARAM_INFO
	.align		4
.L_3563:
        /*0008*/ 	.byte	0x04, 0x17
        /*000a*/ 	.short	(.L_3565 - .L_3564)
.L_3564:
        /*000c*/ 	.word	0x00000000
        /*0010*/ 	.short	0x0001
        /*0012*/ 	.short	0x0008
        /*0014*/ 	.byte	0x00, 0xf0, 0xa1, 0x08


	//----- nvinfo : EIATTR_KPARAM_INFO
	.align		4
.L_3565:
        /*0018*/ 	.byte	0x04, 0x17
        /*001a*/ 	.short	(.L_3567 - .L_3566)
.L_3566:
        /*001c*/ 	.word	0x00000000
        /*0020*/ 	.short	0x0000
        /*0022*/ 	.short	0x0000
        /*0024*/ 	.byte	0x00, 0xf0, 0x11, 0x00


	//----- nvinfo : EIATTR_SPARSE_MMA_MASK
	.align		4
.L_3567:
        /*0028*/ 	.byte	0x03, 0x50
        /*002a*/ 	.short	0x0000


	//----- nvinfo : EIATTR_MAXREG_COUNT
	.align		4
        /*002c*/ 	.byte	0x03, 0x1b
        /*002e*/ 	.short	0x0080


	//----- nvinfo : EIATTR_EXTERNS
	.align		4
        /*0030*/ 	.byte	0x04, 0x0f
        /*0032*/ 	.short	(.L_3569 - .L_3568)


	//   ....[0]....
	.align		4
.L_3568:
        /*0034*/ 	.word	index@(__assertfail)


	//----- nvinfo : EIATTR_MERCURY_ISA_VERSION
	.align		4
.L_3569:
        /*0038*/ 	.byte	0x03, 0x5f
        /*003a*/ 	.short	0x0101


	//----- nvinfo : EIATTR_VRC_CTA_INIT_COUNT
	.align		4
        /*003c*/ 	.byte	0x02, 0x4a
	.zero		1
	.zero		1


	//----- nvinfo : EIATTR_SYSCALL_OFFSETS
	.align		4
        /*0040*/ 	.byte	0x04, 0x46
        /*0042*/ 	.short	(.L_3571 - .L_3570)


	//   ....[0]....
.L_3570:
        /*0044*/ 	.word	0x00002180


	//   ....[1]....
        /*0048*/ 	.word	0x000033f0


	//   ....[2]....
        /*004c*/ 	.word	0x00005620


	//   ....[3]....
        /*0050*/ 	.word	0x00006700


	//   ....[4]....
        /*0054*/ 	.word	0x00008a40


	//   ....[5]....
        /*0058*/ 	.word	0x00009b20


	//   ....[6]....
        /*005c*/ 	.word	0x0000be70


	//   ....[7]....
        /*0060*/ 	.word	0x0000cf20


	//----- nvinfo : EIATTR_EXIT_INSTR_OFFSETS
	.align		4
.L_3571:
        /*0064*/ 	.byte	0x04, 0x1c
        /*0066*/ 	.short	(.L_3573 - .L_3572)


	//   ....[0]....
.L_3572:
        /*0068*/ 	.word	0x00009dd0


	//   ....[1]....
        /*006c*/ 	.word	0x0000c4a0


	//   ....[2]....
        /*0070*/ 	.word	0x0000c4e0


	//   ....[3]....
        /*0074*/ 	.word	0x0000c570


	//   ....[4]....
        /*0078*/ 	.word	0x0000c5a0


	//   ....[5]....
        /*007c*/ 	.word	0x0000c5d0


	//   ....[6]....
        /*0080*/ 	.word	0x0000c650


	//   ....[7]....
        /*0084*/ 	.word	0x0000c680


	//   ....[8]....
        /*0088*/ 	.word	0x0000c710


	//   ....[9]....
        /*008c*/ 	.word	0x0000c750


	//   ....[10]....
        /*0090*/ 	.word	0x0000c790


	//   ....[11]....
        /*0094*/ 	.word	0x0000c860


	//   ....[12]....
        /*0098*/ 	.word	0x0000c9c0


	//   ....[13]....
        /*009c*/ 	.word	0x0000cb20


	//   ....[14]....
        /*00a0*/ 	.word	0x0000cc70


	//   ....[15]....
        /*00a4*/ 	.word	0x0000cca0


	//   ....[16]....
        /*00a8*/ 	.word	0x0000ccd0


	//   ....[17]....
        /*00ac*/ 	.word	0x0000cd70


	//   ....[18]....
        /*00b0*/ 	.word	0x0000cdc0


	//   ....[19]....
        /*00b4*/ 	.word	0x0000cf30


	//   ....[20]....
        /*00b8*/ 	.word	0x0000d030


	//   ....[21]....
        /*00bc*/ 	.word	0x0000d160


	//   ....[22]....
        /*00c0*/ 	.word	0x0000d190


	//----- nvinfo : EIATTR_MAX_THREADS
	.align		4
.L_3573:
        /*00c4*/ 	.byte	0x04, 0x05
        /*00c6*/ 	.short	(.L_3575 - .L_3574)
.L_3574:
        /*00c8*/ 	.word	0x00000080
        /*00cc*/ 	.word	0x00000001
        /*00d0*/ 	.word	0x00000001


	//----- nvinfo : EIATTR_CRS_STACK_SIZE
	.align		4
.L_3575:
        /*00d4*/ 	.byte	0x04, 0x1e
        /*00d6*/ 	.short	(.L_3577 - .L_3576)
.L_3576:
        /*00d8*/ 	.word	0x00000000


	//----- nvinfo : EIATTR_CBANK_PARAM_SIZE
	.align		4
.L_3577:
        /*00dc*/ 	.byte	0x03, 0x19
        /*00de*/ 	.short	0x0230


	//----- nvinfo : EIATTR_PARAM_CBANK
	.align		4
        /*00e0*/ 	.byte	0x04, 0x0a
        /*00e2*/ 	.short	(.L_3579 - .L_3578)
	.align		4
.L_3578:
        /*00e4*/ 	.word	index@(.nv.constant0._ZN2at6native18elementwise_kernelILi128ELi4EZNS0_15gpu_kernel_implIZZZNS0_15binary_internal21div_floor_kernel_cudaERNS_18TensorIteratorBaseEENKUlvE0_clEvENKUlvE0_clEvEUlfE_EEvS5_RKT_EUliE_EEviT1_)
        /*00e8*/ 	.short	0x0380
        /*00ea*/ 	.short	0x0230


	//----- nvinfo : EIATTR_SW_WAR
	.align		4
.L_3579:
        /*00ec*/ 	.byte	0x04, 0x36
        /*00ee*/ 	.short	(.L_3581 - .L_3580)
.L_3580:
        /*00f0*/ 	.word	0x00000008
.L_3581:


//--------------------- .nv.info._ZN2at6native27unrolled_elementwise_kernelIZZZNS0_15binary_internal21div_floor_kernel_cudaERNS_18TensorIteratorBaseEENKUlvE0_clEvENKUlvE0_clEvEUlfE_St5arrayIPcLm2EELi4E23TrivialOffsetCalculatorILi1EjESC_NS0_6memory12LoadWithCastILi1EEENSD_13StoreWithCastILi1EEEEEviT_T0_T2_T3_T4_T5_ --------------------------
	.section	.nv.info._ZN2at6native27unrolled_elementwise_kernelIZZZNS0_15binary_internal21div_floor_kernel_cudaERNS_18TensorIteratorBaseEENKUlvE0_clEvENKUlvE0_clEvEUlfE_St5arrayIPcLm2EELi4E23TrivialOffsetCalculatorILi1EjESC_NS0_6memory12LoadWithCastILi1EEENSD_13StoreWithCastILi1EEEEEviT_T0_T2_T3_T4_T5_,"",@"SHT_CUDA_INFO"
	.sectionflags	@""
	.align	4


	//----- nvinfo : EIATTR_CUDA_API_VERSION
	.align		4
        /*0000*/ 	.byte	0x04, 0x37
        /*0002*/ 	.short	(.L_3583 - .L_3582)
.L_3582:
        /*0004*/ 	.word	0x00000082


	//----- nvinfo : EIATTR_KPARAM_INFO
	.align		4
.L_3583:
        /*0008*/ 	.byte	0x04, 0x17
        /*000a*/ 	.short	(.L_3585 - .L_3584)
.L_3584:
        /*000c*/ 	.word	0x00000000
        /*0010*/ 	.short	0x0006
        /*0012*/ 	.short	0x0034
        /*0014*/ 	.byte	0x00, 0xf0, 0x21, 0x00


	//----- nvinfo : EIATTR_KPARAM_INFO
	.align		4
.L_3585:
        /*0018*/ 	.byte	0x04, 0x17
        /*001a*/ 	.short	(.L_3587 - .L_3586)
.L_3586:
        /*001c*/ 	.word	0x00000000
        /*0020*/ 	.short	0x0005
        /*0022*/ 	.short	0x002c
        /*0024*/ 	.byte	0x00, 0xf0, 0x21, 0x00


	//----- nvinfo : EIATTR_KPARAM_INFO
	.align		4
.L_3587:
        /*0028*/ 	.byte	0x04, 0x17
        /*002a*/ 	.short	(.L_3589 - .L_3588)
.L_3588:
        /*002c*/ 	.word	0x00000000
        /*0030*/ 	.short	0x0004
        /*0032*/ 	.short	0x0029
        /*0034*/ 	.byte	0x00, 0xf0, 0x05, 0x00


	//----- nvinfo : EIATTR_KPARAM_INFO
	.align		4
.L_3589:
        /*0038*/ 	.byte	0x04, 0x17
        /*003a*/ 	.short	(.L_3591 - .L_3590)
.L_3590:
        /*003c*/ 	.word	0x00000000
        /*0040*/ 	.short	0x0003
        /*0042*/ 	.short	0x0028
        /*0044*/ 	.byte	0x00, 0xf0, 0x05, 0x00


	//----- nvinfo : EIATTR_KPARAM_INFO
	.align		4
.L_3591:
        /*0048*/ 	.byte	0x04, 0x17
        /*004a*/ 	.short	(.L_3593 - .L_3592)
.L_3592:
        /*004c*/ 	.word	0x00000000
        /*0050*/ 	.short	0x0002
        /*0052*/ 	.short	0x0018
        /*0054*/ 	.byte	0x00, 0xf0, 0x41, 0x00


	//----- nvinfo : EIATTR_KPARAM_INFO
	.align		4
.L_3593:
        /*0058*/ 	.byte	0x04, 0x17
        /*005a*/ 	.short	(.L_3595 - .L_3594)
.L_3594:
        /*005c*/ 	.word	0x00000000
        /*0060*/ 	.short	0x0001
        /*0062*/ 	.short	0x0008
        /*0064*/ 	.byte	0x00, 0xf0, 0x41, 0x00


	//----- nvinfo : EIATTR_KPARAM_INFO
	.align		4
.L_3595:
        /*0068*/ 	.byte	0x04, 0x17
        /*006a*/ 	.short	(.L_3597 - .L_3596)
.L_3596:
        /*006c*/ 	.word	0x00000000
        /*0070*/ 	.short	0x0000
        /*0072*/ 	.short	0x0000
        /*0074*/ 	.byte	0x00, 0xf0, 0x11, 0x00


	//----- nvinfo : EIATTR_SPARSE_MMA_MASK
	.align		4
.L_3597:
        /*0078*/ 	.byte	0x03, 0x50
        /*007a*/ 	.short	0x0000


	//----- nvinfo : EIATTR_MAXREG_COUNT
	.align		4
        /*007c*/ 	.byte	0x03, 0x1b
        /*007e*/ 	.short	0x00ff


	//----- nvinfo : EIATTR_EXTERNS
	.align		4
        /*0080*/ 	.byte	0x04, 0x0f
        /*0082*/ 	.short	(.L_3599 - .L_3598)


	//   ....[0]....
	.align		4
.L_3598:
        /*0084*/ 	.word	index@(__assertfail)


	//----- nvinfo : EIATTR_MERCURY_ISA_VERSION
	.align		4
.L_3599:
        /*0088*/ 	.byte	0x03, 0x5f
        /*008a*/ 	.short	0x0101


	//----- nvinfo : EIATTR_VRC_CTA_INIT_COUNT
	.align		4
        /*008c*/ 	.byte	0x02, 0x4a
	.zero		1
	.zero		1


	//----- nvinfo : EIATTR_SYSCALL_OFFSETS
	.align		4
        /*0090*/ 	.byte	0x04, 0x46
        /*0092*/ 	.short	(.L_3601 - .L_3600)


	//   ....[0]....
.L_3600:
        /*0094*/ 	.word	0x00000de0


	//   ....[1]....
        /*0098*/ 	.word	0x00001cf0


	//   ....[2]....
        /*009c*/ 	.word	0x00002b70


	//   ....[3]....
        /*00a0*/ 	.word	0x000039d0


	//   ....[4]....
        /*00a4*/ 	.word	0x00005dd0


	//   ....[5]....
        /*00a8*/ 	.word	0x00006b60


	//   ....[6]....
        /*00ac*/ 	.word	0x000079e0


	//   ....[7]....
        /*00b0*/ 	.word	0x00008840


	//----- nvinfo : EIATTR_EXIT_INSTR_OFFSETS
	.align		4
.L_3601:
        /*00b4*/ 	.byte	0x04, 0x1c
        /*00b6*/ 	.short	(.L_3603 - .L_3602)


	//   ....[0]....
.L_3602:
        /*00b8*/ 	.word	0x00007c80


	//   ....[1]....
        /*00bc*/ 	.word	0x00007dc0


	//   ....[2]....
        /*00c0*/ 	.word	0x00007e00


	//   ....[3]....
        /*00c4*/ 	.word	0x00007e90


	//   ....[4]....
        /*00c8*/ 	.word	0x00007ec0


	//   ....[5]....
        /*00cc*/ 	.word	0x00007ef0


	//   ....[6]....
        /*00d0*/ 	.word	0x00007f70


	//   ....[7]....
        /*00d4*/ 	.word	0x00007fa0


	//   ....[8]....
        /*00d8*/ 	.word	0x00008030


	//   ....[9]....
        /*00dc*/ 	.word	0x00008070


	//   ....[10]....
        /*00e0*/ 	.word	0x000080b0


	//   ....[11]....
        /*00e4*/ 	.word	0x00008180


	//   ....[12]....
        /*00e8*/ 	.word	0x000082e0


	//   ....[13]....
        /*00ec*/ 	.word	0x00008440


	//   ....[14]....
        /*00f0*/ 	.word	0x00008590


	//   ....[15]....
        /*00f4*/ 	.word	0x000085c0


	//   ....[16]....
        /*00f8*/ 	.word	0x000085f0


	//   ....[17]....
        /*00fc*/ 	.word	0x00008690


	//   ....[18]....
        /*0100*/ 	.word	0x000086e0


	//   ....[19]....
        /*0104*/ 	.word	0x00008850


	//   ....[20]....
        /*0108*/ 	.word	0x00008950


	//   ....[21]....
        /*010c*/ 	.word	0x00008a80


	//   ....[22]....
        /*0110*/ 	.word	0x00008ab0


	//----- nvinfo : EIATTR_MAX_THREADS
	.align		4
.L_3603:
        /*0114*/ 	.byte	0x04, 0x05
        /*0116*/ 	.short	(.L_3605 - .L_3604)
.L_3604:
        /*0118*/ 	.word	0x00000080
        /*011c*/ 	.word	0x00000001
        /*0120*/ 	.word	0x00000001


	//----- nvinfo : EIATTR_CRS_STACK_SIZE
	.align		4
.L_3605:
        /*0124*/ 	.byte	0x04, 0x1e
        /*0126*/ 	.short	(.L_3607 - .L_3606)
.L_3606:
        /*0128*/ 	.word	0x00000000


	//----- nvinfo : EIATTR_CBANK_PARAM_SIZE
	.align		4
.L_3607:
        /*012c*/ 	.byte	0x03, 0x19
        /*012e*/ 	.short	0x003c


	//----- nvinfo : EIATTR_PARAM_CBANK
	.align		4
        /*0130*/ 	.byte	0x04, 0x0a
        /*0132*/ 	.short	(.L_3609 - .L_3608)
	.align		4
.L_3608:
        /*0134*/ 	.word	index@(.nv.constant0._ZN2at6native27unrolled_elementwise_kernelIZZZNS0_15binary_internal21div_floor_kernel_cudaERNS_18TensorIteratorBaseEENKUlvE0_clEvENKUlvE0_clEvEUlfE_St5arrayIPcLm2EELi4E23TrivialOffsetCalculatorILi1EjESC_NS0_6memory12LoadWithCastILi1EEENSD_13StoreWithCastILi1EEEEEviT_T0_T2_T3_T4_T5_)
        /*0138*/ 	.short	0x0380
        /*013a*/ 	.short	0x003c


	//----- nvinfo : EIATTR_SW_WAR
	.align		4
.L_3609:
        /*013c*/ 	.byte	0x04, 0x36
        /*013e*/ 	.short	(.L_3611 - .L_3610)
.L_3610:
        /*0140*/ 	.word	0x00000008
.L_3611:


//--------------------- .nv.info._ZN2at6native18elementwise_kernelILi128ELi2EZNS0_22gpu_kernel_impl_nocastIZZZNS0_15binary_internal21div_floor_kernel_cudaERNS_18TensorIteratorBaseEENKUlvE0_clEvENKUlvE0_clEvEUlfE_EEvS5_RKT_EUliE_EEviT1_ --------------------------
	.section	.nv.info._ZN2at6native18elementwise_kernelILi128ELi2EZNS0_22gpu_kernel_impl_nocastIZZZNS0_15binary_internal21div_floor_kernel_cudaERNS_18TensorIteratorBaseEENKUlvE0_clEvENKUlvE0_clEvEUlfE_EEvS5_RKT_EUliE_EEviT1_,"",@"SHT_CUDA_INFO"
	.sectionflags	@""
	.align	4


	//----- nvinfo : EIATTR_CUDA_API_VERSION
	.align		4
        /*0000*/ 	.byte	0x04, 0x37
        /*0002*/ 	.short	(.L_3613 - .L_3612)
.L_3612:
        /*0004*/ 	.word	0x00000082


	//----- nvinfo : EIATTR_KPARAM_INFO
	.align		4
.L_3613:
        /*0008*/ 	.byte	0x04, 0x17
        /*000a*/ 	.short	(.L_3615 - .L_3614)
.L_3614:
        /*000c*/ 	.word	0x00000000
        /*0010*/ 	.short	0x0001
        /*0012*/ 	.short	0x0008
        /*0014*/ 	.byte	0x00, 0xf0, 0x81, 0x08


	//----- nvinfo : EIATTR_KPARAM_INFO
	.align		4
.L_3615:
        /*0018*/ 	.byte	0x04, 0x17
        /*001a*/ 	.short	(.L_3617 - .L_3616)
.L_3616:
        /*001c*/ 	.word	0x00000000
        /*0020*/ 	.short	0x0000
        /*0022*/ 	.short	0x0000
        /*0024*/ 	.byte	0x00, 0xf0, 0x11, 0x00


	//----- nvinfo : EIATTR_SPARSE_MMA_MASK
	.align		4
.L_3617:
        /*0028*/ 	.byte	0x03, 0x50
        /*002a*/ 	.short	0x0000


	//----- nvinfo : EIATTR_MAXREG_COUNT
	.align		4
        /*002c*/ 	.byte	0x03, 0x1b
        /*002e*/ 	.short	0x0080


	//----- nvinfo : EIATTR_MERCURY_ISA_VERSION
	.align		4
        /*0030*/ 	.byte	0x03, 0x5f
        /*0032*/ 	.short	0x0101


	//----- nvinfo : EIATTR_VRC_CTA_INIT_COUNT
	.align		4
        /*0034*/ 	.byte	0x02, 0x4a
	.zero		1
	.zero		1


	//----- nvinfo : EIATTR_EXIT_INSTR_OFFSETS
	.align		4
        /*0038*/ 	.byte	0x04, 0x1c
        /*003a*/ 	.short	(.L_3619 - .L_3618)


	//   ....[0]....
.L_3618:
        /*003c*/ 	.word	0x00000630


	//   ....[1]....
        /*0040*/ 	.word	0x00000a90


	//   ....[2]....
        /*0044*/ 	.word	0x00000b00


	//   ....[3]....
        /*0048*/ 	.word	0x00002390


	//   ....[4]....
        /*004c*/ 	.word	0x00003b70


	//----- nvinfo : EIATTR_MAX_THREADS
	.align		4
.L_3619:
        /*0050*/ 	.byte	0x04, 0x05
        /*0052*/ 	.short	(.L_3621 - .L_3620)
.L_3620:
        /*0054*/ 	.word	0x00000080
        /*0058*/ 	.word	0x00000001
        /*005c*/ 	.word	0x00000001


	//----- nvinfo : EIATTR_CRS_STACK_SIZE
	.align		4
.L_3621:
        /*0060*/ 	.byte	0x04, 0x1e
        /*0062*/ 	.short	(.L_3623 - .L_3622)
.L_3622:
        /*0064*/ 	.word	0x00000000


	//----- nvinfo : EIATTR_CBANK_PARAM_SIZE
	.align		4
.L_3623:
        /*0068*/ 	.byte	0x03, 0x19
        /*006a*/ 	.short	0x0228


	//----- nvinfo : EIATTR_PARAM_CBANK
	.align		4
        /*006c*/ 	.byte	0x04, 0x0a
        /*006e*/ 	.short	(.L_3625 - .L_3624)
	.align		4
.L_3624:
        /*0070*/ 	.word	index@(.nv.constant0._ZN2at6native18elementwise_kernelILi128ELi2EZNS0_22gpu_kernel_impl_nocastIZZZNS0_15binary_internal21div_floor_kernel_cudaERNS_18TensorIteratorBaseEENKUlvE0_clEvENKUlvE0_clEvEUlfE_EEvS5_RKT_EUliE_EEviT1_)
        /*0074*/ 	.short	0x0380
        /*0076*/ 	.short	0x0228


	//----- nvinfo : EIATTR_SW_WAR
	.align		4
.L_3625:
        /*0078*/ 	.byte	0x04, 0x36
        /*007a*/ 	.short	(.L_3627 - .L_3626)
.L_3626:
        /*007c*/ 	.word	0x00000008
.L_3627:


//--------------------- .nv.info._ZN2at6native27unrolled_elementwise_kernelIZZZNS0_15binary_internal21div_floor_kernel_cudaERNS_18TensorIteratorBaseEENKUlvE0_clEvENKUlvE0_clEvEUlfE_St5arrayIPcLm2EELi4E23TrivialOffsetCalculatorILi1EjESC_NS0_6memory15LoadWithoutCastENSD_16StoreWithoutCastEEEviT_T0_T2_T3_T4_T5_ --------------------------
	.section	.nv.info._ZN2at6native27unrolled_elementwise_kernelIZZZNS0_15binary_internal21div_floor_kernel_cudaERNS_18TensorIteratorBaseEENKUlvE0_clEvENKUlvE0_clEvEUlfE_St5arrayIPcLm2EELi4E23TrivialOffsetCalculatorILi1EjESC_NS0_6memory15LoadWithoutCastENSD_16StoreWithoutCastEEEviT_T0_T2_T3_T4_T5_,"",@"SHT_CUDA_INFO"
	.sectionflags	@""
	.align	4


	//----- nvinfo : EIATTR_CUDA_API_VERSION
	.align		4
        /*0000*/ 	.byte	0x04, 0x37
        /*0002*/ 	.short	(.L_3629 - .L_3628)
.L_3628:
        /*0004*/ 	.word	0x00000082


	//----- nvinfo : EIATTR_KPARAM_INFO
	.align		4
.L_3629:
        /*0008*/ 	.byte	0x04, 0x17
        /*000a*/ 	.short	(.L_3631 - .L_3630)
.L_3630:
        /*000c*/ 	.word	0x00000000
        /*0010*/ 	.short	0x0006
        /*0012*/ 	.short	0x002b
        /*0014*/ 	.byte	0x00, 0xf0, 0x05, 0x00


	//----- nvinfo : EIATTR_KPARAM_INFO
	.align		4
.L_3631:
        /*0018*/ 	.byte	0x04, 0x17
        /*001a*/ 	.short	(.L_3633 - .L_3632)
.L_3632:
        /*001c*/ 	.word	0x00000000
        /*0020*/ 	.short	0x0005
        /*0022*/ 	.short	0x002a
        /*0024*/ 	.byte	0x00, 0xf0, 0x05, 0x00


	//----- nvinfo : EIATTR_KPARAM_INFO
	.align		4
.L_3633:
        /*0028*/ 	.byte	0x04, 0x17
        /*002a*/ 	.short	(.L_3635 - .L_3634)
.L_3634:
        /*002c*/ 	.word	0x00000000
        /*0030*/ 	.short	0x0004
        /*0032*/ 	.short	0x0029
        /*0034*/ 	.byte	0x00, 0xf0, 0x05, 0x00


	//----- nvinfo : EIATTR_KPARAM_INFO
	.align		4
.L_3635:
        /*0038*/ 	.byte	0x04, 0x17
        /*003a*/ 	.short	(.L_3637 - .L_3636)
.L_3636:
        /*003c*/ 	.word	0x00000000
        /*0040*/ 	.short	0x0003
        /*0042*/ 	.short	0x0028
        /*0044*/ 	.byte	0x00, 0xf0, 0x05, 0x00


	//----- nvinfo : EIATTR_KPARAM_INFO
	.align		4
.L_3637:
        /*0048*/ 	.byte	0x04, 0x17
        /*004a*/ 	.short	(.L_3639 - .L_3638)
.L_3638:
        /*004c*/ 	.word	0x00000000
        /*0050*/ 	.short	0x0002
        /*0052*/ 	.short	0x0018
        /*0054*/ 	.byte	0x00, 0xf0, 0x41, 0x00


	//----- nvinfo : EIATTR_KPARAM_INFO
	.align		4
.L_3639:
        /*0058*/ 	.byte	0x04, 0x17
        /*005a*/ 	.short	(.L_3641 - .L_3640)
.L_3640:
        /*005c*/ 	.word	0x00000000
        /*0060*/ 	.short	0x0001
        /*0062*/ 	.short	0x0008
        /*0064*/ 	.byte	0x00, 0xf0, 0x41, 0x00


	//----- nvinfo : EIATTR_KPARAM_INFO
	.align		4
.L_3641:
        /*0068*/ 	.byte	0x04, 0x17
        /*006a*/ 	.short	(.L_3643 - .L_3642)
.L_3642:
        /*006c*/ 	.word	0x00000000
        /*0070*/ 	.short	0x0000
        /*0072*/ 	.short	0x0000
        /*0074*/ 	.byte	0x00, 0xf0, 0x11, 0x00


	//----- nvinfo : EIATTR_SPARSE_MMA_MASK
	.align		4
.L_3643:
        /*0078*/ 	.byte	0x03, 0x50
        /*007a*/ 	.short	0x0000


	//----- nvinfo : EIATTR_MAXREG_COUNT
	.align		4
        /*007c*/ 	.byte	0x03, 0x1b
        /*007e*/ 	.short	0x00ff


	//----- nvinfo : EIATTR_MERCURY_ISA_VERSION
	.align		4
        /*0080*/ 	.byte	0x03, 0x5f
        /*0082*/ 	.short	0x0101


	//----- nvinfo : EIATTR_VRC_CTA_INIT_COUNT
	.align		4
        /*0084*/ 	.byte	0x02, 0x4a
	.zero		1
	.zero		1


	//----- nvinfo : EIATTR_EXIT_INSTR_OFFSETS
	.align		4
        /*0088*/ 	.byte	0x04, 0x1c
        /*008a*/ 	.short	(.L_3645 - .L_3644)


	//   ....[0]....
.L_3644:
        /*008c*/ 	.word	0x000018f0


	//   ....[1]....
        /*0090*/ 	.word	0x00001940


	//----- nvinfo : EIATTR_MAX_THREADS
	.align		4
.L_3645:
        /*0094*/ 	.byte	0x04, 0x05
        /*0096*/ 	.short	(.L_3647 - .L_3646)
.L_3646:
        /*0098*/ 	.word	0x00000080
        /*009c*/ 	.word	0x00000001
        /*00a0*/ 	.word	0x00000001


	//----- nvinfo : EIATTR_CRS_STACK_SIZE
	.align		4
.L_3647:
        /*00a4*/ 	.byte	0x04, 0x1e
        /*00a6*/ 	.short	(.L_3649 - .L_3648)
.L_3648:
        /*00a8*/ 	.word	0x00000000


	//----- nvinfo : EIATTR_CBANK_PARAM_SIZE
	.align		4
.L_3649:
        /*00ac*/ 	.byte	0x03, 0x19
        /*00ae*/ 	.short	0x002c


	//----- nvinfo : EIATTR_PARAM_CBANK
	.align		4
        /*00b0*/ 	.byte	0x04, 0x0a
        /*00b2*/ 	.short	(.L_3651 - .L_3650)
	.align		4
.L_3650:
        /*00b4*/ 	.word	index@(.nv.constant0._ZN2at6native27unrolled_elementwise_kernelIZZZNS0_15binary_internal21div_floor_kernel_cudaERNS_18TensorIteratorBaseEENKUlvE0_clEvENKUlvE0_clEvEUlfE_St5arrayIPcLm2EELi4E23TrivialOffsetCalculatorILi1EjESC_NS0_6memory15LoadWithoutCastENSD_16StoreWithoutCastEEEviT_T0_T2_T3_T4_T5_)
        /*00b8*/ 	.short	0x0380
        /*00ba*/ 	.short	0x002c


	//----- nvinfo : EIATTR_SW_WAR
	.align		4
.L_3651:
        /*00bc*/ 	.byte	0x04, 0x36
        /*00be*/ 	.short	(.L_3653 - .L_3652)
.L_3652:
        /*00c0*/ 	.word	0x00000008
.L_3653:


//--------------------- .nv.info._ZN2at6native29vectorized_elementwise_kernelILi2EZZZNS0_15binary_internal21div_floor_kernel_cudaERNS_18TensorIteratorBaseEENKUlvE0_clEvENKUlvE0_clEvEUlfE_St5arrayIPcLm2EEEEviT0_T1_ --------------------------
	.section	.nv.info._ZN2at6native29vectorized_elementwise_kernelILi2EZZZNS0_15binary_internal21div_floor_kernel_cudaERNS_18TensorIteratorBaseEENKUlvE0_clEvENKUlvE0_clEvEUlfE_St5arrayIPcLm2EEEEviT0_T1_,"",@"SHT_CUDA_INFO"
	.sectionflags	@""
	.align	4


	//----- nvinfo : EIATTR_CUDA_API_VERSION
	.align		4
        /*0000*/ 	.byte	0x04, 0x37
        /*0002*/ 	.short	(.L_3655 - .L_3654)
.L_3654:
        /*0004*/ 	.word	0x00000082


	//----- nvinfo : EIATTR_KPARAM_INFO
	.align		4
.L_3655:
        /*0008*/ 	.byte	0x04, 0x17
        /*000a*/ 	.short	(.L_3657 - .L_3656)
.L_3656:
        /*000c*/ 	.word	0x00000000
        /*0010*/ 	.short	0x0002
        /*0012*/ 	.short	0x0018
        /*0014*/ 	.byte	0x00, 0xf0, 0x41, 0x00


	//----- nvinfo : EIATTR_KPARAM_INFO
	.align		4
.L_3657:
        /*0018*/ 	.byte	0x04, 0x17
        /*001a*/ 	.short	(.L_3659 - .L_3658)
.L_3658:
        /*001c*/ 	.word	0x00000000
        /*0020*/ 	.short	0x0001
        /*0022*/ 	.short	0x0008
        /*0024*/ 	.byte	0x00, 0xf0, 0x41, 0x00


	//----- nvinfo : EIATTR_KPARAM_INFO
	.align		4
.L_3659:
        /*0028*/ 	.byte	0x04, 0x17
        /*002a*/ 	.short	(.L_3661 - .L_3660)
.L_3660:
        /*002c*/ 	.word	0x00000000
        /*0030*/ 	.short	0x0000
        /*0032*/ 	.short	0x0000
        /*0034*/ 	.byte	0x00, 0xf0, 0x11, 0x00


	//----- nvinfo : EIATTR_SPARSE_MMA_MASK
	.align		4
.L_3661:
        /*0038*/ 	.byte	0x03, 0x50
        /*003a*/ 	.short	0x0000


	//----- nvinfo : EIATTR_MAXREG_COUNT
	.align		4
        /*003c*/ 	.byte	0x03, 0x1b
        /*003e*/ 	.short	0x00ff


	//----- nvinfo : EIATTR_MERCURY_ISA_VERSION
	.align		4
        /*0040*/ 	.byte	0x03, 0x5f
        /*0042*/ 	.short	0x0101


	//----- nvinfo : EIATTR_VRC_CTA_INIT_COUNT
	.align		4
        /*0044*/ 	.byte	0x02, 0x4a
	.zero		1
	.zero		1


	//----- nvinfo : EIATTR_EXIT_INSTR_OFFSETS
	.align		4
        /*0048*/ 	.byte	0x04, 0x1c
        /*004a*/ 	.short	(.L_3663 - .L_3662)


	//   ....[0]....
.L_3662:
        /*004c*/ 	.word	0x00003270


	//   ....[1]....
        /*0050*/ 	.word	0x000032c0


	//   ....[2]....
        /*0054*/ 	.word	0x00005b10


	//----- nvinfo : EIATTR_MAX_THREADS
	.align		4
.L_3663:
        /*0058*/ 	.byte	0x04, 0x05
        /*005a*/ 	.short	(.L_3665 - .L_3664)
.L_3664:
        /*005c*/ 	.word	0x00000080
        /*0060*/ 	.word	0x00000001
        /*0064*/ 	.word	0x00000001


	//----- nvinfo : EIATTR_CRS_STACK_SIZE
	.align		4
.L_3665:
        /*0068*/ 	.byte	0x04, 0x1e
        /*006a*/ 	.short	(.L_3667 - .L_3666)
.L_3666:
        /*006c*/ 	.word	0x00000000


	//----- nvinfo : EIATTR_CBANK_PARAM_SIZE
	.align		4
.L_3667:
        /*0070*/ 	.byte	0x03, 0x19
        /*0072*/ 	.short	0x0028


	//----- nvinfo : EIATTR_PARAM_CBANK
	.align		4
        /*0074*/ 	.byte	0x04, 0x0a
        /*0076*/ 	.short	(.L_3669 - .L_3668)
	.align		4
.L_3668:
        /*0078*/ 	.word	index@(.nv.constant0._ZN2at6native29vectorized_elementwise_kernelILi2EZZZNS0_15binary_internal21div_floor_kernel_cudaERNS_18TensorIteratorBaseEENKUlvE0_clEvENKUlvE0_clEvEUlfE_St5arrayIPcLm2EEEEviT0_T1_)
        /*007c*/ 	.short	0x0380
        /*007e*/ 	.short	0x0028


	//----- nvinfo : EIATTR_SW_WAR
	.align		4
.L_3669:
        /*0080*/ 	.byte	0x04, 0x36
        /*0082*/ 	.short	(.L_3671 - .L_3670)
.L_3670:
        /*0084*/ 	.word	0x00000008
.L_3671:


//--------------------- .nv.info._ZN2at6native29vectorized_elementwise_kernelILi4EZZZNS0_15binary_internal21div_floor_kernel_cudaERNS_18TensorIteratorBaseEENKUlvE0_clEvENKUlvE0_clEvEUlfE_St5arrayIPcLm2EEEEviT0_T1_ --------------------------
	.section	.nv.info._ZN2at6native29vectorized_elementwise_kernelILi4EZZZNS0_15binary_internal21div_floor_kernel_cudaERNS_18TensorIteratorBaseEENKUlvE0_clEvENKUlvE0_clEvEUlfE_St5arrayIPcLm2EEEEviT0_T1_,"",@"SHT_CUDA_INFO"
	.sectionflags	@""
	.align	4


	//----- nvinfo : EIATTR_CUDA_API_VERSION
	.align		4
        /*0000*/ 	.byte	0x04, 0x37
        /*0002*/ 	.short	(.L_3673 - .L_3672)
.L_3672:
        /*0004*/ 	.word	0x00000082


	//----- nvinfo : EIATTR_KPARAM_INFO
	.align		4
.L_3673:
        /*0008*/ 	.byte	0x04, 0x17
        /*000a*/ 	.short	(.L_3675 - .L_3674)
.L_3674:
        /*000c*/ 	.word	0x00000000
        /*0010*/ 	.short	0x0002
        /*0012*/ 	.short	0x0018
        /*0014*/ 	.byte	0x00, 0xf0, 0x41, 0x00


	//----- nvinfo : EIATTR_KPARAM_INFO
	.align		4
.L_3675:
        /*0018*/ 	.byte	0x04, 0x17
        /*001a*/ 	.short	(.L_3677 - .L_3676)
.L_3676:
        /*001c*/ 	.word	0x00000000
        /*0020*/ 	.short	0x0001
        /*0022*/ 	.short	0x0008
        /*0024*/ 	.byte	0x00, 0xf0, 0x41, 0x00


	//----- nvinfo : EIATTR_KPARAM_INFO
	.align		4
.L_3677:
        /*0028*/ 	.byte	0x04, 0x17
        /*002a*/ 	.short	(.L_3679 - .L_3678)
.L_3678:
        /*002c*/ 	.word	0x00000000
        /*0030*/ 	.short	0x0000
        /*0032*/ 	.short	0x0000
        /*0034*/ 	.byte	0x00, 0xf0, 0x11, 0x00


	//----- nvinfo : EIATTR_SPARSE_MMA_MASK
	.align		4
.L_3679:
        /*0038*/ 	.byte	0x03, 0x50
        /*003a*/ 	.short	0x0000


	//----- nvinfo : EIATTR_MAXREG_COUNT
	.align		4
        /*003c*/ 	.byte	0x03, 0x1b
        /*003e*/ 	.short	0x00ff


	//----- nvinfo : EIATTR_MERCURY_ISA_VERSION
	.align		4
        /*0040*/ 	.byte	0x03, 0x5f
        /*0042*/ 	.short	0x0101


	//----- nvinfo : EIATTR_VRC_CTA_INIT_COUNT
	.align		4
        /*0044*/ 	.byte	0x02, 0x4a
	.zero		1
	.zero		1


	//----- nvinfo : EIATTR_EXIT_INSTR_OFFSETS
	.align		4
        /*0048*/ 	.byte	0x04, 0x1c
        /*004a*/ 	.short	(.L_3681 - .L_3680)


	//   ....[0]....
.L_3680:
        /*004c*/ 	.word	0x00003270


	//   ....[1]....
        /*0050*/ 	.word	0x000032c0


	//   ....[2]....
        /*0054*/ 	.word	0x00005ad0


	//----- nvinfo : EIATTR_MAX_THREADS
	.align		4
.L_3681:
        /*0058*/ 	.byte	0x04, 0x05
        /*005a*/ 	.short	(.L_3683 - .L_3682)
.L_3682:
        /*005c*/ 	.word	0x00000080
        /*0060*/ 	.word	0x00000001
        /*0064*/ 	.word	0x00000001


	//----- nvinfo : EIATTR_CRS_STACK_SIZE
	.align		4
.L_3683:
        /*0068*/ 	.byte	0x04, 0x1e
        /*006a*/ 	.short	(.L_3685 - .L_3684)
.L_3684:
        /*006c*/ 	.word	0x00000000


	//----- nvinfo : EIATTR_CBANK_PARAM_SIZE
	.align		4
.L_3685:
        /*0070*/ 	.byte	0x03, 0x19
        /*0072*/ 	.short	0x0028


	//----- nvinfo : EIATTR_PARAM_CBANK
	.align		4
        /*0074*/ 	.byte	0x04, 0x0a
        /*0076*/ 	.short	(.L_3687 - .L_3686)
	.align		4
.L_3686:
        /*0078*/ 	.word	index@(.nv.constant0._ZN2at6native29vectorized_elementwise_kernelILi4EZZZNS0_15binary_internal21div_floor_kernel_cudaERNS_18TensorIteratorBaseEENKUlvE0_clEvENKUlvE0_clEvEUlfE_St5arrayIPcLm2EEEEviT0_T1_)
        /*007c*/ 	.short	0x0380
        /*007e*/ 	.short	0x0028


	//----- nvinfo : EIATTR_SW_WAR
	.align		4
.L_3687:
        /*0080*/ 	.byte	0x04, 0x36
        /*0082*/ 	.short	(.L_3689 - .L_3688)
.L_3688:
        /*0084*/ 	.word	0x00000008
.L_3689:


//--------------------- .nv.info._ZN2at6native29vectorized_elementwise_kernelILi8EZZZNS0_15binary_internal21div_floor_kernel_cudaERNS_18TensorIteratorBaseEENKUlvE0_clEvENKUlvE0_clEvEUlfE_St5arrayIPcLm2EEEEviT0_T1_ --------------------------
	.section	.nv.info._ZN2at6native29vectorized_elementwise_kernelILi8EZZZNS0_15binary_internal21div_floor_kernel_cudaERNS_18TensorIteratorBaseEENKUlvE0_clEvENKUlvE0_clEvEUlfE_St5arrayIPcLm2EEEEviT0_T1_,"",@"SHT_CUDA_INFO"
	.sectionflags	@""
	.align	4


	//----- nvinfo : EIATTR_CUDA_API_VERSION
	.align		4
        /*0000*/ 	.byte	0x04, 0x37
        /*0002*/ 	.short	(.L_3691 - .L_3690)
.L_3690:
        /*0004*/ 	.word	0x00000082


	//----- nvinfo : EIATTR_KPARAM_INFO
	.align		4
.L_3691:
        /*0008*/ 	.byte	0x04, 0x17
        /*000a*/ 	.short	(.L_3693 - .L_3692)
.L_3692:
        /*000c*/ 	.word	0x00000000
        /*0010*/ 	.short	0x0002
        /*0012*/ 	.short	0x0018
        /*0014*/ 	.byte	0x00, 0xf0, 0x41, 0x00


	//----- nvinfo : EIATTR_KPARAM_INFO
	.align		4
.L_3693:
        /*0018*/ 	.byte	0x04, 0x17
        /*001a*/ 	.short	(.L_3695 - .L_3694)
.L_3694:
        /*001c*/ 	.word	0x00000000
        /*0020*/ 	.short	0x0001
        /*0022*/ 	.short	0x0008
        /*0024*/ 	.byte	0x00, 0xf0, 0x41, 0x00


	//----- nvinfo : EIATTR_KPARAM_INFO
	.align		4
.L_3695:
        /*0028*/ 	.byte	0x04, 0x17
        /*002a*/ 	.short	(.L_3697 - .L_3696)
.L_3696:
        /*002c*/ 	.word	0x00000000
        /*0030*/ 	.short	0x0000
        /*0032*/ 	.short	0x0000
        /*0034*/ 	.byte	0x00, 0xf0, 0x11, 0x00


	//----- nvinfo : EIATTR_SPARSE_MMA_MASK
	.align		4
.L_3697:
        /*0038*/ 	.byte	0x03, 0x50
        /*003a*/ 	.short	0x0000


	//----- nvinfo : EIATTR_MAXREG_COUNT
	.align		4
        /*003c*/ 	.byte	0x03, 0x1b
        /*003e*/ 	.short	0x00ff


	//----- nvinfo : EIATTR_MERCURY_ISA_VERSION
	.align		4
        /*0040*/ 	.byte	0x03, 0x5f
        /*0042*/ 	.short	0x0101


	//----- nvinfo : EIATTR_VRC_CTA_INIT_COUNT
	.align		4
        /*0044*/ 	.byte	0x02, 0x4a
	.zero		1
	.zero		1


	//----- nvinfo : EIATTR_EXIT_INSTR_OFFSETS
	.align		4
        /*0048*/ 	.byte	0x04, 0x1c
        /*004a*/ 	.short	(.L_3699 - .L_3698)


	//   ....[0]....
.L_3698:
        /*004c*/ 	.word	0x00003270


	//   ....[1]....
        /*0050*/ 	.word	0x000032c0


	//   ....[2]....
        /*0054*/ 	.word	0x00005ab0


	//----- nvinfo : EIATTR_MAX_THREADS
	.align		4
.L_3699:
        /*0058*/ 	.byte	0x04, 0x05
        /*005a*/ 	.short	(.L_3701 - .L_3700)
.L_3700:
        /*005c*/ 	.word	0x00000080
        /*0060*/ 	.word	0x00000001
        /*0064*/ 	.word	0x00000001


	//----- nvinfo : EIATTR_CRS_STACK_SIZE
	.align		4
.L_3701:
        /*0068*/ 	.byte	0x04, 0x1e
        /*006a*/ 	.short	(.L_3703 - .L_3702)
.L_3702:
        /*006c*/ 	.word	0x00000000


	//----- nvinfo : EIATTR_CBANK_PARAM_SIZE
	.align		4
.L_3703:
        /*0070*/ 	.byte	0x03, 0x19
        /*0072*/ 	.short	0x0028


	//----- nvinfo : EIATTR_PARAM_CBANK
	.align		4
        /*0074*/ 	.byte	0x04, 0x0a
        /*0076*/ 	.short	(.L_3705 - .L_3704)
	.align		4
.L_3704:
        /*0078*/ 	.word	index@(.nv.constant0._ZN2at6native29vectorized_elementwise_kernelILi8EZZZNS0_15binary_internal21div_floor_kernel_cudaERNS_18TensorIteratorBaseEENKUlvE0_clEvENKUlvE0_clEvEUlfE_St5arrayIPcLm2EEEEviT0_T1_)
        /*007c*/ 	.short	0x0380
        /*007e*/ 	.short	0x0028


	//----- nvinfo : EIATTR_SW_WAR
	.align		4
.L_3705:
        /*0080*/ 	.byte	0x04, 0x36
        /*0082*/ 	.short	(.L_3707 - .L_3706)
.L_3706:
        /*0084*/ 	.word	0x00000008
.L_3707:


//--------------------- .nv.info._ZN2at6native18elementwise_kernelILi128ELi4EZNS0_15gpu_kernel_implIZZZNS0_15binary_internal21div_floor_kernel_cudaERNS_18TensorIteratorBaseEENKUlvE0_clEvENKUlvE_clEvEUldE_EEvS5_RKT_EUliE_EEviT1_ --------------------------
	.section	.nv.info._ZN2at6native18elementwise_kernelILi128ELi4EZNS0_15gpu_kernel_implIZZZNS0_15binary_internal21div_floor_kernel_cudaERNS_18TensorIteratorBaseEENKUlvE0_clEvENKUlvE_clEvEUldE_EEvS5_RKT_EUliE_EEviT1_,"",@"SHT_CUDA_INFO"
	.sectionflags	@""
	.align	4


	//----- nvinfo : EIATTR_CUDA_API_VERSION
	.align		4
        /*0000*/ 	.byte	0x04, 0x37
        /*0002*/ 	.short	(.L_3709 - .L_3708)
.L_3708:
        /*0004*/ 	.word	0x00000082


	//----- nvinfo : EIATTR_KPARAM_INFO
	.align		4
.L_3709:
        /*0008*/ 	.byte	0x04, 0x17
        /*000a*/ 	.short	(.L_3711 - .L_3710)
.L_3710:
        /*000c*/ 	.word	0x00000000
        /*0010*/ 	.short	0x0001
        /*0012*/ 	.short	0x0008
        /*0014*/ 	.byte	0x00, 0xf0, 0xc1, 0x08


	//----- nvinfo : EIATTR_KPARAM_INFO
	.align		4
.L_3711:
        /*0018*/ 	.byte	0x04, 0x17
        /*001a*/ 	.short	(.L_3713 - .L_3712)
.L_3712:
        /*001c*/ 	.word	0x00000000
        /*0020*/ 	.short	0x0000
        /*0022*/ 	.short	0x0000
        /*0024*/ 	.byte	0x00, 0xf0, 0x11, 0x00


	//----- nvinfo : EIATTR_SPARSE_MMA_MASK
	.align		4
.L_3713:
        /*0028*/ 	.byte	0x03, 0x50
        /*002a*/ 	.short	0x0000


	//----- nvinfo : EIATTR_MAXREG_COUNT
	.align		4
        /*002c*/ 	.byte	0x03, 0x1b
        /*002e*/ 	.short	0x0080


	//----- nvinfo : EIATTR_EXTERNS
	.align		4
        /*0030*/ 	.byte	0x04, 0x0f
        /*0032*/ 	.short	(.L_3715 - .L_3714)


	//   ....[0]....
	.align		4
.L_3714:
        /*0034*/ 	.word	index@(__assertfail)


	//----- nvinfo : EIATTR_MERCURY_ISA_VERSION
	.align		4
.L_3715:
        /*0038*/ 	.byte	0x03, 0x5f
        /*003a*/ 	.short	0x0101


	//----- nvinfo : EIATTR_VRC_CTA_INIT_COUNT
	.align		4
        /*003c*/ 	.byte	0x02, 0x4a
	.zero		1
	.zero		1


	//----- nvinfo : EIATTR_SYSCALL_OFFSETS
	.align		4
        /*0040*/ 	.byte	0x04, 0x46
        /*0042*/ 	.short	(.L_3717 - .L_3716)


	//   ....[0]....
.L_3716:
        /*0044*/ 	.word	0x000021e0


	//   ....[1]....
        /*0048*/ 	.word	0x00003840


	//   ....[2]....
        /*004c*/ 	.word	0x00005b90


	//   ....[3]....
        /*0050*/ 	.word	0x00006f90


	//   ....[4]....
        /*0054*/ 	.word	0x00009490


	//   ....[5]....
        /*0058*/ 	.word	0x0000a890


	//   ....[6]....
        /*005c*/ 	.word	0x0000cda0


	//   ....[7]....
        /*0060*/ 	.word	0x0000e170


	//----- nvinfo : EIATTR_EXIT_INSTR_OFFSETS
	.align		4
.L_3717:
        /*0064*/ 	.byte	0x04, 0x1c
        /*0066*/ 	.short	(.L_3719 - .L_3718)


	//   ....[0]....
.L_3718:
        /*0068*/ 	.word	0x0000ac30


	//   ....[1]....
        /*006c*/ 	.word	0x0000d500


	//   ....[2]....
        /*0070*/ 	.word	0x0000d540


	//   ....[3]....
        /*0074*/ 	.word	0x0000d5d0


	//   ....[4]....
        /*0078*/ 	.word	0x0000d600


	//   ....[5]....
        /*007c*/ 	.word	0x0000d630


	//   ....[6]....
        /*0080*/ 	.word	0x0000d700


	//   ....[7]....
        /*0084*/ 	.word	0x0000d780


	//   ....[8]....
        /*0088*/ 	.word	0x0000d860


	//   ....[9]....
        /*008c*/ 	.word	0x0000d8f0


	//   ....[10]....
        /*0090*/ 	.word	0x0000d910


	//   ....[11]....
        /*0094*/ 	.word	0x0000d9e0


	//   ....[12]....
        /*0098*/ 	.word	0x0000db90


	//   ....[13]....
        /*009c*/ 	.word	0x0000dd40


	//   ....[14]....
        /*00a0*/ 	.word	0x0000dee0


	//   ....[15]....
        /*00a4*/ 	.word	0x0000df10


	//   ....[16]....
        /*00a8*/ 	.word	0x0000df40


	//   ....[17]....
        /*00ac*/ 	.word	0x0000dfe0


	//   ....[18]....
        /*00b0*/ 	.word	0x0000e010


	//   ....[19]....
        /*00b4*/ 	.word	0x0000e180


	//   ....[20]....
        /*00b8*/ 	.word	0x0000e2d0


	//   ....[21]....
        /*00bc*/ 	.word	0x0000e450


	//   ....[22]....
        /*00c0*/ 	.word	0x0000e4d0


	//----- nvinfo : EIATTR_MAX_THREADS
	.align		4
.L_3719:
        /*00c4*/ 	.byte	0x04, 0x05
        /*00c6*/ 	.short	(.L_3721 - .L_3720)
.L_3720:
        /*00c8*/ 	.word	0x00000080
        /*00cc*/ 	.word	0x00000001
        /*00d0*/ 	.word	0x00000001


	//----- nvinfo : EIATTR_CRS_STACK_SIZE
	.align		4
.L_3721:
        /*00d4*/ 	.byte	0x04, 0x1e
        /*00d6*/ 	.short	(.L_3723 - .L_3722)
.L_3722:
        /*00d8*/ 	.word	0x00000000


	//----- nvinfo : EIATTR_CBANK_PARAM_SIZE
	.align		4
.L_3723:
        /*00dc*/ 	.byte	0x03, 0x19
        /*00de*/ 	.short	0x0238


	//----- nvinfo : EIATTR_PARAM_CBANK
	.align		4
        /*00e0*/ 	.byte	0x04, 0x0a
        /*00e2*/ 	.short	(.L_3725 - .L_3724)
	.align		4
.L_3724:
        /*00e4*/ 	.word	index@(.nv.constant0._ZN2at6native18elementwise_kernelILi128ELi4EZNS0_15gpu_kernel_implIZZZNS0_15binary_internal21div_floor_kernel_cudaERNS_18TensorIteratorBaseEENKUlvE0_clEvENKUlvE_clEvEUldE_EEvS5_RKT_EUliE_EEviT1_)
        /*00e8*/ 	.short	0x0380
        /*00ea*/ 	.short	0x0238


	//----- nvinfo : EIATTR_SW_WAR
	.align		4
.L_3725:
        /*00ec*/ 	.byte	0x04, 0x36
        /*00ee*/ 	.short	(.L_3727 - .L_3726)
.L_3726:
        /*00f0*/ 	.word	0x00000008
.L_3727:


//--------------------- .nv.info._ZN2at6native27unrolled_elementwise_kernelIZZZNS0_15binary_internal21div_floor_kernel_cudaERNS_18TensorIteratorBaseEENKUlvE0_clEvENKUlvE_clEvEUldE_St5arrayIPcLm2EELi4E23TrivialOffsetCalculatorILi1EjESC_NS0_6memory12LoadWithCastILi1EEENSD_13StoreWithCastILi1EEEEEviT_T0_T2_T3_T4_T5_ --------------------------
	.section	.nv.info._ZN2at6native27unrolled_elementwise_kernelIZZZNS0_15binary_internal21div_floor_kernel_cudaERNS_18TensorIteratorBaseEENKUlvE0_clEvENKUlvE_clEvEUldE_St5arrayIPcLm2EELi4E23TrivialOffsetCalculatorILi1EjESC_NS0_6memory12LoadWithCastILi1EEENSD_13StoreWithCastILi1EEEEEviT_T0_T2_T3_T4_T5_,"",@"SHT_CUDA_INFO"
	.sectionflags	@""
	.align	4


	//----- nvinfo : EIATTR_CUDA_API_VERSION
	.align		4
        /*0000*/ 	.byte	0x04, 0x37
        /*0002*/ 	.short	(.L_3729 - .L_3728)
.L_3728:
        /*0004*/ 	.word	0x00000082


	//----- nvinfo : EIATTR_KPARAM_INFO
	.align		4
.L_3729:
        /*0008*/ 	.byte	0x04, 0x17
        /*000a*/ 	.short	(.L_3731 - .L_3730)
.L_3730:
        /*000c*/ 	.word	0x00000000
        /*0010*/ 	.short	0x0006
        /*0012*/ 	.short	0x003c
        /*0014*/ 	.byte	0x00, 0xf0, 0x21, 0x00


	//----- nvinfo : EIATTR_KPARAM_INFO
	.align		4
.L_3731:
        /*0018*/ 	.byte	0x04, 0x17
        /*001a*/ 	.short	(.L_3733 - .L_3732)
.L_3732:
        /*001c*/ 	.word	0x00000000
        /*0020*/ 	.short	0x0005
        /*0022*/ 	.short	0x0034
        /*0024*/ 	.byte	0x00, 0xf0, 0x21, 0x00


	//----- nvinfo : EIATTR_KPARAM_INFO
	.align		4
.L_3733:
        /*0028*/ 	.byte	0x04, 0x17
        /*002a*/ 	.short	(.L_3735 - .L_3734)
.L_3734:
        /*002c*/ 	.word	0x00000000
        /*0030*/ 	.short	0x0004
        /*0032*/ 	.short	0x0031
        /*0034*/ 	.byte	0x00, 0xf0, 0x05, 0x00


	//----- nvinfo : EIATTR_KPARAM_INFO
	.align		4
.L_3735:
        /*0038*/ 	.byte	0x04, 0x17
        /*003a*/ 	.short	(.L_3737 - .L_3736)
.L_3736:
        /*003c*/ 	.word	0x00000000
        /*0040*/ 	.short	0x0003
        /*0042*/ 	.short	0x0030
        /*0044*/ 	.byte	0x00, 0xf0, 0x05, 0x00


	//----- nvinfo : EIATTR_KPARAM_INFO
	.align		4
.L_3737:
        /*0048*/ 	.byte	0x04, 0x17
        /*004a*/ 	.short	(.L_3739 - .L_3738)
.L_3738:
        /*004c*/ 	.word	0x00000000
        /*0050*/ 	.short	0x0002
        /*0052*/ 	.short	0x0020
        /*0054*/ 	.byte	0x00, 0xf0, 0x41, 0x00


	//----- nvinfo : EIATTR_KPARAM_INFO
	.align		4
.L_3739:
        /*0058*/ 	.byte	0x04, 0x17
        /*005a*/ 	.short	(.L_3741 - .L_3740)
.L_3740:
        /*005c*/ 	.word	0x00000000
        /*0060*/ 	.short	0x0001
        /*0062*/ 	.short	0x0008
        /*0064*/ 	.byte	0x00, 0xf0, 0x61, 0x00


	//----- nvinfo : EIATTR_KPARAM_INFO
	.align		4
.L_3741:
        /*0068*/ 	.byte	0x04, 0x17
        /*006a*/ 	.short	(.L_3743 - .L_3742)
.L_3742:
        /*006c*/ 	.word	0x00000000
        /*0070*/ 	.short	0x0000
        /*0072*/ 	.short	0x0000
        /*0074*/ 	.byte	0x00, 0xf0, 0x11, 0x00


	//----- nvinfo : EIATTR_SPARSE_MMA_MASK
	.align		4
.L_3743:
        /*0078*/ 	.byte	0x03, 0x50
        /*007a*/ 	.short	0x0000


	//----- nvinfo : EIATTR_MAXREG_COUNT
	.align		4
        /*007c*/ 	.byte	0x03, 0x1b
        /*007e*/ 	.short	0x00ff


	//----- nvinfo : EIATTR_EXTERNS
	.align		4
        /*0080*/ 	.byte	0x04, 0x0f
        /*0082*/ 	.short	(.L_3745 - .L_3744)


	//   ....[0]....
	.align		4
.L_3744:
        /*0084*/ 	.word	index@(__assertfail)


	//----- nvinfo : EIATTR_MERCURY_ISA_VERSION
	.align		4
.L_3745:
        /*0088*/ 	.byte	0x03, 0x5f
        /*008a*/ 	.short	0x0101


	//----- nvinfo : EIATTR_VRC_CTA_INIT_COUNT
	.align		4
        /*008c*/ 	.byte	0x02, 0x4a
	.zero		1
	.zero		1


	//----- nvinfo : EIATTR_SYSCALL_OFFSETS
	.align		4
        /*0090*/ 	.byte	0x04, 0x46
        /*0092*/ 	.short	(.L_3747 - .L_3746)


	//   ....[0]....
.L_3746:
        /*0094*/ 	.word	0x00000e80


	//   ....[1]....
        /*0098*/ 	.word	0x00001ec0


	//   ....[2]....
        /*009c*/ 	.word	0x00002e40


	//   ....[3]....
        /*00a0*/ 	.word	0x00003d80


	//   ....[4]....
        /*00a4*/ 	.word	0x000067b0


	//   ....[5]....
        /*00a8*/ 	.word	0x00007780


	//   ....[6]....
        /*00ac*/ 	.word	0x000088e0


	//   ....[7]....
        /*00b0*/ 	.word	0x00009a20


	//----- nvinfo : EIATTR_EXIT_INSTR_OFFSETS
	.align		4
.L_3747:
        /*00b4*/ 	.byte	0x04, 0x1c
        /*00b6*/ 	.short	(.L_3749 - .L_3748)


	//   ....[0]....
.L_3748:
        /*00b8*/ 	.word	0x00008c70


	//   ....[1]....
        /*00bc*/ 	.word	0x00008db0


	//   ....[2]....
        /*00c0*/ 	.word	0x00008df0


	//   ....[3]....
        /*00c4*/ 	.word	0x00008e80


	//   ....[4]....
        /*00c8*/ 	.word	0x00008eb0


	//   ....[5]....
        /*00cc*/ 	.word	0x00008ee0


	//   ....[6]....
        /*00d0*/ 	.word	0x00008fb0


	//   ....[7]....
        /*00d4*/ 	.word	0x00009030


	//   ....[8]....
        /*00d8*/ 	.word	0x00009110


	//   ....[9]....
        /*00dc*/ 	.word	0x000091a0


	//   ....[10]....
        /*00e0*/ 	.word	0x000091c0


	//   ....[11]....
        /*00e4*/ 	.word	0x00009290


	//   ....[12]....
        /*00e8*/ 	.word	0x00009440


	//   ....[13]....
        /*00ec*/ 	.word	0x000095f0


	//   ....[14]....
        /*00f0*/ 	.word	0x00009790


	//   ....[15]....
        /*00f4*/ 	.word	0x000097c0


	//   ....[16]....
        /*00f8*/ 	.word	0x000097f0


	//   ....[17]....
        /*00fc*/ 	.word	0x00009890


	//   ....[18]....
        /*0100*/ 	.word	0x000098c0


	//   ....[19]....
        /*0104*/ 	.word	0x00009a30


	//   ....[20]....
        /*0108*/ 	.word	0x00009b80


	//   ....[21]....
        /*010c*/ 	.word	0x00009d00


	//   ....[22]....
        /*0110*/ 	.word	0x00009d80


	//----- nvinfo : EIATTR_MAX_THREADS
	.align		4
.L_3749:
        /*0114*/ 	.byte	0x04, 0x05
        /*0116*/ 	.short	(.L_3751 - .L_3750)
.L_3750:
        /*0118*/ 	.word	0x00000080
        /*011c*/ 	.word	0x00000001
        /*0120*/ 	.word	0x00000001


	//----- nvinfo : EIATTR_CRS_STACK_SIZE
	.align		4
.L_3751:
        /*0124*/ 	.byte	0x04, 0x1e
        /*0126*/ 	.short	(.L_3753 - .L_3752)
.L_3752:
        /*0128*/ 	.word	0x00000000


	//----- nvinfo : EIATTR_CBANK_PARAM_SIZE
	.align		4
.L_3753:
        /*012c*/ 	.byte	0x03, 0x19
        /*012e*/ 	.short	0x0044


	//----- nvinfo : EIATTR_PARAM_CBANK
	.align		4
        /*0130*/ 	.byte	0x04, 0x0a
        /*0132*/ 	.short	(.L_3755 - .L_3754)
	.align		4
.L_3754:
        /*0134*/ 	.word	index@(.nv.constant0._ZN2at6native27unrolled_elementwise_kernelIZZZNS0_15binary_internal21div_floor_kernel_cudaERNS_18TensorIteratorBaseEENKUlvE0_clEvENKUlvE_clEvEUldE_St5arrayIPcLm2EELi4E23TrivialOffsetCalculatorILi1EjESC_NS0_6memory12LoadWithCastILi1EEENSD_13StoreWithCastILi1EEEEEviT_T0_T2_T3_T4_T5_)
        /*0138*/ 	.short	0x0380
        /*013a*/ 	.short	0x0044


	//----- nvinfo : EIATTR_SW_WAR
	.align		4
.L_3755:
        /*013c*/ 	.byte	0x04, 0x36
        /*013e*/ 	.short	(.L_3757 - .L_3756)
.L_3756:
        /*0140*/ 	.word	0x00000008
.L_3757:


//--------------------- .nv.info._ZN2at6native18elementwise_kernelILi128ELi2EZNS0_22gpu_kernel_impl_nocastIZZZNS0_15binary_internal21div_floor_kernel_cudaERNS_18TensorIteratorBaseEENKUlvE0_clEvENKUlvE_clEvEUldE_EEvS5_RKT_EUliE_EEviT1_ --------------------------
	.section	.nv.info._ZN2at6native18elementwise_kernelILi128ELi2EZNS0_22gpu_kernel_impl_nocastIZZZNS0_15binary_internal21div_floor_kernel_cudaERNS_18TensorIteratorBaseEENKUlvE0_clEvENKUlvE_clEvEUldE_EEvS5_RKT_EUliE_EEviT1_,"",@"SHT_CUDA_INFO"
	.sectionflags	@""
	.align	4


	//----- nvinfo : EIATTR_CUDA_API_VERSION
	.align		4
        /*0000*/ 	.byte	0x04, 0x37
        /*0002*/ 	.short	(.L_3759 - .L_3758)
.L_3758:
        /*0004*/ 	.word	0x00000082


	//----- nvinfo : EIATTR_KPARAM_INFO
	.align		4
.L_3759:
        /*0008*/ 	.byte	0x04, 0x17
        /*000a*/ 	.short	(.L_3761 - .L_3760)
.L_3760:
        /*000c*/ 	.word	0x00000000
        /*0010*/ 	.short	0x0001
        /*0012*/ 	.short	0x0008
        /*0014*/ 	.byte	0x00, 0xf0, 0xa1, 0x08


	//----- nvinfo : EIATTR_KPARAM_INFO
	.align		4
.L_3761:
        /*0018*/ 	.byte	0x04, 0x17
        /*001a*/ 	.short	(.L_3763 - .L_3762)
.L_3762:
        /*001c*/ 	.word	0x00000000
        /*0020*/ 	.short	0x0000
        /*0022*/ 	.short	0x0000
        /*0024*/ 	.byte	0x00, 0xf0, 0x11, 0x00


	//----- nvinfo : EIATTR_SPARSE_MMA_MASK
	.align		4
.L_3763:
        /*0028*/ 	.byte	0x03, 0x50
        /*002a*/ 	.short	0x0000


	//----- nvinfo : EIATTR_MAXREG_COUNT
	.align		4
        /*002c*/ 	.byte	0x03, 0x1b
        /*002e*/ 	.short	0x0080


	//----- nvinfo : EIATTR_MERCURY_ISA_VERSION
	.align		4
        /*0030*/ 	.byte	0x03, 0x5f
        /*0032*/ 	.short	0x0101


	//----- nvinfo : EIATTR_VRC_CTA_INIT_COUNT
	.align		4
        /*0034*/ 	.byte	0x02, 0x4a
	.zero		1
	.zero		1


	//----- nvinfo : EIATTR_EXIT_INSTR_OFFSETS
	.align		4
        /*0038*/ 	.byte	0x04, 0x1c
        /*003a*/ 	.short	(.L_3765 - .L_3764)


	//   ....[0]....
.L_3764:
        /*003c*/ 	.word	0x00000710


	//   ....[1]....
        /*0040*/ 	.word	0x00000c50


	//   ....[2]....
        /*0044*/ 	.word	0x00000ce0


	//   ....[3]....
        /*0048*/ 	.word	0x00002690


	//   ....[4]....
        /*004c*/ 	.word	0x00003f80


	//----- nvinfo : EIATTR_MAX_THREADS
	.align		4
.L_3765:
        /*0050*/ 	.byte	0x04, 0x05
        /*0052*/ 	.short	(.L_3767 - .L_3766)
.L_3766:
        /*0054*/ 	.word	0x00000080
        /*0058*/ 	.word	0x00000001
        /*005c*/ 	.word	0x00000001


	//----- nvinfo : EIATTR_CRS_STACK_SIZE
	.align		4
.L_3767:
        /*0060*/ 	.byte	0x04, 0x1e
        /*0062*/ 	.short	(.L_3769 - .L_3768)
.L_3768:
        /*0064*/ 	.word	0x00000000


	//----- nvinfo : EIATTR_CBANK_PARAM_SIZE
	.align		4
.L_3769:
        /*0068*/ 	.byte	0x03, 0x19
        /*006a*/ 	.short	0x0230


	//----- nvinfo : EIATTR_PARAM_CBANK
	.align		4
        /*006c*/ 	.byte	0x04, 0x0a
        /*006e*/ 	.short	(.L_3771 - .L_3770)
	.align		4
.L_3770:
        /*0070*/ 	.word	index@(.nv.constant0._ZN2at6native18elementwise_kernelILi128ELi2EZNS0_22gpu_kernel_impl_nocastIZZZNS0_15binary_internal21div_floor_kernel_cudaERNS_18TensorIteratorBaseEENKUlvE0_clEvENKUlvE_clEvEUldE_EEvS5_RKT_EUliE_EEviT1_)
        /*0074*/ 	.short	0x0380
        /*0076*/ 	.short	0x0230


	//----- nvinfo : EIATTR_SW_WAR
	.align		4
.L_3771:
        /*0078*/ 	.byte	0x04, 0x36
        /*007a*/ 	.short	(.L_3773 - .L_3772)
.L_3772:
        /*007c*/ 	.word	0x00000008
.L_3773:


//--------------------- .nv.info._ZN2at6native27unrolled_elementwise_kernelIZZZNS0_15binary_internal21div_floor_kernel_cudaERNS_18TensorIteratorBaseEENKUlvE0_clEvENKUlvE_clEvEUldE_St5arrayIPcLm2EELi4E23TrivialOffsetCalculatorILi1EjESC_NS0_6memory15LoadWithoutCastENSD_16StoreWithoutCastEEEviT_T0_T2_T3_T4_T5_ --------------------------
	.section	.nv.info._ZN2at6native27unrolled_elementwise_kernelIZZZNS0_15binary_internal21div_floor_kernel_cudaERNS_18TensorIteratorBaseEENKUlvE0_clEvENKUlvE_clEvEUldE_St5arrayIPcLm2EELi4E23TrivialOffsetCalculatorILi1EjESC_NS0_6memory15LoadWithoutCastENSD_16StoreWithoutCastEEEviT_T0_T2_T3_T4_T5_,"",@"SHT_CUDA_INFO"
	.sectionflags	@""
	.align	4


	//----- nvinfo : EIATTR_CUDA_API_VERSION
	.align		4
        /*0000*/ 	.byte	0x04, 0x37
        /*0002*/ 	.short	(.L_3775 - .L_3774)
.L_3774:
        /*0004*/ 	.word	0x00000082


	//----- nvinfo : EIATTR_KPARAM_INFO
	.align		4
.L_3775:
        /*0008*/ 	.byte	0x04, 0x17
        /*000a*/ 	.short	(.L_3777 - .L_3776)
.L_3776:
        /*000c*/ 	.word	0x00000000
        /*0010*/ 	.short	0x0006
        /*0012*/ 	.short	0x0033
        /*0014*/ 	.byte	0x00, 0xf0, 0x05, 0x00


	//----- nvinfo : EIATTR_KPARAM_INFO
	.align		4
.L_3777:
        /*0018*/ 	.byte	0x04, 0x17
        /*001a*/ 	.short	(.L_3779 - .L_3778)
.L_3778:
        /*001c*/ 	.word	0x00000000
        /*0020*/ 	.short	0x0005
        /*0022*/ 	.short	0x0032
        /*0024*/ 	.byte	0x00, 0xf0, 0x05, 0x00


	//----- nvinfo : EIATTR_KPARAM_INFO
	.align		4
.L_3779:
        /*0028*/ 	.byte	0x04, 0x17
        /*002a*/ 	.short	(.L_3781 - .L_3780)
.L_3780:
        /*002c*/ 	.word	0x00000000
        /*0030*/ 	.short	0x0004
        /*0032*/ 	.short	0x0031
        /*0034*/ 	.byte	0x00, 0xf0, 0x05, 0x00


	//----- nvinfo : EIATTR_KPARAM_INFO
	.align		4
.L_3781:
        /*0038*/ 	.byte	0x04, 0x17
        /*003a*/ 	.short	(.L_3783 - .L_3782)
.L_3782:
        /*003c*/ 	.word	0x00000000
        /*0040*/ 	.short	0x0003
        /*0042*/ 	.short	0x0030
        /*0044*/ 	.byte	0x00, 0xf0, 0x05, 0x00


	//----- nvinfo : EIATTR_KPARAM_INFO
	.align		4
.L_3783:
        /*0048*/ 	.byte	0x04, 0x17
        /*004a*/ 	.short	(.L_3785 - .L_3784)
.L_3784:
        /*004c*/ 	.word	0x00000000
        /*0050*/ 	.short	0x0002
        /*0052*/ 	.short	0x0020
        /*0054*/ 	.byte	0x00, 0xf0, 0x41, 0x00


	//----- nvinfo : EIATTR_KPARAM_INFO
	.align		4
.L_3785:
        /*0058*/ 	.byte	0x04, 0x17
        /*005a*/ 	.short	(.L_3787 - .L_3786)
.L_3786:
        /*005c*/ 	.word	0x00000000
        /*0060*/ 	.short	0x0001
        /*0062*/ 	.short	0x0008
        /*0064*/ 	.byte	0x00, 0xf0, 0x61, 0x00


	//----- nvinfo : EIATTR_KPARAM_INFO
	.align		4
.L_3787:
        /*0068*/ 	.byte	0x04, 0x17
        /*006a*/ 	.short	(.L_3789 - .L_3788)
.L_3788:
        /*006c*/ 	.word	0x00000000
        /*0070*/ 	.short	0x0000
        /*0072*/ 	.short	0x0000
        /*0074*/ 	.byte	0x00, 0xf0, 0x11, 0x00


	//----- nvinfo : EIATTR_SPARSE_MMA_MASK
	.align		4
.L_3789:
        /*0078*/ 	.byte	0x03, 0x50
        /*007a*/ 	.short	0x0000


	//----- nvinfo : EIATTR_MAXREG_COUNT
	.align		4
        /*007c*/ 	.byte	0x03, 0x1b
        /*007e*/ 	.short	0x00ff


	//----- nvinfo : EIATTR_MERCURY_ISA_VERSION
	.align		4
        /*0080*/ 	.byte	0x03, 0x5f
        /*0082*/ 	.short	0x0101


	//----- nvinfo : EIATTR_VRC_CTA_INIT_COUNT
	.align		4
        /*0084*/ 	.byte	0x02, 0x4a
	.zero		1
	.zero		1


	//----- nvinfo : EIATTR_EXIT_INSTR_OFFSETS
	.align		4
        /*0088*/ 	.byte	0x04, 0x1c
        /*008a*/ 	.short	(.L_3791 - .L_3790)


	//   ....[0]....
.L_3790:
        /*008c*/ 	.word	0x00001e40


	//   ....[1]....
        /*0090*/ 	.word	0x00001ea0


	//----- nvinfo : EIATTR_MAX_THREADS
	.align		4
.L_3791:
        /*0094*/ 	.byte	0x04, 0x05
        /*0096*/ 	.short	(.L_3793 - .L_3792)
.L_3792:
        /*0098*/ 	.word	0x00000080
        /*009c*/ 	.word	0x00000001
        /*00a0*/ 	.word	0x00000001


	//----- nvinfo : EIATTR_CRS_STACK_SIZE
	.align		4
.L_3793:
        /*00a4*/ 	.byte	0x04, 0x1e
        /*00a6*/ 	.short	(.L_3795 - .L_3794)
.L_3794:
        /*00a8*/ 	.word	0x00000000


	//----- nvinfo : EIATTR_CBANK_PARAM_SIZE
	.align		4
.L_3795:
        /*00ac*/ 	.byte	0x03, 0x19
        /*00ae*/ 	.short	0x0034


	//----- nvinfo : EIATTR_PARAM_CBANK
	.align		4
        /*00b0*/ 	.byte	0x04, 0x0a
        /*00b2*/ 	.short	(.L_3797 - .L_3796)
	.align		4
.L_3796:
        /*00b4*/ 	.word	index@(.nv.constant0._ZN2at6native27unrolled_elementwise_kernelIZZZNS0_15binary_internal21div_floor_kernel_cudaERNS_18TensorIteratorBaseEENKUlvE0_clEvENKUlvE_clEvEUldE_St5arrayIPcLm2EELi4E23TrivialOffsetCalculatorILi1EjESC_NS0_6memory15LoadWithoutCastENSD_16StoreWithoutCastEEEviT_T0_T2_T3_T4_T5_)
        /*00b8*/ 	.short	0x0380
        /*00ba*/ 	.short	0x0034


	//----- nvinfo : EIATTR_SW_WAR
	.align		4
.L_3797:
        /*00bc*/ 	.byte	0x04, 0x36
        /*00be*/ 	.short	(.L_3799 - .L_3798)
.L_3798:
        /*00c0*/ 	.word	0x00000008
.L_3799:


//--------------------- .nv.info._ZN2at6native29vectorized_elementwise_kernelILi2EZZZNS0_15binary_internal21div_floor_kernel_cudaERNS_18TensorIteratorBaseEENKUlvE0_clEvENKUlvE_clEvEUldE_St5arrayIPcLm2EEEEviT0_T1_ --------------------------
	.section	.nv.info._ZN2at6native29vectorized_elementwise_kernelILi2EZZZNS0_15binary_internal21div_floor_kernel_cudaERNS_18TensorIteratorBaseEENKUlvE0_clEvENKUlvE_clEvEUldE_St5arrayIPcLm2EEEEviT0_T1_,"",@"SHT_CUDA_INFO"
	.sectionflags	@""
	.align	4


	//----- nvinfo : EIATTR_CUDA_API_VERSION
	.align		4
        /*0000*/ 	.byte	0x04, 0x37
        /*0002*/ 	.short	(.L_3801 - .L_3800)
.L_3800:
        /*0004*/ 	.word	0x00000082


	//----- nvinfo : EIATTR_KPARAM_INFO
	.align		4
.L_3801:
        /*0008*/ 	.byte	0x04, 0x17
        /*000a*/ 	.short	(.L_3803 - .L_3802)
.L_3802:
        /*000c*/ 	.word	0x00000000
        /*0010*/ 	.short	0x0002
        /*0012*/ 	.short	0x0020
        /*0014*/ 	.byte	0x00, 0xf0, 0x41, 0x00


	//----- nvinfo : EIATTR_KPARAM_INFO
	.align		4
.L_3803:
        /*0018*/ 	.byte	0x04, 0x17
        /*001a*/ 	.short	(.L_3805 - .L_3804)
.L_3804:
        /*001c*/ 	.word	0x00000000
        /*0020*/ 	.short	0x0001
        /*0022*/ 	.short	0x0008
        /*0024*/ 	.byte	0x00, 0xf0, 0x61, 0x00


	//----- nvinfo : EIATTR_KPARAM_INFO
	.align		4
.L_3805:
        /*0028*/ 	.byte	0x04, 0x17
        /*002a*/ 	.short	(.L_3807 - .L_3806)
.L_3806:
        /*002c*/ 	.word	0x00000000
        /*0030*/ 	.short	0x0000
        /*0032*/ 	.short	0x0000
        /*0034*/ 	.byte	0x00, 0xf0, 0x11, 0x00


	//----- nvinfo : EIATTR_SPARSE_MMA_MASK
	.align		4
.L_3807:
        /*0038*/ 	.byte	0x03, 0x50
        /*003a*/ 	.short	0x0000


	//----- nvinfo : EIATTR_MAXREG_COUNT
	.align		4
        /*003c*/ 	.byte	0x03, 0x1b
        /*003e*/ 	.short	0x00ff


	//----- nvinfo : EIATTR_MERCURY_ISA_VERSION
	.align		4
        /*0040*/ 	.byte	0x03, 0x5f
        /*0042*/ 	.short	0x0101


	//----- nvinfo : EIATTR_VRC_CTA_INIT_COUNT
	.align		4
        /*0044*/ 	.byte	0x02, 0x4a
	.zero		1
	.zero		1


	//----- nvinfo : EIATTR_EXIT_INSTR_OFFSETS
	.align		4
        /*0048*/ 	.byte	0x04, 0x1c
        /*004a*/ 	.short	(.L_3809 - .L_3808)


	//   ....[0]....
.L_3808:
        /*004c*/ 	.word	0x00003af0


	//   ....[1]....
        /*0050*/ 	.word	0x00003b40


	//   ....[2]....
        /*0054*/ 	.word	0x00006da0


	//----- nvinfo : EIATTR_MAX_THREADS
	.align		4
.L_3809:
        /*0058*/ 	.byte	0x04, 0x05
        /*005a*/ 	.short	(.L_3811 - .L_3810)
.L_3810:
        /*005c*/ 	.word	0x00000080
        /*0060*/ 	.word	0x00000001
        /*0064*/ 	.word	0x00000001


	//----- nvinfo : EIATTR_CRS_STACK_SIZE
	.align		4
.L_3811:
        /*0068*/ 	.byte	0x04, 0x1e
        /*006a*/ 	.short	(.L_3813 - .L_3812)
.L_3812:
        /*006c*/ 	.word	0x00000000


	//----- nvinfo : EIATTR_CBANK_PARAM_SIZE
	.align		4
.L_3813:
        /*0070*/ 	.byte	0x03, 0x19
        /*0072*/ 	.short	0x0030


	//----- nvinfo : EIATTR_PARAM_CBANK
	.align		4
        /*0074*/ 	.byte	0x04, 0x0a
        /*0076*/ 	.short	(.L_3815 - .L_3814)
	.align		4
.L_3814:
        /*0078*/ 	.word	index@(.nv.constant0._ZN2at6native29vectorized_elementwise_kernelILi2EZZZNS0_15binary_internal21div_floor_kernel_cudaERNS_18TensorIteratorBaseEENKUlvE0_clEvENKUlvE_clEvEUldE_St5arrayIPcLm2EEEEviT0_T1_)
        /*007c*/ 	.short	0x0380
        /*007e*/ 	.short	0x0030


	//----- nvinfo : EIATTR_SW_WAR
	.align		4
.L_3815:
        /*0080*/ 	.byte	0x04, 0x36
        /*0082*/ 	.short	(.L_3817 - .L_3816)
.L_3816:
        /*0084*/ 	.word	0x00000008
.L_3817:


//--------------------- .nv.info._ZN2at6native29vectorized_elementwise_kernelILi4EZZZNS0_15binary_internal21div_floor_kernel_cudaERNS_18TensorIteratorBaseEENKUlvE0_clEvENKUlvE_clEvEUldE_St5arrayIPcLm2EEEEviT0_T1_ --------------------------
	.section	.nv.info._ZN2at6native29vectorized_elementwise_kernelILi4EZZZNS0_15binary_internal21div_floor_kernel_cudaERNS_18TensorIteratorBaseEENKUlvE0_clEvENKUlvE_clEvEUldE_St5arrayIPcLm2EEEEviT0_T1_,"",@"SHT_CUDA_INFO"
	.sectionflags	@""
	.align	4


	//----- nvinfo : EIATTR_CUDA_API_VERSION
	.align		4
        /*0000*/ 	.byte	0x04, 0x37
        /*0002*/ 	.short	(.L_3819 - .L_3818)
.L_3818:
        /*0004*/ 	.word	0x00000082


	//----- nvinfo : EIATTR_KPARAM_INFO
	.align		4
.L_3819:
        /*0008*/ 	.byte	0x04, 0x17
        /*000a*/ 	.short	(.L_3821 - .L_3820)
.L_3820:
        /*000c*/ 	.word	0x00000000
        /*0010*/ 	.short	0x0002
        /*0012*/ 	.short	0x0020
        /*0014*/ 	.byte	0x00, 0xf0, 0x41, 0x00


	//----- nvinfo : EIATTR_KPARAM_INFO
	.align		4
.L_3821:
        /*0018*/ 	.byte	0x04, 0x17
        /*001a*/ 	.short	(.L_3823 - .L_3822)
.L_3822:
        /*001c*/ 	.word	0x00000000
        /*0020*/ 	.short	0x0001
        /*0022*/ 	.short	0x0008
        /*0024*/ 	.byte	0x00, 0xf0, 0x61, 0x00


	//----- nvinfo : EIATTR_KPARAM_INFO
	.align		4
.L_3823:
        /*0028*/ 	.byte	0x04, 0x17
        /*002a*/ 	.short	(.L_3825 - .L_3824)
.L_3824:
        /*002c*/ 	.word	0x00000000
        /*0030*/ 	.short	0x0000
        /*0032*/ 	.short	0x0000
        /*0034*/ 	.byte	0x00, 0xf0, 0x11, 0x00


	//----- nvinfo : EIATTR_SPARSE_MMA_MASK
	.align		4
.L_3825:
        /*0038*/ 	.byte	0x03, 0x50
        /*003a*/ 	.short	0x0000


	//----- nvinfo : EIATTR_MAXREG_COUNT
	.align		4
        /*003c*/ 	.byte	0x03, 0x1b
        /*003e*/ 	.short	0x00ff


	//----- nvinfo : EIATTR_MERCURY_ISA_VERSION
	.align		4
        /*0040*/ 	.byte	0x03, 0x5f
        /*0042*/ 	.short	0x0101


	//----- nvinfo : EIATTR_VRC_CTA_INIT_COUNT
	.align		4
        /*0044*/ 	.byte	0x02, 0x4a
	.zero		1
	.zero		1


	//----- nvinfo : EIATTR_EXIT_INSTR_OFFSETS
	.align		4
        /*0048*/ 	.byte	0x04, 0x1c
        /*004a*/ 	.short	(.L_3827 - .L_3826)


	//   ....[0]....
.L_3826:
        /*004c*/ 	.word	0x00003af0


	//   ....[1]....
        /*0050*/ 	.word	0x00003b40


	//   ....[2]....
        /*0054*/ 	.word	0x00006d60


	//----- nvinfo : EIATTR_MAX_THREADS
	.align		4
.L_3827:
        /*0058*/ 	.byte	0x04, 0x05
        /*005a*/ 	.short	(.L_3829 - .L_3828)
.L_3828:
        /*005c*/ 	.word	0x00000080
        /*0060*/ 	.word	0x00000001
        /*0064*/ 	.word	0x00000001


	//----- nvinfo : EIATTR_CRS_STACK_SIZE
	.align		4
.L_3829:
        /*0068*/ 	.byte	0x04, 0x1e
        /*006a*/ 	.short	(.L_3831 - .L_3830)
.L_3830:
        /*006c*/ 	.word	0x00000000


	//----- nvinfo : EIATTR_CBANK_PARAM_SIZE
	.align		4
.L_3831:
        /*0070*/ 	.byte	0x03, 0x19
        /*0072*/ 	.short	0x0030


	//----- nvinfo : EIATTR_PARAM_CBANK
	.align		4
        /*0074*/ 	.byte	0x04, 0x0a
        /*0076*/ 	.short	(.L_3833 - .L_3832)
	.align		4
.L_3832:
        /*0078*/ 	.word	index@(.nv.constant0._ZN2at6native29vectorized_elementwise_kernelILi4EZZZNS0_15binary_internal21div_floor_kernel_cudaERNS_18TensorIteratorBaseEENKUlvE0_clEvENKUlvE_clEvEUldE_St5arrayIPcLm2EEEEviT0_T1_)
        /*007c*/ 	.short	0x0380
        /*007e*/ 	.short	0x0030


	//----- nvinfo : EIATTR_SW_WAR
	.align		4
.L_3833:
        /*0080*/ 	.byte	0x04, 0x36
        /*0082*/ 	.short	(.L_3835 - .L_3834)
.L_3834:
        /*0084*/ 	.word	0x00000008
.L_3835:


//--------------------- .nv.info._ZN2at6native29vectorized_elementwise_kernelILi8EZZZNS0_15binary_internal21div_floor_kernel_cudaERNS_18TensorIteratorBaseEENKUlvE0_clEvENKUlvE_clEvEUldE_St5arrayIPcLm2EEEEviT0_T1_ --------------------------
	.section	.nv.info._ZN2at6native29vectorized_elementwise_kernelILi8EZZZNS0_15binary_internal21div_floor_kernel_cudaERNS_18TensorIteratorBaseEENKUlvE0_clEvENKUlvE_clEvEUldE_St5arrayIPcLm2EEEEviT0_T1_,"",@"SHT_CUDA_INFO"
	.sectionflags	@""
	.align	4


	//----- nvinfo : EIATTR_CUDA_API_VERSION
	.align		4
        /*0000*/ 	.byte	0x04, 0x37
        /*0002*/ 	.short	(.L_3837 - .L_3836)
.L_3836:
        /*0004*/ 	.word	0x00000082


	//----- nvinfo : EIATTR_KPARAM_INFO
	.align		4
.L_3837:
        /*0008*/ 	.byte	0x04, 0x17
        /*000a*/ 	.short	(.L_3839 - .L_3838)
.L_3838:
        /*000c*/ 	.word	0x00000000
        /*0010*/ 	.short	0x0002
        /*0012*/ 	.short	0x0020
        /*0014*/ 	.byte	0x00, 0xf0, 0x41, 0x00


	//----- nvinfo : EIATTR_KPARAM_INFO
	.align		4
.L_3839:
        /*0018*/ 	.byte	0x04, 0x17
        /*001a*/ 	.short	(.L_3841 - .L_3840)
.L_3840:
        /*001c*/ 	.word	0x00000000
        /*0020*/ 	.short	0x0001
        /*0022*/ 	.short	0x0008
        /*0024*/ 	.byte	0x00, 0xf0, 0x61, 0x00


	//----- nvinfo : EIATTR_KPARAM_INFO
	.align		4
.L_3841:
        /*0028*/ 	.byte	0x04, 0x17
        /*002a*/ 	.short	(.L_3843 - .L_3842)
.L_3842:
        /*002c*/ 	.word	0x00000000
        /*0030*/ 	.short	0x0000
        /*0032*/ 	.short	0x0000
        /*0034*/ 	.byte	0x00, 0xf0, 0x11, 0x00


	//----- nvinfo : EIATTR_SPARSE_MMA_MASK
	.align		4
.L_3843:
        /*0038*/ 	.byte	0x03, 0x50
        /*003a*/ 	.short	0x0000


	//----- nvinfo : EIATTR_MAXREG_COUNT
	.align		4
        /*003c*/ 	.byte	0x03, 0x1b
        /*003e*/ 	.short	0x00ff


	//----- nvinfo : EIATTR_MERCURY_ISA_VERSION
	.align		4
        /*0040*/ 	.byte	0x03, 0x5f
        /*0042*/ 	.short	0x0101


	//----- nvinfo : EIATTR_VRC_CTA_INIT_COUNT
	.align		4
        /*0044*/ 	.byte	0x02, 0x4a
	.zero		1
	.zero		1


	//----- nvinfo : EIATTR_EXIT_INSTR_OFFSETS
	.align		4
        /*0048*/ 	.byte	0x04, 0x1c
        /*004a*/ 	.short	(.L_3845 - .L_3844)


	//   ....[0]....
.L_3844:
        /*004c*/ 	.word	0x00003af0


	//   ....[1]....
        /*0050*/ 	.word	0x00003b40


	//   ....[2]....
        /*0054*/ 	.word	0x00006d60


	//----- nvinfo : EIATTR_MAX_THREADS
	.align		4
.L_3845:
        /*0058*/ 	.byte	0x04, 0x05
        /*005a*/ 	.short	(.L_3847 - .L_3846)
.L_3846:
        /*005c*/ 	.word	0x00000080
        /*0060*/ 	.word	0x00000001
        /*0064*/ 	.word	0x00000001


	//----- nvinfo : EIATTR_CRS_STACK_SIZE
	.align		4
.L_3847:
        /*0068*/ 	.byte	0x04, 0x1e
        /*006a*/ 	.short	(.L_3849 - .L_3848)
.L_3848:
        /*006c*/ 	.word	0x00000000


	//----- nvinfo : EIATTR_CBANK_PARAM_SIZE
	.align		4
.L_3849:
        /*0070*/ 	.byte	0x03, 0x19
        /*0072*/ 	.short	0x0030


	//----- nvinfo : EIATTR_PARAM_CBANK
	.align		4
        /*0074*/ 	.byte	0x04, 0x0a
        /*0076*/ 	.short	(.L_3851 - .L_3850)
	.align		4
.L_3850:
        /*0078*/ 	.word	index@(.nv.constant0._ZN2at6native29vectorized_elementwise_kernelILi8EZZZNS0_15binary_internal21div_floor_kernel_cudaERNS_18TensorIteratorBaseEENKUlvE0_clEvENKUlvE_clEvEUldE_St5arrayIPcLm2EEEEviT0_T1_)
        /*007c*/ 	.short	0x0380
        /*007e*/ 	.short	0x0030


	//----- nvinfo : EIATTR_SW_WAR
	.align		4
.L_3851:
        /*0080*/ 	.byte	0x04, 0x36
        /*0082*/ 	.short	(.L_3853 - .L_3852)
.L_3852:
        /*0084*/ 	.word	0x00000008
.L_3853:


//--------------------- .nv.info._ZN2at6native18elementwise_kernelILi128ELi4EZNS0_15gpu_kernel_implINS0_13BinaryFunctorIsssZZZNS0_15binary_internal21div_floor_kernel_cudaERNS_18TensorIteratorBaseEENKUlvE_clEvENKUlvE3_clEvEUlssE_EEEEvS6_RKT_EUliE_EEviT1_ --------------------------
	.section	.nv.info._ZN2at6native18elementwise_kernelILi128ELi4EZNS0_15gpu_kernel_implINS0_13BinaryFunctorIsssZZZNS0_15binary_internal21div_floor_kernel_cudaERNS_18TensorIteratorBaseEENKUlvE_clEvENKUlvE3_clEvEUlssE_EEEEvS6_RKT_EUliE_EEviT1_,"",@"SHT_CUDA_INFO"
	.sectionflags	@""
	.align	4


	//----- nvinfo : EIATTR_CUDA_API_VERSION
	.align		4
        /*0000*/ 	.byte	0x04, 0x37
        /*0002*/ 	.short	(.L_3855 - .L_3854)
.L_3854:
        /*0004*/ 	.word	0x00000082


	//----- nvinfo : EIATTR_KPARAM_INFO
	.align		4
.L_3855:
        /*0008*/ 	.byte	0x04, 0x17
        /*000a*/ 	.short	(.L_3857 - .L_3856)
.L_3856:
        /*000c*/ 	.word	0x00000000
        /*0010*/ 	.short	0x0001
        /*0012*/ 	.short	0x0008
        /*0014*/ 	.byte	0x00, 0xf0, 0x21, 0x0a


	//----- nvinfo : EIATTR_KPARAM_INFO
	.align		4
.L_3857:
        /*0018*/ 	.byte	0x04, 0x17
        /*001a*/ 	.short	(.L_3859 - .L_3858)
.L_3858:
        /*001c*/ 	.word	0x00000000
        /*0020*/ 	.short	0x0000
        /*0022*/ 	.short	0x0000
        /*0024*/ 	.byte	0x00, 0xf0, 0x11, 0x00


	//----- nvinfo : EIATTR_SPARSE_MMA_MASK
	.align		4
.L_3859:
        /*0028*/ 	.byte	0x03, 0x50
        /*002a*/ 	.short	0x0000


	//----- nvinfo : EIATTR_MAXREG_COUNT
	.align		4
        /*002c*/ 	.byte	0x03, 0x1b
        /*002e*/ 	.short	0x0080


	//----- nvinfo : EIATTR_EXTERNS
	.align		4
        /*0030*/ 	.byte	0x04, 0x0f
        /*0032*/ 	.short	(.L_3861 - .L_3860)


	//   ....[0]....
	.align		4
.L_3860:
        /*0034*/ 	.word	index@(__assertfail)


	//----- nvinfo : EIATTR_MERCURY_ISA_VERSION
	.align		4
.L_3861:
        /*0038*/ 	.byte	0x03, 0x5f
        /*003a*/ 	.short	0x0101


	//----- nvinfo : EIATTR_VRC_CTA_INIT_COUNT
	.align		4
        /*003c*/ 	.byte	0x02, 0x4a
	.zero		1
	.zero		1


	//----- nvinfo : EIATTR_SYSCALL_OFFSETS
	.align		4
        /*0040*/ 	.byte	0x04, 0x46
        /*0042*/ 	.short	(.L_3863 - .L_3862)


	//   ....[0]....
.L_3862:
        /*0044*/ 	.word	0x00002460


	//   ....[1]....
        /*0048*/ 	.word	0x000032b0


	//   ....[2]....
        /*004c*/ 	.word	0x000044f0


	//   ....[3]....
        /*0050*/ 	.word	0x00006b00


	//   ....[4]....
        /*0054*/ 	.word	0x00007950


	//   ....[5]....
        /*0058*/ 	.word	0x000089c0


	//   ....[6]....
        /*005c*/ 	.word	0x0000b0d0


	//   ....[7]....
        /*0060*/ 	.word	0x0000bf20


	//   ....[8]....
        /*0064*/ 	.word	0x0000cf90


	//   ....[9]....
        /*0068*/ 	.word	0x0000f6c0


	//   ....[10]....
        /*006c*/ 	.word	0x00010510


	//   ....[11]....
        /*0070*/ 	.word	0x00011520


	//----- nvinfo : EIATTR_EXIT_INSTR_OFFSETS
	.align		4
.L_3863:
        /*0074*/ 	.byte	0x04, 0x1c
        /*0076*/ 	.short	(.L_3865 - .L_3864)


	//   ....[0]....
.L_3864:
        /*0078*/ 	.word	0x0000d270


	//   ....[1]....
        /*007c*/ 	.word	0x00010a60


	//   ....[2]....
        /*0080*/ 	.word	0x00010a80


	//   ....[3]....
        /*0084*/ 	.word	0x00010b20


	//   ....[4]....
        /*0088*/ 	.word	0x00010b50


	//   ....[5]....
        /*008c*/ 	.word	0x00010b70


	//   ....[6]....
        /*0090*/ 	.word	0x00010c00


	//   ....[7]....
        /*0094*/ 	.word	0x00010c40


	//   ....[8]....
        /*0098*/ 	.word	0x00010ce0


	//   ....[9]....
        /*009c*/ 	.word	0x00010d30


	//   ....[10]....
        /*00a0*/ 	.word	0x00010d60


	//   ....[11]....
        /*00a4*/ 	.word	0x00010e20


	//   ....[12]....
        /*00a8*/ 	.word	0x00010f90


	//   ....[13]....
        /*00ac*/ 	.word	0x00011100


	//   ....[14]....
        /*00b0*/ 	.word	0x00011260


	//   ....[15]....
        /*00b4*/ 	.word	0x000112a0


	//   ....[16]....
        /*00b8*/ 	.word	0x000112d0


	//   ....[17]....
        /*00bc*/ 	.word	0x00011380


	//   ....[18]....
        /*00c0*/ 	.word	0x000113c0


	//   ....[19]....
        /*00c4*/ 	.word	0x00011530


	//   ....[20]....
        /*00c8*/ 	.word	0x00011640


	//   ....[21]....
        /*00cc*/ 	.word	0x00011780


	//   ....[22]....
        /*00d0*/ 	.word	0x000117c0


	//----- nvinfo : EIATTR_MAX_THREADS
	.align		4
.L_3865:
        /*00d4*/ 	.byte	0x04, 0x05
        /*00d6*/ 	.short	(.L_3867 - .L_3866)
.L_3866:
        /*00d8*/ 	.word	0x00000080
        /*00dc*/ 	.word	0x00000001
        /*00e0*/ 	.word	0x00000001


	//----- nvinfo : EIATTR_CRS_STACK_SIZE
	.align		4
.L_3867:
        /*00e4*/ 	.byte	0x04, 0x1e
        /*00e6*/ 	.short	(.L_3869 - .L_3868)
.L_3868:
        /*00e8*/ 	.word	0x00000000


	//----- nvinfo : EIATTR_CBANK_PARAM_SIZE
	.align		4
.L_3869:
        /*00ec*/ 	.byte	0x03, 0x19
        /*00ee*/ 	.short	0x0290


	//----- nvinfo : EIATTR_PARAM_CBANK
	.align		4
        /*00f0*/ 	.byte	0x04, 0x0a
        /*00f2*/ 	.short	(.L_3871 - .L_3870)
	.align		4
.L_3870:
        /*00f4*/ 	.word	index@(.nv.constant0._ZN2at6native18elementwise_kernelILi128ELi4EZNS0_15gpu_kernel_implINS0_13BinaryFunctorIsssZZZNS0_15binary_internal21div_floor_kernel_cudaERNS_18TensorIteratorBaseEENKUlvE_clEvENKUlvE3_clEvEUlssE_EEEEvS6_RKT_EUliE_EEviT1_)
        /*00f8*/ 	.short	0x0380
        /*00fa*/ 	.short	0x0290


	//----- nvinfo : EIATTR_SW_WAR
	.align		4
.L_3871:
        /*00fc*/ 	.byte	0x04, 0x36
        /*00fe*/ 	.short	(.L_3873 - .L_3872)
.L_3872:
        /*0100*/ 	.word	0x00000008
.L_3873:


//--------------------- .nv.info._ZN2at6native27unrolled_elementwise_kernelINS0_13BinaryFunctorIsssZZZNS0_15binary_internal21div_floor_kernel_cudaERNS_18TensorIteratorBaseEENKUlvE_clEvENKUlvE3_clEvEUlssE_EESt5arrayIPcLm3EELi4E23TrivialOffsetCalculatorILi2EjESD_ILi1EjENS0_6memory12LoadWithCastILi2EEENSG_13StoreWithCastILi1EEEEEviT_T0_T2_T3_T4_T5_ --------------------------
	.section	.nv.info._ZN2at6native27unrolled_elementwise_kernelINS0_13BinaryFunctorIsssZZZNS0_15binary_internal21div_floor_kernel_cudaERNS_18TensorIteratorBaseEENKUlvE_clEvENKUlvE3_clEvEUlssE_EESt5arrayIPcLm3EELi4E23TrivialOffsetCalculatorILi2EjESD_ILi1EjENS0_6memory12LoadWithCastILi2EEENSG_13StoreWithCastILi1EEEEEviT_T0_T2_T3_T4_T5_,"",@"SHT_CUDA_INFO"
	.sectionflags	@""
	.align	4


	//----- nvinfo : EIATTR_CUDA_API_VERSION
	.align		4
        /*0000*/ 	.byte	0x04, 0x37
        /*0002*/ 	.short	(.L_3875 - .L_3874)
.L_3874:
        /*0004*/ 	.word	0x00000082


	//----- nvinfo : EIATTR_KPARAM_INFO
	.align		4
.L_3875:
        /*0008*/ 	.byte	0x04, 0x17
        /*000a*/ 	.short	(.L_3877 - .L_3876)
.L_3876:
        /*000c*/ 	.word	0x00000000
        /*0010*/ 	.short	0x0006
        /*0012*/ 	.short	0x0030
        /*0014*/ 	.byte	0x00, 0xf0, 0x21, 0x00


	//----- nvinfo : EIATTR_KPARAM_INFO
	.align		4
.L_3877:
        /*0018*/ 	.byte	0x04, 0x17
        /*001a*/ 	.short	(.L_3879 - .L_3878)
.L_3878:
        /*001c*/ 	.word	0x00000000
        /*0020*/ 	.short	0x0005
        /*0022*/ 	.short	0x0024
        /*0024*/ 	.byte	0x00, 0xf0, 0x31, 0x00


	//----- nvinfo : EIATTR_KPARAM_INFO
	.align		4
.L_3879:
        /*0028*/ 	.byte	0x04, 0x17
        /*002a*/ 	.short	(.L_3881 - .L_3880)
.L_3880:
        /*002c*/ 	.word	0x00000000
        /*0030*/ 	.short	0x0004
        /*0032*/ 	.short	0x0021
        /*0034*/ 	.byte	0x00, 0xf0, 0x05, 0x00


	//----- nvinfo : EIATTR_KPARAM_INFO
	.align		4
.L_3881:
        /*0038*/ 	.byte	0x04, 0x17
        /*003a*/ 	.short	(.L_3883 - .L_3882)
.L_3882:
        /*003c*/ 	.word	0x00000000
        /*0040*/ 	.short	0x0003
        /*0042*/ 	.short	0x0020
        /*0044*/ 	.byte	0x00, 0xf0, 0x05, 0x00


	//----- nvinfo : EIATTR_KPARAM_INFO
	.align		4
.L_3883:
        /*0048*/ 	.byte	0x04, 0x17
        /*004a*/ 	.short	(.L_3885 - .L_3884)
.L_3884:
        /*004c*/ 	.word	0x00000000
        /*0050*/ 	.short	0x0002
        /*0052*/ 	.short	0x0008
        /*0054*/ 	.byte	0x00, 0xf0, 0x61, 0x00


	//----- nvinfo : EIATTR_KPARAM_INFO
	.align		4
.L_3885:
        /*0058*/ 	.byte	0x04, 0x17
        /*005a*/ 	.short	(.L_3887 - .L_3886)
.L_3886:
        /*005c*/ 	.word	0x00000000
        /*0060*/ 	.short	0x0001
        /*0062*/ 	.short	0x0004
        /*0064*/ 	.byte	0x00, 0xf0, 0x05, 0x00


	//----- nvinfo : EIATTR_KPARAM_INFO
	.align		4
.L_3887:
        /*0068*/ 	.byte	0x04, 0x17
        /*006a*/ 	.short	(.L_3889 - .L_3888)
.L_3888:
        /*006c*/ 	.word	0x00000000
        /*0070*/ 	.short	0x0000
        /*0072*/ 	.short	0x0000
        /*0074*/ 	.byte	0x00, 0xf0, 0x11, 0x00


	//----- nvinfo : EIATTR_SPARSE_MMA_MASK
	.align		4
.L_3889:
        /*0078*/ 	.byte	0x03, 0x50
        /*007a*/ 	.short	0x0000


	//----- nvinfo : EIATTR_MAXREG_COUNT
	.align		4
        /*007c*/ 	.byte	0x03, 0x1b
        /*007e*/ 	.short	0x00ff


	//----- nvinfo : EIATTR_EXTERNS
	.align		4
        /*0080*/ 	.byte	0x04, 0x0f
        /*0082*/ 	.short	(.L_3891 - .L_3890)


	//   ....[0]....
	.align		4
.L_3890:
        /*0084*/ 	.word	index@(__assertfail)


	//----- nvinfo : EIATTR_MERCURY_ISA_VERSION
	.align		4
.L_3891:
        /*0088*/ 	.byte	0x03, 0x5f
        /*008a*/ 	.short	0x0101


	//----- nvinfo : EIATTR_VRC_CTA_INIT_COUNT
	.align		4
        /*008c*/ 	.byte	0x02, 0x4a
	.zero		1
	.zero		1


	//----- nvinfo : EIATTR_SYSCALL_OFFSETS
	.align		4
        /*0090*/ 	.byte	0x04, 0x46
        /*0092*/ 	.short	(.L_3893 - .L_3892)


	//   ....[0]....
.L_3892:
        /*0094*/ 	.word	0x00000e50


	//   ....[1]....
        /*0098*/ 	.word	0x00001cd0


	//   ....[2]....
        /*009c*/ 	.word	0x00002c90


	//   ....[3]....
        /*00a0*/ 	.word	0x00003b10


	//   ....[4]....
        /*00a4*/ 	.word	0x00004a10


	//   ....[5]....
        /*00a8*/ 	.word	0x00005890


	//   ....[6]....
        /*00ac*/ 	.word	0x00006790


	//   ....[7]....
        /*00b0*/ 	.word	0x00007620


	//   ....[8]....
        /*00b4*/ 	.word	0x00009600


	//   ....[9]....
        /*00b8*/ 	.word	0x0000a3f0


	//   ....[10]....
        /*00bc*/ 	.word	0x0000b2b0


	//   ....[11]....
        /*00c0*/ 	.word	0x0000c170


	//----- nvinfo : EIATTR_EXIT_INSTR_OFFSETS
	.align		4
.L_3893:
        /*00c4*/ 	.byte	0x04, 0x1c
        /*00c6*/ 	.short	(.L_3895 - .L_3894)


	//   ....[0]....
.L_3894:
        /*00c8*/ 	.word	0x0000b580


	//   ....[1]....
        /*00cc*/ 	.word	0x0000b6b0


	//   ....[2]....
        /*00d0*/ 	.word	0x0000b6d0


	//   ....[3]....
        /*00d4*/ 	.word	0x0000b770


	//   ....[4]....
        /*00d8*/ 	.word	0x0000b7a0


	//   ....[5]....
        /*00dc*/ 	.word	0x0000b7c0


	//   ....[6]....
        /*00e0*/ 	.word	0x0000b850


	//   ....[7]....
        /*00e4*/ 	.word	0x0000b890


	//   ....[8]....
        /*00e8*/ 	.word	0x0000b930


	//   ....[9]....
        /*00ec*/ 	.word	0x0000b980


	//   ....[10]....
        /*00f0*/ 	.word	0x0000b9b0


	//   ....[11]....
        /*00f4*/ 	.word	0x0000ba70


	//   ....[12]....
        /*00f8*/ 	.word	0x0000bbe0


	//   ....[13]....
        /*00fc*/ 	.word	0x0000bd50


	//   ....[14]....
        /*0100*/ 	.word	0x0000beb0


	//   ....[15]....
        /*0104*/ 	.word	0x0000bef0


	//   ....[16]....
        /*0108*/ 	.word	0x0000bf20


	//   ....[17]....
        /*010c*/ 	.word	0x0000bfd0


	//   ....[18]....
        /*0110*/ 	.word	0x0000c010


	//   ....[19]....
        /*0114*/ 	.word	0x0000c180


	//   ....[20]....
        /*0118*/ 	.word	0x0000c290


	//   ....[21]....
        /*011c*/ 	.word	0x0000c3d0


	//   ....[22]....
        /*0120*/ 	.word	0x0000c410


	//----- nvinfo : EIATTR_MAX_THREADS
	.align		4
.L_3895:
        /*0124*/ 	.byte	0x04, 0x05
        /*0126*/ 	.short	(.L_3897 - .L_3896)
.L_3896:
        /*0128*/ 	.word	0x00000080
        /*012c*/ 	.word	0x00000001
        /*0130*/ 	.word	0x00000001


	//----- nvinfo : EIATTR_CRS_STACK_SIZE
	.align		4
.L_3897:
        /*0134*/ 	.byte	0x04, 0x1e
        /*0136*/ 	.short	(.L_3899 - .L_3898)
.L_3898:
        /*0138*/ 	.word	0x00000000


	//----- nvinfo : EIATTR_CBANK_PARAM_SIZE
	.align		4
.L_3899:
        /*013c*/ 	.byte	0x03, 0x19
        /*013e*/ 	.short	0x0038


	//----- nvinfo : EIATTR_PARAM_CBANK
	.align		4
        /*0140*/ 	.byte	0x04, 0x0a
        /*0142*/ 	.short	(.L_3901 - .L_3900)
	.align		4
.L_3900:
        /*0144*/ 	.word	index@(.nv.constant0._ZN2at6native27unrolled_elementwise_kernelINS0_13BinaryFunctorIsssZZZNS0_15binary_internal21div_floor_kernel_cudaERNS_18TensorIteratorBaseEENKUlvE_clEvENKUlvE3_clEvEUlssE_EESt5arrayIPcLm3EELi4E23TrivialOffsetCalculatorILi2EjESD_ILi1EjENS0_6memory12LoadWithCastILi2EEENSG_13StoreWithCastILi1EEEEEviT_T0_T2_T3_T4_T5_)
        /*0148*/ 	.short	0x0380
        /*014a*/ 	.short	0x0038


	//----- nvinfo : EIATTR_SW_WAR
	.align		4
.L_3901:
        /*014c*/ 	.byte	0x04, 0x36
        /*014e*/ 	.short	(.L_3903 - .L_3902)
.L_3902:
        /*0150*/ 	.word	0x00000008
.L_3903:


//--------------------- .nv.info._ZN2at6native18elementwise_kernelILi128ELi4EZNS0_22gpu_kernel_impl_nocastINS0_13BinaryFunctorIsssZZZNS0_15binary_internal21div_floor_kernel_cudaERNS_18TensorIteratorBaseEENKUlvE_clEvENKUlvE3_clEvEUlssE_EEEEvS6_RKT_EUliE_EEviT1_ --------------------------
	.section	.nv.info._ZN2at6native18elementwise_kernelILi128ELi4EZNS0_22gpu_kernel_impl_nocastINS0_13BinaryFunctorIsssZZZNS0_15binary_internal21div_floor_kernel_cudaERNS_18TensorIteratorBaseEENKUlvE_clEvENKUlvE3_clEvEUlssE_EEEEvS6_RKT_EUliE_EEviT1_,"",@"SHT_CUDA_INFO"
	.sectionflags	@""
	.align	4


	//----- nvinfo : EIATTR_CUDA_API_VERSION
	.align		4
        /*0000*/ 	.byte	0x04, 0x37
        /*0002*/ 	.short	(.L_3905 - .L_3904)
.L_3904:
        /*0004*/ 	.word	0x00000082


	//----- nvinfo : EIATTR_KPARAM_INFO
	.align		4
.L_3905:
        /*0008*/ 	.byte	0x04, 0x17
        /*000a*/ 	.short	(.L_3907 - .L_3906)
.L_3906:
        /*000c*/ 	.word	0x00000000
        /*0010*/ 	.short	0x0001
        /*0012*/ 	.short	0x0008
        /*0014*/ 	.byte	0x00, 0xf0, 0x21, 0x0a


	//----- nvinfo : EIATTR_KPARAM_INFO
	.align		4
.L_3907:
        /*0018*/ 	.byte	0x04, 0x17
        /*001a*/ 	.short	(.L_3909 - .L_3908)
.L_3908:
        /*001c*/ 	.word	0x00000000
        /*0020*/ 	.short	0x0000
        /*0022*/ 	.short	0x0000
        /*0024*/ 	.byte	0x00, 0xf0, 0x11, 0x00


	//----- nvinfo : EIATTR_SPARSE_MMA_MASK
	.align		4
.L_3909:
        /*0028*/ 	.byte	0x03, 0x50
        /*002a*/ 	.short	0x0000


	//----- nvinfo : EIATTR_MAXREG_COUNT
	.align		4
        /*002c*/ 	.byte	0x03, 0x1b
        /*002e*/ 	.short	0x0080


	//----- nvinfo : EIATTR_MERCURY_ISA_VERSION
	.align		4
        /*0030*/ 	.byte	0x03, 0x5f
        /*0032*/ 	.short	0x0101


	//----- nvinfo : EIATTR_VRC_CTA_INIT_COUNT
	.align		4
        /*0034*/ 	.byte	0x02, 0x4a
	.zero		1
	.zero		1


	//----- nvinfo : EIATTR_EXIT_INSTR_OFFSETS
	.align		4
        /*0038*/ 	.byte	0x04, 0x1c
        /*003a*/ 	.short	(.L_3911 - .L_3910)


	//   ....[0]....
.L_3910:
        /*003c*/ 	.word	0x00000ea0


	//   ....[1]....
        /*0040*/ 	.word	0x00001160


	//   ....[2]....
        /*0044*/ 	.word	0x00001350


	//   ....[3]....
        /*0048*/ 	.word	0x000064c0


	//   ....[4]....
        /*004c*/ 	.word	0x00007f70


	//----- nvinfo : EIATTR_MAX_THREADS
	.align		4
.L_3911:
        /*0050*/ 	.byte	0x04, 0x05
        /*0052*/ 	.short	(.L_3913 - .L_3912)
.L_3912:
        /*0054*/ 	.word	0x00000080
        /*0058*/ 	.word	0x00000001
        /*005c*/ 	.word	0x00000001


	//----- nvinfo : EIATTR_CRS_STACK_SIZE
	.align		4
.L_3913:
        /*0060*/ 	.byte	0x04, 0x1e
        /*0062*/ 	.short	(.L_3915 - .L_3914)
.L_3914:
        /*0064*/ 	.word	0x00000000


	//----- nvinfo : EIATTR_CBANK_PARAM_SIZE
	.align		4
.L_3915:
        /*0068*/ 	.byte	0x03, 0x19
        /*006a*/ 	.short	0x0290


	//----- nvinfo : EIATTR_PARAM_CBANK
	.align		4
        /*006c*/ 	.byte	0x04, 0x0a
        /*006e*/ 	.short	(.L_3917 - .L_3916)
	.align		4
.L_3916:
        /*0070*/ 	.word	index@(.nv.constant0._ZN2at6native18elementwise_kernelILi128ELi4EZNS0_22gpu_kernel_impl_nocastINS0_13BinaryFunctorIsssZZZNS0_15binary_internal21div_floor_kernel_cudaERNS_18TensorIteratorBaseEENKUlvE_clEvENKUlvE3_clEvEUlssE_EEEEvS6_RKT_EUliE_EEviT1_)
        /*0074*/ 	.short	0x0380
        /*0076*/ 	.short	0x0290


	//----- nvinfo : EIATTR_SW_WAR
	.align		4
.L_3917:
        /*0078*/ 	.byte	0x04, 0x36
        /*007a*/ 	.short	(.L_3919 - .L_3918)
.L_3918:
        /*007c*/ 	.word	0x00000008
.L_3919:


//--------------------- .nv.info._ZN2at6native27unrolled_elementwise_kernelINS0_13BinaryFunctorIsssZZZNS0_15binary_internal21div_floor_kernel_cudaERNS_18TensorIteratorBaseEENKUlvE_clEvENKUlvE3_clEvEUlssE_EESt5arrayIPcLm3EELi4E23TrivialOffsetCalculatorILi2EjESD_ILi1EjENS0_6memory15LoadWithoutCastENSG_16StoreWithoutCastEEEviT_T0_T2_T3_T4_T5_ --------------------------
	.section	.nv.info._ZN2at6native27unrolled_elementwise_kernelINS0_13BinaryFunctorIsssZZZNS0_15binary_internal21div_floor_kernel_cudaERNS_18TensorIteratorBaseEENKUlvE_clEvENKUlvE3_clEvEUlssE_EESt5arrayIPcLm3EELi4E23TrivialOffsetCalculatorILi2EjESD_ILi1EjENS0_6memory15LoadWithoutCastENSG_16StoreWithoutCastEEEviT_T0_T2_T3_T4_T5_,"",@"SHT_CUDA_INFO"
	.sectionflags	@""
	.align	4


	//----- nvinfo : EIATTR_CUDA_API_VERSION
	.align		4
        /*0000*/ 	.byte	0x04, 0x37
        /*0002*/ 	.short	(.L_3921 - .L_3920)
.L_3920:
        /*0004*/ 	.word	0x00000082


	//----- nvinfo : EIATTR_KPARAM_INFO
	.align		4
.L_3921:
        /*0008*/ 	.byte	0x04, 0x17
        /*000a*/ 	.short	(.L_3923 - .L_3922)
.L_3922:
        /*000c*/ 	.word	0x00000000
        /*0010*/ 	.short	0x0006
        /*0012*/ 	.short	0x0023
        /*0014*/ 	.byte	0x00, 0xf0, 0x05, 0x00


	//----- nvinfo : EIATTR_KPARAM_INFO
	.align		4
.L_3923:
        /*0018*/ 	.byte	0x04, 0x17
        /*001a*/ 	.short	(.L_3925 - .L_3924)
.L_3924:
        /*001c*/ 	.word	0x00000000
        /*0020*/ 	.short	0x0005
        /*0022*/ 	.short	0x0022
        /*0024*/ 	.byte	0x00, 0xf0, 0x05, 0x00


	//----- nvinfo : EIATTR_KPARAM_INFO
	.align		4
.L_3925:
        /*0028*/ 	.byte	0x04, 0x17
        /*002a*/ 	.short	(.L_3927 - .L_3926)
.L_3926:
        /*002c*/ 	.word	0x00000000
        /*0030*/ 	.short	0x0004
        /*0032*/ 	.short	0x0021
        /*0034*/ 	.byte	0x00, 0xf0, 0x05, 0x00


	//----- nvinfo : EIATTR_KPARAM_INFO
	.align		4
.L_3927:
        /*0038*/ 	.byte	0x04, 0x17
        /*003a*/ 	.short	(.L_3929 - .L_3928)
.L_3928:
        /*003c*/ 	.word	0x00000000
        /*0040*/ 	.short	0x0003
        /*0042*/ 	.short	0x0020
        /*0044*/ 	.byte	0x00, 0xf0, 0x05, 0x00


	//----- nvinfo : EIATTR_KPARAM_INFO
	.align		4
.L_3929:
        /*0048*/ 	.byte	0x04, 0x17
        /*004a*/ 	.short	(.L_3931 - .L_3930)
.L_3930:
        /*004c*/ 	.word	0x00000000
        /*0050*/ 	.short	0x0002
        /*0052*/ 	.short	0x0008
        /*0054*/ 	.byte	0x00, 0xf0, 0x61, 0x00


	//----- nvinfo : EIATTR_KPARAM_INFO
	.align		4
.L_3931:
        /*0058*/ 	.byte	0x04, 0x17
        /*005a*/ 	.short	(.L_3933 - .L_3932)
.L_3932:
        /*005c*/ 	.word	0x00000000
        /*0060*/ 	.short	0x0001
        /*0062*/ 	.short	0x0004
        /*0064*/ 	.byte	0x00, 0xf0, 0x05, 0x00


	//----- nvinfo : EIATTR_KPARAM_INFO
	.align		4
.L_3933:
        /*0068*/ 	.byte	0x04, 0x17
        /*006a*/ 	.short	(.L_3935 - .L_3934)
.L_3934:
        /*006c*/ 	.word	0x00000000
        /*0070*/ 	.short	0x0000
        /*0072*/ 	.short	0x0000
        /*0074*/ 	.byte	0x00, 0xf0, 0x11, 0x00


	//----- nvinfo : EIATTR_SPARSE_MMA_MASK
	.align		4
.L_3935:
        /*0078*/ 	.byte	0x03, 0x50
        /*007a*/ 	.short	0x0000


	//----- nvinfo : EIATTR_MAXREG_COUNT
	.align		4
        /*007c*/ 	.byte	0x03, 0x1b
        /*007e*/ 	.short	0x00ff


	//----- nvinfo : EIATTR_MERCURY_ISA_VERSION
	.align		4
        /*0080*/ 	.byte	0x03, 0x5f
        /*0082*/ 	.short	0x0101


	//----- nvinfo : EIATTR_VRC_CTA_INIT_COUNT
	.align		4
        /*0084*/ 	.byte	0x02, 0x4a
	.zero		1
	.zero		1


	//----- nvinfo : EIATTR_EXIT_INSTR_OFFSETS
	.align		4
        /*0088*/ 	.byte	0x04, 0x1c
        /*008a*/ 	.short	(.L_3937 - .L_3936)


	//   ....[0]....
.L_3936:
        /*008c*/ 	.word	0x000015d0


	//   ....[1]....
        /*0090*/ 	.word	0x00001620


	//----- nvinfo : EIATTR_MAX_THREADS
	.align		4
.L_3937:
        /*0094*/ 	.byte	0x04, 0x05
        /*0096*/ 	.short	(.L_3939 - .L_3938)
.L_3938:
        /*0098*/ 	.word	0x00000080
        /*009c*/ 	.word	0x00000001
        /*00a0*/ 	.word	0x00000001


	//----- nvinfo : EIATTR_CRS_STACK_SIZE
	.align		4
.L_3939:
        /*00a4*/ 	.byte	0x04, 0x1e
        /*00a6*/ 	.short	(.L_3941 - .L_3940)
.L_3940:
        /*00a8*/ 	.word	0x00000000


	//----- nvinfo : EIATTR_CBANK_PARAM_SIZE
	.align		4
.L_3941:
        /*00ac*/ 	.byte	0x03, 0x19
        /*00ae*/ 	.short	0x0024


	//----- nvinfo : EIATTR_PARAM_CBANK
	.align		4
        /*00b0*/ 	.byte	0x04, 0x0a
        /*00b2*/ 	.short	(.L_3943 - .L_3942)
	.align		4
.L_3942:
        /*00b4*/ 	.word	index@(.nv.constant0._ZN2at6native27unrolled_elementwise_kernelINS0_13BinaryFunctorIsssZZZNS0_15binary_internal21div_floor_kernel_cudaERNS_18TensorIteratorBaseEENKUlvE_clEvENKUlvE3_clEvEUlssE_EESt5arrayIPcLm3EELi4E23TrivialOffsetCalculatorILi2EjESD_ILi1EjENS0_6memory15LoadWithoutCastENSG_16StoreWithoutCastEEEviT_T0_T2_T3_T4_T5_)
        /*00b8*/ 	.short	0x0380
        /*00ba*/ 	.short	0x0024


	//----- nvinfo : EIATTR_SW_WAR
	.align		4
.L_3943:
        /*00bc*/ 	.byte	0x04, 0x36
        /*00be*/ 	.short	(.L_3945 - .L_3944)
.L_3944:
        /*00c0*/ 	.word	0x00000008
.L_3945:


//--------------------- .nv.info._ZN2at6native29vectorized_elementwise_kernelILi2ENS0_13BinaryFunctorIsssZZZNS0_15binary_internal21div_floor_kernel_cudaERNS_18TensorIteratorBaseEENKUlvE_clEvENKUlvE3_clEvEUlssE_EESt5arrayIPcLm3EEEEviT0_T1_ --------------------------
	.section	.nv.info._ZN2at6native29vectorized_elementwise_kernelILi2ENS0_13BinaryFunctorIsssZZZNS0_15binary_internal21div_floor_kernel_cudaERNS_18TensorIteratorBaseEENKUlvE_clEvENKUlvE3_clEvEUlssE_EESt5arrayIPcLm3EEEEviT0_T1_,"",@"SHT_CUDA_INFO"
	.sectionflags	@""
	.align	4


	//----- nvinfo : EIATTR_CUDA_API_VERSION
	.align		4
        /*0000*/ 	.byte	0x04, 0x37
        /*0002*/ 	.short	(.L_3947 - .L_3946)
.L_3946:
        /*0004*/ 	.word	0x00000082


	//----- nvinfo : EIATTR_KPARAM_INFO
	.align		4
.L_3947:
        /*0008*/ 	.byte	0x04, 0x17
        /*000a*/ 	.short	(.L_3949 - .L_3948)
.L_3948:
        /*000c*/ 	.word	0x00000000
        /*0010*/ 	.short	0x0002
        /*0012*/ 	.short	0x0008
        /*0014*/ 	.byte	0x00, 0xf0, 0x61, 0x00


	//----- nvinfo : EIATTR_KPARAM_INFO
	.align		4
.L_3949:
        /*0018*/ 	.byte	0x04, 0x17
        /*001a*/ 	.short	(.L_3951 - .L_3950)
.L_3950:
        /*001c*/ 	.word	0x00000000
        /*0020*/ 	.short	0x0001
        /*0022*/ 	.short	0x0004
        /*0024*/ 	.byte	0x00, 0xf0, 0x05, 0x00


	//----- nvinfo : EIATTR_KPARAM_INFO
	.align		4
.L_3951:
        /*0028*/ 	.byte	0x04, 0x17
        /*002a*/ 	.short	(.L_3953 - .L_3952)
.L_3952:
        /*002c*/ 	.word	0x00000000
        /*0030*/ 	.short	0x0000
        /*0032*/ 	.short	0x0000
        /*0034*/ 	.byte	0x00, 0xf0, 0x11, 0x00


	//----- nvinfo : EIATTR_SPARSE_MMA_MASK
	.align		4
.L_3953:
        /*0038*/ 	.byte	0x03, 0x50
        /*003a*/ 	.short	0x0000


	//----- nvinfo : EIATTR_MAXREG_COUNT
	.align		4
        /*003c*/ 	.byte	0x03, 0x1b
        /*003e*/ 	.short	0x00ff


	//----- nvinfo : EIATTR_MERCURY_ISA_VERSION
	.align		4
        /*0040*/ 	.byte	0x03, 0x5f
        /*0042*/ 	.short	0x0101


	//----- nvinfo : EIATTR_VRC_CTA_INIT_COUNT
	.align		4
        /*0044*/ 	.byte	0x02, 0x4a
	.zero		1
	.zero		1


	//----- nvinfo : EIATTR_EXIT_INSTR_OFFSETS
	.align		4
        /*0048*/ 	.byte	0x04, 0x1c
        /*004a*/ 	.short	(.L_3955 - .L_3954)


	//   ....[0]....
.L_3954:
        /*004c*/ 	.word	0x00002b70


	//   ....[1]....
        /*0050*/ 	.word	0x00002bc0


	//   ....[2]....
        /*0054*/ 	.word	0x00004e50


	//----- nvinfo : EIATTR_MAX_THREADS
	.align		4
.L_3955:
        /*0058*/ 	.byte	0x04, 0x05
        /*005a*/ 	.short	(.L_3957 - .L_3956)
.L_3956:
        /*005c*/ 	.word	0x00000080
        /*0060*/ 	.word	0x00000001
        /*0064*/ 	.word	0x00000001


	//----- nvinfo : EIATTR_CRS_STACK_SIZE
	.align		4
.L_3957:
        /*0068*/ 	.byte	0x04, 0x1e
        /*006a*/ 	.short	(.L_3959 - .L_3958)
.L_3958:
        /*006c*/ 	.word	0x00000000


	//----- nvinfo : EIATTR_CBANK_PARAM_SIZE
	.align		4
.L_3959:
        /*0070*/ 	.byte	0x03, 0x19
        /*0072*/ 	.short	0x0020


	//----- nvinfo : EIATTR_PARAM_CBANK
	.align		4
        /*0074*/ 	.byte	0x04, 0x0a
        /*0076*/ 	.short	(.L_3961 - .L_3960)
	.align		4
.L_3960:
        /*0078*/ 	.word	index@(.nv.constant0._ZN2at6native29vectorized_elementwise_kernelILi2ENS0_13BinaryFunctorIsssZZZNS0_15binary_internal21div_floor_kernel_cudaERNS_18TensorIteratorBaseEENKUlvE_clEvENKUlvE3_clEvEUlssE_EESt5arrayIPcLm3EEEEviT0_T1_)
        /*007c*/ 	.short	0x0380
        /*007e*/ 	.short	0x0020


	//----- nvinfo : EIATTR_SW_WAR
	.align		4
.L_3961:
        /*0080*/ 	.byte	0x04, 0x36
        /*0082*/ 	.short	(.L_3963 - .L_3962)
.L_3962:
        /*0084*/ 	.word	0x00000008
.L_3963:


//--------------------- .nv.info._ZN2at6native29vectorized_elementwise_kernelILi4ENS0_13BinaryFunctorIsssZZZNS0_15binary_internal21div_floor_kernel_cudaERNS_18TensorIteratorBaseEENKUlvE_clEvENKUlvE3_clEvEUlssE_EESt5arrayIPcLm3EEEEviT0_T1_ --------------------------
	.section	.nv.info._ZN2at6native29vectorized_elementwise_kernelILi4ENS0_13BinaryFunctorIsssZZZNS0_15binary_internal21div_floor_kernel_cudaERNS_18TensorIteratorBaseEENKUlvE_clEvENKUlvE3_clEvEUlssE_EESt5arrayIPcLm3EEEEviT0_T1_,"",@"SHT_CUDA_INFO"
	.sectionflags	@""
	.align	4


	//----- nvinfo : EIATTR_CUDA_API_VERSION
	.align		4
        /*0000*/ 	.byte	0x04, 0x37
        /*0002*/ 	.short	(.L_3965 - .L_3964)
.L_3964:
        /*0004*/ 	.word	0x00000082


	//----- nvinfo : EIATTR_KPARAM_INFO
	.align		4
.L_3965:
        /*0008*/ 	.byte	0x04, 0x17
        /*000a*/ 	.short	(.L_3967 - .L_3966)
.L_3966:
        /*000c*/ 	.word	0x00000000
        /*0010*/ 	.short	0x0002
        /*0012*/ 	.short	0x0008
        /*0014*/ 	.byte	0x00, 0xf0, 0x61, 0x00


	//----- nvinfo : EIATTR_KPARAM_INFO
	.align		4
.L_3967:
        /*0018*/ 	.byte	0x04, 0x17
        /*001a*/ 	.short	(.L_3969 - .L_3968)
.L_3968:
        /*001c*/ 	.word	0x00000000
        /*0020*/ 	.short	0x0001
        /*0022*/ 	.short	0x0004
        /*0024*/ 	.byte	0x00, 0xf0, 0x05, 0x00


	//----- nvinfo : EIATTR_KPARAM_INFO
	.align		4
.L_3969:
        /*0028*/ 	.byte	0x04, 0x17
        /*002a*/ 	.short	(.L_3971 - .L_3970)
.L_3970:
        /*002c*/ 	.word	0x00000000
        /*0030*/ 	.short	0x0000
        /*0032*/ 	.short	0x0000
        /*0034*/ 	.byte	0x00, 0xf0, 0x11, 0x00


	//----- nvinfo : EIATTR_SPARSE_MMA_MASK
	.align		4
.L_3971:
        /*0038*/ 	.byte	0x03, 0x50
        /*003a*/ 	.short	0x0000


	//----- nvinfo : EIATTR_MAXREG_COUNT
	.align		4
        /*003c*/ 	.byte	0x03, 0x1b
        /*003e*/ 	.short	0x00ff


	//----- nvinfo : EIATTR_MERCURY_ISA_VERSION
	.align		4
        /*0040*/ 	.byte	0x03, 0x5f
        /*0042*/ 	.short	0x0101


	//----- nvinfo : EIATTR_VRC_CTA_INIT_COUNT
	.align		4
        /*0044*/ 	.byte	0x02, 0x4a
	.zero		1
	.zero		1


	//----- nvinfo : EIATTR_EXIT_INSTR_OFFSETS
	.align		4
        /*0048*/ 	.byte	0x04, 0x1c
        /*004a*/ 	.short	(.L_3973 - .L_3972)


	//   ....[0]....
.L_3972:
        /*004c*/ 	.word	0x00002b70


	//   ....[1]....
        /*0050*/ 	.word	0x00002bc0


	//   ....[2]....
        /*0054*/ 	.word	0x00004e00


	//----- nvinfo : EIATTR_MAX_THREADS
	.align		4
.L_3973:
        /*0058*/ 	.byte	0x04, 0x05
        /*005a*/ 	.short	(.L_3975 - .L_3974)
.L_3974:
        /*005c*/ 	.word	0x00000080
        /*0060*/ 	.word	0x00000001
        /*0064*/ 	.word	0x00000001


	//----- nvinfo : EIATTR_CRS_STACK_SIZE
	.align		4
.L_3975:
        /*0068*/ 	.byte	0x04, 0x1e
        /*006a*/ 	.short	(.L_3977 - .L_3976)
.L_3976:
        /*006c*/ 	.word	0x00000000


	//----- nvinfo : EIATTR_CBANK_PARAM_SIZE
	.align		4
.L_3977:
        /*0070*/ 	.byte	0x03, 0x19
        /*0072*/ 	.short	0x0020


	//----- nvinfo : EIATTR_PARAM_CBANK
	.align		4
        /*0074*/ 	.byte	0x04, 0x0a
        /*0076*/ 	.short	(.L_3979 - .L_3978)
	.align		4
.L_3978:
        /*0078*/ 	.word	index@(.nv.constant0._ZN2at6native29vectorized_elementwise_kernelILi4ENS0_13BinaryFunctorIsssZZZNS0_15binary_internal21div_floor_kernel_cudaERNS_18TensorIteratorBaseEENKUlvE_clEvENKUlvE3_clEvEUlssE_EESt5arrayIPcLm3EEEEviT0_T1_)
        /*007c*/ 	.short	0x0380
        /*007e*/ 	.short	0x0020


	//----- nvinfo : EIATTR_SW_WAR
	.align		4
.L_3979:
        /*0080*/ 	.byte	0x04, 0x36
        /*0082*/ 	.short	(.L_3981 - .L_3980)
.L_3980:
        /*0084*/ 	.word	0x00000008
.L_3981:


//--------------------- .nv.info._ZN2at6native29vectorized_elementwise_kernelILi8ENS0_13BinaryFunctorIsssZZZNS0_15binary_internal21div_floor_kernel_cudaERNS_18TensorIteratorBaseEENKUlvE_clEvENKUlvE3_clEvEUlssE_EESt5arrayIPcLm3EEEEviT0_T1_ --------------------------
	.section	.nv.info._ZN2at6native29vectorized_elementwise_kernelILi8ENS0_13BinaryFunctorIsssZZZNS0_15binary_internal21div_floor_kernel_cudaERNS_18TensorIteratorBaseEENKUlvE_clEvENKUlvE3_clEvEUlssE_EESt5arrayIPcLm3EEEEviT0_T1_,"",@"SHT_CUDA_INFO"
	.sectionflags	@""
	.align	4


	//----- nvinfo : EIATTR_CUDA_API_VERSION
	.align		4
        /*0000*/ 	.byte	0x04, 0x37
        /*0002*/ 	.short	(.L_3983 - .L_3982)
.L_3982:
        /*0004*/ 	.word	0x00000082


	//----- nvinfo : EIATTR_KPARAM_INFO
	.align		4
.L_3983:
        /*0008*/ 	.byte	0x04, 0x17
        /*000a*/ 	.short	(.L_3985 - .L_3984)
.L_3984:
        /*000c*/ 	.word	0x00000000
        /*0010*/ 	.short	0x0002
        /*0012*/ 	.short	0x0008
        /*0014*/ 	.byte	0x00, 0xf0, 0x61, 0x00


	//----- nvinfo : EIATTR_KPARAM_INFO
	.align		4
.L_3985:
        /*0018*/ 	.byte	0x04, 0x17
        /*001a*/ 	.short	(.L_3987 - .L_3986)
.L_3986:
        /*001c*/ 	.word	0x00000000
        /*0020*/ 	.short	0x0001
        /*0022*/ 	.short	0x0004
        /*0024*/ 	.byte	0x00, 0xf0, 0x05, 0x00


	//----- nvinfo : EIATTR_KPARAM_INFO
	.align		4
.L_3987:
        /*0028*/ 	.byte	0x04, 0x17
        /*002a*/ 	.short	(.L_3989 - .L_3988)
.L_3988:
        /*002c*/ 	.word	0x00000000
        /*0030*/ 	.short	0x0000
        /*0032*/ 	.short	0x0000
        /*0034*/ 	.byte	0x00, 0xf0, 0x11, 0x00


	//----- nvinfo : EIATTR_SPARSE_MMA_MASK
	.align		4
.L_3989:
        /*0038*/ 	.byte	0x03, 0x50
        /*003a*/ 	.short	0x0000


	//----- nvinfo : EIATTR_MAXREG_COUNT
	.align		4
        /*003c*/ 	.byte	0x03, 0x1b
        /*003e*/ 	.short	0x00ff


	//----- nvinfo : EIATTR_MERCURY_ISA_VERSION
	.align		4
        /*0040*/ 	.byte	0x03, 0x5f
        /*0042*/ 	.short	0x0101


	//----- nvinfo : EIATTR_VRC_CTA_INIT_COUNT
	.align		4
        /*0044*/ 	.byte	0x02, 0x4a
	.zero		1
	.zero		1


	//----- nvinfo : EIATTR_EXIT_INSTR_OFFSETS
	.align		4
        /*0048*/ 	.byte	0x04, 0x1c
        /*004a*/ 	.short	(.L_3991 - .L_3990)


	//   ....[0]....
.L_3990:
        /*004c*/ 	.word	0x00002b70


	//   ....[1]....
        /*0050*/ 	.word	0x00002bc0


	//   ....[2]....
        /*0054*/ 	.word	0x00004ed0


	//----- nvinfo : EIATTR_MAX_THREADS
	.align		4
.L_3991:
        /*0058*/ 	.byte	0x04, 0x05
        /*005a*/ 	.short	(.L_3993 - .L_3992)
.L_3992:
        /*005c*/ 	.word	0x00000080
        /*0060*/ 	.word	0x00000001
        /*0064*/ 	.word	0x00000001


	//----- nvinfo : EIATTR_CRS_STACK_SIZE
	.align		4
.L_3993:
        /*0068*/ 	.byte	0x04, 0x1e
        /*006a*/ 	.short	(.L_3995 - .L_3994)
.L_3994:
        /*006c*/ 	.word	0x00000000


	//----- nvinfo : EIATTR_CBANK_PARAM_SIZE
	.align		4
.L_3995:
        /*0070*/ 	.byte	0x03, 0x19
        /*0072*/ 	.short	0x0020


	//----- nvinfo : EIATTR_PARAM_CBANK
	.align		4
        /*0074*/ 	.byte	0x04, 0x0a
        /*0076*/ 	.short	(.L_3997 - .L_3996)
	.align		4
.L_3996:
        /*0078*/ 	.word	index@(.nv.constant0._ZN2at6native29vectorized_elementwise_kernelILi8ENS0_13BinaryFunctorIsssZZZNS0_15binary_internal21div_floor_kernel_cudaERNS_18TensorIteratorBaseEENKUlvE_clEvENKUlvE3_clEvEUlssE_EESt5arrayIPcLm3EEEEviT0_T1_)
        /*007c*/ 	.short	0x0380
        /*007e*/ 	.short	0x0020


	//----- nvinfo : EIATTR_SW_WAR
	.align		4
.L_3997:
        /*0080*/ 	.byte	0x04, 0x36
        /*0082*/ 	.short	(.L_3999 - .L_3998)
.L_3998:
        /*0084*/ 	.word	0x00000008
.L_3999:


//--------------------- .nv.info._ZN2at6native18elementwise_kernelILi128ELi4EZNS0_15gpu_kernel_implINS0_13BUnaryFunctorIsssZZZNS0_15binary_internal21div_floor_kernel_cudaERNS_18TensorIteratorBaseEENKUlvE_clEvENKUlvE3_clEvEUlssE_EEEEvS6_RKT_EUliE_EEviT1_ --------------------------
	.section	.nv.info._ZN2at6native18elementwise_kernelILi128ELi4EZNS0_15gpu_kernel_implINS0_13BUnaryFunctorIsssZZZNS0_15binary_internal21div_floor_kernel_cudaERNS_18TensorIteratorBaseEENKUlvE_clEvENKUlvE3_clEvEUlssE_EEEEvS6_RKT_EUliE_EEviT1_,"",@"SHT_CUDA_INFO"
	.sectionflags	@""
	.align	4


	//----- nvinfo : EIATTR_CUDA_API_VERSION
	.align		4
        /*0000*/ 	.byte	0x04, 0x37
        /*0002*/ 	.short	(.L_4001 - .L_4000)
.L_4000:
        /*0004*/ 	.word	0x00000082


	//----- nvinfo : EIATTR_KPARAM_INFO
	.align		4
.L_4001:
        /*0008*/ 	.byte	0x04, 0x17
        /*000a*/ 	.short	(.L_4003 - .L_4002)
.L_4002:
        /*000c*/ 	.word	0x00000000
        /*0010*/ 	.short	0x0001
        /*0012*/ 	.short	0x0008
        /*0014*/ 	.byte	0x00, 0xf0, 0x61, 0x08


	//----- nvinfo : EIATTR_KPARAM_INFO
	.align		4
.L_4003:
        /*0018*/ 	.byte	0x04, 0x17
        /*001a*/ 	.short	(.L_4005 - .L_4004)
.L_4004:
        /*001c*/ 	.word	0x00000000
        /*0020*/ 	.short	0x0000
        /*0022*/ 	.short	0x0000
        /*0024*/ 	.byte	0x00, 0xf0, 0x11, 0x00


	//----- nvinfo : EIATTR_SPARSE_MMA_MASK
	.align		4
.L_4005:
        /*0028*/ 	.byte	0x03, 0x50
        /*002a*/ 	.short	0x0000


	//----- nvinfo : EIATTR_MAXREG_COUNT
	.align		4
        /*002c*/ 	.byte	0x03, 0x1b
        /*002e*/ 	.short	0x0080


	//----- nvinfo : EIATTR_EXTERNS
	.align		4
        /*0030*/ 	.byte	0x04, 0x0f
        /*0032*/ 	.short	(.L_4007 - .L_4006)


	//   ....[0]....
	.align		4
.L_4006:
        /*0034*/ 	.word	index@(__assertfail)


	//----- nvinfo : EIATTR_MERCURY_ISA_VERSION
	.align		4
.L_4007:
        /*0038*/ 	.byte	0x03, 0x5f
        /*003a*/ 	.short	0x0101


	//----- nvinfo : EIATTR_VRC_CTA_INIT_COUNT
	.align		4
        /*003c*/ 	.byte	0x02, 0x4a
	.zero		1
	.zero		1


	//----- nvinfo : EIATTR_SYSCALL_OFFSETS
	.align		4
        /*0040*/ 	.byte	0x04, 0x46
        /*0042*/ 	.short	(.L_4009 - .L_4008)


	//   ....[0]....
.L_4008:
        /*0044*/ 	.word	0x00002140


	//   ....[1]....
        /*0048*/ 	.word	0x00003390


	//   ....[2]....
        /*004c*/ 	.word	0x00005670


	//   ....[3]....
        /*0050*/ 	.word	0x00006700


	//   ....[4]....
        /*0054*/ 	.word	0x00008ae0


	//   ....[5]....
        /*0058*/ 	.word	0x00009b70


	//   ....[6]....
        /*005c*/ 	.word	0x0000bf60


	//   ....[7]....
        /*0060*/ 	.word	0x0000cfc0


	//----- nvinfo : EIATTR_EXIT_INSTR_OFFSETS
	.align		4
.L_4009:
        /*0064*/ 	.byte	0x04, 0x1c
        /*0066*/ 	.short	(.L_4011 - .L_4010)


	//   ....[0]....
.L_4010:
        /*0068*/ 	.word	0x00009e50


	//   ....[1]....
        /*006c*/ 	.word	0x0000c4d0


	//   ....[2]....
        /*0070*/ 	.word	0x0000c4f0


	//   ....[3]....
        /*0074*/ 	.word	0x0000c5a0


	//   ....[4]....
        /*0078*/ 	.word	0x0000c5d0


	//   ....[5]....
        /*007c*/ 	.word	0x0000c5f0


	//   ....[6]....
        /*0080*/ 	.word	0x0000c680


	//   ....[7]....
        /*0084*/ 	.word	0x0000c6c0


	//   ....[8]....
        /*0088*/ 	.word	0x0000c760


	//   ....[9]....
        /*008c*/ 	.word	0x0000c7b0


	//   ....[10]....
        /*0090*/ 	.word	0x0000c7e0


	//   ....[11]....
        /*0094*/ 	.word	0x0000c8a0


	//   ....[12]....
        /*0098*/ 	.word	0x0000ca10


	//   ....[13]....
        /*009c*/ 	.word	0x0000cb80


	//   ....[14]....
        /*00a0*/ 	.word	0x0000ccf0


	//   ....[15]....
        /*00a4*/ 	.word	0x0000cd40


	//   ....[16]....
        /*00a8*/ 	.word	0x0000cd70


	//   ....[17]....
        /*00ac*/ 	.word	0x0000ce20


	//   ....[18]....
        /*00b0*/ 	.word	0x0000ce60


	//   ....[19]....
        /*00b4*/ 	.word	0x0000cfd0


	//   ....[20]....
        /*00b8*/ 	.word	0x0000d0e0


	//   ....[21]....
        /*00bc*/ 	.word	0x0000d220


	//   ....[22]....
        /*00c0*/ 	.word	0x0000d260


	//----- nvinfo : EIATTR_MAX_THREADS
	.align		4
.L_4011:
        /*00c4*/ 	.byte	0x04, 0x05
        /*00c6*/ 	.short	(.L_4013 - .L_4012)
.L_4012:
        /*00c8*/ 	.word	0x00000080
        /*00cc*/ 	.word	0x00000001
        /*00d0*/ 	.word	0x00000001


	//----- nvinfo : EIATTR_CRS_STACK_SIZE
	.align		4
.L_4013:
        /*00d4*/ 	.byte	0x04, 0x1e
        /*00d6*/ 	.short	(.L_4015 - .L_4014)
.L_4014:
        /*00d8*/ 	.word	0x00000000


	//----- nvinfo : EIATTR_CBANK_PARAM_SIZE
	.align		4
.L_4015:
        /*00dc*/ 	.byte	0x03, 0x19
        /*00de*/ 	.short	0x0220


	//----- nvinfo : EIATTR_PARAM_CBANK
	.align		4
        /*00e0*/ 	.byte	0x04, 0x0a
        /*00e2*/ 	.short	(.L_4017 - .L_4016)
	.align		4
.L_4016:
        /*00e4*/ 	.word	index@(.nv.constant0._ZN2at6native18elementwise_kernelILi128ELi4EZNS0_15gpu_kernel_implINS0_13BUnaryFunctorIsssZZZNS0_15binary_internal21div_floor_kernel_cudaERNS_18TensorIteratorBaseEENKUlvE_clEvENKUlvE3_clEvEUlssE_EEEEvS6_RKT_EUliE_EEviT1_)
        /*00e8*/ 	.short	0x0380
        /*00ea*/ 	.short	0x0220


	//----- nvinfo : EIATTR_SW_WAR
	.align		4
.L_4017:
        /*00ec*/ 	.byte	0x04, 0x36
        /*00ee*/ 	.short	(.L_4019 - .L_4018)
.L_4018:
        /*00f0*/ 	.word	0x00000008
.L_4019:


//--------------------- .nv.info._ZN2at6native27unrolled_elementwise_kernelINS0_13BUnaryFunctorIsssZZZNS0_15binary_internal21div_floor_kernel_cudaERNS_18TensorIteratorBaseEENKUlvE_clEvENKUlvE3_clEvEUlssE_EESt5arrayIPcLm2EELi4E23TrivialOffsetCalculatorILi1EjESE_NS0_6memory12LoadWithCastILi1EEENSF_13StoreWithCastILi1EEEEEviT_T0_T2_T3_T4_T5_ --------------------------
	.section	.nv.info._ZN2at6native27unrolled_elementwise_kernelINS0_13BUnaryFunctorIsssZZZNS0_15binary_internal21div_floor_kernel_cudaERNS_18TensorIteratorBaseEENKUlvE_clEvENKUlvE3_clEvEUlssE_EESt5arrayIPcLm2EELi4E23TrivialOffsetCalculatorILi1EjESE_NS0_6memory12LoadWithCastILi1EEENSF_13StoreWithCastILi1EEEEEviT_T0_T2_T3_T4_T5_,"",@"SHT_CUDA_INFO"
	.sectionflags	@""
	.align	4


	//----- nvinfo : EIATTR_CUDA_API_VERSION
	.align		4
        /*0000*/ 	.byte	0x04, 0x37
        /*0002*/ 	.short	(.L_4021 - .L_4020)
.L_4020:
        /*0004*/ 	.word	0x00000082


	//----- nvinfo : EIATTR_KPARAM_INFO
	.align		4
.L_4021:
        /*0008*/ 	.byte	0x04, 0x17
        /*000a*/ 	.short	(.L_4023 - .L_4022)
.L_4022:
        /*000c*/ 	.word	0x00000000
        /*0010*/ 	.short	0x0006
        /*0012*/ 	.short	0x0024
        /*0014*/ 	.byte	0x00, 0xf0, 0x21, 0x00


	//----- nvinfo : EIATTR_KPARAM_INFO
	.align		4
.L_4023:
        /*0018*/ 	.byte	0x04, 0x17
        /*001a*/ 	.short	(.L_4025 - .L_4024)
.L_4024:
        /*001c*/ 	.word	0x00000000
        /*0020*/ 	.short	0x0005
        /*0022*/ 	.short	0x001c
        /*0024*/ 	.byte	0x00, 0xf0, 0x21, 0x00


	//----- nvinfo : EIATTR_KPARAM_INFO
	.align		4
.L_4025:
        /*0028*/ 	.byte	0x04, 0x17
        /*002a*/ 	.short	(.L_4027 - .L_4026)
.L_4026:
        /*002c*/ 	.word	0x00000000
        /*0030*/ 	.short	0x0004
        /*0032*/ 	.short	0x0019
        /*0034*/ 	.byte	0x00, 0xf0, 0x05, 0x00


	//----- nvinfo : EIATTR_KPARAM_INFO
	.align		4
.L_4027:
        /*0038*/ 	.byte	0x04, 0x17
        /*003a*/ 	.short	(.L_4029 - .L_4028)
.L_4028:
        /*003c*/ 	.word	0x00000000
        /*0040*/ 	.short	0x0003
        /*0042*/ 	.short	0x0018
        /*0044*/ 	.byte	0x00, 0xf0, 0x05, 0x00


	//----- nvinfo : EIATTR_KPARAM_INFO
	.align		4
.L_4029:
        /*0048*/ 	.byte	0x04, 0x17
        /*004a*/ 	.short	(.L_4031 - .L_4030)
.L_4030:
        /*004c*/ 	.word	0x00000000
        /*0050*/ 	.short	0x0002
        /*0052*/ 	.short	0x0008
        /*0054*/ 	.byte	0x00, 0xf0, 0x41, 0x00


	//----- nvinfo : EIATTR_KPARAM_INFO
	.align		4
.L_4031:
        /*0058*/ 	.byte	0x04, 0x17
        /*005a*/ 	.short	(.L_4033 - .L_4032)
.L_4032:
        /*005c*/ 	.word	0x00000000
        /*0060*/ 	.short	0x0001
        /*0062*/ 	.short	0x0004
        /*0064*/ 	.byte	0x00, 0xf0, 0x11, 0x00


	//----- nvinfo : EIATTR_KPARAM_INFO
	.align		4
.L_4033:
        /*0068*/ 	.byte	0x04, 0x17
        /*006a*/ 	.short	(.L_4035 - .L_4034)
.L_4034:
        /*006c*/ 	.word	0x00000000
        /*0070*/ 	.short	0x0000
        /*0072*/ 	.short	0x0000
        /*0074*/ 	.byte	0x00, 0xf0, 0x11, 0x00


	//----- nvinfo : EIATTR_SPARSE_MMA_MASK
	.align		4
.L_4035:
        /*0078*/ 	.byte	0x03, 0x50
        /*007a*/ 	.short	0x0000


	//----- nvinfo : EIATTR_MAXREG_COUNT
	.align		4
        /*007c*/ 	.byte	0x03, 0x1b
        /*007e*/ 	.short	0x00ff


	//----- nvinfo : EIATTR_EXTERNS
	.align		4
        /*0080*/ 	.byte	0x04, 0x0f
        /*0082*/ 	.short	(.L_4037 - .L_4036)


	//   ....[0]....
	.align		4
.L_4036:
        /*0084*/ 	.word	index@(__assertfail)


	//----- nvinfo : EIATTR_MERCURY_ISA_VERSION
	.align		4
.L_4037:
        /*0088*/ 	.byte	0x03, 0x5f
        /*008a*/ 	.short	0x0101


	//----- nvinfo : EIATTR_VRC_CTA_INIT_COUNT
	.align		4
        /*008c*/ 	.byte	0x02, 0x4a
	.zero		1
	.zero		1


	//----- nvinfo : EIATTR_SYSCALL_OFFSETS
	.align		4
        /*0090*/ 	.byte	0x04, 0x46
        /*0092*/ 	.short	(.L_4039 - .L_4038)


	//   ....[0]....
.L_4038:
        /*0094*/ 	.word	0x00000e30


	//   ....[1]....
        /*0098*/ 	.word	0x00001de0


	//   ....[2]....
        /*009c*/ 	.word	0x00002cd0


	//   ....[3]....
        /*00a0*/ 	.word	0x00003bc0


	//   ....[4]....
        /*00a4*/ 	.word	0x00005be0


	//   ....[5]....
        /*00a8*/ 	.word	0x000069d0


	//   ....[6]....
        /*00ac*/ 	.word	0x00007890


	//   ....[7]....
        /*00b0*/ 	.word	0x00008750


	//----- nvinfo : EIATTR_EXIT_INSTR_OFFSETS
	.align		4
.L_4039:
        /*00b4*/ 	.byte	0x04, 0x1c
        /*00b6*/ 	.short	(.L_4041 - .L_4040)


	//   ....[0]....
.L_4040:
        /*00b8*/ 	.word	0x00007b60


	//   ....[1]....
        /*00bc*/ 	.word	0x00007c90


	//   ....[2]....
        /*00c0*/ 	.word	0x00007cb0


	//   ....[3]....
        /*00c4*/ 	.word	0x00007d50


	//   ....[4]....
        /*00c8*/ 	.word	0x00007d80


	//   ....[5]....
        /*00cc*/ 	.word	0x00007da0


	//   ....[6]....
        /*00d0*/ 	.word	0x00007e30


	//   ....[7]....
        /*00d4*/ 	.word	0x00007e70


	//   ....[8]....
        /*00d8*/ 	.word	0x00007f10


	//   ....[9]....
        /*00dc*/ 	.word	0x00007f60


	//   ....[10]....
        /*00e0*/ 	.word	0x00007f90


	//   ....[11]....
        /*00e4*/ 	.word	0x00008050


	//   ....[12]....
        /*00e8*/ 	.word	0x000081c0


	//   ....[13]....
        /*00ec*/ 	.word	0x00008330


	//   ....[14]....
        /*00f0*/ 	.word	0x00008490


	//   ....[15]....
        /*00f4*/ 	.word	0x000084d0


	//   ....[16]....
        /*00f8*/ 	.word	0x00008500


	//   ....[17]....
        /*00fc*/ 	.word	0x000085b0


	//   ....[18]....
        /*0100*/ 	.word	0x000085f0


	//   ....[19]....
        /*0104*/ 	.word	0x00008760


	//   ....[20]....
        /*0108*/ 	.word	0x00008870


	//   ....[21]....
        /*010c*/ 	.word	0x000089b0


	//   ....[22]....
        /*0110*/ 	.word	0x000089f0


	//----- nvinfo : EIATTR_MAX_THREADS
	.align		4
.L_4041:
        /*0114*/ 	.byte	0x04, 0x05
        /*0116*/ 	.short	(.L_4043 - .L_4042)
.L_4042:
        /*0118*/ 	.word	0x00000080
        /*011c*/ 	.word	0x00000001
        /*0120*/ 	.word	0x00000001


	//----- nvinfo : EIATTR_CRS_STACK_SIZE
	.align		4
.L_4043:
        /*0124*/ 	.byte	0x04, 0x1e
        /*0126*/ 	.short	(.L_4045 - .L_4044)
.L_4044:
        /*0128*/ 	.word	0x00000000


	//----- nvinfo : EIATTR_CBANK_PARAM_SIZE
	.align		4
.L_4045:
        /*012c*/ 	.byte	0x03, 0x19
        /*012e*/ 	.short	0x002c


	//----- nvinfo : EIATTR_PARAM_CBANK
	.align		4
        /*0130*/ 	.byte	0x04, 0x0a
        /*0132*/ 	.short	(.L_4047 - .L_4046)
	.align		4
.L_4046:
        /*0134*/ 	.word	index@(.nv.constant0._ZN2at6native27unrolled_elementwise_kernelINS0_13BUnaryFunctorIsssZZZNS0_15binary_internal21div_floor_kernel_cudaERNS_18TensorIteratorBaseEENKUlvE_clEvENKUlvE3_clEvEUlssE_EESt5arrayIPcLm2EELi4E23TrivialOffsetCalculatorILi1EjESE_NS0_6memory12LoadWithCastILi1EEENSF_13StoreWithCastILi1EEEEEviT_T0_T2_T3_T4_T5_)
        /*0138*/ 	.short	0x0380
        /*013a*/ 	.short	0x002c


	//----- nvinfo : EIATTR_SW_WAR
	.align		4
.L_4047:
        /*013c*/ 	.byte	0x04, 0x36
        /*013e*/ 	.short	(.L_4049 - .L_4048)
.L_4048:
        /*0140*/ 	.word	0x00000008
.L_4049:


//--------------------- .nv.info._ZN2at6native18elementwise_kernelILi128ELi4EZNS0_22gpu_kernel_impl_nocastINS0_13BUnaryFunctorIsssZZZNS0_15binary_internal21div_floor_kernel_cudaERNS_18TensorIteratorBaseEENKUlvE_clEvENKUlvE3_clEvEUlssE_EEEEvS6_RKT_EUliE_EEviT1_ --------------------------
	.section	.nv.info._ZN2at6native18elementwise_kernelILi128ELi4EZNS0_22gpu_kernel_impl_nocastINS0_13BUnaryFunctorIsssZZZNS0_15binary_internal21div_floor_kernel_cudaERNS_18TensorIteratorBaseEENKUlvE_clEvENKUlvE3_clEvEUlssE_EEEEvS6_RKT_EUliE_EEviT1_,"",@"SHT_CUDA_INFO"
	.sectionflags	@""
	.align	4


	//----- nvinfo : EIATTR_CUDA_API_VERSION
	.align		4
        /*0000*/ 	.byte	0x04, 0x37
        /*0002*/ 	.short	(.L_4051 - .L_4050)
.L_4050:
        /*0004*/ 	.word	0x00000082


	//----- nvinfo : EIATTR_KPARAM_INFO
	.align		4
.L_4051:
        /*0008*/ 	.byte	0x04, 0x17
        /*000a*/ 	.short	(.L_4053 - .L_4052)
.L_4052:
        /*000c*/ 	.word	0x00000000
        /*0010*/ 	.short	0x0001
        /*0012*/ 	.short	0x0008
        /*0014*/ 	.byte	0x00, 0xf0, 0x61, 0x08


	//----- nvinfo : EIATTR_KPARAM_INFO
	.align		4
.L_4053:
        /*0018*/ 	.byte	0x04, 0x17
        /*001a*/ 	.short	(.L_4055 - .L_4054)
.L_4054:
        /*001c*/ 	.word	0x00000000
        /*0020*/ 	.short	0x0000
        /*0022*/ 	.short	0x0000
        /*0024*/ 	.byte	0x00, 0xf0, 0x11, 0x00


	//----- nvinfo : EIATTR_SPARSE_MMA_MASK
	.align		4
.L_4055:
        /*0028*/ 	.byte	0x03, 0x50
        /*002a*/ 	.short	0x0000


	//----- nvinfo : EIATTR_MAXREG_COUNT
	.align		4
        /*002c*/ 	.byte	0x03, 0x1b
        /*002e*/ 	.short	0x0080


	//----- nvinfo : EIATTR_MERCURY_ISA_VERSION
	.align		4
        /*0030*/ 	.byte	0x03, 0x5f
        /*0032*/ 	.short	0x0101


	//----- nvinfo : EIATTR_VRC_CTA_INIT_COUNT
	.align		4
        /*0034*/ 	.byte	0x02, 0x4a
	.zero		1
	.zero		1


	//----- nvinfo : EIATTR_EXIT_INSTR_OFFSETS
	.align		4
        /*0038*/ 	.byte	0x04, 0x1c
        /*003a*/ 	.short	(.L_4057 - .L_4056)


	//   ....[0]....
.L_4056:
        /*003c*/ 	.word	0x00000eb0


	//   ....[1]....
        /*0040*/ 	.word	0x00001140


	//   ....[2]....
        /*0044*/ 	.word	0x00001330


	//   ....[3]....
        /*0048*/ 	.word	0x00005a80


	//   ....[4]....
        /*004c*/ 	.word	0x000071f0


	//----- nvinfo : EIATTR_MAX_THREADS
	.align		4
.L_4057:
        /*0050*/ 	.byte	0x04, 0x05
        /*0052*/ 	.short	(.L_4059 - .L_4058)
.L_4058:
        /*0054*/ 	.word	0x00000080
        /*0058*/ 	.word	0x00000001
        /*005c*/ 	.word	0x00000001


	//----- nvinfo : EIATTR_CRS_STACK_SIZE
	.align		4
.L_4059:
        /*0060*/ 	.byte	0x04, 0x1e
        /*0062*/ 	.short	(.L_4061 - .L_4060)
.L_4060:
        /*0064*/ 	.word	0x00000000


	//----- nvinfo : EIATTR_CBANK_PARAM_SIZE
	.align		4
.L_4061:
        /*0068*/ 	.byte	0x03, 0x19
        /*006a*/ 	.short	0x0220


	//----- nvinfo : EIATTR_PARAM_CBANK
	.align		4
        /*006c*/ 	.byte	0x04, 0x0a
        /*006e*/ 	.short	(.L_4063 - .L_4062)
	.align		4
.L_4062:
        /*0070*/ 	.word	index@(.nv.constant0._ZN2at6native18elementwise_kernelILi128ELi4EZNS0_22gpu_kernel_impl_nocastINS0_13BUnaryFunctorIsssZZZNS0_15binary_internal21div_floor_kernel_cudaERNS_18TensorIteratorBaseEENKUlvE_clEvENKUlvE3_clEvEUlssE_EEEEvS6_RKT_EUliE_EEviT1_)
        /*0074*/ 	.short	0x0380
        /*0076*/ 	.short	0x0220


	//----- nvinfo : EIATTR_SW_WAR
	.align		4
.L_4063:
        /*0078*/ 	.byte	0x04, 0x36
        /*007a*/ 	.short	(.L_4065 - .L_4064)
.L_4064:
        /*007c*/ 	.word	0x00000008
.L_4065:


//--------------------- .nv.info._ZN2at6native27unrolled_elementwise_kernelINS0_13BUnaryFunctorIsssZZZNS0_15binary_internal21div_floor_kernel_cudaERNS_18TensorIteratorBaseEENKUlvE_clEvENKUlvE3_clEvEUlssE_EESt5arrayIPcLm2EELi4E23TrivialOffsetCalculatorILi1EjESE_NS0_6memory15LoadWithoutCastENSF_16StoreWithoutCastEEEviT_T0_T2_T3_T4_T5_ --------------------------
	.section	.nv.info._ZN2at6native27unrolled_elementwise_kernelINS0_13BUnaryFunctorIsssZZZNS0_15binary_internal21div_floor_kernel_cudaERNS_18TensorIteratorBaseEENKUlvE_clEvENKUlvE3_clEvEUlssE_EESt5arrayIPcLm2EELi4E23TrivialOffsetCalculatorILi1EjESE_NS0_6memory15LoadWithoutCastENSF_16StoreWithoutCastEEEviT_T0_T2_T3_T4_T5_,"",@"SHT_CUDA_INFO"
	.sectionflags	@""
	.align	4


	//----- nvinfo : EIATTR_CUDA_API_VERSION
	.align		4
        /*0000*/ 	.byte	0x04, 0x37
        /*0002*/ 	.short	(.L_4067 - .L_4066)
.L_4066:
        /*0004*/ 	.word	0x00000082


	//----- nvinfo : EIATTR_KPARAM_INFO
	.align		4
.L_4067:
        /*0008*/ 	.byte	0x04, 0x17
        /*000a*/ 	.short	(.L_4069 - .L_4068)
.L_4068:
        /*000c*/ 	.word	0x00000000
        /*0010*/ 	.short	0x0006
        /*0012*/ 	.short	0x001b
        /*0014*/ 	.byte	0x00, 0xf0, 0x05, 0x00


	//----- nvinfo : EIATTR_KPARAM_INFO
	.align		4
.L_4069:
        /*0018*/ 	.byte	0x04, 0x17
        /*001a*/ 	.short	(.L_4071 - .L_4070)
.L_4070:
        /*001c*/ 	.word	0x00000000
        /*0020*/ 	.short	0x0005
        /*0022*/ 	.short	0x001a
        /*0024*/ 	.byte	0x00, 0xf0, 0x05, 0x00


	//----- nvinfo : EIATTR_KPARAM_INFO
	.align		4
.L_4071:
        /*0028*/ 	.byte	0x04, 0x17
        /*002a*/ 	.short	(.L_4073 - .L_4072)
.L_4072:
        /*002c*/ 	.word	0x00000000
        /*0030*/ 	.short	0x0004
        /*0032*/ 	.short	0x0019
        /*0034*/ 	.byte	0x00, 0xf0, 0x05, 0x00


	//----- nvinfo : EIATTR_KPARAM_INFO
	.align		4
.L_4073:
        /*0038*/ 	.byte	0x04, 0x17
        /*003a*/ 	.short	(.L_4075 - .L_4074)
.L_4074:
        /*003c*/ 	.word	0x00000000
        /*0040*/ 	.short	0x0003
        /*0042*/ 	.short	0x0018
        /*0044*/ 	.byte	0x00, 0xf0, 0x05, 0x00


	//----- nvinfo : EIATTR_KPARAM_INFO
	.align		4
.L_4075:
        /*0048*/ 	.byte	0x04, 0x17
        /*004a*/ 	.short	(.L_4077 - .L_4076)
.L_4076:
        /*004c*/ 	.word	0x00000000
        /*0050*/ 	.short	0x0002
        /*0052*/ 	.short	0x0008
        /*0054*/ 	.byte	0x00, 0xf0, 0x41, 0x00


	//----- nvinfo : EIATTR_KPARAM_INFO
	.align		4
.L_4077:
        /*0058*/ 	.byte	0x04, 0x17
        /*005a*/ 	.short	(.L_4079 - .L_4078)
.L_4078:
        /*005c*/ 	.word	0x00000000
        /*0060*/ 	.short	0x0001
        /*0062*/ 	.short	0x0004
        /*0064*/ 	.byte	0x00, 0xf0, 0x11, 0x00


	//----- nvinfo : EIATTR_KPARAM_INFO
	.align		4
.L_4079:
        /*0068*/ 	.byte	0x04, 0x17
        /*006a*/ 	.short	(.L_4081 - .L_4080)
.L_4080:
        /*006c*/ 	.word	0x00000000
        /*0070*/ 	.short	0x0000
        /*0072*/ 	.short	0x0000
        /*0074*/ 	.byte	0x00, 0xf0, 0x11, 0x00


	//----- nvinfo : EIATTR_SPARSE_MMA_MASK
	.align		4
.L_4081:
        /*0078*/ 	.byte	0x03, 0x50
        /*007a*/ 	.short	0x0000


	//----- nvinfo : EIATTR_MAXREG_COUNT
	.align		4
        /*007c*/ 	.byte	0x03, 0x1b
        /*007e*/ 	.short	0x00ff


	//----- nvinfo : EIATTR_MERCURY_ISA_VERSION
	.align		4
        /*0080*/ 	.byte	0x03, 0x5f
        /*0082*/ 	.short	0x0101


	//----- nvinfo : EIATTR_VRC_CTA_INIT_COUNT
	.align		4
        /*0084*/ 	.byte	0x02, 0x4a
	.zero		1
	.zero		1


	//----- nvinfo : EIATTR_EXIT_INSTR_OFFSETS
	.align		4
        /*0088*/ 	.byte	0x04, 0x1c
        /*008a*/ 	.short	(.L_4083 - .L_4082)


	//   ....[0]....
.L_4082:
        /*008c*/ 	.word	0x000014f0


	//   ....[1]....
        /*0090*/ 	.word	0x00001540


	//----- nvinfo : EIATTR_MAX_THREADS
	.align		4
.L_4083:
        /*0094*/ 	.byte	0x04, 0x05
        /*0096*/ 	.short	(.L_4085 - .L_4084)
.L_4084:
        /*0098*/ 	.word	0x00000080
        /*009c*/ 	.word	0x00000001
        /*00a0*/ 	.word	0x00000001


	//----- nvinfo : EIATTR_CRS_STACK_SIZE
	.align		4
.L_4085:
        /*00a4*/ 	.byte	0x04, 0x1e
        /*00a6*/ 	.short	(.L_4087 - .L_4086)
.L_4086:
        /*00a8*/ 	.word	0x00000000


	//----- nvinfo : EIATTR_CBANK_PARAM_SIZE
	.align		4
.L_4087:
        /*00ac*/ 	.byte	0x03, 0x19
        /*00ae*/ 	.short	0x001c


	//----- nvinfo : EIATTR_PARAM_CBANK
	.align		4
        /*00b0*/ 	.byte	0x04, 0x0a
        /*00b2*/ 	.short	(.L_4089 - .L_4088)
	.align		4
.L_4088:
        /*00b4*/ 	.word	index@(.nv.constant0._ZN2at6native27unrolled_elementwise_kernelINS0_13BUnaryFunctorIsssZZZNS0_15binary_internal21div_floor_kernel_cudaERNS_18TensorIteratorBaseEENKUlvE_clEvENKUlvE3_clEvEUlssE_EESt5arrayIPcLm2EELi4E23TrivialOffsetCalculatorILi1EjESE_NS0_6memory15LoadWithoutCastENSF_16StoreWithoutCastEEEviT_T0_T2_T3_T4_T5_)
        /*00b8*/ 	.short	0x0380
        /*00ba*/ 	.short	0x001c


	//----- nvinfo : EIATTR_SW_WAR
	.align		4
.L_4089:
        /*00bc*/ 	.byte	0x04, 0x36
        /*00be*/ 	.short	(.L_4091 - .L_4090)
.L_4090:
        /*00c0*/ 	.word	0x00000008
.L_4091:


//--------------------- .nv.info._ZN2at6native29vectorized_elementwise_kernelILi2ENS0_13BUnaryFunctorIsssZZZNS0_15binary_internal21div_floor_kernel_cudaERNS_18TensorIteratorBaseEENKUlvE_clEvENKUlvE3_clEvEUlssE_EESt5arrayIPcLm2EEEEviT0_T1_ --------------------------
	.section	.nv.info._ZN2at6native29vectorized_elementwise_kernelILi2ENS0_13BUnaryFunctorIsssZZZNS0_15binary_internal21div_floor_kernel_cudaERNS_18TensorIteratorBaseEENKUlvE_clEvENKUlvE3_clEvEUlssE_EESt5arrayIPcLm2EEEEviT0_T1_,"",@"SHT_CUDA_INFO"
	.sectionflags	@""
	.align	4


	//----- nvinfo : EIATTR_CUDA_API_VERSION
	.align		4
        /*0000*/ 	.byte	0x04, 0x37
        /*0002*/ 	.short	(.L_4093 - .L_4092)
.L_4092:
        /*0004*/ 	.word	0x00000082


	//----- nvinfo : EIATTR_KPARAM_INFO
	.align		4
.L_4093:
        /*0008*/ 	.byte	0x04, 0x17
        /*000a*/ 	.short	(.L_4095 - .L_4094)
.L_4094:
        /*000c*/ 	.word	0x00000000
        /*0010*/ 	.short	0x0002
        /*0012*/ 	.short	0x0008
        /*0014*/ 	.byte	0x00, 0xf0, 0x41, 0x00


	//----- nvinfo : EIATTR_KPARAM_INFO
	.align		4
.L_4095:
        /*0018*/ 	.byte	0x04, 0x17
        /*001a*/ 	.short	(.L_4097 - .L_4096)
.L_4096:
        /*001c*/ 	.word	0x00000000
        /*0020*/ 	.short	0x0001
        /*0022*/ 	.short	0x0004
        /*0024*/ 	.byte	0x00, 0xf0, 0x11, 0x00


	//----- nvinfo : EIATTR_KPARAM_INFO
	.align		4
.L_4097:
        /*0028*/ 	.byte	0x04, 0x17
        /*002a*/ 	.short	(.L_4099 - .L_4098)
.L_4098:
        /*002c*/ 	.word	0x00000000
        /*0030*/ 	.short	0x0000
        /*0032*/ 	.short	0x0000
        /*0034*/ 	.byte	0x00, 0xf0, 0x11, 0x00


	//----- nvinfo : EIATTR_SPARSE_MMA_MASK
	.align		4
.L_4099:
        /*0038*/ 	.byte	0x03, 0x50
        /*003a*/ 	.short	0x0000


	//----- nvinfo : EIATTR_MAXREG_COUNT
	.align		4
        /*003c*/ 	.byte	0x03, 0x1b
        /*003e*/ 	.short	0x00ff


	//----- nvinfo : EIATTR_MERCURY_ISA_VERSION
	.align		4
        /*0040*/ 	.byte	0x03, 0x5f
        /*0042*/ 	.short	0x0101


	//----- nvinfo : EIATTR_VRC_CTA_INIT_COUNT
	.align		4
        /*0044*/ 	.byte	0x02, 0x4a
	.zero		1
	.zero		1


	//----- nvinfo : EIATTR_EXIT_INSTR_OFFSETS
	.align		4
        /*0048*/ 	.byte	0x04, 0x1c
        /*004a*/ 	.short	(.L_4101 - .L_4100)


	//   ....[0]....
.L_4100:
        /*004c*/ 	.word	0x00002a60


	//   ....[1]....
        /*0050*/ 	.word	0x00002ab0


	//   ....[2]....
        /*0054*/ 	.word	0x000041a0


	//----- nvinfo : EIATTR_MAX_THREADS
	.align		4
.L_4101:
        /*0058*/ 	.byte	0x04, 0x05
        /*005a*/ 	.short	(.L_4103 - .L_4102)
.L_4102:
        /*005c*/ 	.word	0x00000080
        /*0060*/ 	.word	0x00000001
        /*0064*/ 	.word	0x00000001


	//----- nvinfo : EIATTR_CRS_STACK_SIZE
	.align		4
.L_4103:
        /*0068*/ 	.byte	0x04, 0x1e
        /*006a*/ 	.short	(.L_4105 - .L_4104)
.L_4104:
        /*006c*/ 	.word	0x00000000


	//----- nvinfo : EIATTR_CBANK_PARAM_SIZE
	.align		4
.L_4105:
        /*0070*/ 	.byte	0x03, 0x19
        /*0072*/ 	.short	0x0018


	//----- nvinfo : EIATTR_PARAM_CBANK
	.align		4
        /*0074*/ 	.byte	0x04, 0x0a
        /*0076*/ 	.short	(.L_4107 - .L_4106)
	.align		4
.L_4106:
        /*0078*/ 	.word	index@(.nv.constant0._ZN2at6native29vectorized_elementwise_kernelILi2ENS0_13BUnaryFunctorIsssZZZNS0_15binary_internal21div_floor_kernel_cudaERNS_18TensorIteratorBaseEENKUlvE_clEvENKUlvE3_clEvEUlssE_EESt5arrayIPcLm2EEEEviT0_T1_)
        /*007c*/ 	.short	0x0380
        /*007e*/ 	.short	0x0018


	//----- nvinfo : EIATTR_SW_WAR
	.align		4
.L_4107:
        /*0080*/ 	.byte	0x04, 0x36
        /*0082*/ 	.short	(.L_4109 - .L_4108)
.L_4108:
        /*0084*/ 	.word	0x00000008
.L_4109:


//--------------------- .nv.info._ZN2at6native29vectorized_elementwise_kernelILi4ENS0_13BUnaryFunctorIsssZZZNS0_15binary_internal21div_floor_kernel_cudaERNS_18TensorIteratorBaseEENKUlvE_clEvENKUlvE3_clEvEUlssE_EESt5arrayIPcLm2EEEEviT0_T1_ --------------------------
	.section	.nv.info._ZN2at6native29vectorized_elementwise_kernelILi4ENS0_13BUnaryFunctorIsssZZZNS0_15binary_internal21div_floor_kernel_cudaERNS_18TensorIteratorBaseEENKUlvE_clEvENKUlvE3_clEvEUlssE_EESt5arrayIPcLm2EEEEviT0_T1_,"",@"SHT_CUDA_INFO"
	.sectionflags	@""
	.align	4


	//----- nvinfo : EIATTR_CUDA_API_VERSION
	.align		4
        /*0000*/ 	.byte	0x04, 0x37
        /*0002*/ 	.short	(.L_4111 - .L_4110)
.L_4110:
        /*0004*/ 	.word	0x00000082


	//----- nvinfo : EIATTR_KPARAM_INFO
	.align		4
.L_4111:
        /*0008*/ 	.byte	0x04, 0x17
        /*000a*/ 	.short	(.L_4113 - .L_4112)
.L_4112:
        /*000c*/ 	.word	0x00000000
        /*0010*/ 	.short	0x0002
        /*0012*/ 	.short	0x0008
        /*0014*/ 	.byte	0x00, 0xf0, 0x41, 0x00


	//----- nvinfo : EIATTR_KPARAM_INFO
	.align		4
.L_4113:
        /*0018*/ 	.byte	0x04, 0x17
        /*001a*/ 	.short	(.L_4115 - .L_4114)
.L_4114:
        /*001c*/ 	.word	0x00000000
        /*0020*/ 	.short	0x0001
        /*0022*/ 	.short	0x0004
        /*0024*/ 	.byte	0x00, 0xf0, 0x11, 0x00


	//----- nvinfo : EIATTR_KPARAM_INFO
	.align		4
.L_4115:
        /*0028*/ 	.byte	0x04, 0x17
        /*002a*/ 	.short	(.L_4117 - .L_4116)
.L_4116:
        /*002c*/ 	.word	0x00000000
        /*0030*/ 	.short	0x0000
        /*0032*/ 	.short	0x0000
        /*0034*/ 	.byte	0x00, 0xf0, 0x11, 0x00


	//----- nvinfo : EIATTR_SPARSE_MMA_MASK
	.align		4
.L_4117:
        /*0038*/ 	.byte	0x03, 0x50
        /*003a*/ 	.short	0x0000


	//----- nvinfo : EIATTR_MAXREG_COUNT
	.align		4
        /*003c*/ 	.byte	0x03, 0x1b
        /*003e*/ 	.short	0x00ff


	//----- nvinfo : EIATTR_MERCURY_ISA_VERSION
	.align		4
        /*0040*/ 	.byte	0x03, 0x5f
        /*0042*/ 	.short	0x0101


	//----- nvinfo : EIATTR_VRC_CTA_INIT_COUNT
	.align		4
        /*0044*/ 	.byte	0x02, 0x4a
	.zero		1
	.zero		1


	//----- nvinfo : EIATTR_EXIT_INSTR_OFFSETS
	.align		4
        /*0048*/ 	.byte	0x04, 0x1c
        /*004a*/ 	.short	(.L_4119 - .L_4118)


	//   ....[0]....
.L_4118:
        /*004c*/ 	.word	0x00002a60


	//   ....[1]....
        /*0050*/ 	.word	0x00002ab0


	//   ....[2]....
        /*0054*/ 	.word	0x00004160


	//----- nvinfo : EIATTR_MAX_THREADS
	.align		4
.L_4119:
        /*0058*/ 	.byte	0x04, 0x05
        /*005a*/ 	.short	(.L_4121 - .L_4120)
.L_4120:
        /*005c*/ 	.word	0x00000080
        /*0060*/ 	.word	0x00000001
        /*0064*/ 	.word	0x00000001


	//----- nvinfo : EIATTR_CRS_STACK_SIZE
	.align		4
.L_4121:
        /*0068*/ 	.byte	0x04, 0x1e
        /*006a*/ 	.short	(.L_4123 - .L_4122)
.L_4122:
        /*006c*/ 	.word	0x00000000


	//----- nvinfo : EIATTR_CBANK_PARAM_SIZE
	.align		4
.L_4123:
        /*0070*/ 	.byte	0x03, 0x19
        /*0072*/ 	.short	0x0018


	//----- nvinfo : EIATTR_PARAM_CBANK
	.align		4
        /*0074*/ 	.byte	0x04, 0x0a
        /*0076*/ 	.short	(.L_4125 - .L_4124)
	.align		4
.L_4124:
        /*0078*/ 	.word	index@(.nv.constant0._ZN2at6native29vectorized_elementwise_kernelILi4ENS0_13BUnaryFunctorIsssZZZNS0_15binary_internal21div_floor_kernel_cudaERNS_18TensorIteratorBaseEENKUlvE_clEvENKUlvE3_clEvEUlssE_EESt5arrayIPcLm2EEEEviT0_T1_)
        /*007c*/ 	.short	0x0380
        /*007e*/ 	.short	0x0018


	//----- nvinfo : EIATTR_SW_WAR
	.align		4
.L_4125:
        /*0080*/ 	.byte	0x04, 0x36
        /*0082*/ 	.short	(.L_4127 - .L_4126)
.L_4126:
        /*0084*/ 	.word	0x00000008
.L_4127:


//--------------------- .nv.info._ZN2at6native29vectorized_elementwise_kernelILi8ENS0_13BUnaryFunctorIsssZZZNS0_15binary_internal21div_floor_kernel_cudaERNS_18TensorIteratorBaseEENKUlvE_clEvENKUlvE3_clEvEUlssE_EESt5arrayIPcLm2EEEEviT0_T1_ --------------------------
	.section	.nv.info._ZN2at6native29vectorized_elementwise_kernelILi8ENS0_13BUnaryFunctorIsssZZZNS0_15binary_internal21div_floor_kernel_cudaERNS_18TensorIteratorBaseEENKUlvE_clEvENKUlvE3_clEvEUlssE_EESt5arrayIPcLm2EEEEviT0_T1_,"",@"SHT_CUDA_INFO"
	.sectionflags	@""
	.align	4


	//----- nvinfo : EIATTR_CUDA_API_VERSION
	.align		4
        /*0000*/ 	.byte	0x04, 0x37
        /*0002*/ 	.short	(.L_4129 - .L_4128)
.L_4128:
        /*0004*/ 	.word	0x00000082


	//----- nvinfo : EIATTR_KPARAM_INFO
	.align		4
.L_4129:
        /*0008*/ 	.byte	0x04, 0x17
        /*000a*/ 	.short	(.L_4131 - .L_4130)
.L_4130:
        /*000c*/ 	.word	0x00000000
        /*0010*/ 	.short	0x0002
        /*0012*/ 	.short	0x0008
        /*0014*/ 	.byte	0x00, 0xf0, 0x41, 0x00


	//----- nvinfo : EIATTR_KPARAM_INFO
	.align		4
.L_4131:
        /*0018*/ 	.byte	0x04, 0x17
        /*001a*/ 	.short	(.L_4133 - .L_4132)
.L_4132:
        /*001c*/ 	.word	0x00000000
        /*0020*/ 	.short	0x0001
        /*0022*/ 	.short	0x0004
        /*0024*/ 	.byte	0x00, 0xf0, 0x11, 0x00


	//----- nvinfo : EIATTR_KPARAM_INFO
	.align		4
.L_4133:
        /*0028*/ 	.byte	0x04, 0x17
        /*002a*/ 	.short	(.L_4135 - .L_4134)
.L_4134:
        /*002c*/ 	.word	0x00000000
        /*0030*/ 	.short	0x0000
        /*0032*/ 	.short	0x0000
        /*0034*/ 	.byte	0x00, 0xf0, 0x11, 0x00


	//----- nvinfo : EIATTR_SPARSE_MMA_MASK
	.align		4
.L_4135:
        /*0038*/ 	.byte	0x03, 0x50
        /*003a*/ 	.short	0x0000


	//----- nvinfo : EIATTR_MAXREG_COUNT
	.align		4
        /*003c*/ 	.byte	0x03, 0x1b
        /*003e*/ 	.short	0x00ff


	//----- nvinfo : EIATTR_MERCURY_ISA_VERSION
	.align		4
        /*0040*/ 	.byte	0x03, 0x5f
        /*0042*/ 	.short	0x0101


	//----- nvinfo : EIATTR_VRC_CTA_INIT_COUNT
	.align		4
        /*0044*/ 	.byte	0x02, 0x4a
	.zero		1
	.zero		1


	//----- nvinfo : EIATTR_EXIT_INSTR_OFFSETS
	.align		4
        /*0048*/ 	.byte	0x04, 0x1c
        /*004a*/ 	.short	(.L_4137 - .L_4136)


	//   ....[0]....
.L_4136:
        /*004c*/ 	.word	0x00002a60


	//   ....[1]....
        /*0050*/ 	.word	0x00002ab0


	//   ....[2]....
        /*0054*/ 	.word	0x00004120


	//----- nvinfo : EIATTR_MAX_THREADS
	.align		4
.L_4137:
        /*0058*/ 	.byte	0x04, 0x05
        /*005a*/ 	.short	(.L_4139 - .L_4138)
.L_4138:
        /*005c*/ 	.word	0x00000080
        /*0060*/ 	.word	0x00000001
        /*0064*/ 	.word	0x00000001


	//----- nvinfo : EIATTR_CRS_STACK_SIZE
	.align		4
.L_4139:
        /*0068*/ 	.byte	0x04, 0x1e
        /*006a*/ 	.short	(.L_4141 - .L_4140)
.L_4140:
        /*006c*/ 	.word	0x00000000


	//----- nvinfo : EIATTR_CBANK_PARAM_SIZE
	.align		4
.L_4141:
        /*0070*/ 	.byte	0x03, 0x19
        /*0072*/ 	.short	0x0018


	//----- nvinfo : EIATTR_PARAM_CBANK
	.align		4
        /*0074*/ 	.byte	0x04, 0x0a
        /*0076*/ 	.short	(.L_4143 - .L_4142)
	.align		4
.L_4142:
        /*0078*/ 	.word	index@(.nv.constant0._ZN2at6native29vectorized_elementwise_kernelILi8ENS0_13BUnaryFunctorIsssZZZNS0_15binary_internal21div_floor_kernel_cudaERNS_18TensorIteratorBaseEENKUlvE_clEvENKUlvE3_clEvEUlssE_EESt5arrayIPcLm2EEEEviT0_T1_)
        /*007c*/ 	.short	0x0380
        /*007e*/ 	.short	0x0018


	//----- nvinfo : EIATTR_SW_WAR
	.align		4
.L_4143:
        /*0080*/ 	.byte	0x04, 0x36
        /*0082*/ 	.short	(.L_4145 - .L_4144)
.L_4144:
        /*0084*/ 	.word	0x00000008
.L_4145:


//--------------------- .nv.info._ZN2at6native18elementwise_kernelILi128ELi4EZNS0_15gpu_kernel_implINS0_13AUnaryFunctorIsssZZZNS0_15binary_internal21div_floor_kernel_cudaERNS_18TensorIteratorBaseEENKUlvE_clEvENKUlvE3_clEvEUlssE_EEEEvS6_RKT_EUliE_EEviT1_ --------------------------
	.section	.nv.info._ZN2at6native18elementwise_kernelILi128ELi4EZNS0_15gpu_kernel_implINS0_13AUnaryFunctorIsssZZZNS0_15binary_internal21div_floor_kernel_cudaERNS_18TensorIteratorBaseEENKUlvE_clEvENKUlvE3_clEvEUlssE_EEEEvS6_RKT_EUliE_EEviT1_,"",@"SHT_CUDA_INFO"
	.sectionflags	@""
	.align	4


	//----- nvinfo : EIATTR_CUDA_API_VERSION
	.align		4
        /*0000*/ 	.byte	0x04, 0x37
        /*0002*/ 	.short	(.L_4147 - .L_4146)
.L_4146:
        /*0004*/ 	.word	0x00000082


	//----- nvinfo : EIATTR_KPARAM_INFO
	.align		4
.L_4147:
        /*0008*/ 	.byte	0x04, 0x17
        /*000a*/ 	.short	(.L_4149 - .L_4148)
.L_4148:
        /*000c*/ 	.word	0x00000000
        /*0010*/ 	.short	0x0001
        /*0012*/ 	.short	0x0008
        /*0014*/ 	.byte	0x00, 0xf0, 0x61, 0x08


	//----- nvinfo : EIATTR_KPARAM_INFO
	.align		4
.L_4149:
        /*0018*/ 	.byte	0x04, 0x17
        /*001a*/ 	.short	(.L_4151 - .L_4150)
.L_4150:
        /*001c*/ 	.word	0x00000000
        /*0020*/ 	.short	0x0000
        /*0022*/ 	.short	0x0000
        /*0024*/ 	.byte	0x00, 0xf0, 0x11, 0x00


	//----- nvinfo : EIATTR_SPARSE_MMA_MASK
	.align		4
.L_4151:
        /*0028*/ 	.byte	0x03, 0x50
        /*002a*/ 	.short	0x0000


	//----- nvinfo : EIATTR_MAXREG_COUNT
	.align		4
        /*002c*/ 	.byte	0x03, 0x1b
        /*002e*/ 	.short	0x0080


	//----- nvinfo : EIATTR_EXTERNS
	.align		4
        /*0030*/ 	.byte	0x04, 0x0f
        /*0032*/ 	.short	(.L_4153 - .L_4152)


	//   ....[0]....
	.align		4
.L_4152:
        /*0034*/ 	.word	index@(__assertfail)


	//----- nvinfo : EIATTR_MERCURY_ISA_VERSION
	.align		4
.L_4153:
        /*0038*/ 	.byte	0x03, 0x5f
        /*003a*/ 	.short	0x0101


	//----- nvinfo : EIATTR_VRC_CTA_INIT_COUNT
	.align		4
        /*003c*/ 	.byte	0x02, 0x4a
	.zero		1
	.zero		1


	//----- nvinfo : EIATTR_SYSCALL_OFFSETS
	.align		4
        /*0040*/ 	.byte	0x04, 0x46
        /*0042*/ 	.short	(.L_4155 - .L_4154)


	//   ....[0]....
.L_4154:
        /*0044*/ 	.word	0x00002140


	//   ....[1]....
        /*0048*/ 	.word	0x00003360


	//   ....[2]....
        /*004c*/ 	.word	0x00005640


	//   ....[3]....
        /*0050*/ 	.word	0x00006690


	//   ....[4]....
        /*0054*/ 	.word	0x00008a70


	//   ....[5]....
        /*0058*/ 	.word	0x00009ac0


	//   ....[6]....
        /*005c*/ 	.word	0x0000beb0


	//   ....[7]....
        /*0060*/ 	.word	0x0000cea0


	//----- nvinfo : EIATTR_EXIT_INSTR_OFFSETS
	.align		4
.L_4155:
        /*0064*/ 	.byte	0x04, 0x1c
        /*0066*/ 	.short	(.L_4157 - .L_4156)


	//   ....[0]....
.L_4156:
        /*0068*/ 	.word	0x00009da0


	//   ....[1]....
        /*006c*/ 	.word	0x0000c3e0


	//   ....[2]....
        /*0070*/ 	.word	0x0000c400


	//   ....[3]....
        /*0074*/ 	.word	0x0000c4a0


	//   ....[4]....
        /*0078*/ 	.word	0x0000c4d0


	//   ....[5]....
        /*007c*/ 	.word	0x0000c4f0


	//   ....[6]....
        /*0080*/ 	.word	0x0000c580


	//   ....[7]....
        /*0084*/ 	.word	0x0000c5c0


	//   ....[8]....
        /*0088*/ 	.word	0x0000c660


	//   ....[9]....
        /*008c*/ 	.word	0x0000c6b0


	//   ....[10]....
        /*0090*/ 	.word	0x0000c6e0


	//   ....[11]....
        /*0094*/ 	.word	0x0000c7a0


	//   ....[12]....
        /*0098*/ 	.word	0x0000c910


	//   ....[13]....
        /*009c*/ 	.word	0x0000ca80


	//   ....[14]....
        /*00a0*/ 	.word	0x0000cbe0


	//   ....[15]....
        /*00a4*/ 	.word	0x0000cc20


	//   ....[16]....
        /*00a8*/ 	.word	0x0000cc50


	//   ....[17]....
        /*00ac*/ 	.word	0x0000cd00


	//   ....[18]....
        /*00b0*/ 	.word	0x0000cd40


	//   ....[19]....
        /*00b4*/ 	.word	0x0000ceb0


	//   ....[20]....
        /*00b8*/ 	.word	0x0000cfc0


	//   ....[21]....
        /*00bc*/ 	.word	0x0000d100


	//   ....[22]....
        /*00c0*/ 	.word	0x0000d140


	//----- nvinfo : EIATTR_MAX_THREADS
	.align		4
.L_4157:
        /*00c4*/ 	.byte	0x04, 0x05
        /*00c6*/ 	.short	(.L_4159 - .L_4158)
.L_4158:
        /*00c8*/ 	.word	0x00000080
        /*00cc*/ 	.word	0x00000001
        /*00d0*/ 	.word	0x00000001


	//----- nvinfo : EIATTR_CRS_STACK_SIZE
	.align		4
.L_4159:
        /*00d4*/ 	.byte	0x04, 0x1e
        /*00d6*/ 	.short	(.L_4161 - .L_4160)
.L_4160:
        /*00d8*/ 	.word	0x00000000


	//----- nvinfo : EIATTR_CBANK_PARAM_SIZE
	.align		4
.L_4161:
        /*00dc*/ 	.byte	0x03, 0x19
        /*00de*/ 	.short	0x0220


	//----- nvinfo : EIATTR_PARAM_CBANK
	.align		4
        /*00e0*/ 	.byte	0x04, 0x0a
        /*00e2*/ 	.short	(.L_4163 - .L_4162)
	.align		4
.L_4162:
        /*00e4*/ 	.word	index@(.nv.constant0._ZN2at6native18elementwise_kernelILi128ELi4EZNS0_15gpu_kernel_implINS0_13AUnaryFunctorIsssZZZNS0_15binary_internal21div_floor_kernel_cudaERNS_18TensorIteratorBaseEENKUlvE_clEvENKUlvE3_clEvEUlssE_EEEEvS6_RKT_EUliE_EEviT1_)
        /*00e8*/ 	.short	0x0380
        /*00ea*/ 	.short	0x0220


	//----- nvinfo : EIATTR_SW_WAR
	.align		4
.L_4163:
        /*00ec*/ 	.byte	0x04, 0x36
        /*00ee*/ 	.short	(.L_4165 - .L_4164)
.L_4164:
        /*00f0*/ 	.word	0x00000008
.L_4165:


//--------------------- .nv.info._ZN2at6native27unrolled_elementwise_kernelINS0_13AUnaryFunctorIsssZZZNS0_15binary_internal21div_floor_kernel_cudaERNS_18TensorIteratorBaseEENKUlvE_clEvENKUlvE3_clEvEUlssE_EESt5arrayIPcLm2EELi4E23TrivialOffsetCalculatorILi1EjESE_NS0_6memory12LoadWithCastILi1EEENSF_13StoreWithCastILi1EEEEEviT_T0_T2_T3_T4_T5_ --------------------------
	.section	.nv.info._ZN2at6native27unrolled_elementwise_kernelINS0_13AUnaryFunctorIsssZZZNS0_15binary_internal21div_floor_kernel_cudaERNS_18TensorIteratorBaseEENKUlvE_clEvENKUlvE3_clEvEUlssE_EESt5arrayIPcLm2EELi4E23TrivialOffsetCalculatorILi1EjESE_NS0_6memory12LoadWithCastILi1EEENSF_13StoreWithCastILi1EEEEEviT_T0_T2_T3_T4_T5_,"",@"SHT_CUDA_INFO"
	.sectionflags	@""
	.align	4


	//----- nvinfo : EIATTR_CUDA_API_VERSION
	.align		4
        /*0000*/ 	.byte	0x04, 0x37
        /*0002*/ 	.short	(.L_4167 - .L_4166)
.L_4166:
        /*0004*/ 	.word	0x00000082


	//----- nvinfo : EIATTR_KPARAM_INFO
	.align		4
.L_4167:
        /*0008*/ 	.byte	0x04, 0x17
        /*000a*/ 	.short	(.L_4169 - .L_4168)
.L_4168:
        /*000c*/ 	.word	0x00000000
        /*0010*/ 	.short	0x0006
        /*0012*/ 	.short	0x0024
        /*0014*/ 	.byte	0x00, 0xf0, 0x21, 0x00


	//----- nvinfo : EIATTR_KPARAM_INFO
	.align		4
.L_4169:
        /*0018*/ 	.byte	0x04, 0x17
        /*001a*/ 	.short	(.L_4171 - .L_4170)
.L_4170:
        /*001c*/ 	.word	0x00000000
        /*0020*/ 	.short	0x0005
        /*0022*/ 	.short	0x001c
        /*0024*/ 	.byte	0x00, 0xf0, 0x21, 0x00


	//----- nvinfo : EIATTR_KPARAM_INFO
	.align		4
.L_4171:
        /*0028*/ 	.byte	0x04, 0x17
        /*002a*/ 	.short	(.L_4173 - .L_4172)
.L_4172:
        /*002c*/ 	.word	0x00000000
        /*0030*/ 	.short	0x0004
        /*0032*/ 	.short	0x0019
        /*0034*/ 	.byte	0x00, 0xf0, 0x05, 0x00


	//----- nvinfo : EIATTR_KPARAM_INFO
	.align		4
.L_4173:
        /*0038*/ 	.byte	0x04, 0x17
        /*003a*/ 	.short	(.L_4175 - .L_4174)
.L_4174:
        /*003c*/ 	.word	0x00000000
        /*0040*/ 	.short	0x0003
        /*0042*/ 	.short	0x0018
        /*0044*/ 	.byte	0x00, 0xf0, 0x05, 0x00


	//----- nvinfo : EIATTR_KPARAM_INFO
	.align		4
.L_4175:
        /*0048*/ 	.byte	0x04, 0x17
        /*004a*/ 	.short	(.L_4177 - .L_4176)
.L_4176:
        /*004c*/ 	.word	0x00000000
        /*0050*/ 	.short	0x0002
        /*0052*/ 	.short	0x0008
        /*0054*/ 	.byte	0x00, 0xf0, 0x41, 0x00


	//----- nvinfo : EIATTR_KPARAM_INFO
	.align		4
.L_4177:
        /*0058*/ 	.byte	0x04, 0x17
        /*005a*/ 	.short	(.L_4179 - .L_4178)
.L_4178:
        /*005c*/ 	.word	0x00000000
        /*0060*/ 	.short	0x0001
        /*0062*/ 	.short	0x0004
        /*0064*/ 	.byte	0x00, 0xf0, 0x11, 0x00


	//----- nvinfo : EIATTR_KPARAM_INFO
	.align		4
.L_4179:
        /*0068*/ 	.byte	0x04, 0x17
        /*006a*/ 	.short	(.L_4181 - .L_4180)
.L_4180:
        /*006c*/ 	.word	0x00000000
        /*0070*/ 	.short	0x0000
        /*0072*/ 	.short	0x0000
        /*0074*/ 	.byte	0x00, 0xf0, 0x11, 0x00


	//----- nvinfo : EIATTR_SPARSE_MMA_MASK
	.align		4
.L_4181:
        /*0078*/ 	.byte	0x03, 0x50
        /*007a*/ 	.short	0x0000


	//----- nvinfo : EIATTR_MAXREG_COUNT
	.align		4
        /*007c*/ 	.byte	0x03, 0x1b
        /*007e*/ 	.short	0x00ff


	//----- nvinfo : EIATTR_EXTERNS
	.align		4
        /*0080*/ 	.byte	0x04, 0x0f
        /*0082*/ 	.short	(.L_4183 - .L_4182)


	//   ....[0]....
	.align		4
.L_4182:
        /*0084*/ 	.word	index@(__assertfail)


	//----- nvinfo : EIATTR_MERCURY_ISA_VERSION
	.align		4
.L_4183:
        /*0088*/ 	.byte	0x03, 0x5f
        /*008a*/ 	.short	0x0101


	//----- nvinfo : EIATTR_VRC_CTA_INIT_COUNT
	.align		4
        /*008c*/ 	.byte	0x02, 0x4a
	.zero		1
	.zero		1


	//----- nvinfo : EIATTR_SYSCALL_OFFSETS
	.align		4
        /*0090*/ 	.byte	0x04, 0x46
        /*0092*/ 	.short	(.L_4185 - .L_4184)


	//   ....[0]....
.L_4184:
        /*0094*/ 	.word	0x00000e30


	//   ....[1]....
        /*0098*/ 	.word	0x00001de0


	//   ....[2]....
        /*009c*/ 	.word	0x00002cd0


	//   ....[3]....
        /*00a0*/ 	.word	0x00003bc0


	//   ....[4]....
        /*00a4*/ 	.word	0x00005b60


	//   ....[5]....
        /*00a8*/ 	.word	0x00006950


	//   ....[6]....
        /*00ac*/ 	.word	0x00007810


	//   ....[7]....
        /*00b0*/ 	.word	0x000086d0


	//----- nvinfo : EIATTR_EXIT_INSTR_OFFSETS
	.align		4
.L_4185:
        /*00b4*/ 	.byte	0x04, 0x1c
        /*00b6*/ 	.short	(.L_4187 - .L_4186)


	//   ....[0]....
.L_4186:
        /*00b8*/ 	.word	0x00007ae0


	//   ....[1]....
        /*00bc*/ 	.word	0x00007c10


	//   ....[2]....
        /*00c0*/ 	.word	0x00007c30


	//   ....[3]....
        /*00c4*/ 	.word	0x00007cd0


	//   ....[4]....
        /*00c8*/ 	.word	0x00007d00


	//   ....[5]....
        /*00cc*/ 	.word	0x00007d20


	//   ....[6]....
        /*00d0*/ 	.word	0x00007db0


	//   ....[7]....
        /*00d4*/ 	.word	0x00007df0


	//   ....[8]....
        /*00d8*/ 	.word	0x00007e90


	//   ....[9]....
        /*00dc*/ 	.word	0x00007ee0


	//   ....[10]....
        /*00e0*/ 	.word	0x00007f10


	//   ....[11]....
        /*00e4*/ 	.word	0x00007fd0


	//   ....[12]....
        /*00e8*/ 	.word	0x00008140


	//   ....[13]....
        /*00ec*/ 	.word	0x000082b0


	//   ....[14]....
        /*00f0*/ 	.word	0x00008410


	//   ....[15]....
        /*00f4*/ 	.word	0x00008450


	//   ....[16]....
        /*00f8*/ 	.word	0x00008480


	//   ....[17]....
        /*00fc*/ 	.word	0x00008530


	//   ....[18]....
        /*0100*/ 	.word	0x00008570


	//   ....[19]....
        /*0104*/ 	.word	0x000086e0


	//   ....[20]....
        /*0108*/ 	.word	0x000087f0


	//   ....[21]....
        /*010c*/ 	.word	0x00008930


	//   ....[22]....
        /*0110*/ 	.word	0x00008970


	//----- nvinfo : EIATTR_MAX_THREADS
	.align		4
.L_4187:
        /*0114*/ 	.byte	0x04, 0x05
        /*0116*/ 	.short	(.L_4189 - .L_4188)
.L_4188:
        /*0118*/ 	.word	0x00000080
        /*011c*/ 	.word	0x00000001
        /*0120*/ 	.word	0x00000001


	//----- nvinfo : EIATTR_CRS_STACK_SIZE
	.align		4
.L_4189:
        /*0124*/ 	.byte	0x04, 0x1e
        /*0126*/ 	.short	(.L_4191 - .L_4190)
.L_4190:
        /*0128*/ 	.word	0x00000000


	//----- nvinfo : EIATTR_CBANK_PARAM_SIZE
	.align		4
.L_4191:
        /*012c*/ 	.byte	0x03, 0x19
        /*012e*/ 	.short	0x002c


	//----- nvinfo : EIATTR_PARAM_CBANK
	.align		4
        /*0130*/ 	.byte	0x04, 0x0a
        /*0132*/ 	.short	(.L_4193 - .L_4192)
	.align		4
.L_4192:
        /*0134*/ 	.word	index@(.nv.constant0._ZN2at6native27unrolled_elementwise_kernelINS0_13AUnaryFunctorIsssZZZNS0_15binary_internal21div_floor_kernel_cudaERNS_18TensorIteratorBaseEENKUlvE_clEvENKUlvE3_clEvEUlssE_EESt5arrayIPcLm2EELi4E23TrivialOffsetCalculatorILi1EjESE_NS0_6memory12LoadWithCastILi1EEENSF_13StoreWithCastILi1EEEEEviT_T0_T2_T3_T4_T5_)
        /*0138*/ 	.short	0x0380
        /*013a*/ 	.short	0x002c


	//----- nvinfo : EIATTR_SW_WAR
	.align		4
.L_4193:
        /*013c*/ 	.byte	0x04, 0x36
        /*013e*/ 	.short	(.L_4195 - .L_4194)
.L_4194:
        /*0140*/ 	.word	0x00000008
.L_4195:


//--------------------- .nv.info._ZN2at6native18elementwise_kernelILi128ELi4EZNS0_22gpu_kernel_impl_nocastINS0_13AUnaryFunctorIsssZZZNS0_15binary_internal21div_floor_kernel_cudaERNS_18TensorIteratorBaseEENKUlvE_clEvENKUlvE3_clEvEUlssE_EEEEvS6_RKT_EUliE_EEviT1_ --------------------------
	.section	.nv.info._ZN2at6native18elementwise_kernelILi128ELi4EZNS0_22gpu_kernel_impl_nocastINS0_13AUnaryFunctorIsssZZZNS0_15binary_internal21div_floor_kernel_cudaERNS_18TensorIteratorBaseEENKUlvE_clEvENKUlvE3_clEvEUlssE_EEEEvS6_RKT_EUliE_EEviT1_,"",@"SHT_CUDA_INFO"
	.sectionflags	@""
	.align	4


	//----- nvinfo : EIATTR_CUDA_API_VERSION
	.align		4
        /*0000*/ 	.byte	0x04, 0x37
        /*0002*/ 	.short	(.L_4197 - .L_4196)
.L_4196:
        /*0004*/ 	.word	0x00000082


	//----- nvinfo : EIATTR_KPARAM_INFO
	.align		4
.L_4197:
        /*0008*/ 	.byte	0x04, 0x17
        /*000a*/ 	.short	(.L_4199 - .L_4198)
.L_4198:
        /*000c*/ 	.word	0x00000000
        /*0010*/ 	.short	0x0001
        /*0012*/ 	.short	0x0008
        /*0014*/ 	.byte	0x00, 0xf0, 0x61, 0x08


	//----- nvinfo : EIATTR_KPARAM_INFO
	.align		4
.L_4199:
        /*0018*/ 	.byte	0x04, 0x17
        /*001a*/ 	.short	(.L_4201 - .L_4200)
.L_4200:
        /*001c*/ 	.word	0x00000000
        /*0020*/ 	.short	0x0000
        /*0022*/ 	.short	0x0000
        /*0024*/ 	.byte	0x00, 0xf0, 0x11, 0x00


	//----- nvinfo : EIATTR_SPARSE_MMA_MASK
	.align		4
.L_4201:
        /*0028*/ 	.byte	0x03, 0x50
        /*002a*/ 	.short	0x0000


	//----- nvinfo : EIATTR_MAXREG_COUNT
	.align		4
        /*002c*/ 	.byte	0x03, 0x1b
        /*002e*/ 	.short	0x0080


	//----- nvinfo : EIATTR_MERCURY_ISA_VERSION
	.align		4
        /*0030*/ 	.byte	0x03, 0x5f
        /*0032*/ 	.short	0x0101


	//----- nvinfo : EIATTR_VRC_CTA_INIT_COUNT
	.align		4
        /*0034*/ 	.byte	0x02, 0x4a
	.zero		1
	.zero		1


	//----- nvinfo : EIATTR_EXIT_INSTR_OFFSETS
	.align		4
        /*0038*/ 	.byte	0x04, 0x1c
        /*003a*/ 	.short	(.L_4203 - .L_4202)


	//   ....[0]....
.L_4202:
        /*003c*/ 	.word	0x00000e00


	//   ....[1]....
        /*0040*/ 	.word	0x00001070


	//   ....[2]....
        /*0044*/ 	.word	0x00001250


	//   ....[3]....
        /*0048*/ 	.word	0x00005940


	//   ....[4]....
        /*004c*/ 	.word	0x00007050


	//----- nvinfo : EIATTR_MAX_THREADS
	.align		4
.L_4203:
        /*0050*/ 	.byte	0x04, 0x05
        /*0052*/ 	.short	(.L_4205 - .L_4204)
.L_4204:
        /*0054*/ 	.word	0x00000080
        /*0058*/ 	.word	0x00000001
        /*005c*/ 	.word	0x00000001


	//----- nvinfo : EIATTR_CRS_STACK_SIZE
	.align		4
.L_4205:
        /*0060*/ 	.byte	0x04, 0x1e
        /*0062*/ 	.short	(.L_4207 - .L_4206)
.L_4206:
        /*0064*/ 	.word	0x00000000


	//----- nvinfo : EIATTR_CBANK_PARAM_SIZE
	.align		4
.L_4207:
        /*0068*/ 	.byte	0x03, 0x19
        /*006a*/ 	.short	0x0220


	//----- nvinfo : EIATTR_PARAM_CBANK
	.align		4
        /*006c*/ 	.byte	0x04, 0x0a
        /*006e*/ 	.short	(.L_4209 - .L_4208)
	.align		4
.L_4208:
        /*0070*/ 	.word	index@(.nv.constant0._ZN2at6native18elementwise_kernelILi128ELi4EZNS0_22gpu_kernel_impl_nocastINS0_13AUnaryFunctorIsssZZZNS0_15binary_internal21div_floor_kernel_cudaERNS_18TensorIteratorBaseEENKUlvE_clEvENKUlvE3_clEvEUlssE_EEEEvS6_RKT_EUliE_EEviT1_)
        /*0074*/ 	.short	0x0380
        /*0076*/ 	.short	0x0220


	//----- nvinfo : EIATTR_SW_WAR
	.align		4
.L_4209:
        /*0078*/ 	.byte	0x04, 0x36
        /*007a*/ 	.short	(.L_4211 - .L_4210)
.L_4210:
        /*007c*/ 	.word	0x00000008
.L_4211:


//--------------------- .nv.info._ZN2at6native27unrolled_elementwise_kernelINS0_13AUnaryFunctorIsssZZZNS0_15binary_internal21div_floor_kernel_cudaERNS_18TensorIteratorBaseEENKUlvE_clEvENKUlvE3_clEvEUlssE_EESt5arrayIPcLm2EELi4E23TrivialOffsetCalculatorILi1EjESE_NS0_6memory15LoadWithoutCastENSF_16StoreWithoutCastEEEviT_T0_T2_T3_T4_T5_ --------------------------
	.section	.nv.info._ZN2at6native27unrolled_elementwise_kernelINS0_13AUnaryFunctorIsssZZZNS0_15binary_internal21div_floor_kernel_cudaERNS_18TensorIteratorBaseEENKUlvE_clEvENKUlvE3_clEvEUlssE_EESt5arrayIPcLm2EELi4E23TrivialOffsetCalculatorILi1EjESE_NS0_6memory15LoadWithoutCastENSF_16StoreWithoutCastEEEviT_T0_T2_T3_T4_T5_,"",@"SHT_CUDA_INFO"
	.sectionflags	@""
	.align	4


	//----- nvinfo : EIATTR_CUDA_API_VERSION
	.align		4
        /*0000*/ 	.byte	0x04, 0x37
        /*0002*/ 	.short	(.L_4213 - .L_4212)
.L_4212:
        /*0004*/ 	.word	0x00000082


	//----- nvinfo : EIATTR_KPARAM_INFO
	.align		4
.L_4213:
        /*0008*/ 	.byte	0x04, 0x17
        /*000a*/ 	.short	(.L_4215 - .L_4214)
.L_4214:
        /*000c*/ 	.word	0x00000000
        /*0010*/ 	.short	0x0006
        /*0012*/ 	.short	0x001b
        /*0014*/ 	.byte	0x00, 0xf0, 0x05, 0x00


	//----- nvinfo : EIATTR_KPARAM_INFO
	.align		4
.L_4215:
        /*0018*/ 	.byte	0x04, 0x17
        /*001a*/ 	.short	(.L_4217 - .L_4216)
.L_4216:
        /*001c*/ 	.word	0x00000000
        /*0020*/ 	.short	0x0005
        /*0022*/ 	.short	0x001a
        /*0024*/ 	.byte	0x00, 0xf0, 0x05, 0x00


	//----- nvinfo : EIATTR_KPARAM_INFO
	.align		4
.L_4217:
        /*0028*/ 	.byte	0x04, 0x17
        /*002a*/ 	.short	(.L_4219 - .L_4218)
.L_4218:
        /*002c*/ 	.word	0x00000000
        /*0030*/ 	.short	0x0004
        /*0032*/ 	.short	0x0019
        /*0034*/ 	.byte	0x00, 0xf0, 0x05, 0x00


	//----- nvinfo : EIATTR_KPARAM_INFO
	.align		4
.L_4219:
        /*0038*/ 	.byte	0x04, 0x17
        /*003a*/ 	.short	(.L_4221 - .L_4220)
.L_4220:
        /*003c*/ 	.word	0x00000000
        /*0040*/ 	.short	0x0003
        /*0042*/ 	.short	0x0018
        /*0044*/ 	.byte	0x00, 0xf0, 0x05, 0x00


	//----- nvinfo : EIATTR_KPARAM_INFO
	.align		4
.L_4221:
        /*0048*/ 	.byte	0x04, 0x17
        /*004a*/ 	.short	(.L_4223 - .L_4222)
.L_4222:
        /*004c*/ 	.word	0x00000000
        /*0050*/ 	.short	0x0002
        /*0052*/ 	.short	0x0008
        /*0054*/ 	.byte	0x00, 0xf0, 0x41, 0x00


	//----- nvinfo : EIATTR_KPARAM_INFO
	.align		4
.L_4223:
        /*0058*/ 	.byte	0x04, 0x17
        /*005a*/ 	.short	(.L_4225 - .L_4224)
.L_4224:
        /*005c*/ 	.word	0x00000000
        /*0060*/ 	.short	0x0001
        /*0062*/ 	.short	0x0004
        /*0064*/ 	.byte	0x00, 0xf0, 0x11, 0x00


	//----- nvinfo : EIATTR_KPARAM_INFO
	.align		4
.L_4225:
        /*0068*/ 	.byte	0x04, 0x17
        /*006a*/ 	.short	(.L_4227 - .L_4226)
.L_4226:
        /*006c*/ 	.word	0x00000000
        /*0070*/ 	.short	0x0000
        /*0072*/ 	.short	0x0000
        /*0074*/ 	.byte	0x00, 0xf0, 0x11, 0x00


	//----- nvinfo : EIATTR_SPARSE_MMA_MASK
	.align		4
.L_4227:
        /*0078*/ 	.byte	0x03, 0x50
        /*007a*/ 	.short	0x0000


	//----- nvinfo : EIATTR_MAXREG_COUNT
	.align		4
        /*007c*/ 	.byte	0x03, 0x1b
        /*007e*/ 	.short	0x00ff


	//----- nvinfo : EIATTR_MERCURY_ISA_VERSION
	.align		4
        /*0080*/ 	.byte	0x03, 0x5f
        /*0082*/ 	.short	0x0101


	//----- nvinfo : EIATTR_VRC_CTA_INIT_COUNT
	.align		4
        /*0084*/ 	.byte	0x02, 0x4a
	.zero		1
	.zero		1


	//----- nvinfo : EIATTR_EXIT_INSTR_OFFSETS
	.align		4
        /*0088*/ 	.byte	0x04, 0x1c
        /*008a*/ 	.short	(.L_4229 - .L_4228)


	//   ....[0]....
.L_4228:
        /*008c*/ 	.word	0x00001440


	//   ....[1]....
        /*0090*/ 	.word	0x00001490


	//----- nvinfo : EIATTR_MAX_THREADS
	.align		4
.L_4229:
        /*0094*/ 	.byte	0x04, 0x05
        /*0096*/ 	.short	(.L_4231 - .L_4230)
.L_4230:
        /*0098*/ 	.word	0x00000080
        /*009c*/ 	.word	0x00000001
        /*00a0*/ 	.word	0x00000001


	//----- nvinfo : EIATTR_CRS_STACK_SIZE
	.align		4
.L_4231:
        /*00a4*/ 	.byte	0x04, 0x1e
        /*00a6*/ 	.short	(.L_4233 - .L_4232)
.L_4232:
        /*00a8*/ 	.word	0x00000000


	//----- nvinfo : EIATTR_CBANK_PARAM_SIZE
	.align		4
.L_4233:
        /*00ac*/ 	.byte	0x03, 0x19
        /*00ae*/ 	.short	0x001c


	//----- nvinfo : EIATTR_PARAM_CBANK
	.align		4
        /*00b0*/ 	.byte	0x04, 0x0a
        /*00b2*/ 	.short	(.L_4235 - .L_4234)
	.align		4
.L_4234:
        /*00b4*/ 	.word	index@(.nv.constant0._ZN2at6native27unrolled_elementwise_kernelINS0_13AUnaryFunctorIsssZZZNS0_15binary_internal21div_floor_kernel_cudaERNS_18TensorIteratorBaseEENKUlvE_clEvENKUlvE3_clEvEUlssE_EESt5arrayIPcLm2EELi4E23TrivialOffsetCalculatorILi1EjESE_NS0_6memory15LoadWithoutCastENSF_16StoreWithoutCastEEEviT_T0_T2_T3_T4_T5_)
        /*00b8*/ 	.short	0x0380
        /*00ba*/ 	.short	0x001c


	//----- nvinfo : EIATTR_SW_WAR
	.align		4
.L_4235:
        /*00bc*/ 	.byte	0x04, 0x36
        /*00be*/ 	.short	(.L_4237 - .L_4236)
.L_4236:
        /*00c0*/ 	.word	0x00000008
.L_4237:


//--------------------- .nv.info._ZN2at6native29vectorized_elementwise_kernelILi2ENS0_13AUnaryFunctorIsssZZZNS0_15binary_internal21div_floor_kernel_cudaERNS_18TensorIteratorBaseEENKUlvE_clEvENKUlvE3_clEvEUlssE_EESt5arrayIPcLm2EEEEviT0_T1_ --------------------------
	.section	.nv.info._ZN2at6native29vectorized_elementwise_kernelILi2ENS0_13AUnaryFunctorIsssZZZNS0_15binary_internal21div_floor_kernel_cudaERNS_18TensorIteratorBaseEENKUlvE_clEvENKUlvE3_clEvEUlssE_EESt5arrayIPcLm2EEEEviT0_T1_,"",@"SHT_CUDA_INFO"
	.sectionflags	@""
	.align	4


	//----- nvinfo : EIATTR_CUDA_API_VERSION
	.align		4
        /*0000*/ 	.byte	0x04, 0x37
        /*0002*/ 	.short	(.L_4239 - .L_4238)
.L_4238:
        /*0004*/ 	.word	0x00000082


	//----- nvinfo : EIATTR_KPARAM_INFO
	.align		4
.L_4239:
        /*0008*/ 	.byte	0x04, 0x17
        /*000a*/ 	.short	(.L_4241 - .L_4240)
.L_4240:
        /*000c*/ 	.word	0x00000000
        /*0010*/ 	.short	0x0002
        /*0012*/ 	.short	0x0008
        /*0014*/ 	.byte	0x00, 0xf0, 0x41, 0x00


	//----- nvinfo : EIATTR_KPARAM_INFO
	.align		4
.L_4241:
        /*0018*/ 	.byte	0x04, 0x17
        /*001a*/ 	.short	(.L_4243 - .L_4242)
.L_4242:
        /*001c*/ 	.word	0x00000000
        /*0020*/ 	.short	0x0001
        /*0022*/ 	.short	0x0004
        /*0024*/ 	.byte	0x00, 0xf0, 0x11, 0x00


	//----- nvinfo : EIATTR_KPARAM_INFO
	.align		4
.L_4243:
        /*0028*/ 	.byte	0x04, 0x17
        /*002a*/ 	.short	(.L_4245 - .L_4244)
.L_4244:
        /*002c*/ 	.word	0x00000000
        /*0030*/ 	.short	0x0000
        /*0032*/ 	.short	0x0000
        /*0034*/ 	.byte	0x00, 0xf0, 0x11, 0x00


	//----- nvinfo : EIATTR_SPARSE_MMA_MASK
	.align		4
.L_4245:
        /*0038*/ 	.byte	0x03, 0x50
        /*003a*/ 	.short	0x0000


	//----- nvinfo : EIATTR_MAXREG_COUNT
	.align		4
        /*003c*/ 	.byte	0x03, 0x1b
        /*003e*/ 	.short	0x00ff


	//----- nvinfo : EIATTR_MERCURY_ISA_VERSION
	.align		4
        /*0040*/ 	.byte	0x03, 0x5f
        /*0042*/ 	.short	0x0101


	//----- nvinfo : EIATTR_VRC_CTA_INIT_COUNT
	.align		4
        /*0044*/ 	.byte	0x02, 0x4a
	.zero		1
	.zero		1


	//----- nvinfo : EIATTR_EXIT_INSTR_OFFSETS
	.align		4
        /*0048*/ 	.byte	0x04, 0x1c
        /*004a*/ 	.short	(.L_4247 - .L_4246)


	//   ....[0]....
.L_4246:
        /*004c*/ 	.word	0x00002890


	//   ....[1]....
        /*0050*/ 	.word	0x000028e0


	//   ....[2]....
        /*0054*/ 	.word	0x000048f0


	//----- nvinfo : EIATTR_MAX_THREADS
	.align		4
.L_4247:
        /*0058*/ 	.byte	0x04, 0x05
        /*005a*/ 	.short	(.L_4249 - .L_4248)
.L_4248:
        /*005c*/ 	.word	0x00000080
        /*0060*/ 	.word	0x00000001
        /*0064*/ 	.word	0x00000001


	//----- nvinfo : EIATTR_CRS_STACK_SIZE
	.align		4
.L_4249:
        /*0068*/ 	.byte	0x04, 0x1e
        /*006a*/ 	.short	(.L_4251 - .L_4250)
.L_4250:
        /*006c*/ 	.word	0x00000000


	//----- nvinfo : EIATTR_CBANK_PARAM_SIZE
	.align		4
.L_4251:
        /*0070*/ 	.byte	0x03, 0x19
        /*0072*/ 	.short	0x0018


	//----- nvinfo : EIATTR_PARAM_CBANK
	.align		4
        /*0074*/ 	.byte	0x04, 0x0a
        /*0076*/ 	.short	(.L_4253 - .L_4252)
	.align		4
.L_4252:
        /*0078*/ 	.word	index@(.nv.constant0._ZN2at6native29vectorized_elementwise_kernelILi2ENS0_13AUnaryFunctorIsssZZZNS0_15binary_internal21div_floor_kernel_cudaERNS_18TensorIteratorBaseEENKUlvE_clEvENKUlvE3_clEvEUlssE_EESt5arrayIPcLm2EEEEviT0_T1_)
        /*007c*/ 	.short	0x0380
        /*007e*/ 	.short	0x0018


	//----- nvinfo : EIATTR_SW_WAR
	.align		4
.L_4253:
        /*0080*/ 	.byte	0x04, 0x36
        /*0082*/ 	.short	(.L_4255 - .L_4254)
.L_4254:
        /*0084*/ 	.word	0x00000008
.L_4255:


//--------------------- .nv.info._ZN2at6native29vectorized_elementwise_kernelILi4ENS0_13AUnaryFunctorIsssZZZNS0_15binary_internal21div_floor_kernel_cudaERNS_18TensorIteratorBaseEENKUlvE_clEvENKUlvE3_clEvEUlssE_EESt5arrayIPcLm2EEEEviT0_T1_ --------------------------
	.section	.nv.info._ZN2at6native29vectorized_elementwise_kernelILi4ENS0_13AUnaryFunctorIsssZZZNS0_15binary_internal21div_floor_kernel_cudaERNS_18TensorIteratorBaseEENKUlvE_clEvENKUlvE3_clEvEUlssE_EESt5arrayIPcLm2EEEEviT0_T1_,"",@"SHT_CUDA_INFO"
	.sectionflags	@""
	.align	4


	//----- nvinfo : EIATTR_CUDA_API_VERSION
	.align		4
        /*0000*/ 	.byte	0x04, 0x37
        /*0002*/ 	.short	(.L_4257 - .L_4256)
.L_4256:
        /*0004*/ 	.word	0x00000082


	//----- nvinfo : EIATTR_KPARAM_INFO
	.align		4
.L_4257:
        /*0008*/ 	.byte	0x04, 0x17
        /*000a*/ 	.short	(.L_4259 - .L_4258)
.L_4258:
        /*000c*/ 	.word	0x00000000
        /*0010*/ 	.short	0x0002
        /*0012*/ 	.short	0x0008
        /*0014*/ 	.byte	0x00, 0xf0, 0x41, 0x00


	//----- nvinfo : EIATTR_KPARAM_INFO
	.align		4
.L_4259:
        /*0018*/ 	.byte	0x04, 0x17
        /*001a*/ 	.short	(.L_4261 - .L_4260)
.L_4260:
        /*001c*/ 	.word	0x00000000
        /*0020*/ 	.short	0x0001
        /*0022*/ 	.short	0x0004
        /*0024*/ 	.byte	0x00, 0xf0, 0x11, 0x00


	//----- nvinfo : EIATTR_KPARAM_INFO
	.align		4
.L_4261:
        /*0028*/ 	.byte	0x04, 0x17
        /*002a*/ 	.short	(.L_4263 - .L_4262)
.L_4262:
        /*002c*/ 	.word	0x00000000
        /*0030*/ 	.short	0x0000
        /*0032*/ 	.short	0x0000
        /*0034*/ 	.byte	0x00, 0xf0, 0x11, 0x00


	//----- nvinfo : EIATTR_SPARSE_MMA_MASK
	.align		4
.L_4263:
        /*0038*/ 	.byte	0x03, 0x50
        /*003a*/ 	.short	0x0000


	//----- nvinfo : EIATTR_MAXREG_COUNT
	.align		4
        /*003c*/ 	.byte	0x03, 0x1b
        /*003e*/ 	.short	0x00ff


	//----- nvinfo : EIATTR_MERCURY_ISA_VERSION
	.align		4
        /*0040*/ 	.byte	0x03, 0x5f
        /*0042*/ 	.short	0x0101


	//----- nvinfo : EIATTR_VRC_CTA_INIT_COUNT
	.align		4
        /*0044*/ 	.byte	0x02, 0x4a
	.zero		1
	.zero		1


	//----- nvinfo : EIATTR_EXIT_INSTR_OFFSETS
	.align		4
        /*0048*/ 	.byte	0x04, 0x1c
        /*004a*/ 	.short	(.L_4265 - .L_4264)


	//   ....[0]....
.L_4264:
        /*004c*/ 	.word	0x00002890


	//   ....[1]....
        /*0050*/ 	.word	0x000028e0


	//   ....[2]....
        /*0054*/ 	.word	0x000048f0


	//----- nvinfo : EIATTR_MAX_THREADS
	.align		4
.L_4265:
        /*0058*/ 	.byte	0x04, 0x05
        /*005a*/ 	.short	(.L_4267 - .L_4266)
.L_4266:
        /*005c*/ 	.word	0x00000080
        /*0060*/ 	.word	0x00000001
        /*0064*/ 	.word	0x00000001


	//----- nvinfo : EIATTR_CRS_STACK_SIZE
	.align		4
.L_4267:
        /*0068*/ 	.byte	0x04, 0x1e
        /*006a*/ 	.short	(.L_4269 - .L_4268)
.L_4268:
        /*006c*/ 	.word	0x00000000


	//----- nvinfo : EIATTR_CBANK_PARAM_SIZE
	.align		4
.L_4269:
        /*0070*/ 	.byte	0x03, 0x19
        /*0072*/ 	.short	0x0018


	//----- nvinfo : EIATTR_PARAM_CBANK
	.align		4
        /*0074*/ 	.byte	0x04, 0x0a
        /*0076*/ 	.short	(.L_4271 - .L_4270)
	.align		4
.L_4270:
        /*0078*/ 	.word	index@(.nv.constant0._ZN2at6native29vectorized_elementwise_kernelILi4ENS0_13AUnaryFunctorIsssZZZNS0_15binary_internal21div_floor_kernel_cudaERNS_18TensorIteratorBaseEENKUlvE_clEvENKUlvE3_clEvEUlssE_EESt5arrayIPcLm2EEEEviT0_T1_)
        /*007c*/ 	.short	0x0380
        /*007e*/ 	.short	0x0018


	//----- nvinfo : EIATTR_SW_WAR
	.align		4
.L_4271:
        /*0080*/ 	.byte	0x04, 0x36
        /*0082*/ 	.short	(.L_4273 - .L_4272)
.L_4272:
        /*0084*/ 	.word	0x00000008
.L_4273:


//--------------------- .nv.info._ZN2at6native29vectorized_elementwise_kernelILi8ENS0_13AUnaryFunctorIsssZZZNS0_15binary_internal21div_floor_kernel_cudaERNS_18TensorIteratorBaseEENKUlvE_clEvENKUlvE3_clEvEUlssE_EESt5arrayIPcLm2EEEEviT0_T1_ --------------------------
	.section	.nv.info._ZN2at6native29vectorized_elementwise_kernelILi8ENS0_13AUnaryFunctorIsssZZZNS0_15binary_internal21div_floor_kernel_cudaERNS_18TensorIteratorBaseEENKUlvE_clEvENKUlvE3_clEvEUlssE_EESt5arrayIPcLm2EEEEviT0_T1_,"",@"SHT_CUDA_INFO"
	.sectionflags	@""
	.align	4


	//----- nvinfo : EIATTR_CUDA_API_VERSION
	.align		4
        /*0000*/ 	.byte	0x04, 0x37
        /*0002*/ 	.short	(.L_4275 - .L_4274)
.L_4274:
        /*0004*/ 	.word	0x00000082


	//----- nvinfo : EIATTR_KPARAM_INFO
	.align		4
.L_4275:
        /*0008*/ 	.byte	0x04, 0x17
        /*000a*/ 	.short	(.L_4277 - .L_4276)
.L_4276:
        /*000c*/ 	.word	0x00000000
        /*0010*/ 	.short	0x0002
        /*0012*/ 	.short	0x0008
        /*0014*/ 	.byte	0x00, 0xf0, 0x41, 0x00


	//----- nvinfo : EIATTR_KPARAM_INFO
	.align		4
.L_4277:
        /*0018*/ 	.byte	0x04, 0x17
        /*001a*/ 	.short	(.L_4279 - .L_4278)
.L_4278:
        /*001c*/ 	.word	0x00000000
        /*0020*/ 	.short	0x0001
        /*0022*/ 	.short	0x0004
        /*0024*/ 	.byte	0x00, 0xf0, 0x11, 0x00


	//----- nvinfo : EIATTR_KPARAM_INFO
	.align		4
.L_4279:
        /*0028*/ 	.byte	0x04, 0x17
        /*002a*/ 	.short	(.L_4281 - .L_4280)
.L_4280:
        /*002c*/ 	.word	0x00000000
        /*0030*/ 	.short	0x0000
        /*0032*/ 	.short	0x0000
        /*0034*/ 	.byte	0x00, 0xf0, 0x11, 0x00


	//----- nvinfo : EIATTR_SPARSE_MMA_MASK
	.align		4
.L_4281:
        /*0038*/ 	.byte	0x03, 0x50
        /*003a*/ 	.short	0x0000


	//----- nvinfo : EIATTR_MAXREG_COUNT
	.align		4
        /*003c*/ 	.byte	0x03, 0x1b
        /*003e*/ 	.short	0x00ff


	//----- nvinfo : EIATTR_MERCURY_ISA_VERSION
	.align		4
        /*0040*/ 	.byte	0x03, 0x5f
        /*0042*/ 	.short	0x0101


	//----- nvinfo : EIATTR_VRC_CTA_INIT_COUNT
	.align		4
        /*0044*/ 	.byte	0x02, 0x4a
	.zero		1
	.zero		1


	//----- nvinfo : EIATTR_EXIT_INSTR_OFFSETS
	.align		4
        /*0048*/ 	.byte	0x04, 0x1c
        /*004a*/ 	.short	(.L_4283 - .L_4282)


	//   ....[0]....
.L_4282:
        /*004c*/ 	.word	0x00002890


	//   ....[1]....
        /*0050*/ 	.word	0x000028e0


	//   ....[2]....
        /*0054*/ 	.word	0x000048a0


	//----- nvinfo : EIATTR_MAX_THREADS
	.align		4
.L_4283:
        /*0058*/ 	.byte	0x04, 0x05
        /*005a*/ 	.short	(.L_4285 - .L_4284)
.L_4284:
        /*005c*/ 	.word	0x00000080
        /*0060*/ 	.word	0x00000001
        /*0064*/ 	.word	0x00000001


	//----- nvinfo : EIATTR_CRS_STACK_SIZE
	.align		4
.L_4285:
        /*0068*/ 	.byte	0x04, 0x1e
        /*006a*/ 	.short	(.L_4287 - .L_4286)
.L_4286:
        /*006c*/ 	.word	0x00000000


	//----- nvinfo : EIATTR_CBANK_PARAM_SIZE
	.align		4
.L_4287:
        /*0070*/ 	.byte	0x03, 0x19
        /*0072*/ 	.short	0x0018


	//----- nvinfo : EIATTR_PARAM_CBANK
	.align		4
        /*0074*/ 	.byte	0x04, 0x0a
        /*0076*/ 	.short	(.L_4289 - .L_4288)
	.align		4
.L_4288:
        /*0078*/ 	.word	index@(.nv.constant0._ZN2at6native29vectorized_elementwise_kernelILi8ENS0_13AUnaryFunctorIsssZZZNS0_15binary_internal21div_floor_kernel_cudaERNS_18TensorIteratorBaseEENKUlvE_clEvENKUlvE3_clEvEUlssE_EESt5arrayIPcLm2EEEEviT0_T1_)
        /*007c*/ 	.short	0x0380
        /*007e*/ 	.short	0x0018


	//----- nvinfo : EIATTR_SW_WAR
	.align		4
.L_4289:
        /*0080*/ 	.byte	0x04, 0x36
        /*0082*/ 	.short	(.L_4291 - .L_4290)
.L_4290:
        /*0084*/ 	.word	0x00000008
.L_4291:


//--------------------- .nv.info._ZN2at6native18elementwise_kernelILi128ELi4EZNS0_15gpu_kernel_implINS0_13BinaryFunctorIlllZZZNS0_15binary_internal21div_floor_kernel_cudaERNS_18TensorIteratorBaseEENKUlvE_clEvENKUlvE2_clEvEUlllE_EEEEvS6_RKT_EUliE_EEviT1_ --------------------------
	.section	.nv.info._ZN2at6native18elementwise_kernelILi128ELi4EZNS0_15gpu_kernel_implINS0_13BinaryFunctorIlllZZZNS0_15binary_internal21div_floor_kernel_cudaERNS_18TensorIteratorBaseEENKUlvE_clEvENKUlvE2_clEvEUlllE_EEEEvS6_RKT_EUliE_EEviT1_,"",@"SHT_CUDA_INFO"
	.sectionflags	@""
	.align	4


	//----- nvinfo : EIATTR_CUDA_API_VERSION
	.align		4
        /*0000*/ 	.byte	0x04, 0x37
        /*0002*/ 	.short	(.L_4293 - .L_4292)
.L_4292:
        /*0004*/ 	.word	0x00000082


	//----- nvinfo : EIATTR_KPARAM_INFO
	.align		4
.L_4293:
        /*0008*/ 	.byte	0x04, 0x17
        /*000a*/ 	.short	(.L_4295 - .L_4294)
.L_4294:
        /*000c*/ 	.word	0x00000000
        /*0010*/ 	.short	0x0001
        /*0012*/ 	.short	0x0008
        /*0014*/ 	.byte	0x00, 0xf0, 0x21, 0x0a


	//----- nvinfo : EIATTR_KPARAM_INFO
	.align		4
.L_4295:
        /*0018*/ 	.byte	0x04, 0x17
        /*001a*/ 	.short	(.L_4297 - .L_4296)
.L_4296:
        /*001c*/ 	.word	0x00000000
        /*0020*/ 	.short	0x0000
        /*0022*/ 	.short	0x0000
        /*0024*/ 	.byte	0x00, 0xf0, 0x11, 0x00


	//----- nvinfo : EIATTR_SPARSE_MMA_MASK
	.align		4
.L_4297:
        /*0028*/ 	.byte	0x03, 0x50
        /*002a*/ 	.short	0x0000


	//----- nvinfo : EIATTR_MAXREG_COUNT
	.align		4
        /*002c*/ 	.byte	0x03, 0x1b
        /*002e*/ 	.short	0x0080


	//----- nvinfo : EIATTR_EXTERNS
	.align		4
        /*0030*/ 	.byte	0x04, 0x0f
        /*0032*/ 	.short	(.L_4299 - .L_4298)


	//   ....[0]....
	.align		4
.L_4298:
        /*0034*/ 	.word	index@(__assertfail)


	//----- nvinfo : EIATTR_MERCURY_ISA_VERSION
	.align		4
.L_4299:
        /*0038*/ 	.byte	0x03, 0x5f
        /*003a*/ 	.short	0x0101


	//----- nvinfo : EIATTR_VRC_CTA_INIT_COUNT
	.align		4
        /*003c*/ 	.byte	0x02, 0x4a
	.zero		1
	.zero		1


	//----- nvinfo : EIATTR_SYSCALL_OFFSETS
	.align		4
        /*0040*/ 	.byte	0x04, 0x46
        /*0042*/ 	.short	(.L_4301 - .L_4300)


	//   ....[0]....
.L_4300:
        /*0044*/ 	.word	0x00002460


	//   ....[1]....
        /*0048*/ 	.word	0x000032b0


	//   ....[2]....
        /*004c*/ 	.word	0x00004620


	//   ....[3]....
        /*0050*/ 	.word	0x00006be0


	//   ....[4]....
        /*0054*/ 	.word	0x00007a30


	//   ....[5]....
        /*0058*/ 	.word	0x00008ba0


	//   ....[6]....
        /*005c*/ 	.word	0x0000b2a0


	//   ....[7]....
        /*0060*/ 	.word	0x0000c0f0


	//   ....[8]....
        /*0064*/ 	.word	0x0000d260


	//   ....[9]....
        /*0068*/ 	.word	0x0000f970


	//   ....[10]....
        /*006c*/ 	.word	0x000107b0


	//   ....[11]....
        /*0070*/ 	.word	0x000118c0


	//----- nvinfo : EIATTR_EXIT_INSTR_OFFSETS
	.align		4
.L_4301:
        /*0074*/ 	.byte	0x04, 0x1c
        /*0076*/ 	.short	(.L_4303 - .L_4302)


	//   ....[0]....
.L_4302:
        /*0078*/ 	.word	0x0000d540


	//   ....[1]....
        /*007c*/ 	.word	0x00010e50


	//   ....[2]....
        /*0080*/ 	.word	0x00010e70


	//   ....[3]....
        /*0084*/ 	.word	0x00010ef0


	//   ....[4]....
        /*0088*/ 	.word	0x00010f10


	//   ....[5]....
        /*008c*/ 	.word	0x00010f30


	//   ....[6]....
        /*0090*/ 	.word	0x00010fc0


	//   ....[7]....
        /*0094*/ 	.word	0x00011000


	//   ....[8]....
        /*0098*/ 	.word	0x000110a0


	//   ....[9]....
        /*009c*/ 	.word	0x000110f0


	//   ....[10]....
        /*00a0*/ 	.word	0x00011120


	//   ....[11]....
        /*00a4*/ 	.word	0x000111e0


	//   ....[12]....
        /*00a8*/ 	.word	0x00011350


	//   ....[13]....
        /*00ac*/ 	.word	0x000114c0


	//   ....[14]....
        /*00b0*/ 	.word	0x00011630


	//   ....[15]....
        /*00b4*/ 	.word	0x00011650


	//   ....[16]....
        /*00b8*/ 	.word	0x00011670


	//   ....[17]....
        /*00bc*/ 	.word	0x00011720


	//   ....[18]....
        /*00c0*/ 	.word	0x00011760


	//   ....[19]....
        /*00c4*/ 	.word	0x000118d0


	//   ....[20]....
        /*00c8*/ 	.word	0x000119e0


	//   ....[21]....
        /*00cc*/ 	.word	0x00011b20


	//   ....[22]....
        /*00d0*/ 	.word	0x00011b60


	//----- nvinfo : EIATTR_MAX_THREADS
	.align		4
.L_4303:
        /*00d4*/ 	.byte	0x04, 0x05
        /*00d6*/ 	.short	(.L_4305 - .L_4304)
.L_4304:
        /*00d8*/ 	.word	0x00000080
        /*00dc*/ 	.word	0x00000001
        /*00e0*/ 	.word	0x00000001


	//----- nvinfo : EIATTR_CRS_STACK_SIZE
	.align		4
.L_4305:
        /*00e4*/ 	.byte	0x04, 0x1e
        /*00e6*/ 	.short	(.L_4307 - .L_4306)
.L_4306:
        /*00e8*/ 	.word	0x00000000


	//----- nvinfo : EIATTR_CBANK_PARAM_SIZE
	.align		4
.L_4307:
        /*00ec*/ 	.byte	0x03, 0x19
        /*00ee*/ 	.short	0x0290


	//----- nvinfo : EIATTR_PARAM_CBANK
	.align		4
        /*00f0*/ 	.byte	0x04, 0x0a
        /*00f2*/ 	.short	(.L_4309 - .L_4308)
	.align		4
.L_4308:
        /*00f4*/ 	.word	index@(.nv.constant0._ZN2at6native18elementwise_kernelILi128ELi4EZNS0_15gpu_kernel_implINS0_13BinaryFunctorIlllZZZNS0_15binary_internal21div_floor_kernel_cudaERNS_18TensorIteratorBaseEENKUlvE_clEvENKUlvE2_clEvEUlllE_EEEEvS6_RKT_EUliE_EEviT1_)
        /*00f8*/ 	.short	0x0380
        /*00fa*/ 	.short	0x0290


	//----- nvinfo : EIATTR_SW_WAR
	.align		4
.L_4309:
        /*00fc*/ 	.byte	0x04, 0x36
        /*00fe*/ 	.short	(.L_4311 - .L_4310)
.L_4310:
        /*0100*/ 	.word	0x00000008
.L_4311:


//--------------------- .nv.info._ZN2at6native27unrolled_elementwise_kernelINS0_13BinaryFunctorIlllZZZNS0_15binary_internal21div_floor_kernel_cudaERNS_18TensorIteratorBaseEENKUlvE_clEvENKUlvE2_clEvEUlllE_EESt5arrayIPcLm3EELi4E23TrivialOffsetCalculatorILi2EjESD_ILi1EjENS0_6memory12LoadWithCastILi2EEENSG_13StoreWithCastILi1EEEEEviT_T0_T2_T3_T4_T5_ --------------------------
	.section	.nv.info._ZN2at6native27unrolled_elementwise_kernelINS0_13BinaryFunctorIlllZZZNS0_15binary_internal21div_floor_kernel_cudaERNS_18TensorIteratorBaseEENKUlvE_clEvENKUlvE2_clEvEUlllE_EESt5arrayIPcLm3EELi4E23TrivialOffsetCalculatorILi2EjESD_ILi1EjENS0_6memory12LoadWithCastILi2EEENSG_13StoreWithCastILi1EEEEEviT_T0_T2_T3_T4_T5_,"",@"SHT_CUDA_INFO"
	.sectionflags	@""
	.align	4


	//----- nvinfo : EIATTR_CUDA_API_VERSION
	.align		4
        /*0000*/ 	.byte	0x04, 0x37
        /*0002*/ 	.short	(.L_4313 - .L_4312)
.L_4312:
        /*0004*/ 	.word	0x00000082


	//----- nvinfo : EIATTR_KPARAM_INFO
	.align		4
.L_4313:
        /*0008*/ 	.byte	0x04, 0x17
        /*000a*/ 	.short	(.L_4315 - .L_4314)
.L_4314:
        /*000c*/ 	.word	0x00000000
        /*0010*/ 	.short	0x0006
        /*0012*/ 	.short	0x0030
        /*0014*/ 	.byte	0x00, 0xf0, 0x21, 0x00


	//----- nvinfo : EIATTR_KPARAM_INFO
	.align		4
.L_4315:
        /*0018*/ 	.byte	0x04, 0x17
        /*001a*/ 	.short	(.L_4317 - .L_4316)
.L_4316:
        /*001c*/ 	.word	0x00000000
        /*0020*/ 	.short	0x0005
        /*0022*/ 	.short	0x0024
        /*0024*/ 	.byte	0x00, 0xf0, 0x31, 0x00


	//----- nvinfo : EIATTR_KPARAM_INFO
	.align		4
.L_4317:
        /*0028*/ 	.byte	0x04, 0x17
        /*002a*/ 	.short	(.L_4319 - .L_4318)
.L_4318:
        /*002c*/ 	.word	0x00000000
        /*0030*/ 	.short	0x0004
        /*0032*/ 	.short	0x0021
        /*0034*/ 	.byte	0x00, 0xf0, 0x05, 0x00


	//----- nvinfo : EIATTR_KPARAM_INFO
	.align		4
.L_4319:
        /*0038*/ 	.byte	0x04, 0x17
        /*003a*/ 	.short	(.L_4321 - .L_4320)
.L_4320:
        /*003c*/ 	.word	0x00000000
        /*0040*/ 	.short	0x0003
        /*0042*/ 	.short	0x0020
        /*0044*/ 	.byte	0x00, 0xf0, 0x05, 0x00


	//----- nvinfo : EIATTR_KPARAM_INFO
	.align		4
.L_4321:
        /*0048*/ 	.byte	0x04, 0x17
        /*004a*/ 	.short	(.L_4323 - .L_4322)
.L_4322:
        /*004c*/ 	.word	0x00000000
        /*0050*/ 	.short	0x0002
        /*0052*/ 	.short	0x0008
        /*0054*/ 	.byte	0x00, 0xf0, 0x61, 0x00


	//----- nvinfo : EIATTR_KPARAM_INFO
	.align		4
.L_4323:
        /*0058*/ 	.byte	0x04, 0x17
        /*005a*/ 	.short	(.L_4325 - .L_4324)
.L_4324:
        /*005c*/ 	.word	0x00000000
        /*0060*/ 	.short	0x0001
        /*0062*/ 	.short	0x0004
        /*0064*/ 	.byte	0x00, 0xf0, 0x05, 0x00


	//----- nvinfo : EIATTR_KPARAM_INFO
	.align		4
.L_4325:
        /*0068*/ 	.byte	0x04, 0x17
        /*006a*/ 	.short	(.L_4327 - .L_4326)
.L_4326:
        /*006c*/ 	.word	0x00000000
        /*0070*/ 	.short	0x0000
        /*0072*/ 	.short	0x0000
        /*0074*/ 	.byte	0x00, 0xf0, 0x11, 0x00


	//----- nvinfo : EIATTR_SPARSE_MMA_MASK
	.align		4
.L_4327:
        /*0078*/ 	.byte	0x03, 0x50
        /*007a*/ 	.short	0x0000


	//----- nvinfo : EIATTR_MAXREG_COUNT
	.align		4
        /*007c*/ 	.byte	0x03, 0x1b
        /*007e*/ 	.short	0x00ff


	//----- nvinfo : EIATTR_EXTERNS
	.align		4
        /*0080*/ 	.byte	0x04, 0x0f
        /*0082*/ 	.short	(.L_4329 - .L_4328)


	//   ....[0]....
	.align		4
.L_4328:
        /*0084*/ 	.word	index@(__assertfail)


	//----- nvinfo : EIATTR_MERCURY_ISA_VERSION
	.align		4
.L_4329:
        /*0088*/ 	.byte	0x03, 0x5f
        /*008a*/ 	.short	0x0101


	//----- nvinfo : EIATTR_VRC_CTA_INIT_COUNT
	.align		4
        /*008c*/ 	.byte	0x02, 0x4a
	.zero		1
	.zero		1


	//----- nvinfo : EIATTR_SYSCALL_OFFSETS
	.align		4
        /*0090*/ 	.byte	0x04, 0x46
        /*0092*/ 	.short	(.L_4331 - .L_4330)


	//   ....[0]....
.L_4330:
        /*0094*/ 	.word	0x00000e40


	//   ....[1]....
        /*0098*/ 	.word	0x00001cb0


	//   ....[2]....
        /*009c*/ 	.word	0x00002c50


	//   ....[3]....
        /*00a0*/ 	.word	0x00003ac0


	//   ....[4]....
        /*00a4*/ 	.word	0x000049b0


	//   ....[5]....
        /*00a8*/ 	.word	0x00005820


	//   ....[6]....
        /*00ac*/ 	.word	0x00006710


	//   ....[7]....
        /*00b0*/ 	.word	0x00007580


	//   ....[8]....
        /*00b4*/ 	.word	0x00009b70


	//   ....[9]....
        /*00b8*/ 	.word	0x0000a8c0


	//   ....[10]....
        /*00bc*/ 	.word	0x0000b740


	//   ....[11]....
        /*00c0*/ 	.word	0x0000c5a0


	//----- nvinfo : EIATTR_EXIT_INSTR_OFFSETS
	.align		4
.L_4331:
        /*00c4*/ 	.byte	0x04, 0x1c
        /*00c6*/ 	.short	(.L_4333 - .L_4332)


	//   ....[0]....
.L_4332:
        /*00c8*/ 	.word	0x0000ba10


	//   ....[1]....
        /*00cc*/ 	.word	0x0000bb40


	//   ....[2]....
        /*00d0*/ 	.word	0x0000bb60


	//   ....[3]....
        /*00d4*/ 	.word	0x0000bbe0


	//   ....[4]....
        /*00d8*/ 	.word	0x0000bc00


	//   ....[5]....
        /*00dc*/ 	.word	0x0000bc20


	//   ....[6]....
        /*00e0*/ 	.word	0x0000bcb0


	//   ....[7]....
        /*00e4*/ 	.word	0x0000bcf0


	//   ....[8]....
        /*00e8*/ 	.word	0x0000bd90


	//   ....[9]....
        /*00ec*/ 	.word	0x0000bde0


	//   ....[10]....
        /*00f0*/ 	.word	0x0000be10


	//   ....[11]....
        /*00f4*/ 	.word	0x0000bed0


	//   ....[12]....
        /*00f8*/ 	.word	0x0000c040


	//   ....[13]....
        /*00fc*/ 	.word	0x0000c1b0


	//   ....[14]....
        /*0100*/ 	.word	0x0000c310


	//   ....[15]....
        /*0104*/ 	.word	0x0000c330


	//   ....[16]....
        /*0108*/ 	.word	0x0000c350


	//   ....[17]....
        /*010c*/ 	.word	0x0000c400


	//   ....[18]....
        /*0110*/ 	.word	0x0000c440


	//   ....[19]....
        /*0114*/ 	.word	0x0000c5b0


	//   ....[20]....
        /*0118*/ 	.word	0x0000c6c0


	//   ....[21]....
        /*011c*/ 	.word	0x0000c800


	//   ....[22]....
        /*0120*/ 	.word	0x0000c840


	//----- nvinfo : EIATTR_MAX_THREADS
	.align		4
.L_4333:
        /*0124*/ 	.byte	0x04, 0x05
        /*0126*/ 	.short	(.L_4335 - .L_4334)
.L_4334:
        /*0128*/ 	.word	0x00000080
        /*012c*/ 	.word	0x00000001
        /*0130*/ 	.word	0x00000001


	//----- nvinfo : EIATTR_CRS_STACK_SIZE
	.align		4
.L_4335:
        /*0134*/ 	.byte	0x04, 0x1e
        /*0136*/ 	.short	(.L_4337 - .L_4336)
.L_4336:
        /*0138*/ 	.word	0x00000000


	//----- nvinfo : EIATTR_CBANK_PARAM_SIZE
	.align		4
.L_4337:
        /*013c*/ 	.byte	0x03, 0x19
        /*013e*/ 	.short	0x0038


	//----- nvinfo : EIATTR_PARAM_CBANK
	.align		4
        /*0140*/ 	.byte	0x04, 0x0a
        /*0142*/ 	.short	(.L_4339 - .L_4338)
	.align		4
.L_4338:
        /*0144*/ 	.word	index@(.nv.constant0._ZN2at6native27unrolled_elementwise_kernelINS0_13BinaryFunctorIlllZZZNS0_15binary_internal21div_floor_kernel_cudaERNS_18TensorIteratorBaseEENKUlvE_clEvENKUlvE2_clEvEUlllE_EESt5arrayIPcLm3EELi4E23TrivialOffsetCalculatorILi2EjESD_ILi1EjENS0_6memory12LoadWithCastILi2EEENSG_13StoreWithCastILi1EEEEEviT_T0_T2_T3_T4_T5_)
        /*0148*/ 	.short	0x0380
        /*014a*/ 	.short	0x0038


	//----- nvinfo : EIATTR_SW_WAR
	.align		4
.L_4339:
        /*014c*/ 	.byte	0x04, 0x36
        /*014e*/ 	.short	(.L_4341 - .L_4340)
.L_4340:
        /*0150*/ 	.word	0x00000008
.L_4341:


//--------------------- .nv.info._ZN2at6native18elementwise_kernelILi128ELi2EZNS0_22gpu_kernel_impl_nocastINS0_13BinaryFunctorIlllZZZNS0_15binary_internal21div_floor_kernel_cudaERNS_18TensorIteratorBaseEENKUlvE_clEvENKUlvE2_clEvEUlllE_EEEEvS6_RKT_EUliE_EEviT1_ --------------------------
	.section	.nv.info._ZN2at6native18elementwise_kernelILi128ELi2EZNS0_22gpu_kernel_impl_nocastINS0_13BinaryFunctorIlllZZZNS0_15binary_internal21div_floor_kernel_cudaERNS_18TensorIteratorBaseEENKUlvE_clEvENKUlvE2_clEvEUlllE_EEEEvS6_RKT_EUliE_EEviT1_,"",@"SHT_CUDA_INFO"
	.sectionflags	@""
	.align	4


	//----- nvinfo : EIATTR_CUDA_API_VERSION
	.align		4
        /*0000*/ 	.byte	0x04, 0x37
        /*0002*/ 	.short	(.L_4343 - .L_4342)
.L_4342:
        /*0004*/ 	.word	0x00000082


	//----- nvinfo : EIATTR_KPARAM_INFO
	.align		4
.L_4343:
        /*0008*/ 	.byte	0x04, 0x17
        /*000a*/ 	.short	(.L_4345 - .L_4344)
.L_4344:
        /*000c*/ 	.word	0x00000000
        /*0010*/ 	.short	0x0001
        /*0012*/ 	.short	0x0008
        /*0014*/ 	.byte	0x00, 0xf0, 0x21, 0x0a


	//----- nvinfo : EIATTR_KPARAM_INFO
	.align		4
.L_4345:
        /*0018*/ 	.byte	0x04, 0x17
        /*001a*/ 	.short	(.L_4347 - .L_4346)
.L_4346:
        /*001c*/ 	.word	0x00000000
        /*0020*/ 	.short	0x0000
        /*0022*/ 	.short	0x0000
        /*0024*/ 	.byte	0x00, 0xf0, 0x11, 0x00


	//----- nvinfo : EIATTR_SPARSE_MMA_MASK
	.align		4
.L_4347:
        /*0028*/ 	.byte	0x03, 0x50
        /*002a*/ 	.short	0x0000


	//----- nvinfo : EIATTR_MAXREG_COUNT
	.align		4
        /*002c*/ 	.byte	0x03, 0x1b
        /*002e*/ 	.short	0x0080


	//----- nvinfo : EIATTR_MERCURY_ISA_VERSION
	.align		4
        /*0030*/ 	.byte	0x03, 0x5f
        /*0032*/ 	.short	0x0101


	//----- nvinfo : EIATTR_VRC_CTA_INIT_COUNT
	.align		4
        /*0034*/ 	.byte	0x02, 0x4a
	.zero		1
	.zero		1


	//----- nvinfo : EIATTR_EXIT_INSTR_OFFSETS
	.align		4
        /*0038*/ 	.byte	0x04, 0x1c
        /*003a*/ 	.short	(.L_4349 - .L_4348)


	//   ....[0]....
.L_4348:
        /*003c*/ 	.word	0x00000620


	//   ....[1]....
        /*0040*/ 	.word	0x00000980


	//   ....[2]....
        /*0044*/ 	.word	0x00000b10


	//   ....[3]....
        /*0048*/ 	.word	0x00000b80


	//   ....[4]....
        /*004c*/ 	.word	0x000027e0


	//   ....[5]....
        /*0050*/ 	.word	0x00004390


	//----- nvinfo : EIATTR_MAX_THREADS
	.align		4
.L_4349:
        /*0054*/ 	.byte	0x04, 0x05
        /*0056*/ 	.short	(.L_4351 - .L_4350)
.L_4350:
        /*0058*/ 	.word	0x00000080
        /*005c*/ 	.word	0x00000001
        /*0060*/ 	.word	0x00000001


	//----- nvinfo : EIATTR_CRS_STACK_SIZE
	.align		4
.L_4351:
        /*0064*/ 	.byte	0x04, 0x1e
        /*0066*/ 	.short	(.L_4353 - .L_4352)
.L_4352:
        /*0068*/ 	.word	0x00000000


	//----- nvinfo : EIATTR_CBANK_PARAM_SIZE
	.align		4
.L_4353:
        /*006c*/ 	.byte	0x03, 0x19
        /*006e*/ 	.short	0x0290


	//----- nvinfo : EIATTR_PARAM_CBANK
	.align		4
        /*0070*/ 	.byte	0x04, 0x0a
        /*0072*/ 	.short	(.L_4355 - .L_4354)
	.align		4
.L_4354:
        /*0074*/ 	.word	index@(.nv.constant0._ZN2at6native18elementwise_kernelILi128ELi2EZNS0_22gpu_kernel_impl_nocastINS0_13BinaryFunctorIlllZZZNS0_15binary_internal21div_floor_kernel_cudaERNS_18TensorIteratorBaseEENKUlvE_clEvENKUlvE2_clEvEUlllE_EEEEvS6_RKT_EUliE_EEviT1_)
        /*0078*/ 	.short	0x0380
        /*007a*/ 	.short	0x0290


	//----- nvinfo : EIATTR_SW_WAR
	.align		4
.L_4355:
        /*007c*/ 	.byte	0x04, 0x36
        /*007e*/ 	.short	(.L_4357 - .L_4356)
.L_4356:
        /*0080*/ 	.word	0x00000008
.L_4357:


//--------------------- .nv.info._ZN2at6native27unrolled_elementwise_kernelINS0_13BinaryFunctorIlllZZZNS0_15binary_internal21div_floor_kernel_cudaERNS_18TensorIteratorBaseEENKUlvE_clEvENKUlvE2_clEvEUlllE_EESt5arrayIPcLm3EELi4E23TrivialOffsetCalculatorILi2EjESD_ILi1EjENS0_6memory15LoadWithoutCastENSG_16StoreWithoutCastEEEviT_T0_T2_T3_T4_T5_ --------------------------
	.section	.nv.info._ZN2at6native27unrolled_elementwise_kernelINS0_13BinaryFunctorIlllZZZNS0_15binary_internal21div_floor_kernel_cudaERNS_18TensorIteratorBaseEENKUlvE_clEvENKUlvE2_clEvEUlllE_EESt5arrayIPcLm3EELi4E23TrivialOffsetCalculatorILi2EjESD_ILi1EjENS0_6memory15LoadWithoutCastENSG_16StoreWithoutCastEEEviT_T0_T2_T3_T4_T5_,"",@"SHT_CUDA_INFO"
	.sectionflags	@""
	.align	4


	//----- nvinfo : EIATTR_CUDA_API_VERSION
	.align		4
        /*0000*/ 	.byte	0x04, 0x37
        /*0002*/ 	.short	(.L_4359 - .L_4358)
.L_4358:
        /*0004*/ 	.word	0x00000082


	//----- nvinfo : EIATTR_KPARAM_INFO
	.align		4
.L_4359:
        /*0008*/ 	.byte	0x04, 0x17
        /*000a*/ 	.short	(.L_4361 - .L_4360)
.L_4360:
        /*000c*/ 	.word	0x00000000
        /*0010*/ 	.short	0x0006
        /*0012*/ 	.short	0x0023
        /*0014*/ 	.byte	0x00, 0xf0, 0x05, 0x00


	//----- nvinfo : EIATTR_KPARAM_INFO
	.align		4
.L_4361:
        /*0018*/ 	.byte	0x04, 0x17
        /*001a*/ 	.short	(.L_4363 - .L_4362)
.L_4362:
        /*001c*/ 	.word	0x00000000
        /*0020*/ 	.short	0x0005
        /*0022*/ 	.short	0x0022
        /*0024*/ 	.byte	0x00, 0xf0, 0x05, 0x00


	//----- nvinfo : EIATTR_KPARAM_INFO
	.align		4
.L_4363:
        /*0028*/ 	.byte	0x04, 0x17
        /*002a*/ 	.short	(.L_4365 - .L_4364)
.L_4364:
        /*002c*/ 	.word	0x00000000
        /*0030*/ 	.short	0x0004
        /*0032*/ 	.short	0x0021
        /*0034*/ 	.byte	0x00, 0xf0, 0x05, 0x00


	//----- nvinfo : EIATTR_KPARAM_INFO
	.align		4
.L_4365:
        /*0038*/ 	.byte	0x04, 0x17
        /*003a*/ 	.short	(.L_4367 - .L_4366)
.L_4366:
        /*003c*/ 	.word	0x00000000
        /*0040*/ 	.short	0x0003
        /*0042*/ 	.short	0x0020
        /*0044*/ 	.byte	0x00, 0xf0, 0x05, 0x00


	//----- nvinfo : EIATTR_KPARAM_INFO
	.align		4
.L_4367:
        /*0048*/ 	.byte	0x04, 0x17
        /*004a*/ 	.short	(.L_4369 - .L_4368)
.L_4368:
        /*004c*/ 	.word	0x00000000
        /*0050*/ 	.short	0x0002
        /*0052*/ 	.short	0x0008
        /*0054*/ 	.byte	0x00, 0xf0, 0x61, 0x00


	//----- nvinfo : EIATTR_KPARAM_INFO
	.align		4
.L_4369:
        /*0058*/ 	.byte	0x04, 0x17
        /*005a*/ 	.short	(.L_4371 - .L_4370)
.L_4370:
        /*005c*/ 	.word	0x00000000
        /*0060*/ 	.short	0x0001
        /*0062*/ 	.short	0x0004
        /*0064*/ 	.byte	0x00, 0xf0, 0x05, 0x00


	//----- nvinfo : EIATTR_KPARAM_INFO
	.align		4
.L_4371:
        /*0068*/ 	.byte	0x04, 0x17
        /*006a*/ 	.short	(.L_4373 - .L_4372)
.L_4372:
        /*006c*/ 	.word	0x00000000
        /*0070*/ 	.short	0x0000
        /*0072*/ 	.short	0x0000
        /*0074*/ 	.byte	0x00, 0xf0, 0x11, 0x00


	//----- nvinfo : EIATTR_SPARSE_MMA_MASK
	.align		4
.L_4373:
        /*0078*/ 	.byte	0x03, 0x50
        /*007a*/ 	.short	0x0000


	//----- nvinfo : EIATTR_MAXREG_COUNT
	.align		4
        /*007c*/ 	.byte	0x03, 0x1b
        /*007e*/ 	.short	0x00ff


	//----- nvinfo : EIATTR_MERCURY_ISA_VERSION
	.align		4
        /*0080*/ 	.byte	0x03, 0x5f
        /*0082*/ 	.short	0x0101


	//----- nvinfo : EIATTR_VRC_CTA_INIT_COUNT
	.align		4
        /*0084*/ 	.byte	0x02, 0x4a
	.zero		1
	.zero		1


	//----- nvinfo : EIATTR_EXIT_INSTR_OFFSETS
	.align		4
        /*0088*/ 	.byte	0x04, 0x1c
        /*008a*/ 	.short	(.L_4375 - .L_4374)


	//   ....[0]....
.L_4374:
        /*008c*/ 	.word	0x00001b50


	//   ....[1]....
        /*0090*/ 	.word	0x00001ba0


	//----- nvinfo : EIATTR_MAX_THREADS
	.align		4
.L_4375:
        /*0094*/ 	.byte	0x04, 0x05
        /*0096*/ 	.short	(.L_4377 - .L_4376)
.L_4376:
        /*0098*/ 	.word	0x00000080
        /*009c*/ 	.word	0x00000001
        /*00a0*/ 	.word	0x00000001


	//----- nvinfo : EIATTR_CRS_STACK_SIZE
	.align		4
.L_4377:
        /*00a4*/ 	.byte	0x04, 0x1e
        /*00a6*/ 	.short	(.L_4379 - .L_4378)
.L_4378:
        /*00a8*/ 	.word	0x00000000


	//----- nvinfo : EIATTR_CBANK_PARAM_SIZE
	.align		4
.L_4379:
        /*00ac*/ 	.byte	0x03, 0x19
        /*00ae*/ 	.short	0x0024


	//----- nvinfo : EIATTR_PARAM_CBANK
	.align		4
        /*00b0*/ 	.byte	0x04, 0x0a
        /*00b2*/ 	.short	(.L_4381 - .L_4380)
	.align		4
.L_4380:
        /*00b4*/ 	.word	index@(.nv.constant0._ZN2at6native27unrolled_elementwise_kernelINS0_13BinaryFunctorIlllZZZNS0_15binary_internal21div_floor_kernel_cudaERNS_18TensorIteratorBaseEENKUlvE_clEvENKUlvE2_clEvEUlllE_EESt5arrayIPcLm3EELi4E23TrivialOffsetCalculatorILi2EjESD_ILi1EjENS0_6memory15LoadWithoutCastENSG_16StoreWithoutCastEEEviT_T0_T2_T3_T4_T5_)
        /*00b8*/ 	.short	0x0380
        /*00ba*/ 	.short	0x0024


	//----- nvinfo : EIATTR_SW_WAR
	.align		4
.L_4381:
        /*00bc*/ 	.byte	0x04, 0x36
        /*00be*/ 	.short	(.L_4383 - .L_4382)
.L_4382:
        /*00c0*/ 	.word	0x00000008
.L_4383:


//--------------------- .nv.info._ZN2at6native29vectorized_elementwise_kernelILi2ENS0_13BinaryFunctorIlllZZZNS0_15binary_internal21div_floor_kernel_cudaERNS_18TensorIteratorBaseEENKUlvE_clEvENKUlvE2_clEvEUlllE_EESt5arrayIPcLm3EEEEviT0_T1_ --------------------------
	.section	.nv.info._ZN2at6native29vectorized_elementwise_kernelILi2ENS0_13BinaryFunctorIlllZZZNS0_15binary_internal21div_floor_kernel_cudaERNS_18TensorIteratorBaseEENKUlvE_clEvENKUlvE2_clEvEUlllE_EESt5arrayIPcLm3EEEEviT0_T1_,"",@"SHT_CUDA_INFO"
	.sectionflags	@""
	.align	4


	//----- nvinfo : EIATTR_CUDA_API_VERSION
	.align		4
        /*0000*/ 	.byte	0x04, 0x37
        /*0002*/ 	.short	(.L_4385 - .L_4384)
.L_4384:
        /*0004*/ 	.word	0x00000082


	//----- nvinfo : EIATTR_KPARAM_INFO
	.align		4
.L_4385:
        /*0008*/ 	.byte	0x04, 0x17
        /*000a*/ 	.short	(.L_4387 - .L_4386)
.L_4386:
        /*000c*/ 	.word	0x00000000
        /*0010*/ 	.short	0x0002
        /*0012*/ 	.short	0x0008
        /*0014*/ 	.byte	0x00, 0xf0, 0x61, 0x00


	//----- nvinfo : EIATTR_KPARAM_INFO
	.align		4
.L_4387:
        /*0018*/ 	.byte	0x04, 0x17
        /*001a*/ 	.short	(.L_4389 - .L_4388)
.L_4388:
        /*001c*/ 	.word	0x00000000
        /*0020*/ 	.short	0x0001
        /*0022*/ 	.short	0x0004
        /*0024*/ 	.byte	0x00, 0xf0, 0x05, 0x00


	//----- nvinfo : EIATTR_KPARAM_INFO
	.align		4
.L_4389:
        /*0028*/ 	.byte	0x04, 0x17
        /*002a*/ 	.short	(.L_4391 - .L_4390)
.L_4390:
        /*002c*/ 	.word	0x00000000
        /*0030*/ 	.short	0x0000
        /*0032*/ 	.short	0x0000
        /*0034*/ 	.byte	0x00, 0xf0, 0x11, 0x00


	//----- nvinfo : EIATTR_SPARSE_MMA_MASK
	.align		4
.L_4391:
        /*0038*/ 	.byte	0x03, 0x50
        /*003a*/ 	.short	0x0000


	//----- nvinfo : EIATTR_MAXREG_COUNT
	.align		4
        /*003c*/ 	.byte	0x03, 0x1b
        /*003e*/ 	.short	0x00ff


	//----- nvinfo : EIATTR_MERCURY_ISA_VERSION
	.align		4
        /*0040*/ 	.byte	0x03, 0x5f
        /*0042*/ 	.short	0x0101


	//----- nvinfo : EIATTR_VRC_CTA_INIT_COUNT
	.align		4
        /*0044*/ 	.byte	0x02, 0x4a
	.zero		1
	.zero		1


	//----- nvinfo : EIATTR_EXIT_INSTR_OFFSETS
	.align		4
        /*0048*/ 	.byte	0x04, 0x1c
        /*004a*/ 	.short	(.L_4393 - .L_4392)


	//   ....[0]....
.L_4392:
        /*004c*/ 	.word	0x00003770


	//   ....[1]....
        /*0050*/ 	.word	0x000037c0


	//   ....[2]....
        /*0054*/ 	.word	0x00006410


	//----- nvinfo : EIATTR_MAX_THREADS
	.align		4
.L_4393:
        /*0058*/ 	.byte	0x04, 0x05
        /*005a*/ 	.short	(.L_4395 - .L_4394)
.L_4394:
        /*005c*/ 	.word	0x00000080
        /*0060*/ 	.word	0x00000001
        /*0064*/ 	.word	0x00000001


	//----- nvinfo : EIATTR_CRS_STACK_SIZE
	.align		4
.L_4395:
        /*0068*/ 	.byte	0x04, 0x1e
        /*006a*/ 	.short	(.L_4397 - .L_4396)
.L_4396:
        /*006c*/ 	.word	0x00000000


	//----- nvinfo : EIATTR_CBANK_PARAM_SIZE
	.align		4
.L_4397:
        /*0070*/ 	.byte	0x03, 0x19
        /*0072*/ 	.short	0x0020


	//----- nvinfo : EIATTR_PARAM_CBANK
	.align		4
        /*0074*/ 	.byte	0x04, 0x0a
        /*0076*/ 	.short	(.L_4399 - .L_4398)
	.align		4
.L_4398:
        /*0078*/ 	.word	index@(.nv.constant0._ZN2at6native29vectorized_elementwise_kernelILi2ENS0_13BinaryFunctorIlllZZZNS0_15binary_internal21div_floor_kernel_cudaERNS_18TensorIteratorBaseEENKUlvE_clEvENKUlvE2_clEvEUlllE_EESt5arrayIPcLm3EEEEviT0_T1_)
        /*007c*/ 	.short	0x0380
        /*007e*/ 	.short	0x0020


	//----- nvinfo : EIATTR_SW_WAR
	.align		4
.L_4399:
        /*0080*/ 	.byte	0x04, 0x36
        /*0082*/ 	.short	(.L_4401 - .L_4400)
.L_4400:
        /*0084*/ 	.word	0x00000008
.L_4401:


//--------------------- .nv.info._ZN2at6native29vectorized_elementwise_kernelILi4ENS0_13BinaryFunctorIlllZZZNS0_15binary_internal21div_floor_kernel_cudaERNS_18TensorIteratorBaseEENKUlvE_clEvENKUlvE2_clEvEUlllE_EESt5arrayIPcLm3EEEEviT0_T1_ --------------------------
	.section	.nv.info._ZN2at6native29vectorized_elementwise_kernelILi4ENS0_13BinaryFunctorIlllZZZNS0_15binary_internal21div_floor_kernel_cudaERNS_18TensorIteratorBaseEENKUlvE_clEvENKUlvE2_clEvEUlllE_EESt5arrayIPcLm3EEEEviT0_T1_,"",@"SHT_CUDA_INFO"
	.sectionflags	@""
	.align	4


	//----- nvinfo : EIATTR_CUDA_API_VERSION
	.align		4
        /*0000*/ 	.byte	0x04, 0x37
        /*0002*/ 	.short	(.L_4403 - .L_4402)
.L_4402:
        /*0004*/ 	.word	0x00000082


	//----- nvinfo : EIATTR_KPARAM_INFO
	.align		4
.L_4403:
        /*0008*/ 	.byte	0x04, 0x17
        /*000a*/ 	.short	(.L_4405 - .L_4404)
.L_4404:
        /*000c*/ 	.word	0x00000000
        /*0010*/ 	.short	0x0002
        /*0012*/ 	.short	0x0008
        /*0014*/ 	.byte	0x00, 0xf0, 0x61, 0x00


	//----- nvinfo : EIATTR_KPARAM_INFO
	.align		4
.L_4405:
        /*0018*/ 	.byte	0x04, 0x17
        /*001a*/ 	.short	(.L_4407 - .L_4406)
.L_4406:
        /*001c*/ 	.word	0x00000000
        /*0020*/ 	.short	0x0001
        /*0022*/ 	.short	0x0004
        /*0024*/ 	.byte	0x00, 0xf0, 0x05, 0x00


	//----- nvinfo : EIATTR_KPARAM_INFO
	.align		4
.L_4407:
        /*0028*/ 	.byte	0x04, 0x17
        /*002a*/ 	.short	(.L_4409 - .L_4408)
.L_4408:
        /*002c*/ 	.word	0x00000000
        /*0030*/ 	.short	0x0000
        /*0032*/ 	.short	0x0000
        /*0034*/ 	.byte	0x00, 0xf0, 0x11, 0x00


	//----- nvinfo : EIATTR_SPARSE_MMA_MASK
	.align		4
.L_4409:
        /*0038*/ 	.byte	0x03, 0x50
        /*003a*/ 	.short	0x0000


	//----- nvinfo : EIATTR_MAXREG_COUNT
	.align		4
        /*003c*/ 	.byte	0x03, 0x1b
        /*003e*/ 	.short	0x00ff


	//----- nvinfo : EIATTR_MERCURY_ISA_VERSION
	.align		4
        /*0040*/ 	.byte	0x03, 0x5f
        /*0042*/ 	.short	0x0101


	//----- nvinfo : EIATTR_VRC_CTA_INIT_COUNT
	.align		4
        /*0044*/ 	.byte	0x02, 0x4a
	.zero		1
	.zero		1


	//----- nvinfo : EIATTR_EXIT_INSTR_OFFSETS
	.align		4
        /*0048*/ 	.byte	0x04, 0x1c
        /*004a*/ 	.short	(.L_4411 - .L_4410)


	//   ....[0]....
.L_4410:
        /*004c*/ 	.word	0x00003770


	//   ....[1]....
        /*0050*/ 	.word	0x000037c0


	//   ....[2]....
        /*0054*/ 	.word	0x000063b0


	//----- nvinfo : EIATTR_MAX_THREADS
	.align		4
.L_4411:
        /*0058*/ 	.byte	0x04, 0x05
        /*005a*/ 	.short	(.L_4413 - .L_4412)
.L_4412:
        /*005c*/ 	.word	0x00000080
        /*0060*/ 	.word	0x00000001
        /*0064*/ 	.word	0x00000001


	//----- nvinfo : EIATTR_CRS_STACK_SIZE
	.align		4
.L_4413:
        /*0068*/ 	.byte	0x04, 0x1e
        /*006a*/ 	.short	(.L_4415 - .L_4414)
.L_4414:
        /*006c*/ 	.word	0x00000000


	//----- nvinfo : EIATTR_CBANK_PARAM_SIZE
	.align		4
.L_4415:
        /*0070*/ 	.byte	0x03, 0x19
        /*0072*/ 	.short	0x0020


	//----- nvinfo : EIATTR_PARAM_CBANK
	.align		4
        /*0074*/ 	.byte	0x04, 0x0a
        /*0076*/ 	.short	(.L_4417 - .L_4416)
	.align		4
.L_4416:
        /*0078*/ 	.word	index@(.nv.constant0._ZN2at6native29vectorized_elementwise_kernelILi4ENS0_13BinaryFunctorIlllZZZNS0_15binary_internal21div_floor_kernel_cudaERNS_18TensorIteratorBaseEENKUlvE_clEvENKUlvE2_clEvEUlllE_EESt5arrayIPcLm3EEEEviT0_T1_)
        /*007c*/ 	.short	0x0380
        /*007e*/ 	.short	0x0020


	//----- nvinfo : EIATTR_SW_WAR
	.align		4
.L_4417:
        /*0080*/ 	.byte	0x04, 0x36
        /*0082*/ 	.short	(.L_4419 - .L_4418)
.L_4418:
        /*0084*/ 	.word	0x00000008
.L_4419:


//--------------------- .nv.info._ZN2at6native29vectorized_elementwise_kernelILi8ENS0_13BinaryFunctorIlllZZZNS0_15binary_internal21div_floor_kernel_cudaERNS_18TensorIteratorBaseEENKUlvE_clEvENKUlvE2_clEvEUlllE_EESt5arrayIPcLm3EEEEviT0_T1_ --------------------------
	.section	.nv.info._ZN2at6native29vectorized_elementwise_kernelILi8ENS0_13BinaryFunctorIlllZZZNS0_15binary_internal21div_floor_kernel_cudaERNS_18TensorIteratorBaseEENKUlvE_clEvENKUlvE2_clEvEUlllE_EESt5arrayIPcLm3EEEEviT0_T1_,"",@"SHT_CUDA_INFO"
	.sectionflags	@""
	.align	4


	//----- nvinfo : EIATTR_CUDA_API_VERSION
	.align		4
        /*0000*/ 	.byte	0x04, 0x37
        /*0002*/ 	.short	(.L_4421 - .L_4420)
.L_4420:
        /*0004*/ 	.word	0x00000082


	//----- nvinfo : EIATTR_KPARAM_INFO
	.align		4
.L_4421:
        /*0008*/ 	.byte	0x04, 0x17
        /*000a*/ 	.short	(.L_4423 - .L_4422)
.L_4422:
        /*000c*/ 	.word	0x00000000
        /*0010*/ 	.short	0x0002
        /*0012*/ 	.short	0x0008
        /*0014*/ 	.byte	0x00, 0xf0, 0x61, 0x00


	//----- nvinfo : EIATTR_KPARAM_INFO
	.align		4
.L_4423:
        /*0018*/ 	.byte	0x04, 0x17
        /*001a*/ 	.short	(.L_4425 - .L_4424)
.L_4424:
        /*001c*/ 	.word	0x00000000
        /*0020*/ 	.short	0x0001
        /*0022*/ 	.short	0x0004
        /*0024*/ 	.byte	0x00, 0xf0, 0x05, 0x00


	//----- nvinfo : EIATTR_KPARAM_INFO
	.align		4
.L_4425:
        /*0028*/ 	.byte	0x04, 0x17
        /*002a*/ 	.short	(.L_4427 - .L_4426)
.L_4426:
        /*002c*/ 	.word	0x00000000
        /*0030*/ 	.short	0x0000
        /*0032*/ 	.short	0x0000
        /*0034*/ 	.byte	0x00, 0xf0, 0x11, 0x00


	//----- nvinfo : EIATTR_SPARSE_MMA_MASK
	.align		4
.L_4427:
        /*0038*/ 	.byte	0x03, 0x50
        /*003a*/ 	.short	0x0000


	//----- nvinfo : EIATTR_MAXREG_COUNT
	.align		4
        /*003c*/ 	.byte	0x03, 0x1b
        /*003e*/ 	.short	0x00ff


	//----- nvinfo : EIATTR_MERCURY_ISA_VERSION
	.align		4
        /*0040*/ 	.byte	0x03, 0x5f
        /*0042*/ 	.short	0x0101


	//----- nvinfo : EIATTR_VRC_CTA_INIT_COUNT
	.align		4
        /*0044*/ 	.byte	0x02, 0x4a
	.zero		1
	.zero		1


	//----- nvinfo : EIATTR_EXIT_INSTR_OFFSETS
	.align		4
        /*0048*/ 	.byte	0x04, 0x1c
        /*004a*/ 	.short	(.L_4429 - .L_4428)


	//   ....[0]....
.L_4428:
        /*004c*/ 	.word	0x00003770


	//   ....[1]....
        /*0050*/ 	.word	0x000037c0


	//   ....[2]....
        /*0054*/ 	.word	0x000063b0


	//----- nvinfo : EIATTR_MAX_THREADS
	.align		4
.L_4429:
        /*0058*/ 	.byte	0x04, 0x05
        /*005a*/ 	.short	(.L_4431 - .L_4430)
.L_4430:
        /*005c*/ 	.word	0x00000080
        /*0060*/ 	.word	0x00000001
        /*0064*/ 	.word	0x00000001


	//----- nvinfo : EIATTR_CRS_STACK_SIZE
	.align		4
.L_4431:
        /*0068*/ 	.byte	0x04, 0x1e
        /*006a*/ 	.short	(.L_4433 - .L_4432)
.L_4432:
        /*006c*/ 	.word	0x00000000


	//----- nvinfo : EIATTR_CBANK_PARAM_SIZE
	.align		4
.L_4433:
        /*0070*/ 	.byte	0x03, 0x19
        /*0072*/ 	.short	0x0020


	//----- nvinfo : EIATTR_PARAM_CBANK
	.align		4
        /*0074*/ 	.byte	0x04, 0x0a
        /*0076*/ 	.short	(.L_4435 - .L_4434)
	.align		4
.L_4434:
        /*0078*/ 	.word	index@(.nv.constant0._ZN2at6native29vectorized_elementwise_kernelILi8ENS0_13BinaryFunctorIlllZZZNS0_15binary_internal21div_floor_kernel_cudaERNS_18TensorIteratorBaseEENKUlvE_clEvENKUlvE2_clEvEUlllE_EESt5arrayIPcLm3EEEEviT0_T1_)
        /*007c*/ 	.short	0x0380
        /*007e*/ 	.short	0x0020


	//----- nvinfo : EIATTR_SW_WAR
	.align		4
.L_4435:
        /*0080*/ 	.byte	0x04, 0x36
        /*0082*/ 	.short	(.L_4437 - .L_4436)
.L_4436:
        /*0084*/ 	.word	0x00000008
.L_4437:


//--------------------- .nv.info._ZN2at6native18elementwise_kernelILi128ELi4EZNS0_15gpu_kernel_implINS0_13BUnaryFunctorIlllZZZNS0_15binary_internal21div_floor_kernel_cudaERNS_18TensorIteratorBaseEENKUlvE_clEvENKUlvE2_clEvEUlllE_EEEEvS6_RKT_EUliE_EEviT1_ --------------------------
	.section	.nv.info._ZN2at6native18elementwise_kernelILi128ELi4EZNS0_15gpu_kernel_implINS0_13BUnaryFunctorIlllZZZNS0_15binary_internal21div_floor_kernel_cudaERNS_18TensorIteratorBaseEENKUlvE_clEvENKUlvE2_clEvEUlllE_EEEEvS6_RKT_EUliE_EEviT1_,"",@"SHT_CUDA_INFO"
	.sectionflags	@""
	.align	4


	//----- nvinfo : EIATTR_CUDA_API_VERSION
	.align		4
        /*0000*/ 	.byte	0x04, 0x37
        /*0002*/ 	.short	(.L_4439 - .L_4438)
.L_4438:
        /*0004*/ 	.word	0x00000082


	//----- nvinfo : EIATTR_KPARAM_INFO
	.align		4
.L_4439:
        /*0008*/ 	.byte	0x04, 0x17
        /*000a*/ 	.short	(.L_4441 - .L_4440)
.L_4440:
        /*000c*/ 	.word	0x00000000
        /*0010*/ 	.short	0x0001
        /*0012*/ 	.short	0x0008
        /*0014*/ 	.byte	0x00, 0xf0, 0xa1, 0x08


	//----- nvinfo : EIATTR_KPARAM_INFO
	.align		4
.L_4441:
        /*0018*/ 	.byte	0x04, 0x17
        /*001a*/ 	.short	(.L_4443 - .L_4442)
.L_4442:
        /*001c*/ 	.word	0x00000000
        /*0020*/ 	.short	0x0000
        /*0022*/ 	.short	0x0000
        /*0024*/ 	.byte	0x00, 0xf0, 0x11, 0x00


	//----- nvinfo : EIATTR_SPARSE_MMA_MASK
	.align		4
.L_4443:
        /*0028*/ 	.byte	0x03, 0x50
        /*002a*/ 	.short	0x0000


	//----- nvinfo : EIATTR_MAXREG_COUNT
	.align		4
        /*002c*/ 	.byte	0x03, 0x1b
        /*002e*/ 	.short	0x0080


	//----- nvinfo : EIATTR_EXTERNS
	.align		4
        /*0030*/ 	.byte	0x04, 0x0f
        /*0032*/ 	.short	(.L_4445 - .L_4444)


	//   ....[0]....
	.align		4
.L_4444:
        /*0034*/ 	.word	index@(__assertfail)


	//----- nvinfo : EIATTR_MERCURY_ISA_VERSION
	.align		4
.L_4445:
        /*0038*/ 	.byte	0x03, 0x5f
        /*003a*/ 	.short	0x0101


	//----- nvinfo : EIATTR_VRC_CTA_INIT_COUNT
	.align		4
        /*003c*/ 	.byte	0x02, 0x4a
	.zero		1
	.zero		1


	//----- nvinfo : EIATTR_SYSCALL_OFFSETS
	.align		4
        /*0040*/ 	.byte	0x04, 0x46
        /*0042*/ 	.short	(.L_4447 - .L_4446)


	//   ....[0]....
.L_4446:
        /*0044*/ 	.word	0x00002120


	//   ....[1]....
        /*0048*/ 	.word	0x00003460


	//   ....[2]....
        /*004c*/ 	.word	0x000056e0


	//   ....[3]....
        /*0050*/ 	.word	0x00006820


	//   ....[4]....
        /*0054*/ 	.word	0x00008be0


	//   ....[5]....
        /*0058*/ 	.word	0x00009d20


	//   ....[6]....
        /*005c*/ 	.word	0x0000c0f0


	//   ....[7]....
        /*0060*/ 	.word	0x0000d1e0


	//----- nvinfo : EIATTR_EXIT_INSTR_OFFSETS
	.align		4
.L_4447:
        /*0064*/ 	.byte	0x04, 0x1c
        /*0066*/ 	.short	(.L_4449 - .L_4448)


	//   ....[0]....
.L_4448:
        /*0068*/ 	.word	0x0000a000


	//   ....[1]....
        /*006c*/ 	.word	0x0000c770


	//   ....[2]....
        /*0070*/ 	.word	0x0000c790


	//   ....[3]....
        /*0074*/ 	.word	0x0000c810


	//   ....[4]....
        /*0078*/ 	.word	0x0000c830


	//   ....[5]....
        /*007c*/ 	.word	0x0000c850


	//   ....[6]....
        /*0080*/ 	.word	0x0000c8e0


	//   ....[7]....
        /*0084*/ 	.word	0x0000c920


	//   ....[8]....
        /*0088*/ 	.word	0x0000c9c0


	//   ....[9]....
        /*008c*/ 	.word	0x0000ca10


	//   ....[10]....
        /*0090*/ 	.word	0x0000ca40


	//   ....[11]....
        /*0094*/ 	.word	0x0000cb00


	//   ....[12]....
        /*0098*/ 	.word	0x0000cc70


	//   ....[13]....
        /*009c*/ 	.word	0x0000cde0


	//   ....[14]....
        /*00a0*/ 	.word	0x0000cf50


	//   ....[15]....
        /*00a4*/ 	.word	0x0000cf70


	//   ....[16]....
        /*00a8*/ 	.word	0x0000cf90


	//   ....[17]....
        /*00ac*/ 	.word	0x0000d040


	//   ....[18]....
        /*00b0*/ 	.word	0x0000d080


	//   ....[19]....
        /*00b4*/ 	.word	0x0000d1f0


	//   ....[20]....
        /*00b8*/ 	.word	0x0000d300


	//   ....[21]....
        /*00bc*/ 	.word	0x0000d440


	//   ....[22]....
        /*00c0*/ 	.word	0x0000d480


	//----- nvinfo : EIATTR_MAX_THREADS
	.align		4
.L_4449:
        /*00c4*/ 	.byte	0x04, 0x05
        /*00c6*/ 	.short	(.L_4451 - .L_4450)
.L_4450:
        /*00c8*/ 	.word	0x00000080
        /*00cc*/ 	.word	0x00000001
        /*00d0*/ 	.word	0x00000001


	//----- nvinfo : EIATTR_CRS_STACK_SIZE
	.align		4
.L_4451:
        /*00d4*/ 	.byte	0x04, 0x1e
        /*00d6*/ 	.short	(.L_4453 - .L_4452)
.L_4452:
        /*00d8*/ 	.word	0x00000000


	//----- nvinfo : EIATTR_CBANK_PARAM_SIZE
	.align		4
.L_4453:
        /*00dc*/ 	.byte	0x03, 0x19
        /*00de*/ 	.short	0x0230


	//----- nvinfo : EIATTR_PARAM_CBANK
	.align		4
        /*00e0*/ 	.byte	0x04, 0x0a
        /*00e2*/ 	.short	(.L_4455 - .L_4454)
	.align		4
.L_4454:
        /*00e4*/ 	.word	index@(.nv.constant0._ZN2at6native18elementwise_kernelILi128ELi4EZNS0_15gpu_kernel_implINS0_13BUnaryFunctorIlllZZZNS0_15binary_internal21div_floor_kernel_cudaERNS_18TensorIteratorBaseEENKUlvE_clEvENKUlvE2_clEvEUlllE_EEEEvS6_RKT_EUliE_EEviT1_)
        /*00e8*/ 	.short	0x0380
        /*00ea*/ 	.short	0x0230


	//----- nvinfo : EIATTR_SW_WAR
	.align		4
.L_4455:
        /*00ec*/ 	.byte	0x04, 0x36
        /*00ee*/ 	.short	(.L_4457 - .L_4456)
.L_4456:
        /*00f0*/ 	.word	0x00000008
.L_4457:


//--------------------- .nv.info._ZN2at6native27unrolled_elementwise_kernelINS0_13BUnaryFunctorIlllZZZNS0_15binary_internal21div_floor_kernel_cudaERNS_18TensorIteratorBaseEENKUlvE_clEvENKUlvE2_clEvEUlllE_EESt5arrayIPcLm2EELi4E23TrivialOffsetCalculatorILi1EjESE_NS0_6memory12LoadWithCastILi1EEENSF_13StoreWithCastILi1EEEEEviT_T0_T2_T3_T4_T5_ --------------------------
	.section	.nv.info._ZN2at6native27unrolled_elementwise_kernelINS0_13BUnaryFunctorIlllZZZNS0_15binary_internal21div_floor_kernel_cudaERNS_18TensorIteratorBaseEENKUlvE_clEvENKUlvE2_clEvEUlllE_EESt5arrayIPcLm2EELi4E23TrivialOffsetCalculatorILi1EjESE_NS0_6memory12LoadWithCastILi1EEENSF_13StoreWithCastILi1EEEEEviT_T0_T2_T3_T4_T5_,"",@"SHT_CUDA_INFO"
	.sectionflags	@""
	.align	4


	//----- nvinfo : EIATTR_CUDA_API_VERSION
	.align		4
        /*0000*/ 	.byte	0x04, 0x37
        /*0002*/ 	.short	(.L_4459 - .L_4458)
.L_4458:
        /*0004*/ 	.word	0x00000082


	//----- nvinfo : EIATTR_KPARAM_INFO
	.align		4
.L_4459:
        /*0008*/ 	.byte	0x04, 0x17
        /*000a*/ 	.short	(.L_4461 - .L_4460)
.L_4460:
        /*000c*/ 	.word	0x00000000
        /*0010*/ 	.short	0x0006
        /*0012*/ 	.short	0x0034
        /*0014*/ 	.byte	0x00, 0xf0, 0x21, 0x00


	//----- nvinfo : EIATTR_KPARAM_INFO
	.align		4
.L_4461:
        /*0018*/ 	.byte	0x04, 0x17
        /*001a*/ 	.short	(.L_4463 - .L_4462)
.L_4462:
        /*001c*/ 	.word	0x00000000
        /*0020*/ 	.short	0x0005
        /*0022*/ 	.short	0x002c
        /*0024*/ 	.byte	0x00, 0xf0, 0x21, 0x00


	//----- nvinfo : EIATTR_KPARAM_INFO
	.align		4
.L_4463:
        /*0028*/ 	.byte	0x04, 0x17
        /*002a*/ 	.short	(.L_4465 - .L_4464)
.L_4464:
        /*002c*/ 	.word	0x00000000
        /*0030*/ 	.short	0x0004
        /*0032*/ 	.short	0x0029
        /*0034*/ 	.byte	0x00, 0xf0, 0x05, 0x00


	//----- nvinfo : EIATTR_KPARAM_INFO
	.align		4
.L_4465:
        /*0038*/ 	.byte	0x04, 0x17
        /*003a*/ 	.short	(.L_4467 - .L_4466)
.L_4466:
        /*003c*/ 	.word	0x00000000
        /*0040*/ 	.short	0x0003
        /*0042*/ 	.short	0x0028
        /*0044*/ 	.byte	0x00, 0xf0, 0x05, 0x00


	//----- nvinfo : EIATTR_KPARAM_INFO
	.align		4
.L_4467:
        /*0048*/ 	.byte	0x04, 0x17
        /*004a*/ 	.short	(.L_4469 - .L_4468)
.L_4468:
        /*004c*/ 	.word	0x00000000
        /*0050*/ 	.short	0x0002
        /*0052*/ 	.short	0x0018
        /*0054*/ 	.byte	0x00, 0xf0, 0x41, 0x00


	//----- nvinfo : EIATTR_KPARAM_INFO
	.align		4
.L_4469:
        /*0058*/ 	.byte	0x04, 0x17
        /*005a*/ 	.short	(.L_4471 - .L_4470)
.L_4470:
        /*005c*/ 	.word	0x00000000
        /*0060*/ 	.short	0x0001
        /*0062*/ 	.short	0x0008
        /*0064*/ 	.byte	0x00, 0xf0, 0x41, 0x00


	//----- nvinfo : EIATTR_KPARAM_INFO
	.align		4
.L_4471:
        /*0068*/ 	.byte	0x04, 0x17
        /*006a*/ 	.short	(.L_4473 - .L_4472)
.L_4472:
        /*006c*/ 	.word	0x00000000
        /*0070*/ 	.short	0x0000
        /*0072*/ 	.short	0x0000
        /*0074*/ 	.byte	0x00, 0xf0, 0x11, 0x00


	//----- nvinfo : EIATTR_SPARSE_MMA_MASK
	.align		4
.L_4473:
        /*0078*/ 	.byte	0x03, 0x50
        /*007a*/ 	.short	0x0000


	//----- nvinfo : EIATTR_MAXREG_COUNT
	.align		4
        /*007c*/ 	.byte	0x03, 0x1b
        /*007e*/ 	.short	0x00ff


	//----- nvinfo : EIATTR_EXTERNS
	.align		4
        /*0080*/ 	.byte	0x04, 0x0f
        /*0082*/ 	.short	(.L_4475 - .L_4474)


	//   ....[0]....
	.align		4
.L_4474:
        /*0084*/ 	.word	index@(__assertfail)


	//----- nvinfo : EIATTR_MERCURY_ISA_VERSION
	.align		4
.L_4475:
        /*0088*/ 	.byte	0x03, 0x5f
        /*008a*/ 	.short	0x0101


	//----- nvinfo : EIATTR_VRC_CTA_INIT_COUNT
	.align		4
        /*008c*/ 	.byte	0x02, 0x4a
	.zero		1
	.zero		1


	//----- nvinfo : EIATTR_SYSCALL_OFFSETS
	.align		4
        /*0090*/ 	.byte	0x04, 0x46
        /*0092*/ 	.short	(.L_4477 - .L_4476)


	//   ....[0]....
.L_4476:
        /*0094*/ 	.word	0x00000e10


	//   ....[1]....
        /*0098*/ 	.word	0x00001d90


	//   ....[2]....
        /*009c*/ 	.word	0x00002c60


	//   ....[3]....
        /*00a0*/ 	.word	0x00003b30


	//   ....[4]....
        /*00a4*/ 	.word	0x00006060


	//   ....[5]....
        /*00a8*/ 	.word	0x00006dc0


	//   ....[6]....
        /*00ac*/ 	.word	0x00007c40


	//   ....[7]....
        /*00b0*/ 	.word	0x00008aa0


	//----- nvinfo : EIATTR_EXIT_INSTR_OFFSETS
	.align		4
.L_4477:
        /*00b4*/ 	.byte	0x04, 0x1c
        /*00b6*/ 	.short	(.L_4479 - .L_4478)


	//   ....[0]....
.L_4478:
        /*00b8*/ 	.word	0x00007f10


	//   ....[1]....
        /*00bc*/ 	.word	0x00008040


	//   ....[2]....
        /*00c0*/ 	.word	0x00008060


	//   ....[3]....
        /*00c4*/ 	.word	0x000080e0


	//   ....[4]....
        /*00c8*/ 	.word	0x00008100


	//   ....[5]....
        /*00cc*/ 	.word	0x00008120


	//   ....[6]....
        /*00d0*/ 	.word	0x000081b0


	//   ....[7]....
        /*00d4*/ 	.word	0x000081f0


	//   ....[8]....
        /*00d8*/ 	.word	0x00008290


	//   ....[9]....
        /*00dc*/ 	.word	0x000082e0


	//   ....[10]....
        /*00e0*/ 	.word	0x00008310


	//   ....[11]....
        /*00e4*/ 	.word	0x000083d0


	//   ....[12]....
        /*00e8*/ 	.word	0x00008540


	//   ....[13]....
        /*00ec*/ 	.word	0x000086b0


	//   ....[14]....
        /*00f0*/ 	.word	0x00008810


	//   ....[15]....
        /*00f4*/ 	.word	0x00008830


	//   ....[16]....
        /*00f8*/ 	.word	0x00008850


	//   ....[17]....
        /*00fc*/ 	.word	0x00008900


	//   ....[18]....
        /*0100*/ 	.word	0x00008940


	//   ....[19]....
        /*0104*/ 	.word	0x00008ab0


	//   ....[20]....
        /*0108*/ 	.word	0x00008bc0


	//   ....[21]....
        /*010c*/ 	.word	0x00008d00


	//   ....[22]....
        /*0110*/ 	.word	0x00008d40


	//----- nvinfo : EIATTR_MAX_THREADS
	.align		4
.L_4479:
        /*0114*/ 	.byte	0x04, 0x05
        /*0116*/ 	.short	(.L_4481 - .L_4480)
.L_4480:
        /*0118*/ 	.word	0x00000080
        /*011c*/ 	.word	0x00000001
        /*0120*/ 	.word	0x00000001


	//----- nvinfo : EIATTR_CRS_STACK_SIZE
	.align		4
.L_4481:
        /*0124*/ 	.byte	0x04, 0x1e
        /*0126*/ 	.short	(.L_4483 - .L_4482)
.L_4482:
        /*0128*/ 	.word	0x00000000


	//----- nvinfo : EIATTR_CBANK_PARAM_SIZE
	.align		4
.L_4483:
        /*012c*/ 	.byte	0x03, 0x19
        /*012e*/ 	.short	0x003c


	//----- nvinfo : EIATTR_PARAM_CBANK
	.align		4
        /*0130*/ 	.byte	0x04, 0x0a
        /*0132*/ 	.short	(.L_4485 - .L_4484)
	.align		4
.L_4484:
        /*0134*/ 	.word	index@(.nv.constant0._ZN2at6native27unrolled_elementwise_kernelINS0_13BUnaryFunctorIlllZZZNS0_15binary_internal21div_floor_kernel_cudaERNS_18TensorIteratorBaseEENKUlvE_clEvENKUlvE2_clEvEUlllE_EESt5arrayIPcLm2EELi4E23TrivialOffsetCalculatorILi1EjESE_NS0_6memory12LoadWithCastILi1EEENSF_13StoreWithCastILi1EEEEEviT_T0_T2_T3_T4_T5_)
        /*0138*/ 	.short	0x0380
        /*013a*/ 	.short	0x003c


	//----- nvinfo : EIATTR_SW_WAR
	.align		4
.L_4485:
        /*013c*/ 	.byte	0x04, 0x36
        /*013e*/ 	.short	(.L_4487 - .L_4486)
.L_4486:
        /*0140*/ 	.word	0x00000008
.L_4487:


//--------------------- .nv.info._ZN2at6native18elementwise_kernelILi128ELi2EZNS0_22gpu_kernel_impl_nocastINS0_13BUnaryFunctorIlllZZZNS0_15binary_internal21div_floor_kernel_cudaERNS_18TensorIteratorBaseEENKUlvE_clEvENKUlvE2_clEvEUlllE_EEEEvS6_RKT_EUliE_EEviT1_ --------------------------
	.section	.nv.info._ZN2at6native18elementwise_kernelILi128ELi2EZNS0_22gpu_kernel_impl_nocastINS0_13BUnaryFunctorIlllZZZNS0_15binary_internal21div_floor_kernel_cudaERNS_18TensorIteratorBaseEENKUlvE_clEvENKUlvE2_clEvEUlllE_EEEEvS6_RKT_EUliE_EEviT1_,"",@"SHT_CUDA_INFO"
	.sectionflags	@""
	.align	4


	//----- nvinfo : EIATTR_CUDA_API_VERSION
	.align		4
        /*0000*/ 	.byte	0x04, 0x37
        /*0002*/ 	.short	(.L_4489 - .L_4488)
.L_4488:
        /*0004*/ 	.word	0x00000082


	//----- nvinfo : EIATTR_KPARAM_INFO
	.align		4
.L_4489:
        /*0008*/ 	.byte	0x04, 0x17
        /*000a*/ 	.short	(.L_4491 - .L_4490)
.L_4490:
        /*000c*/ 	.word	0x00000000
        /*0010*/ 	.short	0x0001
        /*0012*/ 	.short	0x0008
        /*0014*/ 	.byte	0x00, 0xf0, 0x81, 0x08


	//----- nvinfo : EIATTR_KPARAM_INFO
	.align		4
.L_4491:
        /*0018*/ 	.byte	0x04, 0x17
        /*001a*/ 	.short	(.L_4493 - .L_4492)
.L_4492:
        /*001c*/ 	.word	0x00000000
        /*0020*/ 	.short	0x0000
        /*0022*/ 	.short	0x0000
        /*0024*/ 	.byte	0x00, 0xf0, 0x11, 0x00


	//----- nvinfo : EIATTR_SPARSE_MMA_MASK
	.align		4
.L_4493:
        /*0028*/ 	.byte	0x03, 0x50
        /*002a*/ 	.short	0x0000


	//----- nvinfo : EIATTR_MAXREG_COUNT
	.align		4
        /*002c*/ 	.byte	0x03, 0x1b
        /*002e*/ 	.short	0x0080


	//----- nvinfo : EIATTR_MERCURY_ISA_VERSION
	.align		4
        /*0030*/ 	.byte	0x03, 0x5f
        /*0032*/ 	.short	0x0101


	//----- nvinfo : EIATTR_VRC_CTA_INIT_COUNT
	.align		4
        /*0034*/ 	.byte	0x02, 0x4a
	.zero		1
	.zero		1


	//----- nvinfo : EIATTR_EXIT_INSTR_OFFSETS
	.align		4
        /*0038*/ 	.byte	0x04, 0x1c
        /*003a*/ 	.short	(.L_4495 - .L_4494)


	//   ....[0]....
.L_4494:
        /*003c*/ 	.word	0x00000630


	//   ....[1]....
        /*0040*/ 	.word	0x00000990


	//   ....[2]....
        /*0044*/ 	.word	0x00000b20


	//   ....[3]....
        /*0048*/ 	.word	0x00000b90


	//   ....[4]....
        /*004c*/ 	.word	0x000024a0


	//   ....[5]....
        /*0050*/ 	.word	0x00003cd0


	//----- nvinfo : EIATTR_MAX_THREADS
	.align		4
.L_4495:
        /*0054*/ 	.byte	0x04, 0x05
        /*0056*/ 	.short	(.L_4497 - .L_4496)
.L_4496:
        /*0058*/ 	.word	0x00000080
        /*005c*/ 	.word	0x00000001
        /*0060*/ 	.word	0x00000001


	//----- nvinfo : EIATTR_CRS_STACK_SIZE
	.align		4
.L_4497:
        /*0064*/ 	.byte	0x04, 0x1e
        /*0066*/ 	.short	(.L_4499 - .L_4498)
.L_4498:
        /*0068*/ 	.word	0x00000000


	//----- nvinfo : EIATTR_CBANK_PARAM_SIZE
	.align		4
.L_4499:
        /*006c*/ 	.byte	0x03, 0x19
        /*006e*/ 	.short	0x0228


	//----- nvinfo : EIATTR_PARAM_CBANK
	.align		4
        /*0070*/ 	.byte	0x04, 0x0a
        /*0072*/ 	.short	(.L_4501 - .L_4500)
	.align		4
.L_4500:
        /*0074*/ 	.word	index@(.nv.constant0._ZN2at6native18elementwise_kernelILi128ELi2EZNS0_22gpu_kernel_impl_nocastINS0_13BUnaryFunctorIlllZZZNS0_15binary_internal21div_floor_kernel_cudaERNS_18TensorIteratorBaseEENKUlvE_clEvENKUlvE2_clEvEUlllE_EEEEvS6_RKT_EUliE_EEviT1_)
        /*0078*/ 	.short	0x0380
        /*007a*/ 	.short	0x0228


	//----- nvinfo : EIATTR_SW_WAR
	.align		4
.L_4501:
        /*007c*/ 	.byte	0x04, 0x36
        /*007e*/ 	.short	(.L_4503 - .L_4502)
.L_4502:
        /*0080*/ 	.word	0x00000008
.L_4503:


//--------------------- .nv.info._ZN2at6native27unrolled_elementwise_kernelINS0_13BUnaryFunctorIlllZZZNS0_15binary_internal21div_floor_kernel_cudaERNS_18TensorIteratorBaseEENKUlvE_clEvENKUlvE2_clEvEUlllE_EESt5arrayIPcLm2EELi4E23TrivialOffsetCalculatorILi1EjESE_NS0_6memory15LoadWithoutCastENSF_16StoreWithoutCastEEEviT_T0_T2_T3_T4_T5_ --------------------------
	.section	.nv.info._ZN2at6native27unrolled_elementwise_kernelINS0_13BUnaryFunctorIlllZZZNS0_15binary_internal21div_floor_kernel_cudaERNS_18TensorIteratorBaseEENKUlvE_clEvENKUlvE2_clEvEUlllE_EESt5arrayIPcLm2EELi4E23TrivialOffsetCalculatorILi1EjESE_NS0_6memory15LoadWithoutCastENSF_16StoreWithoutCastEEEviT_T0_T2_T3_T4_T5_,"",@"SHT_CUDA_INFO"
	.sectionflags	@""
	.align	4


	//----- nvinfo : EIATTR_CUDA_API_VERSION
	.align		4
        /*0000*/ 	.byte	0x04, 0x37
        /*0002*/ 	.short	(.L_4505 - .L_4504)
.L_4504:
        /*0004*/ 	.word	0x00000082


	//----- nvinfo : EIATTR_KPARAM_INFO
	.align		4
.L_4505:
        /*0008*/ 	.byte	0x04, 0x17
        /*000a*/ 	.short	(.L_4507 - .L_4506)
.L_4506:
        /*000c*/ 	.word	0x00000000
        /*0010*/ 	.short	0x0006
        /*0012*/ 	.short	0x002b
        /*0014*/ 	.byte	0x00, 0xf0, 0x05, 0x00


	//----- nvinfo : EIATTR_KPARAM_INFO
	.align		4
.L_4507:
        /*0018*/ 	.byte	0x04, 0x17
        /*001a*/ 	.short	(.L_4509 - .L_4508)
.L_4508:
        /*001c*/ 	.word	0x00000000
        /*0020*/ 	.short	0x0005
        /*0022*/ 	.short	0x002a
        /*0024*/ 	.byte	0x00, 0xf0, 0x05, 0x00


	//----- nvinfo : EIATTR_KPARAM_INFO
	.align		4
.L_4509:
        /*0028*/ 	.byte	0x04, 0x17
        /*002a*/ 	.short	(.L_4511 - .L_4510)
.L_4510:
        /*002c*/ 	.word	0x00000000
        /*0030*/ 	.short	0x0004
        /*0032*/ 	.short	0x0029
        /*0034*/ 	.byte	0x00, 0xf0, 0x05, 0x00


	//----- nvinfo : EIATTR_KPARAM_INFO
	.align		4
.L_4511:
        /*0038*/ 	.byte	0x04, 0x17
        /*003a*/ 	.short	(.L_4513 - .L_4512)
.L_4512:
        /*003c*/ 	.word	0x00000000
        /*0040*/ 	.short	0x0003
        /*0042*/ 	.short	0x0028
        /*0044*/ 	.byte	0x00, 0xf0, 0x05, 0x00


	//----- nvinfo : EIATTR_KPARAM_INFO
	.align		4
.L_4513:
        /*0048*/ 	.byte	0x04, 0x17
        /*004a*/ 	.short	(.L_4515 - .L_4514)
.L_4514:
        /*004c*/ 	.word	0x00000000
        /*0050*/ 	.short	0x0002
        /*0052*/ 	.short	0x0018
        /*0054*/ 	.byte	0x00, 0xf0, 0x41, 0x00


	//----- nvinfo : EIATTR_KPARAM_INFO
	.align		4
.L_4515:
        /*0058*/ 	.byte	0x04, 0x17
        /*005a*/ 	.short	(.L_4517 - .L_4516)
.L_4516:
        /*005c*/ 	.word	0x00000000
        /*0060*/ 	.short	0x0001
        /*0062*/ 	.short	0x0008
        /*0064*/ 	.byte	0x00, 0xf0, 0x41, 0x00


	//----- nvinfo : EIATTR_KPARAM_INFO
	.align		4
.L_4517:
        /*0068*/ 	.byte	0x04, 0x17
        /*006a*/ 	.short	(.L_4519 - .L_4518)
.L_4518:
        /*006c*/ 	.word	0x00000000
        /*0070*/ 	.short	0x0000
        /*0072*/ 	.short	0x0000
        /*0074*/ 	.byte	0x00, 0xf0, 0x11, 0x00


	//----- nvinfo : EIATTR_SPARSE_MMA_MASK
	.align		4
.L_4519:
        /*0078*/ 	.byte	0x03, 0x50
        /*007a*/ 	.short	0x0000


	//----- nvinfo : EIATTR_MAXREG_COUNT
	.align		4
        /*007c*/ 	.byte	0x03, 0x1b
        /*007e*/ 	.short	0x00ff


	//----- nvinfo : EIATTR_MERCURY_ISA_VERSION
	.align		4
        /*0080*/ 	.byte	0x03, 0x5f
        /*0082*/ 	.short	0x0101


	//----- nvinfo : EIATTR_VRC_CTA_INIT_COUNT
	.align		4
        /*0084*/ 	.byte	0x02, 0x4a
	.zero		1
	.zero		1


	//----- nvinfo : EIATTR_EXIT_INSTR_OFFSETS
	.align		4
        /*0088*/ 	.byte	0x04, 0x1c
        /*008a*/ 	.short	(.L_4521 - .L_4520)


	//   ....[0]....
.L_4520:
        /*008c*/ 	.word	0x00001a40


	//   ....[1]....
        /*0090*/ 	.word	0x00001a90


	//----- nvinfo : EIATTR_MAX_THREADS
	.align		4
.L_4521:
        /*0094*/ 	.byte	0x04, 0x05
        /*0096*/ 	.short	(.L_4523 - .L_4522)
.L_4522:
        /*0098*/ 	.word	0x00000080
        /*009c*/ 	.word	0x00000001
        /*00a0*/ 	.word	0x00000001


	//----- nvinfo : EIATTR_CRS_STACK_SIZE
	.align		4
.L_4523:
        /*00a4*/ 	.byte	0x04, 0x1e
        /*00a6*/ 	.short	(.L_4525 - .L_4524)
.L_4524:
        /*00a8*/ 	.word	0x00000000


	//----- nvinfo : EIATTR_CBANK_PARAM_SIZE
	.align		4
.L_4525:
        /*00ac*/ 	.byte	0x03, 0x19
        /*00ae*/ 	.short	0x002c


	//----- nvinfo : EIATTR_PARAM_CBANK
	.align		4
        /*00b0*/ 	.byte	0x04, 0x0a
        /*00b2*/ 	.short	(.L_4527 - .L_4526)
	.align		4
.L_4526:
        /*00b4*/ 	.word	index@(.nv.constant0._ZN2at6native27unrolled_elementwise_kernelINS0_13BUnaryFunctorIlllZZZNS0_15binary_internal21div_floor_kernel_cudaERNS_18TensorIteratorBaseEENKUlvE_clEvENKUlvE2_clEvEUlllE_EESt5arrayIPcLm2EELi4E23TrivialOffsetCalculatorILi1EjESE_NS0_6memory15LoadWithoutCastENSF_16StoreWithoutCastEEEviT_T0_T2_T3_T4_T5_)
        /*00b8*/ 	.short	0x0380
        /*00ba*/ 	.short	0x002c


	//----- nvinfo : EIATTR_SW_WAR
	.align		4
.L_4527:
        /*00bc*/ 	.byte	0x04, 0x36
        /*00be*/ 	.short	(.L_4529 - .L_4528)
.L_4528:
        /*00c0*/ 	.word	0x00000008
.L_4529:


//--------------------- .nv.info._ZN2at6native29vectorized_elementwise_kernelILi2ENS0_13BUnaryFunctorIlllZZZNS0_15binary_internal21div_floor_kernel_cudaERNS_18TensorIteratorBaseEENKUlvE_clEvENKUlvE2_clEvEUlllE_EESt5arrayIPcLm2EEEEviT0_T1_ --------------------------
	.section	.nv.info._ZN2at6native29vectorized_elementwise_kernelILi2ENS0_13BUnaryFunctorIlllZZZNS0_15binary_internal21div_floor_kernel_cudaERNS_18TensorIteratorBaseEENKUlvE_clEvENKUlvE2_clEvEUlllE_EESt5arrayIPcLm2EEEEviT0_T1_,"",@"SHT_CUDA_INFO"
	.sectionflags	@""
	.align	4


	//----- nvinfo : EIATTR_CUDA_API_VERSION
	.align		4
        /*0000*/ 	.byte	0x04, 0x37
        /*0002*/ 	.short	(.L_4531 - .L_4530)
.L_4530:
        /*0004*/ 	.word	0x00000082


	//----- nvinfo : EIATTR_KPARAM_INFO
	.align		4
.L_4531:
        /*0008*/ 	.byte	0x04, 0x17
        /*000a*/ 	.short	(.L_4533 - .L_4532)
.L_4532:
        /*000c*/ 	.word	0x00000000
        /*0010*/ 	.short	0x0002
        /*0012*/ 	.short	0x0018
        /*0014*/ 	.byte	0x00, 0xf0, 0x41, 0x00


	//----- nvinfo : EIATTR_KPARAM_INFO
	.align		4
.L_4533:
        /*0018*/ 	.byte	0x04, 0x17
        /*001a*/ 	.short	(.L_4535 - .L_4534)
.L_4534:
        /*001c*/ 	.word	0x00000000
        /*0020*/ 	.short	0x0001
        /*0022*/ 	.short	0x0008
        /*0024*/ 	.byte	0x00, 0xf0, 0x41, 0x00


	//----- nvinfo : EIATTR_KPARAM_INFO
	.align		4
.L_4535:
        /*0028*/ 	.byte	0x04, 0x17
        /*002a*/ 	.short	(.L_4537 - .L_4536)
.L_4536:
        /*002c*/ 	.word	0x00000000
        /*0030*/ 	.short	0x0000
        /*0032*/ 	.short	0x0000
        /*0034*/ 	.byte	0x00, 0xf0, 0x11, 0x00


	//----- nvinfo : EIATTR_SPARSE_MMA_MASK
	.align		4
.L_4537:
        /*0038*/ 	.byte	0x03, 0x50
        /*003a*/ 	.short	0x0000


	//----- nvinfo : EIATTR_MAXREG_COUNT
	.align		4
        /*003c*/ 	.byte	0x03, 0x1b
        /*003e*/ 	.short	0x00ff


	//----- nvinfo : EIATTR_MERCURY_ISA_VERSION
	.align		4
        /*0040*/ 	.byte	0x03, 0x5f
        /*0042*/ 	.short	0x0101


	//----- nvinfo : EIATTR_VRC_CTA_INIT_COUNT
	.align		4
        /*0044*/ 	.byte	0x02, 0x4a
	.zero		1
	.zero		1


	//----- nvinfo : EIATTR_EXIT_INSTR_OFFSETS
	.align		4
        /*0048*/ 	.byte	0x04, 0x1c
        /*004a*/ 	.short	(.L_4539 - .L_4538)


	//   ....[0]....
.L_4538:
        /*004c*/ 	.word	0x000033d0


	//   ....[1]....
        /*0050*/ 	.word	0x00003420


	//   ....[2]....
        /*0054*/ 	.word	0x00005f20


	//----- nvinfo : EIATTR_MAX_THREADS
	.align		4
.L_4539:
        /*0058*/ 	.byte	0x04, 0x05
        /*005a*/ 	.short	(.L_4541 - .L_4540)
.L_4540:
        /*005c*/ 	.word	0x00000080
        /*0060*/ 	.word	0x00000001
        /*0064*/ 	.word	0x00000001


	//----- nvinfo : EIATTR_CRS_STACK_SIZE
	.align		4
.L_4541:
        /*0068*/ 	.byte	0x04, 0x1e
        /*006a*/ 	.short	(.L_4543 - .L_4542)
.L_4542:
        /*006c*/ 	.word	0x00000000


	//----- nvinfo : EIATTR_CBANK_PARAM_SIZE
	.align		4
.L_4543:
        /*0070*/ 	.byte	0x03, 0x19
        /*0072*/ 	.short	0x0028


	//----- nvinfo : EIATTR_PARAM_CBANK
	.align		4
        /*0074*/ 	.byte	0x04, 0x0a
        /*0076*/ 	.short	(.L_4545 - .L_4544)
	.align		4
.L_4544:
        /*0078*/ 	.word	index@(.nv.constant0._ZN2at6native29vectorized_elementwise_kernelILi2ENS0_13BUnaryFunctorIlllZZZNS0_15binary_internal21div_floor_kernel_cudaERNS_18TensorIteratorBaseEENKUlvE_clEvENKUlvE2_clEvEUlllE_EESt5arrayIPcLm2EEEEviT0_T1_)
        /*007c*/ 	.short	0x0380
        /*007e*/ 	.short	0x0028


	//----- nvinfo : EIATTR_SW_WAR
	.align		4
.L_4545:
        /*0080*/ 	.byte	0x04, 0x36
        /*0082*/ 	.short	(.L_4547 - .L_4546)
.L_4546:
        /*0084*/ 	.word	0x00000008
.L_4547:


//--------------------- .nv.info._ZN2at6native29vectorized_elementwise_kernelILi4ENS0_13BUnaryFunctorIlllZZZNS0_15binary_internal21div_floor_kernel_cudaERNS_18TensorIteratorBaseEENKUlvE_clEvENKUlvE2_clEvEUlllE_EESt5arrayIPcLm2EEEEviT0_T1_ --------------------------
	.section	.nv.info._ZN2at6native29vectorized_elementwise_kernelILi4ENS0_13BUnaryFunctorIlllZZZNS0_15binary_internal21div_floor_kernel_cudaERNS_18TensorIteratorBaseEENKUlvE_clEvENKUlvE2_clEvEUlllE_EESt5arrayIPcLm2EEEEviT0_T1_,"",@"SHT_CUDA_INFO"
	.sectionflags	@""
	.align	4


	//----- nvinfo : EIATTR_CUDA_API_VERSION
	.align		4
        /*0000*/ 	.byte	0x04, 0x37
        /*0002*/ 	.short	(.L_4549 - .L_4548)
.L_4548:
        /*0004*/ 	.word	0x00000082


	//----- nvinfo : EIATTR_KPARAM_INFO
	.align		4
.L_4549:
        /*0008*/ 	.byte	0x04, 0x17
        /*000a*/ 	.short	(.L_4551 - .L_4550)
.L_4550:
        /*000c*/ 	.word	0x00000000
        /*0010*/ 	.short	0x0002
        /*0012*/ 	.short	0x0018
        /*0014*/ 	.byte	0x00, 0xf0, 0x41, 0x00


	//----- nvinfo : EIATTR_KPARAM_INFO
	.align		4
.L_4551:
        /*0018*/ 	.byte	0x04, 0x17
        /*001a*/ 	.short	(.L_4553 - .L_4552)
.L_4552:
        /*001c*/ 	.word	0x00000000
        /*0020*/ 	.short	0x0001
        /*0022*/ 	.short	0x0008
        /*0024*/ 	.byte	0x00, 0xf0, 0x41, 0x00


	//----- nvinfo : EIATTR_KPARAM_INFO
	.align		4
.L_4553:
        /*0028*/ 	.byte	0x04, 0x17
        /*002a*/ 	.short	(.L_4555 - .L_4554)
.L_4554:
        /*002c*/ 	.word	0x00000000
        /*0030*/ 	.short	0x0000
        /*0032*/ 	.short	0x0000
        /*0034*/ 	.byte	0x00, 0xf0, 0x11, 0x00


	//----- nvinfo : EIATTR_SPARSE_MMA_MASK
	.align		4
.L_4555:
        /*0038*/ 	.byte	0x03, 0x50
        /*003a*/ 	.short	0x0000


	//----- nvinfo : EIATTR_MAXREG_COUNT
	.align		4
        /*003c*/ 	.byte	0x03, 0x1b
        /*003e*/ 	.short	0x00ff


	//----- nvinfo : EIATTR_MERCURY_ISA_VERSION
	.align		4
        /*0040*/ 	.byte	0x03, 0x5f
        /*0042*/ 	.short	0x0101


	//----- nvinfo : EIATTR_VRC_CTA_INIT_COUNT
	.align		4
        /*0044*/ 	.byte	0x02, 0x4a
	.zero		1
	.zero		1


	//----- nvinfo : EIATTR_EXIT_INSTR_OFFSETS
	.align		4
        /*0048*/ 	.byte	0x04, 0x1c
        /*004a*/ 	.short	(.L_4557 - .L_4556)


	//   ....[0]....
.L_4556:
        /*004c*/ 	.word	0x000033d0


	//   ....[1]....
        /*0050*/ 	.word	0x00003420


	//   ....[2]....
        /*0054*/ 	.word	0x00005ee0


	//----- nvinfo : EIATTR_MAX_THREADS
	.align		4
.L_4557:
        /*0058*/ 	.byte	0x04, 0x05
        /*005a*/ 	.short	(.L_4559 - .L_4558)
.L_4558:
        /*005c*/ 	.word	0x00000080
        /*0060*/ 	.word	0x00000001
        /*0064*/ 	.word	0x00000001


	//----- nvinfo : EIATTR_CRS_STACK_SIZE
	.align		4
.L_4559:
        /*0068*/ 	.byte	0x04, 0x1e
        /*006a*/ 	.short	(.L_4561 - .L_4560)
.L_4560:
        /*006c*/ 	.word	0x00000000


	//----- nvinfo : EIATTR_CBANK_PARAM_SIZE
	.align		4
.L_4561:
        /*0070*/ 	.byte	0x03, 0x19
        /*0072*/ 	.short	0x0028


	//----- nvinfo : EIATTR_PARAM_CBANK
	.align		4
        /*0074*/ 	.byte	0x04, 0x0a
        /*0076*/ 	.short	(.L_4563 - .L_4562)
	.align		4
.L_4562:
        /*0078*/ 	.word	index@(.nv.constant0._ZN2at6native29vectorized_elementwise_kernelILi4ENS0_13BUnaryFunctorIlllZZZNS0_15binary_internal21div_floor_kernel_cudaERNS_18TensorIteratorBaseEENKUlvE_clEvENKUlvE2_clEvEUlllE_EESt5arrayIPcLm2EEEEviT0_T1_)
        /*007c*/ 	.short	0x0380
        /*007e*/ 	.short	0x0028


	//----- nvinfo : EIATTR_SW_WAR
	.align		4
.L_4563:
        /*0080*/ 	.byte	0x04, 0x36
        /*0082*/ 	.short	(.L_4565 - .L_4564)
.L_4564:
        /*0084*/ 	.word	0x00000008
.L_4565:


//--------------------- .nv.info._ZN2at6native29vectorized_elementwise_kernelILi8ENS0_13BUnaryFunctorIlllZZZNS0_15binary_internal21div_floor_kernel_cudaERNS_18TensorIteratorBaseEENKUlvE_clEvENKUlvE2_clEvEUlllE_EESt5arrayIPcLm2EEEEviT0_T1_ --------------------------
	.section	.nv.info._ZN2at6native29vectorized_elementwise_kernelILi8ENS0_13BUnaryFunctorIlllZZZNS0_15binary_internal21div_floor_kernel_cudaERNS_18TensorIteratorBaseEENKUlvE_clEvENKUlvE2_clEvEUlllE_EESt5arrayIPcLm2EEEEviT0_T1_,"",@"SHT_CUDA_INFO"
	.sectionflags	@""
	.align	4


	//----- nvinfo : EIATTR_CUDA_API_VERSION
	.align		4
        /*0000*/ 	.byte	0x04, 0x37
        /*0002*/ 	.short	(.L_4567 - .L_4566)
.L_4566:
        /*0004*/ 	.word	0x00000082


	//----- nvinfo : EIATTR_KPARAM_INFO
	.align		4
.L_4567:
        /*0008*/ 	.byte	0x04, 0x17
        /*000a*/ 	.short	(.L_4569 - .L_4568)
.L_4568:
        /*000c*/ 	.word	0x00000000
        /*0010*/ 	.short	0x0002
        /*0012*/ 	.short	0x0018
        /*0014*/ 	.byte	0x00, 0xf0, 0x41, 0x00


	//----- nvinfo : EIATTR_KPARAM_INFO
	.align		4
.L_4569:
        /*0018*/ 	.byte	0x04, 0x17
        /*001a*/ 	.short	(.L_4571 - .L_4570)
.L_4570:
        /*001c*/ 	.word	0x00000000
        /*0020*/ 	.short	0x0001
        /*0022*/ 	.short	0x0008
        /*0024*/ 	.byte	0x00, 0xf0, 0x41, 0x00


	//----- nvinfo : EIATTR_KPARAM_INFO
	.align		4
.L_4571:
        /*0028*/ 	.byte	0x04, 0x17
        /*002a*/ 	.short	(.L_4573 - .L_4572)
.L_4572:
        /*002c*/ 	.word	0x00000000
        /*0030*/ 	.short	0x0000
        /*0032*/ 	.short	0x0000
        /*0034*/ 	.byte	0x00, 0xf0, 0x11, 0x00


	//----- nvinfo : EIATTR_SPARSE_MMA_MASK
	.align		4
.L_4573:
        /*0038*/ 	.byte	0x03, 0x50
        /*003a*/ 	.short	0x0000


	//----- nvinfo : EIATTR_MAXREG_COUNT
	.align		4
        /*003c*/ 	.byte	0x03, 0x1b
        /*003e*/ 	.short	0x00ff


	//----- nvinfo : EIATTR_MERCURY_ISA_VERSION
	.align		4
        /*0040*/ 	.byte	0x03, 0x5f
        /*0042*/ 	.short	0x0101


	//----- nvinfo : EIATTR_VRC_CTA_INIT_COUNT
	.align		4
        /*0044*/ 	.byte	0x02, 0x4a
	.zero		1
	.zero		1


	//----- nvinfo : EIATTR_EXIT_INSTR_OFFSETS
	.align		4
        /*0048*/ 	.byte	0x04, 0x1c
        /*004a*/ 	.short	(.L_4575 - .L_4574)


	//   ....[0]....
.L_4574:
        /*004c*/ 	.word	0x000033d0


	//   ....[1]....
        /*0050*/ 	.word	0x00003420


	//   ....[2]....
        /*0054*/ 	.word	0x00005ee0


	//----- nvinfo : EIATTR_MAX_THREADS
	.align		4
.L_4575:
        /*0058*/ 	.byte	0x04, 0x05
        /*005a*/ 	.short	(.L_4577 - .L_4576)
.L_4576:
        /*005c*/ 	.word	0x00000080
        /*0060*/ 	.word	0x00000001
        /*0064*/ 	.word	0x00000001


	//----- nvinfo : EIATTR_CRS_STACK_SIZE
	.align		4
.L_4577:
        /*0068*/ 	.byte	0x04, 0x1e
        /*006a*/ 	.short	(.L_4579 - .L_4578)
.L_4578:
        /*006c*/ 	.word	0x00000000


	//----- nvinfo : EIATTR_CBANK_PARAM_SIZE
	.align		4
.L_4579:
        /*0070*/ 	.byte	0x03, 0x19
        /*0072*/ 	.short	0x0028


	//----- nvinfo : EIATTR_PARAM_CBANK
	.align		4
        /*0074*/ 	.byte	0x04, 0x0a
        /*0076*/ 	.short	(.L_4581 - .L_4580)
	.align		4
.L_4580:
        /*0078*/ 	.word	index@(.nv.constant0._ZN2at6native29vectorized_elementwise_kernelILi8ENS0_13BUnaryFunctorIlllZZZNS0_15binary_internal21div_floor_kernel_cudaERNS_18TensorIteratorBaseEENKUlvE_clEvENKUlvE2_clEvEUlllE_EESt5arrayIPcLm2EEEEviT0_T1_)
        /*007c*/ 	.short	0x0380
        /*007e*/ 	.short	0x0028


	//----- nvinfo : EIATTR_SW_WAR
	.align		4
.L_4581:
        /*0080*/ 	.byte	0x04, 0x36
        /*0082*/ 	.short	(.L_4583 - .L_4582)
.L_4582:
        /*0084*/ 	.word	0x00000008
.L_4583:


//--------------------- .nv.info._ZN2at6native18elementwise_kernelILi128ELi4EZNS0_15gpu_kernel_implINS0_13AUnaryFunctorIlllZZZNS0_15binary_internal21div_floor_kernel_cudaERNS_18TensorIteratorBaseEENKUlvE_clEvENKUlvE2_clEvEUlllE_EEEEvS6_RKT_EUliE_EEviT1_ --------------------------
	.section	.nv.info._ZN2at6native18elementwise_kernelILi128ELi4EZNS0_15gpu_kernel_implINS0_13AUnaryFunctorIlllZZZNS0_15binary_internal21div_floor_kernel_cudaERNS_18TensorIteratorBaseEENKUlvE_clEvENKUlvE2_clEvEUlllE_EEEEvS6_RKT_EUliE_EEviT1_,"",@"SHT_CUDA_INFO"
	.sectionflags	@""
	.align	4


	//----- nvinfo : EIATTR_CUDA_API_VERSION
	.align		4
        /*0000*/ 	.byte	0x04, 0x37
        /*0002*/ 	.short	(.L_4585 - .L_4584)
.L_4584:
        /*0004*/ 	.word	0x00000082


	//----- nvinfo : EIATTR_KPARAM_INFO
	.align		4
.L_4585:
        /*0008*/ 	.byte	0x04, 0x17
        /*000a*/ 	.short	(.L_4587 - .L_4586)
.L_4586:
        /*000c*/ 	.word	0x00000000
        /*0010*/ 	.short	0x0001
        /*0012*/ 	.short	0x0008
        /*0014*/ 	.byte	0x00, 0xf0, 0xa1, 0x08


	//----- nvinfo : EIATTR_KPARAM_INFO
	.align		4
.L_4587:
        /*0018*/ 	.byte	0x04, 0x17
        /*001a*/ 	.short	(.L_4589 - .L_4588)
.L_4588:
        /*001c*/ 	.word	0x00000000
        /*0020*/ 	.short	0x0000
        /*0022*/ 	.short	0x0000
        /*0024*/ 	.byte	0x00, 0xf0, 0x11, 0x00


	//----- nvinfo : EIATTR_SPARSE_MMA_MASK
	.align		4
.L_4589:
        /*0028*/ 	.byte	0x03, 0x50
        /*002a*/ 	.short	0x0000


	//----- nvinfo : EIATTR_MAXREG_COUNT
	.align		4
        /*002c*/ 	.byte	0x03, 0x1b
        /*002e*/ 	.short	0x0080


	//----- nvinfo : EIATTR_EXTERNS
	.align		4
        /*0030*/ 	.byte	0x04, 0x0f
        /*0032*/ 	.short	(.L_4591 - .L_4590)


	//   ....[0]....
	.align		4
.L_4590:
        /*0034*/ 	.word	index@(__assertfail)


	//----- nvinfo : EIATTR_MERCURY_ISA_VERSION
	.align		4
.L_4591:
        /*0038*/ 	.byte	0x03, 0x5f
        /*003a*/ 	.short	0x0101


	//----- nvinfo : EIATTR_VRC_CTA_INIT_COUNT
	.align		4
        /*003c*/ 	.byte	0x02, 0x4a
	.zero		1
	.zero		1


	//----- nvinfo : EIATTR_SYSCALL_OFFSETS
	.align		4
        /*0040*/ 	.byte	0x04, 0x46
        /*0042*/ 	.short	(.L_4593 - .L_4592)


	//   ....[0]....
.L_4592:
        /*0044*/ 	.word	0x00002120


	//   ....[1]....
        /*0048*/ 	.word	0x00003450


	//   ....[2]....
        /*004c*/ 	.word	0x000056d0


	//   ....[3]....
        /*0050*/ 	.word	0x00006800


	//   ....[4]....
        /*0054*/ 	.word	0x00008bc0


	//   ....[5]....
        /*0058*/ 	.word	0x00009cf0


	//   ....[6]....
        /*005c*/ 	.word	0x0000c0c0


	//   ....[7]....
        /*0060*/ 	.word	0x0000d1b0


	//----- nvinfo : EIATTR_EXIT_INSTR_OFFSETS
	.align		4
.L_4593:
        /*0064*/ 	.byte	0x04, 0x1c
        /*0066*/ 	.short	(.L_4595 - .L_4594)


	//   ....[0]....
.L_4594:
        /*0068*/ 	.word	0x00009fd0


	//   ....[1]....
        /*006c*/ 	.word	0x0000c740


	//   ....[2]....
        /*0070*/ 	.word	0x0000c760


	//   ....[3]....
        /*0074*/ 	.word	0x0000c7e0


	//   ....[4]....
        /*0078*/ 	.word	0x0000c800


	//   ....[5]....
        /*007c*/ 	.word	0x0000c820


	//   ....[6]....
        /*0080*/ 	.word	0x0000c8b0


	//   ....[7]....
        /*0084*/ 	.word	0x0000c8f0


	//   ....[8]....
        /*0088*/ 	.word	0x0000c990


	//   ....[9]....
        /*008c*/ 	.word	0x0000c9e0


	//   ....[10]....
        /*0090*/ 	.word	0x0000ca10


	//   ....[11]....
        /*0094*/ 	.word	0x0000cad0


	//   ....[12]....
        /*0098*/ 	.word	0x0000cc40


	//   ....[13]....
        /*009c*/ 	.word	0x0000cdb0


	//   ....[14]....
        /*00a0*/ 	.word	0x0000cf20


	//   ....[15]....
        /*00a4*/ 	.word	0x0000cf40


	//   ....[16]....
        /*00a8*/ 	.word	0x0000cf60


	//   ....[17]....
        /*00ac*/ 	.word	0x0000d010


	//   ....[18]....
        /*00b0*/ 	.word	0x0000d050


	//   ....[19]....
        /*00b4*/ 	.word	0x0000d1c0


	//   ....[20]....
        /*00b8*/ 	.word	0x0000d2d0


	//   ....[21]....
        /*00bc*/ 	.word	0x0000d410


	//   ....[22]....
        /*00c0*/ 	.word	0x0000d450


	//----- nvinfo : EIATTR_MAX_THREADS
	.align		4
.L_4595:
        /*00c4*/ 	.byte	0x04, 0x05
        /*00c6*/ 	.short	(.L_4597 - .L_4596)
.L_4596:
        /*00c8*/ 	.word	0x00000080
        /*00cc*/ 	.word	0x00000001
        /*00d0*/ 	.word	0x00000001


	//----- nvinfo : EIATTR_CRS_STACK_SIZE
	.align		4
.L_4597:
        /*00d4*/ 	.byte	0x04, 0x1e
        /*00d6*/ 	.short	(.L_4599 - .L_4598)
.L_4598:
        /*00d8*/ 	.word	0x00000000


	//----- nvinfo : EIATTR_CBANK_PARAM_SIZE
	.align		4
.L_4599:
        /*00dc*/ 	.byte	0x03, 0x19
        /*00de*/ 	.short	0x0230


	//----- nvinfo : EIATTR_PARAM_CBANK
	.align		4
        /*00e0*/ 	.byte	0x04, 0x0a
        /*00e2*/ 	.short	(.L_4601 - .L_4600)
	.align		4
.L_4600:
        /*00e4*/ 	.word	index@(.nv.constant0._ZN2at6native18elementwise_kernelILi128ELi4EZNS0_15gpu_kernel_implINS0_13AUnaryFunctorIlllZZZNS0_15binary_internal21div_floor_kernel_cudaERNS_18TensorIteratorBaseEENKUlvE_clEvENKUlvE2_clEvEUlllE_EEEEvS6_RKT_EUliE_EEviT1_)
        /*00e8*/ 	.short	0x0380
        /*00ea*/ 	.short	0x0230


	//----- nvinfo : EIATTR_SW_WAR
	.align		4
.L_4601:
        /*00ec*/ 	.byte	0x04, 0x36
        /*00ee*/ 	.short	(.L_4603 - .L_4602)
.L_4602:
        /*00f0*/ 	.word	0x00000008
.L_4603:


//--------------------- .nv.info._ZN2at6native27unrolled_elementwise_kernelINS0_13AUnaryFunctorIlllZZZNS0_15binary_internal21div_floor_kernel_cudaERNS_18TensorIteratorBaseEENKUlvE_clEvENKUlvE2_clEvEUlllE_EESt5arrayIPcLm2EELi4E23TrivialOffsetCalculatorILi1EjESE_NS0_6memory12LoadWithCastILi1EEENSF_13StoreWithCastILi1EEEEEviT_T0_T2_T3_T4_T5_ --------------------------
	.section	.nv.info._ZN2at6native27unrolled_elementwise_kernelINS0_13AUnaryFunctorIlllZZZNS0_15binary_internal21div_floor_kernel_cudaERNS_18TensorIteratorBaseEENKUlvE_clEvENKUlvE2_clEvEUlllE_EESt5arrayIPcLm2EELi4E23TrivialOffsetCalculatorILi1EjESE_NS0_6memory12LoadWithCastILi1EEENSF_13StoreWithCastILi1EEEEEviT_T0_T2_T3_T4_T5_,"",@"SHT_CUDA_INFO"
	.sectionflags	@""
	.align	4


	//----- nvinfo : EIATTR_CUDA_API_VERSION
	.align		4
        /*0000*/ 	.byte	0x04, 0x37
        /*0002*/ 	.short	(.L_4605 - .L_4604)
.L_4604:
        /*0004*/ 	.word	0x00000082


	//----- nvinfo : EIATTR_KPARAM_INFO
	.align		4
.L_4605:
        /*0008*/ 	.byte	0x04, 0x17
        /*000a*/ 	.short	(.L_4607 - .L_4606)
.L_4606:
        /*000c*/ 	.word	0x00000000
        /*0010*/ 	.short	0x0006
        /*0012*/ 	.short	0x0034
        /*0014*/ 	.byte	0x00, 0xf0, 0x21, 0x00


	//----- nvinfo : EIATTR_KPARAM_INFO
	.align		4
.L_4607:
        /*0018*/ 	.byte	0x04, 0x17
        /*001a*/ 	.short	(.L_4609 - .L_4608)
.L_4608:
        /*001c*/ 	.word	0x00000000
        /*0020*/ 	.short	0x0005
        /*0022*/ 	.short	0x002c
        /*0024*/ 	.byte	0x00, 0xf0, 0x21, 0x00


	//----- nvinfo : EIATTR_KPARAM_INFO
	.align		4
.L_4609:
        /*0028*/ 	.byte	0x04, 0x17
        /*002a*/ 	.short	(.L_4611 - .L_4610)
.L_4610:
        /*002c*/ 	.word	0x00000000
        /*0030*/ 	.short	0x0004
        /*0032*/ 	.short	0x0029
        /*0034*/ 	.byte	0x00, 0xf0, 0x05, 0x00


	//----- nvinfo : EIATTR_KPARAM_INFO
	.align		4
.L_4611:
        /*0038*/ 	.byte	0x04, 0x17
        /*003a*/ 	.short	(.L_4613 - .L_4612)
.L_4612:
        /*003c*/ 	.word	0x00000000
        /*0040*/ 	.short	0x0003
        /*0042*/ 	.short	0x0028
        /*0044*/ 	.byte	0x00, 0xf0, 0x05, 0x00


	//----- nvinfo : EIATTR_KPARAM_INFO
	.align		4
.L_4613:
        /*0048*/ 	.byte	0x04, 0x17
        /*004a*/ 	.short	(.L_4615 - .L_4614)
.L_4614:
        /*004c*/ 	.word	0x00000000
        /*0050*/ 	.short	0x0002
        /*0052*/ 	.short	0x0018
        /*0054*/ 	.byte	0x00, 0xf0, 0x41, 0x00


	//----- nvinfo : EIATTR_KPARAM_INFO
	.align		4
.L_4615:
        /*0058*/ 	.byte	0x04, 0x17
        /*005a*/ 	.short	(.L_4617 - .L_4616)
.L_4616:
        /*005c*/ 	.word	0x00000000
        /*0060*/ 	.short	0x0001
        /*0062*/ 	.short	0x0008
        /*0064*/ 	.byte	0x00, 0xf0, 0x41, 0x00


	//----- nvinfo : EIATTR_KPARAM_INFO
	.align		4
.L_4617:
        /*0068*/ 	.byte	0x04, 0x17
        /*006a*/ 	.short	(.L_4619 - .L_4618)
.L_4618:
        /*006c*/ 	.word	0x00000000
        /*0070*/ 	.short	0x0000
        /*0072*/ 	.short	0x0000
        /*0074*/ 	.byte	0x00, 0xf0, 0x11, 0x00


	//----- nvinfo : EIATTR_SPARSE_MMA_MASK
	.align		4
.L_4619:
        /*0078*/ 	.byte	0x03, 0x50
        /*007a*/ 	.short	0x0000


	//----- nvinfo : EIATTR_MAXREG_COUNT
	.align		4
        /*007c*/ 	.byte	0x03, 0x1b
        /*007e*/ 	.short	0x00ff


	//----- nvinfo : EIATTR_EXTERNS
	.align		4
        /*0080*/ 	.byte	0x04, 0x0f
        /*0082*/ 	.short	(.L_4621 - .L_4620)


	//   ....[0]....
	.align		4
.L_4620:
        /*0084*/ 	.word	index@(__assertfail)


	//----- nvinfo : EIATTR_MERCURY_ISA_VERSION
	.align		4
.L_4621:
        /*0088*/ 	.byte	0x03, 0x5f
        /*008a*/ 	.short	0x0101


	//----- nvinfo : EIATTR_VRC_CTA_INIT_COUNT
	.align		4
        /*008c*/ 	.byte	0x02, 0x4a
	.zero		1
	.zero		1


	//----- nvinfo : EIATTR_SYSCALL_OFFSETS
	.align		4
        /*0090*/ 	.byte	0x04, 0x46
        /*0092*/ 	.short	(.L_4623 - .L_4622)


	//   ....[0]....
.L_4622:
        /*0094*/ 	.word	0x00000e10


	//   ....[1]....
        /*0098*/ 	.word	0x00001da0


	//   ....[2]....
        /*009c*/ 	.word	0x00002c80


	//   ....[3]....
        /*00a0*/ 	.word	0x00003b50


	//   ....[4]....
        /*00a4*/ 	.word	0x00005fd0


	//   ....[5]....
        /*00a8*/ 	.word	0x00006d20


	//   ....[6]....
        /*00ac*/ 	.word	0x00007ba0


	//   ....[7]....
        /*00b0*/ 	.word	0x00008a00


	//----- nvinfo : EIATTR_EXIT_INSTR_OFFSETS
	.align		4
.L_4623:
        /*00b4*/ 	.byte	0x04, 0x1c
        /*00b6*/ 	.short	(.L_4625 - .L_4624)


	//   ....[0]....
.L_4624:
        /*00b8*/ 	.word	0x00007e70


	//   ....[1]....
        /*00bc*/ 	.word	0x00007fa0


	//   ....[2]....
        /*00c0*/ 	.word	0x00007fc0


	//   ....[3]....
        /*00c4*/ 	.word	0x00008040


	//   ....[4]....
        /*00c8*/ 	.word	0x00008060


	//   ....[5]....
        /*00cc*/ 	.word	0x00008080


	//   ....[6]....
        /*00d0*/ 	.word	0x00008110


	//   ....[7]....
        /*00d4*/ 	.word	0x00008150


	//   ....[8]....
        /*00d8*/ 	.word	0x000081f0


	//   ....[9]....
        /*00dc*/ 	.word	0x00008240


	//   ....[10]....
        /*00e0*/ 	.word	0x00008270


	//   ....[11]....
        /*00e4*/ 	.word	0x00008330


	//   ....[12]....
        /*00e8*/ 	.word	0x000084a0


	//   ....[13]....
        /*00ec*/ 	.word	0x00008610


	//   ....[14]....
        /*00f0*/ 	.word	0x00008770


	//   ....[15]....
        /*00f4*/ 	.word	0x00008790


	//   ....[16]....
        /*00f8*/ 	.word	0x000087b0


	//   ....[17]....
        /*00fc*/ 	.word	0x00008860


	//   ....[18]....
        /*0100*/ 	.word	0x000088a0


	//   ....[19]....
        /*0104*/ 	.word	0x00008a10


	//   ....[20]....
        /*0108*/ 	.word	0x00008b20


	//   ....[21]....
        /*010c*/ 	.word	0x00008c60


	//   ....[22]....
        /*0110*/ 	.word	0x00008ca0


	//----- nvinfo : EIATTR_MAX_THREADS
	.align		4
.L_4625:
        /*0114*/ 	.byte	0x04, 0x05
        /*0116*/ 	.short	(.L_4627 - .L_4626)
.L_4626:
        /*0118*/ 	.word	0x00000080
        /*011c*/ 	.word	0x00000001
        /*0120*/ 	.word	0x00000001


	//----- nvinfo : EIATTR_CRS_STACK_SIZE
	.align		4
.L_4627:
        /*0124*/ 	.byte	0x04, 0x1e
        /*0126*/ 	.short	(.L_4629 - .L_4628)
.L_4628:
        /*0128*/ 	.word	0x00000000


	//----- nvinfo : EIATTR_CBANK_PARAM_SIZE
	.align		4
.L_4629:
        /*012c*/ 	.byte	0x03, 0x19
        /*012e*/ 	.short	0x003c


	//----- nvinfo : EIATTR_PARAM_CBANK
	.align		4
        /*0130*/ 	.byte	0x04, 0x0a
        /*0132*/ 	.short	(.L_4631 - .L_4630)
	.align		4
.L_4630:
        /*0134*/ 	.word	index@(.nv.constant0._ZN2at6native27unrolled_elementwise_kernelINS0_13AUnaryFunctorIlllZZZNS0_15binary_internal21div_floor_kernel_cudaERNS_18TensorIteratorBaseEENKUlvE_clEvENKUlvE2_clEvEUlllE_EESt5arrayIPcLm2EELi4E23TrivialOffsetCalculatorILi1EjESE_NS0_6memory12LoadWithCastILi1EEENSF_13StoreWithCastILi1EEEEEviT_T0_T2_T3_T4_T5_)
        /*0138*/ 	.short	0x0380
        /*013a*/ 	.short	0x003c


	//----- nvinfo : EIATTR_SW_WAR
	.align		4
.L_4631:
        /*013c*/ 	.byte	0x04, 0x36
        /*013e*/ 	.short	(.L_4633 - .L_4632)
.L_4632:
        /*0140*/ 	.word	0x00000008
.L_4633:


//--------------------- .nv.info._ZN2at6native18elementwise_kernelILi128ELi2EZNS0_22gpu_kernel_impl_nocastINS0_13AUnaryFunctorIlllZZZNS0_15binary_internal21div_floor_kernel_cudaERNS_18TensorIteratorBaseEENKUlvE_clEvENKUlvE2_clEvEUlllE_EEEEvS6_RKT_EUliE_EEviT1_ --------------------------
	.section	.nv.info._ZN2at6native18elementwise_kernelILi128ELi2EZNS0_22gpu_kernel_impl_nocastINS0_13AUnaryFunctorIlllZZZNS0_15binary_internal21div_floor_kernel_cudaERNS_18TensorIteratorBaseEENKUlvE_clEvENKUlvE2_clEvEUlllE_EEEEvS6_RKT_EUliE_EEviT1_,"",@"SHT_CUDA_INFO"
	.sectionflags	@""
	.align	4


	//----- nvinfo : EIATTR_CUDA_API_VERSION
	.align		4
        /*0000*/ 	.byte	0x04, 0x37
        /*0002*/ 	.short	(.L_4635 - .L_4634)
.L_4634:
        /*0004*/ 	.word	0x00000082


	//----- nvinfo : EIATTR_KPARAM_INFO
	.align		4
.L_4635:
        /*0008*/ 	.byte	0x04, 0x17
        /*000a*/ 	.short	(.L_4637 - .L_4636)
.L_4636:
        /*000c*/ 	.word	0x00000000
        /*0010*/ 	.short	0x0001
        /*0012*/ 	.short	0x0008
        /*0014*/ 	.byte	0x00, 0xf0, 0x81, 0x08


	//----- nvinfo : EIATTR_KPARAM_INFO
	.align		4
.L_4637:
        /*0018*/ 	.byte	0x04, 0x17
        /*001a*/ 	.short	(.L_4639 - .L_4638)
.L_4638:
        /*001c*/ 	.word	0x00000000
        /*0020*/ 	.short	0x0000
        /*0022*/ 	.short	0x0000
        /*0024*/ 	.byte	0x00, 0xf0, 0x11, 0x00


	//----- nvinfo : EIATTR_SPARSE_MMA_MASK
	.align		4
.L_4639:
        /*0028*/ 	.byte	0x03, 0x50
        /*002a*/ 	.short	0x0000


	//----- nvinfo : EIATTR_MAXREG_COUNT
	.align		4
        /*002c*/ 	.byte	0x03, 0x1b
        /*002e*/ 	.short	0x0080


	//----- nvinfo : EIATTR_MERCURY_ISA_VERSION
	.align		4
        /*0030*/ 	.byte	0x03, 0x5f
        /*0032*/ 	.short	0x0101


	//----- nvinfo : EIATTR_VRC_CTA_INIT_COUNT
	.align		4
        /*0034*/ 	.byte	0x02, 0x4a
	.zero		1
	.zero		1


	//----- nvinfo : EIATTR_EXIT_INSTR_OFFSETS
	.align		4
        /*0038*/ 	.byte	0x04, 0x1c
        /*003a*/ 	.short	(.L_4641 - .L_4640)


	//   ....[0]....
.L_4640:
        /*003c*/ 	.word	0x000005f0


	//   ....[1]....
        /*0040*/ 	.word	0x00000930


	//   ....[2]....
        /*0044*/ 	.word	0x00000ac0


	//   ....[3]....
        /*0048*/ 	.word	0x00000b10


	//   ....[4]....
        /*004c*/ 	.word	0x00002420


	//   ....[5]....
        /*0050*/ 	.word	0x00003c50


	//----- nvinfo : EIATTR_MAX_THREADS
	.align		4
.L_4641:
        /*0054*/ 	.byte	0x04, 0x05
        /*0056*/ 	.short	(.L_4643 - .L_4642)
.L_4642:
        /*0058*/ 	.word	0x00000080
        /*005c*/ 	.word	0x00000001
        /*0060*/ 	.word	0x00000001


	//----- nvinfo : EIATTR_CRS_STACK_SIZE
	.align		4
.L_4643:
        /*0064*/ 	.byte	0x04, 0x1e
        /*0066*/ 	.short	(.L_4645 - .L_4644)
.L_4644:
        /*0068*/ 	.word	0x00000000


	//----- nvinfo : EIATTR_CBANK_PARAM_SIZE
	.align		4
.L_4645:
        /*006c*/ 	.byte	0x03, 0x19
        /*006e*/ 	.short	0x0228


	//----- nvinfo : EIATTR_PARAM_CBANK
	.align		4
        /*0070*/ 	.byte	0x04, 0x0a
        /*0072*/ 	.short	(.L_4647 - .L_4646)
	.align		4
.L_4646:
        /*0074*/ 	.word	index@(.nv.constant0._ZN2at6native18elementwise_kernelILi128ELi2EZNS0_22gpu_kernel_impl_nocastINS0_13AUnaryFunctorIlllZZZNS0_15binary_internal21div_floor_kernel_cudaERNS_18TensorIteratorBaseEENKUlvE_clEvENKUlvE2_clEvEUlllE_EEEEvS6_RKT_EUliE_EEviT1_)
        /*0078*/ 	.short	0x0380
        /*007a*/ 	.short	0x0228


	//----- nvinfo : EIATTR_SW_WAR
	.align		4
.L_4647:
        /*007c*/ 	.byte	0x04, 0x36
        /*007e*/ 	.short	(.L_4649 - .L_4648)
.L_4648:
        /*0080*/ 	.word	0x00000008
.L_4649:


//--------------------- .nv.info._ZN2at6native27unrolled_elementwise_kernelINS0_13AUnaryFunctorIlllZZZNS0_15binary_internal21div_floor_kernel_cudaERNS_18TensorIteratorBaseEENKUlvE_clEvENKUlvE2_clEvEUlllE_EESt5arrayIPcLm2EELi4E23TrivialOffsetCalculatorILi1EjESE_NS0_6memory15LoadWithoutCastENSF_16StoreWithoutCastEEEviT_T0_T2_T3_T4_T5_ --------------------------
	.section	.nv.info._ZN2at6native27unrolled_elementwise_kernelINS0_13AUnaryFunctorIlllZZZNS0_15binary_internal21div_floor_kernel_cudaERNS_18TensorIteratorBaseEENKUlvE_clEvENKUlvE2_clEvEUlllE_EESt5arrayIPcLm2EELi4E23TrivialOffsetCalculatorILi1EjESE_NS0_6memory15LoadWithoutCastENSF_16StoreWithoutCastEEEviT_T0_T2_T3_T4_T5_,"",@"SHT_CUDA_INFO"
	.sectionflags	@""
	.align	4


	//----- nvinfo : EIATTR_CUDA_API_VERSION
	.align		4
        /*0000*/ 	.byte	0x04, 0x37
        /*0002*/ 	.short	(.L_4651 - .L_4650)
.L_4650:
        /*0004*/ 	.word	0x00000082


	//----- nvinfo : EIATTR_KPARAM_INFO
	.align		4
.L_4651:
        /*0008*/ 	.byte	0x04, 0x17
        /*000a*/ 	.short	(.L_4653 - .L_4652)
.L_4652:
        /*000c*/ 	.word	0x00000000
        /*0010*/ 	.short	0x0006
        /*0012*/ 	.short	0x002b
        /*0014*/ 	.byte	0x00, 0xf0, 0x05, 0x00


	//----- nvinfo : EIATTR_KPARAM_INFO
	.align		4
.L_4653:
        /*0018*/ 	.byte	0x04, 0x17
        /*001a*/ 	.short	(.L_4655 - .L_4654)
.L_4654:
        /*001c*/ 	.word	0x00000000
        /*0020*/ 	.short	0x0005
        /*0022*/ 	.short	0x002a
        /*0024*/ 	.byte	0x00, 0xf0, 0x05, 0x00


	//----- nvinfo : EIATTR_KPARAM_INFO
	.align		4
.L_4655:
        /*0028*/ 	.byte	0x04, 0x17
        /*002a*/ 	.short	(.L_4657 - .L_4656)
.L_4656:
        /*002c*/ 	.word	0x00000000
        /*0030*/ 	.short	0x0004
        /*0032*/ 	.short	0x0029
        /*0034*/ 	.byte	0x00, 0xf0, 0x05, 0x00


	//----- nvinfo : EIATTR_KPARAM_INFO
	.align		4
.L_4657:
        /*0038*/ 	.byte	0x04, 0x17
        /*003a*/ 	.short	(.L_4659 - .L_4658)
.L_4658:
        /*003c*/ 	.word	0x00000000
        /*0040*/ 	.short	0x0003
        /*0042*/ 	.short	0x0028
        /*0044*/ 	.byte	0x00, 0xf0, 0x05, 0x00


	//----- nvinfo : EIATTR_KPARAM_INFO
	.align		4
.L_4659:
        /*0048*/ 	.byte	0x04, 0x17
        /*004a*/ 	.short	(.L_4661 - .L_4660)
.L_4660:
        /*004c*/ 	.word	0x00000000
        /*0050*/ 	.short	0x0002
        /*0052*/ 	.short	0x0018
        /*0054*/ 	.byte	0x00, 0xf0, 0x41, 0x00


	//----- nvinfo : EIATTR_KPARAM_INFO
	.align		4
.L_4661:
        /*0058*/ 	.byte	0x04, 0x17
        /*005a*/ 	.short	(.L_4663 - .L_4662)
.L_4662:
        /*005c*/ 	.word	0x00000000
        /*0060*/ 	.short	0x0001
        /*0062*/ 	.short	0x0008
        /*0064*/ 	.byte	0x00, 0xf0, 0x41, 0x00


	//----- nvinfo : EIATTR_KPARAM_INFO
	.align		4
.L_4663:
        /*0068*/ 	.byte	0x04, 0x17
        /*006a*/ 	.short	(.L_4665 - .L_4664)
.L_4664:
        /*006c*/ 	.word	0x00000000
        /*0070*/ 	.short	0x0000
        /*0072*/ 	.short	0x0000
        /*0074*/ 	.byte	0x00, 0xf0, 0x11, 0x00


	//----- nvinfo : EIATTR_SPARSE_MMA_MASK
	.align		4
.L_4665:
        /*0078*/ 	.byte	0x03, 0x50
        /*007a*/ 	.short	0x0000


	//----- nvinfo : EIATTR_MAXREG_COUNT
	.align		4
        /*007c*/ 	.byte	0x03, 0x1b
        /*007e*/ 	.short	0x00ff


	//----- nvinfo : EIATTR_MERCURY_ISA_VERSION
	.align		4
        /*0080*/ 	.byte	0x03, 0x5f
        /*0082*/ 	.short	0x0101


	//----- nvinfo : EIATTR_VRC_CTA_INIT_COUNT
	.align		4
        /*0084*/ 	.byte	0x02, 0x4a
	.zero		1
	.zero		1


	//----- nvinfo : EIATTR_EXIT_INSTR_OFFSETS
	.align		4
        /*0088*/ 	.byte	0x04, 0x1c
        /*008a*/ 	.short	(.L_4667 - .L_4666)


	//   ....[0]....
.L_4666:
        /*008c*/ 	.word	0x000019a0


	//   ....[1]....
        /*0090*/ 	.word	0x000019f0


	//----- nvinfo : EIATTR_MAX_THREADS
	.align		4
.L_4667:
        /*0094*/ 	.byte	0x04, 0x05
        /*0096*/ 	.short	(.L_4669 - .L_4668)
.L_4668:
        /*0098*/ 	.word	0x00000080
        /*009c*/ 	.word	0x00000001
        /*00a0*/ 	.word	0x00000001


	//----- nvinfo : EIATTR_CRS_STACK_SIZE
	.align		4
.L_4669:
        /*00a4*/ 	.byte	0x04, 0x1e
        /*00a6*/ 	.short	(.L_4671 - .L_4670)
.L_4670:
        /*00a8*/ 	.word	0x00000000


	//----- nvinfo : EIATTR_CBANK_PARAM_SIZE
	.align		4
.L_4671:
        /*00ac*/ 	.byte	0x03, 0x19
        /*00ae*/ 	.short	0x002c


	//----- nvinfo : EIATTR_PARAM_CBANK
	.align		4
        /*00b0*/ 	.byte	0x04, 0x0a
        /*00b2*/ 	.short	(.L_4673 - .L_4672)
	.align		4
.L_4672:
        /*00b4*/ 	.word	index@(.nv.constant0._ZN2at6native27unrolled_elementwise_kernelINS0_13AUnaryFunctorIlllZZZNS0_15binary_internal21div_floor_kernel_cudaERNS_18TensorIteratorBaseEENKUlvE_clEvENKUlvE2_clEvEUlllE_EESt5arrayIPcLm2EELi4E23TrivialOffsetCalculatorILi1EjESE_NS0_6memory15LoadWithoutCastENSF_16StoreWithoutCastEEEviT_T0_T2_T3_T4_T5_)
        /*00b8*/ 	.short	0x0380
        /*00ba*/ 	.short	0x002c


	//----- nvinfo : EIATTR_SW_WAR
	.align		4
.L_4673:
        /*00bc*/ 	.byte	0x04, 0x36
        /*00be*/ 	.short	(.L_4675 - .L_4674)
.L_4674:
        /*00c0*/ 	.word	0x00000008
.L_4675:


//--------------------- .nv.info._ZN2at6native29vectorized_elementwise_kernelILi2ENS0_13AUnaryFunctorIlllZZZNS0_15binary_internal21div_floor_kernel_cudaERNS_18TensorIteratorBaseEENKUlvE_clEvENKUlvE2_clEvEUlllE_EESt5arrayIPcLm2EEEEviT0_T1_ --------------------------
	.section	.nv.info._ZN2at6native29vectorized_elementwise_kernelILi2ENS0_13AUnaryFunctorIlllZZZNS0_15binary_internal21div_floor_kernel_cudaERNS_18TensorIteratorBaseEENKUlvE_clEvENKUlvE2_clEvEUlllE_EESt5arrayIPcLm2EEEEviT0_T1_,"",@"SHT_CUDA_INFO"
	.sectionflags	@""
	.align	4


	//----- nvinfo : EIATTR_CUDA_API_VERSION
	.align		4
        /*0000*/ 	.byte	0x04, 0x37
        /*0002*/ 	.short	(.L_4677 - .L_4676)
.L_4676:
        /*0004*/ 	.word	0x00000082


	//----- nvinfo : EIATTR_KPARAM_INFO
	.align		4
.L_4677:
        /*0008*/ 	.byte	0x04, 0x17
        /*000a*/ 	.short	(.L_4679 - .L_4678)
.L_4678:
        /*000c*/ 	.word	0x00000000
        /*0010*/ 	.short	0x0002
        /*0012*/ 	.short	0x0018
        /*0014*/ 	.byte	0x00, 0xf0, 0x41, 0x00


	//----- nvinfo : EIATTR_KPARAM_INFO
	.align		4
.L_4679:
        /*0018*/ 	.byte	0x04, 0x17
        /*001a*/ 	.short	(.L_4681 - .L_4680)
.L_4680:
        /*001c*/ 	.word	0x00000000
        /*0020*/ 	.short	0x0001
        /*0022*/ 	.short	0x0008
        /*0024*/ 	.byte	0x00, 0xf0, 0x41, 0x00


	//----- nvinfo : EIATTR_KPARAM_INFO
	.align		4
.L_4681:
        /*0028*/ 	.byte	0x04, 0x17
        /*002a*/ 	.short	(.L_4683 - .L_4682)
.L_4682:
        /*002c*/ 	.word	0x00000000
        /*0030*/ 	.short	0x0000
        /*0032*/ 	.short	0x0000
        /*0034*/ 	.byte	0x00, 0xf0, 0x11, 0x00


	//----- nvinfo : EIATTR_SPARSE_MMA_MASK
	.align		4
.L_4683:
        /*0038*/ 	.byte	0x03, 0x50
        /*003a*/ 	.short	0x0000


	//----- nvinfo : EIATTR_MAXREG_COUNT
	.align		4
        /*003c*/ 	.byte	0x03, 0x1b
        /*003e*/ 	.short	0x00ff


	//----- nvinfo : EIATTR_MERCURY_ISA_VERSION
	.align		4
        /*0040*/ 	.byte	0x03, 0x5f
        /*0042*/ 	.short	0x0101


	//----- nvinfo : EIATTR_VRC_CTA_INIT_COUNT
	.align		4
        /*0044*/ 	.byte	0x02, 0x4a
	.zero		1
	.zero		1


	//----- nvinfo : EIATTR_EXIT_INSTR_OFFSETS
	.align		4
        /*0048*/ 	.byte	0x04, 0x1c
        /*004a*/ 	.short	(.L_4685 - .L_4684)


	//   ....[0]....
.L_4684:
        /*004c*/ 	.word	0x000032d0


	//   ....[1]....
        /*0050*/ 	.word	0x00003320


	//   ....[2]....
        /*0054*/ 	.word	0x00005e20


	//----- nvinfo : EIATTR_MAX_THREADS
	.align		4
.L_4685:
        /*0058*/ 	.byte	0x04, 0x05
        /*005a*/ 	.short	(.L_4687 - .L_4686)
.L_4686:
        /*005c*/ 	.word	0x00000080
        /*0060*/ 	.word	0x00000001
        /*0064*/ 	.word	0x00000001


	//----- nvinfo : EIATTR_CRS_STACK_SIZE
	.align		4
.L_4687:
        /*0068*/ 	.byte	0x04, 0x1e
        /*006a*/ 	.short	(.L_4689 - .L_4688)
.L_4688:
        /*006c*/ 	.word	0x00000000


	//----- nvinfo : EIATTR_CBANK_PARAM_SIZE
	.align		4
.L_4689:
        /*0070*/ 	.byte	0x03, 0x19
        /*0072*/ 	.short	0x0028


	//----- nvinfo : EIATTR_PARAM_CBANK
	.align		4
        /*0074*/ 	.byte	0x04, 0x0a
        /*0076*/ 	.short	(.L_4691 - .L_4690)
	.align		4
.L_4690:
        /*0078*/ 	.word	index@(.nv.constant0._ZN2at6native29vectorized_elementwise_kernelILi2ENS0_13AUnaryFunctorIlllZZZNS0_15binary_internal21div_floor_kernel_cudaERNS_18TensorIteratorBaseEENKUlvE_clEvENKUlvE2_clEvEUlllE_EESt5arrayIPcLm2EEEEviT0_T1_)
        /*007c*/ 	.short	0x0380
        /*007e*/ 	.short	0x0028


	//----- nvinfo : EIATTR_SW_WAR
	.align		4
.L_4691:
        /*0080*/ 	.byte	0x04, 0x36
        /*0082*/ 	.short	(.L_4693 - .L_4692)
.L_4692:
        /*0084*/ 	.word	0x00000008
.L_4693:


//--------------------- .nv.info._ZN2at6native29vectorized_elementwise_kernelILi4ENS0_13AUnaryFunctorIlllZZZNS0_15binary_internal21div_floor_kernel_cudaERNS_18TensorIteratorBaseEENKUlvE_clEvENKUlvE2_clEvEUlllE_EESt5arrayIPcLm2EEEEviT0_T1_ --------------------------
	.section	.nv.info._ZN2at6native29vectorized_elementwise_kernelILi4ENS0_13AUnaryFunctorIlllZZZNS0_15binary_internal21div_floor_kernel_cudaERNS_18TensorIteratorBaseEENKUlvE_clEvENKUlvE2_clEvEUlllE_EESt5arrayIPcLm2EEEEviT0_T1_,"",@"SHT_CUDA_INFO"
	.sectionflags	@""
	.align	4


	//----- nvinfo : EIATTR_CUDA_API_VERSION
	.align		4
        /*0000*/ 	.byte	0x04, 0x37
        /*0002*/ 	.short	(.L_4695 - .L_4694)
.L_4694:
        /*0004*/ 	.word	0x00000082


	//----- nvinfo : EIATTR_KPARAM_INFO
	.align		4
.L_4695:
        /*0008*/ 	.byte	0x04, 0x17
        /*000a*/ 	.short	(.L_4697 - .L_4696)
.L_4696:
        /*000c*/ 	.word	0x00000000
        /*0010*/ 	.short	0x0002
        /*0012*/ 	.short	0x0018
        /*0014*/ 	.byte	0x00, 0xf0, 0x41, 0x00


	//----- nvinfo : EIATTR_KPARAM_INFO
	.align		4
.L_4697:
        /*0018*/ 	.byte	0x04, 0x17
        /*001a*/ 	.short	(.L_4699 - .L_4698)
.L_4698:
        /*001c*/ 	.word	0x00000000
        /*0020*/ 	.short	0x0001
        /*0022*/ 	.short	0x0008
        /*0024*/ 	.byte	0x00, 0xf0, 0x41, 0x00


	//----- nvinfo : EIATTR_KPARAM_INFO
	.align		4
.L_4699:
        /*0028*/ 	.byte	0x04, 0x17
        /*002a*/ 	.short	(.L_4701 - .L_4700)
.L_4700:
        /*002c*/ 	.word	0x00000000
        /*0030*/ 	.short	0x0000
        /*0032*/ 	.short	0x0000
        /*0034*/ 	.byte	0x00, 0xf0, 0x11, 0x00


	//----- nvinfo : EIATTR_SPARSE_MMA_MASK
	.align		4
.L_4701:
        /*0038*/ 	.byte	0x03, 0x50
        /*003a*/ 	.short	0x0000


	//----- nvinfo : EIATTR_MAXREG_COUNT
	.align		4
        /*003c*/ 	.byte	0x03, 0x1b
        /*003e*/ 	.short	0x00ff


	//----- nvinfo : EIATTR_MERCURY_ISA_VERSION
	.align		4
        /*0040*/ 	.byte	0x03, 0x5f
        /*0042*/ 	.short	0x0101


	//----- nvinfo : EIATTR_VRC_CTA_INIT_COUNT
	.align		4
        /*0044*/ 	.byte	0x02, 0x4a
	.zero		1
	.zero		1


	//----- nvinfo : EIATTR_EXIT_INSTR_OFFSETS
	.align		4
        /*0048*/ 	.byte	0x04, 0x1c
        /*004a*/ 	.short	(.L_4703 - .L_4702)


	//   ....[0]....
.L_4702:
        /*004c*/ 	.word	0x000032d0


	//   ....[1]....
        /*0050*/ 	.word	0x00003320


	//   ....[2]....
        /*0054*/ 	.word	0x00005de0


	//----- nvinfo : EIATTR_MAX_THREADS
	.align		4
.L_4703:
        /*0058*/ 	.byte	0x04, 0x05
        /*005a*/ 	.short	(.L_4705 - .L_4704)
.L_4704:
        /*005c*/ 	.word	0x00000080
        /*0060*/ 	.word	0x00000001
        /*0064*/ 	.word	0x00000001


	//----- nvinfo : EIATTR_CRS_STACK_SIZE
	.align		4
.L_4705:
        /*0068*/ 	.byte	0x04, 0x1e
        /*006a*/ 	.short	(.L_4707 - .L_4706)
.L_4706:
        /*006c*/ 	.word	0x00000000


	//----- nvinfo : EIATTR_CBANK_PARAM_SIZE
	.align		4
.L_4707:
        /*0070*/ 	.byte	0x03, 0x19
        /*0072*/ 	.short	0x0028


	//----- nvinfo : EIATTR_PARAM_CBANK
	.align		4
        /*0074*/ 	.byte	0x04, 0x0a
        /*0076*/ 	.short	(.L_4709 - .L_4708)
	.align		4
.L_4708:
        /*0078*/ 	.word	index@(.nv.constant0._ZN2at6native29vectorized_elementwise_kernelILi4ENS0_13AUnaryFunctorIlllZZZNS0_15binary_internal21div_floor_kernel_cudaERNS_18TensorIteratorBaseEENKUlvE_clEvENKUlvE2_clEvEUlllE_EESt5arrayIPcLm2EEEEviT0_T1_)
        /*007c*/ 	.short	0x0380
        /*007e*/ 	.short	0x0028


	//----- nvinfo : EIATTR_SW_WAR
	.align		4
.L_4709:
        /*0080*/ 	.byte	0x04, 0x36
        /*0082*/ 	.short	(.L_4711 - .L_4710)
.L_4710:
        /*0084*/ 	.word	0x00000008
.L_4711:


//--------------------- .nv.info._ZN2at6native29vectorized_elementwise_kernelILi8ENS0_13AUnaryFunctorIlllZZZNS0_15binary_internal21div_floor_kernel_cudaERNS_18TensorIteratorBaseEENKUlvE_clEvENKUlvE2_clEvEUlllE_EESt5arrayIPcLm2EEEEviT0_T1_ --------------------------
	.section	.nv.info._ZN2at6native29vectorized_elementwise_kernelILi8ENS0_13AUnaryFunctorIlllZZZNS0_15binary_internal21div_floor_kernel_cudaERNS_18TensorIteratorBaseEENKUlvE_clEvENKUlvE2_clEvEUlllE_EESt5arrayIPcLm2EEEEviT0_T1_,"",@"SHT_CUDA_INFO"
	.sectionflags	@""
	.align	4


	//----- nvinfo : EIATTR_CUDA_API_VERSION
	.align		4
        /*0000*/ 	.byte	0x04, 0x37
        /*0002*/ 	.short	(.L_4713 - .L_4712)
.L_4712:
        /*0004*/ 	.word	0x00000082


	//----- nvinfo : EIATTR_KPARAM_INFO
	.align		4
.L_4713:
        /*0008*/ 	.byte	0x04, 0x17
        /*000a*/ 	.short	(.L_4715 - .L_4714)
.L_4714:
        /*000c*/ 	.word	0x00000000
        /*0010*/ 	.short	0x0002
        /*0012*/ 	.short	0x0018
        /*0014*/ 	.byte	0x00, 0xf0, 0x41, 0x00


	//----- nvinfo : EIATTR_KPARAM_INFO
	.align		4
.L_4715:
        /*0018*/ 	.byte	0x04, 0x17
        /*001a*/ 	.short	(.L_4717 - .L_4716)
.L_4716:
        /*001c*/ 	.word	0x00000000
        /*0020*/ 	.short	0x0001
        /*0022*/ 	.short	0x0008
        /*0024*/ 	.byte	0x00, 0xf0, 0x41, 0x00


	//----- nvinfo : EIATTR_KPARAM_INFO
	.align		4
.L_4717:
        /*0028*/ 	.byte	0x04, 0x17
        /*002a*/ 	.short	(.L_4719 - .L_4718)
.L_4718:
        /*002c*/ 	.word	0x00000000
        /*0030*/ 	.short	0x0000
        /*0032*/ 	.short	0x0000
        /*0034*/ 	.byte	0x00, 0xf0, 0x11, 0x00


	//----- nvinfo : EIATTR_SPARSE_MMA_MASK
	.align		4
.L_4719:
        /*0038*/ 	.byte	0x03, 0x50
        /*003a*/ 	.short	0x0000


	//----- nvinfo : EIATTR_MAXREG_COUNT
	.align		4
        /*003c*/ 	.byte	0x03, 0x1b
        /*003e*/ 	.short	0x00ff


	//----- nvinfo : EIATTR_MERCURY_ISA_VERSION
	.align		4
        /*0040*/ 	.byte	0x03, 0x5f
        /*0042*/ 	.short	0x0101


	//----- nvinfo : EIATTR_VRC_CTA_INIT_COUNT
	.align		4
        /*0044*/ 	.byte	0x02, 0x4a
	.zero		1
	.zero		1


	//----- nvinfo : EIATTR_EXIT_INSTR_OFFSETS
	.align		4
        /*0048*/ 	.byte	0x04, 0x1c
        /*004a*/ 	.short	(.L_4721 - .L_4720)


	//   ....[0]....
.L_4720:
        /*004c*/ 	.word	0x000032d0


	//   ....[1]....
        /*0050*/ 	.word	0x00003320


	//   ....[2]....
        /*0054*/ 	.word	0x00005de0


	//----- nvinfo : EIATTR_MAX_THREADS
	.align		4
.L_4721:
        /*0058*/ 	.byte	0x04, 0x05
        /*005a*/ 	.short	(.L_4723 - .L_4722)
.L_4722:
        /*005c*/ 	.word	0x00000080
        /*0060*/ 	.word	0x00000001
        /*0064*/ 	.word	0x00000001


	//----- nvinfo : EIATTR_CRS_STACK_SIZE
	.align		4
.L_4723:
        /*0068*/ 	.byte	0x04, 0x1e
        /*006a*/ 	.short	(.L_4725 - .L_4724)
.L_4724:
        /*006c*/ 	.word	0x00000000


	//----- nvinfo : EIATTR_CBANK_PARAM_SIZE
	.align		4
.L_4725:
        /*0070*/ 	.byte	0x03, 0x19
        /*0072*/ 	.short	0x0028


	//----- nvinfo : EIATTR_PARAM_CBANK
	.align		4
        /*0074*/ 	.byte	0x04, 0x0a
        /*0076*/ 	.short	(.L_4727 - .L_4726)
	.align		4
.L_4726:
        /*0078*/ 	.word	index@(.nv.constant0._ZN2at6native29vectorized_elementwise_kernelILi8ENS0_13AUnaryFunctorIlllZZZNS0_15binary_internal21div_floor_kernel_cudaERNS_18TensorIteratorBaseEENKUlvE_clEvENKUlvE2_clEvEUlllE_EESt5arrayIPcLm2EEEEviT0_T1_)
        /*007c*/ 	.short	0x0380
        /*007e*/ 	.short	0x0028


	//----- nvinfo : EIATTR_SW_WAR
	.align		4
.L_4727:
        /*0080*/ 	.byte	0x04, 0x36
        /*0082*/ 	.short	(.L_4729 - .L_4728)
.L_4728:
        /*0084*/ 	.word	0x00000008
.L_4729:


//--------------------- .nv.info._ZN2at6native18elementwise_kernelILi128ELi4EZNS0_15gpu_kernel_implINS0_13BinaryFunctorIiiiZZZNS0_15binary_internal21div_floor_kernel_cudaERNS_18TensorIteratorBaseEENKUlvE_clEvENKUlvE1_clEvEUliiE_EEEEvS6_RKT_EUliE_EEviT1_ --------------------------
	.section	.nv.info._ZN2at6native18elementwise_kernelILi128ELi4EZNS0_15gpu_kernel_implINS0_13BinaryFunctorIiiiZZZNS0_15binary_internal21div_floor_kernel_cudaERNS_18TensorIteratorBaseEENKUlvE_clEvENKUlvE1_clEvEUliiE_EEEEvS6_RKT_EUliE_EEviT1_,"",@"SHT_CUDA_INFO"
	.sectionflags	@""
	.align	4


	//----- nvinfo : EIATTR_CUDA_API_VERSION
	.align		4
        /*0000*/ 	.byte	0x04, 0x37
        /*0002*/ 	.short	(.L_4731 - .L_4730)
.L_4730:
        /*0004*/ 	.word	0x00000082


	//----- nvinfo : EIATTR_KPARAM_INFO
	.align		4
.L_4731:
        /*0008*/ 	.byte	0x04, 0x17
        /*000a*/ 	.short	(.L_4733 - .L_4732)
.L_4732:
        /*000c*/ 	.word	0x00000000
        /*0010*/ 	.short	0x0001
        /*0012*/ 	.short	0x0008
        /*0014*/ 	.byte	0x00, 0xf0, 0x21, 0x0a


	//----- nvinfo : EIATTR_KPARAM_INFO
	.align		4
.L_4733:
        /*0018*/ 	.byte	0x04, 0x17
        /*001a*/ 	.short	(.L_4735 - .L_4734)
.L_4734:
        /*001c*/ 	.word	0x00000000
        /*0020*/ 	.short	0x0000
        /*0022*/ 	.short	0x0000
        /*0024*/ 	.byte	0x00, 0xf0, 0x11, 0x00


	//----- nvinfo : EIATTR_SPARSE_MMA_MASK
	.align		4
.L_4735:
        /*0028*/ 	.byte	0x03, 0x50
        /*002a*/ 	.short	0x0000


	//----- nvinfo : EIATTR_MAXREG_COUNT
	.align		4
        /*002c*/ 	.byte	0x03, 0x1b
        /*002e*/ 	.short	0x0080


	//----- nvinfo : EIATTR_EXTERNS
	.align		4
        /*0030*/ 	.byte	0x04, 0x0f
        /*0032*/ 	.short	(.L_4737 - .L_4736)


	//   ....[0]....
	.align		4
.L_4736:
        /*0034*/ 	.word	index@(__assertfail)


	//----- nvinfo : EIATTR_MERCURY_ISA_VERSION
	.align		4
.L_4737:
        /*0038*/ 	.byte	0x03, 0x5f
        /*003a*/ 	.short	0x0101


	//----- nvinfo : EIATTR_VRC_CTA_INIT_COUNT
	.align		4
        /*003c*/ 	.byte	0x02, 0x4a
	.zero		1
	.zero		1


	//----- nvinfo : EIATTR_SYSCALL_OFFSETS
	.align		4
        /*0040*/ 	.byte	0x04, 0x46
        /*0042*/ 	.short	(.L_4739 - .L_4738)


	//   ....[0]....
.L_4738:
        /*0044*/ 	.word	0x000023f0


	//   ....[1]....
        /*0048*/ 	.word	0x000031c0


	//   ....[2]....
        /*004c*/ 	.word	0x00004350


	//   ....[3]....
        /*0050*/ 	.word	0x000068a0


	//   ....[4]....
        /*0054*/ 	.word	0x00007670


	//   ....[5]....
        /*0058*/ 	.word	0x00008600


	//   ....[6]....
        /*005c*/ 	.word	0x0000ac90


	//   ....[7]....
        /*0060*/ 	.word	0x0000ba60


	//   ....[8]....
        /*0064*/ 	.word	0x0000c9f0


	//   ....[9]....
        /*0068*/ 	.word	0x0000f0a0


	//   ....[10]....
        /*006c*/ 	.word	0x0000fe70


	//   ....[11]....
        /*0070*/ 	.word	0x00010dc0


	//----- nvinfo : EIATTR_EXIT_INSTR_OFFSETS
	.align		4
.L_4739:
        /*0074*/ 	.byte	0x04, 0x1c
        /*0076*/ 	.short	(.L_4741 - .L_4740)


	//   ....[0]....
.L_4740:
        /*0078*/ 	.word	0x0000ccd0


	//   ....[1]....
        /*007c*/ 	.word	0x00010350


	//   ....[2]....
        /*0080*/ 	.word	0x00010370


	//   ....[3]....
        /*0084*/ 	.word	0x00010400


	//   ....[4]....
        /*0088*/ 	.word	0x00010420


	//   ....[5]....
        /*008c*/ 	.word	0x00010440


	//   ....[6]....
        /*0090*/ 	.word	0x000104d0


	//   ....[7]....
        /*0094*/ 	.word	0x00010510


	//   ....[8]....
        /*0098*/ 	.word	0x000105b0


	//   ....[9]....
        /*009c*/ 	.word	0x00010600


	//   ....[10]....
        /*00a0*/ 	.word	0x00010630


	//   ....[11]....
        /*00a4*/ 	.word	0x000106f0


	//   ....[12]....
        /*00a8*/ 	.word	0x00010860


	//   ....[13]....
        /*00ac*/ 	.word	0x000109d0


	//   ....[14]....
        /*00b0*/ 	.word	0x00010b30


	//   ....[15]....
        /*00b4*/ 	.word	0x00010b60


	//   ....[16]....
        /*00b8*/ 	.word	0x00010b80


	//   ....[17]....
        /*00bc*/ 	.word	0x00010c20


	//   ....[18]....
        /*00c0*/ 	.word	0x00010c60


	//   ....[19]....
        /*00c4*/ 	.word	0x00010dd0


	//   ....[20]....
        /*00c8*/ 	.word	0x00010ee0


	//   ....[21]....
        /*00cc*/ 	.word	0x00011020


	//   ....[22]....
        /*00d0*/ 	.word	0x00011060


	//----- nvinfo : EIATTR_MAX_THREADS
	.align		4
.L_4741:
        /*00d4*/ 	.byte	0x04, 0x05
        /*00d6*/ 	.short	(.L_4743 - .L_4742)
.L_4742:
        /*00d8*/ 	.word	0x00000080
        /*00dc*/ 	.word	0x00000001
        /*00e0*/ 	.word	0x00000001


	//----- nvinfo : EIATTR_CRS_STACK_SIZE
	.align		4
.L_4743:
        /*00e4*/ 	.byte	0x04, 0x1e
        /*00e6*/ 	.short	(.L_4745 - .L_4744)
.L_4744:
        /*00e8*/ 	.word	0x00000000


	//----- nvinfo : EIATTR_CBANK_PARAM_SIZE
	.align		4
.L_4745:
        /*00ec*/ 	.byte	0x03, 0x19
        /*00ee*/ 	.short	0x0290


	//----- nvinfo : EIATTR_PARAM_CBANK
	.align		4
        /*00f0*/ 	.byte	0x04, 0x0a
        /*00f2*/ 	.short	(.L_4747 - .L_4746)
	.align		4
.L_4746:
        /*00f4*/ 	.word	index@(.nv.constant0._ZN2at6native18elementwise_kernelILi128ELi4EZNS0_15gpu_kernel_implINS0_13BinaryFunctorIiiiZZZNS0_15binary_internal21div_floor_kernel_cudaERNS_18TensorIteratorBaseEENKUlvE_clEvENKUlvE1_clEvEUliiE_EEEEvS6_RKT_EUliE_EEviT1_)
        /*00f8*/ 	.short	0x0380
        /*00fa*/ 	.short	0x0290


	//----- nvinfo : EIATTR_SW_WAR
	.align		4
.L_4747:
        /*00fc*/ 	.byte	0x04, 0x36
        /*00fe*/ 	.short	(.L_4749 - .L_4748)
.L_4748:
        /*0100*/ 	.word	0x00000008
.L_4749:


//--------------------- .nv.info._ZN2at6native27unrolled_elementwise_kernelINS0_13BinaryFunctorIiiiZZZNS0_15binary_internal21div_floor_kernel_cudaERNS_18TensorIteratorBaseEENKUlvE_clEvENKUlvE1_clEvEUliiE_EESt5arrayIPcLm3EELi4E23TrivialOffsetCalculatorILi2EjESD_ILi1EjENS0_6memory12LoadWithCastILi2EEENSG_13StoreWithCastILi1EEEEEviT_T0_T2_T3_T4_T5_ --------------------------
	.section	.nv.info._ZN2at6native27unrolled_elementwise_kernelINS0_13BinaryFunctorIiiiZZZNS0_15binary_internal21div_floor_kernel_cudaERNS_18TensorIteratorBaseEENKUlvE_clEvENKUlvE1_clEvEUliiE_EESt5arrayIPcLm3EELi4E23TrivialOffsetCalculatorILi2EjESD_ILi1EjENS0_6memory12LoadWithCastILi2EEENSG_13StoreWithCastILi1EEEEEviT_T0_T2_T3_T4_T5_,"",@"SHT_CUDA_INFO"
	.sectionflags	@""
	.align	4


	//----- nvinfo : EIATTR_CUDA_API_VERSION
	.align		4
        /*0000*/ 	.byte	0x04, 0x37
        /*0002*/ 	.short	(.L_4751 - .L_4750)
.L_4750:
        /*0004*/ 	.word	0x00000082


	//----- nvinfo : EIATTR_KPARAM_INFO
	.align		4
.L_4751:
        /*0008*/ 	.byte	0x04, 0x17
        /*000a*/ 	.short	(.L_4753 - .L_4752)
.L_4752:
        /*000c*/ 	.word	0x00000000
        /*0010*/ 	.short	0x0006
        /*0012*/ 	.short	0x0030
        /*0014*/ 	.byte	0x00, 0xf0, 0x21, 0x00


	//----- nvinfo : EIATTR_KPARAM_INFO
	.align		4
.L_4753:
        /*0018*/ 	.byte	0x04, 0x17
        /*001a*/ 	.short	(.L_4755 - .L_4754)
.L_4754:
        /*001c*/ 	.word	0x00000000
        /*0020*/ 	.short	0x0005
        /*0022*/ 	.short	0x0024
        /*0024*/ 	.byte	0x00, 0xf0, 0x31, 0x00


	//----- nvinfo : EIATTR_KPARAM_INFO
	.align		4
.L_4755:
        /*0028*/ 	.byte	0x04, 0x17
        /*002a*/ 	.short	(.L_4757 - .L_4756)
.L_4756:
        /*002c*/ 	.word	0x00000000
        /*0030*/ 	.short	0x0004
        /*0032*/ 	.short	0x0021
        /*0034*/ 	.byte	0x00, 0xf0, 0x05, 0x00


	//----- nvinfo : EIATTR_KPARAM_INFO
	.align		4
.L_4757:
        /*0038*/ 	.byte	0x04, 0x17
        /*003a*/ 	.short	(.L_4759 - .L_4758)
.L_4758:
        /*003c*/ 	.word	0x00000000
        /*0040*/ 	.short	0x0003
        /*0042*/ 	.short	0x0020
        /*0044*/ 	.byte	0x00, 0xf0, 0x05, 0x00


	//----- nvinfo : EIATTR_KPARAM_INFO
	.align		4
.L_4759:
        /*0048*/ 	.byte	0x04, 0x17
        /*004a*/ 	.short	(.L_4761 - .L_4760)
.L_4760:
        /*004c*/ 	.word	0x00000000
        /*0050*/ 	.short	0x0002
        /*0052*/ 	.short	0x0008
        /*0054*/ 	.byte	0x00, 0xf0, 0x61, 0x00


	//----- nvinfo : EIATTR_KPARAM_INFO
	.align		4
.L_4761:
        /*0058*/ 	.byte	0x04, 0x17
        /*005a*/ 	.short	(.L_4763 - .L_4762)
.L_4762:
        /*005c*/ 	.word	0x00000000
        /*0060*/ 	.short	0x0001
        /*0062*/ 	.short	0x0004
        /*0064*/ 	.byte	0x00, 0xf0, 0x05, 0x00


	//----- nvinfo : EIATTR_KPARAM_INFO
	.align		4
.L_4763:
        /*0068*/ 	.byte	0x04, 0x17
        /*006a*/ 	.short	(.L_4765 - .L_4764)
.L_4764:
        /*006c*/ 	.word	0x00000000
        /*0070*/ 	.short	0x0000
        /*0072*/ 	.short	0x0000
        /*0074*/ 	.byte	0x00, 0xf0, 0x11, 0x00


	//----- nvinfo : EIATTR_SPARSE_MMA_MASK
	.align		4
.L_4765:
        /*0078*/ 	.byte	0x03, 0x50
        /*007a*/ 	.short	0x0000


	//----- nvinfo : EIATTR_MAXREG_COUNT
	.align		4
        /*007c*/ 	.byte	0x03, 0x1b
        /*007e*/ 	.short	0x00ff


	//----- nvinfo : EIATTR_EXTERNS
	.align		4
        /*0080*/ 	.byte	0x04, 0x0f
        /*0082*/ 	.short	(.L_4767 - .L_4766)


	//   ....[0]....
	.align		4
.L_4766:
        /*0084*/ 	.word	index@(__assertfail)


	//----- nvinfo : EIATTR_MERCURY_ISA_VERSION
	.align		4
.L_4767:
        /*0088*/ 	.byte	0x03, 0x5f
        /*008a*/ 	.short	0x0101


	//----- nvinfo : EIATTR_VRC_CTA_INIT_COUNT
	.align		4
        /*008c*/ 	.byte	0x02, 0x4a
	.zero		1
	.zero		1


	//----- nvinfo : EIATTR_SYSCALL_OFFSETS
	.align		4
        /*0090*/ 	.byte	0x04, 0x46
        /*0092*/ 	.short	(.L_4769 - .L_4768)


	//   ....[0]....
.L_4768:
        /*0094*/ 	.word	0x00000de0


	//   ....[1]....
        /*0098*/ 	.word	0x00001be0


	//   ....[2]....
        /*009c*/ 	.word	0x00002b10


	//   ....[3]....
        /*00a0*/ 	.word	0x00003910


	//   ....[4]....
        /*00a4*/ 	.word	0x00004790


	//   ....[5]....
        /*00a8*/ 	.word	0x00005590


	//   ....[6]....
        /*00ac*/ 	.word	0x00006410


	//   ....[7]....
        /*00b0*/ 	.word	0x00007220


	//   ....[8]....
        /*00b4*/ 	.word	0x000090b0


	//   ....[9]....
        /*00b8*/ 	.word	0x00009e30


	//   ....[10]....
        /*00bc*/ 	.word	0x0000aca0


	//   ....[11]....
        /*00c0*/ 	.word	0x0000bb10


	//----- nvinfo : EIATTR_EXIT_INSTR_OFFSETS
	.align		4
.L_4769:
        /*00c4*/ 	.byte	0x04, 0x1c
        /*00c6*/ 	.short	(.L_4771 - .L_4770)


	//   ....[0]....
.L_4770:
        /*00c8*/ 	.word	0x0000af70


	//   ....[1]....
        /*00cc*/ 	.word	0x0000b0a0


	//   ....[2]....
        /*00d0*/ 	.word	0x0000b0c0


	//   ....[3]....
        /*00d4*/ 	.word	0x0000b150


	//   ....[4]....
        /*00d8*/ 	.word	0x0000b170


	//   ....[5]....
        /*00dc*/ 	.word	0x0000b190


	//   ....[6]....
        /*00e0*/ 	.word	0x0000b220


	//   ....[7]....
        /*00e4*/ 	.word	0x0000b260


	//   ....[8]....
        /*00e8*/ 	.word	0x0000b300


	//   ....[9]....
        /*00ec*/ 	.word	0x0000b350


	//   ....[10]....
        /*00f0*/ 	.word	0x0000b380


	//   ....[11]....
        /*00f4*/ 	.word	0x0000b440


	//   ....[12]....
        /*00f8*/ 	.word	0x0000b5b0


	//   ....[13]....
        /*00fc*/ 	.word	0x0000b720


	//   ....[14]....
        /*0100*/ 	.word	0x0000b880


	//   ....[15]....
        /*0104*/ 	.word	0x0000b8b0


	//   ....[16]....
        /*0108*/ 	.word	0x0000b8d0


	//   ....[17]....
        /*010c*/ 	.word	0x0000b970


	//   ....[18]....
        /*0110*/ 	.word	0x0000b9b0


	//   ....[19]....
        /*0114*/ 	.word	0x0000bb20


	//   ....[20]....
        /*0118*/ 	.word	0x0000bc30


	//   ....[21]....
        /*011c*/ 	.word	0x0000bd70


	//   ....[22]....
        /*0120*/ 	.word	0x0000bdb0


	//----- nvinfo : EIATTR_MAX_THREADS
	.align		4
.L_4771:
        /*0124*/ 	.byte	0x04, 0x05
        /*0126*/ 	.short	(.L_4773 - .L_4772)
.L_4772:
        /*0128*/ 	.word	0x00000080
        /*012c*/ 	.word	0x00000001
        /*0130*/ 	.word	0x00000001


	//----- nvinfo : EIATTR_CRS_STACK_SIZE
	.align		4
.L_4773:
        /*0134*/ 	.byte	0x04, 0x1e
        /*0136*/ 	.short	(.L_4775 - .L_4774)
.L_4774:
        /*0138*/ 	.word	0x00000000


	//----- nvinfo : EIATTR_CBANK_PARAM_SIZE
	.align		4
.L_4775:
        /*013c*/ 	.byte	0x03, 0x19
        /*013e*/ 	.short	0x0038


	//----- nvinfo : EIATTR_PARAM_CBANK
	.align		4
        /*0140*/ 	.byte	0x04, 0x0a
        /*0142*/ 	.short	(.L_4777 - .L_4776)
	.align		4
.L_4776:
        /*0144*/ 	.word	index@(.nv.constant0._ZN2at6native27unrolled_elementwise_kernelINS0_13BinaryFunctorIiiiZZZNS0_15binary_internal21div_floor_kernel_cudaERNS_18TensorIteratorBaseEENKUlvE_clEvENKUlvE1_clEvEUliiE_EESt5arrayIPcLm3EELi4E23TrivialOffsetCalculatorILi2EjESD_ILi1EjENS0_6memory12LoadWithCastILi2EEENSG_13StoreWithCastILi1EEEEEviT_T0_T2_T3_T4_T5_)
        /*0148*/ 	.short	0x0380
        /*014a*/ 	.short	0x0038


	//----- nvinfo : EIATTR_SW_WAR
	.align		4
.L_4777:
        /*014c*/ 	.byte	0x04, 0x36
        /*014e*/ 	.short	(.L_4779 - .L_4778)
.L_4778:
        /*0150*/ 	.word	0x00000008
.L_4779:


//--------------------- .nv.info._ZN2at6native18elementwise_kernelILi128ELi2EZNS0_22gpu_kernel_impl_nocastINS0_13BinaryFunctorIiiiZZZNS0_15binary_internal21div_floor_kernel_cudaERNS_18TensorIteratorBaseEENKUlvE_clEvENKUlvE1_clEvEUliiE_EEEEvS6_RKT_EUliE_EEviT1_ --------------------------
	.section	.nv.info._ZN2at6native18elementwise_kernelILi128ELi2EZNS0_22gpu_kernel_impl_nocastINS0_13BinaryFunctorIiiiZZZNS0_15binary_internal21div_floor_kernel_cudaERNS_18TensorIteratorBaseEENKUlvE_clEvENKUlvE1_clEvEUliiE_EEEEvS6_RKT_EUliE_EEviT1_,"",@"SHT_CUDA_INFO"
	.sectionflags	@""
	.align	4


	//----- nvinfo : EIATTR_CUDA_API_VERSION
	.align		4
        /*0000*/ 	.byte	0x04, 0x37
        /*0002*/ 	.short	(.L_4781 - .L_4780)
.L_4780:
        /*0004*/ 	.word	0x00000082


	//----- nvinfo : EIATTR_KPARAM_INFO
	.align		4
.L_4781:
        /*0008*/ 	.byte	0x04, 0x17
        /*000a*/ 	.short	(.L_4783 - .L_4782)
.L_4782:
        /*000c*/ 	.word	0x00000000
        /*0010*/ 	.short	0x0001
        /*0012*/ 	.short	0x0008
        /*0014*/ 	.byte	0x00, 0xf0, 0x21, 0x0a


	//----- nvinfo : EIATTR_KPARAM_INFO
	.align		4
.L_4783:
        /*0018*/ 	.byte	0x04, 0x17
        /*001a*/ 	.short	(.L_4785 - .L_4784)
.L_4784:
        /*001c*/ 	.word	0x00000000
        /*0020*/ 	.short	0x0000
        /*0022*/ 	.short	0x0000
        /*0024*/ 	.byte	0x00, 0xf0, 0x11, 0x00


	//----- nvinfo : EIATTR_SPARSE_MMA_MASK
	.align		4
.L_4785:
        /*0028*/ 	.byte	0x03, 0x50
        /*002a*/ 	.short	0x0000


	//----- nvinfo : EIATTR_MAXREG_COUNT
	.align		4
        /*002c*/ 	.byte	0x03, 0x1b
        /*002e*/ 	.short	0x0080


	//----- nvinfo : EIATTR_MERCURY_ISA_VERSION
	.align		4
        /*0030*/ 	.byte	0x03, 0x5f
        /*0032*/ 	.short	0x0101


	//----- nvinfo : EIATTR_VRC_CTA_INIT_COUNT
	.align		4
        /*0034*/ 	.byte	0x02, 0x4a
	.zero		1
	.zero		1


	//----- nvinfo : EIATTR_EXIT_INSTR_OFFSETS
	.align		4
        /*0038*/ 	.byte	0x04, 0x1c
        /*003a*/ 	.short	(.L_4787 - .L_4786)


	//   ....[0]....
.L_4786:
        /*003c*/ 	.word	0x00000500


	//   ....[1]....
        /*0040*/ 	.word	0x00000790


	//   ....[2]....
        /*0044*/ 	.word	0x00000940


	//   ....[3]....
        /*0048*/ 	.word	0x00002440


	//   ....[4]....
        /*004c*/ 	.word	0x00003ea0


	//----- nvinfo : EIATTR_MAX_THREADS
	.align		4
.L_4787:
        /*0050*/ 	.byte	0x04, 0x05
        /*0052*/ 	.short	(.L_4789 - .L_4788)
.L_4788:
        /*0054*/ 	.word	0x00000080
        /*0058*/ 	.word	0x00000001
        /*005c*/ 	.word	0x00000001


	//----- nvinfo : EIATTR_CRS_STACK_SIZE
	.align		4
.L_4789:
        /*0060*/ 	.byte	0x04, 0x1e
        /*0062*/ 	.short	(.L_4791 - .L_4790)
.L_4790:
        /*0064*/ 	.word	0x00000000


	//----- nvinfo : EIATTR_CBANK_PARAM_SIZE
	.align		4
.L_4791:
        /*0068*/ 	.byte	0x03, 0x19
        /*006a*/ 	.short	0x0290


	//----- nvinfo : EIATTR_PARAM_CBANK
	.align		4
        /*006c*/ 	.byte	0x04, 0x0a
        /*006e*/ 	.short	(.L_4793 - .L_4792)
	.align		4
.L_4792:
        /*0070*/ 	.word	index@(.nv.constant0._ZN2at6native18elementwise_kernelILi128ELi2EZNS0_22gpu_kernel_impl_nocastINS0_13BinaryFunctorIiiiZZZNS0_15binary_internal21div_floor_kernel_cudaERNS_18TensorIteratorBaseEENKUlvE_clEvENKUlvE1_clEvEUliiE_EEEEvS6_RKT_EUliE_EEviT1_)
        /*0074*/ 	.short	0x0380
        /*0076*/ 	.short	0x0290


	//----- nvinfo : EIATTR_SW_WAR
	.align		4
.L_4793:
        /*0078*/ 	.byte	0x04, 0x36
        /*007a*/ 	.short	(.L_4795 - .L_4794)
.L_4794:
        /*007c*/ 	.word	0x00000008
.L_4795:


//--------------------- .nv.info._ZN2at6native27unrolled_elementwise_kernelINS0_13BinaryFunctorIiiiZZZNS0_15binary_internal21div_floor_kernel_cudaERNS_18TensorIteratorBaseEENKUlvE_clEvENKUlvE1_clEvEUliiE_EESt5arrayIPcLm3EELi4E23TrivialOffsetCalculatorILi2EjESD_ILi1EjENS0_6memory15LoadWithoutCastENSG_16StoreWithoutCastEEEviT_T0_T2_T3_T4_T5_ --------------------------
	.section	.nv.info._ZN2at6native27unrolled_elementwise_kernelINS0_13BinaryFunctorIiiiZZZNS0_15binary_internal21div_floor_kernel_cudaERNS_18TensorIteratorBaseEENKUlvE_clEvENKUlvE1_clEvEUliiE_EESt5arrayIPcLm3EELi4E23TrivialOffsetCalculatorILi2EjESD_ILi1EjENS0_6memory15LoadWithoutCastENSG_16StoreWithoutCastEEEviT_T0_T2_T3_T4_T5_,"",@"SHT_CUDA_INFO"
	.sectionflags	@""
	.align	4


	//----- nvinfo : EIATTR_CUDA_API_VERSION
	.align		4
        /*0000*/ 	.byte	0x04, 0x37
        /*0002*/ 	.short	(.L_4797 - .L_4796)
.L_4796:
        /*0004*/ 	.word	0x00000082


	//----- nvinfo : EIATTR_KPARAM_INFO
	.align		4
.L_4797:
        /*0008*/ 	.byte	0x04, 0x17
        /*000a*/ 	.short	(.L_4799 - .L_4798)
.L_4798:
        /*000c*/ 	.word	0x00000000
        /*0010*/ 	.short	0x0006
        /*0012*/ 	.short	0x0023
        /*0014*/ 	.byte	0x00, 0xf0, 0x05, 0x00


	//----- nvinfo : EIATTR_KPARAM_INFO
	.align		4
.L_4799:
        /*0018*/ 	.byte	0x04, 0x17
        /*001a*/ 	.short	(.L_4801 - .L_4800)
.L_4800:
        /*001c*/ 	.word	0x00000000
        /*0020*/ 	.short	0x0005
        /*0022*/ 	.short	0x0022
        /*0024*/ 	.byte	0x00, 0xf0, 0x05, 0x00


	//----- nvinfo : EIATTR_KPARAM_INFO
	.align		4
.L_4801:
        /*0028*/ 	.byte	0x04, 0x17
        /*002a*/ 	.short	(.L_4803 - .L_4802)
.L_4802:
        /*002c*/ 	.word	0x00000000
        /*0030*/ 	.short	0x0004
        /*0032*/ 	.short	0x0021
        /*0034*/ 	.byte	0x00, 0xf0, 0x05, 0x00


	//----- nvinfo : EIATTR_KPARAM_INFO
	.align		4
.L_4803:
        /*0038*/ 	.byte	0x04, 0x17
        /*003a*/ 	.short	(.L_4805 - .L_4804)
.L_4804:
        /*003c*/ 	.word	0x00000000
        /*0040*/ 	.short	0x0003
        /*0042*/ 	.short	0x0020
        /*0044*/ 	.byte	0x00, 0xf0, 0x05, 0x00


	//----- nvinfo : EIATTR_KPARAM_INFO
	.align		4
.L_4805:
        /*0048*/ 	.byte	0x04, 0x17
        /*004a*/ 	.short	(.L_4807 - .L_4806)
.L_4806:
        /*004c*/ 	.word	0x00000000
        /*0050*/ 	.short	0x0002
        /*0052*/ 	.short	0x0008
        /*0054*/ 	.byte	0x00, 0xf0, 0x61, 0x00


	//----- nvinfo : EIATTR_KPARAM_INFO
	.align		4
.L_4807:
        /*0058*/ 	.byte	0x04, 0x17
        /*005a*/ 	.short	(.L_4809 - .L_4808)
.L_4808:
        /*005c*/ 	.word	0x00000000
        /*0060*/ 	.short	0x0001
        /*0062*/ 	.short	0x0004
        /*0064*/ 	.byte	0x00, 0xf0, 0x05, 0x00


	//----- nvinfo : EIATTR_KPARAM_INFO
	.align		4
.L_4809:
        /*0068*/ 	.byte	0x04, 0x17
        /*006a*/ 	.short	(.L_4811 - .L_4810)
.L_4810:
        /*006c*/ 	.word	0x00000000
        /*0070*/ 	.short	0x0000
        /*0072*/ 	.short	0x0000
        /*0074*/ 	.byte	0x00, 0xf0, 0x11, 0x00


	//----- nvinfo : EIATTR_SPARSE_MMA_MASK
	.align		4
.L_4811:
        /*0078*/ 	.byte	0x03, 0x50
        /*007a*/ 	.short	0x0000


	//----- nvinfo : EIATTR_MAXREG_COUNT
	.align		4
        /*007c*/ 	.byte	0x03, 0x1b
        /*007e*/ 	.short	0x00ff


	//----- nvinfo : EIATTR_MERCURY_ISA_VERSION
	.align		4
        /*0080*/ 	.byte	0x03, 0x5f
        /*0082*/ 	.short	0x0101


	//----- nvinfo : EIATTR_VRC_CTA_INIT_COUNT
	.align		4
        /*0084*/ 	.byte	0x02, 0x4a
	.zero		1
	.zero		1


	//----- nvinfo : EIATTR_EXIT_INSTR_OFFSETS
	.align		4
        /*0088*/ 	.byte	0x04, 0x1c
        /*008a*/ 	.short	(.L_4813 - .L_4812)


	//   ....[0]....
.L_4812:
        /*008c*/ 	.word	0x00001400


	//   ....[1]....
        /*0090*/ 	.word	0x00001450


	//----- nvinfo : EIATTR_MAX_THREADS
	.align		4
.L_4813:
        /*0094*/ 	.byte	0x04, 0x05
        /*0096*/ 	.short	(.L_4815 - .L_4814)
.L_4814:
        /*0098*/ 	.word	0x00000080
        /*009c*/ 	.word	0x00000001
        /*00a0*/ 	.word	0x00000001


	//----- nvinfo : EIATTR_CRS_STACK_SIZE
	.align		4
.L_4815:
        /*00a4*/ 	.byte	0x04, 0x1e
        /*00a6*/ 	.short	(.L_4817 - .L_4816)
.L_4816:
        /*00a8*/ 	.word	0x00000000


	//----- nvinfo : EIATTR_CBANK_PARAM_SIZE
	.align		4
.L_4817:
        /*00ac*/ 	.byte	0x03, 0x19
        /*00ae*/ 	.short	0x0024


	//----- nvinfo : EIATTR_PARAM_CBANK
	.align		4
        /*00b0*/ 	.byte	0x04, 0x0a
        /*00b2*/ 	.short	(.L_4819 - .L_4818)
	.align		4
.L_4818:
        /*00b4*/ 	.word	index@(.nv.constant0._ZN2at6native27unrolled_elementwise_kernelINS0_13BinaryFunctorIiiiZZZNS0_15binary_internal21div_floor_kernel_cudaERNS_18TensorIteratorBaseEENKUlvE_clEvENKUlvE1_clEvEUliiE_EESt5arrayIPcLm3EELi4E23TrivialOffsetCalculatorILi2EjESD_ILi1EjENS0_6memory15LoadWithoutCastENSG_16StoreWithoutCastEEEviT_T0_T2_T3_T4_T5_)
        /*00b8*/ 	.short	0x0380
        /*00ba*/ 	.short	0x0024


	//----- nvinfo : EIATTR_SW_WAR
	.align		4
.L_4819:
        /*00bc*/ 	.byte	0x04, 0x36
        /*00be*/ 	.short	(.L_4821 - .L_4820)
.L_4820:
        /*00c0*/ 	.word	0x00000008
.L_4821:


//--------------------- .nv.info._ZN2at6native29vectorized_elementwise_kernelILi2ENS0_13BinaryFunctorIiiiZZZNS0_15binary_internal21div_floor_kernel_cudaERNS_18TensorIteratorBaseEENKUlvE_clEvENKUlvE1_clEvEUliiE_EESt5arrayIPcLm3EEEEviT0_T1_ --------------------------
	.section	.nv.info._ZN2at6native29vectorized_elementwise_kernelILi2ENS0_13BinaryFunctorIiiiZZZNS0_15binary_internal21div_floor_kernel_cudaERNS_18TensorIteratorBaseEENKUlvE_clEvENKUlvE1_clEvEUliiE_EESt5arrayIPcLm3EEEEviT0_T1_,"",@"SHT_CUDA_INFO"
	.sectionflags	@""
	.align	4


	//----- nvinfo : EIATTR_CUDA_API_VERSION
	.align		4
        /*0000*/ 	.byte	0x04, 0x37
        /*0002*/ 	.short	(.L_4823 - .L_4822)
.L_4822:
        /*0004*/ 	.word	0x00000082


	//----- nvinfo : EIATTR_KPARAM_INFO
	.align		4
.L_4823:
        /*0008*/ 	.byte	0x04, 0x17
        /*000a*/ 	.short	(.L_4825 - .L_4824)
.L_4824:
        /*000c*/ 	.word	0x00000000
        /*0010*/ 	.short	0x0002
        /*0012*/ 	.short	0x0008
        /*0014*/ 	.byte	0x00, 0xf0, 0x61, 0x00


	//----- nvinfo : EIATTR_KPARAM_INFO
	.align		4
.L_4825:
        /*0018*/ 	.byte	0x04, 0x17
        /*001a*/ 	.short	(.L_4827 - .L_4826)
.L_4826:
        /*001c*/ 	.word	0x00000000
        /*0020*/ 	.short	0x0001
        /*0022*/ 	.short	0x0004
        /*0024*/ 	.byte	0x00, 0xf0, 0x05, 0x00


	//----- nvinfo : EIATTR_KPARAM_INFO
	.align		4
.L_4827:
        /*0028*/ 	.byte	0x04, 0x17
        /*002a*/ 	.short	(.L_4829 - .L_4828)
.L_4828:
        /*002c*/ 	.word	0x00000000
        /*0030*/ 	.short	0x0000
        /*0032*/ 	.short	0x0000
        /*0034*/ 	.byte	0x00, 0xf0, 0x11, 0x00


	//----- nvinfo : EIATTR_SPARSE_MMA_MASK
	.align		4
.L_4829:
        /*0038*/ 	.byte	0x03, 0x50
        /*003a*/ 	.short	0x0000


	//----- nvinfo : EIATTR_MAXREG_COUNT
	.align		4
        /*003c*/ 	.byte	0x03, 0x1b
        /*003e*/ 	.short	0x00ff


	//----- nvinfo : EIATTR_MERCURY_ISA_VERSION
	.align		4
        /*0040*/ 	.byte	0x03, 0x5f
        /*0042*/ 	.short	0x0101


	//----- nvinfo : EIATTR_VRC_CTA_INIT_COUNT
	.align		4
        /*0044*/ 	.byte	0x02, 0x4a
	.zero		1
	.zero		1


	//----- nvinfo : EIATTR_EXIT_INSTR_OFFSETS
	.align		4
        /*0048*/ 	.byte	0x04, 0x1c
        /*004a*/ 	.short	(.L_4831 - .L_4830)


	//   ....[0]....
.L_4830:
        /*004c*/ 	.word	0x000028e0


	//   ....[1]....
        /*0050*/ 	.word	0x00002930


	//   ....[2]....
        /*0054*/ 	.word	0x00004960


	//----- nvinfo : EIATTR_MAX_THREADS
	.align		4
.L_4831:
        /*0058*/ 	.byte	0x04, 0x05
        /*005a*/ 	.short	(.L_4833 - .L_4832)
.L_4832:
        /*005c*/ 	.word	0x00000080
        /*0060*/ 	.word	0x00000001
        /*0064*/ 	.word	0x00000001


	//----- nvinfo : EIATTR_CRS_STACK_SIZE
	.align		4
.L_4833:
        /*0068*/ 	.byte	0x04, 0x1e
        /*006a*/ 	.short	(.L_4835 - .L_4834)
.L_4834:
        /*006c*/ 	.word	0x00000000


	//----- nvinfo : EIATTR_CBANK_PARAM_SIZE
	.align		4
.L_4835:
        /*0070*/ 	.byte	0x03, 0x19
        /*0072*/ 	.short	0x0020


	//----- nvinfo : EIATTR_PARAM_CBANK
	.align		4
        /*0074*/ 	.byte	0x04, 0x0a
        /*0076*/ 	.short	(.L_4837 - .L_4836)
	.align		4
.L_4836:
        /*0078*/ 	.word	index@(.nv.constant0._ZN2at6native29vectorized_elementwise_kernelILi2ENS0_13BinaryFunctorIiiiZZZNS0_15binary_internal21div_floor_kernel_cudaERNS_18TensorIteratorBaseEENKUlvE_clEvENKUlvE1_clEvEUliiE_EESt5arrayIPcLm3EEEEviT0_T1_)
        /*007c*/ 	.short	0x0380
        /*007e*/ 	.short	0x0020


	//----- nvinfo : EIATTR_SW_WAR
	.align		4
.L_4837:
        /*0080*/ 	.byte	0x04, 0x36
        /*0082*/ 	.short	(.L_4839 - .L_4838)
.L_4838:
        /*0084*/ 	.word	0x00000008
.L_4839:


//--------------------- .nv.info._ZN2at6native29vectorized_elementwise_kernelILi4ENS0_13BinaryFunctorIiiiZZZNS0_15binary_internal21div_floor_kernel_cudaERNS_18TensorIteratorBaseEENKUlvE_clEvENKUlvE1_clEvEUliiE_EESt5arrayIPcLm3EEEEviT0_T1_ --------------------------
	.section	.nv.info._ZN2at6native29vectorized_elementwise_kernelILi4ENS0_13BinaryFunctorIiiiZZZNS0_15binary_internal21div_floor_kernel_cudaERNS_18TensorIteratorBaseEENKUlvE_clEvENKUlvE1_clEvEUliiE_EESt5arrayIPcLm3EEEEviT0_T1_,"",@"SHT_CUDA_INFO"
	.sectionflags	@""
	.align	4


	//----- nvinfo : EIATTR_CUDA_API_VERSION
	.align		4
        /*0000*/ 	.byte	0x04, 0x37
        /*0002*/ 	.short	(.L_4841 - .L_4840)
.L_4840:
        /*0004*/ 	.word	0x00000082


	//----- nvinfo : EIATTR_KPARAM_INFO
	.align		4
.L_4841:
        /*0008*/ 	.byte	0x04, 0x17
        /*000a*/ 	.short	(.L_4843 - .L_4842)
.L_4842:
        /*000c*/ 	.word	0x00000000
        /*0010*/ 	.short	0x0002
        /*0012*/ 	.short	0x0008
        /*0014*/ 	.byte	0x00, 0xf0, 0x61, 0x00


	//----- nvinfo : EIATTR_KPARAM_INFO
	.align		4
.L_4843:
        /*0018*/ 	.byte	0x04, 0x17
        /*001a*/ 	.short	(.L_4845 - .L_4844)
.L_4844:
        /*001c*/ 	.word	0x00000000
        /*0020*/ 	.short	0x0001
        /*0022*/ 	.short	0x0004
        /*0024*/ 	.byte	0x00, 0xf0, 0x05, 0x00


	//----- nvinfo : EIATTR_KPARAM_INFO
	.align		4
.L_4845:
        /*0028*/ 	.byte	0x04, 0x17
        /*002a*/ 	.short	(.L_4847 - .L_4846)
.L_4846:
        /*002c*/ 	.word	0x00000000
        /*0030*/ 	.short	0x0000
        /*0032*/ 	.short	0x0000
        /*0034*/ 	.byte	0x00, 0xf0, 0x11, 0x00


	//----- nvinfo : EIATTR_SPARSE_MMA_MASK
	.align		4
.L_4847:
        /*0038*/ 	.byte	0x03, 0x50
        /*003a*/ 	.short	0x0000


	//----- nvinfo : EIATTR_MAXREG_COUNT
	.align		4
        /*003c*/ 	.byte	0x03, 0x1b
        /*003e*/ 	.short	0x00ff


	//----- nvinfo : EIATTR_MERCURY_ISA_VERSION
	.align		4
        /*0040*/ 	.byte	0x03, 0x5f
        /*0042*/ 	.short	0x0101


	//----- nvinfo : EIATTR_VRC_CTA_INIT_COUNT
	.align		4
        /*0044*/ 	.byte	0x02, 0x4a
	.zero		1
	.zero		1


	//----- nvinfo : EIATTR_EXIT_INSTR_OFFSETS
	.align		4
        /*0048*/ 	.byte	0x04, 0x1c
        /*004a*/ 	.short	(.L_4849 - .L_4848)


	//   ....[0]....
.L_4848:
        /*004c*/ 	.word	0x000028e0


	//   ....[1]....
        /*0050*/ 	.word	0x00002930


	//   ....[2]....
        /*0054*/ 	.word	0x00004920


	//----- nvinfo : EIATTR_MAX_THREADS
	.align		4
.L_4849:
        /*0058*/ 	.byte	0x04, 0x05
        /*005a*/ 	.short	(.L_4851 - .L_4850)
.L_4850:
        /*005c*/ 	.word	0x00000080
        /*0060*/ 	.word	0x00000001
        /*0064*/ 	.word	0x00000001


	//----- nvinfo : EIATTR_CRS_STACK_SIZE
	.align		4
.L_4851:
        /*0068*/ 	.byte	0x04, 0x1e
        /*006a*/ 	.short	(.L_4853 - .L_4852)
.L_4852:
        /*006c*/ 	.word	0x00000000


	//----- nvinfo : EIATTR_CBANK_PARAM_SIZE
	.align		4
.L_4853:
        /*0070*/ 	.byte	0x03, 0x19
        /*0072*/ 	.short	0x0020


	//----- nvinfo : EIATTR_PARAM_CBANK
	.align		4
        /*0074*/ 	.byte	0x04, 0x0a
        /*0076*/ 	.short	(.L_4855 - .L_4854)
	.align		4
.L_4854:
        /*0078*/ 	.word	index@(.nv.constant0._ZN2at6native29vectorized_elementwise_kernelILi4ENS0_13BinaryFunctorIiiiZZZNS0_15binary_internal21div_floor_kernel_cudaERNS_18TensorIteratorBaseEENKUlvE_clEvENKUlvE1_clEvEUliiE_EESt5arrayIPcLm3EEEEviT0_T1_)
        /*007c*/ 	.short	0x0380
        /*007e*/ 	.short	0x0020


	//----- nvinfo : EIATTR_SW_WAR
	.align		4
.L_4855:
        /*0080*/ 	.byte	0x04, 0x36
        /*0082*/ 	.short	(.L_4857 - .L_4856)
.L_4856:
        /*0084*/ 	.word	0x00000008
.L_4857:


//--------------------- .nv.info._ZN2at6native29vectorized_elementwise_kernelILi8ENS0_13BinaryFunctorIiiiZZZNS0_15binary_internal21div_floor_kernel_cudaERNS_18TensorIteratorBaseEENKUlvE_clEvENKUlvE1_clEvEUliiE_EESt5arrayIPcLm3EEEEviT0_T1_ --------------------------
	.section	.nv.info._ZN2at6native29vectorized_elementwise_kernelILi8ENS0_13BinaryFunctorIiiiZZZNS0_15binary_internal21div_floor_kernel_cudaERNS_18TensorIteratorBaseEENKUlvE_clEvENKUlvE1_clEvEUliiE_EESt5arrayIPcLm3EEEEviT0_T1_,"",@"SHT_CUDA_INFO"
	.sectionflags	@""
	.align	4


	//----- nvinfo : EIATTR_CUDA_API_VERSION
	.align		4
        /*0000*/ 	.byte	0x04, 0x37
        /*0002*/ 	.short	(.L_4859 - .L_4858)
.L_4858:
        /*0004*/ 	.word	0x00000082


	//----- nvinfo : EIATTR_KPARAM_INFO
	.align		4
.L_4859:
        /*0008*/ 	.byte	0x04, 0x17
        /*000a*/ 	.short	(.L_4861 - .L_4860)
.L_4860:
        /*000c*/ 	.word	0x00000000
        /*0010*/ 	.short	0x0002
        /*0012*/ 	.short	0x0008
        /*0014*/ 	.byte	0x00, 0xf0, 0x61, 0x00


	//----- nvinfo : EIATTR_KPARAM_INFO
	.align		4
.L_4861:
        /*0018*/ 	.byte	0x04, 0x17
        /*001a*/ 	.short	(.L_4863 - .L_4862)
.L_4862:
        /*001c*/ 	.word	0x00000000
        /*0020*/ 	.short	0x0001
        /*0022*/ 	.short	0x0004
        /*0024*/ 	.byte	0x00, 0xf0, 0x05, 0x00


	//----- nvinfo : EIATTR_KPARAM_INFO
	.align		4
.L_4863:
        /*0028*/ 	.byte	0x04, 0x17
        /*002a*/ 	.short	(.L_4865 - .L_4864)
.L_4864:
        /*002c*/ 	.word	0x00000000
        /*0030*/ 	.short	0x0000
        /*0032*/ 	.short	0x0000
        /*0034*/ 	.byte	0x00, 0xf0, 0x11, 0x00


	//----- nvinfo : EIATTR_SPARSE_MMA_MASK
	.align		4
.L_4865:
        /*0038*/ 	.byte	0x03, 0x50
        /*003a*/ 	.short	0x0000


	//----- nvinfo : EIATTR_MAXREG_COUNT
	.align		4
        /*003c*/ 	.byte	0x03, 0x1b
        /*003e*/ 	.short	0x00ff


	//----- nvinfo : EIATTR_MERCURY_ISA_VERSION
	.align		4
        /*0040*/ 	.byte	0x03, 0x5f
        /*0042*/ 	.short	0x0101


	//----- nvinfo : EIATTR_VRC_CTA_INIT_COUNT
	.align		4
        /*0044*/ 	.byte	0x02, 0x4a
	.zero		1
	.zero		1


	//----- nvinfo : EIATTR_EXIT_INSTR_OFFSETS
	.align		4
        /*0048*/ 	.byte	0x04, 0x1c
        /*004a*/ 	.short	(.L_4867 - .L_4866)


	//   ....[0]....
.L_4866:
        /*004c*/ 	.word	0x000028e0


	//   ....[1]....
        /*0050*/ 	.word	0x00002930


	//   ....[2]....
        /*0054*/ 	.word	0x000048f0


	//----- nvinfo : EIATTR_MAX_THREADS
	.align		4
.L_4867:
        /*0058*/ 	.byte	0x04, 0x05
        /*005a*/ 	.short	(.L_4869 - .L_4868)
.L_4868:
        /*005c*/ 	.word	0x00000080
        /*0060*/ 	.word	0x00000001
        /*0064*/ 	.word	0x00000001


	//----- nvinfo : EIATTR_CRS_STACK_SIZE
	.align		4
.L_4869:
        /*0068*/ 	.byte	0x04, 0x1e
        /*006a*/ 	.short	(.L_4871 - .L_4870)
.L_4870:
        /*006c*/ 	.word	0x00000000


	//----- nvinfo : EIATTR_CBANK_PARAM_SIZE
	.align		4
.L_4871:
        /*0070*/ 	.byte	0x03, 0x19
        /*0072*/ 	.short	0x0020


	//----- nvinfo : EIATTR_PARAM_CBANK
	.align		4
        /*0074*/ 	.byte	0x04, 0x0a
        /*0076*/ 	.short	(.L_4873 - .L_4872)
	.align		4
.L_4872:
        /*0078*/ 	.word	index@(.nv.constant0._ZN2at6native29vectorized_elementwise_kernelILi8ENS0_13BinaryFunctorIiiiZZZNS0_15binary_internal21div_floor_kernel_cudaERNS_18TensorIteratorBaseEENKUlvE_clEvENKUlvE1_clEvEUliiE_EESt5arrayIPcLm3EEEEviT0_T1_)
        /*007c*/ 	.short	0x0380
        /*007e*/ 	.short	0x0020


	//----- nvinfo : EIATTR_SW_WAR
	.align		4
.L_4873:
        /*0080*/ 	.byte	0x04, 0x36
        /*0082*/ 	.short	(.L_4875 - .L_4874)
.L_4874:
        /*0084*/ 	.word	0x00000008
.L_4875:


//--------------------- .nv.info._ZN2at6native18elementwise_kernelILi128ELi4EZNS0_15gpu_kernel_implINS0_13BUnaryFunctorIiiiZZZNS0_15binary_internal21div_floor_kernel_cudaERNS_18TensorIteratorBaseEENKUlvE_clEvENKUlvE1_clEvEUliiE_EEEEvS6_RKT_EUliE_EEviT1_ --------------------------
	.section	.nv.info._ZN2at6native18elementwise_kernelILi128ELi4EZNS0_15gpu_kernel_implINS0_13BUnaryFunctorIiiiZZZNS0_15binary_internal21div_floor_kernel_cudaERNS_18TensorIteratorBaseEENKUlvE_clEvENKUlvE1_clEvEUliiE_EEEEvS6_RKT_EUliE_EEviT1_,"",@"SHT_CUDA_INFO"
	.sectionflags	@""
	.align	4


	//----- nvinfo : EIATTR_CUDA_API_VERSION
	.align		4
        /*0000*/ 	.byte	0x04, 0x37
        /*0002*/ 	.short	(.L_4877 - .L_4876)
.L_4876:
        /*0004*/ 	.word	0x00000082


	//----- nvinfo : EIATTR_KPARAM_INFO
	.align		4
.L_4877:
        /*0008*/ 	.byte	0x04, 0x17
        /*000a*/ 	.short	(.L_4879 - .L_4878)
.L_4878:
        /*000c*/ 	.word	0x00000000
        /*0010*/ 	.short	0x0001
        /*0012*/ 	.short	0x0008
        /*0014*/ 	.byte	0x00, 0xf0, 0x81, 0x08


	//----- nvinfo : EIATTR_KPARAM_INFO
	.align		4
.L_4879:
        /*0018*/ 	.byte	0x04, 0x17
        /*001a*/ 	.short	(.L_4881 - .L_4880)
.L_4880:
        /*001c*/ 	.word	0x00000000
        /*0020*/ 	.short	0x0000
        /*0022*/ 	.short	0x0000
        /*0024*/ 	.byte	0x00, 0xf0, 0x11, 0x00


	//----- nvinfo : EIATTR_SPARSE_MMA_MASK
	.align		4
.L_4881:
        /*0028*/ 	.byte	0x03, 0x50
        /*002a*/ 	.short	0x0000


	//----- nvinfo : EIATTR_MAXREG_COUNT
	.align		4
        /*002c*/ 	.byte	0x03, 0x1b
        /*002e*/ 	.short	0x0080


	//----- nvinfo : EIATTR_EXTERNS
	.align		4
        /*0030*/ 	.byte	0x04, 0x0f
        /*0032*/ 	.short	(.L_4883 - .L_4882)


	//   ....[0]....
	.align		4
.L_4882:
        /*0034*/ 	.word	index@(__assertfail)


	//----- nvinfo : EIATTR_MERCURY_ISA_VERSION
	.align		4
.L_4883:
        /*0038*/ 	.byte	0x03, 0x5f
        /*003a*/ 	.short	0x0101


	//----- nvinfo : EIATTR_VRC_CTA_INIT_COUNT
	.align		4
        /*003c*/ 	.byte	0x02, 0x4a
	.zero		1
	.zero		1


	//----- nvinfo : EIATTR_SYSCALL_OFFSETS
	.align		4
        /*0040*/ 	.byte	0x04, 0x46
        /*0042*/ 	.short	(.L_4885 - .L_4884)


	//   ....[0]....
.L_4884:
        /*0044*/ 	.word	0x000020b0


	//   ....[1]....
        /*0048*/ 	.word	0x000031f0


	//   ....[2]....
        /*004c*/ 	.word	0x00005410


	//   ....[3]....
        /*0050*/ 	.word	0x00006360


	//   ....[4]....
        /*0054*/ 	.word	0x000086c0


	//   ....[5]....
        /*0058*/ 	.word	0x00009610


	//   ....[6]....
        /*005c*/ 	.word	0x0000b980


	//   ....[7]....
        /*0060*/ 	.word	0x0000c8c0


	//----- nvinfo : EIATTR_EXIT_INSTR_OFFSETS
	.align		4
.L_4885:
        /*0064*/ 	.byte	0x04, 0x1c
        /*0066*/ 	.short	(.L_4887 - .L_4886)


	//   ....[0]....
.L_4886:
        /*0068*/ 	.word	0x000098f0


	//   ....[1]....
        /*006c*/ 	.word	0x0000be30


	//   ....[2]....
        /*0070*/ 	.word	0x0000be50


	//   ....[3]....
        /*0074*/ 	.word	0x0000bef0


	//   ....[4]....
        /*0078*/ 	.word	0x0000bf10


	//   ....[5]....
        /*007c*/ 	.word	0x0000bf30


	//   ....[6]....
        /*0080*/ 	.word	0x0000bfc0


	//   ....[7]....
        /*0084*/ 	.word	0x0000c000


	//   ....[8]....
        /*0088*/ 	.word	0x0000c0a0


	//   ....[9]....
        /*008c*/ 	.word	0x0000c0f0


	//   ....[10]....
        /*0090*/ 	.word	0x0000c120


	//   ....[11]....
        /*0094*/ 	.word	0x0000c1e0


	//   ....[12]....
        /*0098*/ 	.word	0x0000c350


	//   ....[13]....
        /*009c*/ 	.word	0x0000c4c0


	//   ....[14]....
        /*00a0*/ 	.word	0x0000c620


	//   ....[15]....
        /*00a4*/ 	.word	0x0000c660


	//   ....[16]....
        /*00a8*/ 	.word	0x0000c680


	//   ....[17]....
        /*00ac*/ 	.word	0x0000c720


	//   ....[18]....
        /*00b0*/ 	.word	0x0000c760


	//   ....[19]....
        /*00b4*/ 	.word	0x0000c8d0


	//   ....[20]....
        /*00b8*/ 	.word	0x0000c9e0


	//   ....[21]....
        /*00bc*/ 	.word	0x0000cb20


	//   ....[22]....
        /*00c0*/ 	.word	0x0000cb60


	//----- nvinfo : EIATTR_MAX_THREADS
	.align		4
.L_4887:
        /*00c4*/ 	.byte	0x04, 0x05
        /*00c6*/ 	.short	(.L_4889 - .L_4888)
.L_4888:
        /*00c8*/ 	.word	0x00000080
        /*00cc*/ 	.word	0x00000001
        /*00d0*/ 	.word	0x00000001


	//----- nvinfo : EIATTR_CRS_STACK_SIZE
	.align		4
.L_4889:
        /*00d4*/ 	.byte	0x04, 0x1e
        /*00d6*/ 	.short	(.L_4891 - .L_4890)
.L_4890:
        /*00d8*/ 	.word	0x00000000


	//----- nvinfo : EIATTR_CBANK_PARAM_SIZE
	.align		4
.L_4891:
        /*00dc*/ 	.byte	0x03, 0x19
        /*00de*/ 	.short	0x0228


	//----- nvinfo : EIATTR_PARAM_CBANK
	.align		4
        /*00e0*/ 	.byte	0x04, 0x0a
        /*00e2*/ 	.short	(.L_4893 - .L_4892)
	.align		4
.L_4892:
        /*00e4*/ 	.word	index@(.nv.constant0._ZN2at6native18elementwise_kernelILi128ELi4EZNS0_15gpu_kernel_implINS0_13BUnaryFunctorIiiiZZZNS0_15binary_internal21div_floor_kernel_cudaERNS_18TensorIteratorBaseEENKUlvE_clEvENKUlvE1_clEvEUliiE_EEEEvS6_RKT_EUliE_EEviT1_)
        /*00e8*/ 	.short	0x0380
        /*00ea*/ 	.short	0x0228


	//----- nvinfo : EIATTR_SW_WAR
	.align		4
.L_4893:
        /*00ec*/ 	.byte	0x04, 0x36
        /*00ee*/ 	.short	(.L_4895 - .L_4894)
.L_4894:
        /*00f0*/ 	.word	0x00000008
.L_4895:


//--------------------- .nv.info._ZN2at6native27unrolled_elementwise_kernelINS0_13BUnaryFunctorIiiiZZZNS0_15binary_internal21div_floor_kernel_cudaERNS_18TensorIteratorBaseEENKUlvE_clEvENKUlvE1_clEvEUliiE_EESt5arrayIPcLm2EELi4E23TrivialOffsetCalculatorILi1EjESE_NS0_6memory12LoadWithCastILi1EEENSF_13StoreWithCastILi1EEEEEviT_T0_T2_T3_T4_T5_ --------------------------
	.section	.nv.info._ZN2at6native27unrolled_elementwise_kernelINS0_13BUnaryFunctorIiiiZZZNS0_15binary_internal21div_floor_kernel_cudaERNS_18TensorIteratorBaseEENKUlvE_clEvENKUlvE1_clEvEUliiE_EESt5arrayIPcLm2EELi4E23TrivialOffsetCalculatorILi1EjESE_NS0_6memory12LoadWithCastILi1EEENSF_13StoreWithCastILi1EEEEEviT_T0_T2_T3_T4_T5_,"",@"SHT_CUDA_INFO"
	.sectionflags	@""
	.align	4


	//----- nvinfo : EIATTR_CUDA_API_VERSION
	.align		4
        /*0000*/ 	.byte	0x04, 0x37
        /*0002*/ 	.short	(.L_4897 - .L_4896)
.L_4896:
        /*0004*/ 	.word	0x00000082


	//----- nvinfo : EIATTR_KPARAM_INFO
	.align		4
.L_4897:
        /*0008*/ 	.byte	0x04, 0x17
        /*000a*/ 	.short	(.L_4899 - .L_4898)
.L_4898:
        /*000c*/ 	.word	0x00000000
        /*0010*/ 	.short	0x0006
        /*0012*/ 	.short	0x002c
        /*0014*/ 	.byte	0x00, 0xf0, 0x21, 0x00


	//----- nvinfo : EIATTR_KPARAM_INFO
	.align		4
.L_4899:
        /*0018*/ 	.byte	0x04, 0x17
        /*001a*/ 	.short	(.L_4901 - .L_4900)
.L_4900:
        /*001c*/ 	.word	0x00000000
        /*0020*/ 	.short	0x0005
        /*0022*/ 	.short	0x0024
        /*0024*/ 	.byte	0x00, 0xf0, 0x21, 0x00


	//----- nvinfo : EIATTR_KPARAM_INFO
	.align		4
.L_4901:
        /*0028*/ 	.byte	0x04, 0x17
        /*002a*/ 	.short	(.L_4903 - .L_4902)
.L_4902:
        /*002c*/ 	.word	0x00000000
        /*0030*/ 	.short	0x0004
        /*0032*/ 	.short	0x0021
        /*0034*/ 	.byte	0x00, 0xf0, 0x05, 0x00


	//----- nvinfo : EIATTR_KPARAM_INFO
	.align		4
.L_4903:
        /*0038*/ 	.byte	0x04, 0x17
        /*003a*/ 	.short	(.L_4905 - .L_4904)
.L_4904:
        /*003c*/ 	.word	0x00000000
        /*0040*/ 	.short	0x0003
        /*0042*/ 	.short	0x0020
        /*0044*/ 	.byte	0x00, 0xf0, 0x05, 0x00


	//----- nvinfo : EIATTR_KPARAM_INFO
	.align		4
.L_4905:
        /*0048*/ 	.byte	0x04, 0x17
        /*004a*/ 	.short	(.L_4907 - .L_4906)
.L_4906:
        /*004c*/ 	.word	0x00000000
        /*0050*/ 	.short	0x0002
        /*0052*/ 	.short	0x0010
        /*0054*/ 	.byte	0x00, 0xf0, 0x41, 0x00


	//----- nvinfo : EIATTR_KPARAM_INFO
	.align		4
.L_4907:
        /*0058*/ 	.byte	0x04, 0x17
        /*005a*/ 	.short	(.L_4909 - .L_4908)
.L_4908:
        /*005c*/ 	.word	0x00000000
        /*0060*/ 	.short	0x0001
        /*0062*/ 	.short	0x0004
        /*0064*/ 	.byte	0x00, 0xf0, 0x21, 0x00


	//----- nvinfo : EIATTR_KPARAM_INFO
	.align		4
.L_4909:
        /*0068*/ 	.byte	0x04, 0x17
        /*006a*/ 	.short	(.L_4911 - .L_4910)
.L_4910:
        /*006c*/ 	.word	0x00000000
        /*0070*/ 	.short	0x0000
        /*0072*/ 	.short	0x0000
        /*0074*/ 	.byte	0x00, 0xf0, 0x11, 0x00


	//----- nvinfo : EIATTR_SPARSE_MMA_MASK
	.align		4
.L_4911:
        /*0078*/ 	.byte	0x03, 0x50
        /*007a*/ 	.short	0x0000


	//----- nvinfo : EIATTR_MAXREG_COUNT
	.align		4
        /*007c*/ 	.byte	0x03, 0x1b
        /*007e*/ 	.short	0x00ff


	//----- nvinfo : EIATTR_EXTERNS
	.align		4
        /*0080*/ 	.byte	0x04, 0x0f
        /*0082*/ 	.short	(.L_4913 - .L_4912)


	//   ....[0]....
	.align		4
.L_4912:
        /*0084*/ 	.word	index@(__assertfail)


	//----- nvinfo : EIATTR_MERCURY_ISA_VERSION
	.align		4
.L_4913:
        /*0088*/ 	.byte	0x03, 0x5f
        /*008a*/ 	.short	0x0101


	//----- nvinfo : EIATTR_VRC_CTA_INIT_COUNT
	.align		4
        /*008c*/ 	.byte	0x02, 0x4a
	.zero		1
	.zero		1


	//----- nvinfo : EIATTR_SYSCALL_OFFSETS
	.align		4
        /*0090*/ 	.byte	0x04, 0x46
        /*0092*/ 	.short	(.L_4915 - .L_4914)


	//   ....[0]....
.L_4914:
        /*0094*/ 	.word	0x00000dc0


	//   ....[1]....
        /*0098*/ 	.word	0x00001ce0


	//   ....[2]....
        /*009c*/ 	.word	0x00002b50


	//   ....[3]....
        /*00a0*/ 	.word	0x000039c0


	//   ....[4]....
        /*00a4*/ 	.word	0x00005760


	//   ....[5]....
        /*00a8*/ 	.word	0x000064e0


	//   ....[6]....
        /*00ac*/ 	.word	0x00007350


	//   ....[7]....
        /*00b0*/ 	.word	0x000081c0


	//----- nvinfo : EIATTR_EXIT_INSTR_OFFSETS
	.align		4
.L_4915:
        /*00b4*/ 	.byte	0x04, 0x1c
        /*00b6*/ 	.short	(.L_4917 - .L_4916)


	//   ....[0]....
.L_4916:
        /*00b8*/ 	.word	0x00007620


	//   ....[1]....
        /*00bc*/ 	.word	0x00007750


	//   ....[2]....
        /*00c0*/ 	.word	0x00007770


	//   ....[3]....
        /*00c4*/ 	.word	0x00007800


	//   ....[4]....
        /*00c8*/ 	.word	0x00007820


	//   ....[5]....
        /*00cc*/ 	.word	0x00007840


	//   ....[6]....
        /*00d0*/ 	.word	0x000078d0


	//   ....[7]....
        /*00d4*/ 	.word	0x00007910


	//   ....[8]....
        /*00d8*/ 	.word	0x000079b0


	//   ....[9]....
        /*00dc*/ 	.word	0x00007a00


	//   ....[10]....
        /*00e0*/ 	.word	0x00007a30


	//   ....[11]....
        /*00e4*/ 	.word	0x00007af0


	//   ....[12]....
        /*00e8*/ 	.word	0x00007c60


	//   ....[13]....
        /*00ec*/ 	.word	0x00007dd0


	//   ....[14]....
        /*00f0*/ 	.word	0x00007f30


	//   ....[15]....
        /*00f4*/ 	.word	0x00007f60


	//   ....[16]....
        /*00f8*/ 	.word	0x00007f80


	//   ....[17]....
        /*00fc*/ 	.word	0x00008020


	//   ....[18]....
        /*0100*/ 	.word	0x00008060


	//   ....[19]....
        /*0104*/ 	.word	0x000081d0


	//   ....[20]....
        /*0108*/ 	.word	0x000082e0


	//   ....[21]....
        /*010c*/ 	.word	0x00008420


	//   ....[22]....
        /*0110*/ 	.word	0x00008460


	//----- nvinfo : EIATTR_MAX_THREADS
	.align		4
.L_4917:
        /*0114*/ 	.byte	0x04, 0x05
        /*0116*/ 	.short	(.L_4919 - .L_4918)
.L_4918:
        /*0118*/ 	.word	0x00000080
        /*011c*/ 	.word	0x00000001
        /*0120*/ 	.word	0x00000001


	//----- nvinfo : EIATTR_CRS_STACK_SIZE
	.align		4
.L_4919:
        /*0124*/ 	.byte	0x04, 0x1e
        /*0126*/ 	.short	(.L_4921 - .L_4920)
.L_4920:
        /*0128*/ 	.word	0x00000000


	//----- nvinfo : EIATTR_CBANK_PARAM_SIZE
	.align		4
.L_4921:
        /*012c*/ 	.byte	0x03, 0x19
        /*012e*/ 	.short	0x0034


	//----- nvinfo : EIATTR_PARAM_CBANK
	.align		4
        /*0130*/ 	.byte	0x04, 0x0a
        /*0132*/ 	.short	(.L_4923 - .L_4922)
	.align		4
.L_4922:
        /*0134*/ 	.word	index@(.nv.constant0._ZN2at6native27unrolled_elementwise_kernelINS0_13BUnaryFunctorIiiiZZZNS0_15binary_internal21div_floor_kernel_cudaERNS_18TensorIteratorBaseEENKUlvE_clEvENKUlvE1_clEvEUliiE_EESt5arrayIPcLm2EELi4E23TrivialOffsetCalculatorILi1EjESE_NS0_6memory12LoadWithCastILi1EEENSF_13StoreWithCastILi1EEEEEviT_T0_T2_T3_T4_T5_)
        /*0138*/ 	.short	0x0380
        /*013a*/ 	.short	0x0034


	//----- nvinfo : EIATTR_SW_WAR
	.align		4
.L_4923:
        /*013c*/ 	.byte	0x04, 0x36
        /*013e*/ 	.short	(.L_4925 - .L_4924)
.L_4924:
        /*0140*/ 	.word	0x00000008
.L_4925:


//--------------------- .nv.info._ZN2at6native18elementwise_kernelILi128ELi2EZNS0_22gpu_kernel_impl_nocastINS0_13BUnaryFunctorIiiiZZZNS0_15binary_internal21div_floor_kernel_cudaERNS_18TensorIteratorBaseEENKUlvE_clEvENKUlvE1_clEvEUliiE_EEEEvS6_RKT_EUliE_EEviT1_ --------------------------
	.section	.nv.info._ZN2at6native18elementwise_kernelILi128ELi2EZNS0_22gpu_kernel_impl_nocastINS0_13BUnaryFunctorIiiiZZZNS0_15binary_internal21div_floor_kernel_cudaERNS_18TensorIteratorBaseEENKUlvE_clEvENKUlvE1_clEvEUliiE_EEEEvS6_RKT_EUliE_EEviT1_,"",@"SHT_CUDA_INFO"
	.sectionflags	@""
	.align	4


	//----- nvinfo : EIATTR_CUDA_API_VERSION
	.align		4
        /*0000*/ 	.byte	0x04, 0x37
        /*0002*/ 	.short	(.L_4927 - .L_4926)
.L_4926:
        /*0004*/ 	.word	0x00000082


	//----- nvinfo : EIATTR_KPARAM_INFO
	.align		4
.L_4927:
        /*0008*/ 	.byte	0x04, 0x17
        /*000a*/ 	.short	(.L_4929 - .L_4928)
.L_4928:
        /*000c*/ 	.word	0x00000000
        /*0010*/ 	.short	0x0001
        /*0012*/ 	.short	0x0008
        /*0014*/ 	.byte	0x00, 0xf0, 0x61, 0x08


	//----- nvinfo : EIATTR_KPARAM_INFO
	.align		4
.L_4929:
        /*0018*/ 	.byte	0x04, 0x17
        /*001a*/ 	.short	(.L_4931 - .L_4930)
.L_4930:
        /*001c*/ 	.word	0x00000000
        /*0020*/ 	.short	0x0000
        /*0022*/ 	.short	0x0000
        /*0024*/ 	.byte	0x00, 0xf0, 0x11, 0x00


	//----- nvinfo : EIATTR_SPARSE_MMA_MASK
	.align		4
.L_4931:
        /*0028*/ 	.byte	0x03, 0x50
        /*002a*/ 	.short	0x0000


	//----- nvinfo : EIATTR_MAXREG_COUNT
	.align		4
        /*002c*/ 	.byte	0x03, 0x1b
        /*002e*/ 	.short	0x0080


	//----- nvinfo : EIATTR_MERCURY_ISA_VERSION
	.align		4
        /*0030*/ 	.byte	0x03, 0x5f
        /*0032*/ 	.short	0x0101


	//----- nvinfo : EIATTR_VRC_CTA_INIT_COUNT
	.align		4
        /*0034*/ 	.byte	0x02, 0x4a
	.zero		1
	.zero		1


	//----- nvinfo : EIATTR_EXIT_INSTR_OFFSETS
	.align		4
        /*0038*/ 	.byte	0x04, 0x1c
        /*003a*/ 	.short	(.L_4933 - .L_4932)


	//   ....[0]....
.L_4932:
        /*003c*/ 	.word	0x000004a0


	//   ....[1]....
        /*0040*/ 	.word	0x00000700


	//   ....[2]....
        /*0044*/ 	.word	0x000008a0


	//   ....[3]....
        /*0048*/ 	.word	0x00002010


	//   ....[4]....
        /*004c*/ 	.word	0x000036d0


	//----- nvinfo : EIATTR_MAX_THREADS
	.align		4
.L_4933:
        /*0050*/ 	.byte	0x04, 0x05
        /*0052*/ 	.short	(.L_4935 - .L_4934)
.L_4934:
        /*0054*/ 	.word	0x00000080
        /*0058*/ 	.word	0x00000001
        /*005c*/ 	.word	0x00000001


	//----- nvinfo : EIATTR_CRS_STACK_SIZE
	.align		4
.L_4935:
        /*0060*/ 	.byte	0x04, 0x1e
        /*0062*/ 	.short	(.L_4937 - .L_4936)
.L_4936:
        /*0064*/ 	.word	0x00000000


	//----- nvinfo : EIATTR_CBANK_PARAM_SIZE
	.align		4
.L_4937:
        /*0068*/ 	.byte	0x03, 0x19
        /*006a*/ 	.short	0x0220


	//----- nvinfo : EIATTR_PARAM_CBANK
	.align		4
        /*006c*/ 	.byte	0x04, 0x0a
        /*006e*/ 	.short	(.L_4939 - .L_4938)
	.align		4
.L_4938:
        /*0070*/ 	.word	index@(.nv.constant0._ZN2at6native18elementwise_kernelILi128ELi2EZNS0_22gpu_kernel_impl_nocastINS0_13BUnaryFunctorIiiiZZZNS0_15binary_internal21div_floor_kernel_cudaERNS_18TensorIteratorBaseEENKUlvE_clEvENKUlvE1_clEvEUliiE_EEEEvS6_RKT_EUliE_EEviT1_)
        /*0074*/ 	.short	0x0380
        /*0076*/ 	.short	0x0220


	//----- nvinfo : EIATTR_SW_WAR
	.align		4
.L_4939:
        /*0078*/ 	.byte	0x04, 0x36
        /*007a*/ 	.short	(.L_4941 - .L_4940)
.L_4940:
        /*007c*/ 	.word	0x00000008
.L_4941:


//--------------------- .nv.info._ZN2at6native27unrolled_elementwise_kernelINS0_13BUnaryFunctorIiiiZZZNS0_15binary_internal21div_floor_kernel_cudaERNS_18TensorIteratorBaseEENKUlvE_clEvENKUlvE1_clEvEUliiE_EESt5arrayIPcLm2EELi4E23TrivialOffsetCalculatorILi1EjESE_NS0_6memory15LoadWithoutCastENSF_16StoreWithoutCastEEEviT_T0_T2_T3_T4_T5_ --------------------------
	.section	.nv.info._ZN2at6native27unrolled_elementwise_kernelINS0_13BUnaryFunctorIiiiZZZNS0_15binary_internal21div_floor_kernel_cudaERNS_18TensorIteratorBaseEENKUlvE_clEvENKUlvE1_clEvEUliiE_EESt5arrayIPcLm2EELi4E23TrivialOffsetCalculatorILi1EjESE_NS0_6memory15LoadWithoutCastENSF_16StoreWithoutCastEEEviT_T0_T2_T3_T4_T5_,"",@"SHT_CUDA_INFO"
	.sectionflags	@""
	.align	4


	//----- nvinfo : EIATTR_CUDA_API_VERSION
	.align		4
        /*0000*/ 	.byte	0x04, 0x37
        /*0002*/ 	.short	(.L_4943 - .L_4942)
.L_4942:
        /*0004*/ 	.word	0x00000082


	//----- nvinfo : EIATTR_KPARAM_INFO
	.align		4
.L_4943:
        /*0008*/ 	.byte	0x04, 0x17
        /*000a*/ 	.short	(.L_4945 - .L_4944)
.L_4944:
        /*000c*/ 	.word	0x00000000
        /*0010*/ 	.short	0x0006
        /*0012*/ 	.short	0x0023
        /*0014*/ 	.byte	0x00, 0xf0, 0x05, 0x00


	//----- nvinfo : EIATTR_KPARAM_INFO
	.align		4
.L_4945:
        /*0018*/ 	.byte	0x04, 0x17
        /*001a*/ 	.short	(.L_4947 - .L_4946)
.L_4946:
        /*001c*/ 	.word	0x00000000
        /*0020*/ 	.short	0x0005
        /*0022*/ 	.short	0x0022
        /*0024*/ 	.byte	0x00, 0xf0, 0x05, 0x00


	//----- nvinfo : EIATTR_KPARAM_INFO
	.align		4
.L_4947:
        /*0028*/ 	.byte	0x04, 0x17
        /*002a*/ 	.short	(.L_4949 - .L_4948)
.L_4948:
        /*002c*/ 	.word	0x00000000
        /*0030*/ 	.short	0x0004
        /*0032*/ 	.short	0x0021
        /*0034*/ 	.byte	0x00, 0xf0, 0x05, 0x00


	//----- nvinfo : EIATTR_KPARAM_INFO
	.align		4
.L_4949:
        /*0038*/ 	.byte	0x04, 0x17
        /*003a*/ 	.short	(.L_4951 - .L_4950)
.L_4950:
        /*003c*/ 	.word	0x00000000
        /*0040*/ 	.short	0x0003
        /*0042*/ 	.short	0x0020
        /*0044*/ 	.byte	0x00, 0xf0, 0x05, 0x00


	//----- nvinfo : EIATTR_KPARAM_INFO
	.align		4
.L_4951:
        /*0048*/ 	.byte	0x04, 0x17
        /*004a*/ 	.short	(.L_4953 - .L_4952)
.L_4952:
        /*004c*/ 	.word	0x00000000
        /*0050*/ 	.short	0x0002
        /*0052*/ 	.short	0x0010
        /*0054*/ 	.byte	0x00, 0xf0, 0x41, 0x00


	//----- nvinfo : EIATTR_KPARAM_INFO
	.align		4
.L_4953:
        /*0058*/ 	.byte	0x04, 0x17
        /*005a*/ 	.short	(.L_4955 - .L_4954)
.L_4954:
        /*005c*/ 	.word	0x00000000
        /*0060*/ 	.short	0x0001
        /*0062*/ 	.short	0x0004
        /*0064*/ 	.byte	0x00, 0xf0, 0x21, 0x00


	//----- nvinfo : EIATTR_KPARAM_INFO
	.align		4
.L_4955:
        /*0068*/ 	.byte	0x04, 0x17
        /*006a*/ 	.short	(.L_4957 - .L_4956)
.L_4956:
        /*006c*/ 	.word	0x00000000
        /*0070*/ 	.short	0x0000
        /*0072*/ 	.short	0x0000
        /*0074*/ 	.byte	0x00, 0xf0, 0x11, 0x00


	//----- nvinfo : EIATTR_SPARSE_MMA_MASK
	.align		4
.L_4957:
        /*0078*/ 	.byte	0x03, 0x50
        /*007a*/ 	.short	0x0000


	//----- nvinfo : EIATTR_MAXREG_COUNT
	.align		4
        /*007c*/ 	.byte	0x03, 0x1b
        /*007e*/ 	.short	0x00ff


	//----- nvinfo : EIATTR_MERCURY_ISA_VERSION
	.align		4
        /*0080*/ 	.byte	0x03, 0x5f
        /*0082*/ 	.short	0x0101


	//----- nvinfo : EIATTR_VRC_CTA_INIT_COUNT
	.align		4
        /*0084*/ 	.byte	0x02, 0x4a
	.zero		1
	.zero		1


	//----- nvinfo : EIATTR_EXIT_INSTR_OFFSETS
	.align		4
        /*0088*/ 	.byte	0x04, 0x1c
        /*008a*/ 	.short	(.L_4959 - .L_4958)


	//   ....[0]....
.L_4958:
        /*008c*/ 	.word	0x00001270


	//   ....[1]....
        /*0090*/ 	.word	0x000012c0


	//----- nvinfo : EIATTR_MAX_THREADS
	.align		4
.L_4959:
        /*0094*/ 	.byte	0x04, 0x05
        /*0096*/ 	.short	(.L_4961 - .L_4960)
.L_4960:
        /*0098*/ 	.word	0x00000080
        /*009c*/ 	.word	0x00000001
        /*00a0*/ 	.word	0x00000001


	//----- nvinfo : EIATTR_CRS_STACK_SIZE
	.align		4
.L_4961:
        /*00a4*/ 	.byte	0x04, 0x1e
        /*00a6*/ 	.short	(.L_4963 - .L_4962)
.L_4962:
        /*00a8*/ 	.word	0x00000000


	//----- nvinfo : EIATTR_CBANK_PARAM_SIZE
	.align		4
.L_4963:
        /*00ac*/ 	.byte	0x03, 0x19
        /*00ae*/ 	.short	0x0024


	//----- nvinfo : EIATTR_PARAM_CBANK
	.align		4
        /*00b0*/ 	.byte	0x04, 0x0a
        /*00b2*/ 	.short	(.L_4965 - .L_4964)
	.align		4
.L_4964:
        /*00b4*/ 	.word	index@(.nv.constant0._ZN2at6native27unrolled_elementwise_kernelINS0_13BUnaryFunctorIiiiZZZNS0_15binary_internal21div_floor_kernel_cudaERNS_18TensorIteratorBaseEENKUlvE_clEvENKUlvE1_clEvEUliiE_EESt5arrayIPcLm2EELi4E23TrivialOffsetCalculatorILi1EjESE_NS0_6memory15LoadWithoutCastENSF_16StoreWithoutCastEEEviT_T0_T2_T3_T4_T5_)
        /*00b8*/ 	.short	0x0380
        /*00ba*/ 	.short	0x0024


	//----- nvinfo : EIATTR_SW_WAR
	.align		4
.L_4965:
        /*00bc*/ 	.byte	0x04, 0x36
        /*00be*/ 	.short	(.L_4967 - .L_4966)
.L_4966:
        /*00c0*/ 	.word	0x00000008
.L_4967:


//--------------------- .nv.info._ZN2at6native29vectorized_elementwise_kernelILi2ENS0_13BUnaryFunctorIiiiZZZNS0_15binary_internal21div_floor_kernel_cudaERNS_18TensorIteratorBaseEENKUlvE_clEvENKUlvE1_clEvEUliiE_EESt5arrayIPcLm2EEEEviT0_T1_ --------------------------
	.section	.nv.info._ZN2at6native29vectorized_elementwise_kernelILi2ENS0_13BUnaryFunctorIiiiZZZNS0_15binary_internal21div_floor_kernel_cudaERNS_18TensorIteratorBaseEENKUlvE_clEvENKUlvE1_clEvEUliiE_EESt5arrayIPcLm2EEEEviT0_T1_,"",@"SHT_CUDA_INFO"
	.sectionflags	@""
	.align	4


	//----- nvinfo : EIATTR_CUDA_API_VERSION
	.align		4
        /*0000*/ 	.byte	0x04, 0x37
        /*0002*/ 	.short	(.L_4969 - .L_4968)
.L_4968:
        /*0004*/ 	.word	0x00000082


	//----- nvinfo : EIATTR_KPARAM_INFO
	.align		4
.L_4969:
        /*0008*/ 	.byte	0x04, 0x17
        /*000a*/ 	.short	(.L_4971 - .L_4970)
.L_4970:
        /*000c*/ 	.word	0x00000000
        /*0010*/ 	.short	0x0002
        /*0012*/ 	.short	0x0010
        /*0014*/ 	.byte	0x00, 0xf0, 0x41, 0x00


	//----- nvinfo : EIATTR_KPARAM_INFO
	.align		4
.L_4971:
        /*0018*/ 	.byte	0x04, 0x17
        /*001a*/ 	.short	(.L_4973 - .L_4972)
.L_4972:
        /*001c*/ 	.word	0x00000000
        /*0020*/ 	.short	0x0001
        /*0022*/ 	.short	0x0004
        /*0024*/ 	.byte	0x00, 0xf0, 0x21, 0x00


	//----- nvinfo : EIATTR_KPARAM_INFO
	.align		4
.L_4973:
        /*0028*/ 	.byte	0x04, 0x17
        /*002a*/ 	.short	(.L_4975 - .L_4974)
.L_4974:
        /*002c*/ 	.word	0x00000000
        /*0030*/ 	.short	0x0000
        /*0032*/ 	.short	0x0000
        /*0034*/ 	.byte	0x00, 0xf0, 0x11, 0x00


	//----- nvinfo : EIATTR_SPARSE_MMA_MASK
	.align		4
.L_4975:
        /*0038*/ 	.byte	0x03, 0x50
        /*003a*/ 	.short	0x0000


	//----- nvinfo : EIATTR_MAXREG_COUNT
	.align		4
        /*003c*/ 	.byte	0x03, 0x1b
        /*003e*/ 	.short	0x00ff


	//----- nvinfo : EIATTR_MERCURY_ISA_VERSION
	.align		4
        /*0040*/ 	.byte	0x03, 0x5f
        /*0042*/ 	.short	0x0101


	//----- nvinfo : EIATTR_VRC_CTA_INIT_COUNT
	.align		4
        /*0044*/ 	.byte	0x02, 0x4a
	.zero		1
	.zero		1


	//----- nvinfo : EIATTR_EXIT_INSTR_OFFSETS
	.align		4
        /*0048*/ 	.byte	0x04, 0x1c
        /*004a*/ 	.short	(.L_4977 - .L_4976)


	//   ....[0]....
.L_4976:
        /*004c*/ 	.word	0x00002600


	//   ....[1]....
        /*0050*/ 	.word	0x00002650


	//   ....[2]....
        /*0054*/ 	.word	0x00003a90


	//----- nvinfo : EIATTR_MAX_THREADS
	.align		4
.L_4977:
        /*0058*/ 	.byte	0x04, 0x05
        /*005a*/ 	.short	(.L_4979 - .L_4978)
.L_4978:
        /*005c*/ 	.word	0x00000080
        /*0060*/ 	.word	0x00000001
        /*0064*/ 	.word	0x00000001


	//----- nvinfo : EIATTR_CRS_STACK_SIZE
	.align		4
.L_4979:
        /*0068*/ 	.byte	0x04, 0x1e
        /*006a*/ 	.short	(.L_4981 - .L_4980)
.L_4980:
        /*006c*/ 	.word	0x00000000


	//----- nvinfo : EIATTR_CBANK_PARAM_SIZE
	.align		4
.L_4981:
        /*0070*/ 	.byte	0x03, 0x19
        /*0072*/ 	.short	0x0020


	//----- nvinfo : EIATTR_PARAM_CBANK
	.align		4
        /*0074*/ 	.byte	0x04, 0x0a
        /*0076*/ 	.short	(.L_4983 - .L_4982)
	.align		4
.L_4982:
        /*0078*/ 	.word	index@(.nv.constant0._ZN2at6native29vectorized_elementwise_kernelILi2ENS0_13BUnaryFunctorIiiiZZZNS0_15binary_internal21div_floor_kernel_cudaERNS_18TensorIteratorBaseEENKUlvE_clEvENKUlvE1_clEvEUliiE_EESt5arrayIPcLm2EEEEviT0_T1_)
        /*007c*/ 	.short	0x0380
        /*007e*/ 	.short	0x0020


	//----- nvinfo : EIATTR_SW_WAR
	.align		4
.L_4983:
        /*0080*/ 	.byte	0x04, 0x36
        /*0082*/ 	.short	(.L_4985 - .L_4984)
.L_4984:
        /*0084*/ 	.word	0x00000008
.L_4985:


//--------------------- .nv.info._ZN2at6native29vectorized_elementwise_kernelILi4ENS0_13BUnaryFunctorIiiiZZZNS0_15binary_internal21div_floor_kernel_cudaERNS_18TensorIteratorBaseEENKUlvE_clEvENKUlvE1_clEvEUliiE_EESt5arrayIPcLm2EEEEviT0_T1_ --------------------------
	.section	.nv.info._ZN2at6native29vectorized_elementwise_kernelILi4ENS0_13BUnaryFunctorIiiiZZZNS0_15binary_internal21div_floor_kernel_cudaERNS_18TensorIteratorBaseEENKUlvE_clEvENKUlvE1_clEvEUliiE_EESt5arrayIPcLm2EEEEviT0_T1_,"",@"SHT_CUDA_INFO"
	.sectionflags	@""
	.align	4


	//----- nvinfo : EIATTR_CUDA_API_VERSION
	.align		4
        /*0000*/ 	.byte	0x04, 0x37
        /*0002*/ 	.short	(.L_4987 - .L_4986)
.L_4986:
        /*0004*/ 	.word	0x00000082


	//----- nvinfo : EIATTR_KPARAM_INFO
	.align		4
.L_4987:
        /*0008*/ 	.byte	0x04, 0x17
        /*000a*/ 	.short	(.L_4989 - .L_4988)
.L_4988:
        /*000c*/ 	.word	0x00000000
        /*0010*/ 	.short	0x0002
        /*0012*/ 	.short	0x0010
        /*0014*/ 	.byte	0x00, 0xf0, 0x41, 0x00


	//----- nvinfo : EIATTR_KPARAM_INFO
	.align		4
.L_4989:
        /*0018*/ 	.byte	0x04, 0x17
        /*001a*/ 	.short	(.L_4991 - .L_4990)
.L_4990:
        /*001c*/ 	.word	0x00000000
        /*0020*/ 	.short	0x0001
        /*0022*/ 	.short	0x0004
        /*0024*/ 	.byte	0x00, 0xf0, 0x21, 0x00


	//----- nvinfo : EIATTR_KPARAM_INFO
	.align		4
.L_4991:
        /*0028*/ 	.byte	0x04, 0x17
        /*002a*/ 	.short	(.L_4993 - .L_4992)
.L_4992:
        /*002c*/ 	.word	0x00000000
        /*0030*/ 	.short	0x0000
        /*0032*/ 	.short	0x0000
        /*0034*/ 	.byte	0x00, 0xf0, 0x11, 0x00


	//----- nvinfo : EIATTR_SPARSE_MMA_MASK
	.align		4
.L_4993:
        /*0038*/ 	.byte	0x03, 0x50
        /*003a*/ 	.short	0x0000


	//----- nvinfo : EIATTR_MAXREG_COUNT
	.align		4
        /*003c*/ 	.byte	0x03, 0x1b
        /*003e*/ 	.short	0x00ff


	//----- nvinfo : EIATTR_MERCURY_ISA_VERSION
	.align		4
        /*0040*/ 	.byte	0x03, 0x5f
        /*0042*/ 	.short	0x0101


	//----- nvinfo : EIATTR_VRC_CTA_INIT_COUNT
	.align		4
        /*0044*/ 	.byte	0x02, 0x4a
	.zero		1
	.zero		1


	//----- nvinfo : EIATTR_EXIT_INSTR_OFFSETS
	.align		4
        /*0048*/ 	.byte	0x04, 0x1c
        /*004a*/ 	.short	(.L_4995 - .L_4994)


	//   ....[0]....
.L_4994:
        /*004c*/ 	.word	0x00002600


	//   ....[1]....
        /*0050*/ 	.word	0x00002650


	//   ....[2]....
        /*0054*/ 	.word	0x00003a40


	//----- nvinfo : EIATTR_MAX_THREADS
	.align		4
.L_4995:
        /*0058*/ 	.byte	0x04, 0x05
        /*005a*/ 	.short	(.L_4997 - .L_4996)
.L_4996:
        /*005c*/ 	.word	0x00000080
        /*0060*/ 	.word	0x00000001
        /*0064*/ 	.word	0x00000001


	//----- nvinfo : EIATTR_CRS_STACK_SIZE
	.align		4
.L_4997:
        /*0068*/ 	.byte	0x04, 0x1e
        /*006a*/ 	.short	(.L_4999 - .L_4998)
.L_4998:
        /*006c*/ 	.word	0x00000000


	//----- nvinfo : EIATTR_CBANK_PARAM_SIZE
	.align		4
.L_4999:
        /*0070*/ 	.byte	0x03, 0x19
        /*0072*/ 	.short	0x0020


	//----- nvinfo : EIATTR_PARAM_CBANK
	.align		4
        /*0074*/ 	.byte	0x04, 0x0a
        /*0076*/ 	.short	(.L_5001 - .L_5000)
	.align		4
.L_5000:
        /*0078*/ 	.word	index@(.nv.constant0._ZN2at6native29vectorized_elementwise_kernelILi4ENS0_13BUnaryFunctorIiiiZZZNS0_15binary_internal21div_floor_kernel_cudaERNS_18TensorIteratorBaseEENKUlvE_clEvENKUlvE1_clEvEUliiE_EESt5arrayIPcLm2EEEEviT0_T1_)
        /*007c*/ 	.short	0x0380
        /*007e*/ 	.short	0x0020


	//----- nvinfo : EIATTR_SW_WAR
	.align		4
.L_5001:
        /*0080*/ 	.byte	0x04, 0x36
        /*0082*/ 	.short	(.L_5003 - .L_5002)
.L_5002:
        /*0084*/ 	.word	0x00000008
.L_5003:


//--------------------- .nv.info._ZN2at6native29vectorized_elementwise_kernelILi8ENS0_13BUnaryFunctorIiiiZZZNS0_15binary_internal21div_floor_kernel_cudaERNS_18TensorIteratorBaseEENKUlvE_clEvENKUlvE1_clEvEUliiE_EESt5arrayIPcLm2EEEEviT0_T1_ --------------------------
	.section	.nv.info._ZN2at6native29vectorized_elementwise_kernelILi8ENS0_13BUnaryFunctorIiiiZZZNS0_15binary_internal21div_floor_kernel_cudaERNS_18TensorIteratorBaseEENKUlvE_clEvENKUlvE1_clEvEUliiE_EESt5arrayIPcLm2EEEEviT0_T1_,"",@"SHT_CUDA_INFO"
	.sectionflags	@""
	.align	4


	//----- nvinfo : EIATTR_CUDA_API_VERSION
	.align		4
        /*0000*/ 	.byte	0x04, 0x37
        /*0002*/ 	.short	(.L_5005 - .L_5004)
.L_5004:
        /*0004*/ 	.word	0x00000082


	//----- nvinfo : EIATTR_KPARAM_INFO
	.align		4
.L_5005:
        /*0008*/ 	.byte	0x04, 0x17
        /*000a*/ 	.short	(.L_5007 - .L_5006)
.L_5006:
        /*000c*/ 	.word	0x00000000
        /*0010*/ 	.short	0x0002
        /*0012*/ 	.short	0x0010
        /*0014*/ 	.byte	0x00, 0xf0, 0x41, 0x00


	//----- nvinfo : EIATTR_KPARAM_INFO
	.align		4
.L_5007:
        /*0018*/ 	.byte	0x04, 0x17
        /*001a*/ 	.short	(.L_5009 - .L_5008)
.L_5008:
        /*001c*/ 	.word	0x00000000
        /*0020*/ 	.short	0x0001
        /*0022*/ 	.short	0x0004
        /*0024*/ 	.byte	0x00, 0xf0, 0x21, 0x00


	//----- nvinfo : EIATTR_KPARAM_INFO
	.align		4
.L_5009:
        /*0028*/ 	.byte	0x04, 0x17
        /*002a*/ 	.short	(.L_5011 - .L_5010)
.L_5010:
        /*002c*/ 	.word	0x00000000
        /*0030*/ 	.short	0x0000
        /*0032*/ 	.short	0x0000
        /*0034*/ 	.byte	0x00, 0xf0, 0x11, 0x00


	//----- nvinfo : EIATTR_SPARSE_MMA_MASK
	.align		4
.L_5011:
        /*0038*/ 	.byte	0x03, 0x50
        /*003a*/ 	.short	0x0000


	//----- nvinfo : EIATTR_MAXREG_COUNT
	.align		4
        /*003c*/ 	.byte	0x03, 0x1b
        /*003e*/ 	.short	0x00ff


	//----- nvinfo : EIATTR_MERCURY_ISA_VERSION
	.align		4
        /*0040*/ 	.byte	0x03, 0x5f
        /*0042*/ 	.short	0x0101


	//----- nvinfo : EIATTR_VRC_CTA_INIT_COUNT
	.align		4
        /*0044*/ 	.byte	0x02, 0x4a
	.zero		1
	.zero		1


	//----- nvinfo : EIATTR_EXIT_INSTR_OFFSETS
	.align		4
        /*0048*/ 	.byte	0x04, 0x1c
        /*004a*/ 	.short	(.L_5013 - .L_5012)


	//   ....[0]....
.L_5012:
        /*004c*/ 	.word	0x00002600


	//   ....[1]....
        /*0050*/ 	.word	0x00002650


	//   ....[2]....
        /*0054*/ 	.word	0x00003a20


	//----- nvinfo : EIATTR_MAX_THREADS
	.align		4
.L_5013:
        /*0058*/ 	.byte	0x04, 0x05
        /*005a*/ 	.short	(.L_5015 - .L_5014)
.L_5014:
        /*005c*/ 	.word	0x00000080
        /*0060*/ 	.word	0x00000001
        /*0064*/ 	.word	0x00000001


	//----- nvinfo : EIATTR_CRS_STACK_SIZE
	.align		4
.L_5015:
        /*0068*/ 	.byte	0x04, 0x1e
        /*006a*/ 	.short	(.L_5017 - .L_5016)
.L_5016:
        /*006c*/ 	.word	0x00000000


	//----- nvinfo : EIATTR_CBANK_PARAM_SIZE
	.align		4
.L_5017:
        /*0070*/ 	.byte	0x03, 0x19
        /*0072*/ 	.short	0x0020


	//----- nvinfo : EIATTR_PARAM_CBANK
	.align		4
        /*0074*/ 	.byte	0x04, 0x0a
        /*0076*/ 	.short	(.L_5019 - .L_5018)
	.align		4
.L_5018:
        /*0078*/ 	.word	index@(.nv.constant0._ZN2at6native29vectorized_elementwise_kernelILi8ENS0_13BUnaryFunctorIiiiZZZNS0_15binary_internal21div_floor_kernel_cudaERNS_18TensorIteratorBaseEENKUlvE_clEvENKUlvE1_clEvEUliiE_EESt5arrayIPcLm2EEEEviT0_T1_)
        /*007c*/ 	.short	0x0380
        /*007e*/ 	.short	0x0020


	//----- nvinfo : EIATTR_SW_WAR
	.align		4
.L_5019:
        /*0080*/ 	.byte	0x04, 0x36
        /*0082*/ 	.short	(.L_5021 - .L_5020)
.L_5020:
        /*0084*/ 	.word	0x00000008
.L_5021:


//--------------------- .nv.info._ZN2at6native18elementwise_kernelILi128ELi4EZNS0_15gpu_kernel_implINS0_13AUnaryFunctorIiiiZZZNS0_15binary_internal21div_floor_kernel_cudaERNS_18TensorIteratorBaseEENKUlvE_clEvENKUlvE1_clEvEUliiE_EEEEvS6_RKT_EUliE_EEviT1_ --------------------------
	.section	.nv.info._ZN2at6native18elementwise_kernelILi128ELi4EZNS0_15gpu_kernel_implINS0_13AUnaryFunctorIiiiZZZNS0_15binary_internal21div_floor_kernel_cudaERNS_18TensorIteratorBaseEENKUlvE_clEvENKUlvE1_clEvEUliiE_EEEEvS6_RKT_EUliE_EEviT1_,"",@"SHT_CUDA_INFO"
	.sectionflags	@""
	.align	4


	//----- nvinfo : EIATTR_CUDA_API_VERSION
	.align		4
        /*0000*/ 	.byte	0x04, 0x37
        /*0002*/ 	.short	(.L_5023 - .L_5022)
.L_5022:
        /*0004*/ 	.word	0x00000082


	//----- nvinfo : EIATTR_KPARAM_INFO
	.align		4
.L_5023:
        /*0008*/ 	.byte	0x04, 0x17
        /*000a*/ 	.short	(.L_5025 - .L_5024)
.L_5024:
        /*000c*/ 	.word	0x00000000
        /*0010*/ 	.short	0x0001
        /*0012*/ 	.short	0x0008
        /*0014*/ 	.byte	0x00, 0xf0, 0x81, 0x08


	//----- nvinfo : EIATTR_KPARAM_INFO
	.align		4
.L_5025:
        /*0018*/ 	.byte	0x04, 0x17
        /*001a*/ 	.short	(.L_5027 - .L_5026)
.L_5026:
        /*001c*/ 	.word	0x00000000
        /*0020*/ 	.short	0x0000
        /*0022*/ 	.short	0x0000
        /*0024*/ 	.byte	0x00, 0xf0, 0x11, 0x00


	//----- nvinfo : EIATTR_SPARSE_MMA_MASK
	.align		4
.L_5027:
        /*0028*/ 	.byte	0x03, 0x50
        /*002a*/ 	.short	0x0000


	//----- nvinfo : EIATTR_MAXREG_COUNT
	.align		4
        /*002c*/ 	.byte	0x03, 0x1b
        /*002e*/ 	.short	0x0080


	//----- nvinfo : EIATTR_EXTERNS
	.align		4
        /*0030*/ 	.byte	0x04, 0x0f
        /*0032*/ 	.short	(.L_5029 - .L_5028)


	//   ....[0]....
	.align		4
.L_5028:
        /*0034*/ 	.word	index@(__assertfail)


	//----- nvinfo : EIATTR_MERCURY_ISA_VERSION
	.align		4
.L_5029:
        /*0038*/ 	.byte	0x03, 0x5f
        /*003a*/ 	.short	0x0101


	//----- nvinfo : EIATTR_VRC_CTA_INIT_COUNT
	.align		4
        /*003c*/ 	.byte	0x02, 0x4a
	.zero		1
	.zero		1


	//----- nvinfo : EIATTR_SYSCALL_OFFSETS
	.align		4
        /*0040*/ 	.byte	0x04, 0x46
        /*0042*/ 	.short	(.L_5031 - .L_5030)


	//   ....[0]....
.L_5030:
        /*0044*/ 	.word	0x000020b0


	//   ....[1]....
        /*0048*/ 	.word	0x00003220


	//   ....[2]....
        /*004c*/ 	.word	0x00005440


	//   ....[3]....
        /*0050*/ 	.word	0x000063b0


	//   ....[4]....
        /*0054*/ 	.word	0x00008710


	//   ....[5]....
        /*0058*/ 	.word	0x00009680


	//   ....[6]....
        /*005c*/ 	.word	0x0000b9f0


	//   ....[7]....
        /*0060*/ 	.word	0x0000c940


	//----- nvinfo : EIATTR_EXIT_INSTR_OFFSETS
	.align		4
.L_5031:
        /*0064*/ 	.byte	0x04, 0x1c
        /*0066*/ 	.short	(.L_5033 - .L_5032)


	//   ....[0]....
.L_5032:
        /*0068*/ 	.word	0x00009960


	//   ....[1]....
        /*006c*/ 	.word	0x0000bed0


	//   ....[2]....
        /*0070*/ 	.word	0x0000bef0


	//   ....[3]....
        /*0074*/ 	.word	0x0000bf80


	//   ....[4]....
        /*0078*/ 	.word	0x0000bfa0


	//   ....[5]....
        /*007c*/ 	.word	0x0000bfc0


	//   ....[6]....
        /*0080*/ 	.word	0x0000c050


	//   ....[7]....
        /*0084*/ 	.word	0x0000c090


	//   ....[8]....
        /*0088*/ 	.word	0x0000c130


	//   ....[9]....
        /*008c*/ 	.word	0x0000c180


	//   ....[10]....
        /*0090*/ 	.word	0x0000c1b0


	//   ....[11]....
        /*0094*/ 	.word	0x0000c270


	//   ....[12]....
        /*0098*/ 	.word	0x0000c3e0


	//   ....[13]....
        /*009c*/ 	.word	0x0000c550


	//   ....[14]....
        /*00a0*/ 	.word	0x0000c6b0


	//   ....[15]....
        /*00a4*/ 	.word	0x0000c6e0


	//   ....[16]....
        /*00a8*/ 	.word	0x0000c700


	//   ....[17]....
        /*00ac*/ 	.word	0x0000c7a0


	//   ....[18]....
        /*00b0*/ 	.word	0x0000c7e0


	//   ....[19]....
        /*00b4*/ 	.word	0x0000c950


	//   ....[20]....
        /*00b8*/ 	.word	0x0000ca60


	//   ....[21]....
        /*00bc*/ 	.word	0x0000cba0


	//   ....[22]....
        /*00c0*/ 	.word	0x0000cbe0


	//----- nvinfo : EIATTR_MAX_THREADS
	.align		4
.L_5033:
        /*00c4*/ 	.byte	0x04, 0x05
        /*00c6*/ 	.short	(.L_5035 - .L_5034)
.L_5034:
        /*00c8*/ 	.word	0x00000080
        /*00cc*/ 	.word	0x00000001
        /*00d0*/ 	.word	0x00000001


	//----- nvinfo : EIATTR_CRS_STACK_SIZE
	.align		4
.L_5035:
        /*00d4*/ 	.byte	0x04, 0x1e
        /*00d6*/ 	.short	(.L_5037 - .L_5036)
.L_5036:
        /*00d8*/ 	.word	0x00000000


	//----- nvinfo : EIATTR_CBANK_PARAM_SIZE
	.align		4
.L_5037:
        /*00dc*/ 	.byte	0x03, 0x19
        /*00de*/ 	.short	0x0228


	//----- nvinfo : EIATTR_PARAM_CBANK
	.align		4
        /*00e0*/ 	.byte	0x04, 0x0a
        /*00e2*/ 	.short	(.L_5039 - .L_5038)
	.align		4
.L_5038:
        /*00e4*/ 	.word	index@(.nv.constant0._ZN2at6native18elementwise_kernelILi128ELi4EZNS0_15gpu_kernel_implINS0_13AUnaryFunctorIiiiZZZNS0_15binary_internal21div_floor_kernel_cudaERNS_18TensorIteratorBaseEENKUlvE_clEvENKUlvE1_clEvEUliiE_EEEEvS6_RKT_EUliE_EEviT1_)
        /*00e8*/ 	.short	0x0380
        /*00ea*/ 	.short	0x0228


	//----- nvinfo : EIATTR_SW_WAR
	.align		4
.L_5039:
        /*00ec*/ 	.byte	0x04, 0x36
        /*00ee*/ 	.short	(.L_5041 - .L_5040)
.L_5040:
        /*00f0*/ 	.word	0x00000008
.L_5041:


//--------------------- .nv.info._ZN2at6native27unrolled_elementwise_kernelINS0_13AUnaryFunctorIiiiZZZNS0_15binary_internal21div_floor_kernel_cudaERNS_18TensorIteratorBaseEENKUlvE_clEvENKUlvE1_clEvEUliiE_EESt5arrayIPcLm2EELi4E23TrivialOffsetCalculatorILi1EjESE_NS0_6memory12LoadWithCastILi1EEENSF_13StoreWithCastILi1EEEEEviT_T0_T2_T3_T4_T5_ --------------------------
	.section	.nv.info._ZN2at6native27unrolled_elementwise_kernelINS0_13AUnaryFunctorIiiiZZZNS0_15binary_internal21div_floor_kernel_cudaERNS_18TensorIteratorBaseEENKUlvE_clEvENKUlvE1_clEvEUliiE_EESt5arrayIPcLm2EELi4E23TrivialOffsetCalculatorILi1EjESE_NS0_6memory12LoadWithCastILi1EEENSF_13StoreWithCastILi1EEEEEviT_T0_T2_T3_T4_T5_,"",@"SHT_CUDA_INFO"
	.sectionflags	@""
	.align	4


	//----- nvinfo : EIATTR_CUDA_API_VERSION
	.align		4
        /*0000*/ 	.byte	0x04, 0x37
        /*0002*/ 	.short	(.L_5043 - .L_5042)
.L_5042:
        /*0004*/ 	.word	0x00000082


	//----- nvinfo : EIATTR_KPARAM_INFO
	.align		4
.L_5043:
        /*0008*/ 	.byte	0x04, 0x17
        /*000a*/ 	.short	(.L_5045 - .L_5044)
.L_5044:
        /*000c*/ 	.word	0x00000000
        /*0010*/ 	.short	0x0006
        /*0012*/ 	.short	0x002c
        /*0014*/ 	.byte	0x00, 0xf0, 0x21, 0x00


	//----- nvinfo : EIATTR_KPARAM_INFO
	.align		4
.L_5045:
        /*0018*/ 	.byte	0x04, 0x17
        /*001a*/ 	.short	(.L_5047 - .L_5046)
.L_5046:
        /*001c*/ 	.word	0x00000000
        /*0020*/ 	.short	0x0005
        /*0022*/ 	.short	0x0024
        /*0024*/ 	.byte	0x00, 0xf0, 0x21, 0x00


	//----- nvinfo : EIATTR_KPARAM_INFO
	.align		4
.L_5047:
        /*0028*/ 	.byte	0x04, 0x17
        /*002a*/ 	.short	(.L_5049 - .L_5048)
.L_5048:
        /*002c*/ 	.word	0x00000000
        /*0030*/ 	.short	0x0004
        /*0032*/ 	.short	0x0021
        /*0034*/ 	.byte	0x00, 0xf0, 0x05, 0x00


	//----- nvinfo : EIATTR_KPARAM_INFO
	.align		4
.L_5049:
        /*0038*/ 	.byte	0x04, 0x17
        /*003a*/ 	.short	(.L_5051 - .L_5050)
.L_5050:
        /*003c*/ 	.word	0x00000000
        /*0040*/ 	.short	0x0003
        /*0042*/ 	.short	0x0020
        /*0044*/ 	.byte	0x00, 0xf0, 0x05, 0x00


	//----- nvinfo : EIATTR_KPARAM_INFO
	.align		4
.L_5051:
        /*0048*/ 	.byte	0x04, 0x17
        /*004a*/ 	.short	(.L_5053 - .L_5052)
.L_5052:
        /*004c*/ 	.word	0x00000000
        /*0050*/ 	.short	0x0002
        /*0052*/ 	.short	0x0010
        /*0054*/ 	.byte	0x00, 0xf0, 0x41, 0x00


	//----- nvinfo : EIATTR_KPARAM_INFO
	.align		4
.L_5053:
        /*0058*/ 	.byte	0x04, 0x17
        /*005a*/ 	.short	(.L_5055 - .L_5054)
.L_5054:
        /*005c*/ 	.word	0x00000000
        /*0060*/ 	.short	0x0001
        /*0062*/ 	.short	0x0004
        /*0064*/ 	.byte	0x00, 0xf0, 0x21, 0x00


	//----- nvinfo : EIATTR_KPARAM_INFO
	.align		4
.L_5055:
        /*0068*/ 	.byte	0x04, 0x17
        /*006a*/ 	.short	(.L_5057 - .L_5056)
.L_5056:
        /*006c*/ 	.word	0x00000000
        /*0070*/ 	.short	0x0000
        /*0072*/ 	.short	0x0000
        /*0074*/ 	.byte	0x00, 0xf0, 0x11, 0x00


	//----- nvinfo : EIATTR_SPARSE_MMA_MASK
	.align		4
.L_5057:
        /*0078*/ 	.byte	0x03, 0x50
        /*007a*/ 	.short	0x0000


	//----- nvinfo : EIATTR_MAXREG_COUNT
	.align		4
        /*007c*/ 	.byte	0x03, 0x1b
        /*007e*/ 	.short	0x00ff


	//----- nvinfo : EIATTR_EXTERNS
	.align		4
        /*0080*/ 	.byte	0x04, 0x0f
        /*0082*/ 	.short	(.L_5059 - .L_5058)


	//   ....[0]....
	.align		4
.L_5058:
        /*0084*/ 	.word	index@(__assertfail)


	//----- nvinfo : EIATTR_MERCURY_ISA_VERSION
	.align		4
.L_5059:
        /*0088*/ 	.byte	0x03, 0x5f
        /*008a*/ 	.short	0x0101


	//----- nvinfo : EIATTR_VRC_CTA_INIT_COUNT
	.align		4
        /*008c*/ 	.byte	0x02, 0x4a
	.zero		1
	.zero		1


	//----- nvinfo : EIATTR_SYSCALL_OFFSETS
	.align		4
        /*0090*/ 	.byte	0x04, 0x46
        /*0092*/ 	.short	(.L_5061 - .L_5060)


	//   ....[0]....
.L_5060:
        /*0094*/ 	.word	0x00000dc0


	//   ....[1]....
        /*0098*/ 	.word	0x00001ce0


	//   ....[2]....
        /*009c*/ 	.word	0x00002b50


	//   ....[3]....
        /*00a0*/ 	.word	0x000039c0


	//   ....[4]....
        /*00a4*/ 	.word	0x000057d0


	//   ....[5]....
        /*00a8*/ 	.word	0x00006550


	//   ....[6]....
        /*00ac*/ 	.word	0x000073c0


	//   ....[7]....
        /*00b0*/ 	.word	0x00008230


	//----- nvinfo : EIATTR_EXIT_INSTR_OFFSETS
	.align		4
.L_5061:
        /*00b4*/ 	.byte	0x04, 0x1c
        /*00b6*/ 	.short	(.L_5063 - .L_5062)


	//   ....[0]....
.L_5062:
        /*00b8*/ 	.word	0x00007690


	//   ....[1]....
        /*00bc*/ 	.word	0x000077c0


	//   ....[2]....
        /*00c0*/ 	.word	0x000077e0


	//   ....[3]....
        /*00c4*/ 	.word	0x00007870


	//   ....[4]....
        /*00c8*/ 	.word	0x00007890


	//   ....[5]....
        /*00cc*/ 	.word	0x000078b0


	//   ....[6]....
        /*00d0*/ 	.word	0x00007940


	//   ....[7]....
        /*00d4*/ 	.word	0x00007980


	//   ....[8]....
        /*00d8*/ 	.word	0x00007a20


	//   ....[9]....
        /*00dc*/ 	.word	0x00007a70


	//   ....[10]....
        /*00e0*/ 	.word	0x00007aa0


	//   ....[11]....
        /*00e4*/ 	.word	0x00007b60


	//   ....[12]....
        /*00e8*/ 	.word	0x00007cd0


	//   ....[13]....
        /*00ec*/ 	.word	0x00007e40


	//   ....[14]....
        /*00f0*/ 	.word	0x00007fa0


	//   ....[15]....
        /*00f4*/ 	.word	0x00007fd0


	//   ....[16]....
        /*00f8*/ 	.word	0x00007ff0


	//   ....[17]....
        /*00fc*/ 	.word	0x00008090


	//   ....[18]....
        /*0100*/ 	.word	0x000080d0


	//   ....[19]....
        /*0104*/ 	.word	0x00008240


	//   ....[20]....
        /*0108*/ 	.word	0x00008350


	//   ....[21]....
        /*010c*/ 	.word	0x00008490


	//   ....[22]....
        /*0110*/ 	.word	0x000084d0


	//----- nvinfo : EIATTR_MAX_THREADS
	.align		4
.L_5063:
        /*0114*/ 	.byte	0x04, 0x05
        /*0116*/ 	.short	(.L_5065 - .L_5064)
.L_5064:
        /*0118*/ 	.word	0x00000080
        /*011c*/ 	.word	0x00000001
        /*0120*/ 	.word	0x00000001


	//----- nvinfo : EIATTR_CRS_STACK_SIZE
	.align		4
.L_5065:
        /*0124*/ 	.byte	0x04, 0x1e
        /*0126*/ 	.short	(.L_5067 - .L_5066)
.L_5066:
        /*0128*/ 	.word	0x00000000


	//----- nvinfo : EIATTR_CBANK_PARAM_SIZE
	.align		4
.L_5067:
        /*012c*/ 	.byte	0x03, 0x19
        /*012e*/ 	.short	0x0034


	//----- nvinfo : EIATTR_PARAM_CBANK
	.align		4
        /*0130*/ 	.byte	0x04, 0x0a
        /*0132*/ 	.short	(.L_5069 - .L_5068)
	.align		4
.L_5068:
        /*0134*/ 	.word	index@(.nv.constant0._ZN2at6native27unrolled_elementwise_kernelINS0_13AUnaryFunctorIiiiZZZNS0_15binary_internal21div_floor_kernel_cudaERNS_18TensorIteratorBaseEENKUlvE_clEvENKUlvE1_clEvEUliiE_EESt5arrayIPcLm2EELi4E23TrivialOffsetCalculatorILi1EjESE_NS0_6memory12LoadWithCastILi1EEENSF_13StoreWithCastILi1EEEEEviT_T0_T2_T3_T4_T5_)
        /*0138*/ 	.short	0x0380
        /*013a*/ 	.short	0x0034


	//----- nvinfo : EIATTR_SW_WAR
	.align		4
.L_5069:
        /*013c*/ 	.byte	0x04, 0x36
        /*013e*/ 	.short	(.L_5071 - .L_5070)
.L_5070:
        /*0140*/ 	.word	0x00000008
.L_5071:


//--------------------- .nv.info._ZN2at6native18elementwise_kernelILi128ELi2EZNS0_22gpu_kernel_impl_nocastINS0_13AUnaryFunctorIiiiZZZNS0_15binary_internal21div_floor_kernel_cudaERNS_18TensorIteratorBaseEENKUlvE_clEvENKUlvE1_clEvEUliiE_EEEEvS6_RKT_EUliE_EEviT1_ --------------------------
	.section	.nv.info._ZN2at6native18elementwise_kernelILi128ELi2EZNS0_22gpu_kernel_impl_nocastINS0_13AUnaryFunctorIiiiZZZNS0_15binary_internal21div_floor_kernel_cudaERNS_18TensorIteratorBaseEENKUlvE_clEvENKUlvE1_clEvEUliiE_EEEEvS6_RKT_EUliE_EEviT1_,"",@"SHT_CUDA_INFO"
	.sectionflags	@""
	.align	4


	//----- nvinfo : EIATTR_CUDA_API_VERSION
	.align		4
        /*0000*/ 	.byte	0x04, 0x37
        /*0002*/ 	.short	(.L_5073 - .L_5072)
.L_5072:
        /*0004*/ 	.word	0x00000082


	//----- nvinfo : EIATTR_KPARAM_INFO
	.align		4
.L_5073:
        /*0008*/ 	.byte	0x04, 0x17
        /*000a*/ 	.short	(.L_5075 - .L_5074)
.L_5074:
        /*000c*/ 	.word	0x00000000
        /*0010*/ 	.short	0x0001
        /*0012*/ 	.short	0x0008
        /*0014*/ 	.byte	0x00, 0xf0, 0x61, 0x08


	//----- nvinfo : EIATTR_KPARAM_INFO
	.align		4
.L_5075:
        /*0018*/ 	.byte	0x04, 0x17
        /*001a*/ 	.short	(.L_5077 - .L_5076)
.L_5076:
        /*001c*/ 	.word	0x00000000
        /*0020*/ 	.short	0x0000
        /*0022*/ 	.short	0x0000
        /*0024*/ 	.byte	0x00, 0xf0, 0x11, 0x00


	//----- nvinfo : EIATTR_SPARSE_MMA_MASK
	.align		4
.L_5077:
        /*0028*/ 	.byte	0x03, 0x50
        /*002a*/ 	.short	0x0000


	//----- nvinfo : EIATTR_MAXREG_COUNT
	.align		4
        /*002c*/ 	.byte	0x03, 0x1b
        /*002e*/ 	.short	0x0080


	//----- nvinfo : EIATTR_MERCURY_ISA_VERSION
	.align		4
        /*0030*/ 	.byte	0x03, 0x5f
        /*0032*/ 	.short	0x0101


	//----- nvinfo : EIATTR_VRC_CTA_INIT_COUNT
	.align		4
        /*0034*/ 	.byte	0x02, 0x4a
	.zero		1
	.zero		1


	//----- nvinfo : EIATTR_EXIT_INSTR_OFFSETS
	.align		4
        /*0038*/ 	.byte	0x04, 0x1c
        /*003a*/ 	.short	(.L_5079 - .L_5078)


	//   ....[0]....
.L_5078:
        /*003c*/ 	.word	0x000004d0


	//   ....[1]....
        /*0040*/ 	.word	0x00000740


	//   ....[2]....
        /*0044*/ 	.word	0x000008e0


	//   ....[3]....
        /*0048*/ 	.word	0x00002060


	//   ....[4]....
        /*004c*/ 	.word	0x00003730


	//----- nvinfo : EIATTR_MAX_THREADS
	.align		4
.L_5079:
        /*0050*/ 	.byte	0x04, 0x05
        /*0052*/ 	.short	(.L_5081 - .L_5080)
.L_5080:
        /*0054*/ 	.word	0x00000080
        /*0058*/ 	.word	0x00000001
        /*005c*/ 	.word	0x00000001


	//----- nvinfo : EIATTR_CRS_STACK_SIZE
	.align		4
.L_5081:
        /*0060*/ 	.byte	0x04, 0x1e
        /*0062*/ 	.short	(.L_5083 - .L_5082)
.L_5082:
        /*0064*/ 	.word	0x00000000


	//----- nvinfo : EIATTR_CBANK_PARAM_SIZE
	.align		4
.L_5083:
        /*0068*/ 	.byte	0x03, 0x19
        /*006a*/ 	.short	0x0220


	//----- nvinfo : EIATTR_PARAM_CBANK
	.align		4
        /*006c*/ 	.byte	0x04, 0x0a
        /*006e*/ 	.short	(.L_5085 - .L_5084)
	.align		4
.L_5084:
        /*0070*/ 	.word	index@(.nv.constant0._ZN2at6native18elementwise_kernelILi128ELi2EZNS0_22gpu_kernel_impl_nocastINS0_13AUnaryFunctorIiiiZZZNS0_15binary_internal21div_floor_kernel_cudaERNS_18TensorIteratorBaseEENKUlvE_clEvENKUlvE1_clEvEUliiE_EEEEvS6_RKT_EUliE_EEviT1_)
        /*0074*/ 	.short	0x0380
        /*0076*/ 	.short	0x0220


	//----- nvinfo : EIATTR_SW_WAR
	.align		4
.L_5085:
        /*0078*/ 	.byte	0x04, 0x36
        /*007a*/ 	.short	(.L_5087 - .L_5086)
.L_5086:
        /*007c*/ 	.word	0x00000008
.L_5087:


//--------------------- .nv.info._ZN2at6native27unrolled_elementwise_kernelINS0_13AUnaryFunctorIiiiZZZNS0_15binary_internal21div_floor_kernel_cudaERNS_18TensorIteratorBaseEENKUlvE_clEvENKUlvE1_clEvEUliiE_EESt5arrayIPcLm2EELi4E23TrivialOffsetCalculatorILi1EjESE_NS0_6memory15LoadWithoutCastENSF_16StoreWithoutCastEEEviT_T0_T2_T3_T4_T5_ --------------------------
	.section	.nv.info._ZN2at6native27unrolled_elementwise_kernelINS0_13AUnaryFunctorIiiiZZZNS0_15binary_internal21div_floor_kernel_cudaERNS_18TensorIteratorBaseEENKUlvE_clEvENKUlvE1_clEvEUliiE_EESt5arrayIPcLm2EELi4E23TrivialOffsetCalculatorILi1EjESE_NS0_6memory15LoadWithoutCastENSF_16StoreWithoutCastEEEviT_T0_T2_T3_T4_T5_,"",@"SHT_CUDA_INFO"
	.sectionflags	@""
	.align	4


	//----- nvinfo : EIATTR_CUDA_API_VERSION
	.align		4
        /*0000*/ 	.byte	0x04, 0x37
        /*0002*/ 	.short	(.L_5089 - .L_5088)
.L_5088:
        /*0004*/ 	.word	0x00000082


	//----- nvinfo : EIATTR_KPARAM_INFO
	.align		4
.L_5089:
        /*0008*/ 	.byte	0x04, 0x17
        /*000a*/ 	.short	(.L_5091 - .L_5090)
.L_5090:
        /*000c*/ 	.word	0x00000000
        /*0010*/ 	.short	0x0006
        /*0012*/ 	.short	0x0023
        /*0014*/ 	.byte	0x00, 0xf0, 0x05, 0x00


	//----- nvinfo : EIATTR_KPARAM_INFO
	.align		4
.L_5091:
        /*0018*/ 	.byte	0x04, 0x17
        /*001a*/ 	.short	(.L_5093 - .L_5092)
.L_5092:
        /*001c*/ 	.word	0x00000000
        /*0020*/ 	.short	0x0005
        /*0022*/ 	.short	0x0022
        /*0024*/ 	.byte	0x00, 0xf0, 0x05, 0x00


	//----- nvinfo : EIATTR_KPARAM_INFO
	.align		4
.L_5093:
        /*0028*/ 	.byte	0x04, 0x17
        /*002a*/ 	.short	(.L_5095 - .L_5094)
.L_5094:
        /*002c*/ 	.word	0x00000000
        /*0030*/ 	.short	0x0004
        /*0032*/ 	.short	0x0021
        /*0034*/ 	.byte	0x00, 0xf0, 0x05, 0x00


	//----- nvinfo : EIATTR_KPARAM_INFO
	.align		4
.L_5095:
        /*0038*/ 	.byte	0x04, 0x17
        /*003a*/ 	.short	(.L_5097 - .L_5096)
.L_5096:
        /*003c*/ 	.word	0x00000000
        /*0040*/ 	.short	0x0003
        /*0042*/ 	.short	0x0020
        /*0044*/ 	.byte	0x00, 0xf0, 0x05, 0x00


	//----- nvinfo : EIATTR_KPARAM_INFO
	.align		4
.L_5097:
        /*0048*/ 	.byte	0x04, 0x17
        /*004a*/ 	.short	(.L_5099 - .L_5098)
.L_5098:
        /*004c*/ 	.word	0x00000000
        /*0050*/ 	.short	0x0002
        /*0052*/ 	.short	0x0010
        /*0054*/ 	.byte	0x00, 0xf0, 0x41, 0x00


	//----- nvinfo : EIATTR_KPARAM_INFO
	.align		4
.L_5099:
        /*0058*/ 	.byte	0x04, 0x17
        /*005a*/ 	.short	(.L_5101 - .L_5100)
.L_5100:
        /*005c*/ 	.word	0x00000000
        /*0060*/ 	.short	0x0001
        /*0062*/ 	.short	0x0004
        /*0064*/ 	.byte	0x00, 0xf0, 0x21, 0x00


	//----- nvinfo : EIATTR_KPARAM_INFO
	.align		4
.L_5101:
        /*0068*/ 	.byte	0x04, 0x17
        /*006a*/ 	.short	(.L_5103 - .L_5102)
.L_5102:
        /*006c*/ 	.word	0x00000000
        /*0070*/ 	.short	0x0000
        /*0072*/ 	.short	0x0000
        /*0074*/ 	.byte	0x00, 0xf0, 0x11, 0x00


	//----- nvinfo : EIATTR_SPARSE_MMA_MASK
	.align		4
.L_5103:
        /*0078*/ 	.byte	0x03, 0x50
        /*007a*/ 	.short	0x0000


	//----- nvinfo : EIATTR_MAXREG_COUNT
	.align		4
        /*007c*/ 	.byte	0x03, 0x1b
        /*007e*/ 	.short	0x00ff


	//----- nvinfo : EIATTR_MERCURY_ISA_VERSION
	.align		4
        /*0080*/ 	.byte	0x03, 0x5f
        /*0082*/ 	.short	0x0101


	//----- nvinfo : EIATTR_VRC_CTA_INIT_COUNT
	.align		4
        /*0084*/ 	.byte	0x02, 0x4a
	.zero		1
	.zero		1


	//----- nvinfo : EIATTR_EXIT_INSTR_OFFSETS
	.align		4
        /*0088*/ 	.byte	0x04, 0x1c
        /*008a*/ 	.short	(.L_5105 - .L_5104)


	//   ....[0]....
.L_5104:
        /*008c*/ 	.word	0x000012d0


	//   ....[1]....
        /*0090*/ 	.word	0x00001320


	//----- nvinfo : EIATTR_MAX_THREADS
	.align		4
.L_5105:
        /*0094*/ 	.byte	0x04, 0x05
        /*0096*/ 	.short	(.L_5107 - .L_5106)
.L_5106:
        /*0098*/ 	.word	0x00000080
        /*009c*/ 	.word	0x00000001
        /*00a0*/ 	.word	0x00000001


	//----- nvinfo : EIATTR_CRS_STACK_SIZE
	.align		4
.L_5107:
        /*00a4*/ 	.byte	0x04, 0x1e
        /*00a6*/ 	.short	(.L_5109 - .L_5108)
.L_5108:
        /*00a8*/ 	.word	0x00000000


	//----- nvinfo : EIATTR_CBANK_PARAM_SIZE
	.align		4
.L_5109:
        /*00ac*/ 	.byte	0x03, 0x19
        /*00ae*/ 	.short	0x0024


	//----- nvinfo : EIATTR_PARAM_CBANK
	.align		4
        /*00b0*/ 	.byte	0x04, 0x0a
        /*00b2*/ 	.short	(.L_5111 - .L_5110)
	.align		4
.L_5110:
        /*00b4*/ 	.word	index@(.nv.constant0._ZN2at6native27unrolled_elementwise_kernelINS0_13AUnaryFunctorIiiiZZZNS0_15binary_internal21div_floor_kernel_cudaERNS_18TensorIteratorBaseEENKUlvE_clEvENKUlvE1_clEvEUliiE_EESt5arrayIPcLm2EELi4E23TrivialOffsetCalculatorILi1EjESE_NS0_6memory15LoadWithoutCastENSF_16StoreWithoutCastEEEviT_T0_T2_T3_T4_T5_)
        /*00b8*/ 	.short	0x0380
        /*00ba*/ 	.short	0x0024


	//----- nvinfo : EIATTR_SW_WAR
	.align		4
.L_5111:
        /*00bc*/ 	.byte	0x04, 0x36
        /*00be*/ 	.short	(.L_5113 - .L_5112)
.L_5112:
        /*00c0*/ 	.word	0x00000008
.L_5113:


//--------------------- .nv.info._ZN2at6native29vectorized_elementwise_kernelILi2ENS0_13AUnaryFunctorIiiiZZZNS0_15binary_internal21div_floor_kernel_cudaERNS_18TensorIteratorBaseEENKUlvE_clEvENKUlvE1_clEvEUliiE_EESt5arrayIPcLm2EEEEviT0_T1_ --------------------------
	.section	.nv.info._ZN2at6native29vectorized_elementwise_kernelILi2ENS0_13AUnaryFunctorIiiiZZZNS0_15binary_internal21div_floor_kernel_cudaERNS_18TensorIteratorBaseEENKUlvE_clEvENKUlvE1_clEvEUliiE_EESt5arrayIPcLm2EEEEviT0_T1_,"",@"SHT_CUDA_INFO"
	.sectionflags	@""
	.align	4


	//----- nvinfo : EIATTR_CUDA_API_VERSION
	.align		4
        /*0000*/ 	.byte	0x04, 0x37
        /*0002*/ 	.short	(.L_5115 - .L_5114)
.L_5114:
        /*0004*/ 	.word	0x00000082


	//----- nvinfo : EIATTR_KPARAM_INFO
	.align		4
.L_5115:
        /*0008*/ 	.byte	0x04, 0x17
        /*000a*/ 	.short	(.L_5117 - .L_5116)
.L_5116:
        /*000c*/ 	.word	0x00000000
        /*0010*/ 	.short	0x0002
        /*0012*/ 	.short	0x0010
        /*0014*/ 	.byte	0x00, 0xf0, 0x41, 0x00


	//----- nvinfo : EIATTR_KPARAM_INFO
	.align		4
.L_5117:
        /*0018*/ 	.byte	0x04, 0x17
        /*001a*/ 	.short	(.L_5119 - .L_5118)
.L_5118:
        /*001c*/ 	.word	0x00000000
        /*0020*/ 	.short	0x0001
        /*0022*/ 	.short	0x0004
        /*0024*/ 	.byte	0x00, 0xf0, 0x21, 0x00


	//----- nvinfo : EIATTR_KPARAM_INFO
	.align		4
.L_5119:
        /*0028*/ 	.byte	0x04, 0x17
        /*002a*/ 	.short	(.L_5121 - .L_5120)
.L_5120:
        /*002c*/ 	.word	0x00000000
        /*0030*/ 	.short	0x0000
        /*0032*/ 	.short	0x0000
        /*0034*/ 	.byte	0x00, 0xf0, 0x11, 0x00


	//----- nvinfo : EIATTR_SPARSE_MMA_MASK
	.align		4
.L_5121:
        /*0038*/ 	.byte	0x03, 0x50
        /*003a*/ 	.short	0x0000


	//----- nvinfo : EIATTR_MAXREG_COUNT
	.align		4
        /*003c*/ 	.byte	0x03, 0x1b
        /*003e*/ 	.short	0x00ff


	//----- nvinfo : EIATTR_MERCURY_ISA_VERSION
	.align		4
        /*0040*/ 	.byte	0x03, 0x5f
        /*0042*/ 	.short	0x0101


	//----- nvinfo : EIATTR_VRC_CTA_INIT_COUNT
	.align		4
        /*0044*/ 	.byte	0x02, 0x4a
	.zero		1
	.zero		1


	//----- nvinfo : EIATTR_EXIT_INSTR_OFFSETS
	.align		4
        /*0048*/ 	.byte	0x04, 0x1c
        /*004a*/ 	.short	(.L_5123 - .L_5122)


	//   ....[0]....
.L_5122:
        /*004c*/ 	.word	0x000025e0


	//   ....[1]....
        /*0050*/ 	.word	0x00002630


	//   ....[2]....
        /*0054*/ 	.word	0x000043f0


	//----- nvinfo : EIATTR_MAX_THREADS
	.align		4
.L_5123:
        /*0058*/ 	.byte	0x04, 0x05
        /*005a*/ 	.short	(.L_5125 - .L_5124)
.L_5124:
        /*005c*/ 	.word	0x00000080
        /*0060*/ 	.word	0x00000001
        /*0064*/ 	.word	0x00000001


	//----- nvinfo : EIATTR_CRS_STACK_SIZE
	.align		4
.L_5125:
        /*0068*/ 	.byte	0x04, 0x1e
        /*006a*/ 	.short	(.L_5127 - .L_5126)
.L_5126:
        /*006c*/ 	.word	0x00000000


	//----- nvinfo : EIATTR_CBANK_PARAM_SIZE
	.align		4
.L_5127:
        /*0070*/ 	.byte	0x03, 0x19
        /*0072*/ 	.short	0x0020


	//----- nvinfo : EIATTR_PARAM_CBANK
	.align		4
        /*0074*/ 	.byte	0x04, 0x0a
        /*0076*/ 	.short	(.L_5129 - .L_5128)
	.align		4
.L_5128:
        /*0078*/ 	.word	index@(.nv.constant0._ZN2at6native29vectorized_elementwise_kernelILi2ENS0_13AUnaryFunctorIiiiZZZNS0_15binary_internal21div_floor_kernel_cudaERNS_18TensorIteratorBaseEENKUlvE_clEvENKUlvE1_clEvEUliiE_EESt5arrayIPcLm2EEEEviT0_T1_)
        /*007c*/ 	.short	0x0380
        /*007e*/ 	.short	0x0020


	//----- nvinfo : EIATTR_SW_WAR
	.align		4
.L_5129:
        /*0080*/ 	.byte	0x04, 0x36
        /*0082*/ 	.short	(.L_5131 - .L_5130)
.L_5130:
        /*0084*/ 	.word	0x00000008
.L_5131:


//--------------------- .nv.info._ZN2at6native29vectorized_elementwise_kernelILi4ENS0_13AUnaryFunctorIiiiZZZNS0_15binary_internal21div_floor_kernel_cudaERNS_18TensorIteratorBaseEENKUlvE_clEvENKUlvE1_clEvEUliiE_EESt5arrayIPcLm2EEEEviT0_T1_ --------------------------
	.section	.nv.info._ZN2at6native29vectorized_elementwise_kernelILi4ENS0_13AUnaryFunctorIiiiZZZNS0_15binary_internal21div_floor_kernel_cudaERNS_18TensorIteratorBaseEENKUlvE_clEvENKUlvE1_clEvEUliiE_EESt5arrayIPcLm2EEEEviT0_T1_,"",@"SHT_CUDA_INFO"
	.sectionflags	@""
	.align	4


	//----- nvinfo : EIATTR_CUDA_API_VERSION
	.align		4
        /*0000*/ 	.byte	0x04, 0x37
        /*0002*/ 	.short	(.L_5133 - .L_5132)
.L_5132:
        /*0004*/ 	.word	0x00000082


	//----- nvinfo : EIATTR_KPARAM_INFO
	.align		4
.L_5133:
        /*0008*/ 	.byte	0x04, 0x17
        /*000a*/ 	.short	(.L_5135 - .L_5134)
.L_5134:
        /*000c*/ 	.word	0x00000000
        /*0010*/ 	.short	0x0002
        /*0012*/ 	.short	0x0010
        /*0014*/ 	.byte	0x00, 0xf0, 0x41, 0x00


	//----- nvinfo : EIATTR_KPARAM_INFO
	.align		4
.L_5135:
        /*0018*/ 	.byte	0x04, 0x17
        /*001a*/ 	.short	(.L_5137 - .L_5136)
.L_5136:
        /*001c*/ 	.word	0x00000000
        /*0020*/ 	.short	0x0001
        /*0022*/ 	.short	0x0004
        /*0024*/ 	.byte	0x00, 0xf0, 0x21, 0x00


	//----- nvinfo : EIATTR_KPARAM_INFO
	.align		4
.L_5137:
        /*0028*/ 	.byte	0x04, 0x17
        /*002a*/ 	.short	(.L_5139 - .L_5138)
.L_5138:
        /*002c*/ 	.word	0x00000000
        /*0030*/ 	.short	0x0000
        /*0032*/ 	.short	0x0000
        /*0034*/ 	.byte	0x00, 0xf0, 0x11, 0x00


	//----- nvinfo : EIATTR_SPARSE_MMA_MASK
	.align		4
.L_5139:
        /*0038*/ 	.byte	0x03, 0x50
        /*003a*/ 	.short	0x0000


	//----- nvinfo : EIATTR_MAXREG_COUNT
	.align		4
        /*003c*/ 	.byte	0x03, 0x1b
        /*003e*/ 	.short	0x00ff


	//----- nvinfo : EIATTR_MERCURY_ISA_VERSION
	.align		4
        /*0040*/ 	.byte	0x03, 0x5f
        /*0042*/ 	.short	0x0101


	//----- nvinfo : EIATTR_VRC_CTA_INIT_COUNT
	.align		4
        /*0044*/ 	.byte	0x02, 0x4a
	.zero		1
	.zero		1


	//----- nvinfo : EIATTR_EXIT_INSTR_OFFSETS
	.align		4
        /*0048*/ 	.byte	0x04, 0x1c
        /*004a*/ 	.short	(.L_5141 - .L_5140)


	//   ....[0]....
.L_5140:
        /*004c*/ 	.word	0x000025e0


	//   ....[1]....
        /*0050*/ 	.word	0x00002630


	//   ....[2]....
        /*0054*/ 	.word	0x000043b0


	//----- nvinfo : EIATTR_MAX_THREADS
	.align		4
.L_5141:
        /*0058*/ 	.byte	0x04, 0x05
        /*005a*/ 	.short	(.L_5143 - .L_5142)
.L_5142:
        /*005c*/ 	.word	0x00000080
        /*0060*/ 	.word	0x00000001
        /*0064*/ 	.word	0x00000001


	//----- nvinfo : EIATTR_CRS_STACK_SIZE
	.align		4
.L_5143:
        /*0068*/ 	.byte	0x04, 0x1e
        /*006a*/ 	.short	(.L_5145 - .L_5144)
.L_5144:
        /*006c*/ 	.word	0x00000000


	//----- nvinfo : EIATTR_CBANK_PARAM_SIZE
	.align		4
.L_5145:
        /*0070*/ 	.byte	0x03, 0x19
        /*0072*/ 	.short	0x0020


	//----- nvinfo : EIATTR_PARAM_CBANK
	.align		4
        /*0074*/ 	.byte	0x04, 0x0a
        /*0076*/ 	.short	(.L_5147 - .L_5146)
	.align		4
.L_5146:
        /*0078*/ 	.word	index@(.nv.constant0._ZN2at6native29vectorized_elementwise_kernelILi4ENS0_13AUnaryFunctorIiiiZZZNS0_15binary_internal21div_floor_kernel_cudaERNS_18TensorIteratorBaseEENKUlvE_clEvENKUlvE1_clEvEUliiE_EESt5arrayIPcLm2EEEEviT0_T1_)
        /*007c*/ 	.short	0x0380
        /*007e*/ 	.short	0x0020


	//----- nvinfo : EIATTR_SW_WAR
	.align		4
.L_5147:
        /*0080*/ 	.byte	0x04, 0x36
        /*0082*/ 	.short	(.L_5149 - .L_5148)
.L_5148:
        /*0084*/ 	.word	0x00000008
.L_5149:


//--------------------- .nv.info._ZN2at6native29vectorized_elementwise_kernelILi8ENS0_13AUnaryFunctorIiiiZZZNS0_15binary_internal21div_floor_kernel_cudaERNS_18TensorIteratorBaseEENKUlvE_clEvENKUlvE1_clEvEUliiE_EESt5arrayIPcLm2EEEEviT0_T1_ --------------------------
	.section	.nv.info._ZN2at6native29vectorized_elementwise_kernelILi8ENS0_13AUnaryFunctorIiiiZZZNS0_15binary_internal21div_floor_kernel_cudaERNS_18TensorIteratorBaseEENKUlvE_clEvENKUlvE1_clEvEUliiE_EESt5arrayIPcLm2EEEEviT0_T1_,"",@"SHT_CUDA_INFO"
	.sectionflags	@""
	.align	4


	//----- nvinfo : EIATTR_CUDA_API_VERSION
	.align		4
        /*0000*/ 	.byte	0x04, 0x37
        /*0002*/ 	.short	(.L_5151 - .L_5150)
.L_5150:
        /*0004*/ 	.word	0x00000082


	//----- nvinfo : EIATTR_KPARAM_INFO
	.align		4
.L_5151:
        /*0008*/ 	.byte	0x04, 0x17
        /*000a*/ 	.short	(.L_5153 - .L_5152)
.L_5152:
        /*000c*/ 	.word	0x00000000
        /*0010*/ 	.short	0x0002
        /*0012*/ 	.short	0x0010
        /*0014*/ 	.byte	0x00, 0xf0, 0x41, 0x00


	//----- nvinfo : EIATTR_KPARAM_INFO
	.align		4
.L_5153:
        /*0018*/ 	.byte	0x04, 0x17
        /*001a*/ 	.short	(.L_5155 - .L_5154)
.L_5154:
        /*001c*/ 	.word	0x00000000
        /*0020*/ 	.short	0x0001
        /*0022*/ 	.short	0x0004
        /*0024*/ 	.byte	0x00, 0xf0, 0x21, 0x00


	//----- nvinfo : EIATTR_KPARAM_INFO
	.align		4
.L_5155:
        /*0028*/ 	.byte	0x04, 0x17
        /*002a*/ 	.short	(.L_5157 - .L_5156)
.L_5156:
        /*002c*/ 	.word	0x00000000
        /*0030*/ 	.short	0x0000
        /*0032*/ 	.short	0x0000
        /*0034*/ 	.byte	0x00, 0xf0, 0x11, 0x00


	//----- nvinfo : EIATTR_SPARSE_MMA_MASK
	.align		4
.L_5157:
        /*0038*/ 	.byte	0x03, 0x50
        /*003a*/ 	.short	0x0000


	//----- nvinfo : EIATTR_MAXREG_COUNT
	.align		4
        /*003c*/ 	.byte	0x03, 0x1b
        /*003e*/ 	.short	0x00ff


	//----- nvinfo : EIATTR_MERCURY_ISA_VERSION
	.align		4
        /*0040*/ 	.byte	0x03, 0x5f
        /*0042*/ 	.short	0x0101


	//----- nvinfo : EIATTR_VRC_CTA_INIT_COUNT
	.align		4
        /*0044*/ 	.byte	0x02, 0x4a
	.zero		1
	.zero		1


	//----- nvinfo : EIATTR_EXIT_INSTR_OFFSETS
	.align		4
        /*0048*/ 	.byte	0x04, 0x1c
        /*004a*/ 	.short	(.L_5159 - .L_5158)


	//   ....[0]....
.L_5158:
        /*004c*/ 	.word	0x000025e0


	//   ....[1]....
        /*0050*/ 	.word	0x00002630


	//   ....[2]....
        /*0054*/ 	.word	0x00004390


	//----- nvinfo : EIATTR_MAX_THREADS
	.align		4
.L_5159:
        /*0058*/ 	.byte	0x04, 0x05
        /*005a*/ 	.short	(.L_5161 - .L_5160)
.L_5160:
        /*005c*/ 	.word	0x00000080
        /*0060*/ 	.word	0x00000001
        /*0064*/ 	.word	0x00000001


	//----- nvinfo : EIATTR_CRS_STACK_SIZE
	.align		4
.L_5161:
        /*0068*/ 	.byte	0x04, 0x1e
        /*006a*/ 	.short	(.L_5163 - .L_5162)
.L_5162:
        /*006c*/ 	.word	0x00000000


	//----- nvinfo : EIATTR_CBANK_PARAM_SIZE
	.align		4
.L_5163:
        /*0070*/ 	.byte	0x03, 0x19
        /*0072*/ 	.short	0x0020


	//----- nvinfo : EIATTR_PARAM_CBANK
	.align		4
        /*0074*/ 	.byte	0x04, 0x0a
        /*0076*/ 	.short	(.L_5165 - .L_5164)
	.align		4
.L_5164:
        /*0078*/ 	.word	index@(.nv.constant0._ZN2at6native29vectorized_elementwise_kernelILi8ENS0_13AUnaryFunctorIiiiZZZNS0_15binary_internal21div_floor_kernel_cudaERNS_18TensorIteratorBaseEENKUlvE_clEvENKUlvE1_clEvEUliiE_EESt5arrayIPcLm2EEEEviT0_T1_)
        /*007c*/ 	.short	0x0380
        /*007e*/ 	.short	0x0020


	//----- nvinfo : EIATTR_SW_WAR
	.align		4
.L_5165:
        /*0080*/ 	.byte	0x04, 0x36
        /*0082*/ 	.short	(.L_5167 - .L_5166)
.L_5166:
        /*0084*/ 	.word	0x00000008
.L_5167:


//--------------------- .nv.info._ZN2at6native18elementwise_kernelILi128ELi4EZNS0_15gpu_kernel_implINS0_13BinaryFunctorIaaaZZZNS0_15binary_internal21div_floor_kernel_cudaERNS_18TensorIteratorBaseEENKUlvE_clEvENKUlvE0_clEvEUlaaE_EEEEvS6_RKT_EUliE_EEviT1_ --------------------------
	.section	.nv.info._ZN2at6native18elementwise_kernelILi128ELi4EZNS0_15gpu_kernel_implINS0_13BinaryFunctorIaaaZZZNS0_15binary_internal21div_floor_kernel_cudaERNS_18TensorIteratorBaseEENKUlvE_clEvENKUlvE0_clEvEUlaaE_EEEEvS6_RKT_EUliE_EEviT1_,"",@"SHT_CUDA_INFO"
	.sectionflags	@""
	.align	4


	//----- nvinfo : EIATTR_CUDA_API_VERSION
	.align		4
        /*0000*/ 	.byte	0x04, 0x37
        /*0002*/ 	.short	(.L_5169 - .L_5168)
.L_5168:
        /*0004*/ 	.word	0x00000082


	//----- nvinfo : EIATTR_KPARAM_INFO
	.align		4
.L_5169:
        /*0008*/ 	.byte	0x04, 0x17
        /*000a*/ 	.short	(.L_5171 - .L_5170)
.L_5170:
        /*000c*/ 	.word	0x00000000
        /*0010*/ 	.short	0x0001
        /*0012*/ 	.short	0x0008
        /*0014*/ 	.byte	0x00, 0xf0, 0x21, 0x0a


	//----- nvinfo : EIATTR_KPARAM_INFO
	.align		4
.L_5171:
        /*0018*/ 	.byte	0x04, 0x17
        /*001a*/ 	.short	(.L_5173 - .L_5172)
.L_5172:
        /*001c*/ 	.word	0x00000000
        /*0020*/ 	.short	0x0000
        /*0022*/ 	.short	0x0000
        /*0024*/ 	.byte	0x00, 0xf0, 0x11, 0x00


	//----- nvinfo : EIATTR_SPARSE_MMA_MASK
	.align		4
.L_5173:
        /*0028*/ 	.byte	0x03, 0x50
        /*002a*/ 	.short	0x0000


	//----- nvinfo : EIATTR_MAXREG_COUNT
	.align		4
        /*002c*/ 	.byte	0x03, 0x1b
        /*002e*/ 	.short	0x0080


	//----- nvinfo : EIATTR_EXTERNS
	.align		4
        /*0030*/ 	.byte	0x04, 0x0f
        /*0032*/ 	.short	(.L_5175 - .L_5174)


	//   ....[0]....
	.align		4
.L_5174:
        /*0034*/ 	.word	index@(__assertfail)


	//----- nvinfo : EIATTR_MERCURY_ISA_VERSION
	.align		4
.L_5175:
        /*0038*/ 	.byte	0x03, 0x5f
        /*003a*/ 	.short	0x0101


	//----- nvinfo : EIATTR_VRC_CTA_INIT_COUNT
	.align		4
        /*003c*/ 	.byte	0x02, 0x4a
	.zero		1
	.zero		1


	//----- nvinfo : EIATTR_SYSCALL_OFFSETS
	.align		4
        /*0040*/ 	.byte	0x04, 0x46
        /*0042*/ 	.short	(.L_5177 - .L_5176)


	//   ....[0]....
.L_5176:
        /*0044*/ 	.word	0x00002460


	//   ....[1]....
        /*0048*/ 	.word	0x000032b0


	//   ....[2]....
        /*004c*/ 	.word	0x00004320


	//   ....[3]....
        /*0050*/ 	.word	0x00006950


	//   ....[4]....
        /*0054*/ 	.word	0x000077a0


	//   ....[5]....
        /*0058*/ 	.word	0x00008660


	//   ....[6]....
        /*005c*/ 	.word	0x0000ad70


	//   ....[7]....
        /*0060*/ 	.word	0x0000bbc0


	//   ....[8]....
        /*0064*/ 	.word	0x0000ca80


	//   ....[9]....
        /*0068*/ 	.word	0x0000f1b0


	//   ....[10]....
        /*006c*/ 	.word	0x00010000


	//   ....[11]....
        /*0070*/ 	.word	0x00010e90


	//----- nvinfo : EIATTR_EXIT_INSTR_OFFSETS
	.align		4
.L_5177:
        /*0074*/ 	.byte	0x04, 0x1c
        /*0076*/ 	.short	(.L_5179 - .L_5178)


	//   ....[0]....
.L_5178:
        /*0078*/ 	.word	0x0000cd60


	//   ....[1]....
        /*007c*/ 	.word	0x000102f0


	//   ....[2]....
        /*0080*/ 	.word	0x00010310


	//   ....[3]....
        /*0084*/ 	.word	0x000103d0


	//   ....[4]....
        /*0088*/ 	.word	0x00010410


	//   ....[5]....
        /*008c*/ 	.word	0x00010450


	//   ....[6]....
        /*0090*/ 	.word	0x000104e0


	//   ....[7]....
        /*0094*/ 	.word	0x00010520


	//   ....[8]....
        /*0098*/ 	.word	0x000105c0


	//   ....[9]....
        /*009c*/ 	.word	0x00010610


	//   ....[10]....
        /*00a0*/ 	.word	0x00010660


	//   ....[11]....
        /*00a4*/ 	.word	0x00010740


	//   ....[12]....
        /*00a8*/ 	.word	0x000108b0


	//   ....[13]....
        /*00ac*/ 	.word	0x00010a20


	//   ....[14]....
        /*00b0*/ 	.word	0x00010b90


	//   ....[15]....
        /*00b4*/ 	.word	0x00010bf0


	//   ....[16]....
        /*00b8*/ 	.word	0x00010c30


	//   ....[17]....
        /*00bc*/ 	.word	0x00010cd0


	//   ....[18]....
        /*00c0*/ 	.word	0x00010d30


	//   ....[19]....
        /*00c4*/ 	.word	0x00010ea0


	//   ....[20]....
        /*00c8*/ 	.word	0x00010fb0


	//   ....[21]....
        /*00cc*/ 	.word	0x000110f0


	//   ....[22]....
        /*00d0*/ 	.word	0x00011130


	//----- nvinfo : EIATTR_MAX_THREADS
	.align		4
.L_5179:
        /*00d4*/ 	.byte	0x04, 0x05
        /*00d6*/ 	.short	(.L_5181 - .L_5180)
.L_5180:
        /*00d8*/ 	.word	0x00000080
        /*00dc*/ 	.word	0x00000001
        /*00e0*/ 	.word	0x00000001


	//----- nvinfo : EIATTR_CRS_STACK_SIZE
	.align		4
.L_5181:
        /*00e4*/ 	.byte	0x04, 0x1e
        /*00e6*/ 	.short	(.L_5183 - .L_5182)
.L_5182:
        /*00e8*/ 	.word	0x00000000


	//----- nvinfo : EIATTR_CBANK_PARAM_SIZE
	.align		4
.L_5183:
        /*00ec*/ 	.byte	0x03, 0x19
        /*00ee*/ 	.short	0x0290


	//----- nvinfo : EIATTR_PARAM_CBANK
	.align		4
        /*00f0*/ 	.byte	0x04, 0x0a
        /*00f2*/ 	.short	(.L_5185 - .L_5184)
	.align		4
.L_5184:
        /*00f4*/ 	.word	index@(.nv.constant0._ZN2at6native18elementwise_kernelILi128ELi4EZNS0_15gpu_kernel_implINS0_13BinaryFunctorIaaaZZZNS0_15binary_internal21div_floor_kernel_cudaERNS_18TensorIteratorBaseEENKUlvE_clEvENKUlvE0_clEvEUlaaE_EEEEvS6_RKT_EUliE_EEviT1_)
        /*00f8*/ 	.short	0x0380
        /*00fa*/ 	.short	0x0290


	//----- nvinfo : EIATTR_SW_WAR
	.align		4
.L_5185:
        /*00fc*/ 	.byte	0x04, 0x36
        /*00fe*/ 	.short	(.L_5187 - .L_5186)
.L_5186:
        /*0100*/ 	.word	0x00000008
.L_5187:


//--------------------- .nv.info._ZN2at6native27unrolled_elementwise_kernelINS0_13BinaryFunctorIaaaZZZNS0_15binary_internal21div_floor_kernel_cudaERNS_18TensorIteratorBaseEENKUlvE_clEvENKUlvE0_clEvEUlaaE_EESt5arrayIPcLm3EELi4E23TrivialOffsetCalculatorILi2EjESD_ILi1EjENS0_6memory12LoadWithCastILi2EEENSG_13StoreWithCastILi1EEEEEviT_T0_T2_T3_T4_T5_ --------------------------
	.section	.nv.info._ZN2at6native27unrolled_elementwise_kernelINS0_13BinaryFunctorIaaaZZZNS0_15binary_internal21div_floor_kernel_cudaERNS_18TensorIteratorBaseEENKUlvE_clEvENKUlvE0_clEvEUlaaE_EESt5arrayIPcLm3EELi4E23TrivialOffsetCalculatorILi2EjESD_ILi1EjENS0_6memory12LoadWithCastILi2EEENSG_13StoreWithCastILi1EEEEEviT_T0_T2_T3_T4_T5_,"",@"SHT_CUDA_INFO"
	.sectionflags	@""
	.align	4


	//----- nvinfo : EIATTR_CUDA_API_VERSION
	.align		4
        /*0000*/ 	.byte	0x04, 0x37
        /*0002*/ 	.short	(.L_5189 - .L_5188)
.L_5188:
        /*0004*/ 	.word	0x00000082


	//----- nvinfo : EIATTR_KPARAM_INFO
	.align		4
.L_5189:
        /*0008*/ 	.byte	0x04, 0x17
        /*000a*/ 	.short	(.L_5191 - .L_5190)
.L_5190:
        /*000c*/ 	.word	0x00000000
        /*0010*/ 	.short	0x0006
        /*0012*/ 	.short	0x0030
        /*0014*/ 	.byte	0x00, 0xf0, 0x21, 0x00


	//----- nvinfo : EIATTR_KPARAM_INFO
	.align		4
.L_5191:
        /*0018*/ 	.byte	0x04, 0x17
        /*001a*/ 	.short	(.L_5193 - .L_5192)
.L_5192:
        /*001c*/ 	.word	0x00000000
        /*0020*/ 	.short	0x0005
        /*0022*/ 	.short	0x0024
        /*0024*/ 	.byte	0x00, 0xf0, 0x31, 0x00


	//----- nvinfo : EIATTR_KPARAM_INFO
	.align		4
.L_5193:
        /*0028*/ 	.byte	0x04, 0x17
        /*002a*/ 	.short	(.L_5195 - .L_5194)
.L_5194:
        /*002c*/ 	.word	0x00000000
        /*0030*/ 	.short	0x0004
        /*0032*/ 	.short	0x0021
        /*0034*/ 	.byte	0x00, 0xf0, 0x05, 0x00


	//----- nvinfo : EIATTR_KPARAM_INFO
	.align		4
.L_5195:
        /*0038*/ 	.byte	0x04, 0x17
        /*003a*/ 	.short	(.L_5197 - .L_5196)
.L_5196:
        /*003c*/ 	.word	0x00000000
        /*0040*/ 	.short	0x0003
        /*0042*/ 	.short	0x0020
        /*0044*/ 	.byte	0x00, 0xf0, 0x05, 0x00


	//----- nvinfo : EIATTR_KPARAM_INFO
	.align		4
.L_5197:
        /*0048*/ 	.byte	0x04, 0x17
        /*004a*/ 	.short	(.L_5199 - .L_5198)
.L_5198:
        /*004c*/ 	.word	0x00000000
        /*0050*/ 	.short	0x0002
        /*0052*/ 	.short	0x0008
        /*0054*/ 	.byte	0x00, 0xf0, 0x61, 0x00


	//----- nvinfo : EIATTR_KPARAM_INFO
	.align		4
.L_5199:
        /*0058*/ 	.byte	0x04, 0x17
        /*005a*/ 	.short	(.L_5201 - .L_5200)
.L_5200:
        /*005c*/ 	.word	0x00000000
        /*0060*/ 	.short	0x0001
        /*0062*/ 	.short	0x0004
        /*0064*/ 	.byte	0x00, 0xf0, 0x05, 0x00


	//----- nvinfo : EIATTR_KPARAM_INFO
	.align		4
.L_5201:
        /*0068*/ 	.byte	0x04, 0x17
        /*006a*/ 	.short	(.L_5203 - .L_5202)
.L_5202:
        /*006c*/ 	.word	0x00000000
        /*0070*/ 	.short	0x0000
        /*0072*/ 	.short	0x0000
        /*0074*/ 	.byte	0x00, 0xf0, 0x11, 0x00


	//----- nvinfo : EIATTR_SPARSE_MMA_MASK
	.align		4
.L_5203:
        /*0078*/ 	.byte	0x03, 0x50
        /*007a*/ 	.short	0x0000


	//----- nvinfo : EIATTR_MAXREG_COUNT
	.align		4
        /*007c*/ 	.byte	0x03, 0x1b
        /*007e*/ 	.short	0x00ff


	//----- nvinfo : EIATTR_EXTERNS
	.align		4
        /*0080*/ 	.byte	0x04, 0x0f
        /*0082*/ 	.short	(.L_5205 - .L_5204)


	//   ....[0]....
	.align		4
.L_5204:
        /*0084*/ 	.word	index@(__assertfail)


	//----- nvinfo : EIATTR_MERCURY_ISA_VERSION
	.align		4
.L_5205:
        /*0088*/ 	.byte	0x03, 0x5f
        /*008a*/ 	.short	0x0101


	//----- nvinfo : EIATTR_VRC_CTA_INIT_COUNT
	.align		4
        /*008c*/ 	.byte	0x02, 0x4a
	.zero		1
	.zero		1


	//----- nvinfo : EIATTR_SYSCALL_OFFSETS
	.align		4
        /*0090*/ 	.byte	0x04, 0x46
        /*0092*/ 	.short	(.L_5207 - .L_5206)


	//   ....[0]....
.L_5206:
        /*0094*/ 	.word	0x00000e50


	//   ....[1]....
        /*0098*/ 	.word	0x00001cd0


	//   ....[2]....
        /*009c*/ 	.word	0x00002c90


	//   ....[3]....
        /*00a0*/ 	.word	0x00003b10


	//   ....[4]....
        /*00a4*/ 	.word	0x00004a10


	//   ....[5]....
        /*00a8*/ 	.word	0x00005890


	//   ....[6]....
        /*00ac*/ 	.word	0x00006790


	//   ....[7]....
        /*00b0*/ 	.word	0x00007620


	//   ....[8]....
        /*00b4*/ 	.word	0x00008d60


	//   ....[9]....
        /*00b8*/ 	.word	0x00009c40


	//   ....[10]....
        /*00bc*/ 	.word	0x0000abf0


	//   ....[11]....
        /*00c0*/ 	.word	0x0000bb80


	//----- nvinfo : EIATTR_EXIT_INSTR_OFFSETS
	.align		4
.L_5207:
        /*00c4*/ 	.byte	0x04, 0x1c
        /*00c6*/ 	.short	(.L_5209 - .L_5208)


	//   ....[0]....
.L_5208:
        /*00c8*/ 	.word	0x0000aec0


	//   ....[1]....
        /*00cc*/ 	.word	0x0000aff0


	//   ....[2]....
        /*00d0*/ 	.word	0x0000b010


	//   ....[3]....
        /*00d4*/ 	.word	0x0000b0d0


	//   ....[4]....
        /*00d8*/ 	.word	0x0000b110


	//   ....[5]....
        /*00dc*/ 	.word	0x0000b150


	//   ....[6]....
        /*00e0*/ 	.word	0x0000b1e0


	//   ....[7]....
        /*00e4*/ 	.word	0x0000b220


	//   ....[8]....
        /*00e8*/ 	.word	0x0000b2c0


	//   ....[9]....
        /*00ec*/ 	.word	0x0000b310


	//   ....[10]....
        /*00f0*/ 	.word	0x0000b360


	//   ....[11]....
        /*00f4*/ 	.word	0x0000b440


	//   ....[12]....
        /*00f8*/ 	.word	0x0000b5b0


	//   ....[13]....
        /*00fc*/ 	.word	0x0000b720


	//   ....[14]....
        /*0100*/ 	.word	0x0000b880


	//   ....[15]....
        /*0104*/ 	.word	0x0000b8e0


	//   ....[16]....
        /*0108*/ 	.word	0x0000b920


	//   ....[17]....
        /*010c*/ 	.word	0x0000b9c0


	//   ....[18]....
        /*0110*/ 	.word	0x0000ba20


	//   ....[19]....
        /*0114*/ 	.word	0x0000bb90


	//   ....[20]....
        /*0118*/ 	.word	0x0000bca0


	//   ....[21]....
        /*011c*/ 	.word	0x0000bde0


	//   ....[22]....
        /*0120*/ 	.word	0x0000be20


	//----- nvinfo : EIATTR_MAX_THREADS
	.align		4
.L_5209:
        /*0124*/ 	.byte	0x04, 0x05
        /*0126*/ 	.short	(.L_5211 - .L_5210)
.L_5210:
        /*0128*/ 	.word	0x00000080
        /*012c*/ 	.word	0x00000001
        /*0130*/ 	.word	0x00000001


	//----- nvinfo : EIATTR_CRS_STACK_SIZE
	.align		4
.L_5211:
        /*0134*/ 	.byte	0x04, 0x1e
        /*0136*/ 	.short	(.L_5213 - .L_5212)
.L_5212:
        /*0138*/ 	.word	0x00000000


	//----- nvinfo : EIATTR_CBANK_PARAM_SIZE
	.align		4
.L_5213:
        /*013c*/ 	.byte	0x03, 0x19
        /*013e*/ 	.short	0x0038


	//----- nvinfo : EIATTR_PARAM_CBANK
	.align		4
        /*0140*/ 	.byte	0x04, 0x0a
        /*0142*/ 	.short	(.L_5215 - .L_5214)
	.align		4
.L_5214:
        /*0144*/ 	.word	index@(.nv.constant0._ZN2at6native27unrolled_elementwise_kernelINS0_13BinaryFunctorIaaaZZZNS0_15binary_internal21div_floor_kernel_cudaERNS_18TensorIteratorBaseEENKUlvE_clEvENKUlvE0_clEvEUlaaE_EESt5arrayIPcLm3EELi4E23TrivialOffsetCalculatorILi2EjESD_ILi1EjENS0_6memory12LoadWithCastILi2EEENSG_13StoreWithCastILi1EEEEEviT_T0_T2_T3_T4_T5_)
        /*0148*/ 	.short	0x0380
        /*014a*/ 	.short	0x0038


	//----- nvinfo : EIATTR_SW_WAR
	.align		4
.L_5215:
        /*014c*/ 	.byte	0x04, 0x36
        /*014e*/ 	.short	(.L_5217 - .L_5216)
.L_5216:
        /*0150*/ 	.word	0x00000008
.L_5217:


//--------------------- .nv.info._ZN2at6native18elementwise_kernelILi128ELi4EZNS0_22gpu_kernel_impl_nocastINS0_13BinaryFunctorIaaaZZZNS0_15binary_internal21div_floor_kernel_cudaERNS_18TensorIteratorBaseEENKUlvE_clEvENKUlvE0_clEvEUlaaE_EEEEvS6_RKT_EUliE_EEviT1_ --------------------------
	.section	.nv.info._ZN2at6native18elementwise_kernelILi128ELi4EZNS0_22gpu_kernel_impl_nocastINS0_13BinaryFunctorIaaaZZZNS0_15binary_internal21div_floor_kernel_cudaERNS_18TensorIteratorBaseEENKUlvE_clEvENKUlvE0_clEvEUlaaE_EEEEvS6_RKT_EUliE_EEviT1_,"",@"SHT_CUDA_INFO"
	.sectionflags	@""
	.align	4


	//----- nvinfo : EIATTR_CUDA_API_VERSION
	.align		4
        /*0000*/ 	.byte	0x04, 0x37
        /*0002*/ 	.short	(.L_5219 - .L_5218)
.L_5218:
        /*0004*/ 	.word	0x00000082


	//----- nvinfo : EIATTR_KPARAM_INFO
	.align		4
.L_5219:
        /*0008*/ 	.byte	0x04, 0x17
        /*000a*/ 	.short	(.L_5221 - .L_5220)
.L_5220:
        /*000c*/ 	.word	0x00000000
        /*0010*/ 	.short	0x0001
        /*0012*/ 	.short	0x0008
        /*0014*/ 	.byte	0x00, 0xf0, 0x21, 0x0a


	//----- nvinfo : EIATTR_KPARAM_INFO
	.align		4
.L_5221:
        /*0018*/ 	.byte	0x04, 0x17
        /*001a*/ 	.short	(.L_5223 - .L_5222)
.L_5222:
        /*001c*/ 	.word	0x00000000
        /*0020*/ 	.short	0x0000
        /*0022*/ 	.short	0x0000
        /*0024*/ 	.byte	0x00, 0xf0, 0x11, 0x00


	//----- nvinfo : EIATTR_SPARSE_MMA_MASK
	.align		4
.L_5223:
        /*0028*/ 	.byte	0x03, 0x50
        /*002a*/ 	.short	0x0000


	//----- nvinfo : EIATTR_MAXREG_COUNT
	.align		4
        /*002c*/ 	.byte	0x03, 0x1b
        /*002e*/ 	.short	0x0080


	//----- nvinfo : EIATTR_MERCURY_ISA_VERSION
	.align		4
        /*0030*/ 	.byte	0x03, 0x5f
        /*0032*/ 	.short	0x0101


	//----- nvinfo : EIATTR_VRC_CTA_INIT_COUNT
	.align		4
        /*0034*/ 	.byte	0x02, 0x4a
	.zero		1
	.zero		1


	//----- nvinfo : EIATTR_EXIT_INSTR_OFFSETS
	.align		4
        /*0038*/ 	.byte	0x04, 0x1c
        /*003a*/ 	.short	(.L_5225 - .L_5224)


	//   ....[0]....
.L_5224:
        /*003c*/ 	.word	0x00000800


	//   ....[1]....
        /*0040*/ 	.word	0x000009b0


	//   ....[2]....
        /*0044*/ 	.word	0x00000a20


	//   ....[3]....
        /*0048*/ 	.word	0x00005430


	//   ....[4]....
        /*004c*/ 	.word	0x00006c70


	//----- nvinfo : EIATTR_MAX_THREADS
	.align		4
.L_5225:
        /*0050*/ 	.byte	0x04, 0x05
        /*0052*/ 	.short	(.L_5227 - .L_5226)
.L_5226:
        /*0054*/ 	.word	0x00000080
        /*0058*/ 	.word	0x00000001
        /*005c*/ 	.word	0x00000001


	//----- nvinfo : EIATTR_CRS_STACK_SIZE
	.align		4
.L_5227:
        /*0060*/ 	.byte	0x04, 0x1e
        /*0062*/ 	.short	(.L_5229 - .L_5228)
.L_5228:
        /*0064*/ 	.word	0x00000000


	//----- nvinfo : EIATTR_CBANK_PARAM_SIZE
	.align		4
.L_5229:
        /*0068*/ 	.byte	0x03, 0x19
        /*006a*/ 	.short	0x0290


	//----- nvinfo : EIATTR_PARAM_CBANK
	.align		4
        /*006c*/ 	.byte	0x04, 0x0a
        /*006e*/ 	.short	(.L_5231 - .L_5230)
	.align		4
.L_5230:
        /*0070*/ 	.word	index@(.nv.constant0._ZN2at6native18elementwise_kernelILi128ELi4EZNS0_22gpu_kernel_impl_nocastINS0_13BinaryFunctorIaaaZZZNS0_15binary_internal21div_floor_kernel_cudaERNS_18TensorIteratorBaseEENKUlvE_clEvENKUlvE0_clEvEUlaaE_EEEEvS6_RKT_EUliE_EEviT1_)
        /*0074*/ 	.short	0x0380
        /*0076*/ 	.short	0x0290


	//----- nvinfo : EIATTR_SW_WAR
	.align		4
.L_5231:
        /*0078*/ 	.byte	0x04, 0x36
        /*007a*/ 	.short	(.L_5233 - .L_5232)
.L_5232:
        /*007c*/ 	.word	0x00000008
.L_5233:


//--------------------- .nv.info._ZN2at6native27unrolled_elementwise_kernelINS0_13BinaryFunctorIaaaZZZNS0_15binary_internal21div_floor_kernel_cudaERNS_18TensorIteratorBaseEENKUlvE_clEvENKUlvE0_clEvEUlaaE_EESt5arrayIPcLm3EELi4E23TrivialOffsetCalculatorILi2EjESD_ILi1EjENS0_6memory15LoadWithoutCastENSG_16StoreWithoutCastEEEviT_T0_T2_T3_T4_T5_ --------------------------
	.section	.nv.info._ZN2at6native27unrolled_elementwise_kernelINS0_13BinaryFunctorIaaaZZZNS0_15binary_internal21div_floor_kernel_cudaERNS_18TensorIteratorBaseEENKUlvE_clEvENKUlvE0_clEvEUlaaE_EESt5arrayIPcLm3EELi4E23TrivialOffsetCalculatorILi2EjESD_ILi1EjENS0_6memory15LoadWithoutCastENSG_16StoreWithoutCastEEEviT_T0_T2_T3_T4_T5_,"",@"SHT_CUDA_INFO"
	.sectionflags	@""
	.align	4


	//----- nvinfo : EIATTR_CUDA_API_VERSION
	.align		4
        /*0000*/ 	.byte	0x04, 0x37
        /*0002*/ 	.short	(.L_5235 - .L_5234)
.L_5234:
        /*0004*/ 	.word	0x00000082


	//----- nvinfo : EIATTR_KPARAM_INFO
	.align		4
.L_5235:
        /*0008*/ 	.byte	0x04, 0x17
        /*000a*/ 	.short	(.L_5237 - .L_5236)
.L_5236:
        /*000c*/ 	.word	0x00000000
        /*0010*/ 	.short	0x0006
        /*0012*/ 	.short	0x0023
        /*0014*/ 	.byte	0x00, 0xf0, 0x05, 0x00


	//----- nvinfo : EIATTR_KPARAM_INFO
	.align		4
.L_5237:
        /*0018*/ 	.byte	0x04, 0x17
        /*001a*/ 	.short	(.L_5239 - .L_5238)
.L_5238:
        /*001c*/ 	.word	0x00000000
        /*0020*/ 	.short	0x0005
        /*0022*/ 	.short	0x0022
        /*0024*/ 	.byte	0x00, 0xf0, 0x05, 0x00


	//----- nvinfo : EIATTR_KPARAM_INFO
	.align		4
.L_5239:
        /*0028*/ 	.byte	0x04, 0x17
        /*002a*/ 	.short	(.L_5241 - .L_5240)
.L_5240:
        /*002c*/ 	.word	0x00000000
        /*0030*/ 	.short	0x0004
        /*0032*/ 	.short	0x0021
        /*0034*/ 	.byte	0x00, 0xf0, 0x05, 0x00


	//----- nvinfo : EIATTR_KPARAM_INFO
	.align		4
.L_5241:
        /*0038*/ 	.byte	0x04, 0x17
        /*003a*/ 	.short	(.L_5243 - .L_5242)
.L_5242:
        /*003c*/ 	.word	0x00000000
        /*0040*/ 	.short	0x0003
        /*0042*/ 	.short	0x0020
        /*0044*/ 	.byte	0x00, 0xf0, 0x05, 0x00


	//----- nvinfo : EIATTR_KPARAM_INFO
	.align		4
.L_5243:
        /*0048*/ 	.byte	0x04, 0x17
        /*004a*/ 	.short	(.L_5245 - .L_5244)
.L_5244:
        /*004c*/ 	.word	0x00000000
        /*0050*/ 	.short	0x0002
        /*0052*/ 	.short	0x0008
        /*0054*/ 	.byte	0x00, 0xf0, 0x61, 0x00


	//----- nvinfo : EIATTR_KPARAM_INFO
	.align		4
.L_5245:
        /*0058*/ 	.byte	0x04, 0x17
        /*005a*/ 	.short	(.L_5247 - .L_5246)
.L_5246:
        /*005c*/ 	.word	0x00000000
        /*0060*/ 	.short	0x0001
        /*0062*/ 	.short	0x0004
        /*0064*/ 	.byte	0x00, 0xf0, 0x05, 0x00


	//----- nvinfo : EIATTR_KPARAM_INFO
	.align		4
.L_5247:
        /*0068*/ 	.byte	0x04, 0x17
        /*006a*/ 	.short	(.L_5249 - .L_5248)
.L_5248:
        /*006c*/ 	.word	0x00000000
        /*0070*/ 	.short	0x0000
        /*0072*/ 	.short	0x0000
        /*0074*/ 	.byte	0x00, 0xf0, 0x11, 0x00


	//----- nvinfo : EIATTR_SPARSE_MMA_MASK
	.align		4
.L_5249:
        /*0078*/ 	.byte	0x03, 0x50
        /*007a*/ 	.short	0x0000


	//----- nvinfo : EIATTR_MAXREG_COUNT
	.align		4
        /*007c*/ 	.byte	0x03, 0x1b
        /*007e*/ 	.short	0x00ff


	//----- nvinfo : EIATTR_MERCURY_ISA_VERSION
	.align		4
        /*0080*/ 	.byte	0x03, 0x5f
        /*0082*/ 	.short	0x0101


	//----- nvinfo : EIATTR_VRC_CTA_INIT_COUNT
	.align		4
        /*0084*/ 	.byte	0x02, 0x4a
	.zero		1
	.zero		1


	//----- nvinfo : EIATTR_EXIT_INSTR_OFFSETS
	.align		4
        /*0088*/ 	.byte	0x04, 0x1c
        /*008a*/ 	.short	(.L_5251 - .L_5250)


	//   ....[0]....
.L_5250:
        /*008c*/ 	.word	0x00000d30


	//   ....[1]....
        /*0090*/ 	.word	0x00000d90


	//----- nvinfo : EIATTR_MAX_THREADS
	.align		4
.L_5251:
        /*0094*/ 	.byte	0x04, 0x05
        /*0096*/ 	.short	(.L_5253 - .L_5252)
.L_5252:
        /*0098*/ 	.word	0x00000080
        /*009c*/ 	.word	0x00000001
        /*00a0*/ 	.word	0x00000001


	//----- nvinfo : EIATTR_CRS_STACK_SIZE
	.align		4
.L_5253:
        /*00a4*/ 	.byte	0x04, 0x1e
        /*00a6*/ 	.short	(.L_5255 - .L_5254)
.L_5254:
        /*00a8*/ 	.word	0x00000000


	//----- nvinfo : EIATTR_CBANK_PARAM_SIZE
	.align		4
.L_5255:
        /*00ac*/ 	.byte	0x03, 0x19
        /*00ae*/ 	.short	0x0024


	//----- nvinfo : EIATTR_PARAM_CBANK
	.align		4
        /*00b0*/ 	.byte	0x04, 0x0a
        /*00b2*/ 	.short	(.L_5257 - .L_5256)
	.align		4
.L_5256:
        /*00b4*/ 	.word	index@(.nv.constant0._ZN2at6native27unrolled_elementwise_kernelINS0_13BinaryFunctorIaaaZZZNS0_15binary_internal21div_floor_kernel_cudaERNS_18TensorIteratorBaseEENKUlvE_clEvENKUlvE0_clEvEUlaaE_EESt5arrayIPcLm3EELi4E23TrivialOffsetCalculatorILi2EjESD_ILi1EjENS0_6memory15LoadWithoutCastENSG_16StoreWithoutCastEEEviT_T0_T2_T3_T4_T5_)
        /*00b8*/ 	.short	0x0380
        /*00ba*/ 	.short	0x0024


	//----- nvinfo : EIATTR_SW_WAR
	.align		4
.L_5257:
        /*00bc*/ 	.byte	0x04, 0x36
        /*00be*/ 	.short	(.L_5259 - .L_5258)
.L_5258:
        /*00c0*/ 	.word	0x00000008
.L_5259:


//--------------------- .nv.info._ZN2at6native29vectorized_elementwise_kernelILi2ENS0_13BinaryFunctorIaaaZZZNS0_15binary_internal21div_floor_kernel_cudaERNS_18TensorIteratorBaseEENKUlvE_clEvENKUlvE0_clEvEUlaaE_EESt5arrayIPcLm3EEEEviT0_T1_ --------------------------
	.section	.nv.info._ZN2at6native29vectorized_elementwise_kernelILi2ENS0_13BinaryFunctorIaaaZZZNS0_15binary_internal21div_floor_kernel_cudaERNS_18TensorIteratorBaseEENKUlvE_clEvENKUlvE0_clEvEUlaaE_EESt5arrayIPcLm3EEEEviT0_T1_,"",@"SHT_CUDA_INFO"
	.sectionflags	@""
	.align	4


	//----- nvinfo : EIATTR_CUDA_API_VERSION
	.align		4
        /*0000*/ 	.byte	0x04, 0x37
        /*0002*/ 	.short	(.L_5261 - .L_5260)
.L_5260:
        /*0004*/ 	.word	0x00000082


	//----- nvinfo : EIATTR_KPARAM_INFO
	.align		4
.L_5261:
        /*0008*/ 	.byte	0x04, 0x17
        /*000a*/ 	.short	(.L_5263 - .L_5262)
.L_5262:
        /*000c*/ 	.word	0x00000000
        /*0010*/ 	.short	0x0002
        /*0012*/ 	.short	0x0008
        /*0014*/ 	.byte	0x00, 0xf0, 0x61, 0x00


	//----- nvinfo : EIATTR_KPARAM_INFO
	.align		4
.L_5263:
        /*0018*/ 	.byte	0x04, 0x17
        /*001a*/ 	.short	(.L_5265 - .L_5264)
.L_5264:
        /*001c*/ 	.word	0x00000000
        /*0020*/ 	.short	0x0001
        /*0022*/ 	.short	0x0004
        /*0024*/ 	.byte	0x00, 0xf0, 0x05, 0x00


	//----- nvinfo : EIATTR_KPARAM_INFO
	.align		4
.L_5265:
        /*0028*/ 	.byte	0x04, 0x17
        /*002a*/ 	.short	(.L_5267 - .L_5266)
.L_5266:
        /*002c*/ 	.word	0x00000000
        /*0030*/ 	.short	0x0000
        /*0032*/ 	.short	0x0000
        /*0034*/ 	.byte	0x00, 0xf0, 0x11, 0x00


	//----- nvinfo : EIATTR_SPARSE_MMA_MASK
	.align		4
.L_5267:
        /*0038*/ 	.byte	0x03, 0x50
        /*003a*/ 	.short	0x0000


	//----- nvinfo : EIATTR_MAXREG_COUNT
	.align		4
        /*003c*/ 	.byte	0x03, 0x1b
        /*003e*/ 	.short	0x00ff


	//----- nvinfo : EIATTR_MERCURY_ISA_VERSION
	.align		4
        /*0040*/ 	.byte	0x03, 0x5f
        /*0042*/ 	.short	0x0101


	//----- nvinfo : EIATTR_VRC_CTA_INIT_COUNT
	.align		4
        /*0044*/ 	.byte	0x02, 0x4a
	.zero		1
	.zero		1


	//----- nvinfo : EIATTR_EXIT_INSTR_OFFSETS
	.align		4
        /*0048*/ 	.byte	0x04, 0x1c
        /*004a*/ 	.short	(.L_5269 - .L_5268)


	//   ....[0]....
.L_5268:
        /*004c*/ 	.word	0x00001a60


	//   ....[1]....
        /*0050*/ 	.word	0x00001ac0


	//   ....[2]....
        /*0054*/ 	.word	0x00002bf0


	//----- nvinfo : EIATTR_MAX_THREADS
	.align		4
.L_5269:
        /*0058*/ 	.byte	0x04, 0x05
        /*005a*/ 	.short	(.L_5271 - .L_5270)
.L_5270:
        /*005c*/ 	.word	0x00000080
        /*0060*/ 	.word	0x00000001
        /*0064*/ 	.word	0x00000001


	//----- nvinfo : EIATTR_CRS_STACK_SIZE
	.align		4
.L_5271:
        /*0068*/ 	.byte	0x04, 0x1e
        /*006a*/ 	.short	(.L_5273 - .L_5272)
.L_5272:
        /*006c*/ 	.word	0x00000000


	//----- nvinfo : EIATTR_CBANK_PARAM_SIZE
	.align		4
.L_5273:
        /*0070*/ 	.byte	0x03, 0x19
        /*0072*/ 	.short	0x0020


	//----- nvinfo : EIATTR_PARAM_CBANK
	.align		4
        /*0074*/ 	.byte	0x04, 0x0a
        /*0076*/ 	.short	(.L_5275 - .L_5274)
	.align		4
.L_5274:
        /*0078*/ 	.word	index@(.nv.constant0._ZN2at6native29vectorized_elementwise_kernelILi2ENS0_13BinaryFunctorIaaaZZZNS0_15binary_internal21div_floor_kernel_cudaERNS_18TensorIteratorBaseEENKUlvE_clEvENKUlvE0_clEvEUlaaE_EESt5arrayIPcLm3EEEEviT0_T1_)
        /*007c*/ 	.short	0x0380
        /*007e*/ 	.short	0x0020


	//----- nvinfo : EIATTR_SW_WAR
	.align		4
.L_5275:
        /*0080*/ 	.byte	0x04, 0x36
        /*0082*/ 	.short	(.L_5277 - .L_5276)
.L_5276:
        /*0084*/ 	.word	0x00000008
.L_5277:


//--------------------- .nv.info._ZN2at6native29vectorized_elementwise_kernelILi4ENS0_13BinaryFunctorIaaaZZZNS0_15binary_internal21div_floor_kernel_cudaERNS_18TensorIteratorBaseEENKUlvE_clEvENKUlvE0_clEvEUlaaE_EESt5arrayIPcLm3EEEEviT0_T1_ --------------------------
	.section	.nv.info._ZN2at6native29vectorized_elementwise_kernelILi4ENS0_13BinaryFunctorIaaaZZZNS0_15binary_internal21div_floor_kernel_cudaERNS_18TensorIteratorBaseEENKUlvE_clEvENKUlvE0_clEvEUlaaE_EESt5arrayIPcLm3EEEEviT0_T1_,"",@"SHT_CUDA_INFO"
	.sectionflags	@""
	.align	4


	//----- nvinfo : EIATTR_CUDA_API_VERSION
	.align		4
        /*0000*/ 	.byte	0x04, 0x37
        /*0002*/ 	.short	(.L_5279 - .L_5278)
.L_5278:
        /*0004*/ 	.word	0x00000082


	//----- nvinfo : EIATTR_KPARAM_INFO
	.align		4
.L_5279:
        /*0008*/ 	.byte	0x04, 0x17
        /*000a*/ 	.short	(.L_5281 - .L_5280)
.L_5280:
        /*000c*/ 	.word	0x00000000
        /*0010*/ 	.short	0x0002
        /*0012*/ 	.short	0x0008
        /*0014*/ 	.byte	0x00, 0xf0, 0x61, 0x00


	//----- nvinfo : EIATTR_KPARAM_INFO
	.align		4
.L_5281:
        /*0018*/ 	.byte	0x04, 0x17
        /*001a*/ 	.short	(.L_5283 - .L_5282)
.L_5282:
        /*001c*/ 	.word	0x00000000
        /*0020*/ 	.short	0x0001
        /*0022*/ 	.short	0x0004
        /*0024*/ 	.byte	0x00, 0xf0, 0x05, 0x00


	//----- nvinfo : EIATTR_KPARAM_INFO
	.align		4
.L_5283:
        /*0028*/ 	.byte	0x04, 0x17
        /*002a*/ 	.short	(.L_5285 - .L_5284)
.L_5284:
        /*002c*/ 	.word	0x00000000
        /*0030*/ 	.short	0x0000
        /*0032*/ 	.short	0x0000
        /*0034*/ 	.byte	0x00, 0xf0, 0x11, 0x00


	//----- nvinfo : EIATTR_SPARSE_MMA_MASK
	.align		4
.L_5285:
        /*0038*/ 	.byte	0x03, 0x50
        /*003a*/ 	.short	0x0000


	//----- nvinfo : EIATTR_MAXREG_COUNT
	.align		4
        /*003c*/ 	.byte	0x03, 0x1b
        /*003e*/ 	.short	0x00ff


	//----- nvinfo : EIATTR_MERCURY_ISA_VERSION
	.align		4
        /*0040*/ 	.byte	0x03, 0x5f
        /*0042*/ 	.short	0x0101


	//----- nvinfo : EIATTR_VRC_CTA_INIT_COUNT
	.align		4
        /*0044*/ 	.byte	0x02, 0x4a
	.zero		1
	.zero		1


	//----- nvinfo : EIATTR_EXIT_INSTR_OFFSETS
	.align		4
        /*0048*/ 	.byte	0x04, 0x1c
        /*004a*/ 	.short	(.L_5287 - .L_5286)


	//   ....[0]....
.L_5286:
        /*004c*/ 	.word	0x00001a70


	//   ....[1]....
        /*0050*/ 	.word	0x00001ad0


	//   ....[2]....
        /*0054*/ 	.word	0x00002c40


	//----- nvinfo : EIATTR_MAX_THREADS
	.align		4
.L_5287:
        /*0058*/ 	.byte	0x04, 0x05
        /*005a*/ 	.short	(.L_5289 - .L_5288)
.L_5288:
        /*005c*/ 	.word	0x00000080
        /*0060*/ 	.word	0x00000001
        /*0064*/ 	.word	0x00000001


	//----- nvinfo : EIATTR_CRS_STACK_SIZE
	.align		4
.L_5289:
        /*0068*/ 	.byte	0x04, 0x1e
        /*006a*/ 	.short	(.L_5291 - .L_5290)
.L_5290:
        /*006c*/ 	.word	0x00000000


	//----- nvinfo : EIATTR_CBANK_PARAM_SIZE
	.align		4
.L_5291:
        /*0070*/ 	.byte	0x03, 0x19
        /*0072*/ 	.short	0x0020


	//----- nvinfo : EIATTR_PARAM_CBANK
	.align		4
        /*0074*/ 	.byte	0x04, 0x0a
        /*0076*/ 	.short	(.L_5293 - .L_5292)
	.align		4
.L_5292:
        /*0078*/ 	.word	index@(.nv.constant0._ZN2at6native29vectorized_elementwise_kernelILi4ENS0_13BinaryFunctorIaaaZZZNS0_15binary_internal21div_floor_kernel_cudaERNS_18TensorIteratorBaseEENKUlvE_clEvENKUlvE0_clEvEUlaaE_EESt5arrayIPcLm3EEEEviT0_T1_)
        /*007c*/ 	.short	0x0380
        /*007e*/ 	.short	0x0020


	//----- nvinfo : EIATTR_SW_WAR
	.align		4
.L_5293:
        /*0080*/ 	.byte	0x04, 0x36
        /*0082*/ 	.short	(.L_5295 - .L_5294)
.L_5294:
        /*0084*/ 	.word	0x00000008
.L_5295:


//--------------------- .nv.info._ZN2at6native29vectorized_elementwise_kernelILi8ENS0_13BinaryFunctorIaaaZZZNS0_15binary_internal21div_floor_kernel_cudaERNS_18TensorIteratorBaseEENKUlvE_clEvENKUlvE0_clEvEUlaaE_EESt5arrayIPcLm3EEEEviT0_T1_ --------------------------
	.section	.nv.info._ZN2at6native29vectorized_elementwise_kernelILi8ENS0_13BinaryFunctorIaaaZZZNS0_15binary_internal21div_floor_kernel_cudaERNS_18TensorIteratorBaseEENKUlvE_clEvENKUlvE0_clEvEUlaaE_EESt5arrayIPcLm3EEEEviT0_T1_,"",@"SHT_CUDA_INFO"
	.sectionflags	@""
	.align	4


	//----- nvinfo : EIATTR_CUDA_API_VERSION
	.align		4
        /*0000*/ 	.byte	0x04, 0x37
        /*0002*/ 	.short	(.L_5297 - .L_5296)
.L_5296:
        /*0004*/ 	.word	0x00000082


	//----- nvinfo : EIATTR_KPARAM_INFO
	.align		4
.L_5297:
        /*0008*/ 	.byte	0x04, 0x17
        /*000a*/ 	.short	(.L_5299 - .L_5298)
.L_5298:
        /*000c*/ 	.word	0x00000000
        /*0010*/ 	.short	0x0002
        /*0012*/ 	.short	0x0008
        /*0014*/ 	.byte	0x00, 0xf0, 0x61, 0x00


	//----- nvinfo : EIATTR_KPARAM_INFO
	.align		4
.L_5299:
        /*0018*/ 	.byte	0x04, 0x17
        /*001a*/ 	.short	(.L_5301 - .L_5300)
.L_5300:
        /*001c*/ 	.word	0x00000000
        /*0020*/ 	.short	0x0001
        /*0022*/ 	.short	0x0004
        /*0024*/ 	.byte	0x00, 0xf0, 0x05, 0x00


	//----- nvinfo : EIATTR_KPARAM_INFO
	.align		4
.L_5301:
        /*0028*/ 	.byte	0x04, 0x17
        /*002a*/ 	.short	(.L_5303 - .L_5302)
.L_5302:
        /*002c*/ 	.word	0x00000000
        /*0030*/ 	.short	0x0000
        /*0032*/ 	.short	0x0000
        /*0034*/ 	.byte	0x00, 0xf0, 0x11, 0x00


	//----- nvinfo : EIATTR_SPARSE_MMA_MASK
	.align		4
.L_5303:
        /*0038*/ 	.byte	0x03, 0x50
        /*003a*/ 	.short	0x0000


	//----- nvinfo : EIATTR_MAXREG_COUNT
	.align		4
        /*003c*/ 	.byte	0x03, 0x1b
        /*003e*/ 	.short	0x00ff


	//----- nvinfo : EIATTR_MERCURY_ISA_VERSION
	.align		4
        /*0040*/ 	.byte	0x03, 0x5f
        /*0042*/ 	.short	0x0101


	//----- nvinfo : EIATTR_VRC_CTA_INIT_COUNT
	.align		4
        /*0044*/ 	.byte	0x02, 0x4a
	.zero		1
	.zero		1


	//----- nvinfo : EIATTR_EXIT_INSTR_OFFSETS
	.align		4
        /*0048*/ 	.byte	0x04, 0x1c
        /*004a*/ 	.short	(.L_5305 - .L_5304)


	//   ....[0]....
.L_5304:
        /*004c*/ 	.word	0x00001a70


	//   ....[1]....
        /*0050*/ 	.word	0x00001ad0


	//   ....[2]....
        /*0054*/ 	.word	0x00002c10


	//----- nvinfo : EIATTR_MAX_THREADS
	.align		4
.L_5305:
        /*0058*/ 	.byte	0x04, 0x05
        /*005a*/ 	.short	(.L_5307 - .L_5306)
.L_5306:
        /*005c*/ 	.word	0x00000080
        /*0060*/ 	.word	0x00000001
        /*0064*/ 	.word	0x00000001


	//----- nvinfo : EIATTR_CRS_STACK_SIZE
	.align		4
.L_5307:
        /*0068*/ 	.byte	0x04, 0x1e
        /*006a*/ 	.short	(.L_5309 - .L_5308)
.L_5308:
        /*006c*/ 	.word	0x00000000


	//----- nvinfo : EIATTR_CBANK_PARAM_SIZE
	.align		4
.L_5309:
        /*0070*/ 	.byte	0x03, 0x19
        /*0072*/ 	.short	0x0020


	//----- nvinfo : EIATTR_PARAM_CBANK
	.align		4
        /*0074*/ 	.byte	0x04, 0x0a
        /*0076*/ 	.short	(.L_5311 - .L_5310)
	.align		4
.L_5310:
        /*0078*/ 	.word	index@(.nv.constant0._ZN2at6native29vectorized_elementwise_kernelILi8ENS0_13BinaryFunctorIaaaZZZNS0_15binary_internal21div_floor_kernel_cudaERNS_18TensorIteratorBaseEENKUlvE_clEvENKUlvE0_clEvEUlaaE_EESt5arrayIPcLm3EEEEviT0_T1_)
        /*007c*/ 	.short	0x0380
        /*007e*/ 	.short	0x0020


	//----- nvinfo : EIATTR_SW_WAR
	.align		4
.L_5311:
        /*0080*/ 	.byte	0x04, 0x36
        /*0082*/ 	.short	(.L_5313 - .L_5312)
.L_5312:
        /*0084*/ 	.word	0x00000008
.L_5313:


//--------------------- .nv.info._ZN2at6native18elementwise_kernelILi128ELi4EZNS0_15gpu_kernel_implINS0_13BUnaryFunctorIaaaZZZNS0_15binary_internal21div_floor_kernel_cudaERNS_18TensorIteratorBaseEENKUlvE_clEvENKUlvE0_clEvEUlaaE_EEEEvS6_RKT_EUliE_EEviT1_ --------------------------
	.section	.nv.info._ZN2at6native18elementwise_kernelILi128ELi4EZNS0_15gpu_kernel_implINS0_13BUnaryFunctorIaaaZZZNS0_15binary_internal21div_floor_kernel_cudaERNS_18TensorIteratorBaseEENKUlvE_clEvENKUlvE0_clEvEUlaaE_EEEEvS6_RKT_EUliE_EEviT1_,"",@"SHT_CUDA_INFO"
	.sectionflags	@""
	.align	4


	//----- nvinfo : EIATTR_CUDA_API_VERSION
	.align		4
        /*0000*/ 	.byte	0x04, 0x37
        /*0002*/ 	.short	(.L_5315 - .L_5314)
.L_5314:
        /*0004*/ 	.word	0x00000082


	//----- nvinfo : EIATTR_KPARAM_INFO
	.align		4
.L_5315:
        /*0008*/ 	.byte	0x04, 0x17
        /*000a*/ 	.short	(.L_5317 - .L_5316)
.L_5316:
        /*000c*/ 	.word	0x00000000
        /*0010*/ 	.short	0x0001
        /*0012*/ 	.short	0x0008
        /*0014*/ 	.byte	0x00, 0xf0, 0x61, 0x08


	//----- nvinfo : EIATTR_KPARAM_INFO
	.align		4
.L_5317:
        /*0018*/ 	.byte	0x04, 0x17
        /*001a*/ 	.short	(.L_5319 - .L_5318)
.L_5318:
        /*001c*/ 	.word	0x00000000
        /*0020*/ 	.short	0x0000
        /*0022*/ 	.short	0x0000
        /*0024*/ 	.byte	0x00, 0xf0, 0x11, 0x00


	//----- nvinfo : EIATTR_SPARSE_MMA_MASK
	.align		4
.L_5319:
        /*0028*/ 	.byte	0x03, 0x50
        /*002a*/ 	.short	0x0000


	//----- nvinfo : EIATTR_MAXREG_COUNT
	.align		4
        /*002c*/ 	.byte	0x03, 0x1b
        /*002e*/ 	.short	0x0080


	//----- nvinfo : EIATTR_EXTERNS
	.align		4
        /*0030*/ 	.byte	0x04, 0x0f
        /*0032*/ 	.short	(.L_5321 - .L_5320)


	//   ....[0]....
	.align		4
.L_5320:
        /*0034*/ 	.word	index@(__assertfail)


	//----- nvinfo : EIATTR_MERCURY_ISA_VERSION
	.align		4
.L_5321:
        /*0038*/ 	.byte	0x03, 0x5f
        /*003a*/ 	.short	0x0101


	//----- nvinfo : EIATTR_VRC_CTA_INIT_COUNT
	.align		4
        /*003c*/ 	.byte	0x02, 0x4a
	.zero		1
	.zero		1


	//----- nvinfo : EIATTR_SYSCALL_OFFSETS
	.align		4
        /*0040*/ 	.byte	0x04, 0x46
        /*0042*/ 	.short	(.L_5323 - .L_5322)


	//   ....[0]....
.L_5322:
        /*0044*/ 	.word	0x00002140


	//   ....[1]....
        /*0048*/ 	.word	0x000031d0


	//   ....[2]....
        /*004c*/ 	.word	0x000054d0


	//   ....[3]....
        /*0050*/ 	.word	0x000063b0


	//   ....[4]....
        /*0054*/ 	.word	0x00008790


	//   ....[5]....
        /*0058*/ 	.word	0x00009670


	//   ....[6]....
        /*005c*/ 	.word	0x0000ba60


	//   ....[7]....
        /*0060*/ 	.word	0x0000c910


	//----- nvinfo : EIATTR_EXIT_INSTR_OFFSETS
	.align		4
.L_5323:
        /*0064*/ 	.byte	0x04, 0x1c
        /*0066*/ 	.short	(.L_5325 - .L_5324)


	//   ....[0]....
.L_5324:
        /*0068*/ 	.word	0x00009950


	//   ....[1]....
        /*006c*/ 	.word	0x0000bd70


	//   ....[2]....
        /*0070*/ 	.word	0x0000bd90


	//   ....[3]....
        /*0074*/ 	.word	0x0000be50


	//   ....[4]....
        /*0078*/ 	.word	0x0000be90


	//   ....[5]....
        /*007c*/ 	.word	0x0000bed0


	//   ....[6]....
        /*0080*/ 	.word	0x0000bf60


	//   ....[7]....
        /*0084*/ 	.word	0x0000bfa0


	//   ....[8]....
        /*0088*/ 	.word	0x0000c040


	//   ....[9]....
        /*008c*/ 	.word	0x0000c090


	//   ....[10]....
        /*0090*/ 	.word	0x0000c0e0


	//   ....[11]....
        /*0094*/ 	.word	0x0000c1c0


	//   ....[12]....
        /*0098*/ 	.word	0x0000c330


	//   ....[13]....
        /*009c*/ 	.word	0x0000c4a0


	//   ....[14]....
        /*00a0*/ 	.word	0x0000c610


	//   ....[15]....
        /*00a4*/ 	.word	0x0000c670


	//   ....[16]....
        /*00a8*/ 	.word	0x0000c6b0


	//   ....[17]....
        /*00ac*/ 	.word	0x0000c750


	//   ....[18]....
        /*00b0*/ 	.word	0x0000c7b0


	//   ....[19]....
        /*00b4*/ 	.word	0x0000c920


	//   ....[20]....
        /*00b8*/ 	.word	0x0000ca30


	//   ....[21]....
        /*00bc*/ 	.word	0x0000cb70


	//   ....[22]....
        /*00c0*/ 	.word	0x0000cbb0


	//----- nvinfo : EIATTR_MAX_THREADS
	.align		4
.L_5325:
        /*00c4*/ 	.byte	0x04, 0x05
        /*00c6*/ 	.short	(.L_5327 - .L_5326)
.L_5326:
        /*00c8*/ 	.word	0x00000080
        /*00cc*/ 	.word	0x00000001
        /*00d0*/ 	.word	0x00000001


	//----- nvinfo : EIATTR_CRS_STACK_SIZE
	.align		4
.L_5327:
        /*00d4*/ 	.byte	0x04, 0x1e
        /*00d6*/ 	.short	(.L_5329 - .L_5328)
.L_5328:
        /*00d8*/ 	.word	0x00000000


	//----- nvinfo : EIATTR_CBANK_PARAM_SIZE
	.align		4
.L_5329:
        /*00dc*/ 	.byte	0x03, 0x19
        /*00de*/ 	.short	0x0220


	//----- nvinfo : EIATTR_PARAM_CBANK
	.align		4
        /*00e0*/ 	.byte	0x04, 0x0a
        /*00e2*/ 	.short	(.L_5331 - .L_5330)
	.align		4
.L_5330:
        /*00e4*/ 	.word	index@(.nv.constant0._ZN2at6native18elementwise_kernelILi128ELi4EZNS0_15gpu_kernel_implINS0_13BUnaryFunctorIaaaZZZNS0_15binary_internal21div_floor_kernel_cudaERNS_18TensorIteratorBaseEENKUlvE_clEvENKUlvE0_clEvEUlaaE_EEEEvS6_RKT_EUliE_EEviT1_)
        /*00e8*/ 	.short	0x0380
        /*00ea*/ 	.short	0x0220


	//----- nvinfo : EIATTR_SW_WAR
	.align		4
.L_5331:
        /*00ec*/ 	.byte	0x04, 0x36
        /*00ee*/ 	.short	(.L_5333 - .L_5332)
.L_5332:
        /*00f0*/ 	.word	0x00000008
.L_5333:


//--------------------- .nv.info._ZN2at6native27unrolled_elementwise_kernelINS0_13BUnaryFunctorIaaaZZZNS0_15binary_internal21div_floor_kernel_cudaERNS_18TensorIteratorBaseEENKUlvE_clEvENKUlvE0_clEvEUlaaE_EESt5arrayIPcLm2EELi4E23TrivialOffsetCalculatorILi1EjESE_NS0_6memory12LoadWithCastILi1EEENSF_13StoreWithCastILi1EEEEEviT_T0_T2_T3_T4_T5_ --------------------------
	.section	.nv.info._ZN2at6native27unrolled_elementwise_kernelINS0_13BUnaryFunctorIaaaZZZNS0_15binary_internal21div_floor_kernel_cudaERNS_18TensorIteratorBaseEENKUlvE_clEvENKUlvE0_clEvEUlaaE_EESt5arrayIPcLm2EELi4E23TrivialOffsetCalculatorILi1EjESE_NS0_6memory12LoadWithCastILi1EEENSF_13StoreWithCastILi1EEEEEviT_T0_T2_T3_T4_T5_,"",@"SHT_CUDA_INFO"
	.sectionflags	@""
	.align	4


	//----- nvinfo : EIATTR_CUDA_API_VERSION
	.align		4
        /*0000*/ 	.byte	0x04, 0x37
        /*0002*/ 	.short	(.L_5335 - .L_5334)
.L_5334:
        /*0004*/ 	.word	0x00000082


	//----- nvinfo : EIATTR_KPARAM_INFO
	.align		4
.L_5335:
        /*0008*/ 	.byte	0x04, 0x17
        /*000a*/ 	.short	(.L_5337 - .L_5336)
.L_5336:
        /*000c*/ 	.word	0x00000000
        /*0010*/ 	.short	0x0006
        /*0012*/ 	.short	0x0024
        /*0014*/ 	.byte	0x00, 0xf0, 0x21, 0x00


	//----- nvinfo : EIATTR_KPARAM_INFO
	.align		4
.L_5337:
        /*0018*/ 	.byte	0x04, 0x17
        /*001a*/ 	.short	(.L_5339 - .L_5338)
.L_5338:
        /*001c*/ 	.word	0x00000000
        /*0020*/ 	.short	0x0005
        /*0022*/ 	.short	0x001c
        /*0024*/ 	.byte	0x00, 0xf0, 0x21, 0x00


	//----- nvinfo : EIATTR_KPARAM_INFO
	.align		4
.L_5339:
        /*0028*/ 	.byte	0x04, 0x17
        /*002a*/ 	.short	(.L_5341 - .L_5340)
.L_5340:
        /*002c*/ 	.word	0x00000000
        /*0030*/ 	.short	0x0004
        /*0032*/ 	.short	0x0019
        /*0034*/ 	.byte	0x00, 0xf0, 0x05, 0x00


	//----- nvinfo : EIATTR_KPARAM_INFO
	.align		4
.L_5341:
        /*0038*/ 	.byte	0x04, 0x17
        /*003a*/ 	.short	(.L_5343 - .L_5342)
.L_5342:
        /*003c*/ 	.word	0x00000000
        /*0040*/ 	.short	0x0003
        /*0042*/ 	.short	0x0018
        /*0044*/ 	.byte	0x00, 0xf0, 0x05, 0x00


	//----- nvinfo : EIATTR_KPARAM_INFO
	.align		4
.L_5343:
        /*0048*/ 	.byte	0x04, 0x17
        /*004a*/ 	.short	(.L_5345 - .L_5344)
.L_5344:
        /*004c*/ 	.word	0x00000000
        /*0050*/ 	.short	0x0002
        /*0052*/ 	.short	0x0008
        /*0054*/ 	.byte	0x00, 0xf0, 0x41, 0x00


	//----- nvinfo : EIATTR_KPARAM_INFO
	.align		4
.L_5345:
        /*0058*/ 	.byte	0x04, 0x17
        /*005a*/ 	.short	(.L_5347 - .L_5346)
.L_5346:
        /*005c*/ 	.word	0x00000000
        /*0060*/ 	.short	0x0001
        /*0062*/ 	.short	0x0004
        /*0064*/ 	.byte	0x00, 0xf0, 0x09, 0x00


	//----- nvinfo : EIATTR_KPARAM_INFO
	.align		4
.L_5347:
        /*0068*/ 	.byte	0x04, 0x17
        /*006a*/ 	.short	(.L_5349 - .L_5348)
.L_5348:
        /*006c*/ 	.word	0x00000000
        /*0070*/ 	.short	0x0000
        /*0072*/ 	.short	0x0000
        /*0074*/ 	.byte	0x00, 0xf0, 0x11, 0x00


	//----- nvinfo : EIATTR_SPARSE_MMA_MASK
	.align		4
.L_5349:
        /*0078*/ 	.byte	0x03, 0x50
        /*007a*/ 	.short	0x0000


	//----- nvinfo : EIATTR_MAXREG_COUNT
	.align		4
        /*007c*/ 	.byte	0x03, 0x1b
        /*007e*/ 	.short	0x00ff


	//----- nvinfo : EIATTR_EXTERNS
	.align		4
        /*0080*/ 	.byte	0x04, 0x0f
        /*0082*/ 	.short	(.L_5351 - .L_5350)


	//   ....[0]....
	.align		4
.L_5350:
        /*0084*/ 	.word	index@(__assertfail)


	//----- nvinfo : EIATTR_MERCURY_ISA_VERSION
	.align		4
.L_5351:
        /*0088*/ 	.byte	0x03, 0x5f
        /*008a*/ 	.short	0x0101


	//----- nvinfo : EIATTR_VRC_CTA_INIT_COUNT
	.align		4
        /*008c*/ 	.byte	0x02, 0x4a
	.zero		1
	.zero		1


	//----- nvinfo : EIATTR_SYSCALL_OFFSETS
	.align		4
        /*0090*/ 	.byte	0x04, 0x46
        /*0092*/ 	.short	(.L_5353 - .L_5352)


	//   ....[0]....
.L_5352:
        /*0094*/ 	.word	0x00000e30


	//   ....[1]....
        /*0098*/ 	.word	0x00001de0


	//   ....[2]....
        /*009c*/ 	.word	0x00002cd0


	//   ....[3]....
        /*00a0*/ 	.word	0x00003bc0


	//   ....[4]....
        /*00a4*/ 	.word	0x00005310


	//   ....[5]....
        /*00a8*/ 	.word	0x00006200


	//   ....[6]....
        /*00ac*/ 	.word	0x000071b0


	//   ....[7]....
        /*00b0*/ 	.word	0x00008140


	//----- nvinfo : EIATTR_EXIT_INSTR_OFFSETS
	.align		4
.L_5353:
        /*00b4*/ 	.byte	0x04, 0x1c
        /*00b6*/ 	.short	(.L_5355 - .L_5354)


	//   ....[0]....
.L_5354:
        /*00b8*/ 	.word	0x00007480


	//   ....[1]....
        /*00bc*/ 	.word	0x000075b0


	//   ....[2]....
        /*00c0*/ 	.word	0x000075d0


	//   ....[3]....
        /*00c4*/ 	.word	0x00007690


	//   ....[4]....
        /*00c8*/ 	.word	0x000076d0


	//   ....[5]....
        /*00cc*/ 	.word	0x00007710


	//   ....[6]....
        /*00d0*/ 	.word	0x000077a0


	//   ....[7]....
        /*00d4*/ 	.word	0x000077e0


	//   ....[8]....
        /*00d8*/ 	.word	0x00007880


	//   ....[9]....
        /*00dc*/ 	.word	0x000078d0


	//   ....[10]....
        /*00e0*/ 	.word	0x00007920


	//   ....[11]....
        /*00e4*/ 	.word	0x00007a00


	//   ....[12]....
        /*00e8*/ 	.word	0x00007b70


	//   ....[13]....
        /*00ec*/ 	.word	0x00007ce0


	//   ....[14]....
        /*00f0*/ 	.word	0x00007e40


	//   ....[15]....
        /*00f4*/ 	.word	0x00007ea0


	//   ....[16]....
        /*00f8*/ 	.word	0x00007ee0


	//   ....[17]....
        /*00fc*/ 	.word	0x00007f80


	//   ....[18]....
        /*0100*/ 	.word	0x00007fe0


	//   ....[19]....
        /*0104*/ 	.word	0x00008150


	//   ....[20]....
        /*0108*/ 	.word	0x00008260


	//   ....[21]....
        /*010c*/ 	.word	0x000083a0


	//   ....[22]....
        /*0110*/ 	.word	0x000083e0


	//----- nvinfo : EIATTR_MAX_THREADS
	.align		4
.L_5355:
        /*0114*/ 	.byte	0x04, 0x05
        /*0116*/ 	.short	(.L_5357 - .L_5356)
.L_5356:
        /*0118*/ 	.word	0x00000080
        /*011c*/ 	.word	0x00000001
        /*0120*/ 	.word	0x00000001


	//----- nvinfo : EIATTR_CRS_STACK_SIZE
	.align		4
.L_5357:
        /*0124*/ 	.byte	0x04, 0x1e
        /*0126*/ 	.short	(.L_5359 - .L_5358)
.L_5358:
        /*0128*/ 	.word	0x00000000


	//----- nvinfo : EIATTR_CBANK_PARAM_SIZE
	.align		4
.L_5359:
        /*012c*/ 	.byte	0x03, 0x19
        /*012e*/ 	.short	0x002c


	//----- nvinfo : EIATTR_PARAM_CBANK
	.align		4
        /*0130*/ 	.byte	0x04, 0x0a
        /*0132*/ 	.short	(.L_5361 - .L_5360)
	.align		4
.L_5360:
        /*0134*/ 	.word	index@(.nv.constant0._ZN2at6native27unrolled_elementwise_kernelINS0_13BUnaryFunctorIaaaZZZNS0_15binary_internal21div_floor_kernel_cudaERNS_18TensorIteratorBaseEENKUlvE_clEvENKUlvE0_clEvEUlaaE_EESt5arrayIPcLm2EELi4E23TrivialOffsetCalculatorILi1EjESE_NS0_6memory12LoadWithCastILi1EEENSF_13StoreWithCastILi1EEEEEviT_T0_T2_T3_T4_T5_)
        /*0138*/ 	.short	0x0380
        /*013a*/ 	.short	0x002c


	//----- nvinfo : EIATTR_SW_WAR
	.align		4
.L_5361:
        /*013c*/ 	.byte	0x04, 0x36
        /*013e*/ 	.short	(.L_5363 - .L_5362)
.L_5362:
        /*0140*/ 	.word	0x00000008
.L_5363:


//--------------------- .nv.info._ZN2at6native18elementwise_kernelILi128ELi4EZNS0_22gpu_kernel_impl_nocastINS0_13BUnaryFunctorIaaaZZZNS0_15binary_internal21div_floor_kernel_cudaERNS_18TensorIteratorBaseEENKUlvE_clEvENKUlvE0_clEvEUlaaE_EEEEvS6_RKT_EUliE_EEviT1_ --------------------------
	.section	.nv.info._ZN2at6native18elementwise_kernelILi128ELi4EZNS0_22gpu_kernel_impl_nocastINS0_13BUnaryFunctorIaaaZZZNS0_15binary_internal21div_floor_kernel_cudaERNS_18TensorIteratorBaseEENKUlvE_clEvENKUlvE0_clEvEUlaaE_EEEEvS6_RKT_EUliE_EEviT1_,"",@"SHT_CUDA_INFO"
	.sectionflags	@""
	.align	4


	//----- nvinfo : EIATTR_CUDA_API_VERSION
	.align		4
        /*0000*/ 	.byte	0x04, 0x37
        /*0002*/ 	.short	(.L_5365 - .L_5364)
.L_5364:
        /*0004*/ 	.word	0x00000082


	//----- nvinfo : EIATTR_KPARAM_INFO
	.align		4
.L_5365:
        /*0008*/ 	.byte	0x04, 0x17
        /*000a*/ 	.short	(.L_5367 - .L_5366)
.L_5366:
        /*000c*/ 	.word	0x00000000
        /*0010*/ 	.short	0x0001
        /*0012*/ 	.short	0x0008
        /*0014*/ 	.byte	0x00, 0xf0, 0x61, 0x08


	//----- nvinfo : EIATTR_KPARAM_INFO
	.align		4
.L_5367:
        /*0018*/ 	.byte	0x04, 0x17
        /*001a*/ 	.short	(.L_5369 - .L_5368)
.L_5368:
        /*001c*/ 	.word	0x00000000
        /*0020*/ 	.short	0x0000
        /*0022*/ 	.short	0x0000
        /*0024*/ 	.byte	0x00, 0xf0, 0x11, 0x00


	//----- nvinfo : EIATTR_SPARSE_MMA_MASK
	.align		4
.L_5369:
        /*0028*/ 	.byte	0x03, 0x50
        /*002a*/ 	.short	0x0000


	//----- nvinfo : EIATTR_MAXREG_COUNT
	.align		4
        /*002c*/ 	.byte	0x03, 0x1b
        /*002e*/ 	.short	0x0080


	//----- nvinfo : EIATTR_MERCURY_ISA_VERSION
	.align		4
        /*0030*/ 	.byte	0x03, 0x5f
        /*0032*/ 	.short	0x0101


	//----- nvinfo : EIATTR_VRC_CTA_INIT_COUNT
	.align		4
        /*0034*/ 	.byte	0x02, 0x4a
	.zero		1
	.zero		1


	//----- nvinfo : EIATTR_EXIT_INSTR_OFFSETS
	.align		4
        /*0038*/ 	.byte	0x04, 0x1c
        /*003a*/ 	.short	(.L_5371 - .L_5370)


	//   ....[0]....
.L_5370:
        /*003c*/ 	.word	0x00000830


	//   ....[1]....
        /*0040*/ 	.word	0x000009d0


	//   ....[2]....
        /*0044*/ 	.word	0x00000a50


	//   ....[3]....
        /*0048*/ 	.word	0x00004ad0


	//   ....[4]....
        /*004c*/ 	.word	0x00005fd0


	//----- nvinfo : EIATTR_MAX_THREADS
	.align		4
.L_5371:
        /*0050*/ 	.byte	0x04, 0x05
        /*0052*/ 	.short	(.L_5373 - .L_5372)
.L_5372:
        /*0054*/ 	.word	0x00000080
        /*0058*/ 	.word	0x00000001
        /*005c*/ 	.word	0x00000001


	//----- nvinfo : EIATTR_CRS_STACK_SIZE
	.align		4
.L_5373:
        /*0060*/ 	.byte	0x04, 0x1e
        /*0062*/ 	.short	(.L_5375 - .L_5374)
.L_5374:
        /*0064*/ 	.word	0x00000000


	//----- nvinfo : EIATTR_CBANK_PARAM_SIZE
	.align		4
.L_5375:
        /*0068*/ 	.byte	0x03, 0x19
        /*006a*/ 	.short	0x0220


	//----- nvinfo : EIATTR_PARAM_CBANK
	.align		4
        /*006c*/ 	.byte	0x04, 0x0a
        /*006e*/ 	.short	(.L_5377 - .L_5376)
	.align		4
.L_5376:
        /*0070*/ 	.word	index@(.nv.constant0._ZN2at6native18elementwise_kernelILi128ELi4EZNS0_22gpu_kernel_impl_nocastINS0_13BUnaryFunctorIaaaZZZNS0_15binary_internal21div_floor_kernel_cudaERNS_18TensorIteratorBaseEENKUlvE_clEvENKUlvE0_clEvEUlaaE_EEEEvS6_RKT_EUliE_EEviT1_)
        /*0074*/ 	.short	0x0380
        /*0076*/ 	.short	0x0220


	//----- nvinfo : EIATTR_SW_WAR
	.align		4
.L_5377:
        /*0078*/ 	.byte	0x04, 0x36
        /*007a*/ 	.short	(.L_5379 - .L_5378)
.L_5378:
        /*007c*/ 	.word	0x00000008
.L_5379:


//--------------------- .nv.info._ZN2at6native27unrolled_elementwise_kernelINS0_13BUnaryFunctorIaaaZZZNS0_15binary_internal21div_floor_kernel_cudaERNS_18TensorIteratorBaseEENKUlvE_clEvENKUlvE0_clEvEUlaaE_EESt5arrayIPcLm2EELi4E23TrivialOffsetCalculatorILi1EjESE_NS0_6memory15LoadWithoutCastENSF_16StoreWithoutCastEEEviT_T0_T2_T3_T4_T5_ --------------------------
	.section	.nv.info._ZN2at6native27unrolled_elementwise_kernelINS0_13BUnaryFunctorIaaaZZZNS0_15binary_internal21div_floor_kernel_cudaERNS_18TensorIteratorBaseEENKUlvE_clEvENKUlvE0_clEvEUlaaE_EESt5arrayIPcLm2EELi4E23TrivialOffsetCalculatorILi1EjESE_NS0_6memory15LoadWithoutCastENSF_16StoreWithoutCastEEEviT_T0_T2_T3_T4_T5_,"",@"SHT_CUDA_INFO"
	.sectionflags	@""
	.align	4


	//----- nvinfo : EIATTR_CUDA_API_VERSION
	.align		4
        /*0000*/ 	.byte	0x04, 0x37
        /*0002*/ 	.short	(.L_5381 - .L_5380)
.L_5380:
        /*0004*/ 	.word	0x00000082


	//----- nvinfo : EIATTR_KPARAM_INFO
	.align		4
.L_5381:
        /*0008*/ 	.byte	0x04, 0x17
        /*000a*/ 	.short	(.L_5383 - .L_5382)
.L_5382:
        /*000c*/ 	.word	0x00000000
        /*0010*/ 	.short	0x0006
        /*0012*/ 	.short	0x001b
        /*0014*/ 	.byte	0x00, 0xf0, 0x05, 0x00


	//----- nvinfo : EIATTR_KPARAM_INFO
	.align		4
.L_5383:
        /*0018*/ 	.byte	0x04, 0x17
        /*001a*/ 	.short	(.L_5385 - .L_5384)
.L_5384:
        /*001c*/ 	.word	0x00000000
        /*0020*/ 	.short	0x0005
        /*0022*/ 	.short	0x001a
        /*0024*/ 	.byte	0x00, 0xf0, 0x05, 0x00


	//----- nvinfo : EIATTR_KPARAM_INFO
	.align		4
.L_5385:
        /*0028*/ 	.byte	0x04, 0x17
        /*002a*/ 	.short	(.L_5387 - .L_5386)
.L_5386:
        /*002c*/ 	.word	0x00000000
        /*0030*/ 	.short	0x0004
        /*0032*/ 	.short	0x0019
        /*0034*/ 	.byte	0x00, 0xf0, 0x05, 0x00


	//----- nvinfo : EIATTR_KPARAM_INFO
	.align		4
.L_5387:
        /*0038*/ 	.byte	0x04, 0x17
        /*003a*/ 	.short	(.L_5389 - .L_5388)
.L_5388:
        /*003c*/ 	.word	0x00000000
        /*0040*/ 	.short	0x0003
        /*0042*/ 	.short	0x0018
        /*0044*/ 	.byte	0x00, 0xf0, 0x05, 0x00


	//----- nvinfo : EIATTR_KPARAM_INFO
	.align		4
.L_5389:
        /*0048*/ 	.byte	0x04, 0x17
        /*004a*/ 	.short	(.L_5391 - .L_5390)
.L_5390:
        /*004c*/ 	.word	0x00000000
        /*0050*/ 	.short	0x0002
        /*0052*/ 	.short	0x0008
        /*0054*/ 	.byte	0x00, 0xf0, 0x41, 0x00


	//----- nvinfo : EIATTR_KPARAM_INFO
	.align		4
.L_5391:
        /*0058*/ 	.byte	0x04, 0x17
        /*005a*/ 	.short	(.L_5393 - .L_5392)
.L_5392:
        /*005c*/ 	.word	0x00000000
        /*0060*/ 	.short	0x0001
        /*0062*/ 	.short	0x0004
        /*0064*/ 	.byte	0x00, 0xf0, 0x09, 0x00


	//----- nvinfo : EIATTR_KPARAM_INFO
	.align		4
.L_5393:
        /*0068*/ 	.byte	0x04, 0x17
        /*006a*/ 	.short	(.L_5395 - .L_5394)
.L_5394:
        /*006c*/ 	.word	0x00000000
        /*0070*/ 	.short	0x0000
        /*0072*/ 	.short	0x0000
        /*0074*/ 	.byte	0x00, 0xf0, 0x11, 0x00


	//----- nvinfo : EIATTR_SPARSE_MMA_MASK
	.align		4
.L_5395:
        /*0078*/ 	.byte	0x03, 0x50
        /*007a*/ 	.short	0x0000


	//----- nvinfo : EIATTR_MAXREG_COUNT
	.align		4
        /*007c*/ 	.byte	0x03, 0x1b
        /*007e*/ 	.short	0x00ff


	//----- nvinfo : EIATTR_MERCURY_ISA_VERSION
	.align		4
        /*0080*/ 	.byte	0x03, 0x5f
        /*0082*/ 	.short	0x0101


	//----- nvinfo : EIATTR_VRC_CTA_INIT_COUNT
	.align		4
        /*0084*/ 	.byte	0x02, 0x4a
	.zero		1
	.zero		1


	//----- nvinfo : EIATTR_EXIT_INSTR_OFFSETS
	.align		4
        /*0088*/ 	.byte	0x04, 0x1c
        /*008a*/ 	.short	(.L_5397 - .L_5396)


	//   ....[0]....
.L_5396:
        /*008c*/ 	.word	0x00000c80


	//   ....[1]....
        /*0090*/ 	.word	0x00000ce0


	//----- nvinfo : EIATTR_MAX_THREADS
	.align		4
.L_5397:
        /*0094*/ 	.byte	0x04, 0x05
        /*0096*/ 	.short	(.L_5399 - .L_5398)
.L_5398:
        /*0098*/ 	.word	0x00000080
        /*009c*/ 	.word	0x00000001
        /*00a0*/ 	.word	0x00000001


	//----- nvinfo : EIATTR_CRS_STACK_SIZE
	.align		4
.L_5399:
        /*00a4*/ 	.byte	0x04, 0x1e
        /*00a6*/ 	.short	(.L_5401 - .L_5400)
.L_5400:
        /*00a8*/ 	.word	0x00000000


	//----- nvinfo : EIATTR_CBANK_PARAM_SIZE
	.align		4
.L_5401:
        /*00ac*/ 	.byte	0x03, 0x19
        /*00ae*/ 	.short	0x001c


	//----- nvinfo : EIATTR_PARAM_CBANK
	.align		4
        /*00b0*/ 	.byte	0x04, 0x0a
        /*00b2*/ 	.short	(.L_5403 - .L_5402)
	.align		4
.L_5402:
        /*00b4*/ 	.word	index@(.nv.constant0._ZN2at6native27unrolled_elementwise_kernelINS0_13BUnaryFunctorIaaaZZZNS0_15binary_internal21div_floor_kernel_cudaERNS_18TensorIteratorBaseEENKUlvE_clEvENKUlvE0_clEvEUlaaE_EESt5arrayIPcLm2EELi4E23TrivialOffsetCalculatorILi1EjESE_NS0_6memory15LoadWithoutCastENSF_16StoreWithoutCastEEEviT_T0_T2_T3_T4_T5_)
        /*00b8*/ 	.short	0x0380
        /*00ba*/ 	.short	0x001c


	//----- nvinfo : EIATTR_SW_WAR
	.align		4
.L_5403:
        /*00bc*/ 	.byte	0x04, 0x36
        /*00be*/ 	.short	(.L_5405 - .L_5404)
.L_5404:
        /*00c0*/ 	.word	0x00000008
.L_5405:


//--------------------- .nv.info._ZN2at6native29vectorized_elementwise_kernelILi2ENS0_13BUnaryFunctorIaaaZZZNS0_15binary_internal21div_floor_kernel_cudaERNS_18TensorIteratorBaseEENKUlvE_clEvENKUlvE0_clEvEUlaaE_EESt5arrayIPcLm2EEEEviT0_T1_ --------------------------
	.section	.nv.info._ZN2at6native29vectorized_elementwise_kernelILi2ENS0_13BUnaryFunctorIaaaZZZNS0_15binary_internal21div_floor_kernel_cudaERNS_18TensorIteratorBaseEENKUlvE_clEvENKUlvE0_clEvEUlaaE_EESt5arrayIPcLm2EEEEviT0_T1_,"",@"SHT_CUDA_INFO"
	.sectionflags	@""
	.align	4


	//----- nvinfo : EIATTR_CUDA_API_VERSION
	.align		4
        /*0000*/ 	.byte	0x04, 0x37
        /*0002*/ 	.short	(.L_5407 - .L_5406)
.L_5406:
        /*0004*/ 	.word	0x00000082


	//----- nvinfo : EIATTR_KPARAM_INFO
	.align		4
.L_5407:
        /*0008*/ 	.byte	0x04, 0x17
        /*000a*/ 	.short	(.L_5409 - .L_5408)
.L_5408:
        /*000c*/ 	.word	0x00000000
        /*0010*/ 	.short	0x0002
        /*0012*/ 	.short	0x0008
        /*0014*/ 	.byte	0x00, 0xf0, 0x41, 0x00


	//----- nvinfo : EIATTR_KPARAM_INFO
	.align		4
.L_5409:
        /*0018*/ 	.byte	0x04, 0x17
        /*001a*/ 	.short	(.L_5411 - .L_5410)
.L_5410:
        /*001c*/ 	.word	0x00000000
        /*0020*/ 	.short	0x0001
        /*0022*/ 	.short	0x0004
        /*0024*/ 	.byte	0x00, 0xf0, 0x09, 0x00


	//----- nvinfo : EIATTR_KPARAM_INFO
	.align		4
.L_5411:
        /*0028*/ 	.byte	0x04, 0x17
        /*002a*/ 	.short	(.L_5413 - .L_5412)
.L_5412:
        /*002c*/ 	.word	0x00000000
        /*0030*/ 	.short	0x0000
        /*0032*/ 	.short	0x0000
        /*0034*/ 	.byte	0x00, 0xf0, 0x11, 0x00


	//----- nvinfo : EIATTR_SPARSE_MMA_MASK
	.align		4
.L_5413:
        /*0038*/ 	.byte	0x03, 0x50
        /*003a*/ 	.short	0x0000


	//----- nvinfo : EIATTR_MAXREG_COUNT
	.align		4
        /*003c*/ 	.byte	0x03, 0x1b
        /*003e*/ 	.short	0x00ff


	//----- nvinfo : EIATTR_MERCURY_ISA_VERSION
	.align		4
        /*0040*/ 	.byte	0x03, 0x5f
        /*0042*/ 	.short	0x0101


	//----- nvinfo : EIATTR_VRC_CTA_INIT_COUNT
	.align		4
        /*0044*/ 	.byte	0x02, 0x4a
	.zero		1
	.zero		1


	//----- nvinfo : EIATTR_EXIT_INSTR_OFFSETS
	.align		4
        /*0048*/ 	.byte	0x04, 0x1c
        /*004a*/ 	.short	(.L_5415 - .L_5414)


	//   ....[0]....
.L_5414:
        /*004c*/ 	.word	0x000018f0


	//   ....[1]....
        /*0050*/ 	.word	0x00001950


	//   ....[2]....
        /*0054*/ 	.word	0x00002a70


	//----- nvinfo : EIATTR_MAX_THREADS
	.align		4
.L_5415:
        /*0058*/ 	.byte	0x04, 0x05
        /*005a*/ 	.short	(.L_5417 - .L_5416)
.L_5416:
        /*005c*/ 	.word	0x00000080
        /*0060*/ 	.word	0x00000001
        /*0064*/ 	.word	0x00000001


	//----- nvinfo : EIATTR_CRS_STACK_SIZE
	.align		4
.L_5417:
        /*0068*/ 	.byte	0x04, 0x1e
        /*006a*/ 	.short	(.L_5419 - .L_5418)
.L_5418:
        /*006c*/ 	.word	0x00000000


	//----- nvinfo : EIATTR_CBANK_PARAM_SIZE
	.align		4
.L_5419:
        /*0070*/ 	.byte	0x03, 0x19
        /*0072*/ 	.short	0x0018


	//----- nvinfo : EIATTR_PARAM_CBANK
	.align		4
        /*0074*/ 	.byte	0x04, 0x0a
        /*0076*/ 	.short	(.L_5421 - .L_5420)
	.align		4
.L_5420:
        /*0078*/ 	.word	index@(.nv.constant0._ZN2at6native29vectorized_elementwise_kernelILi2ENS0_13BUnaryFunctorIaaaZZZNS0_15binary_internal21div_floor_kernel_cudaERNS_18TensorIteratorBaseEENKUlvE_clEvENKUlvE0_clEvEUlaaE_EESt5arrayIPcLm2EEEEviT0_T1_)
        /*007c*/ 	.short	0x0380
        /*007e*/ 	.short	0x0018


	//----- nvinfo : EIATTR_SW_WAR
	.align		4
.L_5421:
        /*0080*/ 	.byte	0x04, 0x36
        /*0082*/ 	.short	(.L_5423 - .L_5422)
.L_5422:
        /*0084*/ 	.word	0x00000008
.L_5423:


//--------------------- .nv.info._ZN2at6native29vectorized_elementwise_kernelILi4ENS0_13BUnaryFunctorIaaaZZZNS0_15binary_internal21div_floor_kernel_cudaERNS_18TensorIteratorBaseEENKUlvE_clEvENKUlvE0_clEvEUlaaE_EESt5arrayIPcLm2EEEEviT0_T1_ --------------------------
	.section	.nv.info._ZN2at6native29vectorized_elementwise_kernelILi4ENS0_13BUnaryFunctorIaaaZZZNS0_15binary_internal21div_floor_kernel_cudaERNS_18TensorIteratorBaseEENKUlvE_clEvENKUlvE0_clEvEUlaaE_EESt5arrayIPcLm2EEEEviT0_T1_,"",@"SHT_CUDA_INFO"
	.sectionflags	@""
	.align	4


	//----- nvinfo : EIATTR_CUDA_API_VERSION
	.align		4
        /*0000*/ 	.byte	0x04, 0x37
        /*0002*/ 	.short	(.L_5425 - .L_5424)
.L_5424:
        /*0004*/ 	.word	0x00000082


	//----- nvinfo : EIATTR_KPARAM_INFO
	.align		4
.L_5425:
        /*0008*/ 	.byte	0x04, 0x17
        /*000a*/ 	.short	(.L_5427 - .L_5426)
.L_5426:
        /*000c*/ 	.word	0x00000000
        /*0010*/ 	.short	0x0002
        /*0012*/ 	.short	0x0008
        /*0014*/ 	.byte	0x00, 0xf0, 0x41, 0x00


	//----- nvinfo : EIATTR_KPARAM_INFO
	.align		4
.L_5427:
        /*0018*/ 	.byte	0x04, 0x17
        /*001a*/ 	.short	(.L_5429 - .L_5428)
.L_5428:
        /*001c*/ 	.word	0x00000000
        /*0020*/ 	.short	0x0001
        /*0022*/ 	.short	0x0004
        /*0024*/ 	.byte	0x00, 0xf0, 0x09, 0x00


	//----- nvinfo : EIATTR_KPARAM_INFO
	.align		4
.L_5429:
        /*0028*/ 	.byte	0x04, 0x17
        /*002a*/ 	.short	(.L_5431 - .L_5430)
.L_5430:
        /*002c*/ 	.word	0x00000000
        /*0030*/ 	.short	0x0000
        /*0032*/ 	.short	0x0000
        /*0034*/ 	.byte	0x00, 0xf0, 0x11, 0x00


	//----- nvinfo : EIATTR_SPARSE_MMA_MASK
	.align		4
.L_5431:
        /*0038*/ 	.byte	0x03, 0x50
        /*003a*/ 	.short	0x0000


	//----- nvinfo : EIATTR_MAXREG_COUNT
	.align		4
        /*003c*/ 	.byte	0x03, 0x1b
        /*003e*/ 	.short	0x00ff


	//----- nvinfo : EIATTR_MERCURY_ISA_VERSION
	.align		4
        /*0040*/ 	.byte	0x03, 0x5f
        /*0042*/ 	.short	0x0101


	//----- nvinfo : EIATTR_VRC_CTA_INIT_COUNT
	.align		4
        /*0044*/ 	.byte	0x02, 0x4a
	.zero		1
	.zero		1


	//----- nvinfo : EIATTR_EXIT_INSTR_OFFSETS
	.align		4
        /*0048*/ 	.byte	0x04, 0x1c
        /*004a*/ 	.short	(.L_5433 - .L_5432)


	//   ....[0]....
.L_5432:
        /*004c*/ 	.word	0x000018f0


	//   ....[1]....
        /*0050*/ 	.word	0x00001950


	//   ....[2]....
        /*0054*/ 	.word	0x00002ad0


	//----- nvinfo : EIATTR_MAX_THREADS
	.align		4
.L_5433:
        /*0058*/ 	.byte	0x04, 0x05
        /*005a*/ 	.short	(.L_5435 - .L_5434)
.L_5434:
        /*005c*/ 	.word	0x00000080
        /*0060*/ 	.word	0x00000001
        /*0064*/ 	.word	0x00000001


	//----- nvinfo : EIATTR_CRS_STACK_SIZE
	.align		4
.L_5435:
        /*0068*/ 	.byte	0x04, 0x1e
        /*006a*/ 	.short	(.L_5437 - .L_5436)
.L_5436:
        /*006c*/ 	.word	0x00000000


	//----- nvinfo : EIATTR_CBANK_PARAM_SIZE
	.align		4
.L_5437:
        /*0070*/ 	.byte	0x03, 0x19
        /*0072*/ 	.short	0x0018


	//----- nvinfo : EIATTR_PARAM_CBANK
	.align		4
        /*0074*/ 	.byte	0x04, 0x0a
        /*0076*/ 	.short	(.L_5439 - .L_5438)
	.align		4
.L_5438:
        /*0078*/ 	.word	index@(.nv.constant0._ZN2at6native29vectorized_elementwise_kernelILi4ENS0_13BUnaryFunctorIaaaZZZNS0_15binary_internal21div_floor_kernel_cudaERNS_18TensorIteratorBaseEENKUlvE_clEvENKUlvE0_clEvEUlaaE_EESt5arrayIPcLm2EEEEviT0_T1_)
        /*007c*/ 	.short	0x0380
        /*007e*/ 	.short	0x0018


	//----- nvinfo : EIATTR_SW_WAR
	.align		4
.L_5439:
        /*0080*/ 	.byte	0x04, 0x36
        /*0082*/ 	.short	(.L_5441 - .L_5440)
.L_5440:
        /*0084*/ 	.word	0x00000008
.L_5441:


//--------------------- .nv.info._ZN2at6native29vectorized_elementwise_kernelILi8ENS0_13BUnaryFunctorIaaaZZZNS0_15binary_internal21div_floor_kernel_cudaERNS_18TensorIteratorBaseEENKUlvE_clEvENKUlvE0_clEvEUlaaE_EESt5arrayIPcLm2EEEEviT0_T1_ --------------------------
	.section	.nv.info._ZN2at6native29vectorized_elementwise_kernelILi8ENS0_13BUnaryFunctorIaaaZZZNS0_15binary_internal21div_floor_kernel_cudaERNS_18TensorIteratorBaseEENKUlvE_clEvENKUlvE0_clEvEUlaaE_EESt5arrayIPcLm2EEEEviT0_T1_,"",@"SHT_CUDA_INFO"
	.sectionflags	@""
	.align	4


	//----- nvinfo : EIATTR_CUDA_API_VERSION
	.align		4
        /*0000*/ 	.byte	0x04, 0x37
        /*0002*/ 	.short	(.L_5443 - .L_5442)
.L_5442:
        /*0004*/ 	.word	0x00000082


	//----- nvinfo : EIATTR_KPARAM_INFO
	.align		4
.L_5443:
        /*0008*/ 	.byte	0x04, 0x17
        /*000a*/ 	.short	(.L_5445 - .L_5444)
.L_5444:
        /*000c*/ 	.word	0x00000000
        /*0010*/ 	.short	0x0002
        /*0012*/ 	.short	0x0008
        /*0014*/ 	.byte	0x00, 0xf0, 0x41, 0x00


	//----- nvinfo : EIATTR_KPARAM_INFO
	.align		4
.L_5445:
        /*0018*/ 	.byte	0x04, 0x17
        /*001a*/ 	.short	(.L_5447 - .L_5446)
.L_5446:
        /*001c*/ 	.word	0x00000000
        /*0020*/ 	.short	0x0001
        /*0022*/ 	.short	0x0004
        /*0024*/ 	.byte	0x00, 0xf0, 0x09, 0x00


	//----- nvinfo : EIATTR_KPARAM_INFO
	.align		4
.L_5447:
        /*0028*/ 	.byte	0x04, 0x17
        /*002a*/ 	.short	(.L_5449 - .L_5448)
.L_5448:
        /*002c*/ 	.word	0x00000000
        /*0030*/ 	.short	0x0000
        /*0032*/ 	.short	0x0000
        /*0034*/ 	.byte	0x00, 0xf0, 0x11, 0x00


	//----- nvinfo : EIATTR_SPARSE_MMA_MASK
	.align		4
.L_5449:
        /*0038*/ 	.byte	0x03, 0x50
        /*003a*/ 	.short	0x0000


	//----- nvinfo : EIATTR_MAXREG_COUNT
	.align		4
        /*003c*/ 	.byte	0x03, 0x1b
        /*003e*/ 	.short	0x00ff


	//----- nvinfo : EIATTR_MERCURY_ISA_VERSION
	.align		4
        /*0040*/ 	.byte	0x03, 0x5f
        /*0042*/ 	.short	0x0101


	//----- nvinfo : EIATTR_VRC_CTA_INIT_COUNT
	.align		4
        /*0044*/ 	.byte	0x02, 0x4a
	.zero		1
	.zero		1


	//----- nvinfo : EIATTR_EXIT_INSTR_OFFSETS
	.align		4
        /*0048*/ 	.byte	0x04, 0x1c
        /*004a*/ 	.short	(.L_5451 - .L_5450)


	//   ....[0]....
.L_5450:
        /*004c*/ 	.word	0x000018f0


	//   ....[1]....
        /*0050*/ 	.word	0x00001950


	//   ....[2]....
        /*0054*/ 	.word	0x00002ab0


	//----- nvinfo : EIATTR_MAX_THREADS
	.align		4
.L_5451:
        /*0058*/ 	.byte	0x04, 0x05
        /*005a*/ 	.short	(.L_5453 - .L_5452)
.L_5452:
        /*005c*/ 	.word	0x00000080
        /*0060*/ 	.word	0x00000001
        /*0064*/ 	.word	0x00000001


	//----- nvinfo : EIATTR_CRS_STACK_SIZE
	.align		4
.L_5453:
        /*0068*/ 	.byte	0x04, 0x1e
        /*006a*/ 	.short	(.L_5455 - .L_5454)
.L_5454:
        /*006c*/ 	.word	0x00000000


	//----- nvinfo : EIATTR_CBANK_PARAM_SIZE
	.align		4
.L_5455:
        /*0070*/ 	.byte	0x03, 0x19
        /*0072*/ 	.short	0x0018


	//----- nvinfo : EIATTR_PARAM_CBANK
	.align		4
        /*0074*/ 	.byte	0x04, 0x0a
        /*0076*/ 	.short	(.L_5457 - .L_5456)
	.align		4
.L_5456:
        /*0078*/ 	.word	index@(.nv.constant0._ZN2at6native29vectorized_elementwise_kernelILi8ENS0_13BUnaryFunctorIaaaZZZNS0_15binary_internal21div_floor_kernel_cudaERNS_18TensorIteratorBaseEENKUlvE_clEvENKUlvE0_clEvEUlaaE_EESt5arrayIPcLm2EEEEviT0_T1_)
        /*007c*/ 	.short	0x0380
        /*007e*/ 	.short	0x0018


	//----- nvinfo : EIATTR_SW_WAR
	.align		4
.L_5457:
        /*0080*/ 	.byte	0x04, 0x36
        /*0082*/ 	.short	(.L_5459 - .L_5458)
.L_5458:
        /*0084*/ 	.word	0x00000008
.L_5459:


//--------------------- .nv.info._ZN2at6native18elementwise_kernelILi128ELi4EZNS0_15gpu_kernel_implINS0_13AUnaryFunctorIaaaZZZNS0_15binary_internal21div_floor_kernel_cudaERNS_18TensorIteratorBaseEENKUlvE_clEvENKUlvE0_clEvEUlaaE_EEEEvS6_RKT_EUliE_EEviT1_ --------------------------
	.section	.nv.info._ZN2at6native18elementwise_kernelILi128ELi4EZNS0_15gpu_kernel_implINS0_13AUnaryFunctorIaaaZZZNS0_15binary_internal21div_floor_kernel_cudaERNS_18TensorIteratorBaseEENKUlvE_clEvENKUlvE0_clEvEUlaaE_EEEEvS6_RKT_EUliE_EEviT1_,"",@"SHT_CUDA_INFO"
	.sectionflags	@""
	.align	4


	//----- nvinfo : EIATTR_CUDA_API_VERSION
	.align		4
        /*0000*/ 	.byte	0x04, 0x37
        /*0002*/ 	.short	(.L_5461 - .L_5460)
.L_5460:
        /*0004*/ 	.word	0x00000082


	//----- nvinfo : EIATTR_KPARAM_INFO
	.align		4
.L_5461:
        /*0008*/ 	.byte	0x04, 0x17
        /*000a*/ 	.short	(.L_5463 - .L_5462)
.L_5462:
        /*000c*/ 	.word	0x00000000
        /*0010*/ 	.short	0x0001
        /*0012*/ 	.short	0x0008
        /*0014*/ 	.byte	0x00, 0xf0, 0x61, 0x08


	//----- nvinfo : EIATTR_KPARAM_INFO
	.align		4
.L_5463:
        /*0018*/ 	.byte	0x04, 0x17
        /*001a*/ 	.short	(.L_5465 - .L_5464)
.L_5464:
        /*001c*/ 	.word	0x00000000
        /*0020*/ 	.short	0x0000
        /*0022*/ 	.short	0x0000
        /*0024*/ 	.byte	0x00, 0xf0, 0x11, 0x00


	//----- nvinfo : EIATTR_SPARSE_MMA_MASK
	.align		4
.L_5465:
        /*0028*/ 	.byte	0x03, 0x50
        /*002a*/ 	.short	0x0000


	//----- nvinfo : EIATTR_MAXREG_COUNT
	.align		4
        /*002c*/ 	.byte	0x03, 0x1b
        /*002e*/ 	.short	0x0080


	//----- nvinfo : EIATTR_EXTERNS
	.align		4
        /*0030*/ 	.byte	0x04, 0x0f
        /*0032*/ 	.short	(.L_5467 - .L_5466)


	//   ....[0]....
	.align		4
.L_5466:
        /*0034*/ 	.word	index@(__assertfail)


	//----- nvinfo : EIATTR_MERCURY_ISA_VERSION
	.align		4
.L_5467:
        /*0038*/ 	.byte	0x03, 0x5f
        /*003a*/ 	.short	0x0101


	//----- nvinfo : EIATTR_VRC_CTA_INIT_COUNT
	.align		4
        /*003c*/ 	.byte	0x02, 0x4a
	.zero		1
	.zero		1


	//----- nvinfo : EIATTR_SYSCALL_OFFSETS
	.align		4
        /*0040*/ 	.byte	0x04, 0x46
        /*0042*/ 	.short	(.L_5469 - .L_5468)


	//   ....[0]....
.L_5468:
        /*0044*/ 	.word	0x00002140


	//   ....[1]....
        /*0048*/ 	.word	0x000031b0


	//   ....[2]....
        /*004c*/ 	.word	0x000054b0


	//   ....[3]....
        /*0050*/ 	.word	0x00006370


	//   ....[4]....
        /*0054*/ 	.word	0x00008750


	//   ....[5]....
        /*0058*/ 	.word	0x00009610


	//   ....[6]....
        /*005c*/ 	.word	0x0000ba00


	//   ....[7]....
        /*0060*/ 	.word	0x0000c890


	//----- nvinfo : EIATTR_EXIT_INSTR_OFFSETS
	.align		4
.L_5469:
        /*0064*/ 	.byte	0x04, 0x1c
        /*0066*/ 	.short	(.L_5471 - .L_5470)


	//   ....[0]....
.L_5470:
        /*0068*/ 	.word	0x000098f0


	//   ....[1]....
        /*006c*/ 	.word	0x0000bcf0


	//   ....[2]....
        /*0070*/ 	.word	0x0000bd10


	//   ....[3]....
        /*0074*/ 	.word	0x0000bdd0


	//   ....[4]....
        /*0078*/ 	.word	0x0000be10


	//   ....[5]....
        /*007c*/ 	.word	0x0000be50


	//   ....[6]....
        /*0080*/ 	.word	0x0000bee0


	//   ....[7]....
        /*0084*/ 	.word	0x0000bf20


	//   ....[8]....
        /*0088*/ 	.word	0x0000bfc0


	//   ....[9]....
        /*008c*/ 	.word	0x0000c010


	//   ....[10]....
        /*0090*/ 	.word	0x0000c060


	//   ....[11]....
        /*0094*/ 	.word	0x0000c140


	//   ....[12]....
        /*0098*/ 	.word	0x0000c2b0


	//   ....[13]....
        /*009c*/ 	.word	0x0000c420


	//   ....[14]....
        /*00a0*/ 	.word	0x0000c590


	//   ....[15]....
        /*00a4*/ 	.word	0x0000c5f0


	//   ....[16]....
        /*00a8*/ 	.word	0x0000c630


	//   ....[17]....
        /*00ac*/ 	.word	0x0000c6d0


	//   ....[18]....
        /*00b0*/ 	.word	0x0000c730


	//   ....[19]....
        /*00b4*/ 	.word	0x0000c8a0


	//   ....[20]....
        /*00b8*/ 	.word	0x0000c9b0


	//   ....[21]....
        /*00bc*/ 	.word	0x0000caf0


	//   ....[22]....
        /*00c0*/ 	.word	0x0000cb30


	//----- nvinfo : EIATTR_MAX_THREADS
	.align		4
.L_5471:
        /*00c4*/ 	.byte	0x04, 0x05
        /*00c6*/ 	.short	(.L_5473 - .L_5472)
.L_5472:
        /*00c8*/ 	.word	0x00000080
        /*00cc*/ 	.word	0x00000001
        /*00d0*/ 	.word	0x00000001


	//----- nvinfo : EIATTR_CRS_STACK_SIZE
	.align		4
.L_5473:
        /*00d4*/ 	.byte	0x04, 0x1e
        /*00d6*/ 	.short	(.L_5475 - .L_5474)
.L_5474:
        /*00d8*/ 	.word	0x00000000


	//----- nvinfo : EIATTR_CBANK_PARAM_SIZE
	.align		4
.L_5475:
        /*00dc*/ 	.byte	0x03, 0x19
        /*00de*/ 	.short	0x0220


	//----- nvinfo : EIATTR_PARAM_CBANK
	.align		4
        /*00e0*/ 	.byte	0x04, 0x0a
        /*00e2*/ 	.short	(.L_5477 - .L_5476)
	.align		4
.L_5476:
        /*00e4*/ 	.word	index@(.nv.constant0._ZN2at6native18elementwise_kernelILi128ELi4EZNS0_15gpu_kernel_implINS0_13AUnaryFunctorIaaaZZZNS0_15binary_internal21div_floor_kernel_cudaERNS_18TensorIteratorBaseEENKUlvE_clEvENKUlvE0_clEvEUlaaE_EEEEvS6_RKT_EUliE_EEviT1_)
        /*00e8*/ 	.short	0x0380
        /*00ea*/ 	.short	0x0220


	//----- nvinfo : EIATTR_SW_WAR
	.align		4
.L_5477:
        /*00ec*/ 	.byte	0x04, 0x36
        /*00ee*/ 	.short	(.L_5479 - .L_5478)
.L_5478:
        /*00f0*/ 	.word	0x00000008
.L_5479:


//--------------------- .nv.info._ZN2at6native27unrolled_elementwise_kernelINS0_13AUnaryFunctorIaaaZZZNS0_15binary_internal21div_floor_kernel_cudaERNS_18TensorIteratorBaseEENKUlvE_clEvENKUlvE0_clEvEUlaaE_EESt5arrayIPcLm2EELi4E23TrivialOffsetCalculatorILi1EjESE_NS0_6memory12LoadWithCastILi1EEENSF_13StoreWithCastILi1EEEEEviT_T0_T2_T3_T4_T5_ --------------------------
	.section	.nv.info._ZN2at6native27unrolled_elementwise_kernelINS0_13AUnaryFunctorIaaaZZZNS0_15binary_internal21div_floor_kernel_cudaERNS_18TensorIteratorBaseEENKUlvE_clEvENKUlvE0_clEvEUlaaE_EESt5arrayIPcLm2EELi4E23TrivialOffsetCalculatorILi1EjESE_NS0_6memory12LoadWithCastILi1EEENSF_13StoreWithCastILi1EEEEEviT_T0_T2_T3_T4_T5_,"",@"SHT_CUDA_INFO"
	.sectionflags	@""
	.align	4


	//----- nvinfo : EIATTR_CUDA_API_VERSION
	.align		4
        /*0000*/ 	.byte	0x04, 0x37
        /*0002*/ 	.short	(.L_5481 - .L_5480)
.L_5480:
        /*0004*/ 	.word	0x00000082


	//----- nvinfo : EIATTR_KPARAM_INFO
	.align		4
.L_5481:
        /*0008*/ 	.byte	0x04, 0x17
        /*000a*/ 	.short	(.L_5483 - .L_5482)
.L_5482:
        /*000c*/ 	.word	0x00000000
        /*0010*/ 	.short	0x0006
        /*0012*/ 	.short	0x0024
        /*0014*/ 	.byte	0x00, 0xf0, 0x21, 0x00


	//----- nvinfo : EIATTR_KPARAM_INFO
	.align		4
.L_5483:
        /*0018*/ 	.byte	0x04, 0x17
        /*001a*/ 	.short	(.L_5485 - .L_5484)
.L_5484:
        /*001c*/ 	.word	0x00000000
        /*0020*/ 	.short	0x0005
        /*0022*/ 	.short	0x001c
        /*0024*/ 	.byte	0x00, 0xf0, 0x21, 0x00


	//----- nvinfo : EIATTR_KPARAM_INFO
	.align		4
.L_5485:
        /*0028*/ 	.byte	0x04, 0x17
        /*002a*/ 	.short	(.L_5487 - .L_5486)
.L_5486:
        /*002c*/ 	.word	0x00000000
        /*0030*/ 	.short	0x0004
        /*0032*/ 	.short	0x0019
        /*0034*/ 	.byte	0x00, 0xf0, 0x05, 0x00


	//----- nvinfo : EIATTR_KPARAM_INFO
	.align		4
.L_5487:
        /*0038*/ 	.byte	0x04, 0x17
        /*003a*/ 	.short	(.L_5489 - .L_5488)
.L_5488:
        /*003c*/ 	.word	0x00000000
        /*0040*/ 	.short	0x0003
        /*0042*/ 	.short	0x0018
        /*0044*/ 	.byte	0x00, 0xf0, 0x05, 0x00


	//----- nvinfo : EIATTR_KPARAM_INFO
	.align		4
.L_5489:
        /*0048*/ 	.byte	0x04, 0x17
        /*004a*/ 	.short	(.L_5491 - .L_5490)
.L_5490:
        /*004c*/ 	.word	0x00000000
        /*0050*/ 	.short	0x0002
        /*0052*/ 	.short	0x0008
        /*0054*/ 	.byte	0x00, 0xf0, 0x41, 0x00


	//----- nvinfo : EIATTR_KPARAM_INFO
	.align		4
.L_5491:
        /*0058*/ 	.byte	0x04, 0x17
        /*005a*/ 	.short	(.L_5493 - .L_5492)
.L_5492:
        /*005c*/ 	.word	0x00000000
        /*0060*/ 	.short	0x0001
        /*0062*/ 	.short	0x0004
        /*0064*/ 	.byte	0x00, 0xf0, 0x09, 0x00


	//----- nvinfo : EIATTR_KPARAM_INFO
	.align		4
.L_5493:
        /*0068*/ 	.byte	0x04, 0x17
        /*006a*/ 	.short	(.L_5495 - .L_5494)
.L_5494:
        /*006c*/ 	.word	0x00000000
        /*0070*/ 	.short	0x0000
        /*0072*/ 	.short	0x0000
        /*0074*/ 	.byte	0x00, 0xf0, 0x11, 0x00


	//----- nvinfo : EIATTR_SPARSE_MMA_MASK
	.align		4
.L_5495:
        /*0078*/ 	.byte	0x03, 0x50
        /*007a*/ 	.short	0x0000


	//----- nvinfo : EIATTR_MAXREG_COUNT
	.align		4
        /*007c*/ 	.byte	0x03, 0x1b
        /*007e*/ 	.short	0x00ff


	//----- nvinfo : EIATTR_EXTERNS
	.align		4
        /*0080*/ 	.byte	0x04, 0x0f
        /*0082*/ 	.short	(.L_5497 - .L_5496)


	//   ....[0]....
	.align		4
.L_5496:
        /*0084*/ 	.word	index@(__assertfail)


	//----- nvinfo : EIATTR_MERCURY_ISA_VERSION
	.align		4
.L_5497:
        /*0088*/ 	.byte	0x03, 0x5f
        /*008a*/ 	.short	0x0101


	//----- nvinfo : EIATTR_VRC_CTA_INIT_COUNT
	.align		4
        /*008c*/ 	.byte	0x02, 0x4a
	.zero		1
	.zero		1


	//----- nvinfo : EIATTR_SYSCALL_OFFSETS
	.align		4
        /*0090*/ 	.byte	0x04, 0x46
        /*0092*/ 	.short	(.L_5499 - .L_5498)


	//   ....[0]....
.L_5498:
        /*0094*/ 	.word	0x00000e30


	//   ....[1]....
        /*0098*/ 	.word	0x00001de0


	//   ....[2]....
        /*009c*/ 	.word	0x00002cd0


	//   ....[3]....
        /*00a0*/ 	.word	0x00003bc0


	//   ....[4]....
        /*00a4*/ 	.word	0x000052b0


	//   ....[5]....
        /*00a8*/ 	.word	0x000061a0


	//   ....[6]....
        /*00ac*/ 	.word	0x00007150


	//   ....[7]....
        /*00b0*/ 	.word	0x000080e0


	//----- nvinfo : EIATTR_EXIT_INSTR_OFFSETS
	.align		4
.L_5499:
        /*00b4*/ 	.byte	0x04, 0x1c
        /*00b6*/ 	.short	(.L_5501 - .L_5500)


	//   ....[0]....
.L_5500:
        /*00b8*/ 	.word	0x00007420


	//   ....[1]....
        /*00bc*/ 	.word	0x00007550


	//   ....[2]....
        /*00c0*/ 	.word	0x00007570


	//   ....[3]....
        /*00c4*/ 	.word	0x00007630


	//   ....[4]....
        /*00c8*/ 	.word	0x00007670


	//   ....[5]....
        /*00cc*/ 	.word	0x000076b0


	//   ....[6]....
        /*00d0*/ 	.word	0x00007740


	//   ....[7]....
        /*00d4*/ 	.word	0x00007780


	//   ....[8]....
        /*00d8*/ 	.word	0x00007820


	//   ....[9]....
        /*00dc*/ 	.word	0x00007870


	//   ....[10]....
        /*00e0*/ 	.word	0x000078c0


	//   ....[11]....
        /*00e4*/ 	.word	0x000079a0


	//   ....[12]....
        /*00e8*/ 	.word	0x00007b10


	//   ....[13]....
        /*00ec*/ 	.word	0x00007c80


	//   ....[14]....
        /*00f0*/ 	.word	0x00007de0


	//   ....[15]....
        /*00f4*/ 	.word	0x00007e40


	//   ....[16]....
        /*00f8*/ 	.word	0x00007e80


	//   ....[17]....
        /*00fc*/ 	.word	0x00007f20


	//   ....[18]....
        /*0100*/ 	.word	0x00007f80


	//   ....[19]....
        /*0104*/ 	.word	0x000080f0


	//   ....[20]....
        /*0108*/ 	.word	0x00008200


	//   ....[21]....
        /*010c*/ 	.word	0x00008340


	//   ....[22]....
        /*0110*/ 	.word	0x00008380


	//----- nvinfo : EIATTR_MAX_THREADS
	.align		4
.L_5501:
        /*0114*/ 	.byte	0x04, 0x05
        /*0116*/ 	.short	(.L_5503 - .L_5502)
.L_5502:
        /*0118*/ 	.word	0x00000080
        /*011c*/ 	.word	0x00000001
        /*0120*/ 	.word	0x00000001


	//----- nvinfo : EIATTR_CRS_STACK_SIZE
	.align		4
.L_5503:
        /*0124*/ 	.byte	0x04, 0x1e
        /*0126*/ 	.short	(.L_5505 - .L_5504)
.L_5504:
        /*0128*/ 	.word	0x00000000


	//----- nvinfo : EIATTR_CBANK_PARAM_SIZE
	.align		4
.L_5505:
        /*012c*/ 	.byte	0x03, 0x19
        /*012e*/ 	.short	0x002c


	//----- nvinfo : EIATTR_PARAM_CBANK
	.align		4
        /*0130*/ 	.byte	0x04, 0x0a
        /*0132*/ 	.short	(.L_5507 - .L_5506)
	.align		4
.L_5506:
        /*0134*/ 	.word	index@(.nv.constant0._ZN2at6native27unrolled_elementwise_kernelINS0_13AUnaryFunctorIaaaZZZNS0_15binary_internal21div_floor_kernel_cudaERNS_18TensorIteratorBaseEENKUlvE_clEvENKUlvE0_clEvEUlaaE_EESt5arrayIPcLm2EELi4E23TrivialOffsetCalculatorILi1EjESE_NS0_6memory12LoadWithCastILi1EEENSF_13StoreWithCastILi1EEEEEviT_T0_T2_T3_T4_T5_)
        /*0138*/ 	.short	0x0380
        /*013a*/ 	.short	0x002c


	//----- nvinfo : EIATTR_SW_WAR
	.align		4
.L_5507:
        /*013c*/ 	.byte	0x04, 0x36
        /*013e*/ 	.short	(.L_5509 - .L_5508)
.L_5508:
        /*0140*/ 	.word	0x00000008
.L_5509:


//--------------------- .nv.info._ZN2at6native18elementwise_kernelILi128ELi4EZNS0_22gpu_kernel_impl_nocastINS0_13AUnaryFunctorIaaaZZZNS0_15binary_internal21div_floor_kernel_cudaERNS_18TensorIteratorBaseEENKUlvE_clEvENKUlvE0_clEvEUlaaE_EEEEvS6_RKT_EUliE_EEviT1_ --------------------------
	.section	.nv.info._ZN2at6native18elementwise_kernelILi128ELi4EZNS0_22gpu_kernel_impl_nocastINS0_13AUnaryFunctorIaaaZZZNS0_15binary_internal21div_floor_kernel_cudaERNS_18TensorIteratorBaseEENKUlvE_clEvENKUlvE0_clEvEUlaaE_EEEEvS6_RKT_EUliE_EEviT1_,"",@"SHT_CUDA_INFO"
	.sectionflags	@""
	.align	4


	//----- nvinfo : EIATTR_CUDA_API_VERSION
	.align		4
        /*0000*/ 	.byte	0x04, 0x37
        /*0002*/ 	.short	(.L_5511 - .L_5510)
.L_5510:
        /*0004*/ 	.word	0x00000082


	//----- nvinfo : EIATTR_KPARAM_INFO
	.align		4
.L_5511:
        /*0008*/ 	.byte	0x04, 0x17
        /*000a*/ 	.short	(.L_5513 - .L_5512)
.L_5512:
        /*000c*/ 	.word	0x00000000
        /*0010*/ 	.short	0x0001
        /*0012*/ 	.short	0x0008
        /*0014*/ 	.byte	0x00, 0xf0, 0x61, 0x08


	//----- nvinfo : EIATTR_KPARAM_INFO
	.align		4
.L_5513:
        /*0018*/ 	.byte	0x04, 0x17
        /*001a*/ 	.short	(.L_5515 - .L_5514)
.L_5514:
        /*001c*/ 	.word	0x00000000
        /*0020*/ 	.short	0x0000
        /*0022*/ 	.short	0x0000
        /*0024*/ 	.byte	0x00, 0xf0, 0x11, 0x00


	//----- nvinfo : EIATTR_SPARSE_MMA_MASK
	.align		4
.L_5515:
        /*0028*/ 	.byte	0x03, 0x50
        /*002a*/ 	.short	0x0000


	//----- nvinfo : EIATTR_MAXREG_COUNT
	.align		4
        /*002c*/ 	.byte	0x03, 0x1b
        /*002e*/ 	.short	0x0080


	//----- nvinfo : EIATTR_MERCURY_ISA_VERSION
	.align		4
        /*0030*/ 	.byte	0x03, 0x5f
        /*0032*/ 	.short	0x0101


	//----- nvinfo : EIATTR_VRC_CTA_INIT_COUNT
	.align		4
        /*0034*/ 	.byte	0x02, 0x4a
	.zero		1
	.zero		1


	//----- nvinfo : EIATTR_EXIT_INSTR_OFFSETS
	.align		4
        /*0038*/ 	.byte	0x04, 0x1c
        /*003a*/ 	.short	(.L_5517 - .L_5516)


	//   ....[0]....
.L_5516:
        /*003c*/ 	.word	0x000007d0


	//   ....[1]....
        /*0040*/ 	.word	0x00000950


	//   ....[2]....
        /*0044*/ 	.word	0x000009d0


	//   ....[3]....
        /*0048*/ 	.word	0x000049f0


	//   ....[4]....
        /*004c*/ 	.word	0x00005ed0


	//----- nvinfo : EIATTR_MAX_THREADS
	.align		4
.L_5517:
        /*0050*/ 	.byte	0x04, 0x05
        /*0052*/ 	.short	(.L_5519 - .L_5518)
.L_5518:
        /*0054*/ 	.word	0x00000080
        /*0058*/ 	.word	0x00000001
        /*005c*/ 	.word	0x00000001


	//----- nvinfo : EIATTR_CRS_STACK_SIZE
	.align		4
.L_5519:
        /*0060*/ 	.byte	0x04, 0x1e
        /*0062*/ 	.short	(.L_5521 - .L_5520)
.L_5520:
        /*0064*/ 	.word	0x00000000


	//----- nvinfo : EIATTR_CBANK_PARAM_SIZE
	.align		4
.L_5521:
        /*0068*/ 	.byte	0x03, 0x19
        /*006a*/ 	.short	0x0220


	//----- nvinfo : EIATTR_PARAM_CBANK
	.align		4
        /*006c*/ 	.byte	0x04, 0x0a
        /*006e*/ 	.short	(.L_5523 - .L_5522)
	.align		4
.L_5522:
        /*0070*/ 	.word	index@(.nv.constant0._ZN2at6native18elementwise_kernelILi128ELi4EZNS0_22gpu_kernel_impl_nocastINS0_13AUnaryFunctorIaaaZZZNS0_15binary_internal21div_floor_kernel_cudaERNS_18TensorIteratorBaseEENKUlvE_clEvENKUlvE0_clEvEUlaaE_EEEEvS6_RKT_EUliE_EEviT1_)
        /*0074*/ 	.short	0x0380
        /*0076*/ 	.short	0x0220


	//----- nvinfo : EIATTR_SW_WAR
	.align		4
.L_5523:
        /*0078*/ 	.byte	0x04, 0x36
        /*007a*/ 	.short	(.L_5525 - .L_5524)
.L_5524:
        /*007c*/ 	.word	0x00000008
.L_5525:


//--------------------- .nv.info._ZN2at6native27unrolled_elementwise_kernelINS0_13AUnaryFunctorIaaaZZZNS0_15binary_internal21div_floor_kernel_cudaERNS_18TensorIteratorBaseEENKUlvE_clEvENKUlvE0_clEvEUlaaE_EESt5arrayIPcLm2EELi4E23TrivialOffsetCalculatorILi1EjESE_NS0_6memory15LoadWithoutCastENSF_16StoreWithoutCastEEEviT_T0_T2_T3_T4_T5_ --------------------------
	.section	.nv.info._ZN2at6native27unrolled_elementwise_kernelINS0_13AUnaryFunctorIaaaZZZNS0_15binary_internal21div_floor_kernel_cudaERNS_18TensorIteratorBaseEENKUlvE_clEvENKUlvE0_clEvEUlaaE_EESt5arrayIPcLm2EELi4E23TrivialOffsetCalculatorILi1EjESE_NS0_6memory15LoadWithoutCastENSF_16StoreWithoutCastEEEviT_T0_T2_T3_T4_T5_,"",@"SHT_CUDA_INFO"
	.sectionflags	@""
	.align	4


	//----- nvinfo : EIATTR_CUDA_API_VERSION
	.align		4
        /*0000*/ 	.byte	0x04, 0x37
        /*0002*/ 	.short	(.L_5527 - .L_5526)
.L_5526:
        /*0004*/ 	.word	0x00000082


	//----- nvinfo : EIATTR_KPARAM_INFO
	.align		4
.L_5527:
        /*0008*/ 	.byte	0x04, 0x17
        /*000a*/ 	.short	(.L_5529 - .L_5528)
.L_5528:
        /*000c*/ 	.word	0x00000000
        /*0010*/ 	.short	0x0006
        /*0012*/ 	.short	0x001b
        /*0014*/ 	.byte	0x00, 0xf0, 0x05, 0x00


	//----- nvinfo : EIATTR_KPARAM_INFO
	.align		4
.L_5529:
        /*0018*/ 	.byte	0x04, 0x17
        /*001a*/ 	.short	(.L_5531 - .L_5530)
.L_5530:
        /*001c*/ 	.word	0x00000000
        /*0020*/ 	.short	0x0005
        /*0022*/ 	.short	0x001a
        /*0024*/ 	.byte	0x00, 0xf0, 0x05, 0x00


	//----- nvinfo : EIATTR_KPARAM_INFO
	.align		4
.L_5531:
        /*0028*/ 	.byte	0x04, 0x17
        /*002a*/ 	.short	(.L_5533 - .L_5532)
.L_5532:
        /*002c*/ 	.word	0x00000000
        /*0030*/ 	.short	0x0004
        /*0032*/ 	.short	0x0019
        /*0034*/ 	.byte	0x00, 0xf0, 0x05, 0x00


	//----- nvinfo : EIATTR_KPARAM_INFO
	.align		4
.L_5533:
        /*0038*/ 	.byte	0x04, 0x17
        /*003a*/ 	.short	(.L_5535 - .L_5534)
.L_5534:
        /*003c*/ 	.word	0x00000000
        /*0040*/ 	.short	0x0003
        /*0042*/ 	.short	0x0018
        /*0044*/ 	.byte	0x00, 0xf0, 0x05, 0x00


	//----- nvinfo : EIATTR_KPARAM_INFO
	.align		4
.L_5535:
        /*0048*/ 	.byte	0x04, 0x17
        /*004a*/ 	.short	(.L_5537 - .L_5536)
.L_5536:
        /*004c*/ 	.word	0x00000000
        /*0050*/ 	.short	0x0002
        /*0052*/ 	.short	0x0008
        /*0054*/ 	.byte	0x00, 0xf0, 0x41, 0x00


	//----- nvinfo : EIATTR_KPARAM_INFO
	.align		4
.L_5537:
        /*0058*/ 	.byte	0x04, 0x17
        /*005a*/ 	.short	(.L_5539 - .L_5538)
.L_5538:
        /*005c*/ 	.word	0x00000000
        /*0060*/ 	.short	0x0001
        /*0062*/ 	.short	0x0004
        /*0064*/ 	.byte	0x00, 0xf0, 0x09, 0x00


	//----- nvinfo : EIATTR_KPARAM_INFO
	.align		4
.L_5539:
        /*0068*/ 	.byte	0x04, 0x17
        /*006a*/ 	.short	(.L_5541 - .L_5540)
.L_5540:
        /*006c*/ 	.word	0x00000000
        /*0070*/ 	.short	0x0000
        /*0072*/ 	.short	0x0000
        /*0074*/ 	.byte	0x00, 0xf0, 0x11, 0x00


	//----- nvinfo : EIATTR_SPARSE_MMA_MASK
	.align		4
.L_5541:
        /*0078*/ 	.byte	0x03, 0x50
        /*007a*/ 	.short	0x0000


	//----- nvinfo : EIATTR_MAXREG_COUNT
	.align		4
        /*007c*/ 	.byte	0x03, 0x1b
        /*007e*/ 	.short	0x00ff


	//----- nvinfo : EIATTR_MERCURY_ISA_VERSION
	.align		4
        /*0080*/ 	.byte	0x03, 0x5f
        /*0082*/ 	.short	0x0101


	//----- nvinfo : EIATTR_VRC_CTA_INIT_COUNT
	.align		4
        /*0084*/ 	.byte	0x02, 0x4a
	.zero		1
	.zero		1


	//----- nvinfo : EIATTR_EXIT_INSTR_OFFSETS
	.align		4
        /*0088*/ 	.byte	0x04, 0x1c
        /*008a*/ 	.short	(.L_5543 - .L_5542)


	//   ....[0]....
.L_5542:
        /*008c*/ 	.word	0x00000c20


	//   ....[1]....
        /*0090*/ 	.word	0x00000c80


	//----- nvinfo : EIATTR_MAX_THREADS
	.align		4
.L_5543:
        /*0094*/ 	.byte	0x04, 0x05
        /*0096*/ 	.short	(.L_5545 - .L_5544)
.L_5544:
        /*0098*/ 	.word	0x00000080
        /*009c*/ 	.word	0x00000001
        /*00a0*/ 	.word	0x00000001


	//----- nvinfo : EIATTR_CRS_STACK_SIZE
	.align		4
.L_5545:
        /*00a4*/ 	.byte	0x04, 0x1e
        /*00a6*/ 	.short	(.L_5547 - .L_5546)
.L_5546:
        /*00a8*/ 	.word	0x00000000


	//----- nvinfo : EIATTR_CBANK_PARAM_SIZE
	.align		4
.L_5547:
        /*00ac*/ 	.byte	0x03, 0x19
        /*00ae*/ 	.short	0x001c


	//----- nvinfo : EIATTR_PARAM_CBANK
	.align		4
        /*00b0*/ 	.byte	0x04, 0x0a
        /*00b2*/ 	.short	(.L_5549 - .L_5548)
	.align		4
.L_5548:
        /*00b4*/ 	.word	index@(.nv.constant0._ZN2at6native27unrolled_elementwise_kernelINS0_13AUnaryFunctorIaaaZZZNS0_15binary_internal21div_floor_kernel_cudaERNS_18TensorIteratorBaseEENKUlvE_clEvENKUlvE0_clEvEUlaaE_EESt5arrayIPcLm2EELi4E23TrivialOffsetCalculatorILi1EjESE_NS0_6memory15LoadWithoutCastENSF_16StoreWithoutCastEEEviT_T0_T2_T3_T4_T5_)
        /*00b8*/ 	.short	0x0380
        /*00ba*/ 	.short	0x001c


	//----- nvinfo : EIATTR_SW_WAR
	.align		4
.L_5549:
        /*00bc*/ 	.byte	0x04, 0x36
        /*00be*/ 	.short	(.L_5551 - .L_5550)
.L_5550:
        /*00c0*/ 	.word	0x00000008
.L_5551:


//--------------------- .nv.info._ZN2at6native29vectorized_elementwise_kernelILi2ENS0_13AUnaryFunctorIaaaZZZNS0_15binary_internal21div_floor_kernel_cudaERNS_18TensorIteratorBaseEENKUlvE_clEvENKUlvE0_clEvEUlaaE_EESt5arrayIPcLm2EEEEviT0_T1_ --------------------------
	.section	.nv.info._ZN2at6native29vectorized_elementwise_kernelILi2ENS0_13AUnaryFunctorIaaaZZZNS0_15binary_internal21div_floor_kernel_cudaERNS_18TensorIteratorBaseEENKUlvE_clEvENKUlvE0_clEvEUlaaE_EESt5arrayIPcLm2EEEEviT0_T1_,"",@"SHT_CUDA_INFO"
	.sectionflags	@""
	.align	4


	//----- nvinfo : EIATTR_CUDA_API_VERSION
	.align		4
        /*0000*/ 	.byte	0x04, 0x37
        /*0002*/ 	.short	(.L_5553 - .L_5552)
.L_5552:
        /*0004*/ 	.word	0x00000082


	//----- nvinfo : EIATTR_KPARAM_INFO
	.align		4
.L_5553:
        /*0008*/ 	.byte	0x04, 0x17
        /*000a*/ 	.short	(.L_5555 - .L_5554)
.L_5554:
        /*000c*/ 	.word	0x00000000
        /*0010*/ 	.short	0x0002
        /*0012*/ 	.short	0x0008
        /*0014*/ 	.byte	0x00, 0xf0, 0x41, 0x00


	//----- nvinfo : EIATTR_KPARAM_INFO
	.align		4
.L_5555:
        /*0018*/ 	.byte	0x04, 0x17
        /*001a*/ 	.short	(.L_5557 - .L_5556)
.L_5556:
        /*001c*/ 	.word	0x00000000
        /*0020*/ 	.short	0x0001
        /*0022*/ 	.short	0x0004
        /*0024*/ 	.byte	0x00, 0xf0, 0x09, 0x00


	//----- nvinfo : EIATTR_KPARAM_INFO
	.align		4
.L_5557:
        /*0028*/ 	.byte	0x04, 0x17
        /*002a*/ 	.short	(.L_5559 - .L_5558)
.L_5558:
        /*002c*/ 	.word	0x00000000
        /*0030*/ 	.short	0x0000
        /*0032*/ 	.short	0x0000
        /*0034*/ 	.byte	0x00, 0xf0, 0x11, 0x00


	//----- nvinfo : EIATTR_SPARSE_MMA_MASK
	.align		4
.L_5559:
        /*0038*/ 	.byte	0x03, 0x50
        /*003a*/ 	.short	0x0000


	//----- nvinfo : EIATTR_MAXREG_COUNT
	.align		4
        /*003c*/ 	.byte	0x03, 0x1b
        /*003e*/ 	.short	0x00ff


	//----- nvinfo : EIATTR_MERCURY_ISA_VERSION
	.align		4
        /*0040*/ 	.byte	0x03, 0x5f
        /*0042*/ 	.short	0x0101


	//----- nvinfo : EIATTR_VRC_CTA_INIT_COUNT
	.align		4
        /*0044*/ 	.byte	0x02, 0x4a
	.zero		1
	.zero		1


	//----- nvinfo : EIATTR_EXIT_INSTR_OFFSETS
	.align		4
        /*0048*/ 	.byte	0x04, 0x1c
        /*004a*/ 	.short	(.L_5561 - .L_5560)


	//   ....[0]....
.L_5560:
        /*004c*/ 	.word	0x00001810


	//   ....[1]....
        /*0050*/ 	.word	0x00001870


	//   ....[2]....
        /*0054*/ 	.word	0x000028b0


	//----- nvinfo : EIATTR_MAX_THREADS
	.align		4
.L_5561:
        /*0058*/ 	.byte	0x04, 0x05
        /*005a*/ 	.short	(.L_5563 - .L_5562)
.L_5562:
        /*005c*/ 	.word	0x00000080
        /*0060*/ 	.word	0x00000001
        /*0064*/ 	.word	0x00000001


	//----- nvinfo : EIATTR_CRS_STACK_SIZE
	.align		4
.L_5563:
        /*0068*/ 	.byte	0x04, 0x1e
        /*006a*/ 	.short	(.L_5565 - .L_5564)
.L_5564:
        /*006c*/ 	.word	0x00000000


	//----- nvinfo : EIATTR_CBANK_PARAM_SIZE
	.align		4
.L_5565:
        /*0070*/ 	.byte	0x03, 0x19
        /*0072*/ 	.short	0x0018


	//----- nvinfo : EIATTR_PARAM_CBANK
	.align		4
        /*0074*/ 	.byte	0x04, 0x0a
        /*0076*/ 	.short	(.L_5567 - .L_5566)
	.align		4
.L_5566:
        /*0078*/ 	.word	index@(.nv.constant0._ZN2at6native29vectorized_elementwise_kernelILi2ENS0_13AUnaryFunctorIaaaZZZNS0_15binary_internal21div_floor_kernel_cudaERNS_18TensorIteratorBaseEENKUlvE_clEvENKUlvE0_clEvEUlaaE_EESt5arrayIPcLm2EEEEviT0_T1_)
        /*007c*/ 	.short	0x0380
        /*007e*/ 	.short	0x0018


	//----- nvinfo : EIATTR_SW_WAR
	.align		4
.L_5567:
        /*0080*/ 	.byte	0x04, 0x36
        /*0082*/ 	.short	(.L_5569 - .L_5568)
.L_5568:
        /*0084*/ 	.word	0x00000008
.L_5569:


//--------------------- .nv.info._ZN2at6native29vectorized_elementwise_kernelILi4ENS0_13AUnaryFunctorIaaaZZZNS0_15binary_internal21div_floor_kernel_cudaERNS_18TensorIteratorBaseEENKUlvE_clEvENKUlvE0_clEvEUlaaE_EESt5arrayIPcLm2EEEEviT0_T1_ --------------------------
	.section	.nv.info._ZN2at6native29vectorized_elementwise_kernelILi4ENS0_13AUnaryFunctorIaaaZZZNS0_15binary_internal21div_floor_kernel_cudaERNS_18TensorIteratorBaseEENKUlvE_clEvENKUlvE0_clEvEUlaaE_EESt5arrayIPcLm2EEEEviT0_T1_,"",@"SHT_CUDA_INFO"
	.sectionflags	@""
	.align	4


	//----- nvinfo : EIATTR_CUDA_API_VERSION
	.align		4
        /*0000*/ 	.byte	0x04, 0x37
        /*0002*/ 	.short	(.L_5571 - .L_5570)
.L_5570:
        /*0004*/ 	.word	0x00000082


	//----- nvinfo : EIATTR_KPARAM_INFO
	.align		4
.L_5571:
        /*0008*/ 	.byte	0x04, 0x17
        /*000a*/ 	.short	(.L_5573 - .L_5572)
.L_5572:
        /*000c*/ 	.word	0x00000000
        /*0010*/ 	.short	0x0002
        /*0012*/ 	.short	0x0008
        /*0014*/ 	.byte	0x00, 0xf0, 0x41, 0x00


	//----- nvinfo : EIATTR_KPARAM_INFO
	.align		4
.L_5573:
        /*0018*/ 	.byte	0x04, 0x17
        /*001a*/ 	.short	(.L_5575 - .L_5574)
.L_5574:
        /*001c*/ 	.word	0x00000000
        /*0020*/ 	.short	0x0001
        /*0022*/ 	.short	0x0004
        /*0024*/ 	.byte	0x00, 0xf0, 0x09, 0x00


	//----- nvinfo : EIATTR_KPARAM_INFO
	.align		4
.L_5575:
        /*0028*/ 	.byte	0x04, 0x17
        /*002a*/ 	.short	(.L_5577 - .L_5576)
.L_5576:
        /*002c*/ 	.word	0x00000000
        /*0030*/ 	.short	0x0000
        /*0032*/ 	.short	0x0000
        /*0034*/ 	.byte	0x00, 0xf0, 0x11, 0x00


	//----- nvinfo : EIATTR_SPARSE_MMA_MASK
	.align		4
.L_5577:
        /*0038*/ 	.byte	0x03, 0x50
        /*003a*/ 	.short	0x0000


	//----- nvinfo : EIATTR_MAXREG_COUNT
	.align		4
        /*003c*/ 	.byte	0x03, 0x1b
        /*003e*/ 	.short	0x00ff


	//----- nvinfo : EIATTR_MERCURY_ISA_VERSION
	.align		4
        /*0040*/ 	.byte	0x03, 0x5f
        /*0042*/ 	.short	0x0101


	//----- nvinfo : EIATTR_VRC_CTA_INIT_COUNT
	.align		4
        /*0044*/ 	.byte	0x02, 0x4a
	.zero		1
	.zero		1


	//----- nvinfo : EIATTR_EXIT_INSTR_OFFSETS
	.align		4
        /*0048*/ 	.byte	0x04, 0x1c
        /*004a*/ 	.short	(.L_5579 - .L_5578)


	//   ....[0]....
.L_5578:
        /*004c*/ 	.word	0x00001810


	//   ....[1]....
        /*0050*/ 	.word	0x00001870


	//   ....[2]....
        /*0054*/ 	.word	0x00002910


	//----- nvinfo : EIATTR_MAX_THREADS
	.align		4
.L_5579:
        /*0058*/ 	.byte	0x04, 0x05
        /*005a*/ 	.short	(.L_5581 - .L_5580)
.L_5580:
        /*005c*/ 	.word	0x00000080
        /*0060*/ 	.word	0x00000001
        /*0064*/ 	.word	0x00000001


	//----- nvinfo : EIATTR_CRS_STACK_SIZE
	.align		4
.L_5581:
        /*0068*/ 	.byte	0x04, 0x1e
        /*006a*/ 	.short	(.L_5583 - .L_5582)
.L_5582:
        /*006c*/ 	.word	0x00000000


	//----- nvinfo : EIATTR_CBANK_PARAM_SIZE
	.align		4
.L_5583:
        /*0070*/ 	.byte	0x03, 0x19
        /*0072*/ 	.short	0x0018


	//----- nvinfo : EIATTR_PARAM_CBANK
	.align		4
        /*0074*/ 	.byte	0x04, 0x0a
        /*0076*/ 	.short	(.L_5585 - .L_5584)
	.align		4
.L_5584:
        /*0078*/ 	.word	index@(.nv.constant0._ZN2at6native29vectorized_elementwise_kernelILi4ENS0_13AUnaryFunctorIaaaZZZNS0_15binary_internal21div_floor_kernel_cudaERNS_18TensorIteratorBaseEENKUlvE_clEvENKUlvE0_clEvEUlaaE_EESt5arrayIPcLm2EEEEviT0_T1_)
        /*007c*/ 	.short	0x0380
        /*007e*/ 	.short	0x0018


	//----- nvinfo : EIATTR_SW_WAR
	.align		4
.L_5585:
        /*0080*/ 	.byte	0x04, 0x36
        /*0082*/ 	.short	(.L_5587 - .L_5586)
.L_5586:
        /*0084*/ 	.word	0x00000008
.L_5587:


//--------------------- .nv.info._ZN2at6native29vectorized_elementwise_kernelILi8ENS0_13AUnaryFunctorIaaaZZZNS0_15binary_internal21div_floor_kernel_cudaERNS_18TensorIteratorBaseEENKUlvE_clEvENKUlvE0_clEvEUlaaE_EESt5arrayIPcLm2EEEEviT0_T1_ --------------------------
	.section	.nv.info._ZN2at6native29vectorized_elementwise_kernelILi8ENS0_13AUnaryFunctorIaaaZZZNS0_15binary_internal21div_floor_kernel_cudaERNS_18TensorIteratorBaseEENKUlvE_clEvENKUlvE0_clEvEUlaaE_EESt5arrayIPcLm2EEEEviT0_T1_,"",@"SHT_CUDA_INFO"
	.sectionflags	@""
	.align	4


	//----- nvinfo : EIATTR_CUDA_API_VERSION
	.align		4
        /*0000*/ 	.byte	0x04, 0x37
        /*0002*/ 	.short	(.L_5589 - .L_5588)
.L_5588:
        /*0004*/ 	.word	0x00000082


	//----- nvinfo : EIATTR_KPARAM_INFO
	.align		4
.L_5589:
        /*0008*/ 	.byte	0x04, 0x17
        /*000a*/ 	.short	(.L_5591 - .L_5590)
.L_5590:
        /*000c*/ 	.word	0x00000000
        /*0010*/ 	.short	0x0002
        /*0012*/ 	.short	0x0008
        /*0014*/ 	.byte	0x00, 0xf0, 0x41, 0x00


	//----- nvinfo : EIATTR_KPARAM_INFO
	.align		4
.L_5591:
        /*0018*/ 	.byte	0x04, 0x17
        /*001a*/ 	.short	(.L_5593 - .L_5592)
.L_5592:
        /*001c*/ 	.word	0x00000000
        /*0020*/ 	.short	0x0001
        /*0022*/ 	.short	0x0004
        /*0024*/ 	.byte	0x00, 0xf0, 0x09, 0x00


	//----- nvinfo : EIATTR_KPARAM_INFO
	.align		4
.L_5593:
        /*0028*/ 	.byte	0x04, 0x17
        /*002a*/ 	.short	(.L_5595 - .L_5594)
.L_5594:
        /*002c*/ 	.word	0x00000000
        /*0030*/ 	.short	0x0000
        /*0032*/ 	.short	0x0000
        /*0034*/ 	.byte	0x00, 0xf0, 0x11, 0x00


	//----- nvinfo : EIATTR_SPARSE_MMA_MASK
	.align		4
.L_5595:
        /*0038*/ 	.byte	0x03, 0x50
        /*003a*/ 	.short	0x0000


	//----- nvinfo : EIATTR_MAXREG_COUNT
	.align		4
        /*003c*/ 	.byte	0x03, 0x1b
        /*003e*/ 	.short	0x00ff


	//----- nvinfo : EIATTR_MERCURY_ISA_VERSION
	.align		4
        /*0040*/ 	.byte	0x03, 0x5f
        /*0042*/ 	.short	0x0101


	//----- nvinfo : EIATTR_VRC_CTA_INIT_COUNT
	.align		4
        /*0044*/ 	.byte	0x02, 0x4a
	.zero		1
	.zero		1


	//----- nvinfo : EIATTR_EXIT_INSTR_OFFSETS
	.align		4
        /*0048*/ 	.byte	0x04, 0x1c
        /*004a*/ 	.short	(.L_5597 - .L_5596)


	//   ....[0]....
.L_5596:
        /*004c*/ 	.word	0x00001810


	//   ....[1]....
        /*0050*/ 	.word	0x00001870


	//   ....[2]....
        /*0054*/ 	.word	0x000028f0


	//----- nvinfo : EIATTR_MAX_THREADS
	.align		4
.L_5597:
        /*0058*/ 	.byte	0x04, 0x05
        /*005a*/ 	.short	(.L_5599 - .L_5598)
.L_5598:
        /*005c*/ 	.word	0x00000080
        /*0060*/ 	.word	0x00000001
        /*0064*/ 	.word	0x00000001


	//----- nvinfo : EIATTR_CRS_STACK_SIZE
	.align		4
.L_5599:
        /*0068*/ 	.byte	0x04, 0x1e
        /*006a*/ 	.short	(.L_5601 - .L_5600)
.L_5600:
        /*006c*/ 	.word	0x00000000


	//----- nvinfo : EIATTR_CBANK_PARAM_SIZE
	.align		4
.L_5601:
        /*0070*/ 	.byte	0x03, 0x19
        /*0072*/ 	.short	0x0018


	//----- nvinfo : EIATTR_PARAM_CBANK
	.align		4
        /*0074*/ 	.byte	0x04, 0x0a
        /*0076*/ 	.short	(.L_5603 - .L_5602)
	.align		4
.L_5602:
        /*0078*/ 	.word	index@(.nv.constant0._ZN2at6native29vectorized_elementwise_kernelILi8ENS0_13AUnaryFunctorIaaaZZZNS0_15binary_internal21div_floor_kernel_cudaERNS_18TensorIteratorBaseEENKUlvE_clEvENKUlvE0_clEvEUlaaE_EESt5arrayIPcLm2EEEEviT0_T1_)
        /*007c*/ 	.short	0x0380
        /*007e*/ 	.short	0x0018


	//----- nvinfo : EIATTR_SW_WAR
	.align		4
.L_5603:
        /*0080*/ 	.byte	0x04, 0x36
        /*0082*/ 	.short	(.L_5605 - .L_5604)
.L_5604:
        /*0084*/ 	.word	0x00000008
.L_5605:


//--------------------- .nv.info._ZN2at6native18elementwise_kernelILi128ELi4EZNS0_15gpu_kernel_implINS0_13BinaryFunctorIhhhZZZNS0_15binary_internal21div_floor_kernel_cudaERNS_18TensorIteratorBaseEENKUlvE_clEvENKUlvE_clEvEUlhhE_EEEEvS6_RKT_EUliE_EEviT1_ --------------------------
	.section	.nv.info._ZN2at6native18elementwise_kernelILi128ELi4EZNS0_15gpu_kernel_implINS0_13BinaryFunctorIhhhZZZNS0_15binary_internal21div_floor_kernel_cudaERNS_18TensorIteratorBaseEENKUlvE_clEvENKUlvE_clEvEUlhhE_EEEEvS6_RKT_EUliE_EEviT1_,"",@"SHT_CUDA_INFO"
	.sectionflags	@""
	.align	4


	//----- nvinfo : EIATTR_CUDA_API_VERSION
	.align		4
        /*0000*/ 	.byte	0x04, 0x37
        /*0002*/ 	.short	(.L_5607 - .L_5606)
.L_5606:
        /*0004*/ 	.word	0x00000082


	//----- nvinfo : EIATTR_KPARAM_INFO
	.align		4
.L_5607:
        /*0008*/ 	.byte	0x04, 0x17
        /*000a*/ 	.short	(.L_5609 - .L_5608)
.L_5608:
        /*000c*/ 	.word	0x00000000
        /*0010*/ 	.short	0x0001
        /*0012*/ 	.short	0x0008
        /*0014*/ 	.byte	0x00, 0xf0, 0x21, 0x0a


	//----- nvinfo : EIATTR_KPARAM_INFO
	.align		4
.L_5609:
        /*0018*/ 	.byte	0x04, 0x17
        /*001a*/ 	.short	(.L_5611 - .L_5610)
.L_5610:
        /*001c*/ 	.word	0x00000000
        /*0020*/ 	.short	0x0000
        /*0022*/ 	.short	0x0000
        /*0024*/ 	.byte	0x00, 0xf0, 0x11, 0x00


	//----- nvinfo : EIATTR_SPARSE_MMA_MASK
	.align		4
.L_5611:
        /*0028*/ 	.byte	0x03, 0x50
        /*002a*/ 	.short	0x0000


	//----- nvinfo : EIATTR_MAXREG_COUNT
	.align		4
        /*002c*/ 	.byte	0x03, 0x1b
        /*002e*/ 	.short	0x0080


	//----- nvinfo : EIATTR_EXTERNS
	.align		4
        /*0030*/ 	.byte	0x04, 0x0f
        /*0032*/ 	.short	(.L_5613 - .L_5612)


	//   ....[0]....
	.align		4
.L_5612:
        /*0034*/ 	.word	index@(__assertfail)


	//----- nvinfo : EIATTR_MERCURY_ISA_VERSION
	.align		4
.L_5613:
        /*0038*/ 	.byte	0x03, 0x5f
        /*003a*/ 	.short	0x0101


	//----- nvinfo : EIATTR_VRC_CTA_INIT_COUNT
	.align		4
        /*003c*/ 	.byte	0x02, 0x4a
	.zero		1
	.zero		1


	//----- nvinfo : EIATTR_SYSCALL_OFFSETS
	.align		4
        /*0040*/ 	.byte	0x04, 0x46
        /*0042*/ 	.short	(.L_5615 - .L_5614)


	//   ....[0]....
.L_5614:
        /*0044*/ 	.word	0x000024a0


	//   ....[1]....
        /*0048*/ 	.word	0x00003310


	//   ....[2]....
        /*004c*/ 	.word	0x000040a0


	//   ....[3]....
        /*0050*/ 	.word	0x00006820


	//   ....[4]....
        /*0054*/ 	.word	0x00008190


	//   ....[5]....
        /*0058*/ 	.word	0x0000a9e0


	//   ....[6]....
        /*005c*/ 	.word	0x0000c350


	//   ....[7]....
        /*0060*/ 	.word	0x0000ebe0


	//   ....[8]....
        /*0064*/ 	.word	0x00010520


	//----- nvinfo : EIATTR_EXIT_INSTR_OFFSETS
	.align		4
.L_5615:
        /*0068*/ 	.byte	0x04, 0x1c
        /*006a*/ 	.short	(.L_5617 - .L_5616)


	//   ....[0]....
.L_5616:
        /*006c*/ 	.word	0x0000c5d0


	//   ....[1]....
        /*0070*/ 	.word	0x0000fae0


	//   ....[2]....
        /*0074*/ 	.word	0x0000fb00


	//   ....[3]....
        /*0078*/ 	.word	0x0000fba0


	//   ....[4]....
        /*007c*/ 	.word	0x0000fbd0


	//   ....[5]....
        /*0080*/ 	.word	0x0000fbf0


	//   ....[6]....
        /*0084*/ 	.word	0x0000fc80


	//   ....[7]....
        /*0088*/ 	.word	0x0000fcc0


	//   ....[8]....
        /*008c*/ 	.word	0x0000fd60


	//   ....[9]....
        /*0090*/ 	.word	0x0000fdb0


	//   ....[10]....
        /*0094*/ 	.word	0x0000fde0


	//   ....[11]....
        /*0098*/ 	.word	0x0000fea0


	//   ....[12]....
        /*009c*/ 	.word	0x0000ffe0


	//   ....[13]....
        /*00a0*/ 	.word	0x00010120


	//   ....[14]....
        /*00a4*/ 	.word	0x00010270


	//   ....[15]....
        /*00a8*/ 	.word	0x000102b0


	//   ....[16]....
        /*00ac*/ 	.word	0x000102e0


	//   ....[17]....
        /*00b0*/ 	.word	0x00010380


	//   ....[18]....
        /*00b4*/ 	.word	0x000103c0


	//   ....[19]....
        /*00b8*/ 	.word	0x00010530


	//   ....[20]....
        /*00bc*/ 	.word	0x00010610


	//   ....[21]....
        /*00c0*/ 	.word	0x000106b0


	//   ....[22]....
        /*00c4*/ 	.word	0x000106e0


	//   ....[23]....
        /*00c8*/ 	.word	0x00010730


	//   ....[24]....
        /*00cc*/ 	.word	0x00010770


	//----- nvinfo : EIATTR_MAX_THREADS
	.align		4
.L_5617:
        /*00d0*/ 	.byte	0x04, 0x05
        /*00d2*/ 	.short	(.L_5619 - .L_5618)
.L_5618:
        /*00d4*/ 	.word	0x00000080
        /*00d8*/ 	.word	0x00000001
        /*00dc*/ 	.word	0x00000001


	//----- nvinfo : EIATTR_CRS_STACK_SIZE
	.align		4
.L_5619:
        /*00e0*/ 	.byte	0x04, 0x1e
        /*00e2*/ 	.short	(.L_5621 - .L_5620)
.L_5620:
        /*00e4*/ 	.word	0x00000000


	//----- nvinfo : EIATTR_CBANK_PARAM_SIZE
	.align		4
.L_5621:
        /*00e8*/ 	.byte	0x03, 0x19
        /*00ea*/ 	.short	0x0290


	//----- nvinfo : EIATTR_PARAM_CBANK
	.align		4
        /*00ec*/ 	.byte	0x04, 0x0a
        /*00ee*/ 	.short	(.L_5623 - .L_5622)
	.align		4
.L_5622:
        /*00f0*/ 	.word	index@(.nv.constant0._ZN2at6native18elementwise_kernelILi128ELi4EZNS0_15gpu_kernel_implINS0_13BinaryFunctorIhhhZZZNS0_15binary_internal21div_floor_kernel_cudaERNS_18TensorIteratorBaseEENKUlvE_clEvENKUlvE_clEvEUlhhE_EEEEvS6_RKT_EUliE_EEviT1_)
        /*00f4*/ 	.short	0x0380
        /*00f6*/ 	.short	0x0290


	//----- nvinfo : EIATTR_SW_WAR
	.align		4
.L_5623:
        /*00f8*/ 	.byte	0x04, 0x36
        /*00fa*/ 	.short	(.L_5625 - .L_5624)
.L_5624:
        /*00fc*/ 	.word	0x00000008
.L_5625:


//--------------------- .nv.info._ZN2at6native27unrolled_elementwise_kernelINS0_13BinaryFunctorIhhhZZZNS0_15binary_internal21div_floor_kernel_cudaERNS_18TensorIteratorBaseEENKUlvE_clEvENKUlvE_clEvEUlhhE_EESt5arrayIPcLm3EELi4E23TrivialOffsetCalculatorILi2EjESD_ILi1EjENS0_6memory12LoadWithCastILi2EEENSG_13StoreWithCastILi1EEEEEviT_T0_T2_T3_T4_T5_ --------------------------
	.section	.nv.info._ZN2at6native27unrolled_elementwise_kernelINS0_13BinaryFunctorIhhhZZZNS0_15binary_internal21div_floor_kernel_cudaERNS_18TensorIteratorBaseEENKUlvE_clEvENKUlvE_clEvEUlhhE_EESt5arrayIPcLm3EELi4E23TrivialOffsetCalculatorILi2EjESD_ILi1EjENS0_6memory12LoadWithCastILi2EEENSG_13StoreWithCastILi1EEEEEviT_T0_T2_T3_T4_T5_,"",@"SHT_CUDA_INFO"
	.sectionflags	@""
	.align	4


	//----- nvinfo : EIATTR_CUDA_API_VERSION
	.align		4
        /*0000*/ 	.byte	0x04, 0x37
        /*0002*/ 	.short	(.L_5627 - .L_5626)
.L_5626:
        /*0004*/ 	.word	0x00000082


	//----- nvinfo : EIATTR_KPARAM_INFO
	.align		4
.L_5627:
        /*0008*/ 	.byte	0x04, 0x17
        /*000a*/ 	.short	(.L_5629 - .L_5628)
.L_5628:
        /*000c*/ 	.word	0x00000000
        /*0010*/ 	.short	0x0006
        /*0012*/ 	.short	0x0030
        /*0014*/ 	.byte	0x00, 0xf0, 0x21, 0x00


	//----- nvinfo : EIATTR_KPARAM_INFO
	.align		4
.L_5629:
        /*0018*/ 	.byte	0x04, 0x17
        /*001a*/ 	.short	(.L_5631 - .L_5630)
.L_5630:
        /*001c*/ 	.word	0x00000000
        /*0020*/ 	.short	0x0005
        /*0022*/ 	.short	0x0024
        /*0024*/ 	.byte	0x00, 0xf0, 0x31, 0x00


	//----- nvinfo : EIATTR_KPARAM_INFO
	.align		4
.L_5631:
        /*0028*/ 	.byte	0x04, 0x17
        /*002a*/ 	.short	(.L_5633 - .L_5632)
.L_5632:
        /*002c*/ 	.word	0x00000000
        /*0030*/ 	.short	0x0004
        /*0032*/ 	.short	0x0021
        /*0034*/ 	.byte	0x00, 0xf0, 0x05, 0x00


	//----- nvinfo : EIATTR_KPARAM_INFO
	.align		4
.L_5633:
        /*0038*/ 	.byte	0x04, 0x17
        /*003a*/ 	.short	(.L_5635 - .L_5634)
.L_5634:
        /*003c*/ 	.word	0x00000000
        /*0040*/ 	.short	0x0003
        /*0042*/ 	.short	0x0020
        /*0044*/ 	.byte	0x00, 0xf0, 0x05, 0x00


	//----- nvinfo : EIATTR_KPARAM_INFO
	.align		4
.L_5635:
        /*0048*/ 	.byte	0x04, 0x17
        /*004a*/ 	.short	(.L_5637 - .L_5636)
.L_5636:
        /*004c*/ 	.word	0x00000000
        /*0050*/ 	.short	0x0002
        /*0052*/ 	.short	0x0008
        /*0054*/ 	.byte	0x00, 0xf0, 0x61, 0x00


	//----- nvinfo : EIATTR_KPARAM_INFO
	.align		4
.L_5637:
        /*0058*/ 	.byte	0x04, 0x17
        /*005a*/ 	.short	(.L_5639 - .L_5638)
.L_5638:
        /*005c*/ 	.word	0x00000000
        /*0060*/ 	.short	0x0001
        /*0062*/ 	.short	0x0004
        /*0064*/ 	.byte	0x00, 0xf0, 0x05, 0x00


	//----- nvinfo : EIATTR_KPARAM_INFO
	.align		4
.L_5639:
        /*0068*/ 	.byte	0x04, 0x17
        /*006a*/ 	.short	(.L_5641 - .L_5640)
.L_5640:
        /*006c*/ 	.word	0x00000000
        /*0070*/ 	.short	0x0000
        /*0072*/ 	.short	0x0000
        /*0074*/ 	.byte	0x00, 0xf0, 0x11, 0x00


	//----- nvinfo : EIATTR_SPARSE_MMA_MASK
	.align		4
.L_5641:
        /*0078*/ 	.byte	0x03, 0x50
        /*007a*/ 	.short	0x0000


	//----- nvinfo : EIATTR_MAXREG_COUNT
	.align		4
        /*007c*/ 	.byte	0x03, 0x1b
        /*007e*/ 	.short	0x00ff


	//----- nvinfo : EIATTR_EXTERNS
	.align		4
        /*0080*/ 	.byte	0x04, 0x0f
        /*0082*/ 	.short	(.L_5643 - .L_5642)


	//   ....[0]....
	.align		4
.L_5642:
        /*0084*/ 	.word	index@(__assertfail)


	//----- nvinfo : EIATTR_MERCURY_ISA_VERSION
	.align		4
.L_5643:
        /*0088*/ 	.byte	0x03, 0x5f
        /*008a*/ 	.short	0x0101


	//----- nvinfo : EIATTR_VRC_CTA_INIT_COUNT
	.align		4
        /*008c*/ 	.byte	0x02, 0x4a
	.zero		1
	.zero		1


	//----- nvinfo : EIATTR_SYSCALL_OFFSETS
	.align		4
        /*0090*/ 	.byte	0x04, 0x46
        /*0092*/ 	.short	(.L_5645 - .L_5644)


	//   ....[0]....
.L_5644:
        /*0094*/ 	.word	0x00000e90


	//   ....[1]....
        /*0098*/ 	.word	0x00001d50


	//   ....[2]....
        /*009c*/ 	.word	0x00002d50


	//   ....[3]....
        /*00a0*/ 	.word	0x00003c10


	//   ....[4]....
        /*00a4*/ 	.word	0x00004b50


	//   ....[5]....
        /*00a8*/ 	.word	0x00005a10


	//   ....[6]....
        /*00ac*/ 	.word	0x00006950


	//   ....[7]....
        /*00b0*/ 	.word	0x00007820


	//   ....[8]....
        /*00b4*/ 	.word	0x000089b0


	//   ....[9]....
        /*00b8*/ 	.word	0x000097f0


	//   ....[10]....
        /*00bc*/ 	.word	0x0000a6f0


	//   ....[11]....
        /*00c0*/ 	.word	0x0000b5c0


	//----- nvinfo : EIATTR_EXIT_INSTR_OFFSETS
	.align		4
.L_5645:
        /*00c4*/ 	.byte	0x04, 0x1c
        /*00c6*/ 	.short	(.L_5647 - .L_5646)


	//   ....[0]....
.L_5646:
        /*00c8*/ 	.word	0x0000a9a0


	//   ....[1]....
        /*00cc*/ 	.word	0x0000aad0


	//   ....[2]....
        /*00d0*/ 	.word	0x0000aaf0


	//   ....[3]....
        /*00d4*/ 	.word	0x0000ab90


	//   ....[4]....
        /*00d8*/ 	.word	0x0000abc0


	//   ....[5]....
        /*00dc*/ 	.word	0x0000abf0


	//   ....[6]....
        /*00e0*/ 	.word	0x0000ac90


	//   ....[7]....
        /*00e4*/ 	.word	0x0000ace0


	//   ....[8]....
        /*00e8*/ 	.word	0x0000ad90


	//   ....[9]....
        /*00ec*/ 	.word	0x0000adf0


	//   ....[10]....
        /*00f0*/ 	.word	0x0000ae30


	//   ....[11]....
        /*00f4*/ 	.word	0x0000af00


	//   ....[12]....
        /*00f8*/ 	.word	0x0000b050


	//   ....[13]....
        /*00fc*/ 	.word	0x0000b1a0


	//   ....[14]....
        /*0100*/ 	.word	0x0000b300


	//   ....[15]....
        /*0104*/ 	.word	0x0000b340


	//   ....[16]....
        /*0108*/ 	.word	0x0000b370


	//   ....[17]....
        /*010c*/ 	.word	0x0000b410


	//   ....[18]....
        /*0110*/ 	.word	0x0000b460


	//   ....[19]....
        /*0114*/ 	.word	0x0000b5d0


	//   ....[20]....
        /*0118*/ 	.word	0x0000b6c0


	//   ....[21]....
        /*011c*/ 	.word	0x0000b770


	//   ....[22]....
        /*0120*/ 	.word	0x0000b7a0


	//   ....[23]....
        /*0124*/ 	.word	0x0000b7f0


	//   ....[24]....
        /*0128*/ 	.word	0x0000b840


	//----- nvinfo : EIATTR_MAX_THREADS
	.align		4
.L_5647:
        /*012c*/ 	.byte	0x04, 0x05
        /*012e*/ 	.short	(.L_5649 - .L_5648)
.L_5648:
        /*0130*/ 	.word	0x00000080
        /*0134*/ 	.word	0x00000001
        /*0138*/ 	.word	0x00000001


	//----- nvinfo : EIATTR_CRS_STACK_SIZE
	.align		4
.L_5649:
        /*013c*/ 	.byte	0x04, 0x1e
        /*013e*/ 	.short	(.L_5651 - .L_5650)
.L_5650:
        /*0140*/ 	.word	0x00000000


	//----- nvinfo : EIATTR_CBANK_PARAM_SIZE
	.align		4
.L_5651:
        /*0144*/ 	.byte	0x03, 0x19
        /*0146*/ 	.short	0x0038


	//----- nvinfo : EIATTR_PARAM_CBANK
	.align		4
        /*0148*/ 	.byte	0x04, 0x0a
        /*014a*/ 	.short	(.L_5653 - .L_5652)
	.align		4
.L_5652:
        /*014c*/ 	.word	index@(.nv.constant0._ZN2at6native27unrolled_elementwise_kernelINS0_13BinaryFunctorIhhhZZZNS0_15binary_internal21div_floor_kernel_cudaERNS_18TensorIteratorBaseEENKUlvE_clEvENKUlvE_clEvEUlhhE_EESt5arrayIPcLm3EELi4E23TrivialOffsetCalculatorILi2EjESD_ILi1EjENS0_6memory12LoadWithCastILi2EEENSG_13StoreWithCastILi1EEEEEviT_T0_T2_T3_T4_T5_)
        /*0150*/ 	.short	0x0380
        /*0152*/ 	.short	0x0038


	//----- nvinfo : EIATTR_SW_WAR
	.align		4
.L_5653:
        /*0154*/ 	.byte	0x04, 0x36
        /*0156*/ 	.short	(.L_5655 - .L_5654)
.L_5654:
        /*0158*/ 	.word	0x00000008
.L_5655:


//--------------------- .nv.info._ZN2at6native18elementwise_kernelILi128ELi4EZNS0_22gpu_kernel_impl_nocastINS0_13BinaryFunctorIhhhZZZNS0_15binary_internal21div_floor_kernel_cudaERNS_18TensorIteratorBaseEENKUlvE_clEvENKUlvE_clEvEUlhhE_EEEEvS6_RKT_EUliE_EEviT1_ --------------------------
	.section	.nv.info._ZN2at6native18elementwise_kernelILi128ELi4EZNS0_22gpu_kernel_impl_nocastINS0_13BinaryFunctorIhhhZZZNS0_15binary_internal21div_floor_kernel_cudaERNS_18TensorIteratorBaseEENKUlvE_clEvENKUlvE_clEvEUlhhE_EEEEvS6_RKT_EUliE_EEviT1_,"",@"SHT_CUDA_INFO"
	.sectionflags	@""
	.align	4


	//----- nvinfo : EIATTR_CUDA_API_VERSION
	.align		4
        /*0000*/ 	.byte	0x04, 0x37
        /*0002*/ 	.short	(.L_5657 - .L_5656)
.L_5656:
        /*0004*/ 	.word	0x00000082


	//----- nvinfo : EIATTR_KPARAM_INFO
	.align		4
.L_5657:
        /*0008*/ 	.byte	0x04, 0x17
        /*000a*/ 	.short	(.L_5659 - .L_5658)
.L_5658:
        /*000c*/ 	.word	0x00000000
        /*0010*/ 	.short	0x0001
        /*0012*/ 	.short	0x0008
        /*0014*/ 	.byte	0x00, 0xf0, 0x21, 0x0a


	//----- nvinfo : EIATTR_KPARAM_INFO
	.align		4
.L_5659:
        /*0018*/ 	.byte	0x04, 0x17
        /*001a*/ 	.short	(.L_5661 - .L_5660)
.L_5660:
        /*001c*/ 	.word	0x00000000
        /*0020*/ 	.short	0x0000
        /*0022*/ 	.short	0x0000
        /*0024*/ 	.byte	0x00, 0xf0, 0x11, 0x00


	//----- nvinfo : EIATTR_SPARSE_MMA_MASK
	.align		4
.L_5661:
        /*0028*/ 	.byte	0x03, 0x50
        /*002a*/ 	.short	0x0000


	//----- nvinfo : EIATTR_MAXREG_COUNT
	.align		4
        /*002c*/ 	.byte	0x03, 0x1b
        /*002e*/ 	.short	0x0080


	//----- nvinfo : EIATTR_MERCURY_ISA_VERSION
	.align		4
        /*0030*/ 	.byte	0x03, 0x5f
        /*0032*/ 	.short	0x0101


	//----- nvinfo : EIATTR_VRC_CTA_INIT_COUNT
	.align		4
        /*0034*/ 	.byte	0x02, 0x4a
	.zero		1
	.zero		1


	//----- nvinfo : EIATTR_EXIT_INSTR_OFFSETS
	.align		4
        /*0038*/ 	.byte	0x04, 0x1c
        /*003a*/ 	.short	(.L_5663 - .L_5662)


	//   ....[0]....
.L_5662:
        /*003c*/ 	.word	0x00000350


	//   ....[1]....
        /*0040*/ 	.word	0x000003e0


	//   ....[2]....
        /*0044*/ 	.word	0x00004910


	//   ....[3]....
        /*0048*/ 	.word	0x00005fb0


	//----- nvinfo : EIATTR_MAX_THREADS
	.align		4
.L_5663:
        /*004c*/ 	.byte	0x04, 0x05
        /*004e*/ 	.short	(.L_5665 - .L_5664)
.L_5664:
        /*0050*/ 	.word	0x00000080
        /*0054*/ 	.word	0x00000001
        /*0058*/ 	.word	0x00000001


	//----- nvinfo : EIATTR_CRS_STACK_SIZE
	.align		4
.L_5665:
        /*005c*/ 	.byte	0x04, 0x1e
        /*005e*/ 	.short	(.L_5667 - .L_5666)
.L_5666:
        /*0060*/ 	.word	0x00000000


	//----- nvinfo : EIATTR_CBANK_PARAM_SIZE
	.align		4
.L_5667:
        /*0064*/ 	.byte	0x03, 0x19
        /*0066*/ 	.short	0x0290


	//----- nvinfo : EIATTR_PARAM_CBANK
	.align		4
        /*0068*/ 	.byte	0x04, 0x0a
        /*006a*/ 	.short	(.L_5669 - .L_5668)
	.align		4
.L_5668:
        /*006c*/ 	.word	index@(.nv.constant0._ZN2at6native18elementwise_kernelILi128ELi4EZNS0_22gpu_kernel_impl_nocastINS0_13BinaryFunctorIhhhZZZNS0_15binary_internal21div_floor_kernel_cudaERNS_18TensorIteratorBaseEENKUlvE_clEvENKUlvE_clEvEUlhhE_EEEEvS6_RKT_EUliE_EEviT1_)
        /*0070*/ 	.short	0x0380
        /*0072*/ 	.short	0x0290


	//----- nvinfo : EIATTR_SW_WAR
	.align		4
.L_5669:
        /*0074*/ 	.byte	0x04, 0x36
        /*0076*/ 	.short	(.L_5671 - .L_5670)
.L_5670:
        /*0078*/ 	.word	0x00000008
.L_5671:


//--------------------- .nv.info._ZN2at6native27unrolled_elementwise_kernelINS0_13BinaryFunctorIhhhZZZNS0_15binary_internal21div_floor_kernel_cudaERNS_18TensorIteratorBaseEENKUlvE_clEvENKUlvE_clEvEUlhhE_EESt5arrayIPcLm3EELi4E23TrivialOffsetCalculatorILi2EjESD_ILi1EjENS0_6memory15LoadWithoutCastENSG_16StoreWithoutCastEEEviT_T0_T2_T3_T4_T5_ --------------------------
	.section	.nv.info._ZN2at6native27unrolled_elementwise_kernelINS0_13BinaryFunctorIhhhZZZNS0_15binary_internal21div_floor_kernel_cudaERNS_18TensorIteratorBaseEENKUlvE_clEvENKUlvE_clEvEUlhhE_EESt5arrayIPcLm3EELi4E23TrivialOffsetCalculatorILi2EjESD_ILi1EjENS0_6memory15LoadWithoutCastENSG_16StoreWithoutCastEEEviT_T0_T2_T3_T4_T5_,"",@"SHT_CUDA_INFO"
	.sectionflags	@""
	.align	4


	//----- nvinfo : EIATTR_CUDA_API_VERSION
	.align		4
        /*0000*/ 	.byte	0x04, 0x37
        /*0002*/ 	.short	(.L_5673 - .L_5672)
.L_5672:
        /*0004*/ 	.word	0x00000082


	//----- nvinfo : EIATTR_KPARAM_INFO
	.align		4
.L_5673:
        /*0008*/ 	.byte	0x04, 0x17
        /*000a*/ 	.short	(.L_5675 - .L_5674)
.L_5674:
        /*000c*/ 	.word	0x00000000
        /*0010*/ 	.short	0x0006
        /*0012*/ 	.short	0x0023
        /*0014*/ 	.byte	0x00, 0xf0, 0x05, 0x00


	//----- nvinfo : EIATTR_KPARAM_INFO
	.align		4
.L_5675:
        /*0018*/ 	.byte	0x04, 0x17
        /*001a*/ 	.short	(.L_5677 - .L_5676)
.L_5676:
        /*001c*/ 	.word	0x00000000
        /*0020*/ 	.short	0x0005
        /*0022*/ 	.short	0x0022
        /*0024*/ 	.byte	0x00, 0xf0, 0x05, 0x00


	//----- nvinfo : EIATTR_KPARAM_INFO
	.align		4
.L_5677:
        /*0028*/ 	.byte	0x04, 0x17
        /*002a*/ 	.short	(.L_5679 - .L_5678)
.L_5678:
        /*002c*/ 	.word	0x00000000
        /*0030*/ 	.short	0x0004
        /*0032*/ 	.short	0x0021
        /*0034*/ 	.byte	0x00, 0xf0, 0x05, 0x00


	//----- nvinfo : EIATTR_KPARAM_INFO
	.align		4
.L_5679:
        /*0038*/ 	.byte	0x04, 0x17
        /*003a*/ 	.short	(.L_5681 - .L_5680)
.L_5680:
        /*003c*/ 	.word	0x00000000
        /*0040*/ 	.short	0x0003
        /*0042*/ 	.short	0x0020
        /*0044*/ 	.byte	0x00, 0xf0, 0x05, 0x00


	//----- nvinfo : EIATTR_KPARAM_INFO
	.align		4
.L_5681:
        /*0048*/ 	.byte	0x04, 0x17
        /*004a*/ 	.short	(.L_5683 - .L_5682)
.L_5682:
        /*004c*/ 	.word	0x00000000
        /*0050*/ 	.short	0x0002
        /*0052*/ 	.short	0x0008
        /*0054*/ 	.byte	0x00, 0xf0, 0x61, 0x00


	//----- nvinfo : EIATTR_KPARAM_INFO
	.align		4
.L_5683:
        /*0058*/ 	.byte	0x04, 0x17
        /*005a*/ 	.short	(.L_5685 - .L_5684)
.L_5684:
        /*005c*/ 	.word	0x00000000
        /*0060*/ 	.short	0x0001
        /*0062*/ 	.short	0x0004
        /*0064*/ 	.byte	0x00, 0xf0, 0x05, 0x00


	//----- nvinfo : EIATTR_KPARAM_INFO
	.align		4
.L_5685:
        /*0068*/ 	.byte	0x04, 0x17
        /*006a*/ 	.short	(.L_5687 - .L_5686)
.L_5686:
        /*006c*/ 	.word	0x00000000
        /*0070*/ 	.short	0x0000
        /*0072*/ 	.short	0x0000
        /*0074*/ 	.byte	0x00, 0xf0, 0x11, 0x00


	//----- nvinfo : EIATTR_SPARSE_MMA_MASK
	.align		4
.L_5687:
        /*0078*/ 	.byte	0x03, 0x50
        /*007a*/ 	.short	0x0000


	//----- nvinfo : EIATTR_MAXREG_COUNT
	.align		4
        /*007c*/ 	.byte	0x03, 0x1b
        /*007e*/ 	.short	0x00ff


	//----- nvinfo : EIATTR_MERCURY_ISA_VERSION
	.align		4
        /*0080*/ 	.byte	0x03, 0x5f
        /*0082*/ 	.short	0x0101


	//----- nvinfo : EIATTR_VRC_CTA_INIT_COUNT
	.align		4
        /*0084*/ 	.byte	0x02, 0x4a
	.zero		1
	.zero		1


	//----- nvinfo : EIATTR_EXIT_INSTR_OFFSETS
	.align		4
        /*0088*/ 	.byte	0x04, 0x1c
        /*008a*/ 	.short	(.L_5689 - .L_5688)


	//   ....[0]....
.L_5688:
        /*008c*/ 	.word	0x000007e0


	//   ....[1]....
        /*0090*/ 	.word	0x00000840


	//----- nvinfo : EIATTR_MAX_THREADS
	.align		4
.L_5689:
        /*0094*/ 	.byte	0x04, 0x05
        /*0096*/ 	.short	(.L_5691 - .L_5690)
.L_5690:
        /*0098*/ 	.word	0x00000080
        /*009c*/ 	.word	0x00000001
        /*00a0*/ 	.word	0x00000001


	//----- nvinfo : EIATTR_CRS_STACK_SIZE
	.align		4
.L_5691:
        /*00a4*/ 	.byte	0x04, 0x1e
        /*00a6*/ 	.short	(.L_5693 - .L_5692)
.L_5692:
        /*00a8*/ 	.word	0x00000000


	//----- nvinfo : EIATTR_CBANK_PARAM_SIZE
	.align		4
.L_5693:
        /*00ac*/ 	.byte	0x03, 0x19
        /*00ae*/ 	.short	0x0024


	//----- nvinfo : EIATTR_PARAM_CBANK
	.align		4
        /*00b0*/ 	.byte	0x04, 0x0a
        /*00b2*/ 	.short	(.L_5695 - .L_5694)
	.align		4
.L_5694:
        /*00b4*/ 	.word	index@(.nv.constant0._ZN2at6native27unrolled_elementwise_kernelINS0_13BinaryFunctorIhhhZZZNS0_15binary_internal21div_floor_kernel_cudaERNS_18TensorIteratorBaseEENKUlvE_clEvENKUlvE_clEvEUlhhE_EESt5arrayIPcLm3EELi4E23TrivialOffsetCalculatorILi2EjESD_ILi1EjENS0_6memory15LoadWithoutCastENSG_16StoreWithoutCastEEEviT_T0_T2_T3_T4_T5_)
        /*00b8*/ 	.short	0x0380
        /*00ba*/ 	.short	0x0024


	//----- nvinfo : EIATTR_SW_WAR
	.align		4
.L_5695:
        /*00bc*/ 	.byte	0x04, 0x36
        /*00be*/ 	.short	(.L_5697 - .L_5696)
.L_5696:
        /*00c0*/ 	.word	0x00000008
.L_5697:


//--------------------- .nv.info._ZN2at6native29vectorized_elementwise_kernelILi2ENS0_13BinaryFunctorIhhhZZZNS0_15binary_internal21div_floor_kernel_cudaERNS_18TensorIteratorBaseEENKUlvE_clEvENKUlvE_clEvEUlhhE_EESt5arrayIPcLm3EEEEviT0_T1_ --------------------------
	.section	.nv.info._ZN2at6native29vectorized_elementwise_kernelILi2ENS0_13BinaryFunctorIhhhZZZNS0_15binary_internal21div_floor_kernel_cudaERNS_18TensorIteratorBaseEENKUlvE_clEvENKUlvE_clEvEUlhhE_EESt5arrayIPcLm3EEEEviT0_T1_,"",@"SHT_CUDA_INFO"
	.sectionflags	@""
	.align	4


	//----- nvinfo : EIATTR_CUDA_API_VERSION
	.align		4
        /*0000*/ 	.byte	0x04, 0x37
        /*0002*/ 	.short	(.L_5699 - .L_5698)
.L_5698:
        /*0004*/ 	.word	0x00000082


	//----- nvinfo : EIATTR_KPARAM_INFO
	.align		4
.L_5699:
        /*0008*/ 	.byte	0x04, 0x17
        /*000a*/ 	.short	(.L_5701 - .L_5700)
.L_5700:
        /*000c*/ 	.word	0x00000000
        /*0010*/ 	.short	0x0002
        /*0012*/ 	.short	0x0008
        /*0014*/ 	.byte	0x00, 0xf0, 0x61, 0x00


	//----- nvinfo : EIATTR_KPARAM_INFO
	.align		4
.L_5701:
        /*0018*/ 	.byte	0x04, 0x17
        /*001a*/ 	.short	(.L_5703 - .L_5702)
.L_5702:
        /*001c*/ 	.word	0x00000000
        /*0020*/ 	.short	0x0001
        /*0022*/ 	.short	0x0004
        /*0024*/ 	.byte	0x00, 0xf0, 0x05, 0x00


	//----- nvinfo : EIATTR_KPARAM_INFO
	.align		4
.L_5703:
        /*0028*/ 	.byte	0x04, 0x17
        /*002a*/ 	.short	(.L_5705 - .L_5704)
.L_5704:
        /*002c*/ 	.word	0x00000000
        /*0030*/ 	.short	0x0000
        /*0032*/ 	.short	0x0000
        /*0034*/ 	.byte	0x00, 0xf0, 0x11, 0x00


	//----- nvinfo : EIATTR_SPARSE_MMA_MASK
	.align		4
.L_5705:
        /*0038*/ 	.byte	0x03, 0x50
        /*003a*/ 	.short	0x0000


	//----- nvinfo : EIATTR_MAXREG_COUNT
	.align		4
        /*003c*/ 	.byte	0x03, 0x1b
        /*003e*/ 	.short	0x00ff


	//----- nvinfo : EIATTR_MERCURY_ISA_VERSION
	.align		4
        /*0040*/ 	.byte	0x03, 0x5f
        /*0042*/ 	.short	0x0101


	//----- nvinfo : EIATTR_VRC_CTA_INIT_COUNT
	.align		4
        /*0044*/ 	.byte	0x02, 0x4a
	.zero		1
	.zero		1


	//----- nvinfo : EIATTR_EXIT_INSTR_OFFSETS
	.align		4
        /*0048*/ 	.byte	0x04, 0x1c
        /*004a*/ 	.short	(.L_5707 - .L_5706)


	//   ....[0]....
.L_5706:
        /*004c*/ 	.word	0x00000fd0


	//   ....[1]....
        /*0050*/ 	.word	0x00001030


	//   ....[2]....
        /*0054*/ 	.word	0x000015b0


	//----- nvinfo : EIATTR_MAX_THREADS
	.align		4
.L_5707:
        /*0058*/ 	.byte	0x04, 0x05
        /*005a*/ 	.short	(.L_5709 - .L_5708)
.L_5708:
        /*005c*/ 	.word	0x00000080
        /*0060*/ 	.word	0x00000001
        /*0064*/ 	.word	0x00000001


	//----- nvinfo : EIATTR_CRS_STACK_SIZE
	.align		4
.L_5709:
        /*0068*/ 	.byte	0x04, 0x1e
        /*006a*/ 	.short	(.L_5711 - .L_5710)
.L_5710:
        /*006c*/ 	.word	0x00000000


	//----- nvinfo : EIATTR_CBANK_PARAM_SIZE
	.align		4
.L_5711:
        /*0070*/ 	.byte	0x03, 0x19
        /*0072*/ 	.short	0x0020


	//----- nvinfo : EIATTR_PARAM_CBANK
	.align		4
        /*0074*/ 	.byte	0x04, 0x0a
        /*0076*/ 	.short	(.L_5713 - .L_5712)
	.align		4
.L_5712:
        /*0078*/ 	.word	index@(.nv.constant0._ZN2at6native29vectorized_elementwise_kernelILi2ENS0_13BinaryFunctorIhhhZZZNS0_15binary_internal21div_floor_kernel_cudaERNS_18TensorIteratorBaseEENKUlvE_clEvENKUlvE_clEvEUlhhE_EESt5arrayIPcLm3EEEEviT0_T1_)
        /*007c*/ 	.short	0x0380
        /*007e*/ 	.short	0x0020


	//----- nvinfo : EIATTR_SW_WAR
	.align		4
.L_5713:
        /*0080*/ 	.byte	0x04, 0x36
        /*0082*/ 	.short	(.L_5715 - .L_5714)
.L_5714:
        /*0084*/ 	.word	0x00000008
.L_5715:


//--------------------- .nv.info._ZN2at6native29vectorized_elementwise_kernelILi4ENS0_13BinaryFunctorIhhhZZZNS0_15binary_internal21div_floor_kernel_cudaERNS_18TensorIteratorBaseEENKUlvE_clEvENKUlvE_clEvEUlhhE_EESt5arrayIPcLm3EEEEviT0_T1_ --------------------------
	.section	.nv.info._ZN2at6native29vectorized_elementwise_kernelILi4ENS0_13BinaryFunctorIhhhZZZNS0_15binary_internal21div_floor_kernel_cudaERNS_18TensorIteratorBaseEENKUlvE_clEvENKUlvE_clEvEUlhhE_EESt5arrayIPcLm3EEEEviT0_T1_,"",@"SHT_CUDA_INFO"
	.sectionflags	@""
	.align	4


	//----- nvinfo : EIATTR_CUDA_API_VERSION
	.align		4
        /*0000*/ 	.byte	0x04, 0x37
        /*0002*/ 	.short	(.L_5717 - .L_5716)
.L_5716:
        /*0004*/ 	.word	0x00000082


	//----- nvinfo : EIATTR_KPARAM_INFO
	.align		4
.L_5717:
        /*0008*/ 	.byte	0x04, 0x17
        /*000a*/ 	.short	(.L_5719 - .L_5718)
.L_5718:
        /*000c*/ 	.word	0x00000000
        /*0010*/ 	.short	0x0002
        /*0012*/ 	.short	0x0008
        /*0014*/ 	.byte	0x00, 0xf0, 0x61, 0x00


	//----- nvinfo : EIATTR_KPARAM_INFO
	.align		4
.L_5719:
        /*0018*/ 	.byte	0x04, 0x17
        /*001a*/ 	.short	(.L_5721 - .L_5720)
.L_5720:
        /*001c*/ 	.word	0x00000000
        /*0020*/ 	.short	0x0001
        /*0022*/ 	.short	0x0004
        /*0024*/ 	.byte	0x00, 0xf0, 0x05, 0x00


	//----- nvinfo : EIATTR_KPARAM_INFO
	.align		4
.L_5721:
        /*0028*/ 	.byte	0x04, 0x17
        /*002a*/ 	.short	(.L_5723 - .L_5722)
.L_5722:
        /*002c*/ 	.word	0x00000000
        /*0030*/ 	.short	0x0000
        /*0032*/ 	.short	0x0000
        /*0034*/ 	.byte	0x00, 0xf0, 0x11, 0x00


	//----- nvinfo : EIATTR_SPARSE_MMA_MASK
	.align		4
.L_5723:
        /*0038*/ 	.byte	0x03, 0x50
        /*003a*/ 	.short	0x0000


	//----- nvinfo : EIATTR_MAXREG_COUNT
	.align		4
        /*003c*/ 	.byte	0x03, 0x1b
        /*003e*/ 	.short	0x00ff


	//----- nvinfo : EIATTR_MERCURY_ISA_VERSION
	.align		4
        /*0040*/ 	.byte	0x03, 0x5f
        /*0042*/ 	.short	0x0101


	//----- nvinfo : EIATTR_VRC_CTA_INIT_COUNT
	.align		4
        /*0044*/ 	.byte	0x02, 0x4a
	.zero		1
	.zero		1


	//----- nvinfo : EIATTR_EXIT_INSTR_OFFSETS
	.align		4
        /*0048*/ 	.byte	0x04, 0x1c
        /*004a*/ 	.short	(.L_5725 - .L_5724)


	//   ....[0]....
.L_5724:
        /*004c*/ 	.word	0x00000fd0


	//   ....[1]....
        /*0050*/ 	.word	0x00001030


	//   ....[2]....
        /*0054*/ 	.word	0x000015f0


	//----- nvinfo : EIATTR_MAX_THREADS
	.align		4
.L_5725:
        /*0058*/ 	.byte	0x04, 0x05
        /*005a*/ 	.short	(.L_5727 - .L_5726)
.L_5726:
        /*005c*/ 	.word	0x00000080
        /*0060*/ 	.word	0x00000001
        /*0064*/ 	.word	0x00000001


	//----- nvinfo : EIATTR_CRS_STACK_SIZE
	.align		4
.L_5727:
        /*0068*/ 	.byte	0x04, 0x1e
        /*006a*/ 	.short	(.L_5729 - .L_5728)
.L_5728:
        /*006c*/ 	.word	0x00000000


	//----- nvinfo : EIATTR_CBANK_PARAM_SIZE
	.align		4
.L_5729:
        /*0070*/ 	.byte	0x03, 0x19
        /*0072*/ 	.short	0x0020


	//----- nvinfo : EIATTR_PARAM_CBANK
	.align		4
        /*0074*/ 	.byte	0x04, 0x0a
        /*0076*/ 	.short	(.L_5731 - .L_5730)
	.align		4
.L_5730:
        /*0078*/ 	.word	index@(.nv.constant0._ZN2at6native29vectorized_elementwise_kernelILi4ENS0_13BinaryFunctorIhhhZZZNS0_15binary_internal21div_floor_kernel_cudaERNS_18TensorIteratorBaseEENKUlvE_clEvENKUlvE_clEvEUlhhE_EESt5arrayIPcLm3EEEEviT0_T1_)
        /*007c*/ 	.short	0x0380
        /*007e*/ 	.short	0x0020


	//----- nvinfo : EIATTR_SW_WAR
	.align		4
.L_5731:
        /*0080*/ 	.byte	0x04, 0x36
        /*0082*/ 	.short	(.L_5733 - .L_5732)
.L_5732:
        /*0084*/ 	.word	0x00000008
.L_5733:


//--------------------- .nv.info._ZN2at6native29vectorized_elementwise_kernelILi8ENS0_13BinaryFunctorIhhhZZZNS0_15binary_internal21div_floor_kernel_cudaERNS_18TensorIteratorBaseEENKUlvE_clEvENKUlvE_clEvEUlhhE_EESt5arrayIPcLm3EEEEviT0_T1_ --------------------------
	.section	.nv.info._ZN2at6native29vectorized_elementwise_kernelILi8ENS0_13BinaryFunctorIhhhZZZNS0_15binary_internal21div_floor_kernel_cudaERNS_18TensorIteratorBaseEENKUlvE_clEvENKUlvE_clEvEUlhhE_EESt5arrayIPcLm3EEEEviT0_T1_,"",@"SHT_CUDA_INFO"
	.sectionflags	@""
	.align	4


	//----- nvinfo : EIATTR_CUDA_API_VERSION
	.align		4
        /*0000*/ 	.byte	0x04, 0x37
        /*0002*/ 	.short	(.L_5735 - .L_5734)
.L_5734:
        /*0004*/ 	.word	0x00000082


	//----- nvinfo : EIATTR_KPARAM_INFO
	.align		4
.L_5735:
        /*0008*/ 	.byte	0x04, 0x17
        /*000a*/ 	.short	(.L_5737 - .L_5736)
.L_5736:
        /*000c*/ 	.word	0x00000000
        /*0010*/ 	.short	0x0002
        /*0012*/ 	.short	0x0008
        /*0014*/ 	.byte	0x00, 0xf0, 0x61, 0x00


	//----- nvinfo : EIATTR_KPARAM_INFO
	.align		4
.L_5737:
        /*0018*/ 	.byte	0x04, 0x17
        /*001a*/ 	.short	(.L_5739 - .L_5738)
.L_5738:
        /*001c*/ 	.word	0x00000000
        /*0020*/ 	.short	0x0001
        /*0022*/ 	.short	0x0004
        /*0024*/ 	.byte	0x00, 0xf0, 0x05, 0x00


	//----- nvinfo : EIATTR_KPARAM_INFO
	.align		4
.L_5739:
        /*0028*/ 	.byte	0x04, 0x17
        /*002a*/ 	.short	(.L_5741 - .L_5740)
.L_5740:
        /*002c*/ 	.word	0x00000000
        /*0030*/ 	.short	0x0000
        /*0032*/ 	.short	0x0000
        /*0034*/ 	.byte	0x00, 0xf0, 0x11, 0x00


	//----- nvinfo : EIATTR_SPARSE_MMA_MASK
	.align		4
.L_5741:
        /*0038*/ 	.byte	0x03, 0x50
        /*003a*/ 	.short	0x0000


	//----- nvinfo : EIATTR_MAXREG_COUNT
	.align		4
        /*003c*/ 	.byte	0x03, 0x1b
        /*003e*/ 	.short	0x00ff


	//----- nvinfo : EIATTR_MERCURY_ISA_VERSION
	.align		4
        /*0040*/ 	.byte	0x03, 0x5f
        /*0042*/ 	.short	0x0101


	//----- nvinfo : EIATTR_VRC_CTA_INIT_COUNT
	.align		4
        /*0044*/ 	.byte	0x02, 0x4a
	.zero		1
	.zero		1


	//----- nvinfo : EIATTR_EXIT_INSTR_OFFSETS
	.align		4
        /*0048*/ 	.byte	0x04, 0x1c
        /*004a*/ 	.short	(.L_5743 - .L_5742)


	//   ....[0]....
.L_5742:
        /*004c*/ 	.word	0x00000fd0


	//   ....[1]....
        /*0050*/ 	.word	0x00001030


	//   ....[2]....
        /*0054*/ 	.word	0x000015c0


	//----- nvinfo : EIATTR_MAX_THREADS
	.align		4
.L_5743:
        /*0058*/ 	.byte	0x04, 0x05
        /*005a*/ 	.short	(.L_5745 - .L_5744)
.L_5744:
        /*005c*/ 	.word	0x00000080
        /*0060*/ 	.word	0x00000001
        /*0064*/ 	.word	0x00000001


	//----- nvinfo : EIATTR_CRS_STACK_SIZE
	.align		4
.L_5745:
        /*0068*/ 	.byte	0x04, 0x1e
        /*006a*/ 	.short	(.L_5747 - .L_5746)
.L_5746:
        /*006c*/ 	.word	0x00000000


	//----- nvinfo : EIATTR_CBANK_PARAM_SIZE
	.align		4
.L_5747:
        /*0070*/ 	.byte	0x03, 0x19
        /*0072*/ 	.short	0x0020


	//----- nvinfo : EIATTR_PARAM_CBANK
	.align		4
        /*0074*/ 	.byte	0x04, 0x0a
        /*0076*/ 	.short	(.L_5749 - .L_5748)
	.align		4
.L_5748:
        /*0078*/ 	.word	index@(.nv.constant0._ZN2at6native29vectorized_elementwise_kernelILi8ENS0_13BinaryFunctorIhhhZZZNS0_15binary_internal21div_floor_kernel_cudaERNS_18TensorIteratorBaseEENKUlvE_clEvENKUlvE_clEvEUlhhE_EESt5arrayIPcLm3EEEEviT0_T1_)
        /*007c*/ 	.short	0x0380
        /*007e*/ 	.short	0x0020


	//----- nvinfo : EIATTR_SW_WAR
	.align		4
.L_5749:
        /*0080*/ 	.byte	0x04, 0x36
        /*0082*/ 	.short	(.L_5751 - .L_5750)
.L_5750:
        /*0084*/ 	.word	0x00000008
.L_5751:


//--------------------- .nv.info._ZN2at6native18elementwise_kernelILi128ELi4EZNS0_15gpu_kernel_implINS0_13BUnaryFunctorIhhhZZZNS0_15binary_internal21div_floor_kernel_cudaERNS_18TensorIteratorBaseEENKUlvE_clEvENKUlvE_clEvEUlhhE_EEEEvS6_RKT_EUliE_EEviT1_ --------------------------
	.section	.nv.info._ZN2at6native18elementwise_kernelILi128ELi4EZNS0_15gpu_kernel_implINS0_13BUnaryFunctorIhhhZZZNS0_15binary_internal21div_floor_kernel_cudaERNS_18TensorIteratorBaseEENKUlvE_clEvENKUlvE_clEvEUlhhE_EEEEvS6_RKT_EUliE_EEviT1_,"",@"SHT_CUDA_INFO"
	.sectionflags	@""
	.align	4


	//----- nvinfo : EIATTR_CUDA_API_VERSION
	.align		4
        /*0000*/ 	.byte	0x04, 0x37
        /*0002*/ 	.short	(.L_5753 - .L_5752)
.L_5752:
        /*0004*/ 	.word	0x00000082


	//----- nvinfo : EIATTR_KPARAM_INFO
	.align		4
.L_5753:
        /*0008*/ 	.byte	0x04, 0x17
        /*000a*/ 	.short	(.L_5755 - .L_5754)
.L_5754:
        /*000c*/ 	.word	0x00000000
        /*0010*/ 	.short	0x0001
        /*0012*/ 	.short	0x0008
        /*0014*/ 	.byte	0x00, 0xf0, 0x61, 0x08


	//----- nvinfo : EIATTR_KPARAM_INFO
	.align		4
.L_5755:
        /*0018*/ 	.byte	0x04, 0x17
        /*001a*/ 	.short	(.L_5757 - .L_5756)
.L_5756:
        /*001c*/ 	.word	0x00000000
        /*0020*/ 	.short	0x0000
        /*0022*/ 	.short	0x0000
        /*0024*/ 	.byte	0x00, 0xf0, 0x11, 0x00


	//----- nvinfo : EIATTR_SPARSE_MMA_MASK
	.align		4
.L_5757:
        /*0028*/ 	.byte	0x03, 0x50
        /*002a*/ 	.short	0x0000


	//----- nvinfo : EIATTR_MAXREG_COUNT
	.align		4
        /*002c*/ 	.byte	0x03, 0x1b
        /*002e*/ 	.short	0x0080


	//----- nvinfo : EIATTR_EXTERNS
	.align		4
        /*0030*/ 	.byte	0x04, 0x0f
        /*0032*/ 	.short	(.L_5759 - .L_5758)


	//   ....[0]....
	.align		4
.L_5758:
        /*0034*/ 	.word	index@(__assertfail)


	//----- nvinfo : EIATTR_MERCURY_ISA_VERSION
	.align		4
.L_5759:
        /*0038*/ 	.byte	0x03, 0x5f
        /*003a*/ 	.short	0x0101


	//----- nvinfo : EIATTR_VRC_CTA_INIT_COUNT
	.align		4
        /*003c*/ 	.byte	0x02, 0x4a
	.zero		1
	.zero		1


	//----- nvinfo : EIATTR_SYSCALL_OFFSETS
	.align		4
        /*0040*/ 	.byte	0x04, 0x46
        /*0042*/ 	.short	(.L_5761 - .L_5760)


	//   ....[0]....
.L_5760:
        /*0044*/ 	.word	0x00002170


	//   ....[1]....
        /*0048*/ 	.word	0x00002ef0


	//   ....[2]....
        /*004c*/ 	.word	0x000051f0


	//   ....[3]....
        /*0050*/ 	.word	0x00005dd0


	//   ....[4]....
        /*0054*/ 	.word	0x000081a0


	//   ....[5]....
        /*0058*/ 	.word	0x00008d80


	//   ....[6]....
        /*005c*/ 	.word	0x0000b160


	//   ....[7]....
        /*0060*/ 	.word	0x0000bd00


	//----- nvinfo : EIATTR_EXIT_INSTR_OFFSETS
	.align		4
.L_5761:
        /*0064*/ 	.byte	0x04, 0x1c
        /*0066*/ 	.short	(.L_5763 - .L_5762)


	//   ....[0]....
.L_5762:
        /*0068*/ 	.word	0x00009010


	//   ....[1]....
        /*006c*/ 	.word	0x0000b2c0


	//   ....[2]....
        /*0070*/ 	.word	0x0000b2e0


	//   ....[3]....
        /*0074*/ 	.word	0x0000b380


	//   ....[4]....
        /*0078*/ 	.word	0x0000b3b0


	//   ....[5]....
        /*007c*/ 	.word	0x0000b3d0


	//   ....[6]....
        /*0080*/ 	.word	0x0000b460


	//   ....[7]....
        /*0084*/ 	.word	0x0000b4a0


	//   ....[8]....
        /*0088*/ 	.word	0x0000b540


	//   ....[9]....
        /*008c*/ 	.word	0x0000b590


	//   ....[10]....
        /*0090*/ 	.word	0x0000b5c0


	//   ....[11]....
        /*0094*/ 	.word	0x0000b680


	//   ....[12]....
        /*0098*/ 	.word	0x0000b7c0


	//   ....[13]....
        /*009c*/ 	.word	0x0000b900


	//   ....[14]....
        /*00a0*/ 	.word	0x0000ba50


	//   ....[15]....
        /*00a4*/ 	.word	0x0000ba90


	//   ....[16]....
        /*00a8*/ 	.word	0x0000bac0


	//   ....[17]....
        /*00ac*/ 	.word	0x0000bb60


	//   ....[18]....
        /*00b0*/ 	.word	0x0000bba0


	//   ....[19]....
        /*00b4*/ 	.word	0x0000bd10


	//   ....[20]....
        /*00b8*/ 	.word	0x0000bdf0


	//   ....[21]....
        /*00bc*/ 	.word	0x0000be90


	//   ....[22]....
        /*00c0*/ 	.word	0x0000bec0


	//   ....[23]....
        /*00c4*/ 	.word	0x0000bf10


	//   ....[24]....
        /*00c8*/ 	.word	0x0000bf50


	//----- nvinfo : EIATTR_MAX_THREADS
	.align		4
.L_5763:
        /*00cc*/ 	.byte	0x04, 0x05
        /*00ce*/ 	.short	(.L_5765 - .L_5764)
.L_5764:
        /*00d0*/ 	.word	0x00000080
        /*00d4*/ 	.word	0x00000001
        /*00d8*/ 	.word	0x00000001


	//----- nvinfo : EIATTR_CRS_STACK_SIZE
	.align		4
.L_5765:
        /*00dc*/ 	.byte	0x04, 0x1e
        /*00de*/ 	.short	(.L_5767 - .L_5766)
.L_5766:
        /*00e0*/ 	.word	0x00000000


	//----- nvinfo : EIATTR_CBANK_PARAM_SIZE
	.align		4
.L_5767:
        /*00e4*/ 	.byte	0x03, 0x19
        /*00e6*/ 	.short	0x0220


	//----- nvinfo : EIATTR_PARAM_CBANK
	.align		4
        /*00e8*/ 	.byte	0x04, 0x0a
        /*00ea*/ 	.short	(.L_5769 - .L_5768)
	.align		4
.L_5768:
        /*00ec*/ 	.word	index@(.nv.constant0._ZN2at6native18elementwise_kernelILi128ELi4EZNS0_15gpu_kernel_implINS0_13BUnaryFunctorIhhhZZZNS0_15binary_internal21div_floor_kernel_cudaERNS_18TensorIteratorBaseEENKUlvE_clEvENKUlvE_clEvEUlhhE_EEEEvS6_RKT_EUliE_EEviT1_)
        /*00f0*/ 	.short	0x0380
        /*00f2*/ 	.short	0x0220


	//----- nvinfo : EIATTR_SW_WAR
	.align		4
.L_5769:
        /*00f4*/ 	.byte	0x04, 0x36
        /*00f6*/ 	.short	(.L_5771 - .L_5770)
.L_5770:
        /*00f8*/ 	.word	0x00000008
.L_5771:


//--------------------- .nv.info._ZN2at6native27unrolled_elementwise_kernelINS0_13BUnaryFunctorIhhhZZZNS0_15binary_internal21div_floor_kernel_cudaERNS_18TensorIteratorBaseEENKUlvE_clEvENKUlvE_clEvEUlhhE_EESt5arrayIPcLm2EELi4E23TrivialOffsetCalculatorILi1EjESE_NS0_6memory12LoadWithCastILi1EEENSF_13StoreWithCastILi1EEEEEviT_T0_T2_T3_T4_T5_ --------------------------
	.section	.nv.info._ZN2at6native27unrolled_elementwise_kernelINS0_13BUnaryFunctorIhhhZZZNS0_15binary_internal21div_floor_kernel_cudaERNS_18TensorIteratorBaseEENKUlvE_clEvENKUlvE_clEvEUlhhE_EESt5arrayIPcLm2EELi4E23TrivialOffsetCalculatorILi1EjESE_NS0_6memory12LoadWithCastILi1EEENSF_13StoreWithCastILi1EEEEEviT_T0_T2_T3_T4_T5_,"",@"SHT_CUDA_INFO"
	.sectionflags	@""
	.align	4


	//----- nvinfo : EIATTR_CUDA_API_VERSION
	.align		4
        /*0000*/ 	.byte	0x04, 0x37
        /*0002*/ 	.short	(.L_5773 - .L_5772)
.L_5772:
        /*0004*/ 	.word	0x00000082


	//----- nvinfo : EIATTR_KPARAM_INFO
	.align		4
.L_5773:
        /*0008*/ 	.byte	0x04, 0x17
        /*000a*/ 	.short	(.L_5775 - .L_5774)
.L_5774:
        /*000c*/ 	.word	0x00000000
        /*0010*/ 	.short	0x0006
        /*0012*/ 	.short	0x0024
        /*0014*/ 	.byte	0x00, 0xf0, 0x21, 0x00


	//----- nvinfo : EIATTR_KPARAM_INFO
	.align		4
.L_5775:
        /*0018*/ 	.byte	0x04, 0x17
        /*001a*/ 	.short	(.L_5777 - .L_5776)
.L_5776:
        /*001c*/ 	.word	0x00000000
        /*0020*/ 	.short	0x0005
        /*0022*/ 	.short	0x001c
        /*0024*/ 	.byte	0x00, 0xf0, 0x21, 0x00


	//----- nvinfo : EIATTR_KPARAM_INFO
	.align		4
.L_5777:
        /*0028*/ 	.byte	0x04, 0x17
        /*002a*/ 	.short	(.L_5779 - .L_5778)
.L_5778:
        /*002c*/ 	.word	0x00000000
        /*0030*/ 	.short	0x0004
        /*0032*/ 	.short	0x0019
        /*0034*/ 	.byte	0x00, 0xf0, 0x05, 0x00


	//----- nvinfo : EIATTR_KPARAM_INFO
	.align		4
.L_5779:
        /*0038*/ 	.byte	0x04, 0x17
        /*003a*/ 	.short	(.L_5781 - .L_5780)
.L_5780:
        /*003c*/ 	.word	0x00000000
        /*0040*/ 	.short	0x0003
        /*0042*/ 	.short	0x0018
        /*0044*/ 	.byte	0x00, 0xf0, 0x05, 0x00


	//----- nvinfo : EIATTR_KPARAM_INFO
	.align		4
.L_5781:
        /*0048*/ 	.byte	0x04, 0x17
        /*004a*/ 	.short	(.L_5783 - .L_5782)
.L_5782:
        /*004c*/ 	.word	0x00000000
        /*0050*/ 	.short	0x0002
        /*0052*/ 	.short	0x0008
        /*0054*/ 	.byte	0x00, 0xf0, 0x41, 0x00


	//----- nvinfo : EIATTR_KPARAM_INFO
	.align		4
.L_5783:
        /*0058*/ 	.byte	0x04, 0x17
        /*005a*/ 	.short	(.L_5785 - .L_5784)
.L_5784:
        /*005c*/ 	.word	0x00000000
        /*0060*/ 	.short	0x0001
        /*0062*/ 	.short	0x0004
        /*0064*/ 	.byte	0x00, 0xf0, 0x09, 0x00


	//----- nvinfo : EIATTR_KPARAM_INFO
	.align		4
.L_5785:
        /*0068*/ 	.byte	0x04, 0x17
        /*006a*/ 	.short	(.L_5787 - .L_5786)
.L_5786:
        /*006c*/ 	.word	0x00000000
        /*0070*/ 	.short	0x0000
        /*0072*/ 	.short	0x0000
        /*0074*/ 	.byte	0x00, 0xf0, 0x11, 0x00


	//----- nvinfo : EIATTR_SPARSE_MMA_MASK
	.align		4
.L_5787:
        /*0078*/ 	.byte	0x03, 0x50
        /*007a*/ 	.short	0x0000


	//----- nvinfo : EIATTR_MAXREG_COUNT
	.align		4
        /*007c*/ 	.byte	0x03, 0x1b
        /*007e*/ 	.short	0x00ff


	//----- nvinfo : EIATTR_EXTERNS
	.align		4
        /*0080*/ 	.byte	0x04, 0x0f
        /*0082*/ 	.short	(.L_5789 - .L_5788)


	//   ....[0]....
	.align		4
.L_5788:
        /*0084*/ 	.word	index@(__assertfail)


	//----- nvinfo : EIATTR_MERCURY_ISA_VERSION
	.align		4
.L_5789:
        /*0088*/ 	.byte	0x03, 0x5f
        /*008a*/ 	.short	0x0101


	//----- nvinfo : EIATTR_VRC_CTA_INIT_COUNT
	.align		4
        /*008c*/ 	.byte	0x02, 0x4a
	.zero		1
	.zero		1


	//----- nvinfo : EIATTR_SYSCALL_OFFSETS
	.align		4
        /*0090*/ 	.byte	0x04, 0x46
        /*0092*/ 	.short	(.L_5791 - .L_5790)


	//   ....[0]....
.L_5790:
        /*0094*/ 	.word	0x00000e70


	//   ....[1]....
        /*0098*/ 	.word	0x00001e60


	//   ....[2]....
        /*009c*/ 	.word	0x00002d90


	//   ....[3]....
        /*00a0*/ 	.word	0x00003cc0


	//   ....[4]....
        /*00a4*/ 	.word	0x00004e20


	//   ....[5]....
        /*00a8*/ 	.word	0x00005c60


	//   ....[6]....
        /*00ac*/ 	.word	0x00006b60


	//   ....[7]....
        /*00b0*/ 	.word	0x00007a30


	//----- nvinfo : EIATTR_EXIT_INSTR_OFFSETS
	.align		4
.L_5791:
        /*00b4*/ 	.byte	0x04, 0x1c
        /*00b6*/ 	.short	(.L_5793 - .L_5792)


	//   ....[0]....
.L_5792:
        /*00b8*/ 	.word	0x00006e10


	//   ....[1]....
        /*00bc*/ 	.word	0x00006f40


	//   ....[2]....
        /*00c0*/ 	.word	0x00006f60


	//   ....[3]....
        /*00c4*/ 	.word	0x00007000


	//   ....[4]....
        /*00c8*/ 	.word	0x00007030


	//   ....[5]....
        /*00cc*/ 	.word	0x00007060


	//   ....[6]....
        /*00d0*/ 	.word	0x00007100


	//   ....[7]....
        /*00d4*/ 	.word	0x00007150


	//   ....[8]....
        /*00d8*/ 	.word	0x00007200


	//   ....[9]....
        /*00dc*/ 	.word	0x00007260


	//   ....[10]....
        /*00e0*/ 	.word	0x000072a0


	//   ....[11]....
        /*00e4*/ 	.word	0x00007370


	//   ....[12]....
        /*00e8*/ 	.word	0x000074c0


	//   ....[13]....
        /*00ec*/ 	.word	0x00007610


	//   ....[14]....
        /*00f0*/ 	.word	0x00007770


	//   ....[15]....
        /*00f4*/ 	.word	0x000077b0


	//   ....[16]....
        /*00f8*/ 	.word	0x000077e0


	//   ....[17]....
        /*00fc*/ 	.word	0x00007880


	//   ....[18]....
        /*0100*/ 	.word	0x000078d0


	//   ....[19]....
        /*0104*/ 	.word	0x00007a40


	//   ....[20]....
        /*0108*/ 	.word	0x00007b30


	//   ....[21]....
        /*010c*/ 	.word	0x00007be0


	//   ....[22]....
        /*0110*/ 	.word	0x00007c10


	//   ....[23]....
        /*0114*/ 	.word	0x00007c60


	//   ....[24]....
        /*0118*/ 	.word	0x00007cb0


	//----- nvinfo : EIATTR_MAX_THREADS
	.align		4
.L_5793:
        /*011c*/ 	.byte	0x04, 0x05
        /*011e*/ 	.short	(.L_5795 - .L_5794)
.L_5794:
        /*0120*/ 	.word	0x00000080
        /*0124*/ 	.word	0x00000001
        /*0128*/ 	.word	0x00000001


	//----- nvinfo : EIATTR_CRS_STACK_SIZE
	.align		4
.L_5795:
        /*012c*/ 	.byte	0x04, 0x1e
        /*012e*/ 	.short	(.L_5797 - .L_5796)
.L_5796:
        /*0130*/ 	.word	0x00000000


	//----- nvinfo : EIATTR_CBANK_PARAM_SIZE
	.align		4
.L_5797:
        /*0134*/ 	.byte	0x03, 0x19
        /*0136*/ 	.short	0x002c


	//----- nvinfo : EIATTR_PARAM_CBANK
	.align		4
        /*0138*/ 	.byte	0x04, 0x0a
        /*013a*/ 	.short	(.L_5799 - .L_5798)
	.align		4
.L_5798:
        /*013c*/ 	.word	index@(.nv.constant0._ZN2at6native27unrolled_elementwise_kernelINS0_13BUnaryFunctorIhhhZZZNS0_15binary_internal21div_floor_kernel_cudaERNS_18TensorIteratorBaseEENKUlvE_clEvENKUlvE_clEvEUlhhE_EESt5arrayIPcLm2EELi4E23TrivialOffsetCalculatorILi1EjESE_NS0_6memory12LoadWithCastILi1EEENSF_13StoreWithCastILi1EEEEEviT_T0_T2_T3_T4_T5_)
        /*0140*/ 	.short	0x0380
        /*0142*/ 	.short	0x002c


	//----- nvinfo : EIATTR_SW_WAR
	.align		4
.L_5799:
        /*0144*/ 	.byte	0x04, 0x36
        /*0146*/ 	.short	(.L_5801 - .L_5800)
.L_5800:
        /*0148*/ 	.word	0x00000008
.L_5801:


//--------------------- .nv.info._ZN2at6native18elementwise_kernelILi128ELi4EZNS0_22gpu_kernel_impl_nocastINS0_13BUnaryFunctorIhhhZZZNS0_15binary_internal21div_floor_kernel_cudaERNS_18TensorIteratorBaseEENKUlvE_clEvENKUlvE_clEvEUlhhE_EEEEvS6_RKT_EUliE_EEviT1_ --------------------------
	.section	.nv.info._ZN2at6native18elementwise_kernelILi128ELi4EZNS0_22gpu_kernel_impl_nocastINS0_13BUnaryFunctorIhhhZZZNS0_15binary_internal21div_floor_kernel_cudaERNS_18TensorIteratorBaseEENKUlvE_clEvENKUlvE_clEvEUlhhE_EEEEvS6_RKT_EUliE_EEviT1_,"",@"SHT_CUDA_INFO"
	.sectionflags	@""
	.align	4


	//----- nvinfo : EIATTR_CUDA_API_VERSION
	.align		4
        /*0000*/ 	.byte	0x04, 0x37
        /*0002*/ 	.short	(.L_5803 - .L_5802)
.L_5802:
        /*0004*/ 	.word	0x00000082


	//----- nvinfo : EIATTR_KPARAM_INFO
	.align		4
.L_5803:
        /*0008*/ 	.byte	0x04, 0x17
        /*000a*/ 	.short	(.L_5805 - .L_5804)
.L_5804:
        /*000c*/ 	.word	0x00000000
        /*0010*/ 	.short	0x0001
        /*0012*/ 	.short	0x0008
        /*0014*/ 	.byte	0x00, 0xf0, 0x61, 0x08


	//----- nvinfo : EIATTR_KPARAM_INFO
	.align		4
.L_5805:
        /*0018*/ 	.byte	0x04, 0x17
        /*001a*/ 	.short	(.L_5807 - .L_5806)
.L_5806:
        /*001c*/ 	.word	0x00000000
        /*0020*/ 	.short	0x0000
        /*0022*/ 	.short	0x0000
        /*0024*/ 	.byte	0x00, 0xf0, 0x11, 0x00


	//----- nvinfo : EIATTR_SPARSE_MMA_MASK
	.align		4
.L_5807:
        /*0028*/ 	.byte	0x03, 0x50
        /*002a*/ 	.short	0x0000


	//----- nvinfo : EIATTR_MAXREG_COUNT
	.align		4
        /*002c*/ 	.byte	0x03, 0x1b
        /*002e*/ 	.short	0x0080


	//----- nvinfo : EIATTR_MERCURY_ISA_VERSION
	.align		4
        /*0030*/ 	.byte	0x03, 0x5f
        /*0032*/ 	.short	0x0101


	//----- nvinfo : EIATTR_VRC_CTA_INIT_COUNT
	.align		4
        /*0034*/ 	.byte	0x02, 0x4a
	.zero		1
	.zero		1


	//----- nvinfo : EIATTR_EXIT_INSTR_OFFSETS
	.align		4
        /*0038*/ 	.byte	0x04, 0x1c
        /*003a*/ 	.short	(.L_5809 - .L_5808)


	//   ....[0]....
.L_5808:
        /*003c*/ 	.word	0x00000330


	//   ....[1]....
        /*0040*/ 	.word	0x000003b0


	//   ....[2]....
        /*0044*/ 	.word	0x00003ef0


	//   ....[3]....
        /*0048*/ 	.word	0x00005240


	//----- nvinfo : EIATTR_MAX_THREADS
	.align		4
.L_5809:
        /*004c*/ 	.byte	0x04, 0x05
        /*004e*/ 	.short	(.L_5811 - .L_5810)
.L_5810:
        /*0050*/ 	.word	0x00000080
        /*0054*/ 	.word	0x00000001
        /*0058*/ 	.word	0x00000001


	//----- nvinfo : EIATTR_CRS_STACK_SIZE
	.align		4
.L_5811:
        /*005c*/ 	.byte	0x04, 0x1e
        /*005e*/ 	.short	(.L_5813 - .L_5812)
.L_5812:
        /*0060*/ 	.word	0x00000000


	//----- nvinfo : EIATTR_CBANK_PARAM_SIZE
	.align		4
.L_5813:
        /*0064*/ 	.byte	0x03, 0x19
        /*0066*/ 	.short	0x0220


	//----- nvinfo : EIATTR_PARAM_CBANK
	.align		4
        /*0068*/ 	.byte	0x04, 0x0a
        /*006a*/ 	.short	(.L_5815 - .L_5814)
	.align		4
.L_5814:
        /*006c*/ 	.word	index@(.nv.constant0._ZN2at6native18elementwise_kernelILi128ELi4EZNS0_22gpu_kernel_impl_nocastINS0_13BUnaryFunctorIhhhZZZNS0_15binary_internal21div_floor_kernel_cudaERNS_18TensorIteratorBaseEENKUlvE_clEvENKUlvE_clEvEUlhhE_EEEEvS6_RKT_EUliE_EEviT1_)
        /*0070*/ 	.short	0x0380
        /*0072*/ 	.short	0x0220


	//----- nvinfo : EIATTR_SW_WAR
	.align		4
.L_5815:
        /*0074*/ 	.byte	0x04, 0x36
        /*0076*/ 	.short	(.L_5817 - .L_5816)
.L_5816:
        /*0078*/ 	.word	0x00000008
.L_5817:


//--------------------- .nv.info._ZN2at6native27unrolled_elementwise_kernelINS0_13BUnaryFunctorIhhhZZZNS0_15binary_internal21div_floor_kernel_cudaERNS_18TensorIteratorBaseEENKUlvE_clEvENKUlvE_clEvEUlhhE_EESt5arrayIPcLm2EELi4E23TrivialOffsetCalculatorILi1EjESE_NS0_6memory15LoadWithoutCastENSF_16StoreWithoutCastEEEviT_T0_T2_T3_T4_T5_ --------------------------
	.section	.nv.info._ZN2at6native27unrolled_elementwise_kernelINS0_13BUnaryFunctorIhhhZZZNS0_15binary_internal21div_floor_kernel_cudaERNS_18TensorIteratorBaseEENKUlvE_clEvENKUlvE_clEvEUlhhE_EESt5arrayIPcLm2EELi4E23TrivialOffsetCalculatorILi1EjESE_NS0_6memory15LoadWithoutCastENSF_16StoreWithoutCastEEEviT_T0_T2_T3_T4_T5_,"",@"SHT_CUDA_INFO"
	.sectionflags	@""
	.align	4


	//----- nvinfo : EIATTR_CUDA_API_VERSION
	.align		4
        /*0000*/ 	.byte	0x04, 0x37
        /*0002*/ 	.short	(.L_5819 - .L_5818)
.L_5818:
        /*0004*/ 	.word	0x00000082


	//----- nvinfo : EIATTR_KPARAM_INFO
	.align		4
.L_5819:
        /*0008*/ 	.byte	0x04, 0x17
        /*000a*/ 	.short	(.L_5821 - .L_5820)
.L_5820:
        /*000c*/ 	.word	0x00000000
        /*0010*/ 	.short	0x0006
        /*0012*/ 	.short	0x001b
        /*0014*/ 	.byte	0x00, 0xf0, 0x05, 0x00


	//----- nvinfo : EIATTR_KPARAM_INFO
	.align		4
.L_5821:
        /*0018*/ 	.byte	0x04, 0x17
        /*001a*/ 	.short	(.L_5823 - .L_5822)
.L_5822:
        /*001c*/ 	.word	0x00000000
        /*0020*/ 	.short	0x0005
        /*0022*/ 	.short	0x001a
        /*0024*/ 	.byte	0x00, 0xf0, 0x05, 0x00


	//----- nvinfo : EIATTR_KPARAM_INFO
	.align		4
.L_5823:
        /*0028*/ 	.byte	0x04, 0x17
        /*002a*/ 	.short	(.L_5825 - .L_5824)
.L_5824:
        /*002c*/ 	.word	0x00000000
        /*0030*/ 	.short	0x0004
        /*0032*/ 	.short	0x0019
        /*0034*/ 	.byte	0x00, 0xf0, 0x05, 0x00


	//----- nvinfo : EIATTR_KPARAM_INFO
	.align		4
.L_5825:
        /*0038*/ 	.byte	0x04, 0x17
        /*003a*/ 	.short	(.L_5827 - .L_5826)
.L_5826:
        /*003c*/ 	.word	0x00000000
        /*0040*/ 	.short	0x0003
        /*0042*/ 	.short	0x0018
        /*0044*/ 	.byte	0x00, 0xf0, 0x05, 0x00


	//----- nvinfo : EIATTR_KPARAM_INFO
	.align		4
.L_5827:
        /*0048*/ 	.byte	0x04, 0x17
        /*004a*/ 	.short	(.L_5829 - .L_5828)
.L_5828:
        /*004c*/ 	.word	0x00000000
        /*0050*/ 	.short	0x0002
        /*0052*/ 	.short	0x0008
        /*0054*/ 	.byte	0x00, 0xf0, 0x41, 0x00


	//----- nvinfo : EIATTR_KPARAM_INFO
	.align		4
.L_5829:
        /*0058*/ 	.byte	0x04, 0x17
        /*005a*/ 	.short	(.L_5831 - .L_5830)
.L_5830:
        /*005c*/ 	.word	0x00000000
        /*0060*/ 	.short	0x0001
        /*0062*/ 	.short	0x0004
        /*0064*/ 	.byte	0x00, 0xf0, 0x09, 0x00


	//----- nvinfo : EIATTR_KPARAM_INFO
	.align		4
.L_5831:
        /*0068*/ 	.byte	0x04, 0x17
        /*006a*/ 	.short	(.L_5833 - .L_5832)
.L_5832:
        /*006c*/ 	.word	0x00000000
        /*0070*/ 	.short	0x0000
        /*0072*/ 	.short	0x0000
        /*0074*/ 	.byte	0x00, 0xf0, 0x11, 0x00


	//----- nvinfo : EIATTR_SPARSE_MMA_MASK
	.align		4
.L_5833:
        /*0078*/ 	.byte	0x03, 0x50
        /*007a*/ 	.short	0x0000


	//----- nvinfo : EIATTR_MAXREG_COUNT
	.align		4
        /*007c*/ 	.byte	0x03, 0x1b
        /*007e*/ 	.short	0x00ff


	//----- nvinfo : EIATTR_MERCURY_ISA_VERSION
	.align		4
        /*0080*/ 	.byte	0x03, 0x5f
        /*0082*/ 	.short	0x0101


	//----- nvinfo : EIATTR_VRC_CTA_INIT_COUNT
	.align		4
        /*0084*/ 	.byte	0x02, 0x4a
	.zero		1
	.zero		1


	//----- nvinfo : EIATTR_EXIT_INSTR_OFFSETS
	.align		4
        /*0088*/ 	.byte	0x04, 0x1c
        /*008a*/ 	.short	(.L_5835 - .L_5834)


	//   ....[0]....
.L_5834:
        /*008c*/ 	.word	0x000006c0


	//   ....[1]....
        /*0090*/ 	.word	0x00000720


	//----- nvinfo : EIATTR_MAX_THREADS
	.align		4
.L_5835:
        /*0094*/ 	.byte	0x04, 0x05
        /*0096*/ 	.short	(.L_5837 - .L_5836)
.L_5836:
        /*0098*/ 	.word	0x00000080
        /*009c*/ 	.word	0x00000001
        /*00a0*/ 	.word	0x00000001


	//----- nvinfo : EIATTR_CRS_STACK_SIZE
	.align		4
.L_5837:
        /*00a4*/ 	.byte	0x04, 0x1e
        /*00a6*/ 	.short	(.L_5839 - .L_5838)
.L_5838:
        /*00a8*/ 	.word	0x00000000


	//----- nvinfo : EIATTR_CBANK_PARAM_SIZE
	.align		4
.L_5839:
        /*00ac*/ 	.byte	0x03, 0x19
        /*00ae*/ 	.short	0x001c


	//----- nvinfo : EIATTR_PARAM_CBANK
	.align		4
        /*00b0*/ 	.byte	0x04, 0x0a
        /*00b2*/ 	.short	(.L_5841 - .L_5840)
	.align		4
.L_5840:
        /*00b4*/ 	.word	index@(.nv.constant0._ZN2at6native27unrolled_elementwise_kernelINS0_13BUnaryFunctorIhhhZZZNS0_15binary_internal21div_floor_kernel_cudaERNS_18TensorIteratorBaseEENKUlvE_clEvENKUlvE_clEvEUlhhE_EESt5arrayIPcLm2EELi4E23TrivialOffsetCalculatorILi1EjESE_NS0_6memory15LoadWithoutCastENSF_16StoreWithoutCastEEEviT_T0_T2_T3_T4_T5_)
        /*00b8*/ 	.short	0x0380
        /*00ba*/ 	.short	0x001c


	//----- nvinfo : EIATTR_SW_WAR
	.align		4
.L_5841:
        /*00bc*/ 	.byte	0x04, 0x36
        /*00be*/ 	.short	(.L_5843 - .L_5842)
.L_5842:
        /*00c0*/ 	.word	0x00000008
.L_5843:


//--------------------- .nv.info._ZN2at6native29vectorized_elementwise_kernelILi2ENS0_13BUnaryFunctorIhhhZZZNS0_15binary_internal21div_floor_kernel_cudaERNS_18TensorIteratorBaseEENKUlvE_clEvENKUlvE_clEvEUlhhE_EESt5arrayIPcLm2EEEEviT0_T1_ --------------------------
	.section	.nv.info._ZN2at6native29vectorized_elementwise_kernelILi2ENS0_13BUnaryFunctorIhhhZZZNS0_15binary_internal21div_floor_kernel_cudaERNS_18TensorIteratorBaseEENKUlvE_clEvENKUlvE_clEvEUlhhE_EESt5arrayIPcLm2EEEEviT0_T1_,"",@"SHT_CUDA_INFO"
	.sectionflags	@""
	.align	4


	//----- nvinfo : EIATTR_CUDA_API_VERSION
	.align		4
        /*0000*/ 	.byte	0x04, 0x37
        /*0002*/ 	.short	(.L_5845 - .L_5844)
.L_5844:
        /*0004*/ 	.word	0x00000082


	//----- nvinfo : EIATTR_KPARAM_INFO
	.align		4
.L_5845:
        /*0008*/ 	.byte	0x04, 0x17
        /*000a*/ 	.short	(.L_5847 - .L_5846)
.L_5846:
        /*000c*/ 	.word	0x00000000
        /*0010*/ 	.short	0x0002
        /*0012*/ 	.short	0x0008
        /*0014*/ 	.byte	0x00, 0xf0, 0x41, 0x00


	//----- nvinfo : EIATTR_KPARAM_INFO
	.align		4
.L_5847:
        /*0018*/ 	.byte	0x04, 0x17
        /*001a*/ 	.short	(.L_5849 - .L_5848)
.L_5848:
        /*001c*/ 	.word	0x00000000
        /*0020*/ 	.short	0x0001
        /*0022*/ 	.short	0x0004
        /*0024*/ 	.byte	0x00, 0xf0, 0x09, 0x00


	//----- nvinfo : EIATTR_KPARAM_INFO
	.align		4
.L_5849:
        /*0028*/ 	.byte	0x04, 0x17
        /*002a*/ 	.short	(.L_5851 - .L_5850)
.L_5850:
        /*002c*/ 	.word	0x00000000
        /*0030*/ 	.short	0x0000
        /*0032*/ 	.short	0x0000
        /*0034*/ 	.byte	0x00, 0xf0, 0x11, 0x00


	//----- nvinfo : EIATTR_SPARSE_MMA_MASK
	.align		4
.L_5851:
        /*0038*/ 	.byte	0x03, 0x50
        /*003a*/ 	.short	0x0000


	//----- nvinfo : EIATTR_MAXREG_COUNT
	.align		4
        /*003c*/ 	.byte	0x03, 0x1b
        /*003e*/ 	.short	0x00ff


	//----- nvinfo : EIATTR_MERCURY_ISA_VERSION
	.align		4
        /*0040*/ 	.byte	0x03, 0x5f
        /*0042*/ 	.short	0x0101


	//----- nvinfo : EIATTR_VRC_CTA_INIT_COUNT
	.align		4
        /*0044*/ 	.byte	0x02, 0x4a
	.zero		1
	.zero		1


	//----- nvinfo : EIATTR_EXIT_INSTR_OFFSETS
	.align		4
        /*0048*/ 	.byte	0x04, 0x1c
        /*004a*/ 	.short	(.L_5853 - .L_5852)


	//   ....[0]....
.L_5852:
        /*004c*/ 	.word	0x00000d60


	//   ....[1]....
        /*0050*/ 	.word	0x00000dc0


	//   ....[2]....
        /*0054*/ 	.word	0x00001240


	//----- nvinfo : EIATTR_MAX_THREADS
	.align		4
.L_5853:
        /*0058*/ 	.byte	0x04, 0x05
        /*005a*/ 	.short	(.L_5855 - .L_5854)
.L_5854:
        /*005c*/ 	.word	0x00000080
        /*0060*/ 	.word	0x00000001
        /*0064*/ 	.word	0x00000001


	//----- nvinfo : EIATTR_CRS_STACK_SIZE
	.align		4
.L_5855:
        /*0068*/ 	.byte	0x04, 0x1e
        /*006a*/ 	.short	(.L_5857 - .L_5856)
.L_5856:
        /*006c*/ 	.word	0x00000000


	//----- nvinfo : EIATTR_CBANK_PARAM_SIZE
	.align		4
.L_5857:
        /*0070*/ 	.byte	0x03, 0x19
        /*0072*/ 	.short	0x0018


	//----- nvinfo : EIATTR_PARAM_CBANK
	.align		4
        /*0074*/ 	.byte	0x04, 0x0a
        /*0076*/ 	.short	(.L_5859 - .L_5858)
	.align		4
.L_5858:
        /*0078*/ 	.word	index@(.nv.constant0._ZN2at6native29vectorized_elementwise_kernelILi2ENS0_13BUnaryFunctorIhhhZZZNS0_15binary_internal21div_floor_kernel_cudaERNS_18TensorIteratorBaseEENKUlvE_clEvENKUlvE_clEvEUlhhE_EESt5arrayIPcLm2EEEEviT0_T1_)
        /*007c*/ 	.short	0x0380
        /*007e*/ 	.short	0x0018


	//----- nvinfo : EIATTR_SW_WAR
	.align		4
.L_5859:
        /*0080*/ 	.byte	0x04, 0x36
        /*0082*/ 	.short	(.L_5861 - .L_5860)
.L_5860:
        /*0084*/ 	.word	0x00000008
.L_5861:


//--------------------- .nv.info._ZN2at6native29vectorized_elementwise_kernelILi4ENS0_13BUnaryFunctorIhhhZZZNS0_15binary_internal21div_floor_kernel_cudaERNS_18TensorIteratorBaseEENKUlvE_clEvENKUlvE_clEvEUlhhE_EESt5arrayIPcLm2EEEEviT0_T1_ --------------------------
	.section	.nv.info._ZN2at6native29vectorized_elementwise_kernelILi4ENS0_13BUnaryFunctorIhhhZZZNS0_15binary_internal21div_floor_kernel_cudaERNS_18TensorIteratorBaseEENKUlvE_clEvENKUlvE_clEvEUlhhE_EESt5arrayIPcLm2EEEEviT0_T1_,"",@"SHT_CUDA_INFO"
	.sectionflags	@""
	.align	4


	//----- nvinfo : EIATTR_CUDA_API_VERSION
	.align		4
        /*0000*/ 	.byte	0x04, 0x37
        /*0002*/ 	.short	(.L_5863 - .L_5862)
.L_5862:
        /*0004*/ 	.word	0x00000082


	//----- nvinfo : EIATTR_KPARAM_INFO
	.align		4
.L_5863:
        /*0008*/ 	.byte	0x04, 0x17
        /*000a*/ 	.short	(.L_5865 - .L_5864)
.L_5864:
        /*000c*/ 	.word	0x00000000
        /*0010*/ 	.short	0x0002
        /*0012*/ 	.short	0x0008
        /*0014*/ 	.byte	0x00, 0xf0, 0x41, 0x00


	//----- nvinfo : EIATTR_KPARAM_INFO
	.align		4
.L_5865:
        /*0018*/ 	.byte	0x04, 0x17
        /*001a*/ 	.short	(.L_5867 - .L_5866)
.L_5866:
        /*001c*/ 	.word	0x00000000
        /*0020*/ 	.short	0x0001
        /*0022*/ 	.short	0x0004
        /*0024*/ 	.byte	0x00, 0xf0, 0x09, 0x00


	//----- nvinfo : EIATTR_KPARAM_INFO
	.align		4
.L_5867:
        /*0028*/ 	.byte	0x04, 0x17
        /*002a*/ 	.short	(.L_5869 - .L_5868)
.L_5868:
        /*002c*/ 	.word	0x00000000
        /*0030*/ 	.short	0x0000
        /*0032*/ 	.short	0x0000
        /*0034*/ 	.byte	0x00, 0xf0, 0x11, 0x00


	//----- nvinfo : EIATTR_SPARSE_MMA_MASK
	.align		4
.L_5869:
        /*0038*/ 	.byte	0x03, 0x50
        /*003a*/ 	.short	0x0000


	//----- nvinfo : EIATTR_MAXREG_COUNT
	.align		4
        /*003c*/ 	.byte	0x03, 0x1b
        /*003e*/ 	.short	0x00ff


	//----- nvinfo : EIATTR_MERCURY_ISA_VERSION
	.align		4
        /*0040*/ 	.byte	0x03, 0x5f
        /*0042*/ 	.short	0x0101


	//----- nvinfo : EIATTR_VRC_CTA_INIT_COUNT
	.align		4
        /*0044*/ 	.byte	0x02, 0x4a
	.zero		1
	.zero		1


	//----- nvinfo : EIATTR_EXIT_INSTR_OFFSETS
	.align		4
        /*0048*/ 	.byte	0x04, 0x1c
        /*004a*/ 	.short	(.L_5871 - .L_5870)


	//   ....[0]....
.L_5870:
        /*004c*/ 	.word	0x00000d60


	//   ....[1]....
        /*0050*/ 	.word	0x00000dc0


	//   ....[2]....
        /*0054*/ 	.word	0x000012a0


	//----- nvinfo : EIATTR_MAX_THREADS
	.align		4
.L_5871:
        /*0058*/ 	.byte	0x04, 0x05
        /*005a*/ 	.short	(.L_5873 - .L_5872)
.L_5872:
        /*005c*/ 	.word	0x00000080
        /*0060*/ 	.word	0x00000001
        /*0064*/ 	.word	0x00000001


	//----- nvinfo : EIATTR_CRS_STACK_SIZE
	.align		4
.L_5873:
        /*0068*/ 	.byte	0x04, 0x1e
        /*006a*/ 	.short	(.L_5875 - .L_5874)
.L_5874:
        /*006c*/ 	.word	0x00000000


	//----- nvinfo : EIATTR_CBANK_PARAM_SIZE
	.align		4
.L_5875:
        /*0070*/ 	.byte	0x03, 0x19
        /*0072*/ 	.short	0x0018


	//----- nvinfo : EIATTR_PARAM_CBANK
	.align		4
        /*0074*/ 	.byte	0x04, 0x0a
        /*0076*/ 	.short	(.L_5877 - .L_5876)
	.align		4
.L_5876:
        /*0078*/ 	.word	index@(.nv.constant0._ZN2at6native29vectorized_elementwise_kernelILi4ENS0_13BUnaryFunctorIhhhZZZNS0_15binary_internal21div_floor_kernel_cudaERNS_18TensorIteratorBaseEENKUlvE_clEvENKUlvE_clEvEUlhhE_EESt5arrayIPcLm2EEEEviT0_T1_)
        /*007c*/ 	.short	0x0380
        /*007e*/ 	.short	0x0018


	//----- nvinfo : EIATTR_SW_WAR
	.align		4
.L_5877:
        /*0080*/ 	.byte	0x04, 0x36
        /*0082*/ 	.short	(.L_5879 - .L_5878)
.L_5878:
        /*0084*/ 	.word	0x00000008
.L_5879:


//--------------------- .nv.info._ZN2at6native29vectorized_elementwise_kernelILi8ENS0_13BUnaryFunctorIhhhZZZNS0_15binary_internal21div_floor_kernel_cudaERNS_18TensorIteratorBaseEENKUlvE_clEvENKUlvE_clEvEUlhhE_EESt5arrayIPcLm2EEEEviT0_T1_ --------------------------
	.section	.nv.info._ZN2at6native29vectorized_elementwise_kernelILi8ENS0_13BUnaryFunctorIhhhZZZNS0_15binary_internal21div_floor_kernel_cudaERNS_18TensorIteratorBaseEENKUlvE_clEvENKUlvE_clEvEUlhhE_EESt5arrayIPcLm2EEEEviT0_T1_,"",@"SHT_CUDA_INFO"
	.sectionflags	@""
	.align	4


	//----- nvinfo : EIATTR_CUDA_API_VERSION
	.align		4
        /*0000*/ 	.byte	0x04, 0x37
        /*0002*/ 	.short	(.L_5881 - .L_5880)
.L_5880:
        /*0004*/ 	.word	0x00000082


	//----- nvinfo : EIATTR_KPARAM_INFO
	.align		4
.L_5881:
        /*0008*/ 	.byte	0x04, 0x17
        /*000a*/ 	.short	(.L_5883 - .L_5882)
.L_5882:
        /*000c*/ 	.word	0x00000000
        /*0010*/ 	.short	0x0002
        /*0012*/ 	.short	0x0008
        /*0014*/ 	.byte	0x00, 0xf0, 0x41, 0x00


	//----- nvinfo : EIATTR_KPARAM_INFO
	.align		4
.L_5883:
        /*0018*/ 	.byte	0x04, 0x17
        /*001a*/ 	.short	(.L_5885 - .L_5884)
.L_5884:
        /*001c*/ 	.word	0x00000000
        /*0020*/ 	.short	0x0001
        /*0022*/ 	.short	0x0004
        /*0024*/ 	.byte	0x00, 0xf0, 0x09, 0x00


	//----- nvinfo : EIATTR_KPARAM_INFO
	.align		4
.L_5885:
        /*0028*/ 	.byte	0x04, 0x17
        /*002a*/ 	.short	(.L_5887 - .L_5886)
.L_5886:
        /*002c*/ 	.word	0x00000000
        /*0030*/ 	.short	0x0000
        /*0032*/ 	.short	0x0000
        /*0034*/ 	.byte	0x00, 0xf0, 0x11, 0x00


	//----- nvinfo : EIATTR_SPARSE_MMA_MASK
	.align		4
.L_5887:
        /*0038*/ 	.byte	0x03, 0x50
        /*003a*/ 	.short	0x0000


	//----- nvinfo : EIATTR_MAXREG_COUNT
	.align		4
        /*003c*/ 	.byte	0x03, 0x1b
        /*003e*/ 	.short	0x00ff


	//----- nvinfo : EIATTR_MERCURY_ISA_VERSION
	.align		4
        /*0040*/ 	.byte	0x03, 0x5f
        /*0042*/ 	.short	0x0101


	//----- nvinfo : EIATTR_VRC_CTA_INIT_COUNT
	.align		4
        /*0044*/ 	.byte	0x02, 0x4a
	.zero		1
	.zero		1


	//----- nvinfo : EIATTR_EXIT_INSTR_OFFSETS
	.align		4
        /*0048*/ 	.byte	0x04, 0x1c
        /*004a*/ 	.short	(.L_5889 - .L_5888)


	//   ....[0]....
.L_5888:
        /*004c*/ 	.word	0x00000d60


	//   ....[1]....
        /*0050*/ 	.word	0x00000dc0


	//   ....[2]....
        /*0054*/ 	.word	0x00001280


	//----- nvinfo : EIATTR_MAX_THREADS
	.align		4
.L_5889:
        /*0058*/ 	.byte	0x04, 0x05
        /*005a*/ 	.short	(.L_5891 - .L_5890)
.L_5890:
        /*005c*/ 	.word	0x00000080
        /*0060*/ 	.word	0x00000001
        /*0064*/ 	.word	0x00000001


	//----- nvinfo : EIATTR_CRS_STACK_SIZE
	.align		4
.L_5891:
        /*0068*/ 	.byte	0x04, 0x1e
        /*006a*/ 	.short	(.L_5893 - .L_5892)
.L_5892:
        /*006c*/ 	.word	0x00000000


	//----- nvinfo : EIATTR_CBANK_PARAM_SIZE
	.align		4
.L_5893:
        /*0070*/ 	.byte	0x03, 0x19
        /*0072*/ 	.short	0x0018


	//----- nvinfo : EIATTR_PARAM_CBANK
	.align		4
        /*0074*/ 	.byte	0x04, 0x0a
        /*0076*/ 	.short	(.L_5895 - .L_5894)
	.align		4
.L_5894:
        /*0078*/ 	.word	index@(.nv.constant0._ZN2at6native29vectorized_elementwise_kernelILi8ENS0_13BUnaryFunctorIhhhZZZNS0_15binary_internal21div_floor_kernel_cudaERNS_18TensorIteratorBaseEENKUlvE_clEvENKUlvE_clEvEUlhhE_EESt5arrayIPcLm2EEEEviT0_T1_)
        /*007c*/ 	.short	0x0380
        /*007e*/ 	.short	0x0018


	//----- nvinfo : EIATTR_SW_WAR
	.align		4
.L_5895:
        /*0080*/ 	.byte	0x04, 0x36
        /*0082*/ 	.short	(.L_5897 - .L_5896)
.L_5896:
        /*0084*/ 	.word	0x00000008
.L_5897:


//--------------------- .nv.info._ZN2at6native18elementwise_kernelILi128ELi4EZNS0_15gpu_kernel_implINS0_13AUnaryFunctorIhhhZZZNS0_15binary_internal21div_floor_kernel_cudaERNS_18TensorIteratorBaseEENKUlvE_clEvENKUlvE_clEvEUlhhE_EEEEvS6_RKT_EUliE_EEviT1_ --------------------------
	.section	.nv.info._ZN2at6native18elementwise_kernelILi128ELi4EZNS0_15gpu_kernel_implINS0_13AUnaryFunctorIhhhZZZNS0_15binary_internal21div_floor_kernel_cudaERNS_18TensorIteratorBaseEENKUlvE_clEvENKUlvE_clEvEUlhhE_EEEEvS6_RKT_EUliE_EEviT1_,"",@"SHT_CUDA_INFO"
	.sectionflags	@""
	.align	4


	//----- nvinfo : EIATTR_CUDA_API_VERSION
	.align		4
        /*0000*/ 	.byte	0x04, 0x37
        /*0002*/ 	.short	(.L_5899 - .L_5898)
.L_5898:
        /*0004*/ 	.word	0x00000082


	//----- nvinfo : EIATTR_KPARAM_INFO
	.align		4
.L_5899:
        /*0008*/ 	.byte	0x04, 0x17
        /*000a*/ 	.short	(.L_5901 - .L_5900)
.L_5900:
        /*000c*/ 	.word	0x00000000
        /*0010*/ 	.short	0x0001
        /*0012*/ 	.short	0x0008
        /*0014*/ 	.byte	0x00, 0xf0, 0x61, 0x08


	//----- nvinfo : EIATTR_KPARAM_INFO
	.align		4
.L_5901:
        /*0018*/ 	.byte	0x04, 0x17
        /*001a*/ 	.short	(.L_5903 - .L_5902)
.L_5902:
        /*001c*/ 	.word	0x00000000
        /*0020*/ 	.short	0x0000
        /*0022*/ 	.short	0x0000
        /*0024*/ 	.byte	0x00, 0xf0, 0x11, 0x00


	//----- nvinfo : EIATTR_SPARSE_MMA_MASK
	.align		4
.L_5903:
        /*0028*/ 	.byte	0x03, 0x50
        /*002a*/ 	.short	0x0000


	//----- nvinfo : EIATTR_MAXREG_COUNT
	.align		4
        /*002c*/ 	.byte	0x03, 0x1b
        /*002e*/ 	.short	0x0080


	//----- nvinfo : EIATTR_EXTERNS
	.align		4
        /*0030*/ 	.byte	0x04, 0x0f
        /*0032*/ 	.short	(.L_5905 - .L_5904)


	//   ....[0]....
	.align		4
.L_5904:
        /*0034*/ 	.word	index@(__assertfail)


	//----- nvinfo : EIATTR_MERCURY_ISA_VERSION
	.align		4
.L_5905:
        /*0038*/ 	.byte	0x03, 0x5f
        /*003a*/ 	.short	0x0101


	//----- nvinfo : EIATTR_VRC_CTA_INIT_COUNT
	.align		4
        /*003c*/ 	.byte	0x02, 0x4a
	.zero		1
	.zero		1


	//----- nvinfo : EIATTR_SYSCALL_OFFSETS
	.align		4
        /*0040*/ 	.byte	0x04, 0x46
        /*0042*/ 	.short	(.L_5907 - .L_5906)


	//   ....[0]....
.L_5906:
        /*0044*/ 	.word	0x00002150


	//   ....[1]....
        /*0048*/ 	.word	0x00002ee0


	//   ....[2]....
        /*004c*/ 	.word	0x00005d70


	//   ....[3]....
        /*0050*/ 	.word	0x00008cd0


	//   ....[4]....
        /*0054*/ 	.word	0x0000bc10


	//----- nvinfo : EIATTR_EXIT_INSTR_OFFSETS
	.align		4
.L_5907:
        /*0058*/ 	.byte	0x04, 0x1c
        /*005a*/ 	.short	(.L_5909 - .L_5908)


	//   ....[0]....
.L_5908:
        /*005c*/ 	.word	0x00008f50


	//   ....[1]....
        /*0060*/ 	.word	0x0000b1d0


	//   ....[2]....
        /*0064*/ 	.word	0x0000b1f0


	//   ....[3]....
        /*0068*/ 	.word	0x0000b290


	//   ....[4]....
        /*006c*/ 	.word	0x0000b2c0


	//   ....[5]....
        /*0070*/ 	.word	0x0000b2e0


	//   ....[6]....
        /*0074*/ 	.word	0x0000b370


	//   ....[7]....
        /*0078*/ 	.word	0x0000b3b0


	//   ....[8]....
        /*007c*/ 	.word	0x0000b450


	//   ....[9]....
        /*0080*/ 	.word	0x0000b4a0


	//   ....[10]....
        /*0084*/ 	.word	0x0000b4d0


	//   ....[11]....
        /*0088*/ 	.word	0x0000b590


	//   ....[12]....
        /*008c*/ 	.word	0x0000b6d0


	//   ....[13]....
        /*0090*/ 	.word	0x0000b810


	//   ....[14]....
        /*0094*/ 	.word	0x0000b960


	//   ....[15]....
        /*0098*/ 	.word	0x0000b9a0


	//   ....[16]....
        /*009c*/ 	.word	0x0000b9d0


	//   ....[17]....
        /*00a0*/ 	.word	0x0000ba70


	//   ....[18]....
        /*00a4*/ 	.word	0x0000bab0


	//   ....[19]....
        /*00a8*/ 	.word	0x0000bc20


	//   ....[20]....
        /*00ac*/ 	.word	0x0000bd00


	//   ....[21]....
        /*00b0*/ 	.word	0x0000bda0


	//   ....[22]....
        /*00b4*/ 	.word	0x0000bdd0


	//   ....[23]....
        /*00b8*/ 	.word	0x0000be20


	//   ....[24]....
        /*00bc*/ 	.word	0x0000be60


	//----- nvinfo : EIATTR_MAX_THREADS
	.align		4
.L_5909:
        /*00c0*/ 	.byte	0x04, 0x05
        /*00c2*/ 	.short	(.L_5911 - .L_5910)
.L_5910:
        /*00c4*/ 	.word	0x00000080
        /*00c8*/ 	.word	0x00000001
        /*00cc*/ 	.word	0x00000001


	//----- nvinfo : EIATTR_CRS_STACK_SIZE
	.align		4
.L_5911:
        /*00d0*/ 	.byte	0x04, 0x1e
        /*00d2*/ 	.short	(.L_5913 - .L_5912)
.L_5912:
        /*00d4*/ 	.word	0x00000000


	//----- nvinfo : EIATTR_CBANK_PARAM_SIZE
	.align		4
.L_5913:
        /*00d8*/ 	.byte	0x03, 0x19
        /*00da*/ 	.short	0x0220


	//----- nvinfo : EIATTR_PARAM_CBANK
	.align		4
        /*00dc*/ 	.byte	0x04, 0x0a
        /*00de*/ 	.short	(.L_5915 - .L_5914)
	.align		4
.L_5914:
        /*00e0*/ 	.word	index@(.nv.constant0._ZN2at6native18elementwise_kernelILi128ELi4EZNS0_15gpu_kernel_implINS0_13AUnaryFunctorIhhhZZZNS0_15binary_internal21div_floor_kernel_cudaERNS_18TensorIteratorBaseEENKUlvE_clEvENKUlvE_clEvEUlhhE_EEEEvS6_RKT_EUliE_EEviT1_)
        /*00e4*/ 	.short	0x0380
        /*00e6*/ 	.short	0x0220


	//----- nvinfo : EIATTR_SW_WAR
	.align		4
.L_5915:
        /*00e8*/ 	.byte	0x04, 0x36
        /*00ea*/ 	.short	(.L_5917 - .L_5916)
.L_5916:
        /*00ec*/ 	.word	0x00000008
.L_5917:


//--------------------- .nv.info._ZN2at6native27unrolled_elementwise_kernelINS0_13AUnaryFunctorIhhhZZZNS0_15binary_internal21div_floor_kernel_cudaERNS_18TensorIteratorBaseEENKUlvE_clEvENKUlvE_clEvEUlhhE_EESt5arrayIPcLm2EELi4E23TrivialOffsetCalculatorILi1EjESE_NS0_6memory12LoadWithCastILi1EEENSF_13StoreWithCastILi1EEEEEviT_T0_T2_T3_T4_T5_ --------------------------
	.section	.nv.info._ZN2at6native27unrolled_elementwise_kernelINS0_13AUnaryFunctorIhhhZZZNS0_15binary_internal21div_floor_kernel_cudaERNS_18TensorIteratorBaseEENKUlvE_clEvENKUlvE_clEvEUlhhE_EESt5arrayIPcLm2EELi4E23TrivialOffsetCalculatorILi1EjESE_NS0_6memory12LoadWithCastILi1EEENSF_13StoreWithCastILi1EEEEEviT_T0_T2_T3_T4_T5_,"",@"SHT_CUDA_INFO"
	.sectionflags	@""
	.align	4


	//----- nvinfo : EIATTR_CUDA_API_VERSION
	.align		4
        /*0000*/ 	.byte	0x04, 0x37
        /*0002*/ 	.short	(.L_5919 - .L_5918)
.L_5918:
        /*0004*/ 	.word	0x00000082


	//----- nvinfo : EIATTR_KPARAM_INFO
	.align		4
.L_5919:
        /*0008*/ 	.byte	0x04, 0x17
        /*000a*/ 	.short	(.L_5921 - .L_5920)
.L_5920:
        /*000c*/ 	.word	0x00000000
        /*0010*/ 	.short	0x0006
        /*0012*/ 	.short	0x0024
        /*0014*/ 	.byte	0x00, 0xf0, 0x21, 0x00


	//----- nvinfo : EIATTR_KPARAM_INFO
	.align		4
.L_5921:
        /*0018*/ 	.byte	0x04, 0x17
        /*001a*/ 	.short	(.L_5923 - .L_5922)
.L_5922:
        /*001c*/ 	.word	0x00000000
        /*0020*/ 	.short	0x0005
        /*0022*/ 	.short	0x001c
        /*0024*/ 	.byte	0x00, 0xf0, 0x21, 0x00


	//----- nvinfo : EIATTR_KPARAM_INFO
	.align		4
.L_5923:
        /*0028*/ 	.byte	0x04, 0x17
        /*002a*/ 	.short	(.L_5925 - .L_5924)
.L_5924:
        /*002c*/ 	.word	0x00000000
        /*0030*/ 	.short	0x0004
        /*0032*/ 	.short	0x0019
        /*0034*/ 	.byte	0x00, 0xf0, 0x05, 0x00


	//----- nvinfo : EIATTR_KPARAM_INFO
	.align		4
.L_5925:
        /*0038*/ 	.byte	0x04, 0x17
        /*003a*/ 	.short	(.L_5927 - .L_5926)
.L_5926:
        /*003c*/ 	.word	0x00000000
        /*0040*/ 	.short	0x0003
        /*0042*/ 	.short	0x0018
        /*0044*/ 	.byte	0x00, 0xf0, 0x05, 0x00


	//----- nvinfo : EIATTR_KPARAM_INFO
	.align		4
.L_5927:
        /*0048*/ 	.byte	0x04, 0x17
        /*004a*/ 	.short	(.L_5929 - .L_5928)
.L_5928:
        /*004c*/ 	.word	0x00000000
        /*0050*/ 	.short	0x0002
        /*0052*/ 	.short	0x0008
        /*0054*/ 	.byte	0x00, 0xf0, 0x41, 0x00


	//----- nvinfo : EIATTR_KPARAM_INFO
	.align		4
.L_5929:
        /*0058*/ 	.byte	0x04, 0x17
        /*005a*/ 	.short	(.L_5931 - .L_5930)
.L_5930:
        /*005c*/ 	.word	0x00000000
        /*0060*/ 	.short	0x0001
        /*0062*/ 	.short	0x0004
        /*0064*/ 	.byte	0x00, 0xf0, 0x09, 0x00


	//----- nvinfo : EIATTR_KPARAM_INFO
	.align		4
.L_5931:
        /*0068*/ 	.byte	0x04, 0x17
        /*006a*/ 	.short	(.L_5933 - .L_5932)
.L_5932:
        /*006c*/ 	.word	0x00000000
        /*0070*/ 	.short	0x0000
        /*0072*/ 	.short	0x0000
        /*0074*/ 	.byte	0x00, 0xf0, 0x11, 0x00


	//----- nvinfo : EIATTR_SPARSE_MMA_MASK
	.align		4
.L_5933:
        /*0078*/ 	.byte	0x03, 0x50
        /*007a*/ 	.short	0x0000


	//----- nvinfo : EIATTR_MAXREG_COUNT
	.align		4
        /*007c*/ 	.byte	0x03, 0x1b
        /*007e*/ 	.short	0x00ff


	//----- nvinfo : EIATTR_EXTERNS
	.align		4
        /*0080*/ 	.byte	0x04, 0x0f
        /*0082*/ 	.short	(.L_5935 - .L_5934)


	//   ....[0]....
	.align		4
.L_5934:
        /*0084*/ 	.word	index@(__assertfail)


	//----- nvinfo : EIATTR_MERCURY_ISA_VERSION
	.align		4
.L_5935:
        /*0088*/ 	.byte	0x03, 0x5f
        /*008a*/ 	.short	0x0101


	//----- nvinfo : EIATTR_VRC_CTA_INIT_COUNT
	.align		4
        /*008c*/ 	.byte	0x02, 0x4a
	.zero		1
	.zero		1


	//----- nvinfo : EIATTR_SYSCALL_OFFSETS
	.align		4
        /*0090*/ 	.byte	0x04, 0x46
        /*0092*/ 	.short	(.L_5937 - .L_5936)


	//   ....[0]....
.L_5936:
        /*0094*/ 	.word	0x00000e70


	//   ....[1]....
        /*0098*/ 	.word	0x00001e60


	//   ....[2]....
        /*009c*/ 	.word	0x00002d90


	//   ....[3]....
        /*00a0*/ 	.word	0x00003cc0


	//   ....[4]....
        /*00a4*/ 	.word	0x00004e20


	//   ....[5]....
        /*00a8*/ 	.word	0x00005c60


	//   ....[6]....
        /*00ac*/ 	.word	0x00006b60


	//   ....[7]....
        /*00b0*/ 	.word	0x00007a30


	//----- nvinfo : EIATTR_EXIT_INSTR_OFFSETS
	.align		4
.L_5937:
        /*00b4*/ 	.byte	0x04, 0x1c
        /*00b6*/ 	.short	(.L_5939 - .L_5938)


	//   ....[0]....
.L_5938:
        /*00b8*/ 	.word	0x00006e10


	//   ....[1]....
        /*00bc*/ 	.word	0x00006f40


	//   ....[2]....
        /*00c0*/ 	.word	0x00006f60


	//   ....[3]....
        /*00c4*/ 	.word	0x00007000


	//   ....[4]....
        /*00c8*/ 	.word	0x00007030


	//   ....[5]....
        /*00cc*/ 	.word	0x00007060


	//   ....[6]....
        /*00d0*/ 	.word	0x00007100


	//   ....[7]....
        /*00d4*/ 	.word	0x00007150


	//   ....[8]....
        /*00d8*/ 	.word	0x00007200


	//   ....[9]....
        /*00dc*/ 	.word	0x00007260


	//   ....[10]....
        /*00e0*/ 	.word	0x000072a0


	//   ....[11]....
        /*00e4*/ 	.word	0x00007370


	//   ....[12]....
        /*00e8*/ 	.word	0x000074c0


	//   ....[13]....
        /*00ec*/ 	.word	0x00007610


	//   ....[14]....
        /*00f0*/ 	.word	0x00007770


	//   ....[15]....
        /*00f4*/ 	.word	0x000077b0


	//   ....[16]....
        /*00f8*/ 	.word	0x000077e0


	//   ....[17]....
        /*00fc*/ 	.word	0x00007880


	//   ....[18]....
        /*0100*/ 	.word	0x000078d0


	//   ....[19]....
        /*0104*/ 	.word	0x00007a40


	//   ....[20]....
        /*0108*/ 	.word	0x00007b30


	//   ....[21]....
        /*010c*/ 	.word	0x00007be0


	//   ....[22]....
        /*0110*/ 	.word	0x00007c10


	//   ....[23]....
        /*0114*/ 	.word	0x00007c60


	//   ....[24]....
        /*0118*/ 	.word	0x00007cb0


	//----- nvinfo : EIATTR_MAX_THREADS
	.align		4
.L_5939:
        /*011c*/ 	.byte	0x04, 0x05
        /*011e*/ 	.short	(.L_5941 - .L_5940)
.L_5940:
        /*0120*/ 	.word	0x00000080
        /*0124*/ 	.word	0x00000001
        /*0128*/ 	.word	0x00000001


	//----- nvinfo : EIATTR_CRS_STACK_SIZE
	.align		4
.L_5941:
        /*012c*/ 	.byte	0x04, 0x1e
        /*012e*/ 	.short	(.L_5943 - .L_5942)
.L_5942:
        /*0130*/ 	.word	0x00000000


	//----- nvinfo : EIATTR_CBANK_PARAM_SIZE
	.align		4
.L_5943:
        /*0134*/ 	.byte	0x03, 0x19
        /*0136*/ 	.short	0x002c


	//----- nvinfo : EIATTR_PARAM_CBANK
	.align		4
        /*0138*/ 	.byte	0x04, 0x0a
        /*013a*/ 	.short	(.L_5945 - .L_5944)
	.align		4
.L_5944:
        /*013c*/ 	.word	index@(.nv.constant0._ZN2at6native27unrolled_elementwise_kernelINS0_13AUnaryFunctorIhhhZZZNS0_15binary_internal21div_floor_kernel_cudaERNS_18TensorIteratorBaseEENKUlvE_clEvENKUlvE_clEvEUlhhE_EESt5arrayIPcLm2EELi4E23TrivialOffsetCalculatorILi1EjESE_NS0_6memory12LoadWithCastILi1EEENSF_13StoreWithCastILi1EEEEEviT_T0_T2_T3_T4_T5_)
        /*0140*/ 	.short	0x0380
        /*0142*/ 	.short	0x002c


	//----- nvinfo : EIATTR_SW_WAR
	.align		4
.L_5945:
        /*0144*/ 	.byte	0x04, 0x36
        /*0146*/ 	.short	(.L_5947 - .L_5946)
.L_5946:
        /*0148*/ 	.word	0x00000008
.L_5947:


//--------------------- .nv.info._ZN2at6native18elementwise_kernelILi128ELi4EZNS0_22gpu_kernel_impl_nocastINS0_13AUnaryFunctorIhhhZZZNS0_15binary_internal21div_floor_kernel_cudaERNS_18TensorIteratorBaseEENKUlvE_clEvENKUlvE_clEvEUlhhE_EEEEvS6_RKT_EUliE_EEviT1_ --------------------------
	.section	.nv.info._ZN2at6native18elementwise_kernelILi128ELi4EZNS0_22gpu_kernel_impl_nocastINS0_13AUnaryFunctorIhhhZZZNS0_15binary_internal21div_floor_kernel_cudaERNS_18TensorIteratorBaseEENKUlvE_clEvENKUlvE_clEvEUlhhE_EEEEvS6_RKT_EUliE_EEviT1_,"",@"SHT_CUDA_INFO"
	.sectionflags	@""
	.align	4


	//----- nvinfo : EIATTR_CUDA_API_VERSION
	.align		4
        /*0000*/ 	.byte	0x04, 0x37
        /*0002*/ 	.short	(.L_5949 - .L_5948)
.L_5948:
        /*0004*/ 	.word	0x00000082


	//----- nvinfo : EIATTR_KPARAM_INFO
	.align		4
.L_5949:
        /*0008*/ 	.byte	0x04, 0x17
        /*000a*/ 	.short	(.L_5951 - .L_5950)
.L_5950:
        /*000c*/ 	.word	0x00000000
        /*0010*/ 	.short	0x0001
        /*0012*/ 	.short	0x0008
        /*0014*/ 	.byte	0x00, 0xf0, 0x61, 0x08


	//----- nvinfo : EIATTR_KPARAM_INFO
	.align		4
.L_5951:
        /*0018*/ 	.byte	0x04, 0x17
        /*001a*/ 	.short	(.L_5953 - .L_5952)
.L_5952:
        /*001c*/ 	.word	0x00000000
        /*0020*/ 	.short	0x0000
        /*0022*/ 	.short	0x0000
        /*0024*/ 	.byte	0x00, 0xf0, 0x11, 0x00


	//----- nvinfo : EIATTR_SPARSE_MMA_MASK
	.align		4
.L_5953:
        /*0028*/ 	.byte	0x03, 0x50
        /*002a*/ 	.short	0x0000


	//----- nvinfo : EIATTR_MAXREG_COUNT
	.align		4
        /*002c*/ 	.byte	0x03, 0x1b
        /*002e*/ 	.short	0x0080


	//----- nvinfo : EIATTR_MERCURY_ISA_VERSION
	.align		4
        /*0030*/ 	.byte	0x03, 0x5f
        /*0032*/ 	.short	0x0101


	//----- nvinfo : EIATTR_VRC_CTA_INIT_COUNT
	.align		4
        /*0034*/ 	.byte	0x02, 0x4a
	.zero		1
	.zero		1


	//----- nvinfo : EIATTR_EXIT_INSTR_OFFSETS
	.align		4
        /*0038*/ 	.byte	0x04, 0x1c
        /*003a*/ 	.short	(.L_5955 - .L_5954)


	//   ....[0]....
.L_5954:
        /*003c*/ 	.word	0x00000330


	//   ....[1]....
        /*0040*/ 	.word	0x000003b0


	//   ....[2]....
        /*0044*/ 	.word	0x00003ef0


	//   ....[3]....
        /*0048*/ 	.word	0x00005240


	//----- nvinfo : EIATTR_MAX_THREADS
	.align		4
.L_5955:
        /*004c*/ 	.byte	0x04, 0x05
        /*004e*/ 	.short	(.L_5957 - .L_5956)
.L_5956:
        /*0050*/ 	.word	0x00000080
        /*0054*/ 	.word	0x00000001
        /*0058*/ 	.word	0x00000001


	//----- nvinfo : EIATTR_CRS_STACK_SIZE
	.align		4
.L_5957:
        /*005c*/ 	.byte	0x04, 0x1e
        /*005e*/ 	.short	(.L_5959 - .L_5958)
.L_5958:
        /*0060*/ 	.word	0x00000000


	//----- nvinfo : EIATTR_CBANK_PARAM_SIZE
	.align		4
.L_5959:
        /*0064*/ 	.byte	0x03, 0x19
        /*0066*/ 	.short	0x0220


	//----- nvinfo : EIATTR_PARAM_CBANK
	.align		4
        /*0068*/ 	.byte	0x04, 0x0a
        /*006a*/ 	.short	(.L_5961 - .L_5960)
	.align		4
.L_5960:
        /*006c*/ 	.word	index@(.nv.constant0._ZN2at6native18elementwise_kernelILi128ELi4EZNS0_22gpu_kernel_impl_nocastINS0_13AUnaryFunctorIhhhZZZNS0_15binary_internal21div_floor_kernel_cudaERNS_18TensorIteratorBaseEENKUlvE_clEvENKUlvE_clEvEUlhhE_EEEEvS6_RKT_EUliE_EEviT1_)
        /*0070*/ 	.short	0x0380
        /*0072*/ 	.short	0x0220


	//----- nvinfo : EIATTR_SW_WAR
	.align		4
.L_5961:
        /*0074*/ 	.byte	0x04, 0x36
        /*0076*/ 	.short	(.L_5963 - .L_5962)
.L_5962:
        /*0078*/ 	.word	0x00000008
.L_5963:


//--------------------- .nv.info._ZN2at6native27unrolled_elementwise_kernelINS0_13AUnaryFunctorIhhhZZZNS0_15binary_internal21div_floor_kernel_cudaERNS_18TensorIteratorBaseEENKUlvE_clEvENKUlvE_clEvEUlhhE_EESt5arrayIPcLm2EELi4E23TrivialOffsetCalculatorILi1EjESE_NS0_6memory15LoadWithoutCastENSF_16StoreWithoutCastEEEviT_T0_T2_T3_T4_T5_ --------------------------
	.section	.nv.info._ZN2at6native27unrolled_elementwise_kernelINS0_13AUnaryFunctorIhhhZZZNS0_15binary_internal21div_floor_kernel_cudaERNS_18TensorIteratorBaseEENKUlvE_clEvENKUlvE_clEvEUlhhE_EESt5arrayIPcLm2EELi4E23TrivialOffsetCalculatorILi1EjESE_NS0_6memory15LoadWithoutCastENSF_16StoreWithoutCastEEEviT_T0_T2_T3_T4_T5_,"",@"SHT_CUDA_INFO"
	.sectionflags	@""
	.align	4


	//----- nvinfo : EIATTR_CUDA_API_VERSION
	.align		4
        /*0000*/ 	.byte	0x04, 0x37
        /*0002*/ 	.short	(.L_5965 - .L_5964)
.L_5964:
        /*0004*/ 	.word	0x00000082


	//----- nvinfo : EIATTR_KPARAM_INFO
	.align		4
.L_5965:
        /*0008*/ 	.byte	0x04, 0x17
        /*000a*/ 	.short	(.L_5967 - .L_5966)
.L_5966:
        /*000c*/ 	.word	0x00000000
        /*0010*/ 	.short	0x0006
        /*0012*/ 	.short	0x001b
        /*0014*/ 	.byte	0x00, 0xf0, 0x05, 0x00


	//----- nvinfo : EIATTR_KPARAM_INFO
	.align		4
.L_5967:
        /*0018*/ 	.byte	0x04, 0x17
        /*001a*/ 	.short	(.L_5969 - .L_5968)
.L_5968:
        /*001c*/ 	.word	0x00000000
        /*0020*/ 	.short	0x0005
        /*0022*/ 	.short	0x001a
        /*0024*/ 	.byte	0x00, 0xf0, 0x05, 0x00


	//----- nvinfo : EIATTR_KPARAM_INFO
	.align		4
.L_5969:
        /*0028*/ 	.byte	0x04, 0x17
        /*002a*/ 	.short	(.L_5971 - .L_5970)
.L_5970:
        /*002c*/ 	.word	0x00000000
        /*0030*/ 	.short	0x0004
        /*0032*/ 	.short	0x0019
        /*0034*/ 	.byte	0x00, 0xf0, 0x05, 0x00


	//----- nvinfo : EIATTR_KPARAM_INFO
	.align		4
.L_5971:
        /*0038*/ 	.byte	0x04, 0x17
        /*003a*/ 	.short	(.L_5973 - .L_5972)
.L_5972:
        /*003c*/ 	.word	0x00000000
        /*0040*/ 	.short	0x0003
        /*0042*/ 	.short	0x0018
        /*0044*/ 	.byte	0x00, 0xf0, 0x05, 0x00


	//----- nvinfo : EIATTR_KPARAM_INFO
	.align		4
.L_5973:
        /*0048*/ 	.byte	0x04, 0x17
        /*004a*/ 	.short	(.L_5975 - .L_5974)
.L_5974:
        /*004c*/ 	.word	0x00000000
        /*0050*/ 	.short	0x0002
        /*0052*/ 	.short	0x0008
        /*0054*/ 	.byte	0x00, 0xf0, 0x41, 0x00


	//----- nvinfo : EIATTR_KPARAM_INFO
	.align		4
.L_5975:
        /*0058*/ 	.byte	0x04, 0x17
        /*005a*/ 	.short	(.L_5977 - .L_5976)
.L_5976:
        /*005c*/ 	.word	0x00000000
        /*0060*/ 	.short	0x0001
        /*0062*/ 	.short	0x0004
        /*0064*/ 	.byte	0x00, 0xf0, 0x09, 0x00


	//----- nvinfo : EIATTR_KPARAM_INFO
	.align		4
.L_5977:
        /*0068*/ 	.byte	0x04, 0x17
        /*006a*/ 	.short	(.L_5979 - .L_5978)
.L_5978:
        /*006c*/ 	.word	0x00000000
        /*0070*/ 	.short	0x0000
        /*0072*/ 	.short	0x0000
        /*0074*/ 	.byte	0x00, 0xf0, 0x11, 0x00


	//----- nvinfo : EIATTR_SPARSE_MMA_MASK
	.align		4
.L_5979:
        /*0078*/ 	.byte	0x03, 0x50
        /*007a*/ 	.short	0x0000


	//----- nvinfo : EIATTR_MAXREG_COUNT
	.align		4
        /*007c*/ 	.byte	0x03, 0x1b
        /*007e*/ 	.short	0x00ff


	//----- nvinfo : EIATTR_MERCURY_ISA_VERSION
	.align		4
        /*0080*/ 	.byte	0x03, 0x5f
        /*0082*/ 	.short	0x0101


	//----- nvinfo : EIATTR_VRC_CTA_INIT_COUNT
	.align		4
        /*0084*/ 	.byte	0x02, 0x4a
	.zero		1
	.zero		1


	//----- nvinfo : EIATTR_EXIT_INSTR_OFFSETS
	.align		4
        /*0088*/ 	.byte	0x04, 0x1c
        /*008a*/ 	.short	(.L_5981 - .L_5980)


	//   ....[0]....
.L_5980:
        /*008c*/ 	.word	0x000006c0


	//   ....[1]....
        /*0090*/ 	.word	0x00000720


	//----- nvinfo : EIATTR_MAX_THREADS
	.align		4
.L_5981:
        /*0094*/ 	.byte	0x04, 0x05
        /*0096*/ 	.short	(.L_5983 - .L_5982)
.L_5982:
        /*0098*/ 	.word	0x00000080
        /*009c*/ 	.word	0x00000001
        /*00a0*/ 	.word	0x00000001


	//----- nvinfo : EIATTR_CRS_STACK_SIZE
	.align		4
.L_5983:
        /*00a4*/ 	.byte	0x04, 0x1e
        /*00a6*/ 	.short	(.L_5985 - .L_5984)
.L_5984:
        /*00a8*/ 	.word	0x00000000


	//----- nvinfo : EIATTR_CBANK_PARAM_SIZE
	.align		4
.L_5985:
        /*00ac*/ 	.byte	0x03, 0x19
        /*00ae*/ 	.short	0x001c


	//----- nvinfo : EIATTR_PARAM_CBANK
	.align		4
        /*00b0*/ 	.byte	0x04, 0x0a
        /*00b2*/ 	.short	(.L_5987 - .L_5986)
	.align		4
.L_5986:
        /*00b4*/ 	.word	index@(.nv.constant0._ZN2at6native27unrolled_elementwise_kernelINS0_13AUnaryFunctorIhhhZZZNS0_15binary_internal21div_floor_kernel_cudaERNS_18TensorIteratorBaseEENKUlvE_clEvENKUlvE_clEvEUlhhE_EESt5arrayIPcLm2EELi4E23TrivialOffsetCalculatorILi1EjESE_NS0_6memory15LoadWithoutCastENSF_16StoreWithoutCastEEEviT_T0_T2_T3_T4_T5_)
        /*00b8*/ 	.short	0x0380
        /*00ba*/ 	.short	0x001c


	//----- nvinfo : EIATTR_SW_WAR
	.align		4
.L_5987:
        /*00bc*/ 	.byte	0x04, 0x36
        /*00be*/ 	.short	(.L_5989 - .L_5988)
.L_5988:
        /*00c0*/ 	.word	0x00000008
.L_5989:


//--------------------- .nv.info._ZN2at6native29vectorized_elementwise_kernelILi2ENS0_13AUnaryFunctorIhhhZZZNS0_15binary_internal21div_floor_kernel_cudaERNS_18TensorIteratorBaseEENKUlvE_clEvENKUlvE_clEvEUlhhE_EESt5arrayIPcLm2EEEEviT0_T1_ --------------------------
	.section	.nv.info._ZN2at6native29vectorized_elementwise_kernelILi2ENS0_13AUnaryFunctorIhhhZZZNS0_15binary_internal21div_floor_kernel_cudaERNS_18TensorIteratorBaseEENKUlvE_clEvENKUlvE_clEvEUlhhE_EESt5arrayIPcLm2EEEEviT0_T1_,"",@"SHT_CUDA_INFO"
	.sectionflags	@""
	.align	4


	//----- nvinfo : EIATTR_CUDA_API_VERSION
	.align		4
        /*0000*/ 	.byte	0x04, 0x37
        /*0002*/ 	.short	(.L_5991 - .L_5990)
.L_5990:
        /*0004*/ 	.word	0x00000082


	//----- nvinfo : EIATTR_KPARAM_INFO
	.align		4
.L_5991:
        /*0008*/ 	.byte	0x04, 0x17
        /*000a*/ 	.short	(.L_5993 - .L_5992)
.L_5992:
        /*000c*/ 	.word	0x00000000
        /*0010*/ 	.short	0x0002
        /*0012*/ 	.short	0x0008
        /*0014*/ 	.byte	0x00, 0xf0, 0x41, 0x00


	//----- nvinfo : EIATTR_KPARAM_INFO
	.align		4
.L_5993:
        /*0018*/ 	.byte	0x04, 0x17
        /*001a*/ 	.short	(.L_5995 - .L_5994)
.L_5994:
        /*001c*/ 	.word	0x00000000
        /*0020*/ 	.short	0x0001
        /*0022*/ 	.short	0x0004
        /*0024*/ 	.byte	0x00, 0xf0, 0x09, 0x00


	//----- nvinfo : EIATTR_KPARAM_INFO
	.align		4
.L_5995:
        /*0028*/ 	.byte	0x04, 0x17
        /*002a*/ 	.short	(.L_5997 - .L_5996)
.L_5996:
        /*002c*/ 	.word	0x00000000
        /*0030*/ 	.short	0x0000
        /*0032*/ 	.short	0x0000
        /*0034*/ 	.byte	0x00, 0xf0, 0x11, 0x00


	//----- nvinfo : EIATTR_SPARSE_MMA_MASK
	.align		4
.L_5997:
        /*0038*/ 	.byte	0x03, 0x50
        /*003a*/ 	.short	0x0000


	//----- nvinfo : EIATTR_MAXREG_COUNT
	.align		4
        /*003c*/ 	.byte	0x03, 0x1b
        /*003e*/ 	.short	0x00ff


	//----- nvinfo : EIATTR_MERCURY_ISA_VERSION
	.align		4
        /*0040*/ 	.byte	0x03, 0x5f
        /*0042*/ 	.short	0x0101


	//----- nvinfo : EIATTR_VRC_CTA_INIT_COUNT
	.align		4
        /*0044*/ 	.byte	0x02, 0x4a
	.zero		1
	.zero		1


	//----- nvinfo : EIATTR_EXIT_INSTR_OFFSETS
	.align		4
        /*0048*/ 	.byte	0x04, 0x1c
        /*004a*/ 	.short	(.L_5999 - .L_5998)


	//   ....[0]....
.L_5998:
        /*004c*/ 	.word	0x00000d60


	//   ....[1]....
        /*0050*/ 	.word	0x00000dc0


	//   ....[2]....
        /*0054*/ 	.word	0x00001240


	//----- nvinfo : EIATTR_MAX_THREADS
	.align		4
.L_5999:
        /*0058*/ 	.byte	0x04, 0x05
        /*005a*/ 	.short	(.L_6001 - .L_6000)
.L_6000:
        /*005c*/ 	.word	0x00000080
        /*0060*/ 	.word	0x00000001
        /*0064*/ 	.word	0x00000001


	//----- nvinfo : EIATTR_CRS_STACK_SIZE
	.align		4
.L_6001:
        /*0068*/ 	.byte	0x04, 0x1e
        /*006a*/ 	.short	(.L_6003 - .L_6002)
.L_6002:
        /*006c*/ 	.word	0x00000000


	//----- nvinfo : EIATTR_CBANK_PARAM_SIZE
	.align		4
.L_6003:
        /*0070*/ 	.byte	0x03, 0x19
        /*0072*/ 	.short	0x0018


	//----- nvinfo : EIATTR_PARAM_CBANK
	.align		4
        /*0074*/ 	.byte	0x04, 0x0a
        /*0076*/ 	.short	(.L_6005 - .L_6004)
	.align		4
.L_6004:
        /*0078*/ 	.word	index@(.nv.constant0._ZN2at6native29vectorized_elementwise_kernelILi2ENS0_13AUnaryFunctorIhhhZZZNS0_15binary_internal21div_floor_kernel_cudaERNS_18TensorIteratorBaseEENKUlvE_clEvENKUlvE_clEvEUlhhE_EESt5arrayIPcLm2EEEEviT0_T1_)
        /*007c*/ 	.short	0x0380
        /*007e*/ 	.short	0x0018


	//----- nvinfo : EIATTR_SW_WAR
	.align		4
.L_6005:
        /*0080*/ 	.byte	0x04, 0x36
        /*0082*/ 	.short	(.L_6007 - .L_6006)
.L_6006:
        /*0084*/ 	.word	0x00000008
.L_6007:


//--------------------- .nv.info._ZN2at6native29vectorized_elementwise_kernelILi4ENS0_13AUnaryFunctorIhhhZZZNS0_15binary_internal21div_floor_kernel_cudaERNS_18TensorIteratorBaseEENKUlvE_clEvENKUlvE_clEvEUlhhE_EESt5arrayIPcLm2EEEEviT0_T1_ --------------------------
	.section	.nv.info._ZN2at6native29vectorized_elementwise_kernelILi4ENS0_13AUnaryFunctorIhhhZZZNS0_15binary_internal21div_floor_kernel_cudaERNS_18TensorIteratorBaseEENKUlvE_clEvENKUlvE_clEvEUlhhE_EESt5arrayIPcLm2EEEEviT0_T1_,"",@"SHT_CUDA_INFO"
	.sectionflags	@""
	.align	4


	//----- nvinfo : EIATTR_CUDA_API_VERSION
	.align		4
        /*0000*/ 	.byte	0x04, 0x37
        /*0002*/ 	.short	(.L_6009 - .L_6008)
.L_6008:
        /*0004*/ 	.word	0x00000082


	//----- nvinfo : EIATTR_KPARAM_INFO
	.align		4
.L_6009:
        /*0008*/ 	.byte	0x04, 0x17
        /*000a*/ 	.short	(.L_6011 - .L_6010)
.L_6010:
        /*000c*/ 	.word	0x00000000
        /*0010*/ 	.short	0x0002
        /*0012*/ 	.short	0x0008
        /*0014*/ 	.byte	0x00, 0xf0, 0x41, 0x00


	//----- nvinfo : EIATTR_KPARAM_INFO
	.align		4
.L_6011:
        /*0018*/ 	.byte	0x04, 0x17
        /*001a*/ 	.short	(.L_6013 - .L_6012)
.L_6012:
        /*001c*/ 	.word	0x00000000
        /*0020*/ 	.short	0x0001
        /*0022*/ 	.short	0x0004
        /*0024*/ 	.byte	0x00, 0xf0, 0x09, 0x00


	//----- nvinfo : EIATTR_KPARAM_INFO
	.align		4
.L_6013:
        /*0028*/ 	.byte	0x04, 0x17
        /*002a*/ 	.short	(.L_6015 - .L_6014)
.L_6014:
        /*002c*/ 	.word	0x00000000
        /*0030*/ 	.short	0x0000
        /*0032*/ 	.short	0x0000
        /*0034*/ 	.byte	0x00, 0xf0, 0x11, 0x00


	//----- nvinfo : EIATTR_SPARSE_MMA_MASK
	.align		4
.L_6015:
        /*0038*/ 	.byte	0x03, 0x50
        /*003a*/ 	.short	0x0000


	//----- nvinfo : EIATTR_MAXREG_COUNT
	.align		4
        /*003c*/ 	.byte	0x03, 0x1b
        /*003e*/ 	.short	0x00ff


	//----- nvinfo : EIATTR_MERCURY_ISA_VERSION
	.align		4
        /*0040*/ 	.byte	0x03, 0x5f
        /*0042*/ 	.short	0x0101


	//----- nvinfo : EIATTR_VRC_CTA_INIT_COUNT
	.align		4
        /*0044*/ 	.byte	0x02, 0x4a
	.zero		1
	.zero		1


	//----- nvinfo : EIATTR_EXIT_INSTR_OFFSETS
	.align		4
        /*0048*/ 	.byte	0x04, 0x1c
        /*004a*/ 	.short	(.L_6017 - .L_6016)


	//   ....[0]....
.L_6016:
        /*004c*/ 	.word	0x00000d60


	//   ....[1]....
        /*0050*/ 	.word	0x00000dc0


	//   ....[2]....
        /*0054*/ 	.word	0x000012a0


	//----- nvinfo : EIATTR_MAX_THREADS
	.align		4
.L_6017:
        /*0058*/ 	.byte	0x04, 0x05
        /*005a*/ 	.short	(.L_6019 - .L_6018)
.L_6018:
        /*005c*/ 	.word	0x00000080
        /*0060*/ 	.word	0x00000001
        /*0064*/ 	.word	0x00000001


	//----- nvinfo : EIATTR_CRS_STACK_SIZE
	.align		4
.L_6019:
        /*0068*/ 	.byte	0x04, 0x1e
        /*006a*/ 	.short	(.L_6021 - .L_6020)
.L_6020:
        /*006c*/ 	.word	0x00000000


	//----- nvinfo : EIATTR_CBANK_PARAM_SIZE
	.align		4
.L_6021:
        /*0070*/ 	.byte	0x03, 0x19
        /*0072*/ 	.short	0x0018


	//----- nvinfo : EIATTR_PARAM_CBANK
	.align		4
        /*0074*/ 	.byte	0x04, 0x0a
        /*0076*/ 	.short	(.L_6023 - .L_6022)
	.align		4
.L_6022:
        /*0078*/ 	.word	index@(.nv.constant0._ZN2at6native29vectorized_elementwise_kernelILi4ENS0_13AUnaryFunctorIhhhZZZNS0_15binary_internal21div_floor_kernel_cudaERNS_18TensorIteratorBaseEENKUlvE_clEvENKUlvE_clEvEUlhhE_EESt5arrayIPcLm2EEEEviT0_T1_)
        /*007c*/ 	.short	0x0380
        /*007e*/ 	.short	0x0018


	//----- nvinfo : EIATTR_SW_WAR
	.align		4
.L_6023:
        /*0080*/ 	.byte	0x04, 0x36
        /*0082*/ 	.short	(.L_6025 - .L_6024)
.L_6024:
        /*0084*/ 	.word	0x00000008
.L_6025:


//--------------------- .nv.info._ZN2at6native29vectorized_elementwise_kernelILi8ENS0_13AUnaryFunctorIhhhZZZNS0_15binary_internal21div_floor_kernel_cudaERNS_18TensorIteratorBaseEENKUlvE_clEvENKUlvE_clEvEUlhhE_EESt5arrayIPcLm2EEEEviT0_T1_ --------------------------
	.section	.nv.info._ZN2at6native29vectorized_elementwise_kernelILi8ENS0_13AUnaryFunctorIhhhZZZNS0_15binary_internal21div_floor_kernel_cudaERNS_18TensorIteratorBaseEENKUlvE_clEvENKUlvE_clEvEUlhhE_EESt5arrayIPcLm2EEEEviT0_T1_,"",@"SHT_CUDA_INFO"
	.sectionflags	@""
	.align	4


	//----- nvinfo : EIATTR_CUDA_API_VERSION
	.align		4
        /*0000*/ 	.byte	0x04, 0x37
        /*0002*/ 	.short	(.L_6027 - .L_6026)
.L_6026:
        /*0004*/ 	.word	0x00000082


	//----- nvinfo : EIATTR_KPARAM_INFO
	.align		4
.L_6027:
        /*0008*/ 	.byte	0x04, 0x17
        /*000a*/ 	.short	(.L_6029 - .L_6028)
.L_6028:
        /*000c*/ 	.word	0x00000000
        /*0010*/ 	.short	0x0002
        /*0012*/ 	.short	0x0008
        /*0014*/ 	.byte	0x00, 0xf0, 0x41, 0x00


	//----- nvinfo : EIATTR_KPARAM_INFO
	.align		4
.L_6029:
        /*0018*/ 	.byte	0x04, 0x17
        /*001a*/ 	.short	(.L_6031 - .L_6030)
.L_6030:
        /*001c*/ 	.word	0x00000000
        /*0020*/ 	.short	0x0001
        /*0022*/ 	.short	0x0004
        /*0024*/ 	.byte	0x00, 0xf0, 0x09, 0x00


	//----- nvinfo : EIATTR_KPARAM_INFO
	.align		4
.L_6031:
        /*0028*/ 	.byte	0x04, 0x17
        /*002a*/ 	.short	(.L_6033 - .L_6032)
.L_6032:
        /*002c*/ 	.word	0x00000000
        /*0030*/ 	.short	0x0000
        /*0032*/ 	.short	0x0000
        /*0034*/ 	.byte	0x00, 0xf0, 0x11, 0x00


	//----- nvinfo : EIATTR_SPARSE_MMA_MASK
	.align		4
.L_6033:
        /*0038*/ 	.byte	0x03, 0x50
        /*003a*/ 	.short	0x0000


	//----- nvinfo : EIATTR_MAXREG_COUNT
	.align		4
        /*003c*/ 	.byte	0x03, 0x1b
        /*003e*/ 	.short	0x00ff


	//----- nvinfo : EIATTR_MERCURY_ISA_VERSION
	.align		4
        /*0040*/ 	.byte	0x03, 0x5f
        /*0042*/ 	.short	0x0101


	//----- nvinfo : EIATTR_VRC_CTA_INIT_COUNT
	.align		4
        /*0044*/ 	.byte	0x02, 0x4a
	.zero		1
	.zero		1


	//----- nvinfo : EIATTR_EXIT_INSTR_OFFSETS
	.align		4
        /*0048*/ 	.byte	0x04, 0x1c
        /*004a*/ 	.short	(.L_6035 - .L_6034)


	//   ....[0]....
.L_6034:
        /*004c*/ 	.word	0x00000d60


	//   ....[1]....
        /*0050*/ 	.word	0x00000dc0


	//   ....[2]....
        /*0054*/ 	.word	0x00001280


	//----- nvinfo : EIATTR_MAX_THREADS
	.align		4
.L_6035:
        /*0058*/ 	.byte	0x04, 0x05
        /*005a*/ 	.short	(.L_6037 - .L_6036)
.L_6036:
        /*005c*/ 	.word	0x00000080
        /*0060*/ 	.word	0x00000001
        /*0064*/ 	.word	0x00000001


	//----- nvinfo : EIATTR_CRS_STACK_SIZE
	.align		4
.L_6037:
        /*0068*/ 	.byte	0x04, 0x1e
        /*006a*/ 	.short	(.L_6039 - .L_6038)
.L_6038:
        /*006c*/ 	.word	0x00000000


	//----- nvinfo : EIATTR_CBANK_PARAM_SIZE
	.align		4
.L_6039:
        /*0070*/ 	.byte	0x03, 0x19
        /*0072*/ 	.short	0x0018


	//----- nvinfo : EIATTR_PARAM_CBANK
	.align		4
        /*0074*/ 	.byte	0x04, 0x0a
        /*0076*/ 	.short	(.L_6041 - .L_6040)
	.align		4
.L_6040:
        /*0078*/ 	.word	index@(.nv.constant0._ZN2at6native29vectorized_elementwise_kernelILi8ENS0_13AUnaryFunctorIhhhZZZNS0_15binary_internal21div_floor_kernel_cudaERNS_18TensorIteratorBaseEENKUlvE_clEvENKUlvE_clEvEUlhhE_EESt5arrayIPcLm2EEEEviT0_T1_)
        /*007c*/ 	.short	0x0380
        /*007e*/ 	.short	0x0018


	//----- nvinfo : EIATTR_SW_WAR
	.align		4
.L_6041:
        /*0080*/ 	.byte	0x04, 0x36
        /*0082*/ 	.short	(.L_6043 - .L_6042)
.L_6042:
        /*0084*/ 	.word	0x00000008
.L_6043:


//--------------------- .nv.callgraph             --------------------------
	.section	.nv.callgraph,"",@"SHT_CUDA_CALLGRAPH"
	.align	4
	.sectionentsize	8
	.align		4
        /*0000*/ 	.word	0x00000000
	.align		4
        /*0004*/ 	.word	0xffffffff
	.align		4
        /*0008*/ 	.word	index@(_ZN2at6native18elementwise_kernelILi128ELi4EZNS0_15gpu_kernel_implINS0_13BinaryFunctorIN3c108BFloat16ES5_S5_ZZZNS0_15binary_internal21div_floor_kernel_cudaERNS_18TensorIteratorBaseEENKUlvE1_clEvENKUlvE2_clEvEUlS5_S5_E_EEEEvS8_RKT_EUliE_EEviT1_)
	.align		4
        /*000c*/ 	.word	index@(__assertfail)
	.align		4
        /*0010*/ 	.word	index@(_ZN2at6native27unrolled_elementwise_kernelINS0_13BinaryFunctorIN3c108BFloat16ES4_S4_ZZZNS0_15binary_internal21div_floor_kernel_cudaERNS_18TensorIteratorBaseEENKUlvE1_clEvENKUlvE2_clEvEUlS4_S4_E_EESt5arrayIPcLm3EELi4E23TrivialOffsetCalculatorILi2EjESF_ILi1EjENS0_6memory12LoadWithCastILi2EEENSI_13StoreWithCastILi1EEEEEviT_T0_T2_T3_T4_T5_)
	.align		4
        /*0014*/ 	.word	index@(__assertfail)
	.align		4
        /*0018*/ 	.word	index@(_ZN2at6native18elementwise_kernelILi128ELi4EZNS0_15gpu_kernel_implINS0_13BUnaryFunctorIN3c108BFloat16ES5_S5_ZZZNS0_15binary_internal21div_floor_kernel_cudaERNS_18TensorIteratorBaseEENKUlvE1_clEvENKUlvE2_clEvEUlS5_S5_E_EEEEvS8_RKT_EUliE_EEviT1_)
	.align		4
        /*001c*/ 	.word	index@(__assertfail)
	.align		4
        /*0020*/ 	.word	index@(_ZN2at6native27unrolled_elementwise_kernelINS0_13BUnaryFunctorIN3c108BFloat16ES4_S4_ZZZNS0_15binary_internal21div_floor_kernel_cudaERNS_18TensorIteratorBaseEENKUlvE1_clEvENKUlvE2_clEvEUlS4_S4_E_EESt5arrayIPcLm2EELi4E23TrivialOffsetCalculatorILi1EjESG_NS0_6memory12LoadWithCastILi1EEENSH_13StoreWithCastILi1EEEEEviT_T0_T2_T3_T4_T5_)
	.align		4
        /*0024*/ 	.word	index@(__assertfail)
	.align		4
        /*0028*/ 	.word	index@(_ZN2at6native18elementwise_kernelILi128ELi4EZNS0_15gpu_kernel_implINS0_13AUnaryFunctorIN3c108BFloat16ES5_S5_ZZZNS0_15binary_internal21div_floor_kernel_cudaERNS_18TensorIteratorBaseEENKUlvE1_clEvENKUlvE2_clEvEUlS5_S5_E_EEEEvS8_RKT_EUliE_EEviT1_)
	.align		4
        /*002c*/ 	.word	index@(__assertfail)
	.align		4
        /*0030*/ 	.word	index@(_ZN2at6native27unrolled_elementwise_kernelINS0_13AUnaryFunctorIN3c108BFloat16ES4_S4_ZZZNS0_15binary_internal21div_floor_kernel_cudaERNS_18TensorIteratorBaseEENKUlvE1_clEvENKUlvE2_clEvEUlS4_S4_E_EESt5arrayIPcLm2EELi4E23TrivialOffsetCalculatorILi1EjESG_NS0_6memory12LoadWithCastILi1EEENSH_13StoreWithCastILi1EEEEEviT_T0_T2_T3_T4_T5_)
	.align		4
        /*0034*/ 	.word	index@(__assertfail)
	.align		4
        /*0038*/ 	.word	index@(_ZN2at6native18elementwise_kernelILi128ELi4EZNS0_15gpu_kernel_implINS0_13BinaryFunctorIN3c104HalfES5_S5_ZZZNS0_15binary_internal21div_floor_kernel_cudaERNS_18TensorIteratorBaseEENKUlvE1_clEvENKUlvE1_clEvEUlS5_S5_E_EEEEvS8_RKT_EUliE_EEviT1_)
	.align		4
        /*003c*/ 	.word	index@(__assertfail)
	.align		4
        /*0040*/ 	.word	index@(_ZN2at6native27unrolled_elementwise_kernelINS0_13BinaryFunctorIN3c104HalfES4_S4_ZZZNS0_15binary_internal21div_floor_kernel_cudaERNS_18TensorIteratorBaseEENKUlvE1_clEvENKUlvE1_clEvEUlS4_S4_E_EESt5arrayIPcLm3EELi4E23TrivialOffsetCalculatorILi2EjESF_ILi1EjENS0_6memory12LoadWithCastILi2EEENSI_13StoreWithCastILi1EEEEEviT_T0_T2_T3_T4_T5_)
	.align		4
        /*0044*/ 	.word	index@(__assertfail)
	.align		4
        /*0048*/ 	.word	index@(_ZN2at6native18elementwise_kernelILi128ELi4EZNS0_15gpu_kernel_implINS0_13BUnaryFunctorIN3c104HalfES5_S5_ZZZNS0_15binary_internal21div_floor_kernel_cudaERNS_18TensorIteratorBaseEENKUlvE1_clEvENKUlvE1_clEvEUlS5_S5_E_EEEEvS8_RKT_EUliE_EEviT1_)
	.align		4
        /*004c*/ 	.word	index@(__assertfail)
	.align		4
        /*0050*/ 	.word	index@(_ZN2at6native27unrolled_elementwise_kernelINS0_13BUnaryFunctorIN3c104HalfES4_S4_ZZZNS0_15binary_internal21div_floor_kernel_cudaERNS_18TensorIteratorBaseEENKUlvE1_clEvENKUlvE1_clEvEUlS4_S4_E_EESt5arrayIPcLm2EELi4E23TrivialOffsetCalculatorILi1EjESG_NS0_6memory12LoadWithCastILi1EEENSH_13StoreWithCastILi1EEEEEviT_T0_T2_T3_T4_T5_)
	.align		4
        /*0054*/ 	.word	index@(__assertfail)
	.align		4
        /*0058*/ 	.word	index@(_ZN2at6native18elementwise_kernelILi128ELi4EZNS0_15gpu_kernel_implINS0_13AUnaryFunctorIN3c104HalfES5_S5_ZZZNS0_15binary_internal21div_floor_kernel_cudaERNS_18TensorIteratorBaseEENKUlvE1_clEvENKUlvE1_clEvEUlS5_S5_E_EEEEvS8_RKT_EUliE_EEviT1_)
	.align		4
        /*005c*/ 	.word	index@(__assertfail)
	.align		4
        /*0060*/ 	.word	index@(_ZN2at6native27unrolled_elementwise_kernelINS0_13AUnaryFunctorIN3c104HalfES4_S4_ZZZNS0_15binary_internal21div_floor_kernel_cudaERNS_18TensorIteratorBaseEENKUlvE1_clEvENKUlvE1_clEvEUlS4_S4_E_EESt5arrayIPcLm2EELi4E23TrivialOffsetCalculatorILi1EjESG_NS0_6memory12LoadWithCastILi1EEENSH_13StoreWithCastILi1EEEEEviT_T0_T2_T3_T4_T5_)
	.align		4
        /*0064*/ 	.word	index@(__assertfail)
	.align		4
        /*0068*/ 	.word	index@(_ZN2at6native18elementwise_kernelILi128ELi4EZNS0_15gpu_kernel_implINS0_13BinaryFunctorIfffZZZNS0_15binary_internal21div_floor_kernel_cudaERNS_18TensorIteratorBaseEENKUlvE1_clEvENKUlvE0_clEvEUlffE_EEEEvS6_RKT_EUliE_EEviT1_)
	.align		4
        /*006c*/ 	.word	index@(__assertfail)
	.align		4
        /*0070*/ 	.word	index@(_ZN2at6native27unrolled_elementwise_kernelINS0_13BinaryFunctorIfffZZZNS0_15binary_internal21div_floor_kernel_cudaERNS_18TensorIteratorBaseEENKUlvE1_clEvENKUlvE0_clEvEUlffE_EESt5arrayIPcLm3EELi4E23TrivialOffsetCalculatorILi2EjESD_ILi1EjENS0_6memory12LoadWithCastILi2EEENSG_13StoreWithCastILi1EEEEEviT_T0_T2_T3_T4_T5_)
	.align		4
        /*0074*/ 	.word	index@(__assertfail)
	.align		4
        /*0078*/ 	.word	index@(_ZN2at6native18elementwise_kernelILi128ELi4EZNS0_15gpu_kernel_implINS0_13BUnaryFunctorIfffZZZNS0_15binary_internal21div_floor_kernel_cudaERNS_18TensorIteratorBaseEENKUlvE1_clEvENKUlvE0_clEvEUlffE_EEEEvS6_RKT_EUliE_EEviT1_)
	.align		4
        /*007c*/ 	.word	index@(__assertfail)
	.align		4
        /*0080*/ 	.word	index@(_ZN2at6native27unrolled_elementwise_kernelINS0_13BUnaryFunctorIfffZZZNS0_15binary_internal21div_floor_kernel_cudaERNS_18TensorIteratorBaseEENKUlvE1_clEvENKUlvE0_clEvEUlffE_EESt5arrayIPcLm2EELi4E23TrivialOffsetCalculatorILi1EjESE_NS0_6memory12LoadWithCastILi1EEENSF_13StoreWithCastILi1EEEEEviT_T0_T2_T3_T4_T5_)
	.align		4
        /*0084*/ 	.word	index@(__assertfail)
	.align		4
        /*0088*/ 	.word	index@(_ZN2at6native18elementwise_kernelILi128ELi4EZNS0_15gpu_kernel_implINS0_13AUnaryFunctorIfffZZZNS0_15binary_internal21div_floor_kernel_cudaERNS_18TensorIteratorBaseEENKUlvE1_clEvENKUlvE0_clEvEUlffE_EEEEvS6_RKT_EUliE_EEviT1_)
	.align		4
        /*008c*/ 	.word	index@(__assertfail)
	.align		4
        /*0090*/ 	.word	index@(_ZN2at6native27unrolled_elementwise_kernelINS0_13AUnaryFunctorIfffZZZNS0_15binary_internal21div_floor_kernel_cudaERNS_18TensorIteratorBaseEENKUlvE1_clEvENKUlvE0_clEvEUlffE_EESt5arrayIPcLm2EELi4E23TrivialOffsetCalculatorILi1EjESE_NS0_6memory12LoadWithCastILi1EEENSF_13StoreWithCastILi1EEEEEviT_T0_T2_T3_T4_T5_)
	.align		4
        /*0094*/ 	.word	index@(__assertfail)
	.align		4
        /*0098*/ 	.word	index@(_ZN2at6native18elementwise_kernelILi128ELi4EZNS0_15gpu_kernel_implINS0_13BinaryFunctorIdddZZZNS0_15binary_internal21div_floor_kernel_cudaERNS_18TensorIteratorBaseEENKUlvE1_clEvENKUlvE_clEvEUlddE_EEEEvS6_RKT_EUliE_EEviT1_)
	.align		4
        /*009c*/ 	.word	index@(__assertfail)
	.align		4
        /*00a0*/ 	.word	index@(_ZN2at6native27unrolled_elementwise_kernelINS0_13BinaryFunctorIdddZZZNS0_15binary_internal21div_floor_kernel_cudaERNS_18TensorIteratorBaseEENKUlvE1_clEvENKUlvE_clEvEUlddE_EESt5arrayIPcLm3EELi4E23TrivialOffsetCalculatorILi2EjESD_ILi1EjENS0_6memory12LoadWithCastILi2EEENSG_13StoreWithCastILi1EEEEEviT_T0_T2_T3_T4_T5_)
	.align		4
        /*00a4*/ 	.word	index@(__assertfail)
	.align		4
        /*00a8*/ 	.word	index@(_ZN2at6native18elementwise_kernelILi128ELi4EZNS0_15gpu_kernel_implINS0_13BUnaryFunctorIdddZZZNS0_15binary_internal21div_floor_kernel_cudaERNS_18TensorIteratorBaseEENKUlvE1_clEvENKUlvE_clEvEUlddE_EEEEvS6_RKT_EUliE_EEviT1_)
	.align		4
        /*00ac*/ 	.word	index@(__assertfail)
	.align		4
        /*00b0*/ 	.word	index@(_ZN2at6native27unrolled_elementwise_kernelINS0_13BUnaryFunctorIdddZZZNS0_15binary_internal21div_floor_kernel_cudaERNS_18TensorIteratorBaseEENKUlvE1_clEvENKUlvE_clEvEUlddE_EESt5arrayIPcLm2EELi4E23TrivialOffsetCalculatorILi1EjESE_NS0_6memory12LoadWithCastILi1EEENSF_13StoreWithCastILi1EEEEEviT_T0_T2_T3_T4_T5_)
	.align		4
        /*00b4*/ 	.word	index@(__assertfail)
	.align		4
        /*00b8*/ 	.word	index@(_ZN2at6native18elementwise_kernelILi128ELi4EZNS0_15gpu_kernel_implINS0_13AUnaryFunctorIdddZZZNS0_15binary_internal21div_floor_kernel_cudaERNS_18TensorIteratorBaseEENKUlvE1_clEvENKUlvE_clEvEUlddE_EEEEvS6_RKT_EUliE_EEviT1_)
	.align		4
        /*00bc*/ 	.word	index@(__assertfail)
	.align		4
        /*00c0*/ 	.word	index@(_ZN2at6native27unrolled_elementwise_kernelINS0_13AUnaryFunctorIdddZZZNS0_15binary_internal21div_floor_kernel_cudaERNS_18TensorIteratorBaseEENKUlvE1_clEvENKUlvE_clEvEUlddE_EESt5arrayIPcLm2EELi4E23TrivialOffsetCalculatorILi1EjESE_NS0_6memory12LoadWithCastILi1EEENSF_13StoreWithCastILi1EEEEEviT_T0_T2_T3_T4_T5_)
	.align		4
        /*00c4*/ 	.word	index@(__assertfail)
	.align		4
        /*00c8*/ 	.word	index@(_ZN2at6native18elementwise_kernelILi128ELi4EZNS0_15gpu_kernel_implIZZZNS0_15binary_internal21div_floor_kernel_cudaERNS_18TensorIteratorBaseEENKUlvE0_clEvENKUlvE2_clEvEUlN3c108BFloat16EE_EEvS5_RKT_EUliE_EEviT1_)
	.align		4
        /*00cc*/ 	.word	index@(__assertfail)
	.align		4
        /*00d0*/ 	.word	index@(_ZN2at6native27unrolled_elementwise_kernelIZZZNS0_15binary_internal21div_floor_kernel_cudaERNS_18TensorIteratorBaseEENKUlvE0_clEvENKUlvE2_clEvEUlN3c108BFloat16EE_St5arrayIPcLm2EELi4E23TrivialOffsetCalculatorILi1EjESE_NS0_6memory12LoadWithCastILi1EEENSF_13StoreWithCastILi1EEEEEviT_T0_T2_T3_T4_T5_)
	.align		4
        /*00d4*/ 	.word	index@(__assertfail)
	.align		4
        /*00d8*/ 	.word	index@(_ZN2at6native18elementwise_kernelILi128ELi4EZNS0_15gpu_kernel_implIZZZNS0_15binary_internal21div_floor_kernel_cudaERNS_18TensorIteratorBaseEENKUlvE0_clEvENKUlvE1_clEvEUlN3c104HalfEE_EEvS5_RKT_EUliE_EEviT1_)
	.align		4
        /*00dc*/ 	.word	index@(__assertfail)
	.align		4
        /*00e0*/ 	.word	index@(_ZN2at6native27unrolled_elementwise_kernelIZZZNS0_15binary_internal21div_floor_kernel_cudaERNS_18TensorIteratorBaseEENKUlvE0_clEvENKUlvE1_clEvEUlN3c104HalfEE_St5arrayIPcLm2EELi4E23TrivialOffsetCalculatorILi1EjESE_NS0_6memory12LoadWithCastILi1EEENSF_13StoreWithCastILi1EEEEEviT_T0_T2_T3_T4_T5_)
	.align		4
        /*00e4*/ 	.word	index@(__assertfail)
	.align		4
        /*00e8*/ 	.word	index@(_ZN2at6native18elementwise_kernelILi128ELi4EZNS0_15gpu_kernel_implIZZZNS0_15binary_internal21div_floor_kernel_cudaERNS_18TensorIteratorBaseEENKUlvE0_clEvENKUlvE0_clEvEUlfE_EEvS5_RKT_EUliE_EEviT1_)
	.align		4
        /*00ec*/ 	.word	index@(__assertfail)
	.align		4
        /*00f0*/ 	.word	index@(_ZN2at6native27unrolled_elementwise_kernelIZZZNS0_15binary_internal21div_floor_kernel_cudaERNS_18TensorIteratorBaseEENKUlvE0_clEvENKUlvE0_clEvEUlfE_St5arrayIPcLm2EELi4E23TrivialOffsetCalculatorILi1EjESC_NS0_6memory12LoadWithCastILi1EEENSD_13StoreWithCastILi1EEEEEviT_T0_T2_T3_T4_T5_)
	.align		4
        /*00f4*/ 	.word	index@(__assertfail)
	.align		4
        /*00f8*/ 	.word	index@(_ZN2at6native18elementwise_kernelILi128ELi4EZNS0_15gpu_kernel_implIZZZNS0_15binary_internal21div_floor_kernel_cudaERNS_18TensorIteratorBaseEENKUlvE0_clEvENKUlvE_clEvEUldE_EEvS5_RKT_EUliE_EEviT1_)
	.align		4
        /*00fc*/ 	.word	index@(__assertfail)
	.align		4
        /*0100*/ 	.word	index@(_ZN2at6native27unrolled_elementwise_kernelIZZZNS0_15binary_internal21div_floor_kernel_cudaERNS_18TensorIteratorBaseEENKUlvE0_clEvENKUlvE_clEvEUldE_St5arrayIPcLm2EELi4E23TrivialOffsetCalculatorILi1EjESC_NS0_6memory12LoadWithCastILi1EEENSD_13StoreWithCastILi1EEEEEviT_T0_T2_T3_T4_T5_)
	.align		4
        /*0104*/ 	.word	index@(__assertfail)
	.align		4
        /*0108*/ 	.word	index@(_ZN2at6native18elementwise_kernelILi128ELi4EZNS0_15gpu_kernel_implINS0_13BinaryFunctorIsssZZZNS0_15binary_internal21div_floor_kernel_cudaERNS_18TensorIteratorBaseEENKUlvE_clEvENKUlvE3_clEvEUlssE_EEEEvS6_RKT_EUliE_EEviT1_)
	.align		4
        /*010c*/ 	.word	index@(__assertfail)
	.align		4
        /*0110*/ 	.word	index@(_ZN2at6native27unrolled_elementwise_kernelINS0_13BinaryFunctorIsssZZZNS0_15binary_internal21div_floor_kernel_cudaERNS_18TensorIteratorBaseEENKUlvE_clEvENKUlvE3_clEvEUlssE_EESt5arrayIPcLm3EELi4E23TrivialOffsetCalculatorILi2EjESD_ILi1EjENS0_6memory12LoadWithCastILi2EEENSG_13StoreWithCastILi1EEEEEviT_T0_T2_T3_T4_T5_)
	.align		4
        /*0114*/ 	.word	index@(__assertfail)
	.align		4
        /*0118*/ 	.word	index@(_ZN2at6native18elementwise_kernelILi128ELi4EZNS0_15gpu_kernel_implINS0_13BUnaryFunctorIsssZZZNS0_15binary_internal21div_floor_kernel_cudaERNS_18TensorIteratorBaseEENKUlvE_clEvENKUlvE3_clEvEUlssE_EEEEvS6_RKT_EUliE_EEviT1_)
	.align		4
        /*011c*/ 	.word	index@(__assertfail)
	.align		4
        /*0120*/ 	.word	index@(_ZN2at6native27unrolled_elementwise_kernelINS0_13BUnaryFunctorIsssZZZNS0_15binary_internal21div_floor_kernel_cudaERNS_18TensorIteratorBaseEENKUlvE_clEvENKUlvE3_clEvEUlssE_EESt5arrayIPcLm2EELi4E23TrivialOffsetCalculatorILi1EjESE_NS0_6memory12LoadWithCastILi1EEENSF_13StoreWithCastILi1EEEEEviT_T0_T2_T3_T4_T5_)
	.align		4
        /*0124*/ 	.word	index@(__assertfail)
	.align		4
        /*0128*/ 	.word	index@(_ZN2at6native18elementwise_kernelILi128ELi4EZNS0_15gpu_kernel_implINS0_13AUnaryFunctorIsssZZZNS0_15binary_internal21div_floor_kernel_cudaERNS_18TensorIteratorBaseEENKUlvE_clEvENKUlvE3_clEvEUlssE_EEEEvS6_RKT_EUliE_EEviT1_)
	.align		4
        /*012c*/ 	.word	index@(__assertfail)
	.align		4
        /*0130*/ 	.word	index@(_ZN2at6native27unrolled_elementwise_kernelINS0_13AUnaryFunctorIsssZZZNS0_15binary_internal21div_floor_kernel_cudaERNS_18TensorIteratorBaseEENKUlvE_clEvENKUlvE3_clEvEUlssE_EESt5arrayIPcLm2EELi4E23TrivialOffsetCalculatorILi1EjESE_NS0_6memory12LoadWithCastILi1EEENSF_13StoreWithCastILi1EEEEEviT_T0_T2_T3_T4_T5_)
	.align		4
        /*0134*/ 	.word	index@(__assertfail)
	.align		4
        /*0138*/ 	.word	index@(_ZN2at6native18elementwise_kernelILi128ELi4EZNS0_15gpu_kernel_implINS0_13BinaryFunctorIlllZZZNS0_15binary_internal21div_floor_kernel_cudaERNS_18TensorIteratorBaseEENKUlvE_clEvENKUlvE2_clEvEUlllE_EEEEvS6_RKT_EUliE_EEviT1_)
	.align		4
        /*013c*/ 	.word	index@(__assertfail)
	.align		4
        /*0140*/ 	.word	index@(_ZN2at6native27unrolled_elementwise_kernelINS0_13BinaryFunctorIlllZZZNS0_15binary_internal21div_floor_kernel_cudaERNS_18TensorIteratorBaseEENKUlvE_clEvENKUlvE2_clEvEUlllE_EESt5arrayIPcLm3EELi4E23TrivialOffsetCalculatorILi2EjESD_ILi1EjENS0_6memory12LoadWithCastILi2EEENSG_13StoreWithCastILi1EEEEEviT_T0_T2_T3_T4_T5_)
	.align		4
        /*0144*/ 	.word	index@(__assertfail)
	.align		4
        /*0148*/ 	.word	index@(_ZN2at6native18elementwise_kernelILi128ELi4EZNS0_15gpu_kernel_implINS0_13BUnaryFunctorIlllZZZNS0_15binary_internal21div_floor_kernel_cudaERNS_18TensorIteratorBaseEENKUlvE_clEvENKUlvE2_clEvEUlllE_EEEEvS6_RKT_EUliE_EEviT1_)
	.align		4
        /*014c*/ 	.word	index@(__assertfail)
	.align		4
        /*0150*/ 	.word	index@(_ZN2at6native27unrolled_elementwise_kernelINS0_13BUnaryFunctorIlllZZZNS0_15binary_internal21div_floor_kernel_cudaERNS_18TensorIteratorBaseEENKUlvE_clEvENKUlvE2_clEvEUlllE_EESt5arrayIPcLm2EELi4E23TrivialOffsetCalculatorILi1EjESE_NS0_6memory12LoadWithCastILi1EEENSF_13StoreWithCastILi1EEEEEviT_T0_T2_T3_T4_T5_)
	.align		4
        /*0154*/ 	.word	index@(__assertfail)
	.align		4
        /*0158*/ 	.word	index@(_ZN2at6native18elementwise_kernelILi128ELi4EZNS0_15gpu_kernel_implINS0_13AUnaryFunctorIlllZZZNS0_15binary_internal21div_floor_kernel_cudaERNS_18TensorIteratorBaseEENKUlvE_clEvENKUlvE2_clEvEUlllE_EEEEvS6_RKT_EUliE_EEviT1_)
	.align		4
        /*015c*/ 	.word	index@(__assertfail)
	.align		4
        /*0160*/ 	.word	index@(_ZN2at6native27unrolled_elementwise_kernelINS0_13AUnaryFunctorIlllZZZNS0_15binary_internal21div_floor_kernel_cudaERNS_18TensorIteratorBaseEENKUlvE_clEvENKUlvE2_clEvEUlllE_EESt5arrayIPcLm2EELi4E23TrivialOffsetCalculatorILi1EjESE_NS0_6memory12LoadWithCastILi1EEENSF_13StoreWithCastILi1EEEEEviT_T0_T2_T3_T4_T5_)
	.align		4
        /*0164*/ 	.word	index@(__assertfail)
	.align		4
        /*0168*/ 	.word	index@(_ZN2at6native18elementwise_kernelILi128ELi4EZNS0_15gpu_kernel_implINS0_13BinaryFunctorIiiiZZZNS0_15binary_internal21div_floor_kernel_cudaERNS_18TensorIteratorBaseEENKUlvE_clEvENKUlvE1_clEvEUliiE_EEEEvS6_RKT_EUliE_EEviT1_)
	.align		4
        /*016c*/ 	.word	index@(__assertfail)
	.align		4
        /*0170*/ 	.word	index@(_ZN2at6native27unrolled_elementwise_kernelINS0_13BinaryFunctorIiiiZZZNS0_15binary_internal21div_floor_kernel_cudaERNS_18TensorIteratorBaseEENKUlvE_clEvENKUlvE1_clEvEUliiE_EESt5arrayIPcLm3EELi4E23TrivialOffsetCalculatorILi2EjESD_ILi1EjENS0_6memory12LoadWithCastILi2EEENSG_13StoreWithCastILi1EEEEEviT_T0_T2_T3_T4_T5_)
	.align		4
        /*0174*/ 	.word	index@(__assertfail)
	.align		4
        /*0178*/ 	.word	index@(_ZN2at6native18elementwise_kernelILi128ELi4EZNS0_15gpu_kernel_implINS0_13BUnaryFunctorIiiiZZZNS0_15binary_internal21div_floor_kernel_cudaERNS_18TensorIteratorBaseEENKUlvE_clEvENKUlvE1_clEvEUliiE_EEEEvS6_RKT_EUliE_EEviT1_)
	.align		4
        /*017c*/ 	.word	index@(__assertfail)
	.align		4
        /*0180*/ 	.word	index@(_ZN2at6native27unrolled_elementwise_kernelINS0_13BUnaryFunctorIiiiZZZNS0_15binary_internal21div_floor_kernel_cudaERNS_18TensorIteratorBaseEENKUlvE_clEvENKUlvE1_clEvEUliiE_EESt5arrayIPcLm2EELi4E23TrivialOffsetCalculatorILi1EjESE_NS0_6memory12LoadWithCastILi1EEENSF_13StoreWithCastILi1EEEEEviT_T0_T2_T3_T4_T5_)
	.align		4
        /*0184*/ 	.word	index@(__assertfail)
	.align		4
        /*0188*/ 	.word	index@(_ZN2at6native18elementwise_kernelILi128ELi4EZNS0_15gpu_kernel_implINS0_13AUnaryFunctorIiiiZZZNS0_15binary_internal21div_floor_kernel_cudaERNS_18TensorIteratorBaseEENKUlvE_clEvENKUlvE1_clEvEUliiE_EEEEvS6_RKT_EUliE_EEviT1_)
	.align		4
        /*018c*/ 	.word	index@(__assertfail)
	.align		4
        /*0190*/ 	.word	index@(_ZN2at6native27unrolled_elementwise_kernelINS0_13AUnaryFunctorIiiiZZZNS0_15binary_internal21div_floor_kernel_cudaERNS_18TensorIteratorBaseEENKUlvE_clEvENKUlvE1_clEvEUliiE_EESt5arrayIPcLm2EELi4E23TrivialOffsetCalculatorILi1EjESE_NS0_6memory12LoadWithCastILi1EEENSF_13StoreWithCastILi1EEEEEviT_T0_T2_T3_T4_T5_)
	.align		4
        /*0194*/ 	.word	index@(__assertfail)
	.align		4
        /*0198*/ 	.word	index@(_ZN2at6native18elementwise_kernelILi128ELi4EZNS0_15gpu_kernel_implINS0_13BinaryFunctorIaaaZZZNS0_15binary_internal21div_floor_kernel_cudaERNS_18TensorIteratorBaseEENKUlvE_clEvENKUlvE0_clEvEUlaaE_EEEEvS6_RKT_EUliE_EEviT1_)
	.align		4
        /*019c*/ 	.word	index@(__assertfail)
	.align		4
        /*01a0*/ 	.word	index@(_ZN2at6native27unrolled_elementwise_kernelINS0_13BinaryFunctorIaaaZZZNS0_15binary_internal21div_floor_kernel_cudaERNS_18TensorIteratorBaseEENKUlvE_clEvENKUlvE0_clEvEUlaaE_EESt5arrayIPcLm3EELi4E23TrivialOffsetCalculatorILi2EjESD_ILi1EjENS0_6memory12LoadWithCastILi2EEENSG_13StoreWithCastILi1EEEEEviT_T0_T2_T3_T4_T5_)
	.align		4
        /*01a4*/ 	.word	index@(__assertfail)
	.align		4
        /*01a8*/ 	.word	index@(_ZN2at6native18elementwise_kernelILi128ELi4EZNS0_15gpu_kernel_implINS0_13BUnaryFunctorIaaaZZZNS0_15binary_internal21div_floor_kernel_cudaERNS_18TensorIteratorBaseEENKUlvE_clEvENKUlvE0_clEvEUlaaE_EEEEvS6_RKT_EUliE_EEviT1_)
	.align		4
        /*01ac*/ 	.word	index@(__assertfail)
	.align		4
        /*01b0*/ 	.word	index@(_ZN2at6native27unrolled_elementwise_kernelINS0_13BUnaryFunctorIaaaZZZNS0_15binary_internal21div_floor_kernel_cudaERNS_18TensorIteratorBaseEENKUlvE_clEvENKUlvE0_clEvEUlaaE_EESt5arrayIPcLm2EELi4E23TrivialOffsetCalculatorILi1EjESE_NS0_6memory12LoadWithCastILi1EEENSF_13StoreWithCastILi1EEEEEviT_T0_T2_T3_T4_T5_)
	.align		4
        /*01b4*/ 	.word	index@(__assertfail)
	.align		4
        /*01b8*/ 	.word	index@(_ZN2at6native18elementwise_kernelILi128ELi4EZNS0_15gpu_kernel_implINS0_13AUnaryFunctorIaaaZZZNS0_15binary_internal21div_floor_kernel_cudaERNS_18TensorIteratorBaseEENKUlvE_clEvENKUlvE0_clEvEUlaaE_EEEEvS6_RKT_EUliE_EEviT1_)
	.align		4
        /*01bc*/ 	.word	index@(__assertfail)
	.align		4
        /*01c0*/ 	.word	index@(_ZN2at6native27unrolled_elementwise_kernelINS0_13AUnaryFunctorIaaaZZZNS0_15binary_internal21div_floor_kernel_cudaERNS_18TensorIteratorBaseEENKUlvE_clEvENKUlvE0_clEvEUlaaE_EESt5arrayIPcLm2EELi4E23TrivialOffsetCalculatorILi1EjESE_NS0_6memory12LoadWithCastILi1EEENSF_13StoreWithCastILi1EEEEEviT_T0_T2_T3_T4_T5_)
	.align		4
        /*01c4*/ 	.word	index@(__assertfail)
	.align		4
        /*01c8*/ 	.word	index@(_ZN2at6native18elementwise_kernelILi128ELi4EZNS0_15gpu_kernel_implINS0_13BinaryFunctorIhhhZZZNS0_15binary_internal21div_floor_kernel_cudaERNS_18TensorIteratorBaseEENKUlvE_clEvENKUlvE_clEvEUlhhE_EEEEvS6_RKT_EUliE_EEviT1_)
	.align		4
        /*01cc*/ 	.word	index@(__assertfail)
	.align		4
        /*01d0*/ 	.word	index@(_ZN2at6native27unrolled_elementwise_kernelINS0_13BinaryFunctorIhhhZZZNS0_15binary_internal21div_floor_kernel_cudaERNS_18TensorIteratorBaseEENKUlvE_clEvENKUlvE_clEvEUlhhE_EESt5arrayIPcLm3EELi4E23TrivialOffsetCalculatorILi2EjESD_ILi1EjENS0_6memory12LoadWithCastILi2EEENSG_13StoreWithCastILi1EEEEEviT_T0_T2_T3_T4_T5_)
	.align		4
        /*01d4*/ 	.word	index@(__assertfail)
	.align		4
        /*01d8*/ 	.word	index@(_ZN2at6native18elementwise_kernelILi128ELi4EZNS0_15gpu_kernel_implINS0_13BUnaryFunctorIhhhZZZNS0_15binary_internal21div_floor_kernel_cudaERNS_18TensorIteratorBaseEENKUlvE_clEvENKUlvE_clEvEUlhhE_EEEEvS6_RKT_EUliE_EEviT1_)
	.align		4
        /*01dc*/ 	.word	index@(__assertfail)
	.align		4
        /*01e0*/ 	.word	index@(_ZN2at6native27unrolled_elementwise_kernelINS0_13BUnaryFunctorIhhhZZZNS0_15binary_internal21div_floor_kernel_cudaERNS_18TensorIteratorBaseEENKUlvE_clEvENKUlvE_clEvEUlhhE_EESt5arrayIPcLm2EELi4E23TrivialOffsetCalculatorILi1EjESE_NS0_6memory12LoadWithCastILi1EEENSF_13StoreWithCastILi1EEEEEviT_T0_T2_T3_T4_T5_)
	.align		4
        /*01e4*/ 	.word	index@(__assertfail)
	.align		4
        /*01e8*/ 	.word	index@(_ZN2at6native18elementwise_kernelILi128ELi4EZNS0_15gpu_kernel_implINS0_13AUnaryFunctorIhhhZZZNS0_15binary_internal21div_floor_kernel_cudaERNS_18TensorIteratorBaseEENKUlvE_clEvENKUlvE_clEvEUlhhE_EEEEvS6_RKT_EUliE_EEviT1_)
	.align		4
        /*01ec*/ 	.word	index@(__assertfail)
	.align		4
        /*01f0*/ 	.word	index@(_ZN2at6native27unrolled_elementwise_kernelINS0_13AUnaryFunctorIhhhZZZNS0_15binary_internal21div_floor_kernel_cudaERNS_18TensorIteratorBaseEENKUlvE_clEvENKUlvE_clEvEUlhhE_EESt5arrayIPcLm2EELi4E23TrivialOffsetCalculatorILi1EjESE_NS0_6memory12LoadWithCastILi1EEENSF_13StoreWithCastILi1EEEEEviT_T0_T2_T3_T4_T5_)
	.align		4
        /*01f4*/ 	.word	index@(__assertfail)
	.align		4
        /*01f8*/ 	.word	0x00000000
	.align		4
        /*01fc*/ 	.word	0xfffffffe
	.align		4
        /*0200*/ 	.word	0x00000000
	.align		4
        /*0204*/ 	.word	0xfffffffd
	.align		4
        /*0208*/ 	.word	0x00000000
	.align		4
        /*020c*/ 	.word	0xfffffffc


//--------------------- .nv.constant4             --------------------------
	.section	.nv.constant4,"a",@progbits
	.align	8
	.align		8
.nv.constant4:
        /*0000*/ 	.dword	__assertfail
	.align		8
        /*0008*/ 	.dword	__unnamed_1
	.align		8
        /*0010*/ 	.dword	__unnamed_2
	.align		8
        /*0018*/ 	.dword	__unnamed_3
	.align		8
        /*0020*/ 	.dword	__unnamed_4
	.align		8
        /*0028*/ 	.dword	__unnamed_5
	.align		8
        /*0030*/ 	.dword	__unnamed_6
	.align		8
        /*0038*/ 	.dword	__unnamed_7
	.align		8
        /*0040*/ 	.dword	__unnamed_8
	.align		8
        /*0048*/ 	.dword	__unnamed_9
	.align		8
        /*0050*/ 	.dword	__unnamed_10
	.align		8
        /*0058*/ 	.dword	__unnamed_11
	.align		8
        /*0060*/ 	.dword	__unnamed_12
	.align		8
        /*0068*/ 	.dword	__unnamed_13
	.align		8
        /*0070*/ 	.dword	__unnamed_14
	.align		8
        /*0078*/ 	.dword	__unnamed_15
	.align		8
        /*0080*/ 	.dword	__unnamed_16
	.align		8
        /*0088*/ 	.dword	__unnamed_17
	.align		8
        /*0090*/ 	.dword	__unnamed_18
	.align		8
        /*0098*/ 	.dword	_ZN54_INTERNAL_7499c21e_23_BinaryDivFloorKernel_cu_68c3df854cuda3std3__45__cpo5beginE
	.align		8
        /*00a0*/ 	.dword	_ZN54_INTERNAL_7499c21e_23_BinaryDivFloorKernel_cu_68c3df854cuda3std3__45__cpo3endE
	.align		8
        /*00a8*/ 	.dword	_ZN54_INTERNAL_7499c21e_23_BinaryDivFloorKernel_cu_68c3df854cuda3std3__45__cpo6cbeginE
	.align		8
        /*00b0*/ 	.dword	_ZN54_INTERNAL_7499c21e_23_BinaryDivFloorKernel_cu_68c3df854cuda3std3__45__cpo4cendE
	.align		8
        /*00b8*/ 	.dword	_ZN54_INTERNAL_7499c21e_23_BinaryDivFloorKernel_cu_68c3df854cuda3std3__45__cpo6rbeginE
	.align		8
        /*00c0*/ 	.dword	_ZN54_INTERNAL_7499c21e_23_BinaryDivFloorKernel_cu_68c3df854cuda3std3__45__cpo4rendE
	.align		8
        /*00c8*/ 	.dword	_ZN54_INTERNAL_7499c21e_23_BinaryDivFloorKernel_cu_68c3df854cuda3std3__45__cpo7crbeginE
	.align		8
        /*00d0*/ 	.dword	_ZN54_INTERNAL_7499c21e_23_BinaryDivFloorKernel_cu_68c3df854cuda3std3__45__cpo5crendE
	.align		8
        /*00d8*/ 	.dword	_ZN54_INTERNAL_7499c21e_23_BinaryDivFloorKernel_cu_68c3df854cuda3std3__456_GLOBAL__N__7499c21e_23_BinaryDivFloorKernel_cu_68c3df856ignoreE
	.align		8
        /*00e0*/ 	.dword	_ZN54_INTERNAL_7499c21e_23_BinaryDivFloorKernel_cu_68c3df854cuda3std3__419piecewise_constructE
	.align		8
        /*00e8*/ 	.dword	_ZN54_INTERNAL_7499c21e_23_BinaryDivFloorKernel_cu_68c3df854cuda3std3__48in_placeE
	.align		8
        /*00f0*/ 	.dword	_ZN54_INTERNAL_7499c21e_23_BinaryDivFloorKernel_cu_68c3df854cuda3std3__420unreachable_sentinelE
	.align		8
        /*00f8*/ 	.dword	_ZN54_INTERNAL_7499c21e_23_BinaryDivFloorKernel_cu_68c3df854cuda3std6ranges3__45__cpo4swapE
	.align		8
        /*0100*/ 	.dword	_ZN54_INTERNAL_7499c21e_23_BinaryDivFloorKernel_cu_68c3df854cuda3std6ranges3__45__cpo9iter_moveE
	.align		8
        /*0108*/ 	.dword	_ZN54_INTERNAL_7499c21e_23_BinaryDivFloorKernel_cu_68c3df854cuda3std6ranges3__45__cpo5beginE
	.align		8
        /*0110*/ 	.dword	_ZN54_INTERNAL_7499c21e_23_BinaryDivFloorKernel_cu_68c3df854cuda3std6ranges3__45__cpo3endE
	.align		8
        /*0118*/ 	.dword	_ZN54_INTERNAL_7499c21e_23_BinaryDivFloorKernel_cu_68c3df854cuda3std6ranges3__45__cpo6cbeginE
	.align		8
        /*0120*/ 	.dword	_ZN54_INTERNAL_7499c21e_23_BinaryDivFloorKernel_cu_68c3df854cuda3std6ranges3__45__cpo4cendE
	.align		8
        /*0128*/ 	.dword	_ZN54_INTERNAL_7499c21e_23_BinaryDivFloorKernel_cu_68c3df854cuda3std6ranges3__45__cpo7advanceE
	.align		8
        /*0130*/ 	.dword	_ZN54_INTERNAL_7499c21e_23_BinaryDivFloorKernel_cu_68c3df854cuda3std6ranges3__45__cpo9iter_swapE
	.align		8
        /*0138*/ 	.dword	_ZN54_INTERNAL_7499c21e_23_BinaryDivFloorKernel_cu_68c3df854cuda3std6ranges3__45__cpo4nextE
	.align		8
        /*0140*/ 	.dword	_ZN54_INTERNAL_7499c21e_23_BinaryDivFloorKernel_cu_68c3df854cuda3std6ranges3__45__cpo4prevE
	.align		8
        /*0148*/ 	.dword	_ZN54_INTERNAL_7499c21e_23_BinaryDivFloorKernel_cu_68c3df854cuda3std6ranges3__45__cpo4dataE
	.align		8
        /*0150*/ 	.dword	_ZN54_INTERNAL_7499c21e_23_BinaryDivFloorKernel_cu_68c3df854cuda3std6ranges3__45__cpo5cdataE
	.align		8
        /*0158*/ 	.dword	_ZN54_INTERNAL_7499c21e_23_BinaryDivFloorKernel_cu_68c3df854cuda3std6ranges3__45__cpo4sizeE
	.align		8
        /*0160*/ 	.dword	_ZN54_INTERNAL_7499c21e_23_BinaryDivFloorKernel_cu_68c3df854cuda3std6ranges3__45__cpo5ssizeE
	.align		8
        /*0168*/ 	.dword	_ZN54_INTERNAL_7499c21e_23_BinaryDivFloorKernel_cu_68c3df854cuda3std6ranges3__45__cpo8distanceE
	.align		8
        /*0170*/ 	.dword	_ZN54_INTERNAL_7499c21e_23_BinaryDivFloorKernel_cu_68c3df856thrust24THRUST_300001_SM_1000_NS6system6detail10sequential3seqE
	.align		8
        /*0178*/ 	.dword	$str$5
	.align		8
        /*0180*/ 	.dword	$str$6


//--------------------- .text._ZN2at6native18elementwise_kernelILi128ELi4EZNS0_15gpu_kernel_implINS0_13BinaryFunctorIN3c108BFloat16ES5_S5_ZZZNS0_15binary_internal21div_floor_kernel_cudaERNS_18TensorIteratorBaseEENKUlvE1_clEvENKUlvE2_clEvEUlS5_S5_E_EEEEvS8_RKT_EUliE_EEviT1_ --------------------------
	.section	.text._ZN2at6native18elementwise_kernelILi128ELi4EZNS0_15gpu_kernel_implINS0_13BinaryFunctorIN3c108BFloat16ES5_S5_ZZZNS0_15binary_internal21div_floor_kernel_cudaERNS_18TensorIteratorBaseEENKUlvE1_clEvENKUlvE2_clEvEUlS5_S5_E_EEEEvS8_RKT_EUliE_EEviT1_,"ax",@progbits
	.align	128
        .global         _ZN2at6native18elementwise_kernelILi128ELi4EZNS0_15gpu_kernel_implINS0_13BinaryFunctorIN3c108BFloat16ES5_S5_ZZZNS0_15binary_internal21div_floor_kernel_cudaERNS_18TensorIteratorBaseEENKUlvE1_clEvENKUlvE2_clEvEUlS5_S5_E_EEEEvS8_RKT_EUliE_EEviT1_
        .type           _ZN2at6native18elementwise_kernelILi128ELi4EZNS0_15gpu_kernel_implINS0_13BinaryFunctorIN3c108BFloat16ES5_S5_ZZZNS0_15binary_internal21div_floor_kernel_cudaERNS_18TensorIteratorBaseEENKUlvE1_clEvENKUlvE2_clEvEUlS5_S5_E_EEEEvS8_RKT_EUliE_EEviT1_,@function
        .size           _ZN2at6native18elementwise_kernelILi128ELi4EZNS0_15gpu_kernel_implINS0_13BinaryFunctorIN3c108BFloat16ES5_S5_ZZZNS0_15binary_internal21div_floor_kernel_cudaERNS_18TensorIteratorBaseEENKUlvE1_clEvENKUlvE2_clEvEUlS5_S5_E_EEEEvS8_RKT_EUliE_EEviT1_,(.L_x_37033 - _ZN2at6native18elementwise_kernelILi128ELi4EZNS0_15gpu_kernel_implINS0_13BinaryFunctorIN3c108BFloat16ES5_S5_ZZZNS0_15binary_internal21div_floor_kernel_cudaERNS_18TensorIteratorBaseEENKUlvE1_clEvENKUlvE2_clEvEUlS5_S5_E_EEEEvS8_RKT_EUliE_EEviT1_)
        .other          _ZN2at6native18elementwise_kernelILi128ELi4EZNS0_15gpu_kernel_implINS0_13BinaryFunctorIN3c108BFloat16ES5_S5_ZZZNS0_15binary_internal21div_floor_kernel_cudaERNS_18TensorIteratorBaseEENKUlvE1_clEvENKUlvE2_clEvEUlS5_S5_E_EEEEvS8_RKT_EUliE_EEviT1_,@"STO_CUDA_ENTRY STV_DEFAULT"
_ZN2at6native18elementwise_kernelILi128ELi4EZNS0_15gpu_kernel_implINS0_13BinaryFunctorIN3c108BFloat16ES5_S5_ZZZNS0_15binary_internal21div_floor_kernel_cudaERNS_18TensorIteratorBaseEENKUlvE1_clEvENKUlvE2_clEvEUlS5_S5_E_EEEEvS8_RKT_EUliE_EEviT1_:
.text._ZN2at6native18elementwise_kernelILi128ELi4EZNS0_15gpu_kernel_implINS0_13BinaryFunctorIN3c108BFloat16ES5_S5_ZZZNS0_15binary_internal21div_floor_kernel_cudaERNS_18TensorIteratorBaseEENKUlvE1_clEvENKUlvE2_clEvEUlS5_S5_E_EEEEvS8_RKT_EUliE_EEviT1_:
[----:B------:R-:W0:Y:S01]  /*0000*/  LDC R1, c[0x0][0x37c] ;  /* 0x0000df00ff017b82 */ /* 0x000e220000000800 */
[----:B------:R-:W1:Y:S07]  /*0010*/  S2R R17, SR_TID.X ;  /* 0x0000000000117919 */ /* 0x000e6e0000002100 */
[----:B------:R-:W2:Y:S01]  /*0020*/  S2UR UR4, SR_CTAID.X ;  /* 0x00000000000479c3 */ /* 0x000ea20000002500 */
[----:B------:R-:W3:Y:S01]  /*0030*/  LDCU UR40, c[0x0][0x388] ;  /* 0x00007100ff2877ac */ /* 0x000ee20008000800 */
[----:B------:R-:W-:Y:S01]  /*0040*/  BSSY.RECONVERGENT B6, `(.L_x_0) ;  /* 0x00004cc000067945 */ /* 0x000fe20003800200 */
[----:B------:R-:W4:Y:S01]  /*0050*/  LDCU UR5, c[0x0][0x380] ;  /* 0x00007000ff0577ac */ /* 0x000f220008000800 */
[----:B------:R-:W0:Y:S01]  /*0060*/  LDCU.64 UR36, c[0x0][0x358] ;  /* 0x00006b00ff2477ac */ /* 0x000e220008000a00 */
[----:B------:R-:W0:Y:S01]  /*0070*/  LDCU.U8 UR39, c[0x0][0x602] ;  /* 0x0000c040ff2777ac */ /* 0x000e220008000000 */
[----:B------:R-:W0:Y:S01]  /*0080*/  LDCU.U8 UR42, c[0x0][0x603] ;  /* 0x0000c060ff2a77ac */ /* 0x000e220008000000 */
[----:B---3--:R-:W-:Y:S01]  /*0090*/  UIADD3 UR41, UPT, UPT, UR40, -0x1, URZ ;  /* 0xffffffff28297890 */ /* 0x008fe2000fffe0ff */
[----:B------:R-:W3:Y:S01]  /*00a0*/  LDCU.U8 UR43, c[0x0][0x601] ;  /* 0x0000c020ff2b77ac */ /* 0x000ee20008000000 */
[----:B--2---:R-:W-:-:S02]  /*00b0*/  USHF.L.U32 UR4, UR4, 0x9, URZ ;  /* 0x0000000904047899 */ /* 0x004fc400080006ff */
[----:B------:R-:W-:-:S04]  /*00c0*/  UISETP.LT.U32.AND UP0, UPT, UR41, 0x18, UPT ;  /* 0x000000182900788c */ /* 0x000fc8000bf01070 */
[----:B-1----:R-:W-:Y:S01]  /*00d0*/  LOP3.LUT R17, R17, UR4, RZ, 0xfc, !PT ;  /* 0x0000000411117c12 */ /* 0x002fe2000f8efcff */
[----:B------:R-:W-:-:S03]  /*00e0*/  USEL UR38, UR41, 0x18, UP0 ;  /* 0x0000001829267887 */ /* 0x000fc60008000000 */
[----:B----4-:R-:W-:Y:S01]  /*00f0*/  ISETP.GE.AND P0, PT, R17, UR5, PT ;  /* 0x0000000511007c0c */ /* 0x010fe2000bf06270 */
[----:B------:R-:W-:-:S12]  /*0100*/  UIADD3 UR38, UPT, UPT, UR38, 0x1, URZ ;  /* 0x0000000126267890 */ /* 0x000fd8000fffe0ff */
[----:B0--3--:R-:W-:Y:S05]  /*0110*/  @P0 BRA `(.L_x_1) ;  /* 0x0000004800f80947 */ /* 0x009fea0003800000 */
[----:B------:R-:W-:Y:S01]  /*0120*/  UISETP.NE.AND UP0, UPT, UR40, URZ, UPT ;  /* 0x000000ff2800728c */ /* 0x000fe2000bf05270 */
[----:B------:R-:W-:Y:S02]  /*0130*/  IMAD.MOV.U32 R18, RZ, RZ, RZ ;  /* 0x000000ffff127224 */ /* 0x000fe400078e00ff */
[----:B------:R-:W-:Y:S02]  /*0140*/  IMAD.MOV.U32 R0, RZ, RZ, RZ ;  /* 0x000000ffff007224 */ /* 0x000fe400078e00ff */
[----:B------:R-:W-:-:S04]  /*0150*/  IMAD.MOV.U32 R16, RZ, RZ, RZ ;  /* 0x000000ffff107224 */ /* 0x000fc800078e00ff */
[----:B------:R-:W-:Y:S05]  /*0160*/  BRA.U !UP0, `(.L_x_2) ;  /* 0x0000001508707547 */ /* 0x000fea000b800000 */
[----:B------:R-:W0:Y:S01]  /*0170*/  LDCU.64 UR4, c[0x0][0x390] ;  /* 0x00007200ff0477ac */ /* 0x000e220008000a00 */
[----:B------:R-:W-:Y:S01]  /*0180*/  IMAD.MOV.U32 R16, RZ, RZ, RZ ;  /* 0x000000ffff107224 */ /* 0x000fe200078e00ff */
[----:B------:R-:W1:Y:S01]  /*0190*/  LDCU UR6, c[0x0][0x38c] ;  /* 0x00007180ff0677ac */ /* 0x000e620008000800 */
[----:B------:R-:W2:Y:S01]  /*01a0*/  LDCU.64 UR8, c[0x0][0x4b8] ;  /* 0x00009700ff0877ac */ /* 0x000ea20008000a00 */
[----:B------:R-:W-:Y:S01]  /*01b0*/  UISETP.NE.AND UP0, UPT, UR41, URZ, UPT ;  /* 0x000000ff2900728c */ /* 0x000fe2000bf05270 */
[----:B0-----:R-:W-:Y:S01]  /*01c0*/  IMAD.HI.U32 R2, R17, UR4, R16 ;  /* 0x0000000411027c27 */ /* 0x001fe2000f8e0010 */
[----:B------:R-:W0:Y:S04]  /*01d0*/  LDCU UR4, c[0x0][0x4c0] ;  /* 0x00009800ff0477ac */ /* 0x000e280008000800 */
[----:B------:R-:W-:-:S05]  /*01e0*/  SHF.R.U32.HI R3, RZ, UR5, R2 ;  /* 0x00000005ff037c19 */ /* 0x000fca0008011602 */
[----:B------:R-:W-:-:S04]  /*01f0*/  IMAD.MOV R18, RZ, RZ, -R3 ;  /* 0x000000ffff127224 */ /* 0x000fc800078e0a03 */
[----:B-1----:R-:W-:-:S04]  /*0200*/  IMAD R18, R18, UR6, R17 ;  /* 0x0000000612127c24 */ /* 0x002fc8000f8e0211 */
[C---:B--2---:R-:W-:Y:S02]  /*0210*/  IMAD R16, R18.reuse, UR8, RZ ;  /* 0x0000000812107c24 */ /* 0x044fe4000f8e02ff */
[C---:B------:R-:W-:Y:S02]  /*0220*/  IMAD R0, R18.reuse, UR9, RZ ;  /* 0x0000000912007c24 */ /* 0x040fe4000f8e02ff */
[----:B0-----:R-:W-:Y:S01]  /*0230*/  IMAD R18, R18, UR4, RZ ;  /* 0x0000000412127c24 */ /* 0x001fe2000f8e02ff */
[----:B------:R-:W-:Y:S06]  /*0240*/  BRA.U !UP0, `(.L_x_2) ;  /* 0x0000001508387547 */ /* 0x000fec000b800000 */
[----:B------:R-:W0:Y:S01]  /*0250*/  LDCU.64 UR6, c[0x0][0x398] ;  /* 0x00007300ff0677ac */ /* 0x000e220008000a00 */
[----:B------:R-:W-:Y:S01]  /*0260*/  IMAD.MOV.U32 R2, RZ, RZ, RZ ;  /* 0x000000ffff027224 */ /* 0x000fe200078e00ff */
[----:B------:R-:W1:Y:S01]  /*0270*/  LDCU UR4, c[0x0][0x3a0] ;  /* 0x00007400ff0477ac */ /* 0x000e620008000800 */
[----:B------:R-:W2:Y:S01]  /*0280*/  LDCU UR5, c[0x0][0x4c4] ;  /* 0x00009880ff0577ac */ /* 0x000ea20008000800 */
[----:B------:R-:W3:Y:S01]  /*0290*/  LDCU.64 UR8, c[0x0][0x4c8] ;  /* 0x00009900ff0877ac */ /* 0x000ee20008000a00 */
[----:B------:R-:W-:Y:S01]  /*02a0*/  UISETP.NE.AND UP0, UPT, UR38, 0x2, UPT ;  /* 0x000000022600788c */ /* 0x000fe2000bf05270 */
[----:B0-----:R-:W-:-:S05]  /*02b0*/  IMAD.HI.U32 R4, R3, UR7, R2 ;  /* 0x0000000703047c27 */ /* 0x001fca000f8e0002 */
[----:B-1----:R-:W-:-:S04]  /*02c0*/  SHF.R.U32.HI R5, RZ, UR4, R4 ;  /* 0x00000004ff057c19 */ /* 0x002fc80008011604 */
[----:B------:R-:W-:-:S05]  /*02d0*/  IADD3 R2, PT, PT, -R5, RZ, RZ ;  /* 0x000000ff05027210 */ /* 0x000fca0007ffe1ff */
[----:B------:R-:W-:-:S04]  /*02e0*/  IMAD R3, R2, UR6, R3 ;  /* 0x0000000602037c24 */ /* 0x000fc8000f8e0203 */
[C---:B--2---:R-:W-:Y:S02]  /*02f0*/  IMAD R16, R3.reuse, UR5, R16 ;  /* 0x0000000503107c24 */ /* 0x044fe4000f8e0210 */
[C---:B---3--:R-:W-:Y:S02]  /*0300*/  IMAD R0, R3.reuse, UR8, R0 ;  /* 0x0000000803007c24 */ /* 0x048fe4000f8e0200 */
[----:B------:R-:W-:Y:S01]  /*0310*/  IMAD R18, R3, UR9, R18 ;  /* 0x0000000903127c24 */ /* 0x000fe2000f8e0212 */
[----:B------:R-:W-:Y:S06]  /*0320*/  BRA.U !UP0, `(.L_x_2) ;  /* 0x0000001508007547 */ /* 0x000fec000b800000 */
[----:B------:R-:W0:Y:S01]  /*0330*/  LDCU.64 UR4, c[0x0][0x3a8] ;  /* 0x00007500ff0477ac */ /* 0x000e220008000a00 */
[----:B------:R-:W-:Y:S01]  /*0340*/  IMAD.MOV.U32 R4, RZ, RZ, RZ ;  /* 0x000000ffff047224 */ /* 0x000fe200078e00ff */
[----:B------:R-:W1:Y:S01]  /*0350*/  LDCU UR6, c[0x0][0x3a4] ;  /* 0x00007480ff0677ac */ /* 0x000e620008000800 */
[----:B------:R-:W2:Y:S01]  /*0360*/  LDCU.64 UR8, c[0x0][0x4d0] ;  /* 0x00009a00ff0877ac */ /* 0x000ea20008000a00 */
[----:B------:R-:W-:Y:S01]  /*0370*/  UISETP.NE.AND UP0, UPT, UR38, 0x3, UPT ;  /* 0x000000032600788c */ /* 0x000fe2000bf05270 */
[----:B0-----:R-:W-:Y:S01]  /*0380*/  IMAD.HI.U32 R2, R5, UR4, R4 ;  /* 0x0000000405027c27 */ /* 0x001fe2000f8e0004 */
[----:B------:R-:W0:Y:S04]  /*0390*/  LDCU UR4, c[0x0][0x4d8] ;  /* 0x00009b00ff0477ac */ /* 0x000e280008000800 */
[----:B------:R-:W-:-:S05]  /*03a0*/  SHF.R.U32.HI R3, RZ, UR5, R2 ;  /* 0x00000005ff037c19 */ /* 0x000fca0008011602 */
[----:B------:R-:W-:-:S04]  /*03b0*/  IMAD.MOV R4, RZ, RZ, -R3 ;  /* 0x000000ffff047224 */ /* 0x000fc800078e0a03 */
[----:B-1----:R-:W-:-:S04]  /*03c0*/  IMAD R5, R4, UR6, R5 ;  /* 0x0000000604057c24 */ /* 0x002fc8000f8e0205 */
[C---:B--2---:R-:W-:Y:S02]  /*03d0*/  IMAD R16, R5.reuse, UR8, R16 ;  /* 0x0000000805107c24 */ /* 0x044fe4000f8e0210 */
[C---:B------:R-:W-:Y:S02]  /*03e0*/  IMAD R0, R5.reuse, UR9, R0 ;  /* 0x0000000905007c24 */ /* 0x040fe4000f8e0200 */
[----:B0-----:R-:W-:Y:S01]  /*03f0*/  IMAD R18, R5, UR4, R18 ;  /* 0x0000000405127c24 */ /* 0x001fe2000f8e0212 */
        /* <DEDUP_REMOVED lines=8> */
[----:B-1----:R-:W-:-:S05]  /*0480*/  SHF.R.U32.HI R5, RZ, UR4, R4 ;  /* 0x00000004ff057c19 */ /* 0x002fca0008011604 */
[----:B------:R-:W-:-:S04]  /*0490*/  IMAD.MOV R2, RZ, RZ, -R5 ;  /* 0x000000ffff027224 */ /* 0x000fc800078e0a05 */
        /* <DEDUP_REMOVED lines=20> */
[----:B------:R-:W-:Y:S01]  /*05e0*/  HFMA2 R2, -RZ, RZ, 0, 0 ;  /* 0x00000000ff027431 */ /* 0x000fe200000001ff */
        /* <DEDUP_REMOVED lines=47> */
[----:B------:R-:W-:-:S04]  /*08e0*/  SHF.R.U32.HI R3, RZ, UR5, R2 ;  /* 0x00000005ff037c19 */ /* 0x000fc80008011602 */
[----:B------:R-:W-:-:S05]  /*08f0*/  IADD3 R4, PT, PT, -R3, RZ, RZ ;  /* 0x000000ff03047210 */ /* 0x000fca0007ffe1ff */
        /* <DEDUP_REMOVED lines=48> */
[----:B------:R-:W-:Y:S01]  /*0c00*/  MOV R4, RZ ;  /* 0x000000ff00047202 */ /* 0x000fe20000000f00 */
[----:B------:R-:W1:Y:S01]  /*0c10*/  LDCU UR6, c[0x0][0x41c] ;  /* 0x00008380ff0677ac */ /* 0x000e620008000800 */
[----:B------:R-:W2:Y:S01]  /*0c20*/  LDCU.64 UR8, c[0x0][0x548] ;  /* 0x0000a900ff0877ac */ /* 0x000ea20008000a00 */
[----:B------:R-:W-:Y:S02]  /*0c30*/  UISETP.NE.AND UP0, UPT, UR38, 0xd, UPT ;  /* 0x0000000d2600788c */ /* 0x000fe4000bf05270 */
        /* <DEDUP_REMOVED lines=166> */
[----:B------:R-:W2:Y:S02]  /*16a0*/  LDCU.64 UR8, c[0x0][0x5d8] ;  /* 0x0000bb00ff0877ac */ /* 0x000ea40008000a00 */
[----:B0-----:R-:W-:Y:S01]  /*16b0*/  IMAD.HI.U32 R2, R5, UR4, R4 ;  /* 0x0000000405027c27 */ /* 0x001fe2000f8e0004 */
[----:B------:R-:W0:Y:S04]  /*16c0*/  LDCU UR4, c[0x0][0x5e0] ;  /* 0x0000bc00ff0477ac */ /* 0x000e280008000800 */
[----:B------:R-:W-:-:S05]  /*16d0*/  SHF.R.U32.HI R2, RZ, UR5, R2 ;  /* 0x00000005ff027c19 */ /* 0x000fca0008011602 */
[----:B------:R-:W-:-:S04]  /*16e0*/  IMAD.MOV R3, RZ, RZ, -R2 ;  /* 0x000000ffff037224 */ /* 0x000fc800078e0a02 */
[----:B-1----:R-:W-:-:S04]  /*16f0*/  IMAD R5, R3, UR6, R5 ;  /* 0x0000000603057c24 */ /* 0x002fc8000f8e0205 */
[C---:B--2---:R-:W-:Y:S02]  /*1700*/  IMAD R16, R5.reuse, UR8, R16 ;  /* 0x0000000805107c24 */ /* 0x044fe4000f8e0210 */
[C---:B------:R-:W-:Y:S02]  /*1710*/  IMAD R0, R5.reuse, UR9, R0 ;  /* 0x0000000905007c24 */ /* 0x040fe4000f8e0200 */
[----:B0-----:R-:W-:-:S07]  /*1720*/  IMAD R18, R5, UR4, R18 ;  /* 0x0000000405127c24 */ /* 0x001fce000f8e0212 */
.L_x_2:
[----:B------:R-:W0:Y:S01]  /*1730*/  LDCU.64 UR6, c[0x0][0x5f0] ;  /* 0x0000be00ff0677ac */ /* 0x000e220008000a00 */
[----:B------:R-:W-:-:S04]  /*1740*/  UPRMT UR4, UR39, 0x9910, URZ ;  /* 0x0000991027047896 */ /* 0x000fc800080000ff */
[----:B------:R-:W-:Y:S01]  /*1750*/  UISETP.GT.AND UP0, UPT, UR4, 0x9, UPT ;  /* 0x000000090400788c */ /* 0x000fe2000bf04270 */
[----:B0-----:R-:W-:-:S05]  /*1760*/  IADD3 R2, P0, PT, R0, UR6, RZ ;  /* 0x0000000600027c10 */ /* 0x001fca000ff1e0ff */
[----:B------:R-:W-:-:S03]  /*1770*/  IMAD.X R3, RZ, RZ, UR7, P0 ;  /* 0x00000007ff037e24 */ /* 0x000fc600080e06ff */
[----:B------:R-:W-:Y:S05]  /*1780*/  BRA.U UP0, `(.L_x_3) ;  /* 0x0000000500307547 */ /* 0x000fea000b800000 */
[----:B------:R-:W-:-:S09]  /*1790*/  UISETP.GT.AND UP0, UPT, UR4, 0x4, UPT ;  /* 0x000000040400788c */ /* 0x000fd2000bf04270 */
[----:B------:R-:W-:Y:S05]  /*17a0*/  BRA.U UP0, `(.L_x_4) ;  /* 0x0000000100947547 */ /* 0x000fea000b800000 */
[----:B------:R-:W-:-:S09]  /*17b0*/  UISETP.GT.AND UP0, UPT, UR4, 0x1, UPT ;  /* 0x000000010400788c */ /* 0x000fd2000bf04270 */
[----:B------:R-:W-:Y:S05]  /*17c0*/  BRA.U UP0, `(.L_x_5) ;  /* 0x0000000100387547 */ /* 0x000fea000b800000 */
[----:B------:R-:W-:-:S09]  /*17d0*/  UISETP.NE.AND UP0, UPT, UR39, URZ, UPT ;  /* 0x000000ff2700728c */ /* 0x000fd2000bf05270 */
[----:B------:R-:W-:Y:S05]  /*17e0*/  BRA.U !UP0, `(.L_x_6) ;  /* 0x00000001081c7547 */ /* 0x000fea000b800000 */
[----:B------:R-:W-:-:S09]  /*17f0*/  UISETP.NE.AND UP0, UPT, UR4, 0x1, UPT ;  /* 0x000000010400788c */ /* 0x000fd2000bf05270 */
[----:B------:R-:W-:Y:S05]  /*1800*/  BRA.U UP0, `(.L_x_7) ;  /* 0x0000000d004c7547 */ /* 0x000fea000b800000 */
[----:B------:R-:W2:Y:S02]  /*1810*/  LDG.E.S8 R2, desc[UR36][R2.64] ;  /* 0x0000002402027981 */ /* 0x000ea4000c1e1300 */
[----:B--2---:R-:W0:Y:S02]  /*1820*/  I2F.S16 R0, R2 ;  /* 0x0000000200007306 */ /* 0x004e240000101400 */
[----:B0-----:R-:W-:-:S04]  /*1830*/  F2FP.BF16.F32.PACK_AB R0, RZ, R0 ;  /* 0x00000000ff00723e */ /* 0x001fc800000010ff */
[----:B------:R-:W-:Y:S01]  /*1840*/  PRMT R19, R0, 0x7610, R19 ;  /* 0x0000761000137816 */ /* 0x000fe20000000013 */
[----:B------:R-:W-:Y:S06]  /*1850*/  BRA `(.L_x_8) ;  /* 0x0000000c00d47947 */ /* 0x000fec0003800000 */
.L_x_6:
[----:B------:R-:W2:Y:S02]  /*1860*/  LDG.E.U8 R2, desc[UR36][R2.64] ;  /* 0x0000002402027981 */ /* 0x000ea4000c1e1100 */
[----:B--2---:R-:W-:-:S04]  /*1870*/  I2FP.F32.U32 R0, R2 ;  /* 0x0000000200007245 */ /* 0x004fc80000201000 */
[----:B------:R-:W-:-:S04]  /*1880*/  F2FP.BF16.F32.PACK_AB R0, RZ, R0 ;  /* 0x00000000ff00723e */ /* 0x000fc800000010ff */
[----:B------:R-:W-:Y:S01]  /*1890*/  PRMT R19, R0, 0x7610, R19 ;  /* 0x0000761000137816 */ /* 0x000fe20000000013 */
[----:B------:R-:W-:Y:S06]  /*18a0*/  BRA `(.L_x_8) ;  /* 0x0000000c00c07947 */ /* 0x000fec0003800000 */
.L_x_5:
[----:B------:R-:W-:-:S09]  /*18b0*/  UISETP.NE.AND UP0, UPT, UR4, 0x2, UPT ;  /* 0x000000020400788c */ /* 0x000fd2000bf05270 */
[----:B------:R-:W-:Y:S05]  /*18c0*/  BRA.U !UP0, `(.L_x_9) ;  /* 0x0000000108387547 */ /* 0x000fea000b800000 */
[----:B------:R-:W-:-:S09]  /*18d0*/  UISETP.NE.AND UP0, UPT, UR4, 0x3, UPT ;  /* 0x000000030400788c */ /* 0x000fd2000bf05270 */
[----:B------:R-:W-:Y:S05]  /*18e0*/  BRA.U !UP0, `(.L_x_10) ;  /* 0x00000001081c7547 */ /* 0x000fea000b800000 */
[----:B------:R-:W-:-:S09]  /*18f0*/  UISETP.NE.AND UP0, UPT, UR4, 0x4, UPT ;  /* 0x000000040400788c */ /* 0x000fd2000bf05270 */
[----:B------:R-:W-:Y:S05]  /*1900*/  BRA.U UP0, `(.L_x_7) ;  /* 0x0000000d000c7547 */ /* 0x000fea000b800000 */
[----:B------:R-:W2:Y:S02]  /*1910*/  LDG.E.64 R2, desc[UR36][R2.64] ;  /* 0x0000002402027981 */ /* 0x000ea4000c1e1b00 */
[----:B--2---:R-:W0:Y:S02]  /*1920*/  I2F.S64 R0, R2 ;  /* 0x0000000200007312 */ /* 0x004e240000301400 */
[----:B0-----:R-:W-:-:S04]  /*1930*/  F2FP.BF16.F32.PACK_AB R0, RZ, R0 ;  /* 0x00000000ff00723e */ /* 0x001fc800000010ff */
[----:B------:R-:W-:Y:S01]  /*1940*/  PRMT R19, R0, 0x7610, R19 ;  /* 0x0000761000137816 */ /* 0x000fe20000000013 */
[----:B------:R-:W-:Y:S06]  /*1950*/  BRA `(.L_x_8) ;  /* 0x0000000c00947947 */ /* 0x000fec0003800000 */
.L_x_10:
[----:B------:R-:W2:Y:S02]  /*1960*/  LDG.E R2, desc[UR36][R2.64] ;  /* 0x0000002402027981 */ /* 0x000ea4000c1e1900 */
[----:B--2---:R-:W-:-:S04]  /*1970*/  I2FP.F32.S32 R0, R2 ;  /* 0x0000000200007245 */ /* 0x004fc80000201400 */
[----:B------:R-:W-:-:S04]  /*1980*/  F2FP.BF16.F32.PACK_AB R0, RZ, R0 ;  /* 0x00000000ff00723e */ /* 0x000fc800000010ff */
[----:B------:R-:W-:Y:S01]  /*1990*/  PRMT R19, R0, 0x7610, R19 ;  /* 0x0000761000137816 */ /* 0x000fe20000000013 */
[----:B------:R-:W-:Y:S06]  /*19a0*/  BRA `(.L_x_8) ;  /* 0x0000000c00807947 */ /* 0x000fec0003800000 */
.L_x_9:
[----:B------:R-:W2:Y:S02]  /*19b0*/  LDG.E.U16 R2, desc[UR36][R2.64] ;  /* 0x0000002402027981 */ /* 0x000ea4000c1e1500 */
[----:B--2---:R-:W0:Y:S02]  /*19c0*/  I2F.S16 R0, R2 ;  /* 0x0000000200007306 */ /* 0x004e240000101400 */
[----:B0-----:R-:W-:-:S04]  /*19d0*/  F2FP.BF16.F32.PACK_AB R0, RZ, R0 ;  /* 0x00000000ff00723e */ /* 0x001fc800000010ff */
[----:B------:R-:W-:Y:S01]  /*19e0*/  PRMT R19, R0, 0x7610, R19 ;  /* 0x0000761000137816 */ /* 0x000fe20000000013 */
[----:B------:R-:W-:Y:S06]  /*19f0*/  BRA `(.L_x_8) ;  /* 0x0000000c006c7947 */ /* 0x000fec0003800000 */
.L_x_4:
[----:B------:R-:W-:-:S09]  /*1a00*/  UISETP.GT.AND UP0, UPT, UR4, 0x6, UPT ;  /* 0x000000060400788c */ /* 0x000fd2000bf04270 */
[----:B------:R-:W-:Y:S05]  /*1a10*/  BRA.U UP0, `(.L_x_11) ;  /* 0x0000000100307547 */ /* 0x000fea000b800000 */
[----:B------:R-:W-:-:S09]  /*1a20*/  UISETP.NE.AND UP0, UPT, UR4, 0x5, UPT ;  /* 0x000000050400788c */ /* 0x000fd2000bf05270 */
[----:B------:R-:W-:Y:S05]  /*1a30*/  BRA.U !UP0, `(.L_x_12) ;  /* 0x0000000108147547 */ /* 0x000fea000b800000 */
[----:B------:R-:W-:-:S09]  /*1a40*/  UISETP.NE.AND UP0, UPT, UR4, 0x6, UPT ;  /* 0x000000060400788c */ /* 0x000fd2000bf05270 */
[----:B------:R-:W-:Y:S05]  /*1a50*/  BRA.U UP0, `(.L_x_7) ;  /* 0x0000000900b87547 */ /* 0x000fea000b800000 */
[----:B------:R-:W2:Y:S02]  /*1a60*/  LDG.E R2, desc[UR36][R2.64] ;  /* 0x0000002402027981 */ /* 0x000ea4000c1e1900 */
[----:B--2---:R-:W-:Y:S01]  /*1a70*/  F2FP.BF16.F32.PACK_AB R19, RZ, R2 ;  /* 0x00000002ff13723e */ /* 0x004fe200000010ff */
[----:B------:R-:W-:Y:S06]  /*1a80*/  BRA `(.L_x_8) ;  /* 0x0000000c00487947 */ /* 0x000fec0003800000 */
.L_x_12:
[----:B------:R-:W2:Y:S02]  /*1a90*/  LDG.E.U16 R0, desc[UR36][R2.64] ;  /* 0x0000002402007981 */ /* 0x000ea4000c1e1500 */
[----:B--2---:R-:W-:-:S05]  /*1aa0*/  HADD2.F32 R0, -RZ, R0.H0_H0 ;  /* 0x20000000ff007230 */ /* 0x004fca0000004100 */
[----:B------:R-:W-:-:S04]  /*1ab0*/  F2FP.BF16.F32.PACK_AB R0, RZ, R0 ;  /* 0x00000000ff00723e */ /* 0x000fc800000010ff */
[----:B------:R-:W-:Y:S01]  /*1ac0*/  PRMT R19, R0, 0x7610, R19 ;  /* 0x0000761000137816 */ /* 0x000fe20000000013 */
[----:B------:R-:W-:Y:S06]  /*1ad0*/  BRA `(.L_x_8) ;  /* 0x0000000c00347947 */ /* 0x000fec0003800000 */
.L_x_11:
[----:B------:R-:W-:-:S09]  /*1ae0*/  UISETP.NE.AND UP0, UPT, UR4, 0x7, UPT ;  /* 0x000000070400788c */ /* 0x000fd2000bf05270 */
[----:B------:R-:W-:Y:S05]  /*1af0*/  BRA.U !UP0, `(.L_x_13) ;  /* 0x0000000108307547 */ /* 0x000fea000b800000 */
[----:B------:R-:W-:-:S09]  /*1b00*/  UISETP.NE.AND UP0, UPT, UR4, 0x8, UPT ;  /* 0x000000080400788c */ /* 0x000fd2000bf05270 */
[----:B------:R-:W-:Y:S05]  /*1b10*/  BRA.U !UP0, `(.L_x_14) ;  /* 0x0000000108147547 */ /* 0x000fea000b800000 */
[----:B------:R-:W-:-:S09]  /*1b20*/  UISETP.NE.AND UP0, UPT, UR4, 0x9, UPT ;  /* 0x000000090400788c */ /* 0x000fd2000bf05270 */
[----:B------:R-:W-:Y:S05]  /*1b30*/  BRA.U UP0, `(.L_x_7) ;  /* 0x0000000900807547 */ /* 0x000fea000b800000 */
[----:B------:R-:W2:Y:S02]  /*1b40*/  LDG.E R2, desc[UR36][R2.64] ;  /* 0x0000002402027981 */ /* 0x000ea4000c1e1900 */
[----:B--2---:R-:W-:Y:S01]  /*1b50*/  F2FP.BF16.F32.PACK_AB R19, RZ, R2 ;  /* 0x00000002ff13723e */ /* 0x004fe200000010ff */
[----:B------:R-:W-:Y:S06]  /*1b60*/  BRA `(.L_x_8) ;  /* 0x0000000c00107947 */ /* 0x000fec0003800000 */
.L_x_14:
[----:B------:R-:W2:Y:S02]  /*1b70*/  LDG.E.U16 R2, desc[UR36][R2.64] ;  /* 0x0000002402027981 */ /* 0x000ea4000c1e1500 */
[----:B--2---:R-:W-:-:S05]  /*1b80*/  HADD2.F32 R0, -RZ, R2.H0_H0 ;  /* 0x20000002ff007230 */ /* 0x004fca0000004100 */
[----:B------:R-:W-:-:S04]  /*1b90*/  F2FP.BF16.F32.PACK_AB R0, RZ, R0 ;  /* 0x00000000ff00723e */ /* 0x000fc800000010ff */
[----:B------:R-:W-:Y:S01]  /*1ba0*/  PRMT R19, R0, 0x7610, R19 ;  /* 0x0000761000137816 */ /* 0x000fe20000000013 */
[----:B------:R-:W-:Y:S06]  /*1bb0*/  BRA `(.L_x_8) ;  /* 0x0000000800fc7947 */ /* 0x000fec0003800000 */
.L_x_13:
[----:B------:R-:W2:Y:S01]  /*1bc0*/  LDG.E.64 R2, desc[UR36][R2.64] ;  /* 0x0000002402027981 */ /* 0x000ea2000c1e1b00 */
[----:B------:R-:W-:Y:S01]  /*1bd0*/  UMOV UR4, 0xf0000000 ;  /* 0xf000000000047882 */ /* 0x000fe20000000000 */
[----:B------:R-:W-:Y:S01]  /*1be0*/  UMOV UR5, 0x380fffff ;  /* 0x380fffff00057882 */ /* 0x000fe20000000000 */
[----:B--2---:R-:W0:Y:S01]  /*1bf0*/  F2F.F32.F64 R0, R2 ;  /* 0x0000000200007310 */ /* 0x004e220000301000 */
[----:B------:R-:W-:-:S14]  /*1c00*/  DSETP.GEU.AND P0, PT, |R2|, UR4, PT ;  /* 0x0000000402007e2a */ /* 0x000fdc000bf0e200 */
[----:B0-----:R-:W-:-:S05]  /*1c10*/  @!P0 FMUL R0, R0, 1.175494350822287508e-38 ;  /* 0x0080000000008820 */ /* 0x001fca0000400000 */
[----:B------:R-:W-:-:S04]  /*1c20*/  F2FP.BF16.F32.PACK_AB R0, RZ, R0 ;  /* 0x00000000ff00723e */ /* 0x000fc800000010ff */
[----:B------:R-:W-:Y:S01]  /*1c30*/  PRMT R19, R0, 0x7610, R19 ;  /* 0x0000761000137816 */ /* 0x000fe20000000013 */
[----:B------:R-:W-:Y:S06]  /*1c40*/  BRA `(.L_x_8) ;  /* 0x0000000800d87947 */ /* 0x000fec0003800000 */
.L_x_3:
[----:B------:R-:W-:-:S09]  /*1c50*/  UISETP.GT.AND UP0, UPT, UR4, 0x18, UPT ;  /* 0x000000180400788c */ /* 0x000fd2000bf04270 */
[----:B------:R-:W-:Y:S05]  /*1c60*/  BRA.U UP0, `(.L_x_15) ;  /* 0x0000000500007547 */ /* 0x000fea000b800000 */
[----:B------:R-:W-:-:S09]  /*1c70*/  UISETP.GT.AND UP0, UPT, UR4, 0xe, UPT ;  /* 0x0000000e0400788c */ /* 0x000fd2000bf04270 */
[----:B------:R-:W-:Y:S05]  /*1c80*/  BRA.U UP0, `(.L_x_16) ;  /* 0x00000001004c7547 */ /* 0x000fea000b800000 */
[----:B------:R-:W-:-:S09]  /*1c90*/  UISETP.NE.AND UP0, UPT, UR4, 0xa, UPT ;  /* 0x0000000a0400788c */ /* 0x000fd2000bf05270 */
[----:B------:R-:W-:Y:S05]  /*1ca0*/  BRA.U !UP0, `(.L_x_17) ;  /* 0x0000000108207547 */ /* 0x000fea000b800000 */
[----:B------:R-:W-:-:S09]  /*1cb0*/  UISETP.NE.AND UP0, UPT, UR4, 0xb, UPT ;  /* 0x0000000b0400788c */ /* 0x000fd2000bf05270 */
[----:B------:R-:W-:Y:S05]  /*1cc0*/  BRA.U UP0, `(.L_x_7) ;  /* 0x00000009001c7547 */ /* 0x000fea000b800000 */
[----:B------:R-:W2:Y:S02]  /*1cd0*/  LDG.E.U8 R2, desc[UR36][R2.64] ;  /* 0x0000002402027981 */ /* 0x000ea4000c1e1100 */
[----:B--2---:R-:W-:-:S04]  /*1ce0*/  ISETP.NE.AND P0, PT, R2, RZ, PT ;  /* 0x000000ff0200720c */ /* 0x004fc80003f05270 */
[----:B------:R-:W-:-:S04]  /*1cf0*/  FSEL R0, RZ, 1, !P0 ;  /* 0x3f800000ff007808 */ /* 0x000fc80004000000 */
[----:B------:R-:W-:-:S04]  /*1d00*/  F2FP.BF16.F32.PACK_AB R0, RZ, R0 ;  /* 0x00000000ff00723e */ /* 0x000fc800000010ff */
[----:B------:R-:W-:Y:S01]  /*1d10*/  PRMT R19, R0, 0x7610, R19 ;  /* 0x0000761000137816 */ /* 0x000fe20000000013 */
[----:B------:R-:W-:Y:S06]  /*1d20*/  BRA `(.L_x_8) ;  /* 0x0000000800a07947 */ /* 0x000fec0003800000 */
.L_x_17:
        /* <DEDUP_REMOVED lines=9> */
.L_x_16:
[----:B------:R-:W-:-:S09]  /*1dc0*/  UISETP.NE.AND UP0, UPT, UR4, 0xf, UPT ;  /* 0x0000000f0400788c */ /* 0x000fd2000bf05270 */
[----:B------:R-:W-:Y:S05]  /*1dd0*/  BRA.U !UP0, `(.L_x_18) ;  /* 0x00000001089c7547 */ /* 0x000fea000b800000 */
[----:B------:R-:W-:-:S09]  /*1de0*/  UISETP.NE.AND UP0, UPT, UR4, 0x17, UPT ;  /* 0x000000170400788c */ /* 0x000fd2000bf05270 */
[----:B------:R-:W-:Y:S05]  /*1df0*/  BRA.U !UP0, `(.L_x_19) ;  /* 0x00000001085c7547 */ /* 0x000fea000b800000 */
[----:B------:R-:W-:-:S09]  /*1e00*/  UISETP.NE.AND UP0, UPT, UR4, 0x18, UPT ;  /* 0x000000180400788c */ /* 0x000fd2000bf05270 */
[----:B------:R-:W-:Y:S05]  /*1e10*/  BRA.U UP0, `(.L_x_7) ;  /* 0x0000000500c87547 */ /* 0x000fea000b800000 */
[----:B------:R-:W2:Y:S01]  /*1e20*/  LDG.E.U8 R0, desc[UR36][R2.64] ;  /* 0x0000002402007981 */ /* 0x000ea2000c1e1100 */
[----:B------:R-:W-:Y:S01]  /*1e30*/  MOV R6, 0x1f ;  /* 0x0000001f00067802 */ /* 0x000fe20000000f00 */
[----:B--2---:R-:W-:-:S05]  /*1e40*/  IMAD.SHL.U32 R0, R0, 0x1000000, RZ ;  /* 0x0100000000007824 */ /* 0x004fca00078e00ff */
[C---:B------:R-:W-:Y:S02]  /*1e50*/  LOP3.LUT R4, R0.reuse, 0x7f000000, RZ, 0xc0, !PT ;  /* 0x7f00000000047812 */ /* 0x040fe400078ec0ff */
[----:B------:R-:W-:Y:S02]  /*1e60*/  LOP3.LUT P0, RZ, R0, 0x7f000000, RZ, 0xc0, !PT ;  /* 0x7f00000000ff7812 */ /* 0x000fe4000780c0ff */
[----:B------:R-:W0:Y:S02]  /*1e70*/  FLO.U32 R5, R4 ;  /* 0x0000000400057300 */ /* 0x000e2400000e0000 */
[----:B0-----:R-:W-:-:S05]  /*1e80*/  IMAD.MOV R5, RZ, RZ, -R5 ;  /* 0x000000ffff057224 */ /* 0x001fca00078e0a05 */
[----:B------:R-:W-:-:S05]  /*1e90*/  VIADDMNMX.U32 R5, R5, R6, 0x4, !PT ;  /* 0x0000000405057446 */ /* 0x000fca0007800006 */
[----:B------:R-:W-:-:S04]  /*1ea0*/  VIADD R5, R5, 0xfffffffc ;  /* 0xfffffffc05057836 */ /* 0x000fc80000000000 */
[----:B------:R-:W-:Y:S01]  /*1eb0*/  IMAD.SHL.U32 R7, R5, 0x800000, RZ ;  /* 0x0080000005077824 */ /* 0x000fe200078e00ff */
[C---:B------:R-:W-:Y:S01]  /*1ec0*/  SHF.L.U32 R6, R4.reuse, R5, RZ ;  /* 0x0000000504067219 */ /* 0x040fe200000006ff */
[----:B------:R-:W-:-:S03]  /*1ed0*/  VIADD R5, R4, 0x1000000 ;  /* 0x0100000004057836 */ /* 0x000fc60000000000 */
[----:B------:R-:W-:Y:S02]  /*1ee0*/  LEA.HI R6, R6, -R7, RZ, 0x1c ;  /* 0x8000000706067211 */ /* 0x000fe400078fe0ff */
[----:B------:R-:W-:-:S03]  /*1ef0*/  SHF.R.S32.HI R5, RZ, 0x8, R5 ;  /* 0x00000008ff057819 */ /* 0x000fc60000011405 */
[----:B------:R-:W-:-:S05]  /*1f00*/  VIADD R6, R6, 0x3c000000 ;  /* 0x3c00000006067836 */ /* 0x000fca0000000000 */
[----:B------:R-:W-:-:S04]  /*1f10*/  LOP3.LUT R5, R6, 0x7f800000, R5, 0xf8, !PT ;  /* 0x7f80000006057812 */ /* 0x000fc800078ef805 */
[----:B------:R-:W-:-:S04]  /*1f20*/  SEL R5, R5, RZ, P0 ;  /* 0x000000ff05057207 */ /* 0x000fc80000000000 */
[----:B------:R-:W-:-:S04]  /*1f30*/  LOP3.LUT R5, R5, 0x80000000, R0, 0xf8, !PT ;  /* 0x8000000005057812 */ /* 0x000fc800078ef800 */
[----:B------:R-:W-:-:S04]  /*1f40*/  F2FP.BF16.F32.PACK_AB R5, RZ, R5 ;  /* 0x00000005ff05723e */ /* 0x000fc800000010ff */
[----:B------:R-:W-:Y:S01]  /*1f50*/  PRMT R19, R5, 0x7610, R19 ;  /* 0x0000761005137816 */ /* 0x000fe20000000013 */
[----:B------:R-:W-:Y:S06]  /*1f60*/  BRA `(.L_x_8) ;  /* 0x0000000800107947 */ /* 0x000fec0003800000 */
.L_x_19:
[----:B------:R-:W2:Y:S02]  /*1f70*/  LDG.E.U8 R2, desc[UR36][R2.64] ;  /* 0x0000002402027981 */ /* 0x000ea4000c1e1100 */
[C---:B--2---:R-:W-:Y:S01]  /*1f80*/  IMAD.SHL.U32 R4, R2.reuse, 0x2000000, RZ ;  /* 0x0200000002047824 */ /* 0x044fe200078e00ff */
[----:B------:R-:W-:-:S04]  /*1f90*/  SHF.L.U32 R5, R2, 0x8, RZ ;  /* 0x0000000802057819 */ /* 0x000fc800000006ff */
[----:B------:R-:W-:-:S13]  /*1fa0*/  ISETP.GT.U32.AND P0, PT, R4, 0x7ffffff, PT ;  /* 0x07ffffff0400780c */ /* 0x000fda0003f04070 */
[C---:B------:R-:W-:Y:S02]  /*1fb0*/  @!P0 LOP3.LUT R0, R5.reuse, 0x7f00, RZ, 0xc0, !PT ;  /* 0x00007f0005008812 */ /* 0x040fe400078ec0ff */
[----:B------:R-:W-:Y:S02]  /*1fc0*/  @P0 LEA.HI R4, R4, 0x70000000, RZ, 0x1c ;  /* 0x7000000004040811 */ /* 0x000fe400078fe0ff */
[----:B------:R-:W-:Y:S02]  /*1fd0*/  @!P0 LOP3.LUT R0, R0, 0x3f000000, RZ, 0xfc, !PT ;  /* 0x3f00000000008812 */ /* 0x000fe400078efcff */
[----:B------:R-:W-:-:S03]  /*1fe0*/  PRMT R5, R5, 0x9910, RZ ;  /* 0x0000991005057816 */ /* 0x000fc600000000ff */
[----:B------:R-:W-:Y:S01]  /*1ff0*/  @!P0 FADD.FTZ R0, R0, -0.5 ;  /* 0xbf00000000008421 */ /* 0x000fe20000010000 */
[----:B------:R-:W-:-:S05]  /*2000*/  @P0 FMUL.FTZ R0, R4, 1.9259299443872358531e-34 ;  /* 0x0780000004000820 */ /* 0x000fca0000410000 */
[----:B------:R-:W-:-:S04]  /*2010*/  LOP3.LUT R0, R0, 0x80000000, R5, 0xf8, !PT ;  /* 0x8000000000007812 */ /* 0x000fc800078ef805 */
[----:B------:R-:W-:-:S04]  /*2020*/  F2FP.BF16.F32.PACK_AB R0, RZ, R0 ;  /* 0x00000000ff00723e */ /* 0x000fc800000010ff */
[----:B------:R-:W-:Y:S01]  /*2030*/  PRMT R19, R0, 0x7610, R19 ;  /* 0x0000761000137816 */ /* 0x000fe20000000013 */
[----:B------:R-:W-:Y:S06]  /*2040*/  BRA `(.L_x_8) ;  /* 0x0000000400d87947 */ /* 0x000fec0003800000 */
.L_x_18:
[----:B------:R0:W5:Y:S01]  /*2050*/  LDG.E.U16 R19, desc[UR36][R2.64] ;  /* 0x0000002402137981 */ /* 0x000162000c1e1500 */
[----:B------:R-:W-:Y:S05]  /*2060*/  BRA `(.L_x_8) ;  /* 0x0000000400d07947 */ /* 0x000fea0003800000 */
.L_x_15:
[----:B------:R-:W-:-:S09]  /*2070*/  UISETP.GT.AND UP0, UPT, UR4, 0x1b, UPT ;  /* 0x0000001b0400788c */ /* 0x000fd2000bf04270 */
[----:B------:R-:W-:Y:S05]  /*2080*/  BRA.U UP0, `(.L_x_20) ;  /* 0x0000000500147547 */ /* 0x000fea000b800000 */
[----:B------:R-:W-:-:S09]  /*2090*/  UISETP.NE.AND UP0, UPT, UR4, 0x19, UPT ;  /* 0x000000190400788c */ /* 0x000fd2000bf05270 */
[----:B------:R-:W-:Y:S05]  /*20a0*/  BRA.U !UP0, `(.L_x_21) ;  /* 0x0000000108987547 */ /* 0x000fea000b800000 */
[----:B------:R-:W-:-:S09]  /*20b0*/  UISETP.NE.AND UP0, UPT, UR4, 0x1a, UPT ;  /* 0x0000001a0400788c */ /* 0x000fd2000bf05270 */
[----:B------:R-:W-:Y:S05]  /*20c0*/  BRA.U !UP0, `(.L_x_22) ;  /* 0x00000001081c7547 */ /* 0x000fea000b800000 */
[----:B------:R-:W-:-:S09]  /*20d0*/  UISETP.NE.AND UP0, UPT, UR4, 0x1b, UPT ;  /* 0x0000001b0400788c */ /* 0x000fd2000bf05270 */
[----:B------:R-:W-:Y:S05]  /*20e0*/  BRA.U UP0, `(.L_x_7) ;  /* 0x0000000500147547 */ /* 0x000fea000b800000 */
[----:B------:R-:W2:Y:S02]  /*20f0*/  LDG.E.U16 R0, desc[UR36][R2.64] ;  /* 0x0000002402007981 */ /* 0x000ea4000c1e1500 */
[----:B--2---:R-:W-:-:S04]  /*2100*/  I2FP.F32.U32 R0, R0 ;  /* 0x0000000000007245 */ /* 0x004fc80000201000 */
[----:B------:R-:W-:-:S04]  /*2110*/  F2FP.BF16.F32.PACK_AB R0, RZ, R0 ;  /* 0x00000000ff00723e */ /* 0x000fc800000010ff */
[----:B------:R-:W-:Y:S01]  /*2120*/  PRMT R19, R0, 0x7610, R19 ;  /* 0x0000761000137816 */ /* 0x000fe20000000013 */
[----:B------:R-:W-:Y:S06]  /*2130*/  BRA `(.L_x_8) ;  /* 0x00000004009c7947 */ /* 0x000fec0003800000 */
.L_x_22:
[----:B------:R-:W2:Y:S01]  /*2140*/  LDG.E.U8 R3, desc[UR36][R2.64] ;  /* 0x0000002402037981 */ /* 0x000ea2000c1e1100 */
[----:B------:R-:W-:Y:S01]  /*2150*/  BSSY.RECONVERGENT B0, `(.L_x_23) ;  /* 0x0000018000007945 */ /* 0x000fe20003800200 */
[----:B------:R-:W-:Y:S01]  /*2160*/  IMAD.MOV.U32 R0, RZ, RZ, RZ ;  /* 0x000000ffff007224 */ /* 0x000fe200078e00ff */
[----:B--2---:R-:W-:-:S13]  /*2170*/  ISETP.NE.AND P0, PT, R3, RZ, PT ;  /* 0x000000ff0300720c */ /* 0x004fda0003f05270 */
[----:B------:R-:W-:Y:S05]  /*2180*/  @!P0 BRA `(.L_x_24) ;  /* 0x0000000000508947 */ /* 0x000fea0003800000 */
[----:B------:R-:W-:-:S13]  /*2190*/  ISETP.NE.AND P0, PT, R3, 0x80, PT ;  /* 0x000000800300780c */ /* 0x000fda0003f05270 */
[----:B------:R-:W-:Y:S01]  /*21a0*/  @!P0 IMAD.MOV.U32 R0, RZ, RZ, 0x7f800001 ;  /* 0x7f800001ff008424 */ /* 0x000fe200078e00ff */
[----:B------:R-:W-:Y:S06]  /*21b0*/  @!P0 BRA `(.L_x_24) ;  /* 0x0000000000448947 */ /* 0x000fec0003800000 */
[--C-:B------:R-:W-:Y:S01]  /*21c0*/  SHF.R.U32.HI R0, RZ, 0x3, R3.reuse ;  /* 0x00000003ff007819 */ /* 0x100fe20000011603 */
[----:B------:R-:W-:Y:S03]  /*21d0*/  BSSY.RECONVERGENT B1, `(.L_x_25) ;  /* 0x000000c000017945 */ /* 0x000fe60003800200 */
[----:B------:R-:W-:Y:S02]  /*21e0*/  LOP3.LUT P0, R2, R0, 0xf, RZ, 0xc0, !PT ;  /* 0x0000000f00027812 */ /* 0x000fe4000780c0ff */
[----:B------:R-:W-:-:S05]  /*21f0*/  SHF.R.U32.HI R0, RZ, 0x7, R3 ;  /* 0x00000007ff007819 */ /* 0x000fca0000011603 */
[----:B------:R-:W-:Y:S01]  /*2200*/  IMAD.U32 R7, R0, -0x80000000, RZ ;  /* 0x8000000000077824 */ /* 0x000fe200078e00ff */
[----:B------:R-:W-:-:S05]  /*2210*/  LOP3.LUT R0, R3, 0x7, RZ, 0xc0, !PT ;  /* 0x0000000703007812 */ /* 0x000fca00078ec0ff */
[----:B------:R-:W-:Y:S05]  /*2220*/  @P0 BRA `(.L_x_26) ;  /* 0x0000000000180947 */ /* 0x000fea0003800000 */
[----:B------:R-:W0:Y:S02]  /*2230*/  FLO.U32 R3, R0 ;  /* 0x0000000000037300 */ /* 0x000e2400000e0000 */
[----:B0-----:R-:W-:-:S04]  /*2240*/  IADD3 R3, PT, PT, -R3, 0x1f, RZ ;  /* 0x0000001f03037810 */ /* 0x001fc80007ffe1ff */
[----:B------:R-:W-:Y:S01]  /*2250*/  IADD3 R2, PT, PT, R2, 0x1d, -R3 ;  /* 0x0000001d02027810 */ /* 0x000fe20007ffe803 */
[----:B------:R-:W-:-:S05]  /*2260*/  VIADD R5, R3, 0xffffffe4 ;  /* 0xffffffe403057836 */ /* 0x000fca0000000000 */
[----:B------:R-:W-:-:S04]  /*2270*/  SHF.L.U32 R5, R0, R5, RZ ;  /* 0x0000000500057219 */ /* 0x000fc800000006ff */
[----:B------:R-:W-:-:S07]  /*2280*/  LOP3.LUT R0, R5, 0x7, RZ, 0xc0, !PT ;  /* 0x0000000705007812 */ /* 0x000fce00078ec0ff */
.L_x_26:
[----:B------:R-:W-:Y:S05]  /*2290*/  BSYNC.RECONVERGENT B1 ;  /* 0x0000000000017941 */ /* 0x000fea0003800200 */
.L_x_25:
[----:B------:R-:W-:Y:S01]  /*22a0*/  IMAD.SHL.U32 R0, R0, 0x100000, RZ ;  /* 0x0010000000007824 */ /* 0x000fe200078e00ff */
[----:B------:R-:W-:-:S04]  /*22b0*/  LEA R2, R2, 0x3b800000, 0x17 ;  /* 0x3b80000002027811 */ /* 0x000fc800078eb8ff */
[----:B------:R-:W-:-:S07]  /*22c0*/  LOP3.LUT R0, R2, R0, R7, 0xfe, !PT ;  /* 0x0000000002007212 */ /* 0x000fce00078efe07 */
.L_x_24:
[----:B------:R-:W-:Y:S05]  /*22d0*/  BSYNC.RECONVERGENT B0 ;  /* 0x0000000000007941 */ /* 0x000fea0003800200 */
.L_x_23:
[----:B------:R-:W-:-:S04]  /*22e0*/  F2FP.BF16.F32.PACK_AB R0, RZ, R0 ;  /* 0x00000000ff00723e */ /* 0x000fc800000010ff */
[----:B------:R-:W-:Y:S01]  /*22f0*/  PRMT R19, R0, 0x7610, R19 ;  /* 0x0000761000137816 */ /* 0x000fe20000000013 */
[----:B------:R-:W-:Y:S06]  /*2300*/  BRA `(.L_x_8) ;  /* 0x0000000400287947 */ /* 0x000fec0003800000 */
.L_x_21:
[----:B------:R-:W2:Y:S01]  /*2310*/  LDG.E.U8 R3, desc[UR36][R2.64] ;  /* 0x0000002402037981 */ /* 0x000ea2000c1e1100 */
[----:B------:R-:W-:Y:S01]  /*2320*/  BSSY.RECONVERGENT B0, `(.L_x_27) ;  /* 0x0000018000007945 */ /* 0x000fe20003800200 */
[----:B------:R-:W-:Y:S01]  /*2330*/  IMAD.MOV.U32 R0, RZ, RZ, RZ ;  /* 0x000000ffff007224 */ /* 0x000fe200078e00ff */
[----:B--2---:R-:W-:-:S13]  /*2340*/  ISETP.NE.AND P0, PT, R3, RZ, PT ;  /* 0x000000ff0300720c */ /* 0x004fda0003f05270 */
[----:B------:R-:W-:Y:S05]  /*2350*/  @!P0 BRA `(.L_x_28) ;  /* 0x0000000000508947 */ /* 0x000fea0003800000 */
[----:B------:R-:W-:-:S13]  /*2360*/  ISETP.NE.AND P0, PT, R3, 0x80, PT ;  /* 0x000000800300780c */ /* 0x000fda0003f05270 */
[----:B------:R-:W-:Y:S01]  /*2370*/  @!P0 MOV R0, 0x7f800001 ;  /* 0x7f80000100008802 */ /* 0x000fe20000000f00 */
        /* <DEDUP_REMOVED lines=14> */
.L_x_30:
[----:B------:R-:W-:Y:S05]  /*2460*/  BSYNC.RECONVERGENT B1 ;  /* 0x0000000000017941 */ /* 0x000fea0003800200 */
.L_x_29:
[----:B------:R-:W-:Y:S01]  /*2470*/  IMAD.SHL.U32 R0, R0, 0x200000, RZ ;  /* 0x0020000000007824 */ /* 0x000fe200078e00ff */
[----:B------:R-:W-:-:S04]  /*2480*/  LEA R2, R2, 0x37800000, 0x17 ;  /* 0x3780000002027811 */ /* 0x000fc800078eb8ff */
[----:B------:R-:W-:-:S07]  /*2490*/  LOP3.LUT R0, R2, R0, R7, 0xfe, !PT ;  /* 0x0000000002007212 */ /* 0x000fce00078efe07 */
.L_x_28:
[----:B------:R-:W-:Y:S05]  /*24a0*/  BSYNC.RECONVERGENT B0 ;  /* 0x0000000000007941 */ /* 0x000fea0003800200 */
.L_x_27:
[----:B------:R-:W-:-:S04]  /*24b0*/  F2FP.BF16.F32.PACK_AB R0, RZ, R0 ;  /* 0x00000000ff00723e */ /* 0x000fc800000010ff */
[----:B------:R-:W-:Y:S01]  /*24c0*/  PRMT R19, R0, 0x7610, R19 ;  /* 0x0000761000137816 */ /* 0x000fe20000000013 */
[----:B------:R-:W-:Y:S06]  /*24d0*/  BRA `(.L_x_8) ;  /* 0x0000000000b47947 */ /* 0x000fec0003800000 */
.L_x_20:
[----:B------:R-:W-:-:S09]  /*24e0*/  UISETP.NE.AND UP0, UPT, UR4, 0x1c, UPT ;  /* 0x0000001c0400788c */ /* 0x000fd2000bf05270 */
[----:B------:R-:W-:Y:S05]  /*24f0*/  BRA.U !UP0, `(.L_x_31) ;  /* 0x00000001089c7547 */ /* 0x000fea000b800000 */
[----:B------:R-:W-:-:S09]  /*2500*/  UISETP.NE.AND UP0, UPT, UR4, 0x1d, UPT ;  /* 0x0000001d0400788c */ /* 0x000fd2000bf05270 */
[----:B------:R-:W-:Y:S05]  /*2510*/  BRA.U !UP0, `(.L_x_32) ;  /* 0x0000000108807547 */ /* 0x000fea000b800000 */
[----:B------:R-:W-:-:S09]  /*2520*/  UISETP.NE.AND UP0, UPT, UR4, 0x2c, UPT ;  /* 0x0000002c0400788c */ /* 0x000fd2000bf05270 */
[----:B------:R-:W-:Y:S05]  /*2530*/  BRA.U !UP0, `(.L_x_33) ;  /* 0x0000000108487547 */ /* 0x000fea000b800000 */
.L_x_7:
[----:B------:R-:W-:Y:S01]  /*2540*/  MOV R2, 0x0 ;  /* 0x0000000000027802 */ /* 0x000fe20000000f00 */
[----:B------:R-:W0:Y:S01]  /*2550*/  LDCU.64 UR4, c[0x4][0x178] ;  /* 0x01002f00ff0477ac */ /* 0x000e220008000a00 */
[----:B------:R-:W-:Y:S02]  /*2560*/  IMAD.MOV.U32 R8, RZ, RZ, 0x4e ;  /* 0x0000004eff087424 */ /* 0x000fe400078e00ff */
[----:B------:R-:W-:Y:S01]  /*2570*/  IMAD.MOV.U32 R12, RZ, RZ, 0x1 ;  /* 0x00000001ff0c7424 */ /* 0x000fe200078e00ff */
[----:B------:R-:W1:Y:S01]  /*2580*/  LDCU.64 UR6, c[0x4][0x180] ;  /* 0x01003000ff0677ac */ /* 0x000e620008000a00 */
[----:B------:R-:W2:Y:S01]  /*2590*/  LDC.64 R2, c[0x4][R2] ;  /* 0x0100000002027b82 */ /* 0x000ea20000000a00 */
[----:B------:R-:W-:Y:S01]  /*25a0*/  IMAD.MOV.U32 R13, RZ, RZ, RZ ;  /* 0x000000ffff0d7224 */ /* 0x000fe200078e00ff */
[----:B------:R-:W3:Y:S01]  /*25b0*/  LDCU.64 UR8, c[0x4][0x88] ;  /* 0x01001100ff0877ac */ /* 0x000ee20008000a00 */
[----:B0-----:R-:W-:Y:S02]  /*25c0*/  IMAD.U32 R4, RZ, RZ, UR4 ;  /* 0x00000004ff047e24 */ /* 0x001fe4000f8e00ff */
[----:B------:R-:W-:-:S02]  /*25d0*/  IMAD.U32 R5, RZ, RZ, UR5 ;  /* 0x00000005ff057e24 */ /* 0x000fc4000f8e00ff */
[----:B-1----:R-:W-:Y:S01]  /*25e0*/  IMAD.U32 R6, RZ, RZ, UR6 ;  /* 0x00000006ff067e24 */ /* 0x002fe2000f8e00ff */
[----:B------:R-:W-:Y:S01]  /*25f0*/  MOV R7, UR7 ;  /* 0x0000000700077c02 */ /* 0x000fe20008000f00 */
[----:B---3--:R-:W-:Y:S02]  /*2600*/  IMAD.U32 R10, RZ, RZ, UR8 ;  /* 0x00000008ff0a7e24 */ /* 0x008fe4000f8e00ff */
[----:B------:R-:W-:-:S07]  /*2610*/  IMAD.U32 R11, RZ, RZ, UR9 ;  /* 0x00000009ff0b7e24 */ /* 0x000fce000f8e00ff */
[----:B------:R-:W-:-:S07]  /*2620*/  LEPC R20, `(.L_x_34) ;  /* 0x000000001014794e */ /* 0x000fce0000000000 */
[----:B--2---:R-:W-:Y:S05]  /*2630*/  CALL.ABS.NOINC R2 ;  /* 0x0000000002007343 */ /* 0x004fea0003c00000 */
.L_x_34:
[----:B------:R-:W-:Y:S01]  /*2640*/  PRMT R19, RZ, 0x7610, R19 ;  /* 0x00007610ff137816 */ /* 0x000fe20000000013 */
[----:B------:R-:W-:Y:S06]  /*2650*/  BRA `(.L_x_8) ;  /* 0x0000000000547947 */ /* 0x000fec0003800000 */
.L_x_33:
[----:B------:R-:W2:Y:S01]  /*2660*/  LDG.E.U8 R2, desc[UR36][R2.64] ;  /* 0x0000002402027981 */ /* 0x000ea2000c1e1100 */
[----:B------:R-:W-:Y:S01]  /*2670*/  BSSY.RECONVERGENT B0, `(.L_x_35) ;  /* 0x0000007000007945 */ /* 0x000fe20003800200 */
[----:B------:R-:W-:Y:S01]  /*2680*/  IMAD.MOV.U32 R0, RZ, RZ, 0x400000 ;  /* 0x00400000ff007424 */ /* 0x000fe200078e00ff */
[----:B--2---:R-:W-:-:S13]  /*2690*/  ISETP.NE.AND P0, PT, R2, RZ, PT ;  /* 0x000000ff0200720c */ /* 0x004fda0003f05270 */
[----:B------:R-:W-:Y:S05]  /*26a0*/  @!P0 BRA `(.L_x_36) ;  /* 0x00000000000c8947 */ /* 0x000fea0003800000 */
[----:B------:R-:W-:-:S13]  /*26b0*/  ISETP.NE.AND P0, PT, R2, 0xff, PT ;  /* 0x000000ff0200780c */ /* 0x000fda0003f05270 */
[----:B------:R-:W-:Y:S01]  /*26c0*/  @!P0 MOV R0, 0x7f800001 ;  /* 0x7f80000100008802 */ /* 0x000fe20000000f00 */
[----:B------:R-:W-:-:S07]  /*26d0*/  @P0 IMAD.SHL.U32 R0, R2, 0x800000, RZ ;  /* 0x0080000002000824 */ /* 0x000fce00078e00ff */
.L_x_36:
[----:B------:R-:W-:Y:S05]  /*26e0*/  BSYNC.RECONVERGENT B0 ;  /* 0x0000000000007941 */ /* 0x000fea0003800200 */
.L_x_35:
[----:B------:R-:W-:-:S04]  /*26f0*/  F2FP.BF16.F32.PACK_AB R0, RZ, R0 ;  /* 0x00000000ff00723e */ /* 0x000fc800000010ff */
[----:B------:R-:W-:Y:S01]  /*2700*/  PRMT R19, R0, 0x7610, R19 ;  /* 0x0000761000137816 */ /* 0x000fe20000000013 */
[----:B------:R-:W-:Y:S06]  /*2710*/  BRA `(.L_x_8) ;  /* 0x0000000000247947 */ /* 0x000fec0003800000 */
.L_x_32:
[----:B------:R-:W2:Y:S02]  /*2720*/  LDG.E.64 R2, desc[UR36][R2.64] ;  /* 0x0000002402027981 */ /* 0x000ea4000c1e1b00 */
[----:B--2---:R-:W0:Y:S02]  /*2730*/  I2F.U64 R0, R2 ;  /* 0x0000000200007312 */ /* 0x004e240000301000 */
[----:B0-----:R-:W-:-:S04]  /*2740*/  F2FP.BF16.F32.PACK_AB R0, RZ, R0 ;  /* 0x00000000ff00723e */ /* 0x001fc800000010ff */
[----:B------:R-:W-:Y:S01]  /*2750*/  PRMT R19, R0, 0x7610, R19 ;  /* 0x0000761000137816 */ /* 0x000fe20000000013 */
[----:B------:R-:W-:Y:S06]  /*2760*/  BRA `(.L_x_8) ;  /* 0x0000000000107947 */ /* 0x000fec0003800000 */
.L_x_31:
[----:B------:R-:W2:Y:S02]  /*2770*/  LDG.E R2, desc[UR36][R2.64] ;  /* 0x0000002402027981 */ /* 0x000ea4000c1e1900 */
[----:B--2---:R-:W-:-:S04]  /*2780*/  I2FP.F32.U32 R0, R2 ;  /* 0x0000000200007245 */ /* 0x004fc80000201000 */
[----:B------:R-:W-:-:S04]  /*2790*/  F2FP.BF16.F32.PACK_AB R0, RZ, R0 ;  /* 0x00000000ff00723e */ /* 0x000fc800000010ff */
[----:B------:R-:W-:-:S07]  /*27a0*/  PRMT R19, R0, 0x7610, R19 ;  /* 0x0000761000137816 */ /* 0x000fce0000000013 */
.L_x_8:
        /* <DEDUP_REMOVED lines=16> */
[----:B0-----:R-:W-:Y:S01]  /*28b0*/  F2FP.BF16.F32.PACK_AB R0, RZ, R0 ;  /* 0x00000000ff00723e */ /* 0x001fe200000010ff */
[----:B------:R-:W-:Y:S06]  /*28c0*/  BRA `(.L_x_42) ;  /* 0x0000000c00947947 */ /* 0x000fec0003800000 */
.L_x_40:
[----:B------:R-:W2:Y:S02]  /*28d0*/  LDG.E.U8 R2, desc[UR36][R2.64] ;  /* 0x0000002402027981 */ /* 0x000ea4000c1e1100 */
[----:B--2---:R-:W-:-:S04]  /*28e0*/  I2FP.F32.U32 R0, R2 ;  /* 0x0000000200007245 */ /* 0x004fc80000201000 */
[----:B------:R-:W-:Y:S01]  /*28f0*/  F2FP.BF16.F32.PACK_AB R0, RZ, R0 ;  /* 0x00000000ff00723e */ /* 0x000fe200000010ff */
[----:B------:R-:W-:Y:S06]  /*2900*/  BRA `(.L_x_42) ;  /* 0x0000000c00847947 */ /* 0x000fec0003800000 */
.L_x_39:
        /* <DEDUP_REMOVED lines=8> */
[----:B0-----:R-:W-:Y:S01]  /*2990*/  F2FP.BF16.F32.PACK_AB R0, RZ, R0 ;  /* 0x00000000ff00723e */ /* 0x001fe200000010ff */
[----:B------:R-:W-:Y:S06]  /*29a0*/  BRA `(.L_x_42) ;  /* 0x0000000c005c7947 */ /* 0x000fec0003800000 */
.L_x_44:
[----:B------:R-:W2:Y:S02]  /*29b0*/  LDG.E R2, desc[UR36][R2.64] ;  /* 0x0000002402027981 */ /* 0x000ea4000c1e1900 */
[----:B--2---:R-:W-:-:S04]  /*29c0*/  I2FP.F32.S32 R0, R2 ;  /* 0x0000000200007245 */ /* 0x004fc80000201400 */
[----:B------:R-:W-:Y:S01]  /*29d0*/  F2FP.BF16.F32.PACK_AB R0, RZ, R0 ;  /* 0x00000000ff00723e */ /* 0x000fe200000010ff */
[----:B------:R-:W-:Y:S06]  /*29e0*/  BRA `(.L_x_42) ;  /* 0x0000000c004c7947 */ /* 0x000fec0003800000 */
.L_x_43:
[----:B------:R-:W2:Y:S02]  /*29f0*/  LDG.E.U16 R2, desc[UR36][R2.64] ;  /* 0x0000002402027981 */ /* 0x000ea4000c1e1500 */
[----:B--2---:R-:W0:Y:S02]  /*2a00*/  I2F.S16 R0, R2 ;  /* 0x0000000200007306 */ /* 0x004e240000101400 */
[----:B0-----:R-:W-:Y:S01]  /*2a10*/  F2FP.BF16.F32.PACK_AB R0, RZ, R0 ;  /* 0x00000000ff00723e */ /* 0x001fe200000010ff */
[----:B------:R-:W-:Y:S06]  /*2a20*/  BRA `(.L_x_42) ;  /* 0x0000000c003c7947 */ /* 0x000fec0003800000 */
.L_x_38:
        /* <DEDUP_REMOVED lines=9> */
.L_x_46:
[----:B------:R-:W2:Y:S02]  /*2ac0*/  LDG.E.U16 R0, desc[UR36][R2.64] ;  /* 0x0000002402007981 */ /* 0x000ea4000c1e1500 */
[----:B--2---:R-:W-:-:S05]  /*2ad0*/  HADD2.F32 R0, -RZ, R0.H0_H0 ;  /* 0x20000000ff007230 */ /* 0x004fca0000004100 */
[----:B------:R-:W-:Y:S01]  /*2ae0*/  F2FP.BF16.F32.PACK_AB R0, RZ, R0 ;  /* 0x00000000ff00723e */ /* 0x000fe200000010ff */
[----:B------:R-:W-:Y:S06]  /*2af0*/  BRA `(.L_x_42) ;  /* 0x0000000c00087947 */ /* 0x000fec0003800000 */
.L_x_45:
        /* <DEDUP_REMOVED lines=9> */
.L_x_48:
[----:B------:R-:W2:Y:S02]  /*2b90*/  LDG.E.U16 R2, desc[UR36][R2.64] ;  /* 0x0000002402027981 */ /* 0x000ea4000c1e1500 */
[----:B--2---:R-:W-:-:S05]  /*2ba0*/  HADD2.F32 R0, -RZ, R2.H0_H0 ;  /* 0x20000002ff007230 */ /* 0x004fca0000004100 */
[----:B------:R-:W-:Y:S01]  /*2bb0*/  F2FP.BF16.F32.PACK_AB R0, RZ, R0 ;  /* 0x00000000ff00723e */ /* 0x000fe200000010ff */
[----:B------:R-:W-:Y:S06]  /*2bc0*/  BRA `(.L_x_42) ;  /* 0x0000000800d47947 */ /* 0x000fec0003800000 */
.L_x_47:
[----:B------:R-:W2:Y:S01]  /*2bd0*/  LDG.E.64 R2, desc[UR36][R2.64] ;  /* 0x0000002402027981 */ /* 0x000ea2000c1e1b00 */
[----:B------:R-:W-:Y:S01]  /*2be0*/  UMOV UR4, 0xf0000000 ;  /* 0xf000000000047882 */ /* 0x000fe20000000000 */
[----:B------:R-:W-:Y:S01]  /*2bf0*/  UMOV UR5, 0x380fffff ;  /* 0x380fffff00057882 */ /* 0x000fe20000000000 */
[----:B--2---:R-:W0:Y:S01]  /*2c00*/  F2F.F32.F64 R0, R2 ;  /* 0x0000000200007310 */ /* 0x004e220000301000 */
[----:B------:R-:W-:-:S14]  /*2c10*/  DSETP.GEU.AND P0, PT, |R2|, UR4, PT ;  /* 0x0000000402007e2a */ /* 0x000fdc000bf0e200 */
[----:B0-----:R-:W-:-:S05]  /*2c20*/  @!P0 FMUL R0, R0, 1.175494350822287508e-38 ;  /* 0x0080000000008820 */ /* 0x001fca0000400000 */
[----:B------:R-:W-:Y:S01]  /*2c30*/  F2FP.BF16.F32.PACK_AB R0, RZ, R0 ;  /* 0x00000000ff00723e */ /* 0x000fe200000010ff */
[----:B------:R-:W-:Y:S06]  /*2c40*/  BRA `(.L_x_42) ;  /* 0x0000000800b47947 */ /* 0x000fec0003800000 */
.L_x_37:
        /* <DEDUP_REMOVED lines=11> */
[----:B------:R-:W-:Y:S01]  /*2d00*/  F2FP.BF16.F32.PACK_AB R0, RZ, R0 ;  /* 0x00000000ff00723e */ /* 0x000fe200000010ff */
[----:B------:R-:W-:Y:S06]  /*2d10*/  BRA `(.L_x_42) ;  /* 0x0000000800807947 */ /* 0x000fec0003800000 */
.L_x_51:
        /* <DEDUP_REMOVED lines=8> */
.L_x_50:
[----:B------:R-:W-:-:S09]  /*2da0*/  UISETP.NE.AND UP0, UPT, UR4, 0xf, UPT ;  /* 0x0000000f0400788c */ /* 0x000fd2000bf05270 */
[----:B------:R-:W-:Y:S05]  /*2db0*/  BRA.U !UP0, `(.L_x_52) ;  /* 0x0000000108987547 */ /* 0x000fea000b800000 */
[----:B------:R-:W-:-:S09]  /*2dc0*/  UISETP.NE.AND UP0, UPT, UR4, 0x17, UPT ;  /* 0x000000170400788c */ /* 0x000fd2000bf05270 */
[----:B------:R-:W-:Y:S05]  /*2dd0*/  BRA.U !UP0, `(.L_x_53) ;  /* 0x00000001085c7547 */ /* 0x000fea000b800000 */
[----:B------:R-:W-:-:S09]  /*2de0*/  UISETP.NE.AND UP0, UPT, UR4, 0x18, UPT ;  /* 0x000000180400788c */ /* 0x000fd2000bf05270 */
[----:B------:R-:W-:Y:S05]  /*2df0*/  BRA.U UP0, `(.L_x_41) ;  /* 0x0000000500b87547 */ /* 0x000fea000b800000 */
[----:B------:R-:W2:Y:S01]  /*2e00*/  LDG.E.U8 R0, desc[UR36][R2.64] ;  /* 0x0000002402007981 */ /* 0x000ea2000c1e1100 */
[----:B------:R-:W-:Y:S02]  /*2e10*/  IMAD.MOV.U32 R6, RZ, RZ, 0x1f ;  /* 0x0000001fff067424 */ /* 0x000fe400078e00ff */
[----:B--2---:R-:W-:-:S05]  /*2e20*/  IMAD.SHL.U32 R0, R0, 0x1000000, RZ ;  /* 0x0100000000007824 */ /* 0x004fca00078e00ff */
[C---:B------:R-:W-:Y:S02]  /*2e30*/  LOP3.LUT R4, R0.reuse, 0x7f000000, RZ, 0xc0, !PT ;  /* 0x7f00000000047812 */ /* 0x040fe400078ec0ff */
[----:B------:R-:W-:Y:S02]  /*2e40*/  LOP3.LUT P0, RZ, R0, 0x7f000000, RZ, 0xc0, !PT ;  /* 0x7f00000000ff7812 */ /* 0x000fe4000780c0ff */
[----:B------:R-:W0:Y:S02]  /*2e50*/  FLO.U32 R5, R4 ;  /* 0x0000000400057300 */ /* 0x000e2400000e0000 */
[----:B0-----:R-:W-:-:S05]  /*2e60*/  IMAD.MOV R5, RZ, RZ, -R5 ;  /* 0x000000ffff057224 */ /* 0x001fca00078e0a05 */
[----:B------:R-:W-:-:S05]  /*2e70*/  VIADDMNMX.U32 R5, R5, R6, 0x4, !PT ;  /* 0x0000000405057446 */ /* 0x000fca0007800006 */
[----:B------:R-:W-:-:S05]  /*2e80*/  VIADD R5, R5, 0xfffffffc ;  /* 0xfffffffc05057836 */ /* 0x000fca0000000000 */
[C---:B------:R-:W-:Y:S02]  /*2e90*/  SHF.L.U32 R6, R4.reuse, R5, RZ ;  /* 0x0000000504067219 */ /* 0x040fe400000006ff */
[----:B------:R-:W-:Y:S01]  /*2ea0*/  SHF.L.U32 R7, R5, 0x17, RZ ;  /* 0x0000001705077819 */ /* 0x000fe200000006ff */
        /* <DEDUP_REMOVED lines=10> */
.L_x_53:
[----:B------:R-:W2:Y:S02]  /*2f50*/  LDG.E.U8 R2, desc[UR36][R2.64] ;  /* 0x0000002402027981 */ /* 0x000ea4000c1e1100 */
[C---:B--2---:R-:W-:Y:S02]  /*2f60*/  IMAD.SHL.U32 R4, R2.reuse, 0x2000000, RZ ;  /* 0x0200000002047824 */ /* 0x044fe400078e00ff */
[----:B------:R-:W-:-:S03]  /*2f70*/  IMAD.SHL.U32 R5, R2, 0x100, RZ ;  /* 0x0000010002057824 */ /* 0x000fc600078e00ff */
        /* <DEDUP_REMOVED lines=8> */
[----:B------:R-:W-:Y:S01]  /*3000*/  F2FP.BF16.F32.PACK_AB R0, RZ, R0 ;  /* 0x00000000ff00723e */ /* 0x000fe200000010ff */
[----:B------:R-:W-:Y:S06]  /*3010*/  BRA `(.L_x_42) ;  /* 0x0000000400c07947 */ /* 0x000fec0003800000 */
.L_x_52:
[----:B------:R0:W5:Y:S01]  /*3020*/  LDG.E.U16 R0, desc[UR36][R2.64] ;  /* 0x0000002402007981 */ /* 0x000162000c1e1500 */
[----:B------:R-:W-:Y:S05]  /*3030*/  BRA `(.L_x_42) ;  /* 0x0000000400b87947 */ /* 0x000fea0003800000 */
.L_x_49:
        /* <DEDUP_REMOVED lines=10> */
[----:B------:R-:W-:Y:S01]  /*30e0*/  F2FP.BF16.F32.PACK_AB R0, RZ, R0 ;  /* 0x00000000ff00723e */ /* 0x000fe200000010ff */
[----:B------:R-:W-:Y:S06]  /*30f0*/  BRA `(.L_x_42) ;  /* 0x0000000400887947 */ /* 0x000fec0003800000 */
.L_x_56:
        /* <DEDUP_REMOVED lines=11> */
[----:B------:R-:W-:-:S04]  /*31b0*/  SHF.R.U32.HI R0, RZ, 0x7, R3 ;  /* 0x00000007ff007819 */ /* 0x000fc80000011603 */
[----:B------:R-:W-:Y:S02]  /*31c0*/  SHF.L.U32 R7, R0, 0x1f, RZ ;  /* 0x0000001f00077819 */ /* 0x000fe400000006ff */
        /* <DEDUP_REMOVED lines=8> */
.L_x_60:
[----:B------:R-:W-:Y:S05]  /*3250*/  BSYNC.RECONVERGENT B1 ;  /* 0x0000000000017941 */ /* 0x000fea0003800200 */
.L_x_59:
[----:B------:R-:W-:Y:S01]  /*3260*/  IMAD.SHL.U32 R0, R0, 0x100000, RZ ;  /* 0x0010000000007824 */ /* 0x000fe200078e00ff */
[----:B------:R-:W-:-:S04]  /*3270*/  LEA R2, R2, 0x3b800000, 0x17 ;  /* 0x3b80000002027811 */ /* 0x000fc800078eb8ff */
[----:B------:R-:W-:-:S07]  /*3280*/  LOP3.LUT R0, R2, R0, R7, 0xfe, !PT ;  /* 0x0000000002007212 */ /* 0x000fce00078efe07 */
.L_x_58:
[----:B------:R-:W-:Y:S05]  /*3290*/  BSYNC.RECONVERGENT B0 ;  /* 0x0000000000007941 */ /* 0x000fea0003800200 */
.L_x_57:
[----:B------:R-:W-:Y:S01]  /*32a0*/  F2FP.BF16.F32.PACK_AB R0, RZ, R0 ;  /* 0x00000000ff00723e */ /* 0x000fe200000010ff */
[----:B------:R-:W-:Y:S06]  /*32b0*/  BRA `(.L_x_42) ;  /* 0x0000000400187947 */ /* 0x000fec0003800000 */
.L_x_55:
        /* <DEDUP_REMOVED lines=21> */
.L_x_64:
[----:B------:R-:W-:Y:S05]  /*3410*/  BSYNC.RECONVERGENT B1 ;  /* 0x0000000000017941 */ /* 0x000fea0003800200 */
.L_x_63:
[----:B------:R-:W-:Y:S02]  /*3420*/  SHF.L.U32 R0, R0, 0x15, RZ ;  /* 0x0000001500007819 */ /* 0x000fe400000006ff */
[----:B------:R-:W-:-:S04]  /*3430*/  LEA R2, R2, 0x37800000, 0x17 ;  /* 0x3780000002027811 */ /* 0x000fc800078eb8ff */
[----:B------:R-:W-:-:S07]  /*3440*/  LOP3.LUT R0, R2, R0, R7, 0xfe, !PT ;  /* 0x0000000002007212 */ /* 0x000fce00078efe07 */
.L_x_62:
[----:B------:R-:W-:Y:S05]  /*3450*/  BSYNC.RECONVERGENT B0 ;  /* 0x0000000000007941 */ /* 0x000fea0003800200 */
.L_x_61:
[----:B------:R-:W-:Y:S01]  /*3460*/  F2FP.BF16.F32.PACK_AB R0, RZ, R0 ;  /* 0x00000000ff00723e */ /* 0x000fe200000010ff */
[----:B------:R-:W-:Y:S06]  /*3470*/  BRA `(.L_x_42) ;  /* 0x0000000000a87947 */ /* 0x000fec0003800000 */
.L_x_54:
[----:B------:R-:W-:-:S09]  /*3480*/  UISETP.NE.AND UP0, UPT, UR4, 0x1c, UPT ;  /* 0x0000001c0400788c */ /* 0x000fd2000bf05270 */
[----:B------:R-:W-:Y:S05]  /*3490*/  BRA.U !UP0, `(.L_x_65) ;  /* 0x0000000108947547 */ /* 0x000fea000b800000 */
[----:B------:R-:W-:-:S09]  /*34a0*/  UISETP.NE.AND UP0, UPT, UR4, 0x1d, UPT ;  /* 0x0000001d0400788c */ /* 0x000fd2000bf05270 */
[----:B------:R-:W-:Y:S05]  /*34b0*/  BRA.U !UP0, `(.L_x_66) ;  /* 0x00000001087c7547 */ /* 0x000fea000b800000 */
[----:B------:R-:W-:-:S09]  /*34c0*/  UISETP.NE.AND UP0, UPT, UR4, 0x2c, UPT ;  /* 0x0000002c0400788c */ /* 0x000fd2000bf05270 */
[----:B------:R-:W-:Y:S05]  /*34d0*/  BRA.U !UP0, `(.L_x_67) ;  /* 0x0000000108487547 */ /* 0x000fea000b800000 */
.L_x_41:
[----:B------:R-:W-:Y:S01]  /*34e0*/  MOV R2, 0x0 ;  /* 0x0000000000027802 */ /* 0x000fe20000000f00 */
[----:B------:R-:W0:Y:S01]  /*34f0*/  LDCU.64 UR4, c[0x4][0x178] ;  /* 0x01002f00ff0477ac */ /* 0x000e220008000a00 */
[----:B------:R-:W-:Y:S02]  /*3500*/  HFMA2 R8, -RZ, RZ, 0, 4.64916229248046875e-06 ;  /* 0x0000004eff087431 */ /* 0x000fe400000001ff */
[----:B------:R-:W-:Y:S01]  /*3510*/  IMAD.MOV.U32 R12, RZ, RZ, 0x1 ;  /* 0x00000001ff0c7424 */ /* 0x000fe200078e00ff */
[----:B------:R-:W1:Y:S01]  /*3520*/  LDCU.64 UR6, c[0x4][0x180] ;  /* 0x01003000ff0677ac */ /* 0x000e620008000a00 */
[----:B------:R-:W2:Y:S01]  /*3530*/  LDC.64 R2, c[0x4][R2] ;  /* 0x0100000002027b82 */ /* 0x000ea20000000a00 */
[----:B------:R-:W-:Y:S01]  /*3540*/  IMAD.MOV.U32 R13, RZ, RZ, RZ ;  /* 0x000000ffff0d7224 */ /* 0x000fe200078e00ff */
[----:B------:R-:W3:Y:S01]  /*3550*/  LDCU.64 UR8, c[0x4][0x88] ;  /* 0x01001100ff0877ac */ /* 0x000ee20008000a00 */
[----:B0-----:R-:W-:Y:S02]  /*3560*/  IMAD.U32 R4, RZ, RZ, UR4 ;  /* 0x00000004ff047e24 */ /* 0x001fe4000f8e00ff */
[----:B------:R-:W-:-:S02]  /*3570*/  IMAD.U32 R5, RZ, RZ, UR5 ;  /* 0x00000005ff057e24 */ /* 0x000fc4000f8e00ff */
[----:B-1----:R-:W-:Y:S02]  /*3580*/  IMAD.U32 R6, RZ, RZ, UR6 ;  /* 0x00000006ff067e24 */ /* 0x002fe4000f8e00ff */
[----:B------:R-:W-:Y:S02]  /*3590*/  IMAD.U32 R7, RZ, RZ, UR7 ;  /* 0x00000007ff077e24 */ /* 0x000fe4000f8e00ff */
[----:B---3--:R-:W-:Y:S02]  /*35a0*/  IMAD.U32 R10, RZ, RZ, UR8 ;  /* 0x00000008ff0a7e24 */ /* 0x008fe4000f8e00ff */
[----:B------:R-:W-:-:S07]  /*35b0*/  IMAD.U32 R11, RZ, RZ, UR9 ;  /* 0x00000009ff0b7e24 */ /* 0x000fce000f8e00ff */
[----:B------:R-:W-:-:S07]  /*35c0*/  LEPC R20, `(.L_x_68) ;  /* 0x000000001014794e */ /* 0x000fce0000000000 */
[----:B--2--5:R-:W-:Y:S05]  /*35d0*/  CALL.ABS.NOINC R2 ;  /* 0x0000000002007343 */ /* 0x024fea0003c00000 */
.L_x_68:
[----:B------:R-:W-:Y:S01]  /*35e0*/  PRMT R0, RZ, 0x7610, R0 ;  /* 0x00007610ff007816 */ /* 0x000fe20000000000 */
[----:B------:R-:W-:Y:S06]  /*35f0*/  BRA `(.L_x_42) ;  /* 0x0000000000487947 */ /* 0x000fec0003800000 */
.L_x_67:
[----:B------:R-:W2:Y:S01]  /*3600*/  LDG.E.U8 R2, desc[UR36][R2.64] ;  /* 0x0000002402027981 */ /* 0x000ea2000c1e1100 */
[----:B------:R-:W-:Y:S01]  /*3610*/  BSSY.RECONVERGENT B0, `(.L_x_69) ;  /* 0x0000007000007945 */ /* 0x000fe20003800200 */
[----:B------:R-:W-:Y:S01]  /*3620*/  IMAD.MOV.U32 R0, RZ, RZ, 0x400000 ;  /* 0x00400000ff007424 */ /* 0x000fe200078e00ff */
[----:B--2---:R-:W-:-:S13]  /*3630*/  ISETP.NE.AND P0, PT, R2, RZ, PT ;  /* 0x000000ff0200720c */ /* 0x004fda0003f05270 */
[----:B------:R-:W-:Y:S05]  /*3640*/  @!P0 BRA `(.L_x_70) ;  /* 0x00000000000c8947 */ /* 0x000fea0003800000 */
[----:B------:R-:W-:-:S13]  /*3650*/  ISETP.NE.AND P0, PT, R2, 0xff, PT ;  /* 0x000000ff0200780c */ /* 0x000fda0003f05270 */
[----:B------:R-:W-:Y:S02]  /*3660*/  @!P0 IMAD.MOV.U32 R0, RZ, RZ, 0x7f800001 ;  /* 0x7f800001ff008424 */ /* 0x000fe400078e00ff */
[----:B------:R-:W-:-:S07]  /*3670*/  @P0 IMAD.SHL.U32 R0, R2, 0x800000, RZ ;  /* 0x0080000002000824 */ /* 0x000fce00078e00ff */
.L_x_70:
[----:B------:R-:W-:Y:S05]  /*3680*/  BSYNC.RECONVERGENT B0 ;  /* 0x0000000000007941 */ /* 0x000fea0003800200 */
.L_x_69:
[----:B------:R-:W-:Y:S01]  /*3690*/  F2FP.BF16.F32.PACK_AB R0, RZ, R0 ;  /* 0x00000000ff00723e */ /* 0x000fe200000010ff */
[----:B------:R-:W-:Y:S06]  /*36a0*/  BRA `(.L_x_42) ;  /* 0x00000000001c7947 */ /* 0x000fec0003800000 */
.L_x_66:
[----:B------:R-:W2:Y:S02]  /*36b0*/  LDG.E.64 R2, desc[UR36][R2.64] ;  /* 0x0000002402027981 */ /* 0x000ea4000c1e1b00 */
[----:B--2---:R-:W0:Y:S02]  /*36c0*/  I2F.U64 R0, R2 ;  /* 0x0000000200007312 */ /* 0x004e240000301000 */
[----:B0-----:R-:W-:Y:S01]  /*36d0*/  F2FP.BF16.F32.PACK_AB R0, RZ, R0 ;  /* 0x00000000ff00723e */ /* 0x001fe200000010ff */
[----:B------:R-:W-:Y:S06]  /*36e0*/  BRA `(.L_x_42) ;  /* 0x00000000000c7947 */ /* 0x000fec0003800000 */
.L_x_65:
[----:B------:R-:W2:Y:S02]  /*36f0*/  LDG.E R2, desc[UR36][R2.64] ;  /* 0x0000002402027981 */ /* 0x000ea4000c1e1900 */
[----:B--2---:R-:W-:-:S04]  /*3700*/  I2FP.F32.U32 R0, R2 ;  /* 0x0000000200007245 */ /* 0x004fc80000201000 */
[----:B------:R-:W-:-:S07]  /*3710*/  F2FP.BF16.F32.PACK_AB R0, RZ, R0 ;  /* 0x00000000ff00723e */ /* 0x000fce00000010ff */
.L_x_42:
[----:B-----5:R-:W-:Y:S01]  /*3720*/  IMAD.U32 R0, R0, 0x10000, RZ ;  /* 0x0001000000007824 */ /* 0x020fe200078e00ff */
[----:B------:R-:W-:Y:S04]  /*3730*/  BSSY.RECONVERGENT B1, `(.L_x_71) ;  /* 0x0000069000017945 */ /* 0x000fe80003800200 */
[----:B------:R-:W-:-:S13]  /*3740*/  FSETP.NEU.FTZ.AND P0, PT, R0, RZ, PT ;  /* 0x000000ff0000720b */ /* 0x000fda0003f1d000 */
[----:B0-----:R-:W0:Y:S01]  /*3750*/  @!P0 MUFU.RCP R3, R0 ;  /* 0x0000000000038308 */ /* 0x001e220000001000 */
[----:B------:R-:W-:-:S05]  /*3760*/  @!P0 SHF.L.U32 R2, R19, 0x10, RZ ;  /* 0x0000001013028819 */ /* 0x000fca00000006ff */
[----:B0-----:R-:W-:-:S05]  /*3770*/  @!P0 FMUL.FTZ R2, R2, R3 ;  /* 0x0000000302028220 */ /* 0x001fca0000410000 */
[----:B------:R-:W-:-:S04]  /*3780*/  @!P0 F2FP.BF16.F32.PACK_AB R2, RZ, R2 ;  /* 0x00000002ff02823e */ /* 0x000fc800000010ff */
[----:B------:R-:W-:Y:S01]  /*3790*/  @!P0 PRMT R5, R2, 0x7610, R5 ;  /* 0x0000761002058816 */ /* 0x000fe20000000005 */
[----:B------:R-:W-:Y:S06]  /*37a0*/  @!P0 BRA `(.L_x_72) ;  /* 0x0000000400848947 */ /* 0x000fec0003800000 */
[----:B------:R-:W-:Y:S01]  /*37b0*/  IMAD.U32 R19, R19, 0x10000, RZ ;  /* 0x0001000013137824 */ /* 0x000fe200078e00ff */
[----:B------:R-:W-:Y:S03]  /*37c0*/  BSSY.RECONVERGENT B0, `(.L_x_73) ;  /* 0x0000041000007945 */ /* 0x000fe60003800200 */
[C---:B------:R-:W-:Y:S01]  /*37d0*/  FADD.FTZ R2, |R19|.reuse, -RZ ;  /* 0x800000ff13027221 */ /* 0x040fe20000010200 */
[----:B------:R-:W-:-:S13]  /*37e0*/  FSETP.GEU.FTZ.AND P0, PT, |R19|, |R0|, PT ;  /* 0x400000001300720b */ /* 0x000fda0003f1e200 */
[----:B------:R-:W-:Y:S05]  /*37f0*/  @!P0 BRA `(.L_x_74) ;  /* 0x0000000000f48947 */ /* 0x000fea0003800000 */
[----:B------:R-:W-:-:S05]  /*3800*/  FMUL.FTZ R5, |R0|, 8388608 ;  /* 0x4b00000000057820 */ /* 0x000fca0000410200 */
[----:B------:R-:W-:-:S13]  /*3810*/  FSETP.GTU.FTZ.AND P0, PT, R2, R5, PT ;  /* 0x000000050200720b */ /* 0x000fda0003f1c000 */
[----:B------:R-:W-:Y:S05]  /*3820*/  @P0 BRA `(.L_x_75) ;  /* 0x0000000000680947 */ /* 0x000fea0003800000 */
[----:B------:R-:W-:Y:S01]  /*3830*/  FADD.FTZ R7, |R0|, -RZ ;  /* 0x800000ff00077221 */ /* 0x000fe20000010200 */
[----:B------:R-:W-:Y:S03]  /*3840*/  BSSY.RECONVERGENT B2, `(.L_x_76) ;  /* 0x0000016000027945 */ /* 0x000fe60003800200 */
[----:B------:R-:W0:Y:S01]  /*3850*/  MUFU.RCP R3, R7 ;  /* 0x0000000700037308 */ /* 0x000e220000001000 */
[----:B------:R-:W-:Y:S01]  /*3860*/  FADD.FTZ R5, -R7, -RZ ;  /* 0x800000ff07057221 */ /* 0x000fe20000010100 */
[----:B0-----:R-:W-:-:S06]  /*3870*/  FMUL.FTZ R3, R2, R3 ;  /* 0x0000000302037220 */ /* 0x001fcc0000410000 */
[----:B------:R-:W0:Y:S02]  /*3880*/  FRND.TRUNC R3, R3 ;  /* 0x0000000300037307 */ /* 0x000e24000020d000 */
[----:B0-----:R-:W-:-:S05]  /*3890*/  FFMA R5, R3, R5, R2 ;  /* 0x0000000503057223 */ /* 0x001fca0000000002 */
[----:B------:R-:W-:-:S13]  /*38a0*/  ISETP.GE.U32.AND P0, PT, R5, R7, PT ;  /* 0x000000070500720c */ /* 0x000fda0003f06070 */
[----:B------:R-:W-:Y:S05]  /*38b0*/  @!P0 BRA `(.L_x_77) ;  /* 0x0000000000388947 */ /* 0x000fea0003800000 */
[----:B------:R-:W-:-:S04]  /*38c0*/  ISETP.GE.U32.AND P0, PT, R5, -0x7fffffff, PT ;  /* 0x800000010500780c */ /* 0x000fc80003f06070 */
[----:B------:R-:W-:-:S09]  /*38d0*/  FSETP.GEU.OR P1, PT, R5, -R7, !P0 ;  /* 0x800000070500720b */ /* 0x000fd2000472e400 */
[----:B------:R-:W-:-:S04]  /*38e0*/  @P0 FADD.FTZ R4, R3, -1 ;  /* 0xbf80000003040421 */ /* 0x000fc80000010000 */
[----:B------:R-:W-:-:S04]  /*38f0*/  @!P1 FADD.FTZ R4, R4, -1 ;  /* 0xbf80000004049421 */ /* 0x000fc80000010000 */
[----:B------:R-:W-:Y:S01]  /*3900*/  @P0 IMAD.MOV.U32 R3, RZ, RZ, R4 ;  /* 0x000000ffff030224 */ /* 0x000fe200078e0004 */
[----:B------:R-:W-:Y:S06]  /*3910*/  @P0 BRA `(.L_x_77) ;  /* 0x0000000000200947 */ /* 0x000fec0003800000 */
[----:B------:R-:W-:Y:S01]  /*3920*/  FADD.FTZ R4, |R0|, |R0| ;  /* 0x4000000000047221 */ /* 0x000fe20000010200 */
[----:B------:R-:W-:-:S04]  /*3930*/  FADD.FTZ R3, R3, 1 ;  /* 0x3f80000003037421 */ /* 0x000fc80000010000 */
[----:B------:R-:W-:-:S13]  /*3940*/  FSETP.GE.FTZ.AND P0, PT, R5, R4, PT ;  /* 0x000000040500720b */ /* 0x000fda0003f16000 */
[----:B------:R-:W-:-:S05]  /*3950*/  @P0 FFMA.FTZ R4, |R0|, -3, R5 ;  /* 0xc040000000040823 */ /* 0x000fca0000010205 */
[----:B------:R-:W-:Y:S01]  /*3960*/  FSETP.GE.AND P1, PT, R4, RZ, P0 ;  /* 0x000000ff0400720b */ /* 0x000fe20000726000 */
[----:B------:R-:W-:-:S12]  /*3970*/  @P0 FADD.FTZ R4, R3, 1 ;  /* 0x3f80000003040421 */ /* 0x000fd80000010000 */
[----:B------:R-:W-:-:S04]  /*3980*/  @P1 FADD.FTZ R4, R4, 1 ;  /* 0x3f80000004041421 */ /* 0x000fc80000010000 */
[----:B------:R-:W-:-:S07]  /*3990*/  @P0 IMAD.MOV.U32 R3, RZ, RZ, R4 ;  /* 0x000000ffff030224 */ /* 0x000fce00078e0004 */
.L_x_77:
[----:B------:R-:W-:Y:S05]  /*39a0*/  BSYNC.RECONVERGENT B2 ;  /* 0x0000000000027941 */ /* 0x000fea0003800200 */
.L_x_76:
[----:B------:R-:W-:Y:S01]  /*39b0*/  FFMA.FTZ R2, -R7, R3, R2 ;  /* 0x0000000307027223 */ /* 0x000fe20000010102 */
[----:B------:R-:W-:Y:S06]  /*39c0*/  BRA `(.L_x_74) ;  /* 0x0000000000807947 */ /* 0x000fec0003800000 */
.L_x_75:
[----:B------:R-:W-:Y:S01]  /*39d0*/  LOP3.LUT R7, R5, 0xff800000, RZ, 0xc0, !PT ;  /* 0xff80000005077812 */ /* 0x000fe200078ec0ff */
[----:B------:R-:W-:Y:S01]  /*39e0*/  BSSY.RECONVERGENT B2, `(.L_x_78) ;  /* 0x000001c000027945 */ /* 0x000fe20003800200 */
[----:B------:R-:W-:Y:S02]  /*39f0*/  ISETP.GT.U32.AND P0, PT, R2, 0x7f7fffff, PT ;  /* 0x7f7fffff0200780c */ /* 0x000fe40003f04070 */
[----:B------:R-:W-:Y:S01]  /*3a00*/  FSETP.GT.FTZ.AND P2, PT, |R0|, RZ, PT ;  /* 0x000000ff0000720b */ /* 0x000fe20003f54200 */
[C---:B------:R-:W-:Y:S01]  /*3a10*/  IMAD.IADD R3, R2.reuse, 0x1, -R7 ;  /* 0x0000000102037824 */ /* 0x040fe200078e0a07 */
[----:B------:R-:W-:-:S04]  /*3a20*/  LOP3.LUT R2, R2, 0x7fffff, RZ, 0xc0, !PT ;  /* 0x007fffff02027812 */ /* 0x000fc800078ec0ff */
[----:B------:R-:W-:Y:S02]  /*3a30*/  LOP3.LUT R3, R3, 0xff800000, RZ, 0xc0, !PT ;  /* 0xff80000003037812 */ /* 0x000fe400078ec0ff */
[----:B------:R-:W-:-:S03]  /*3a40*/  LOP3.LUT R2, R2, 0x3f800000, RZ, 0xfc, !PT ;  /* 0x3f80000002027812 */ /* 0x000fc600078efcff */
[----:B------:R-:W-:Y:S01]  /*3a50*/  VIADD R4, R3, 0xb800000 ;  /* 0x0b80000003047836 */ /* 0x000fe20000000000 */
[----:B------:R-:W-:-:S04]  /*3a60*/  FSEL R3, R7, +QNAN , !P0 ;  /* 0x7fffffff07037808 */ /* 0x000fc80004000000 */
[----:B------:R-:W-:Y:S02]  /*3a70*/  ISETP.NE.AND P1, PT, R4, RZ, PT ;  /* 0x000000ff0400720c */ /* 0x000fe40003f25270 */
[----:B------:R-:W-:-:S11]  /*3a80*/  FSEL R7, R3, +QNAN , P2 ;  /* 0x7fffffff03077808 */ /* 0x000fd60001000000 */
[----:B------:R-:W-:Y:S05]  /*3a90*/  @!P1 BRA `(.L_x_79) ;  /* 0x0000000000409947 */ /* 0x000fea0003800000 */
[----:B------:R-:W-:-:S04]  /*3aa0*/  LOP3.LUT R3, R5, 0x7fffff, RZ, 0xc0, !PT ;  /* 0x007fffff05037812 */ /* 0x000fc800078ec0ff */
[----:B------:R-:W-:-:S04]  /*3ab0*/  LOP3.LUT R9, R3, 0x3f800000, RZ, 0xfc, !PT ;  /* 0x3f80000003097812 */ /* 0x000fc800078efcff */
[----:B------:R0:W1:Y:S03]  /*3ac0*/  MUFU.RCP R8, R9 ;  /* 0x0000000900087308 */ /* 0x0000660000001000 */
.L_x_80:
[----:B------:R-:W-:-:S04]  /*3ad0*/  VIMNMX.U32 R3, PT, PT, R4, 0xb800000, PT ;  /* 0x0b80000004037848 */ /* 0x000fc80003fe0000 */
[C---:B------:R-:W-:Y:S01]  /*3ae0*/  IADD3 R4, PT, PT, -R3.reuse, R4, RZ ;  /* 0x0000000403047210 */ /* 0x040fe20007ffe1ff */
[----:B------:R-:W-:-:S03]  /*3af0*/  IMAD.IADD R2, R3, 0x1, R2 ;  /* 0x0000000103027824 */ /* 0x000fc600078e0202 */
[----:B------:R-:W-:Y:S01]  /*3b00*/  ISETP.NE.AND P1, PT, R4, RZ, PT ;  /* 0x000000ff0400720c */ /* 0x000fe20003f25270 */
[----:B-1----:R-:W-:-:S04]  /*3b10*/  FMUL.FTZ R5, R8, R2 ;  /* 0x0000000208057220 */ /* 0x002fc80000410000 */
[----:B------:R-:W-:-:S04]  /*3b20*/  FFMA.FTZ R6, -R9, R5, R2 ;  /* 0x0000000509067223 */ /* 0x000fc80000010102 */
[----:B------:R-:W-:-:S04]  /*3b30*/  FFMA.FTZ R5, R8, R6, R5 ;  /* 0x0000000608057223 */ /* 0x000fc80000010005 */
[----:B------:R-:W-:-:S04]  /*3b40*/  FFMA.FTZ R6, -R9, R5, R2 ;  /* 0x0000000509067223 */ /* 0x000fc80000010102 */
[----:B------:R-:W-:-:S04]  /*3b50*/  FFMA.FTZ.RZ R6, R8, R6, R5 ;  /* 0x0000000608067223 */ /* 0x000fc8000001c005 */
[----:B------:R-:W1:Y:S02]  /*3b60*/  FRND.TRUNC R5, R6 ;  /* 0x0000000600057307 */ /* 0x000e64000020d000 */
[----:B-1----:R-:W-:-:S05]  /*3b70*/  FFMA.FTZ R2, -R9, R5, R2 ;  /* 0x0000000509027223 */ /* 0x002fca0000010102 */
[----:B------:R-:W-:-:S13]  /*3b80*/  ISETP.NE.AND P0, PT, R2, RZ, PT ;  /* 0x000000ff0200720c */ /* 0x000fda0003f05270 */
[----:B------:R-:W-:Y:S05]  /*3b90*/  @P0 BRA P1, `(.L_x_80) ;  /* 0xfffffffc00cc0947 */ /* 0x000fea000083ffff */
.L_x_79:
[----:B------:R-:W-:Y:S05]  /*3ba0*/  BSYNC.RECONVERGENT B2 ;  /* 0x0000000000027941 */ /* 0x000fea0003800200 */
.L_x_78:
[----:B------:R-:W-:-:S04]  /*3bb0*/  FMUL.FTZ R2, R2, 1.1920928955078125e-07 ;  /* 0x3400000002027820 */ /* 0x000fc80000410000 */
[----:B------:R-:W-:-:S07]  /*3bc0*/  FMUL.FTZ R2, R7, R2 ;  /* 0x0000000207027220 */ /* 0x000fce0000410000 */
.L_x_74:
[----:B------:R-:W-:Y:S05]  /*3bd0*/  BSYNC.RECONVERGENT B0 ;  /* 0x0000000000007941 */ /* 0x000fea0003800200 */
.L_x_73:
[C---:B------:R-:W-:Y:S02]  /*3be0*/  LOP3.LUT R3, R2.reuse, 0x80000000, R19, 0xb8, !PT ;  /* 0x8000000002037812 */ /* 0x040fe400078eb813 */
[----:B------:R-:W-:Y:S02]  /*3bf0*/  FSETP.NAN.FTZ.AND P0, PT, |R2|, |R2|, PT ;  /* 0x400000020200720b */ /* 0x000fe40003f18200 */
[----:B------:R-:W-:Y:S02]  /*3c00*/  FSETP.GEU.FTZ.AND P2, PT, R0, RZ, PT ;  /* 0x000000ff0000720b */ /* 0x000fe40003f5e000 */
[----:B------:R-:W-:Y:S02]  /*3c10*/  FSEL R2, R2, R3, P0 ;  /* 0x0000000302027208 */ /* 0x000fe40000000000 */
[----:B------:R-:W1:Y:S02]  /*3c20*/  MUFU.RCP R3, R0 ;  /* 0x0000000000037308 */ /* 0x000e640000001000 */
[----:B------:R-:W-:-:S02]  /*3c30*/  FSETP.NEU.FTZ.AND P1, PT, R2, RZ, PT ;  /* 0x000000ff0200720b */ /* 0x000fc40003f3d000 */
[----:B------:R-:W-:Y:S01]  /*3c40*/  FSETP.GEU.FTZ.AND P0, PT, R2, RZ, PT ;  /* 0x000000ff0200720b */ /* 0x000fe20003f1e000 */
[----:B------:R-:W-:-:S03]  /*3c50*/  FADD.FTZ R2, R19, -R2 ;  /* 0x8000000213027221 */ /* 0x000fc60000010000 */
[----:B------:R-:W-:Y:S01]  /*3c60*/  PLOP3.LUT P0, PT, P1, P2, P0, 0x9f, 0x0 ;  /* 0x000000000000781c */ /* 0x000fe20000f05307 */
[----:B-1----:R-:W-:-:S12]  /*3c70*/  FMUL.FTZ R2, R2, R3 ;  /* 0x0000000302027220 */ /* 0x002fd80000410000 */
[----:B------:R-:W-:-:S05]  /*3c80*/  @!P0 FADD.FTZ R2, R2, -1 ;  /* 0xbf80000002028421 */ /* 0x000fca0000010000 */
[----:B------:R-:W-:-:S13]  /*3c90*/  FSETP.NEU.FTZ.AND P0, PT, R2, RZ, PT ;  /* 0x000000ff0200720b */ /* 0x000fda0003f1d000 */
[----:B------:R-:W-:Y:S05]  /*3ca0*/  @!P0 BRA `(.L_x_81) ;  /* 0x00000000002c8947 */ /* 0x000fea0003800000 */
[----:B------:R-:W1:Y:S08]  /*3cb0*/  FRND.FTZ.FLOOR R0, R2 ;  /* 0x0000000200007307 */ /* 0x000e700000215000 */
[----:B-1----:R-:W1:Y:S02]  /*3cc0*/  F2F.BF16.F32 R0, R0 ;  /* 0x0000000000007304 */ /* 0x002e640000202000 */
[C---:B-1----:R-:W-:Y:S01]  /*3cd0*/  IMAD.U32 R7, R0.reuse, 0x10000, RZ ;  /* 0x0001000000077824 */ /* 0x042fe200078e00ff */
[----:B------:R-:W-:-:S03]  /*3ce0*/  PRMT R5, R0, 0x7610, R5 ;  /* 0x0000761000057816 */ /* 0x000fc60000000005 */
[----:B------:R-:W-:-:S05]  /*3cf0*/  FADD.FTZ R3, -R7, R2 ;  /* 0x0000000207037221 */ /* 0x000fca0000010100 */
[----:B------:R-:W-:-:S13]  /*3d00*/  FSETP.GT.FTZ.AND P0, PT, R3, 0.5, PT ;  /* 0x3f0000000300780b */ /* 0x000fda0003f14000 */
[----:B------:R-:W-:Y:S05]  /*3d10*/  @!P0 BRA `(.L_x_72) ;  /* 0x0000000000288947 */ /* 0x000fea0003800000 */
[----:B------:R-:W-:-:S05]  /*3d20*/  FADD.FTZ R0, R7, 1 ;  /* 0x3f80000007007421 */ /* 0x000fca0000010000 */
[----:B------:R-:W-:-:S04]  /*3d30*/  F2FP.BF16.F32.PACK_AB R0, RZ, R0 ;  /* 0x00000000ff00723e */ /* 0x000fc800000010ff */
[----:B------:R-:W-:Y:S01]  /*3d40*/  PRMT R5, R0, 0x7610, R5 ;  /* 0x0000761000057816 */ /* 0x000fe20000000005 */
[----:B------:R-:W-:Y:S06]  /*3d50*/  BRA `(.L_x_72) ;  /* 0x0000000000187947 */ /* 0x000fec0003800000 */
.L_x_81:
[----:B------:R-:W-:-:S06]  /*3d60*/  FMUL.FTZ R19, R19, R3 ;  /* 0x0000000313137220 */ /* 0x000fcc0000410000 */
[----:B------:R-:W1:Y:S02]  /*3d70*/  F2F.BF16.F32 R19, R19 ;  /* 0x0000001300137304 */ /* 0x000e640000202000 */
[----:B-1----:R-:W-:-:S05]  /*3d80*/  IMAD.U32 R0, R19, 0x10000, RZ ;  /* 0x0001000013007824 */ /* 0x002fca00078e00ff */
[----:B------:R-:W-:-:S04]  /*3d90*/  LOP3.LUT R0, RZ, 0x80000000, R0, 0xb8, !PT ;  /* 0x80000000ff007812 */ /* 0x000fc800078eb800 */
[----:B------:R-:W-:-:S04]  /*3da0*/  F2FP.BF16.F32.PACK_AB R0, RZ, R0 ;  /* 0x00000000ff00723e */ /* 0x000fc800000010ff */
[----:B------:R-:W-:-:S07]  /*3db0*/  PRMT R5, R0, 0x7610, R5 ;  /* 0x0000761000057816 */ /* 0x000fce0000000005 */
.L_x_72:
[----:B------:R-:W-:Y:S05]  /*3dc0*/  BSYNC.RECONVERGENT B1 ;  /* 0x0000000000017941 */ /* 0x000fea0003800200 */
.L_x_71:
[----:B------:R-:W1:Y:S01]  /*3dd0*/  LDCU.64 UR6, c[0x0][0x5e8] ;  /* 0x0000bd00ff0677ac */ /* 0x000e620008000a00 */
[----:B------:R-:W-:-:S04]  /*3de0*/  UPRMT UR4, UR43, 0x9910, URZ ;  /* 0x000099102b047896 */ /* 0x000fc800080000ff */
[----:B------:R-:W-:Y:S01]  /*3df0*/  UISETP.GT.AND UP0, UPT, UR4, 0x9, UPT ;  /* 0x000000090400788c */ /* 0x000fe2000bf04270 */
[----:B-1----:R-:W-:-:S05]  /*3e00*/  IADD3 R2, P0, PT, R16, UR6, RZ ;  /* 0x0000000610027c10 */ /* 0x002fca000ff1e0ff */
        /* <DEDUP_REMOVED lines=10> */
[----:B------:R-:W-:-:S06]  /*3eb0*/  IMAD.U32 R5, R5, 0x10000, RZ ;  /* 0x0001000005057824 */ /* 0x000fcc00078e00ff */
[----:B------:R-:W1:Y:S02]  /*3ec0*/  F2I.FTZ.TRUNC.NTZ R5, R5 ;  /* 0x0000000500057305 */ /* 0x000e64000021f100 */
[----:B-1----:R1:W-:Y:S01]  /*3ed0*/  STG.E.U8 desc[UR36][R2.64], R5 ;  /* 0x0000000502007986 */ /* 0x0023e2000c101124 */
[----:B------:R-:W-:Y:S05]  /*3ee0*/  BRA `(.L_x_87) ;  /* 0x0000000c00807947 */ /* 0x000fea0003800000 */
.L_x_85:
[----:B------:R-:W-:-:S06]  /*3ef0*/  IMAD.U32 R5, R5, 0x10000, RZ ;  /* 0x0001000005057824 */ /* 0x000fcc00078e00ff */
[----:B------:R-:W1:Y:S02]  /*3f00*/  F2I.S64.TRUNC R4, R5 ;  /* 0x0000000500047311 */ /* 0x000e64000020d900 */
[----:B-1----:R1:W-:Y:S01]  /*3f10*/  STG.E.U8 desc[UR36][R2.64], R4 ;  /* 0x0000000402007986 */ /* 0x0023e2000c101124 */
[----:B------:R-:W-:Y:S05]  /*3f20*/  BRA `(.L_x_87) ;  /* 0x0000000c00707947 */ /* 0x000fea0003800000 */
.L_x_84:
[----:B------:R-:W-:-:S09]  /*3f30*/  UISETP.NE.AND UP0, UPT, UR4, 0x2, UPT ;  /* 0x000000020400788c */ /* 0x000fd2000bf05270 */
[----:B------:R-:W-:Y:S05]  /*3f40*/  BRA.U !UP0, `(.L_x_88) ;  /* 0x0000000108307547 */ /* 0x000fea000b800000 */
[----:B------:R-:W-:-:S09]  /*3f50*/  UISETP.NE.AND UP0, UPT, UR4, 0x3, UPT ;  /* 0x000000030400788c */ /* 0x000fd2000bf05270 */
[----:B------:R-:W-:Y:S05]  /*3f60*/  BRA.U !UP0, `(.L_x_89) ;  /* 0x0000000108187547 */ /* 0x000fea000b800000 */
[----:B------:R-:W-:-:S09]  /*3f70*/  UISETP.NE.AND UP0, UPT, UR4, 0x4, UPT ;  /* 0x000000040400788c */ /* 0x000fd2000bf05270 */
[----:B------:R-:W-:Y:S05]  /*3f80*/  BRA.U UP0, `(.L_x_86) ;  /* 0x0000000900b87547 */ /* 0x000fea000b800000 */
[----:B------:R-:W-:-:S06]  /*3f90*/  IMAD.U32 R5, R5, 0x10000, RZ ;  /* 0x0001000005057824 */ /* 0x000fcc00078e00ff */
[----:B------:R-:W1:Y:S02]  /*3fa0*/  F2I.S64.TRUNC R4, R5 ;  /* 0x0000000500047311 */ /* 0x000e64000020d900 */
[----:B-1----:R1:W-:Y:S01]  /*3fb0*/  STG.E.64 desc[UR36][R2.64], R4 ;  /* 0x0000000402007986 */ /* 0x0023e2000c101b24 */
[----:B------:R-:W-:Y:S05]  /*3fc0*/  BRA `(.L_x_87) ;  /* 0x0000000c00487947 */ /* 0x000fea0003800000 */
.L_x_89:
[----:B------:R-:W-:-:S06]  /*3fd0*/  SHF.L.U32 R5, R5, 0x10, RZ ;  /* 0x0000001005057819 */ /* 0x000fcc00000006ff */
[----:B------:R-:W1:Y:S02]  /*3fe0*/  F2I.FTZ.TRUNC.NTZ R5, R5 ;  /* 0x0000000500057305 */ /* 0x000e64000021f100 */
[----:B-1----:R1:W-:Y:S01]  /*3ff0*/  STG.E desc[UR36][R2.64], R5 ;  /* 0x0000000502007986 */ /* 0x0023e2000c101924 */
[----:B------:R-:W-:Y:S05]  /*4000*/  BRA `(.L_x_87) ;  /* 0x0000000c00387947 */ /* 0x000fea0003800000 */
.L_x_88:
[----:B------:R-:W-:-:S06]  /*4010*/  IMAD.U32 R5, R5, 0x10000, RZ ;  /* 0x0001000005057824 */ /* 0x000fcc00078e00ff */
[----:B------:R-:W1:Y:S02]  /*4020*/  F2I.FTZ.TRUNC.NTZ R5, R5 ;  /* 0x0000000500057305 */ /* 0x000e64000021f100 */
[----:B-1----:R1:W-:Y:S01]  /*4030*/  STG.E.U16 desc[UR36][R2.64], R5 ;  /* 0x0000000502007986 */ /* 0x0023e2000c101524 */
[----:B------:R-:W-:Y:S05]  /*4040*/  BRA `(.L_x_87) ;  /* 0x0000000c00287947 */ /* 0x000fea0003800000 */
.L_x_83:
[----:B------:R-:W-:-:S09]  /*4050*/  UISETP.GT.AND UP0, UPT, UR4, 0x6, UPT ;  /* 0x000000060400788c */ /* 0x000fd2000bf04270 */
[----:B------:R-:W-:Y:S05]  /*4060*/  BRA.U UP0, `(.L_x_90) ;  /* 0x00000001002c7547 */ /* 0x000fea000b800000 */
[----:B------:R-:W-:-:S09]  /*4070*/  UISETP.NE.AND UP0, UPT, UR4, 0x5, UPT ;  /* 0x000000050400788c */ /* 0x000fd2000bf05270 */
[----:B------:R-:W-:Y:S05]  /*4080*/  BRA.U !UP0, `(.L_x_91) ;  /* 0x0000000108147547 */ /* 0x000fea000b800000 */
[----:B------:R-:W-:-:S09]  /*4090*/  UISETP.NE.AND UP0, UPT, UR4, 0x6, UPT ;  /* 0x000000060400788c */ /* 0x000fd2000bf05270 */
[----:B------:R-:W-:Y:S05]  /*40a0*/  BRA.U UP0, `(.L_x_86) ;  /* 0x0000000900707547 */ /* 0x000fea000b800000 */
[----:B------:R-:W-:-:S05]  /*40b0*/  IMAD.U32 R5, R5, 0x10000, RZ ;  /* 0x0001000005057824 */ /* 0x000fca00078e00ff */
[----:B------:R1:W-:Y:S01]  /*40c0*/  STG.E desc[UR36][R2.64], R5 ;  /* 0x0000000502007986 */ /* 0x0003e2000c101924 */
[----:B------:R-:W-:Y:S05]  /*40d0*/  BRA `(.L_x_87) ;  /* 0x0000000c00047947 */ /* 0x000fea0003800000 */
.L_x_91:
[----:B------:R-:W-:-:S05]  /*40e0*/  IMAD.U32 R0, R5, 0x10000, RZ ;  /* 0x0001000005007824 */ /* 0x000fca00078e00ff */
[----:B------:R-:W-:-:S05]  /*40f0*/  F2FP.F16.F32.PACK_AB R0, RZ, R0 ;  /* 0x00000000ff00723e */ /* 0x000fca00000000ff */
[----:B------:R1:W-:Y:S01]  /*4100*/  STG.E.U16 desc[UR36][R2.64], R0 ;  /* 0x0000000002007986 */ /* 0x0003e2000c101524 */
[----:B------:R-:W-:Y:S05]  /*4110*/  BRA `(.L_x_87) ;  /* 0x0000000800f47947 */ /* 0x000fea0003800000 */
.L_x_90:
[----:B------:R-:W-:-:S09]  /*4120*/  UISETP.NE.AND UP0, UPT, UR4, 0x7, UPT ;  /* 0x000000070400788c */ /* 0x000fd2000bf05270 */
[----:B------:R-:W-:Y:S05]  /*4130*/  BRA.U !UP0, `(.L_x_92) ;  /* 0x0000000108347547 */ /* 0x000fea000b800000 */
[----:B------:R-:W-:-:S09]  /*4140*/  UISETP.NE.AND UP0, UPT, UR4, 0x8, UPT ;  /* 0x000000080400788c */ /* 0x000fd2000bf05270 */
[----:B------:R-:W-:Y:S05]  /*4150*/  BRA.U !UP0, `(.L_x_93) ;  /* 0x0000000108187547 */ /* 0x000fea000b800000 */
[----:B------:R-:W-:-:S09]  /*4160*/  UISETP.NE.AND UP0, UPT, UR4, 0x9, UPT ;  /* 0x000000090400788c */ /* 0x000fd2000bf05270 */
[----:B------:R-:W-:Y:S05]  /*4170*/  BRA.U UP0, `(.L_x_86) ;  /* 0x00000009003c7547 */ /* 0x000fea000b800000 */
[----:B------:R-:W-:Y:S02]  /*4180*/  IMAD.U32 R4, R5, 0x10000, RZ ;  /* 0x0001000005047824 */ /* 0x000fe400078e00ff */
[----:B------:R-:W-:-:S05]  /*4190*/  IMAD.MOV.U32 R5, RZ, RZ, RZ ;  /* 0x000000ffff057224 */ /* 0x000fca00078e00ff */
[----:B------:R1:W-:Y:S01]  /*41a0*/  STG.E.64 desc[UR36][R2.64], R4 ;  /* 0x0000000402007986 */ /* 0x0003e2000c101b24 */
[----:B------:R-:W-:Y:S05]  /*41b0*/  BRA `(.L_x_87) ;  /* 0x0000000800cc7947 */ /* 0x000fea0003800000 */
.L_x_93:
[----:B------:R-:W-:-:S05]  /*41c0*/  IMAD.U32 R5, R5, 0x10000, RZ ;  /* 0x0001000005057824 */ /* 0x000fca00078e00ff */
[----:B------:R-:W-:-:S04]  /*41d0*/  F2FP.F16.F32.PACK_AB R5, RZ, R5 ;  /* 0x00000005ff05723e */ /* 0x000fc800000000ff */
[----:B------:R-:W-:-:S05]  /*41e0*/  PRMT R5, R5, 0x5410, RZ ;  /* 0x0000541005057816 */ /* 0x000fca00000000ff */
[----:B------:R1:W-:Y:S01]  /*41f0*/  STG.E desc[UR36][R2.64], R5 ;  /* 0x0000000502007986 */ /* 0x0003e2000c101924 */
[----:B------:R-:W-:Y:S05]  /*4200*/  BRA `(.L_x_87) ;  /* 0x0000000800b87947 */ /* 0x000fea0003800000 */
.L_x_92:
[----:B------:R-:W-:-:S05]  /*4210*/  SHF.L.U32 R4, R5, 0x10, RZ ;  /* 0x0000001005047819 */ /* 0x000fca00000006ff */
[----:B------:R-:W-:-:S06]  /*4220*/  FMUL.FTZ R4, R4, 1 ;  /* 0x3f80000004047820 */ /* 0x000fcc0000410000 */
[----:B------:R-:W1:Y:S02]  /*4230*/  F2F.F64.F32 R4, R4 ;  /* 0x0000000400047310 */ /* 0x000e640000201800 */
[----:B-1----:R1:W-:Y:S01]  /*4240*/  STG.E.64 desc[UR36][R2.64], R4 ;  /* 0x0000000402007986 */ /* 0x0023e2000c101b24 */
[----:B------:R-:W-:Y:S05]  /*4250*/  BRA `(.L_x_87) ;  /* 0x0000000800a47947 */ /* 0x000fea0003800000 */
.L_x_82:
        /* <DEDUP_REMOVED lines=8> */
[----:B------:R-:W-:-:S05]  /*42e0*/  IMAD.U32 R5, R5, 0x10000, RZ ;  /* 0x0001000005057824 */ /* 0x000fca00078e00ff */
[----:B------:R-:W-:-:S04]  /*42f0*/  FSETP.NEU.FTZ.AND P0, PT, R5, RZ, PT ;  /* 0x000000ff0500720b */ /* 0x000fc80003f1d000 */
[----:B------:R-:W-:-:S05]  /*4300*/  SEL R5, RZ, 0x1, !P0 ;  /* 0x00000001ff057807 */ /* 0x000fca0004000000 */
[----:B------:R1:W-:Y:S01]  /*4310*/  STG.E.U8 desc[UR36][R2.64], R5 ;  /* 0x0000000502007986 */ /* 0x0003e2000c101124 */
[----:B------:R-:W-:Y:S05]  /*4320*/  BRA `(.L_x_87) ;  /* 0x0000000800707947 */ /* 0x000fea0003800000 */
.L_x_96:
[----:B------:R-:W-:Y:S01]  /*4330*/  IMAD.U32 R5, R5, 0x10000, RZ ;  /* 0x0001000005057824 */ /* 0x000fe200078e00ff */
[----:B------:R-:W-:-:S03]  /*4340*/  CS2R R6, SRZ ;  /* 0x0000000000067805 */ /* 0x000fc6000001ff00 */
[----:B------:R-:W-:-:S06]  /*4350*/  FMUL.FTZ R5, R5, 1 ;  /* 0x3f80000005057820 */ /* 0x000fcc0000410000 */
[----:B------:R-:W1:Y:S02]  /*4360*/  F2F.F64.F32 R4, R5 ;  /* 0x0000000500047310 */ /* 0x000e640000201800 */
[----:B-1----:R4:W-:Y:S01]  /*4370*/  STG.E.128 desc[UR36][R2.64], R4 ;  /* 0x0000000402007986 */ /* 0x0029e2000c101d24 */
[----:B------:R-:W-:Y:S05]  /*4380*/  BRA `(.L_x_87) ;  /* 0x0000000800587947 */ /* 0x000fea0003800000 */
.L_x_95:
[----:B------:R-:W-:-:S09]  /*4390*/  UISETP.NE.AND UP0, UPT, UR4, 0xf, UPT ;  /* 0x0000000f0400788c */ /* 0x000fd2000bf05270 */
[----:B------:R-:W-:Y:S05]  /*43a0*/  BRA.U !UP0, `(.L_x_97) ;  /* 0x0000000108a07547 */ /* 0x000fea000b800000 */
[----:B------:R-:W-:-:S09]  /*43b0*/  UISETP.NE.AND UP0, UPT, UR4, 0x17, UPT ;  /* 0x000000170400788c */ /* 0x000fd2000bf05270 */
[----:B------:R-:W-:Y:S05]  /*43c0*/  BRA.U !UP0, `(.L_x_98) ;  /* 0x00000001084c7547 */ /* 0x000fea000b800000 */
[----:B------:R-:W-:-:S09]  /*43d0*/  UISETP.NE.AND UP0, UPT, UR4, 0x18, UPT ;  /* 0x000000180400788c */ /* 0x000fd2000bf05270 */
[----:B------:R-:W-:Y:S05]  /*43e0*/  BRA.U UP0, `(.L_x_86) ;  /* 0x0000000500a07547 */ /* 0x000fea000b800000 */
[----:B------:R-:W-:Y:S01]  /*43f0*/  IMAD.U32 R7, R5, 0x10000, RZ ;  /* 0x0001000005077824 */ /* 0x000fe200078e00ff */
[----:B------:R-:W-:Y:S01]  /*4400*/  BSSY.RECONVERGENT B0, `(.L_x_99) ;  /* 0x000000c000007945 */ /* 0x000fe20003800200 */
[----:B------:R-:W-:-:S03]  /*4410*/  IMAD.MOV.U32 R0, RZ, RZ, 0x7f ;  /* 0x0000007fff007424 */ /* 0x000fc600078e00ff */
[----:B------:R-:W-:Y:S02]  /*4420*/  LOP3.LUT R6, R7, 0x7fffffff, RZ, 0xc0, !PT ;  /* 0x7fffffff07067812 */ /* 0x000fe400078ec0ff */
[----:B------:R-:W-:Y:S02]  /*4430*/  SHF.R.U32.HI R5, RZ, 0x18, R7 ;  /* 0x00000018ff057819 */ /* 0x000fe40000011607 */
[----:B------:R-:W-:-:S13]  /*4440*/  ISETP.GT.U32.AND P0, PT, R6, 0x43efffff, PT ;  /* 0x43efffff0600780c */ /* 0x000fda0003f04070 */
[----:B------:R-:W-:Y:S05]  /*4450*/  @P0 BRA `(.L_x_100) ;  /* 0x0000000000180947 */ /* 0x000fea0003800000 */
[----:B------:R-:W-:-:S13]  /*4460*/  ISETP.GT.U32.AND P0, PT, R6, 0x3c7fffff, PT ;  /* 0x3c7fffff0600780c */ /* 0x000fda0003f04070 */
[----:B------:R-:W-:-:S04]  /*4470*/  @P0 SHF.R.U32.HI R0, RZ, 0x14, R7 ;  /* 0x00000014ff000819 */ /* 0x000fc80000011607 */
[----:B------:R-:W-:Y:S01]  /*4480*/  @P0 LOP3.LUT R4, R0, 0x1, RZ, 0xc0, !PT ;  /* 0x0000000100040812 */ /* 0x000fe200078ec0ff */
[----:B------:R-:W-:-:S03]  /*4490*/  @!P0 FADD.FTZ R0, R6, 16384 ;  /* 0x4680000006008421 */ /* 0x000fc60000010000 */
[----:B------:R-:W-:-:S04]  /*44a0*/  @P0 IADD3 R4, PT, PT, R7, 0x407ffff, R4 ;  /* 0x0407ffff07040810 */ /* 0x000fc80007ffe004 */
[----:B------:R-:W-:-:S07]  /*44b0*/  @P0 SHF.R.U32.HI R0, RZ, 0x14, R4 ;  /* 0x00000014ff000819 */ /* 0x000fce0000011604 */
.L_x_100:
[----:B------:R-:W-:Y:S05]  /*44c0*/  BSYNC.RECONVERGENT B0 ;  /* 0x0000000000007941 */ /* 0x000fea0003800200 */
.L_x_99:
[----:B------:R-:W-:-:S05]  /*44d0*/  LOP3.LUT R5, R0, 0x80, R5, 0xf8, !PT ;  /* 0x0000008000057812 */ /* 0x000fca00078ef805 */
[----:B------:R2:W-:Y:S01]  /*44e0*/  STG.E.U8 desc[UR36][R2.64], R5 ;  /* 0x0000000502007986 */ /* 0x0005e2000c101124 */
[----:B------:R-:W-:Y:S05]  /*44f0*/  BRA `(.L_x_87) ;  /* 0x0000000400fc7947 */ /* 0x000fea0003800000 */
.L_x_98:
[----:B------:R-:W-:Y:S01]  /*4500*/  IMAD.U32 R7, R5, 0x10000, RZ ;  /* 0x0001000005077824 */ /* 0x000fe200078e00ff */
[----:B------:R-:W-:Y:S04]  /*4510*/  BSSY.RECONVERGENT B0, `(.L_x_101) ;  /* 0x000000e000007945 */ /* 0x000fe80003800200 */
[----:B------:R-:W-:Y:S02]  /*4520*/  LOP3.LUT R6, R7, 0x7fffffff, RZ, 0xc0, !PT ;  /* 0x7fffffff07067812 */ /* 0x000fe400078ec0ff */
[----:B------:R-:W-:Y:S02]  /*4530*/  SHF.R.U32.HI R5, RZ, 0x18, R7 ;  /* 0x00000018ff057819 */ /* 0x000fe40000011607 */
[----:B------:R-:W-:-:S13]  /*4540*/  ISETP.GE.U32.AND P1, PT, R6, 0x47800000, PT ;  /* 0x478000000600780c */ /* 0x000fda0003f26070 */
[----:B------:R-:W-:Y:S01]  /*4550*/  @P1 IMAD.MOV.U32 R0, RZ, RZ, 0x7f ;  /* 0x0000007fff001424 */ /* 0x000fe200078e00ff */
[----:B------:R-:W-:-:S04]  /*4560*/  @P1 ISETP.GT.U32.AND P0, PT, R6, 0x7f800000, PT ;  /* 0x7f8000000600180c */ /* 0x000fc80003f04070 */
[----:B------:R-:W-:Y:S01]  /*4570*/  @P1 SEL R0, R0, 0x7c, P0 ;  /* 0x0000007c00001807 */ /* 0x000fe20000000000 */
[----:B------:R-:W-:Y:S08]  /*4580*/  @P1 BRA `(.L_x_102) ;  /* 0x0000000000181947 */ /* 0x000ff00003800000 */
[----:B------:R-:W-:-:S13]  /*4590*/  ISETP.GT.U32.AND P0, PT, R6, 0x387fffff, PT ;  /* 0x387fffff0600780c */ /* 0x000fda0003f04070 */
[----:B------:R-:W-:-:S04]  /*45a0*/  @P0 SHF.R.U32.HI R0, RZ, 0x15, R7 ;  /* 0x00000015ff000819 */ /* 0x000fc80000011607 */
[----:B------:R-:W-:Y:S01]  /*45b0*/  @P0 LOP3.LUT R4, R0, 0x1, RZ, 0xc0, !PT ;  /* 0x0000000100040812 */ /* 0x000fe200078ec0ff */
[----:B------:R-:W-:-:S03]  /*45c0*/  @!P0 FADD.FTZ R0, R6, 128 ;  /* 0x4300000006008421 */ /* 0x000fc60000010000 */
[----:B------:R-:W-:-:S04]  /*45d0*/  @P0 IADD3 R4, PT, PT, R7, 0x80fffff, R4 ;  /* 0x080fffff07040810 */ /* 0x000fc80007ffe004 */
[----:B------:R-:W-:-:S07]  /*45e0*/  @P0 SHF.R.U32.HI R0, RZ, 0x15, R4 ;  /* 0x00000015ff000819 */ /* 0x000fce0000011604 */
.L_x_102:
[----:B------:R-:W-:Y:S05]  /*45f0*/  BSYNC.RECONVERGENT B0 ;  /* 0x0000000000007941 */ /* 0x000fea0003800200 */
.L_x_101:
[----:B------:R-:W-:-:S05]  /*4600*/  LOP3.LUT R5, R0, 0x80, R5, 0xf8, !PT ;  /* 0x0000008000057812 */ /* 0x000fca00078ef805 */
[----:B------:R3:W-:Y:S01]  /*4610*/  STG.E.U8 desc[UR36][R2.64], R5 ;  /* 0x0000000502007986 */ /* 0x0007e2000c101124 */
[----:B------:R-:W-:Y:S05]  /*4620*/  BRA `(.L_x_87) ;  /* 0x0000000400b07947 */ /* 0x000fea0003800000 */
.L_x_97:
[----:B------:R1:W-:Y:S01]  /*4630*/  STG.E.U16 desc[UR36][R2.64], R5 ;  /* 0x0000000502007986 */ /* 0x0003e2000c101524 */
[----:B------:R-:W-:Y:S05]  /*4640*/  BRA `(.L_x_87) ;  /* 0x0000000400a87947 */ /* 0x000fea0003800000 */
.L_x_94:
        /* <DEDUP_REMOVED lines=8> */
[----:B------:R-:W-:-:S06]  /*46d0*/  SHF.L.U32 R5, R5, 0x10, RZ ;  /* 0x0000001005057819 */ /* 0x000fcc00000006ff */
[----:B------:R-:W1:Y:S02]  /*46e0*/  F2I.FTZ.U32.TRUNC.NTZ R5, R5 ;  /* 0x0000000500057305 */ /* 0x000e64000021f000 */
[----:B-1----:R1:W-:Y:S01]  /*46f0*/  STG.E.U16 desc[UR36][R2.64], R5 ;  /* 0x0000000502007986 */ /* 0x0023e2000c101524 */
[----:B------:R-:W-:Y:S05]  /*4700*/  BRA `(.L_x_87) ;  /* 0x0000000400787947 */ /* 0x000fea0003800000 */
.L_x_105:
[----:B------:R-:W-:Y:S01]  /*4710*/  IMAD.U32 R5, R5, 0x10000, RZ ;  /* 0x0001000005057824 */ /* 0x000fe200078e00ff */
[----:B------:R-:W-:Y:S01]  /*4720*/  BSSY.RECONVERGENT B0, `(.L_x_106) ;  /* 0x0000014000007945 */ /* 0x000fe20003800200 */
[----:B------:R-:W-:-:S03]  /*4730*/  IMAD.MOV.U32 R0, RZ, RZ, 0x80 ;  /* 0x00000080ff007424 */ /* 0x000fc600078e00ff */
[----:B------:R-:W-:-:S04]  /*4740*/  LOP3.LUT R4, R5, 0x7fffffff, RZ, 0xc0, !PT ;  /* 0x7fffffff05047812 */ /* 0x000fc800078ec0ff */
[----:B------:R-:W-:-:S13]  /*4750*/  ISETP.GT.U32.AND P0, PT, R4, 0x437fffff, PT ;  /* 0x437fffff0400780c */ /* 0x000fda0003f04070 */
[----:B------:R-:W-:Y:S05]  /*4760*/  @P0 BRA `(.L_x_107) ;  /* 0x00000000003c0947 */ /* 0x000fea0003800000 */
[----:B------:R-:W-:-:S13]  /*4770*/  ISETP.GT.U32.AND P0, PT, R4, 0x3bffffff, PT ;  /* 0x3bffffff0400780c */ /* 0x000fda0003f04070 */
[----:B------:R-:W-:Y:S05]  /*4780*/  @P0 BRA `(.L_x_108) ;  /* 0x0000000000140947 */ /* 0x000fea0003800000 */
[----:B------:R-:W-:-:S05]  /*4790*/  FADD.FTZ R0, R4, 8192 ;  /* 0x4600000004007421 */ /* 0x000fca0000010000 */
[----:B------:R-:W-:Y:S02]  /*47a0*/  LOP3.LUT P0, R4, R0, 0xff, RZ, 0xc0, !PT ;  /* 0x000000ff00047812 */ /* 0x000fe4000780c0ff */
[----:B------:R-:W-:-:S11]  /*47b0*/  PRMT R0, RZ, 0x7610, R0 ;  /* 0x00007610ff007816 */ /* 0x000fd60000000000 */
[----:B------:R-:W-:Y:S05]  /*47c0*/  @!P0 BRA `(.L_x_107) ;  /* 0x0000000000248947 */ /* 0x000fea0003800000 */
[----:B------:R-:W-:Y:S05]  /*47d0*/  BRA `(.L_x_109) ;  /* 0x0000000000147947 */ /* 0x000fea0003800000 */
.L_x_108:
[----:B------:R-:W-:-:S04]  /*47e0*/  SHF.R.U32.HI R0, RZ, 0x14, R5 ;  /* 0x00000014ff007819 */ /* 0x000fc80000011605 */
[----:B------:R-:W-:-:S04]  /*47f0*/  LOP3.LUT R0, R0, 0x1, RZ, 0xc0, !PT ;  /* 0x0000000100007812 */ /* 0x000fc800078ec0ff */
[----:B------:R-:W-:-:S04]  /*4800*/  IADD3 R0, PT, PT, R5, 0x487ffff, R0 ;  /* 0x0487ffff05007810 */ /* 0x000fc80007ffe000 */
[----:B------:R-:W-:-:S04]  /*4810*/  SHF.R.U32.HI R0, RZ, 0x14, R0 ;  /* 0x00000014ff007819 */ /* 0x000fc80000011600 */
[----:B------:R-:W-:-:S07]  /*4820*/  LOP3.LUT R4, R0, 0xff, RZ, 0xc0, !PT ;  /* 0x000000ff00047812 */ /* 0x000fce00078ec0ff */
.L_x_109:
[----:B------:R-:W-:-:S04]  /*4830*/  SHF.R.U32.HI R5, RZ, 0x18, R5 ;  /* 0x00000018ff057819 */ /* 0x000fc80000011605 */
[----:B------:R-:W-:-:S04]  /*4840*/  LOP3.LUT R4, R4, 0x80, R5, 0xf8, !PT ;  /* 0x0000008004047812 */ /* 0x000fc800078ef805 */
[----:B------:R-:W-:-:S07]  /*4850*/  PRMT R0, R4, 0x7610, R0 ;  /* 0x0000761004007816 */ /* 0x000fce0000000000 */
.L_x_107:
[----:B------:R-:W-:Y:S05]  /*4860*/  BSYNC.RECONVERGENT B0 ;  /* 0x0000000000007941 */ /* 0x000fea0003800200 */
.L_x_106:
[----:B------:R1:W-:Y:S01]  /*4870*/  STG.E.U8 desc[UR36][R2.64], R0 ;  /* 0x0000000002007986 */ /* 0x0003e2000c101124 */
[----:B------:R-:W-:Y:S05]  /*4880*/  BRA `(.L_x_87) ;  /* 0x0000000400187947 */ /* 0x000fea0003800000 */
.L_x_104:
        /* <DEDUP_REMOVED lines=13> */
.L_x_112:
[----:B------:R-:W-:-:S04]  /*4960*/  SHF.R.U32.HI R0, RZ, 0x15, R5 ;  /* 0x00000015ff007819 */ /* 0x000fc80000011605 */
[----:B------:R-:W-:-:S04]  /*4970*/  LOP3.LUT R0, R0, 0x1, RZ, 0xc0, !PT ;  /* 0x0000000100007812 */ /* 0x000fc800078ec0ff */
[----:B------:R-:W-:-:S04]  /*4980*/  IADD3 R0, PT, PT, R5, 0x88fffff, R0 ;  /* 0x088fffff05007810 */ /* 0x000fc80007ffe000 */
[----:B------:R-:W-:-:S04]  /*4990*/  SHF.R.U32.HI R0, RZ, 0x15, R0 ;  /* 0x00000015ff007819 */ /* 0x000fc80000011600 */
[----:B------:R-:W-:-:S07]  /*49a0*/  LOP3.LUT R4, R0, 0xff, RZ, 0xc0, !PT ;  /* 0x000000ff00047812 */ /* 0x000fce00078ec0ff */
.L_x_113:
[----:B------:R-:W-:-:S04]  /*49b0*/  SHF.R.U32.HI R5, RZ, 0x18, R5 ;  /* 0x00000018ff057819 */ /* 0x000fc80000011605 */
[----:B------:R-:W-:-:S04]  /*49c0*/  LOP3.LUT R4, R4, 0x80, R5, 0xf8, !PT ;  /* 0x0000008004047812 */ /* 0x000fc800078ef805 */
[----:B------:R-:W-:-:S07]  /*49d0*/  PRMT R0, R4, 0x7610, R0 ;  /* 0x0000761004007816 */ /* 0x000fce0000000000 */
.L_x_111:
[----:B------:R-:W-:Y:S05]  /*49e0*/  BSYNC.RECONVERGENT B0 ;  /* 0x0000000000007941 */ /* 0x000fea0003800200 */
.L_x_110:
[----:B------:R1:W-:Y:S01]  /*49f0*/  STG.E.U8 desc[UR36][R2.64], R0 ;  /* 0x0000000002007986 */ /* 0x0003e2000c101124 */
[----:B------:R-:W-:Y:S05]  /*4a00*/  BRA `(.L_x_87) ;  /* 0x0000000000b87947 */ /* 0x000fea0003800000 */
.L_x_103:
[----:B------:R-:W-:-:S09]  /*4a10*/  UISETP.NE.AND UP0, UPT, UR4, 0x1c, UPT ;  /* 0x0000001c0400788c */ /* 0x000fd2000bf05270 */
[----:B------:R-:W-:Y:S05]  /*4a20*/  BRA.U !UP0, `(.L_x_114) ;  /* 0x0000000108a47547 */ /* 0x000fea000b800000 */
[----:B------:R-:W-:-:S09]  /*4a30*/  UISETP.NE.AND UP0, UPT, UR4, 0x1d, UPT ;  /* 0x0000001d0400788c */ /* 0x000fd2000bf05270 */
[----:B------:R-:W-:Y:S05]  /*4a40*/  BRA.U !UP0, `(.L_x_115) ;  /* 0x00000001088c7547 */ /* 0x000fea000b800000 */
[----:B------:R-:W-:-:S09]  /*4a50*/  UISETP.NE.AND UP0, UPT, UR4, 0x2c, UPT ;  /* 0x0000002c0400788c */ /* 0x000fd2000bf05270 */
[----:B------:R-:W-:Y:S05]  /*4a60*/  BRA.U !UP0, `(.L_x_116) ;  /* 0x0000000108447547 */ /* 0x000fea000b800000 */
.L_x_86:
[----:B------:R-:W-:Y:S01]  /*4a70*/  MOV R0, 0x0 ;  /* 0x0000000000007802 */ /* 0x000fe20000000f00 */
[----:B------:R-:W1:Y:S01]  /*4a80*/  LDCU.64 UR6, c[0x4][0x178] ;  /* 0x01002f00ff0677ac */ /* 0x000e620008000a00 */
[----:B------:R-:W-:Y:S02]  /*4a90*/  IMAD.MOV.U32 R8, RZ, RZ, 0x65 ;  /* 0x00000065ff087424 */ /* 0x000fe400078e00ff */
[----:B------:R2:W3:Y:S01]  /*4aa0*/  LDC.64 R2, c[0x4][R0] ;  /* 0x0100000000027b82 */ /* 0x0004e20000000a00 */
[----:B------:R-:W4:Y:S01]  /*4ab0*/  LDCU.64 UR8, c[0x4][0x180] ;  /* 0x01003000ff0877ac */ /* 0x000f220008000a00 */
[----:B------:R-:W-:Y:S02]  /*4ac0*/  IMAD.MOV.U32 R12, RZ, RZ, 0x1 ;  /* 0x00000001ff0c7424 */ /* 0x000fe400078e00ff */
[----:B------:R-:W-:Y:S01]  /*4ad0*/  IMAD.MOV.U32 R13, RZ, RZ, RZ ;  /* 0x000000ffff0d7224 */ /* 0x000fe200078e00ff */
[----:B------:R-:W5:Y:S01]  /*4ae0*/  LDCU.64 UR4, c[0x4][0x90] ;  /* 0x01001200ff0477ac */ /* 0x000f620008000a00 */
[----:B-1----:R-:W-:-:S02]  /*4af0*/  IMAD.U32 R4, RZ, RZ, UR6 ;  /* 0x00000006ff047e24 */ /* 0x002fc4000f8e00ff */
[----:B------:R-:W-:Y:S01]  /*4b00*/  IMAD.U32 R5, RZ, RZ, UR7 ;  /* 0x00000007ff057e24 */ /* 0x000fe2000f8e00ff */
[----:B----4-:R-:W-:Y:S01]  /*4b10*/  MOV R6, UR8 ;  /* 0x0000000800067c02 */ /* 0x010fe20008000f00 */
[----:B------:R-:W-:Y:S02]  /*4b20*/  IMAD.U32 R7, RZ, RZ, UR9 ;  /* 0x00000009ff077e24 */ /* 0x000fe4000f8e00ff */
[----:B-----5:R-:W-:Y:S02]  /*4b30*/  IMAD.U32 R10, RZ, RZ, UR4 ;  /* 0x00000004ff0a7e24 */ /* 0x020fe4000f8e00ff */
[----:B--2---:R-:W-:-:S07]  /*4b40*/  IMAD.U32 R11, RZ, RZ, UR5 ;  /* 0x00000005ff0b7e24 */ /* 0x004fce000f8e00ff */
[----:B------:R-:W-:-:S07]  /*4b50*/  LEPC R20, `(.L_x_117) ;  /* 0x000000001014794e */ /* 0x000fce0000000000 */
[----:B0--3--:R-:W-:Y:S05]  /*4b60*/  CALL.ABS.NOINC R2 ;  /* 0x0000000002007343 */ /* 0x009fea0003c00000 */
.L_x_117:
[----:B------:R-:W-:Y:S05]  /*4b70*/  BRA `(.L_x_87) ;  /* 0x00000000005c7947 */ /* 0x000fea0003800000 */
.L_x_116:
[----:B------:R-:W-:-:S04]  /*4b80*/  SHF.L.U32 R5, R5, 0x10, RZ ;  /* 0x0000001005057819 */ /* 0x000fc800000006ff */
[----:B------:R-:W-:-:S04]  /*4b90*/  SHF.R.U32.HI R6, RZ, 0x17, R5 ;  /* 0x00000017ff067819 */ /* 0x000fc80000011605 */
[----:B------:R-:W-:-:S04]  /*4ba0*/  LOP3.LUT R4, R6, 0xff, RZ, 0xc0, !PT ;  /* 0x000000ff06047812 */ /* 0x000fc800078ec0ff */
[----:B------:R-:W-:-:S13]  /*4bb0*/  ISETP.NE.AND P1, PT, R4, 0xff, PT ;  /* 0x000000ff0400780c */ /* 0x000fda0003f25270 */
[--C-:B------:R-:W-:Y:S02]  /*4bc0*/  @P1 SHF.R.U32.HI R0, RZ, 0x16, R5.reuse ;  /* 0x00000016ff001819 */ /* 0x100fe40000011605 */
[----:B------:R-:W-:Y:S01]  /*4bd0*/  @P1 LOP3.LUT P0, RZ, R4, 0x3fffff, R5, 0xf8, !PT ;  /* 0x003fffff04ff1812 */ /* 0x000fe2000780f805 */
[----:B------:R-:W-:Y:S01]  /*4be0*/  IMAD.MOV.U32 R5, RZ, RZ, 0xff ;  /* 0x000000ffff057424 */ /* 0x000fe200078e00ff */
[----:B------:R-:W-:-:S04]  /*4bf0*/  @P1 LOP3.LUT R0, R0, 0x1, RZ, 0xc0, !PT ;  /* 0x0000000100001812 */ /* 0x000fc800078ec0ff */
[----:B------:R-:W-:Y:S01]  /*4c00*/  @P1 ISETP.EQ.U32.AND P2, PT, R0, 0x1, P0 ;  /* 0x000000010000180c */ /* 0x000fe20000742070 */
[----:B------:R-:W-:Y:S01]  /*4c10*/  @P1 VIADD R0, R6, 0x1 ;  /* 0x0000000106001836 */ /* 0x000fe20000000000 */
[----:B------:R-:W-:Y:S02]  /*4c20*/  PLOP3.LUT P0, PT, PT, PT, PT, 0x80, 0x8 ;  /* 0x000000000008781c */ /* 0x000fe40003f0f070 */
[----:B------:R-:W-:-:S13]  /*4c30*/  @P1 PLOP3.LUT P0, PT, P2, PT, PT, 0x80, 0x8 ;  /* 0x000000000008181c */ /* 0x000fda000170f070 */
[----:B------:R-:W-:-:S04]  /*4c40*/  @!P0 IMAD.MOV R0, RZ, RZ, R6 ;  /* 0x000000ffff008224 */ /* 0x000fc800078e0206 */
[----:B------:R-:W-:-:S05]  /*4c50*/  @P1 IMAD.MOV.U32 R5, RZ, RZ, R0 ;  /* 0x000000ffff051224 */ /* 0x000fca00078e0000 */
[----:B------:R1:W-:Y:S01]  /*4c60*/  STG.E.U8 desc[UR36][R2.64], R5 ;  /* 0x0000000502007986 */ /* 0x0003e2000c101124 */
[----:B------:R-:W-:Y:S05]  /*4c70*/  BRA `(.L_x_87) ;  /* 0x00000000001c7947 */ /* 0x000fea0003800000 */
.L_x_115:
[----:B------:R-:W-:-:S06]  /*4c80*/  IMAD.U32 R5, R5, 0x10000, RZ ;  /* 0x0001000005057824 */ /* 0x000fcc00078e00ff */
[----:B------:R-:W1:Y:S02]  /*4c90*/  F2I.U64.TRUNC R4, R5 ;  /* 0x0000000500047311 */ /* 0x000e64000020d800 */
[----:B-1----:R1:W-:Y:S01]  /*4ca0*/  STG.E.64 desc[UR36][R2.64], R4 ;  /* 0x0000000402007986 */ /* 0x0023e2000c101b24 */
[----:B------:R-:W-:Y:S05]  /*4cb0*/  BRA `(.L_x_87) ;  /* 0x00000000000c7947 */ /* 0x000fea0003800000 */
.L_x_114:
[----:B------:R-:W-:-:S06]  /*4cc0*/  IMAD.U32 R5, R5, 0x10000, RZ ;  /* 0x0001000005057824 */ /* 0x000fcc00078e00ff */
[----:B------:R-:W1:Y:S02]  /*4cd0*/  F2I.FTZ.U32.TRUNC.NTZ R5, R5 ;  /* 0x0000000500057305 */ /* 0x000e64000021f000 */
[----:B-1----:R1:W-:Y:S02]  /*4ce0*/  STG.E desc[UR36][R2.64], R5 ;  /* 0x0000000502007986 */ /* 0x0023e4000c101924 */
.L_x_87:
[----:B------:R-:W-:-:S07]  /*4cf0*/  IADD3 R17, PT, PT, R17, 0x80, RZ ;  /* 0x0000008011117810 */ /* 0x000fce0007ffe0ff */
.L_x_1:
[----:B------:R-:W-:Y:S05]  /*4d00*/  BSYNC.RECONVERGENT B6 ;  /* 0x0000000000067941 */ /* 0x000fea0003800200 */
.L_x_0:
[----:B------:R-:W5:Y:S01]  /*4d10*/  LDCU UR4, c[0x0][0x380] ;  /* 0x00007000ff0477ac */ /* 0x000f620008000800 */
[----:B------:R-:W-:Y:S01]  /*4d20*/  BSSY.RECONVERGENT B6, `(.L_x_118) ;  /* 0x00004c1000067945 */ /* 0x000fe20003800200 */
[----:B-----5:R-:W-:-:S13]  /*4d30*/  ISETP.GE.AND P0, PT, R17, UR4, PT ;  /* 0x0000000411007c0c */ /* 0x020fda000bf06270 */
[----:B------:R-:W-:Y:S05]  /*4d40*/  @P0 BRA `(.L_x_119) ;  /* 0x0000004800f80947 */ /* 0x000fea0003800000 */
[----:B------:R-:W5:Y:S01]  /*4d50*/  LDCU UR4, c[0x0][0x388] ;  /* 0x00007100ff0477ac */ /* 0x000f620008000800 */
[----:B------:R-:W-:Y:S02]  /*4d60*/  IMAD.MOV.U32 R18, RZ, RZ, RZ ;  /* 0x000000ffff127224 */ /* 0x000fe400078e00ff */
[----:B-1----:R-:W-:Y:S02]  /*4d70*/  IMAD.MOV.U32 R0, RZ, RZ, RZ ;  /* 0x000000ffff007224 */ /* 0x002fe400078e00ff */
[----:B------:R-:W-:Y:S01]  /*4d80*/  IMAD.MOV.U32 R16, RZ, RZ, RZ ;  /* 0x000000ffff107224 */ /* 0x000fe200078e00ff */
[----:B-----5:R-:W-:-:S09]  /*4d90*/  UISETP.NE.AND UP0, UPT, UR4, URZ, UPT ;  /* 0x000000ff0400728c */ /* 0x020fd2000bf05270 */
[----:B------:R-:W-:Y:S05]  /*4da0*/  BRA.U !UP0, `(.L_x_120) ;  /* 0x0000001508707547 */ /* 0x000fea000b800000 */
[----:B------:R-:W2:Y:S01]  /*4db0*/  LDCU.64 UR4, c[0x0][0x390] ;  /* 0x00007200ff0477ac */ /* 0x000ea20008000a00 */
[----:B------:R-:W-:Y:S01]  /*4dc0*/  IMAD.MOV.U32 R16, RZ, RZ, RZ ;  /* 0x000000ffff107224 */ /* 0x000fe200078e00ff */
[----:B------:R-:W1:Y:S01]  /*4dd0*/  LDCU UR6, c[0x0][0x38c] ;  /* 0x00007180ff0677ac */ /* 0x000e620008000800 */
[----:B------:R-:W5:Y:S01]  /*4de0*/  LDCU.64 UR8, c[0x0][0x4b8] ;  /* 0x00009700ff0877ac */ /* 0x000f620008000a00 */
[----:B------:R-:W-:Y:S01]  /*4df0*/  UISETP.NE.AND UP0, UPT, UR41, URZ, UPT ;  /* 0x000000ff2900728c */ /* 0x000fe2000bf05270 */
[----:B--234-:R-:W-:Y:S01]  /*4e00*/  IMAD.HI.U32 R2, R17, UR4, R16 ;  /* 0x0000000411027c27 */ /* 0x01cfe2000f8e0010 */
[----:B------:R-:W2:Y:S04]  /*4e10*/  LDCU UR4, c[0x0][0x4c0] ;  /* 0x00009800ff0477ac */ /* 0x000ea80008000800 */
[----:B------:R-:W-:-:S05]  /*4e20*/  SHF.R.U32.HI R3, RZ, UR5, R2 ;  /* 0x00000005ff037c19 */ /* 0x000fca0008011602 */
[----:B------:R-:W-:-:S04]  /*4e30*/  IMAD.MOV R18, RZ, RZ, -R3 ;  /* 0x000000ffff127224 */ /* 0x000fc800078e0a03 */
[----:B-1----:R-:W-:-:S04]  /*4e40*/  IMAD R18, R18, UR6, R17 ;  /* 0x0000000612127c24 */ /* 0x002fc8000f8e0211 */
[C---:B-----5:R-:W-:Y:S02]  /*4e50*/  IMAD R16, R18.reuse, UR8, RZ ;  /* 0x0000000812107c24 */ /* 0x060fe4000f8e02ff */
[C---:B------:R-:W-:Y:S02]  /*4e60*/  IMAD R0, R18.reuse, UR9, RZ ;  /* 0x0000000912007c24 */ /* 0x040fe4000f8e02ff */
[----:B--2---:R-:W-:Y:S01]  /*4e70*/  IMAD R18, R18, UR4, RZ ;  /* 0x0000000412127c24 */ /* 0x004fe2000f8e02ff */
[----:B------:R-:W-:Y:S06]  /*4e80*/  BRA.U !UP0, `(.L_x_120) ;  /* 0x0000001508387547 */ /* 0x000fec000b800000 */
[----:B------:R-:W1:Y:S01]  /*4e90*/  LDCU.64 UR6, c[0x0][0x398] ;  /* 0x00007300ff0677ac */ /* 0x000e620008000a00 */
[----:B------:R-:W-:Y:S01]  /*4ea0*/  IMAD.MOV.U32 R2, RZ, RZ, RZ ;  /* 0x000000ffff027224 */ /* 0x000fe200078e00ff */
[----:B------:R-:W2:Y:S01]  /*4eb0*/  LDCU UR4, c[0x0][0x3a0] ;  /* 0x00007400ff0477ac */ /* 0x000ea20008000800 */
[----:B------:R-:W3:Y:S01]  /*4ec0*/  LDCU UR5, c[0x0][0x4c4] ;  /* 0x00009880ff0577ac */ /* 0x000ee20008000800 */
[----:B------:R-:W4:Y:S01]  /*4ed0*/  LDCU.64 UR8, c[0x0][0x4c8] ;  /* 0x00009900ff0877ac */ /* 0x000f220008000a00 */
[----:B------:R-:W-:Y:S01]  /*4ee0*/  UISETP.NE.AND UP0, UPT, UR38, 0x2, UPT ;  /* 0x000000022600788c */ /* 0x000fe2000bf05270 */
[----:B-1----:R-:W-:-:S05]  /*4ef0*/  IMAD.HI.U32 R4, R3, UR7, R2 ;  /* 0x0000000703047c27 */ /* 0x002fca000f8e0002 */
[----:B--2---:R-:W-:-:S04]  /*4f00*/  SHF.R.U32.HI R5, RZ, UR4, R4 ;  /* 0x00000004ff057c19 */ /* 0x004fc80008011604 */
[----:B------:R-:W-:-:S05]  /*4f10*/  IADD3 R2, PT, PT, -R5, RZ, RZ ;  /* 0x000000ff05027210 */ /* 0x000fca0007ffe1ff */
[----:B------:R-:W-:-:S04]  /*4f20*/  IMAD R3, R2, UR6, R3 ;  /* 0x0000000602037c24 */ /* 0x000fc8000f8e0203 */
[C---:B---3--:R-:W-:Y:S02]  /*4f30*/  IMAD R16, R3.reuse, UR5, R16 ;  /* 0x0000000503107c24 */ /* 0x048fe4000f8e0210 */
[C---:B----4-:R-:W-:Y:S02]  /*4f40*/  IMAD R0, R3.reuse, UR8, R0 ;  /* 0x0000000803007c24 */ /* 0x050fe4000f8e0200 */
[----:B------:R-:W-:Y:S01]  /*4f50*/  IMAD R18, R3, UR9, R18 ;  /* 0x0000000903127c24 */ /* 0x000fe2000f8e0212 */
[----:B------:R-:W-:Y:S06]  /*4f60*/  BRA.U !UP0, `(.L_x_120) ;  /* 0x0000001508007547 */ /* 0x000fec000b800000 */
[----:B------:R-:W1:Y:S01]  /*4f70*/  LDCU.64 UR4, c[0x0][0x3a8] ;  /* 0x00007500ff0477ac */ /* 0x000e620008000a00 */
[----:B------:R-:W-:Y:S01]  /*4f80*/  IMAD.MOV.U32 R4, RZ, RZ, RZ ;  /* 0x000000ffff047224 */ /* 0x000fe200078e00ff */
[----:B------:R-:W2:Y:S01]  /*4f90*/  LDCU UR6, c[0x0][0x3a4] ;  /* 0x00007480ff0677ac */ /* 0x000ea20008000800 */
[----:B------:R-:W3:Y:S01]  /*4fa0*/  LDCU.64 UR8, c[0x0][0x4d0] ;  /* 0x00009a00ff0877ac */ /* 0x000ee20008000a00 */
[----:B------:R-:W-:Y:S01]  /*4fb0*/  UISETP.NE.AND UP0, UPT, UR38, 0x3, UPT ;  /* 0x000000032600788c */ /* 0x000fe2000bf05270 */
[----:B-1----:R-:W-:Y:S01]  /*4fc0*/  IMAD.HI.U32 R2, R5, UR4, R4 ;  /* 0x0000000405027c27 */ /* 0x002fe2000f8e0004 */
[----:B------:R-:W1:Y:S04]  /*4fd0*/  LDCU UR4, c[0x0][0x4d8] ;  /* 0x00009b00ff0477ac */ /* 0x000e680008000800 */
[----:B------:R-:W-:-:S05]  /*4fe0*/  SHF.R.U32.HI R3, RZ, UR5, R2 ;  /* 0x00000005ff037c19 */ /* 0x000fca0008011602 */
[----:B------:R-:W-:-:S04]  /*4ff0*/  IMAD.MOV R4, RZ, RZ, -R3 ;  /* 0x000000ffff047224 */ /* 0x000fc800078e0a03 */
[----:B--2---:R-:W-:-:S04]  /*5000*/  IMAD R5, R4, UR6, R5 ;  /* 0x0000000604057c24 */ /* 0x004fc8000f8e0205 */
[C---:B---3--:R-:W-:Y:S02]  /*5010*/  IMAD R16, R5.reuse, UR8, R16 ;  /* 0x0000000805107c24 */ /* 0x048fe4000f8e0210 */
[C---:B------:R-:W-:Y:S02]  /*5020*/  IMAD R0, R5.reuse, UR9, R0 ;  /* 0x0000000905007c24 */ /* 0x040fe4000f8e0200 */
[----:B-1----:R-:W-:Y:S01]  /*5030*/  IMAD R18, R5, UR4, R18 ;  /* 0x0000000405127c24 */ /* 0x002fe2000f8e0212 */
        /* <DEDUP_REMOVED lines=8> */
[----:B--2---:R-:W-:-:S05]  /*50c0*/  SHF.R.U32.HI R5, RZ, UR4, R4 ;  /* 0x00000004ff057c19 */ /* 0x004fca0008011604 */
[----:B------:R-:W-:-:S04]  /*50d0*/  IMAD.MOV R2, RZ, RZ, -R5 ;  /* 0x000000ffff027224 */ /* 0x000fc800078e0a05 */
        /* <DEDUP_REMOVED lines=20> */
[----:B------:R-:W-:Y:S01]  /*5220*/  HFMA2 R2, -RZ, RZ, 0, 0 ;  /* 0x00000000ff027431 */ /* 0x000fe200000001ff */
        /* <DEDUP_REMOVED lines=47> */
[----:B------:R-:W-:-:S04]  /*5520*/  SHF.R.U32.HI R3, RZ, UR5, R2 ;  /* 0x00000005ff037c19 */ /* 0x000fc80008011602 */
[----:B------:R-:W-:-:S05]  /*5530*/  IADD3 R4, PT, PT, -R3, RZ, RZ ;  /* 0x000000ff03047210 */ /* 0x000fca0007ffe1ff */
        /* <DEDUP_REMOVED lines=48> */
[----:B------:R-:W-:Y:S01]  /*5840*/  MOV R4, RZ ;  /* 0x000000ff00047202 */ /* 0x000fe20000000f00 */
[----:B------:R-:W2:Y:S01]  /*5850*/  LDCU UR6, c[0x0][0x41c] ;  /* 0x00008380ff0677ac */ /* 0x000ea20008000800 */
[----:B------:R-:W3:Y:S01]  /*5860*/  LDCU.64 UR8, c[0x0][0x548] ;  /* 0x0000a900ff0877ac */ /* 0x000ee20008000a00 */
[----:B------:R-:W-:Y:S02]  /*5870*/  UISETP.NE.AND UP0, UPT, UR38, 0xd, UPT ;  /* 0x0000000d2600788c */ /* 0x000fe4000bf05270 */
        /* <DEDUP_REMOVED lines=166> */
[----:B------:R-:W3:Y:S02]  /*62e0*/  LDCU.64 UR8, c[0x0][0x5d8] ;  /* 0x0000bb00ff0877ac */ /* 0x000ee40008000a00 */
[----:B-1----:R-:W-:Y:S01]  /*62f0*/  IMAD.HI.U32 R2, R5, UR4, R4 ;  /* 0x0000000405027c27 */ /* 0x002fe2000f8e0004 */
[----:B------:R-:W1:Y:S04]  /*6300*/  LDCU UR4, c[0x0][0x5e0] ;  /* 0x0000bc00ff0477ac */ /* 0x000e680008000800 */
[----:B------:R-:W-:-:S05]  /*6310*/  SHF.R.U32.HI R2, RZ, UR5, R2 ;  /* 0x00000005ff027c19 */ /* 0x000fca0008011602 */
[----:B------:R-:W-:-:S04]  /*6320*/  IMAD.MOV R3, RZ, RZ, -R2 ;  /* 0x000000ffff037224 */ /* 0x000fc800078e0a02 */
[----:B--2---:R-:W-:-:S04]  /*6330*/  IMAD R5, R3, UR6, R5 ;  /* 0x0000000603057c24 */ /* 0x004fc8000f8e0205 */
[C---:B---3--:R-:W-:Y:S02]  /*6340*/  IMAD R16, R5.reuse, UR8, R16 ;  /* 0x0000000805107c24 */ /* 0x048fe4000f8e0210 */
[C---:B------:R-:W-:Y:S02]  /*6350*/  IMAD R0, R5.reuse, UR9, R0 ;  /* 0x0000000905007c24 */ /* 0x040fe4000f8e0200 */
[----:B-1----:R-:W-:-:S07]  /*6360*/  IMAD R18, R5, UR4, R18 ;  /* 0x0000000405127c24 */ /* 0x002fce000f8e0212 */
.L_x_120:
[----:B------:R-:W2:Y:S01]  /*6370*/  LDCU.64 UR6, c[0x0][0x5f0] ;  /* 0x0000be00ff0677ac */ /* 0x000ea20008000a00 */
[----:B------:R-:W-:-:S04]  /*6380*/  UPRMT UR4, UR39, 0x9910, URZ ;  /* 0x0000991027047896 */ /* 0x000fc800080000ff */
[----:B------:R-:W-:Y:S01]  /*6390*/  UISETP.GT.AND UP0, UPT, UR4, 0x9, UPT ;  /* 0x000000090400788c */ /* 0x000fe2000bf04270 */
[----:B--234-:R-:W-:-:S05]  /*63a0*/  IADD3 R2, P0, PT, R0, UR6, RZ ;  /* 0x0000000600027c10 */ /* 0x01cfca000ff1e0ff */
        /* <DEDUP_REMOVED lines=11> */
[----:B--2---:R-:W1:Y:S02]  /*6460*/  I2F.S16 R0, R2 ;  /* 0x0000000200007306 */ /* 0x004e640000101400 */
[----:B-1----:R-:W-:-:S04]  /*6470*/  F2FP.BF16.F32.PACK_AB R0, RZ, R0 ;  /* 0x00000000ff00723e */ /* 0x002fc800000010ff */
[----:B------:R-:W-:Y:S01]  /*6480*/  PRMT R19, R0, 0x7610, R19 ;  /* 0x0000761000137816 */ /* 0x000fe20000000013 */
[----:B------:R-:W-:Y:S06]  /*6490*/  BRA `(.L_x_126) ;  /* 0x0000000c00d47947 */ /* 0x000fec0003800000 */
.L_x_124:
[----:B------:R-:W2:Y:S02]  /*64a0*/  LDG.E.U8 R2, desc[UR36][R2.64] ;  /* 0x0000002402027981 */ /* 0x000ea4000c1e1100 */
[----:B--2---:R-:W-:-:S04]  /*64b0*/  I2FP.F32.U32 R0, R2 ;  /* 0x0000000200007245 */ /* 0x004fc80000201000 */
[----:B------:R-:W-:-:S04]  /*64c0*/  F2FP.BF16.F32.PACK_AB R0, RZ, R0 ;  /* 0x00000000ff00723e */ /* 0x000fc800000010ff */
[----:B------:R-:W-:Y:S01]  /*64d0*/  PRMT R19, R0, 0x7610, R19 ;  /* 0x0000761000137816 */ /* 0x000fe20000000013 */
[----:B------:R-:W-:Y:S06]  /*64e0*/  BRA `(.L_x_126) ;  /* 0x0000000c00c07947 */ /* 0x000fec0003800000 */
.L_x_123:
[----:B------:R-:W-:-:S09]  /*64f0*/  UISETP.NE.AND UP0, UPT, UR4, 0x2, UPT ;  /* 0x000000020400788c */ /* 0x000fd2000bf05270 */
[----:B------:R-:W-:Y:S05]  /*6500*/  BRA.U !UP0, `(.L_x_127) ;  /* 0x0000000108387547 */ /* 0x000fea000b800000 */
[----:B------:R-:W-:-:S09]  /*6510*/  UISETP.NE.AND UP0, UPT, UR4, 0x3, UPT ;  /* 0x000000030400788c */ /* 0x000fd2000bf05270 */
[----:B------:R-:W-:Y:S05]  /*6520*/  BRA.U !UP0, `(.L_x_128) ;  /* 0x00000001081c7547 */ /* 0x000fea000b800000 */
[----:B------:R-:W-:-:S09]  /*6530*/  UISETP.NE.AND UP0, UPT, UR4, 0x4, UPT ;  /* 0x000000040400788c */ /* 0x000fd2000bf05270 */
[----:B------:R-:W-:Y:S05]  /*6540*/  BRA.U UP0, `(.L_x_125) ;  /* 0x0000000d003c7547 */ /* 0x000fea000b800000 */
[----:B------:R-:W2:Y:S02]  /*6550*/  LDG.E.64 R2, desc[UR36][R2.64] ;  /* 0x0000002402027981 */ /* 0x000ea4000c1e1b00 */
[----:B--2---:R-:W1:Y:S02]  /*6560*/  I2F.S64 R0, R2 ;  /* 0x0000000200007312 */ /* 0x004e640000301400 */
[----:B-1----:R-:W-:-:S04]  /*6570*/  F2FP.BF16.F32.PACK_AB R0, RZ, R0 ;  /* 0x00000000ff00723e */ /* 0x002fc800000010ff */
[----:B------:R-:W-:Y:S01]  /*6580*/  PRMT R19, R0, 0x7610, R19 ;  /* 0x0000761000137816 */ /* 0x000fe20000000013 */
[----:B------:R-:W-:Y:S06]  /*6590*/  BRA `(.L_x_126) ;  /* 0x0000000c00947947 */ /* 0x000fec0003800000 */
.L_x_128:
[----:B------:R-:W2:Y:S02]  /*65a0*/  LDG.E R2, desc[UR36][R2.64] ;  /* 0x0000002402027981 */ /* 0x000ea4000c1e1900 */
[----:B--2---:R-:W-:-:S04]  /*65b0*/  I2FP.F32.S32 R0, R2 ;  /* 0x0000000200007245 */ /* 0x004fc80000201400 */
[----:B------:R-:W-:-:S04]  /*65c0*/  F2FP.BF16.F32.PACK_AB R0, RZ, R0 ;  /* 0x00000000ff00723e */ /* 0x000fc800000010ff */
[----:B------:R-:W-:Y:S01]  /*65d0*/  PRMT R19, R0, 0x7610, R19 ;  /* 0x0000761000137816 */ /* 0x000fe20000000013 */
[----:B------:R-:W-:Y:S06]  /*65e0*/  BRA `(.L_x_126) ;  /* 0x0000000c00807947 */ /* 0x000fec0003800000 */
.L_x_127:
[----:B------:R-:W2:Y:S02]  /*65f0*/  LDG.E.U16 R2, desc[UR36][R2.64] ;  /* 0x0000002402027981 */ /* 0x000ea4000c1e1500 */
[----:B--2---:R-:W1:Y:S02]  /*6600*/  I2F.S16 R0, R2 ;  /* 0x0000000200007306 */ /* 0x004e640000101400 */
[----:B-1----:R-:W-:-:S04]  /*6610*/  F2FP.BF16.F32.PACK_AB R0, RZ, R0 ;  /* 0x00000000ff00723e */ /* 0x002fc800000010ff */
[----:B------:R-:W-:Y:S01]  /*6620*/  PRMT R19, R0, 0x7610, R19 ;  /* 0x0000761000137816 */ /* 0x000fe20000000013 */
[----:B------:R-:W-:Y:S06]  /*6630*/  BRA `(.L_x_126) ;  /* 0x0000000c006c7947 */ /* 0x000fec0003800000 */
.L_x_122:
        /* <DEDUP_REMOVED lines=9> */
.L_x_130:
[----:B------:R-:W2:Y:S02]  /*66d0*/  LDG.E.U16 R0, desc[UR36][R2.64] ;  /* 0x0000002402007981 */ /* 0x000ea4000c1e1500 */
[----:B--2---:R-:W-:-:S05]  /*66e0*/  HADD2.F32 R0, -RZ, R0.H0_H0 ;  /* 0x20000000ff007230 */ /* 0x004fca0000004100 */
[----:B------:R-:W-:-:S04]  /*66f0*/  F2FP.BF16.F32.PACK_AB R0, RZ, R0 ;  /* 0x00000000ff00723e */ /* 0x000fc800000010ff */
[----:B------:R-:W-:Y:S01]  /*6700*/  PRMT R19, R0, 0x7610, R19 ;  /* 0x0000761000137816 */ /* 0x000fe20000000013 */
[----:B------:R-:W-:Y:S06]  /*6710*/  BRA `(.L_x_126) ;  /* 0x0000000c00347947 */ /* 0x000fec0003800000 */
.L_x_129:
        /* <DEDUP_REMOVED lines=9> */
.L_x_132:
[----:B------:R-:W2:Y:S02]  /*67b0*/  LDG.E.U16 R2, desc[UR36][R2.64] ;  /* 0x0000002402027981 */ /* 0x000ea4000c1e1500 */
[----:B--2---:R-:W-:-:S05]  /*67c0*/  HADD2.F32 R0, -RZ, R2.H0_H0 ;  /* 0x20000002ff007230 */ /* 0x004fca0000004100 */
[----:B------:R-:W-:-:S04]  /*67d0*/  F2FP.BF16.F32.PACK_AB R0, RZ, R0 ;  /* 0x00000000ff00723e */ /* 0x000fc800000010ff */
[----:B------:R-:W-:Y:S01]  /*67e0*/  PRMT R19, R0, 0x7610, R19 ;  /* 0x0000761000137816 */ /* 0x000fe20000000013 */
[----:B------:R-:W-:Y:S06]  /*67f0*/  BRA `(.L_x_126) ;  /* 0x0000000800fc7947 */ /* 0x000fec0003800000 */
.L_x_131:
[----:B------:R-:W2:Y:S01]  /*6800*/  LDG.E.64 R2, desc[UR36][R2.64] ;  /* 0x0000002402027981 */ /* 0x000ea2000c1e1b00 */
[----:B------:R-:W-:Y:S01]  /*6810*/  UMOV UR4, 0xf0000000 ;  /* 0xf000000000047882 */ /* 0x000fe20000000000 */
[----:B------:R-:W-:Y:S01]  /*6820*/  UMOV UR5, 0x380fffff ;  /* 0x380fffff00057882 */ /* 0x000fe20000000000 */
[----:B--2---:R-:W1:Y:S01]  /*6830*/  F2F.F32.F64 R0, R2 ;  /* 0x0000000200007310 */ /* 0x004e620000301000 */
[----:B------:R-:W-:-:S14]  /*6840*/  DSETP.GEU.AND P0, PT, |R2|, UR4, PT ;  /* 0x0000000402007e2a */ /* 0x000fdc000bf0e200 */
[----:B-1----:R-:W-:-:S05]  /*6850*/  @!P0 FMUL R0, R0, 1.175494350822287508e-38 ;  /* 0x0080000000008820 */ /* 0x002fca0000400000 */
[----:B------:R-:W-:-:S04]  /*6860*/  F2FP.BF16.F32.PACK_AB R0, RZ, R0 ;  /* 0x00000000ff00723e */ /* 0x000fc800000010ff */
[----:B------:R-:W-:Y:S01]  /*6870*/  PRMT R19, R0, 0x7610, R19 ;  /* 0x0000761000137816 */ /* 0x000fe20000000013 */
[----:B------:R-:W-:Y:S06]  /*6880*/  BRA `(.L_x_126) ;  /* 0x0000000800d87947 */ /* 0x000fec0003800000 */
.L_x_121:
        /* <DEDUP_REMOVED lines=14> */
.L_x_135:
        /* <DEDUP_REMOVED lines=9> */
.L_x_134:
        /* <DEDUP_REMOVED lines=11> */
[----:B------:R-:W1:Y:S02]  /*6ab0*/  FLO.U32 R5, R4 ;  /* 0x0000000400057300 */ /* 0x000e6400000e0000 */
[----:B-1----:R-:W-:-:S05]  /*6ac0*/  IMAD.MOV R5, RZ, RZ, -R5 ;  /* 0x000000ffff057224 */ /* 0x002fca00078e0a05 */
        /* <DEDUP_REMOVED lines=14> */
.L_x_137:
[----:B------:R-:W2:Y:S02]  /*6bb0*/  LDG.E.U8 R2, desc[UR36][R2.64] ;  /* 0x0000002402027981 */ /* 0x000ea4000c1e1100 */
[C---:B--2---:R-:W-:Y:S01]  /*6bc0*/  IMAD.SHL.U32 R0, R2.reuse, 0x2000000, RZ ;  /* 0x0200000002007824 */ /* 0x044fe200078e00ff */
[----:B------:R-:W-:-:S04]  /*6bd0*/  SHF.L.U32 R5, R2, 0x8, RZ ;  /* 0x0000000802057819 */ /* 0x000fc800000006ff */
[----:B------:R-:W-:-:S13]  /*6be0*/  ISETP.GE.U32.AND P0, PT, R0, 0x8000000, PT ;  /* 0x080000000000780c */ /* 0x000fda0003f06070 */
[C---:B------:R-:W-:Y:S02]  /*6bf0*/  @!P0 LOP3.LUT R4, R5.reuse, 0x7f00, RZ, 0xc0, !PT ;  /* 0x00007f0005048812 */ /* 0x040fe400078ec0ff */
[----:B------:R-:W-:Y:S02]  /*6c00*/  @P0 LEA.HI R0, R0, 0x70000000, RZ, 0x1c ;  /* 0x7000000000000811 */ /* 0x000fe400078fe0ff */
[----:B------:R-:W-:Y:S02]  /*6c10*/  @!P0 LOP3.LUT R4, R4, 0x3f000000, RZ, 0xfc, !PT ;  /* 0x3f00000004048812 */ /* 0x000fe400078efcff */
[----:B------:R-:W-:Y:S01]  /*6c20*/  PRMT R5, R5, 0x9910, RZ ;  /* 0x0000991005057816 */ /* 0x000fe200000000ff */
[----:B------:R-:W-:Y:S02]  /*6c30*/  @P0 FMUL.FTZ R0, R0, 1.9259299443872358531e-34 ;  /* 0x0780000000000820 */ /* 0x000fe40000410000 */
[----:B------:R-:W-:-:S05]  /*6c40*/  @!P0 FADD.FTZ R0, R4, -0.5 ;  /* 0xbf00000004008421 */ /* 0x000fca0000010000 */
[----:B------:R-:W-:-:S04]  /*6c50*/  LOP3.LUT R0, R0, 0x80000000, R5, 0xf8, !PT ;  /* 0x8000000000007812 */ /* 0x000fc800078ef805 */
[----:B------:R-:W-:-:S04]  /*6c60*/  F2FP.BF16.F32.PACK_AB R0, RZ, R0 ;  /* 0x00000000ff00723e */ /* 0x000fc800000010ff */
[----:B------:R-:W-:Y:S01]  /*6c70*/  PRMT R19, R0, 0x7610, R19 ;  /* 0x0000761000137816 */ /* 0x000fe20000000013 */
[----:B------:R-:W-:Y:S06]  /*6c80*/  BRA `(.L_x_126) ;  /* 0x0000000400d87947 */ /* 0x000fec0003800000 */
.L_x_136:
[----:B------:R1:W5:Y:S01]  /*6c90*/  LDG.E.U16 R19, desc[UR36][R2.64] ;  /* 0x0000002402137981 */ /* 0x000362000c1e1500 */
[----:B------:R-:W-:Y:S05]  /*6ca0*/  BRA `(.L_x_126) ;  /* 0x0000000400d07947 */ /* 0x000fea0003800000 */
.L_x_133:
        /* <DEDUP_REMOVED lines=13> */
.L_x_140:
        /* <DEDUP_REMOVED lines=15> */
[----:B------:R-:W1:Y:S02]  /*6e70*/  FLO.U32 R3, R0 ;  /* 0x0000000000037300 */ /* 0x000e6400000e0000 */
[----:B-1----:R-:W-:-:S04]  /*6e80*/  IADD3 R3, PT, PT, -R3, 0x1f, RZ ;  /* 0x0000001f03037810 */ /* 0x002fc80007ffe1ff */
[----:B------:R-:W-:Y:S01]  /*6e90*/  IADD3 R2, PT, PT, R2, 0x1d, -R3 ;  /* 0x0000001d02027810 */ /* 0x000fe20007ffe803 */
[----:B------:R-:W-:-:S05]  /*6ea0*/  VIADD R5, R3, 0xffffffe4 ;  /* 0xffffffe403057836 */ /* 0x000fca0000000000 */
[----:B------:R-:W-:-:S04]  /*6eb0*/  SHF.L.U32 R5, R0, R5, RZ ;  /* 0x0000000500057219 */ /* 0x000fc800000006ff */
[----:B------:R-:W-:-:S07]  /*6ec0*/  LOP3.LUT R0, R5, 0x7, RZ, 0xc0, !PT ;  /* 0x0000000705007812 */ /* 0x000fce00078ec0ff */
.L_x_144:
[----:B------:R-:W-:Y:S05]  /*6ed0*/  BSYNC.RECONVERGENT B1 ;  /* 0x0000000000017941 */ /* 0x000fea0003800200 */
.L_x_143:
[----:B------:R-:W-:Y:S01]  /*6ee0*/  IMAD.SHL.U32 R0, R0, 0x100000, RZ ;  /* 0x0010000000007824 */ /* 0x000fe200078e00ff */
[----:B------:R-:W-:-:S04]  /*6ef0*/  LEA R2, R2, 0x3b800000, 0x17 ;  /* 0x3b80000002027811 */ /* 0x000fc800078eb8ff */
[----:B------:R-:W-:-:S07]  /*6f00*/  LOP3.LUT R0, R2, R0, R7, 0xfe, !PT ;  /* 0x0000000002007212 */ /* 0x000fce00078efe07 */
.L_x_142:
[----:B------:R-:W-:Y:S05]  /*6f10*/  BSYNC.RECONVERGENT B0 ;  /* 0x0000000000007941 */ /* 0x000fea0003800200 */
.L_x_141:
[----:B------:R-:W-:-:S04]  /*6f20*/  F2FP.BF16.F32.PACK_AB R0, RZ, R0 ;  /* 0x00000000ff00723e */ /* 0x000fc800000010ff */
[----:B------:R-:W-:Y:S01]  /*6f30*/  PRMT R19, R0, 0x7610, R19 ;  /* 0x0000761000137816 */ /* 0x000fe20000000013 */
[----:B------:R-:W-:Y:S06]  /*6f40*/  BRA `(.L_x_126) ;  /* 0x0000000400287947 */ /* 0x000fec0003800000 */
.L_x_139:
        /* <DEDUP_REMOVED lines=21> */
.L_x_148:
[----:B------:R-:W-:Y:S05]  /*70a0*/  BSYNC.RECONVERGENT B1 ;  /* 0x0000000000017941 */ /* 0x000fea0003800200 */
.L_x_147:
[----:B------:R-:W-:Y:S01]  /*70b0*/  IMAD.SHL.U32 R0, R0, 0x200000, RZ ;  /* 0x0020000000007824 */ /* 0x000fe200078e00ff */
[----:B------:R-:W-:-:S04]  /*70c0*/  LEA R2, R2, 0x37800000, 0x17 ;  /* 0x3780000002027811 */ /* 0x000fc800078eb8ff */
[----:B------:R-:W-:-:S07]  /*70d0*/  LOP3.LUT R0, R2, R0, R7, 0xfe, !PT ;  /* 0x0000000002007212 */ /* 0x000fce00078efe07 */
.L_x_146:
[----:B------:R-:W-:Y:S05]  /*70e0*/  BSYNC.RECONVERGENT B0 ;  /* 0x0000000000007941 */ /* 0x000fea0003800200 */
.L_x_145:
[----:B------:R-:W-:-:S04]  /*70f0*/  F2FP.BF16.F32.PACK_AB R0, RZ, R0 ;  /* 0x00000000ff00723e */ /* 0x000fc800000010ff */
[----:B------:R-:W-:Y:S01]  /*7100*/  PRMT R19, R0, 0x7610, R19 ;  /* 0x0000761000137816 */ /* 0x000fe20000000013 */
[----:B------:R-:W-:Y:S06]  /*7110*/  BRA `(.L_x_126) ;  /* 0x0000000000b47947 */ /* 0x000fec0003800000 */
.L_x_138:
[----:B------:R-:W-:-:S09]  /*7120*/  UISETP.NE.AND UP0, UPT, UR4, 0x1c, UPT ;  /* 0x0000001c0400788c */ /* 0x000fd2000bf05270 */
[----:B------:R-:W-:Y:S05]  /*7130*/  BRA.U !UP0, `(.L_x_149) ;  /* 0x00000001089c7547 */ /* 0x000fea000b800000 */
[----:B------:R-:W-:-:S09]  /*7140*/  UISETP.NE.AND UP0, UPT, UR4, 0x1d, UPT ;  /* 0x0000001d0400788c */ /* 0x000fd2000bf05270 */
[----:B------:R-:W-:Y:S05]  /*7150*/  BRA.U !UP0, `(.L_x_150) ;  /* 0x0000000108807547 */ /* 0x000fea000b800000 */
[----:B------:R-:W-:-:S09]  /*7160*/  UISETP.NE.AND UP0, UPT, UR4, 0x2c, UPT ;  /* 0x0000002c0400788c */ /* 0x000fd2000bf05270 */
[----:B------:R-:W-:Y:S05]  /*7170*/  BRA.U UP0, `(.L_x_125) ;  /* 0x0000000100307547 */ /* 0x000fea000b800000 */
        /* <DEDUP_REMOVED lines=8> */
.L_x_152:
[----:B------:R-:W-:Y:S05]  /*7200*/  BSYNC.RECONVERGENT B0 ;  /* 0x0000000000007941 */ /* 0x000fea0003800200 */
.L_x_151:
[----:B------:R-:W-:-:S04]  /*7210*/  F2FP.BF16.F32.PACK_AB R0, RZ, R0 ;  /* 0x00000000ff00723e */ /* 0x000fc800000010ff */
[----:B------:R-:W-:Y:S01]  /*7220*/  PRMT R19, R0, 0x7610, R19 ;  /* 0x0000761000137816 */ /* 0x000fe20000000013 */
[----:B------:R-:W-:Y:S06]  /*7230*/  BRA `(.L_x_126) ;  /* 0x00000000006c7947 */ /* 0x000fec0003800000 */
.L_x_125:
[----:B------:R-:W-:Y:S01]  /*7240*/  MOV R2, 0x0 ;  /* 0x0000000000027802 */ /* 0x000fe20000000f00 */
[----:B------:R-:W1:Y:S01]  /*7250*/  LDCU.64 UR4, c[0x4][0x178] ;  /* 0x01002f00ff0477ac */ /* 0x000e620008000a00 */
[----:B------:R-:W-:Y:S02]  /*7260*/  HFMA2 R12, -RZ, RZ, 0, 5.9604644775390625e-08 ;  /* 0x00000001ff0c7431 */ /* 0x000fe400000001ff */
[----:B------:R-:W-:Y:S01]  /*7270*/  IMAD.MOV.U32 R8, RZ, RZ, 0x4e ;  /* 0x0000004eff087424 */ /* 0x000fe200078e00ff */
[----:B------:R-:W2:Y:S01]  /*7280*/  LDCU.64 UR6, c[0x4][0x180] ;  /* 0x01003000ff0677ac */ /* 0x000ea20008000a00 */
[----:B------:R-:W3:Y:S01]  /*7290*/  LDC.64 R2, c[0x4][R2] ;  /* 0x0100000002027b82 */ /* 0x000ee20000000a00 */
[----:B------:R-:W-:Y:S01]  /*72a0*/  IMAD.MOV.U32 R13, RZ, RZ, RZ ;  /* 0x000000ffff0d7224 */ /* 0x000fe200078e00ff */
[----:B------:R-:W4:Y:S01]  /*72b0*/  LDCU.64 UR8, c[0x4][0x88] ;  /* 0x01001100ff0877ac */ /* 0x000f220008000a00 */
[----:B-1----:R-:W-:Y:S01]  /*72c0*/  MOV R4, UR4 ;  /* 0x0000000400047c02 */ /* 0x002fe20008000f00 */
[----:B------:R-:W-:-:S02]  /*72d0*/  IMAD.U32 R5, RZ, RZ, UR5 ;  /* 0x00000005ff057e24 */ /* 0x000fc4000f8e00ff */
[----:B--2---:R-:W-:Y:S02]  /*72e0*/  IMAD.U32 R6, RZ, RZ, UR6 ;  /* 0x00000006ff067e24 */ /* 0x004fe4000f8e00ff */
[----:B------:R-:W-:Y:S02]  /*72f0*/  IMAD.U32 R7, RZ, RZ, UR7 ;  /* 0x00000007ff077e24 */ /* 0x000fe4000f8e00ff */
[----:B----4-:R-:W-:Y:S02]  /*7300*/  IMAD.U32 R10, RZ, RZ, UR8 ;  /* 0x00000008ff0a7e24 */ /* 0x010fe4000f8e00ff */
[----:B------:R-:W-:-:S07]  /*7310*/  IMAD.U32 R11, RZ, RZ, UR9 ;  /* 0x00000009ff0b7e24 */ /* 0x000fce000f8e00ff */
[----:B------:R-:W-:-:S07]  /*7320*/  LEPC R20, `(.L_x_153) ;  /* 0x000000001014794e */ /* 0x000fce0000000000 */
[----:B0--3--:R-:W-:Y:S05]  /*7330*/  CALL.ABS.NOINC R2 ;  /* 0x0000000002007343 */ /* 0x009fea0003c00000 */
.L_x_153:
[----:B------:R-:W-:Y:S01]  /*7340*/  PRMT R19, RZ, 0x7610, R19 ;  /* 0x00007610ff137816 */ /* 0x000fe20000000013 */
[----:B------:R-:W-:Y:S06]  /*7350*/  BRA `(.L_x_126) ;  /* 0x0000000000247947 */ /* 0x000fec0003800000 */
.L_x_150:
[----:B------:R-:W2:Y:S02]  /*7360*/  LDG.E.64 R2, desc[UR36][R2.64] ;  /* 0x0000002402027981 */ /* 0x000ea4000c1e1b00 */
[----:B--2---:R-:W1:Y:S02]  /*7370*/  I2F.U64 R0, R2 ;  /* 0x0000000200007312 */ /* 0x004e640000301000 */
[----:B-1----:R-:W-:-:S04]  /*7380*/  F2FP.BF16.F32.PACK_AB R0, RZ, R0 ;  /* 0x00000000ff00723e */ /* 0x002fc800000010ff */
[----:B------:R-:W-:Y:S01]  /*7390*/  PRMT R19, R0, 0x7610, R19 ;  /* 0x0000761000137816 */ /* 0x000fe20000000013 */
[----:B------:R-:W-:Y:S06]  /*73a0*/  BRA `(.L_x_126) ;  /* 0x0000000000107947 */ /* 0x000fec0003800000 */
.L_x_149:
[----:B------:R-:W2:Y:S02]  /*73b0*/  LDG.E R2, desc[UR36][R2.64] ;  /* 0x0000002402027981 */ /* 0x000ea4000c1e1900 */
[----:B--2---:R-:W-:-:S04]  /*73c0*/  I2FP.F32.U32 R0, R2 ;  /* 0x0000000200007245 */ /* 0x004fc80000201000 */
[----:B------:R-:W-:-:S04]  /*73d0*/  F2FP.BF16.F32.PACK_AB R0, RZ, R0 ;  /* 0x00000000ff00723e */ /* 0x000fc800000010ff */
[----:B------:R-:W-:-:S07]  /*73e0*/  PRMT R19, R0, 0x7610, R19 ;  /* 0x0000761000137816 */ /* 0x000fce0000000013 */
.L_x_126:
        /* <DEDUP_REMOVED lines=16> */
[----:B-1----:R-:W-:Y:S01]  /*74f0*/  F2FP.BF16.F32.PACK_AB R0, RZ, R0 ;  /* 0x00000000ff00723e */ /* 0x002fe200000010ff */
[----:B------:R-:W-:Y:S06]  /*7500*/  BRA `(.L_x_159) ;  /* 0x0000000c00947947 */ /* 0x000fec0003800000 */
.L_x_157:
[----:B------:R-:W2:Y:S02]  /*7510*/  LDG.E.U8 R2, desc[UR36][R2.64] ;  /* 0x0000002402027981 */ /* 0x000ea4000c1e1100 */
[----:B--2---:R-:W-:-:S04]  /*7520*/  I2FP.F32.U32 R0, R2 ;  /* 0x0000000200007245 */ /* 0x004fc80000201000 */
[----:B------:R-:W-:Y:S01]  /*7530*/  F2FP.BF16.F32.PACK_AB R0, RZ, R0 ;  /* 0x00000000ff00723e */ /* 0x000fe200000010ff */
[----:B------:R-:W-:Y:S06]  /*7540*/  BRA `(.L_x_159) ;  /* 0x0000000c00847947 */ /* 0x000fec0003800000 */
.L_x_156:
        /* <DEDUP_REMOVED lines=8> */
[----:B-1----:R-:W-:Y:S01]  /*75d0*/  F2FP.BF16.F32.PACK_AB R0, RZ, R0 ;  /* 0x00000000ff00723e */ /* 0x002fe200000010ff */
[----:B------:R-:W-:Y:S06]  /*75e0*/  BRA `(.L_x_159) ;  /* 0x0000000c005c7947 */ /* 0x000fec0003800000 */
.L_x_161:
[----:B------:R-:W2:Y:S02]  /*75f0*/  LDG.E R2, desc[UR36][R2.64] ;  /* 0x0000002402027981 */ /* 0x000ea4000c1e1900 */
[----:B--2---:R-:W-:-:S04]  /*7600*/  I2FP.F32.S32 R0, R2 ;  /* 0x0000000200007245 */ /* 0x004fc80000201400 */
[----:B------:R-:W-:Y:S01]  /*7610*/  F2FP.BF16.F32.PACK_AB R0, RZ, R0 ;  /* 0x00000000ff00723e */ /* 0x000fe200000010ff */
[----:B------:R-:W-:Y:S06]  /*7620*/  BRA `(.L_x_159) ;  /* 0x0000000c004c7947 */ /* 0x000fec0003800000 */
.L_x_160:
[----:B------:R-:W2:Y:S02]  /*7630*/  LDG.E.U16 R2, desc[UR36][R2.64] ;  /* 0x0000002402027981 */ /* 0x000ea4000c1e1500 */
[----:B--2---:R-:W1:Y:S02]  /*7640*/  I2F.S16 R0, R2 ;  /* 0x0000000200007306 */ /* 0x004e640000101400 */
[----:B-1----:R-:W-:Y:S01]  /*7650*/  F2FP.BF16.F32.PACK_AB R0, RZ, R0 ;  /* 0x00000000ff00723e */ /* 0x002fe200000010ff */
[----:B------:R-:W-:Y:S06]  /*7660*/  BRA `(.L_x_159) ;  /* 0x0000000c003c7947 */ /* 0x000fec0003800000 */
.L_x_155:
        /* <DEDUP_REMOVED lines=9> */
.L_x_163:
[----:B------:R-:W2:Y:S02]  /*7700*/  LDG.E.U16 R0, desc[UR36][R2.64] ;  /* 0x0000002402007981 */ /* 0x000ea4000c1e1500 */
[----:B--2---:R-:W-:-:S05]  /*7710*/  HADD2.F32 R0, -RZ, R0.H0_H0 ;  /* 0x20000000ff007230 */ /* 0x004fca0000004100 */
[----:B------:R-:W-:Y:S01]  /*7720*/  F2FP.BF16.F32.PACK_AB R0, RZ, R0 ;  /* 0x00000000ff00723e */ /* 0x000fe200000010ff */
[----:B------:R-:W-:Y:S06]  /*7730*/  BRA `(.L_x_159) ;  /* 0x0000000c00087947 */ /* 0x000fec0003800000 */
.L_x_162:
        /* <DEDUP_REMOVED lines=9> */
.L_x_165:
[----:B------:R-:W2:Y:S02]  /*77d0*/  LDG.E.U16 R2, desc[UR36][R2.64] ;  /* 0x0000002402027981 */ /* 0x000ea4000c1e1500 */
[----:B--2---:R-:W-:-:S05]  /*77e0*/  HADD2.F32 R0, -RZ, R2.H0_H0 ;  /* 0x20000002ff007230 */ /* 0x004fca0000004100 */
[----:B------:R-:W-:Y:S01]  /*77f0*/  F2FP.BF16.F32.PACK_AB R0, RZ, R0 ;  /* 0x00000000ff00723e */ /* 0x000fe200000010ff */
[----:B------:R-:W-:Y:S06]  /*7800*/  BRA `(.L_x_159) ;  /* 0x0000000800d47947 */ /* 0x000fec0003800000 */
.L_x_164:
[----:B------:R-:W2:Y:S01]  /*7810*/  LDG.E.64 R2, desc[UR36][R2.64] ;  /* 0x0000002402027981 */ /* 0x000ea2000c1e1b00 */
[----:B------:R-:W-:Y:S01]  /*7820*/  UMOV UR4, 0xf0000000 ;  /* 0xf000000000047882 */ /* 0x000fe20000000000 */
[----:B------:R-:W-:Y:S01]  /*7830*/  UMOV UR5, 0x380fffff ;  /* 0x380fffff00057882 */ /* 0x000fe20000000000 */
[----:B--2---:R-:W1:Y:S01]  /*7840*/  F2F.F32.F64 R0, R2 ;  /* 0x0000000200007310 */ /* 0x004e620000301000 */
[----:B------:R-:W-:-:S14]  /*7850*/  DSETP.GEU.AND P0, PT, |R2|, UR4, PT ;  /* 0x0000000402007e2a */ /* 0x000fdc000bf0e200 */
[----:B-1----:R-:W-:-:S05]  /*7860*/  @!P0 FMUL R0, R0, 1.175494350822287508e-38 ;  /* 0x0080000000008820 */ /* 0x002fca0000400000 */
[----:B------:R-:W-:Y:S01]  /*7870*/  F2FP.BF16.F32.PACK_AB R0, RZ, R0 ;  /* 0x00000000ff00723e */ /* 0x000fe200000010ff */
[----:B------:R-:W-:Y:S06]  /*7880*/  BRA `(.L_x_159) ;  /* 0x0000000800b47947 */ /* 0x000fec0003800000 */
.L_x_154:
        /* <DEDUP_REMOVED lines=13> */
.L_x_168:
        /* <DEDUP_REMOVED lines=8> */
.L_x_167:
        /* <DEDUP_REMOVED lines=11> */
[----:B------:R-:W1:Y:S02]  /*7a90*/  FLO.U32 R5, R4 ;  /* 0x0000000400057300 */ /* 0x000e6400000e0000 */
[----:B-1----:R-:W-:-:S05]  /*7aa0*/  IMAD.MOV R5, RZ, RZ, -R5 ;  /* 0x000000ffff057224 */ /* 0x002fca00078e0a05 */
        /* <DEDUP_REMOVED lines=14> */
.L_x_170:
[----:B------:R-:W2:Y:S02]  /*7b90*/  LDG.E.U8 R2, desc[UR36][R2.64] ;  /* 0x0000002402027981 */ /* 0x000ea4000c1e1100 */
[C---:B--2---:R-:W-:Y:S02]  /*7ba0*/  IMAD.SHL.U32 R0, R2.reuse, 0x2000000, RZ ;  /* 0x0200000002007824 */ /* 0x044fe400078e00ff */
[----:B------:R-:W-:-:S03]  /*7bb0*/  IMAD.SHL.U32 R5, R2, 0x100, RZ ;  /* 0x0000010002057824 */ /* 0x000fc600078e00ff */
        /* <DEDUP_REMOVED lines=8> */
[----:B------:R-:W-:Y:S01]  /*7c40*/  F2FP.BF16.F32.PACK_AB R0, RZ, R0 ;  /* 0x00000000ff00723e */ /* 0x000fe200000010ff */
[----:B------:R-:W-:Y:S06]  /*7c50*/  BRA `(.L_x_159) ;  /* 0x0000000400c07947 */ /* 0x000fec0003800000 */
.L_x_169:
[----:B------:R1:W5:Y:S01]  /*7c60*/  LDG.E.U16 R0, desc[UR36][R2.64] ;  /* 0x0000002402007981 */ /* 0x000362000c1e1500 */
[----:B------:R-:W-:Y:S05]  /*7c70*/  BRA `(.L_x_159) ;  /* 0x0000000400b87947 */ /* 0x000fea0003800000 */
.L_x_166:
        /* <DEDUP_REMOVED lines=12> */
.L_x_173:
        /* <DEDUP_REMOVED lines=21> */
.L_x_177:
[----:B------:R-:W-:Y:S05]  /*7e90*/  BSYNC.RECONVERGENT B1 ;  /* 0x0000000000017941 */ /* 0x000fea0003800200 */
.L_x_176:
[----:B------:R-:W-:Y:S01]  /*7ea0*/  IMAD.SHL.U32 R0, R0, 0x100000, RZ ;  /* 0x0010000000007824 */ /* 0x000fe200078e00ff */
[----:B------:R-:W-:-:S04]  /*7eb0*/  LEA R2, R2, 0x3b800000, 0x17 ;  /* 0x3b80000002027811 */ /* 0x000fc800078eb8ff */
[----:B------:R-:W-:-:S07]  /*7ec0*/  LOP3.LUT R0, R2, R0, R7, 0xfe, !PT ;  /* 0x0000000002007212 */ /* 0x000fce00078efe07 */
.L_x_175:
[----:B------:R-:W-:Y:S05]  /*7ed0*/  BSYNC.RECONVERGENT B0 ;  /* 0x0000000000007941 */ /* 0x000fea0003800200 */
.L_x_174:
[----:B------:R-:W-:Y:S01]  /*7ee0*/  F2FP.BF16.F32.PACK_AB R0, RZ, R0 ;  /* 0x00000000ff00723e */ /* 0x000fe200000010ff */
[----:B------:R-:W-:Y:S06]  /*7ef0*/  BRA `(.L_x_159) ;  /* 0x0000000400187947 */ /* 0x000fec0003800000 */
.L_x_172:
        /* <DEDUP_REMOVED lines=21> */
.L_x_181:
[----:B------:R-:W-:Y:S05]  /*8050*/  BSYNC.RECONVERGENT B1 ;  /* 0x0000000000017941 */ /* 0x000fea0003800200 */
.L_x_180:
[----:B------:R-:W-:Y:S02]  /*8060*/  SHF.L.U32 R0, R0, 0x15, RZ ;  /* 0x0000001500007819 */ /* 0x000fe400000006ff */
[----:B------:R-:W-:-:S04]  /*8070*/  LEA R2, R2, 0x37800000, 0x17 ;  /* 0x3780000002027811 */ /* 0x000fc800078eb8ff */
[----:B------:R-:W-:-:S07]  /*8080*/  LOP3.LUT R0, R2, R0, R7, 0xfe, !PT ;  /* 0x0000000002007212 */ /* 0x000fce00078efe07 */
.L_x_179:
[----:B------:R-:W-:Y:S05]  /*8090*/  BSYNC.RECONVERGENT B0 ;  /* 0x0000000000007941 */ /* 0x000fea0003800200 */
.L_x_178:
[----:B------:R-:W-:Y:S01]  /*80a0*/  F2FP.BF16.F32.PACK_AB R0, RZ, R0 ;  /* 0x00000000ff00723e */ /* 0x000fe200000010ff */
[----:B------:R-:W-:Y:S06]  /*80b0*/  BRA `(.L_x_159) ;  /* 0x0000000000a87947 */ /* 0x000fec0003800000 */
.L_x_171:
        /* <DEDUP_REMOVED lines=14> */
.L_x_185:
[----:B------:R-:W-:Y:S05]  /*81a0*/  BSYNC.RECONVERGENT B0 ;  /* 0x0000000000007941 */ /* 0x000fea0003800200 */
.L_x_184:
[----:B------:R-:W-:Y:S01]  /*81b0*/  F2FP.BF16.F32.PACK_AB R0, RZ, R0 ;  /* 0x00000000ff00723e */ /* 0x000fe200000010ff */
[----:B------:R-:W-:Y:S06]  /*81c0*/  BRA `(.L_x_159) ;  /* 0x0000000000647947 */ /* 0x000fec0003800000 */
.L_x_158:
[----:B------:R-:W-:Y:S01]  /*81d0*/  MOV R2, 0x0 ;  /* 0x0000000000027802 */ /* 0x000fe20000000f00 */
[----:B------:R-:W1:Y:S01]  /*81e0*/  LDCU.64 UR4, c[0x4][0x178] ;  /* 0x01002f00ff0477ac */ /* 0x000e620008000a00 */
[----:B------:R-:W-:Y:S02]  /*81f0*/  IMAD.MOV.U32 R8, RZ, RZ, 0x4e ;  /* 0x0000004eff087424 */ /* 0x000fe400078e00ff */
[----:B------:R-:W-:Y:S01]  /*8200*/  IMAD.MOV.U32 R12, RZ, RZ, 0x1 ;  /* 0x00000001ff0c7424 */ /* 0x000fe200078e00ff */
[----:B------:R-:W2:Y:S01]  /*8210*/  LDCU.64 UR6, c[0x4][0x180] ;  /* 0x01003000ff0677ac */ /* 0x000ea20008000a00 */
[----:B------:R-:W3:Y:S01]  /*8220*/  LDC.64 R2, c[0x4][R2] ;  /* 0x0100000002027b82 */ /* 0x000ee20000000a00 */
[----:B------:R-:W-:Y:S01]  /*8230*/  IMAD.MOV.U32 R13, RZ, RZ, RZ ;  /* 0x000000ffff0d7224 */ /* 0x000fe200078e00ff */
[----:B------:R-:W4:Y:S01]  /*8240*/  LDCU.64 UR8, c[0x4][0x88] ;  /* 0x01001100ff0877ac */ /* 0x000f220008000a00 */
[----:B-1----:R-:W-:Y:S02]  /*8250*/  IMAD.U32 R4, RZ, RZ, UR4 ;  /* 0x00000004ff047e24 */ /* 0x002fe4000f8e00ff */
[----:B------:R-:W-:-:S02]  /*8260*/  IMAD.U32 R5, RZ, RZ, UR5 ;  /* 0x00000005ff057e24 */ /* 0x000fc4000f8e00ff */
[----:B--2---:R-:W-:Y:S01]  /*8270*/  IMAD.U32 R6, RZ, RZ, UR6 ;  /* 0x00000006ff067e24 */ /* 0x004fe2000f8e00ff */
[----:B------:R-:W-:Y:S01]  /*8280*/  MOV R7, UR7 ;  /* 0x0000000700077c02 */ /* 0x000fe20008000f00 */
[----:B----4-:R-:W-:Y:S02]  /*8290*/  IMAD.U32 R10, RZ, RZ, UR8 ;  /* 0x00000008ff0a7e24 */ /* 0x010fe4000f8e00ff */
[----:B------:R-:W-:-:S07]  /*82a0*/  IMAD.U32 R11, RZ, RZ, UR9 ;  /* 0x00000009ff0b7e24 */ /* 0x000fce000f8e00ff */
[----:B------:R-:W-:-:S07]  /*82b0*/  LEPC R20, `(.L_x_186) ;  /* 0x000000001014794e */ /* 0x000fce0000000000 */
[----:B0--3-5:R-:W-:Y:S05]  /*82c0*/  CALL.ABS.NOINC R2 ;  /* 0x0000000002007343 */ /* 0x029fea0003c00000 */
.L_x_186:
[----:B------:R-:W-:Y:S01]  /*82d0*/  PRMT R0, RZ, 0x7610, R0 ;  /* 0x00007610ff007816 */ /* 0x000fe20000000000 */
[----:B------:R-:W-:Y:S06]  /*82e0*/  BRA `(.L_x_159) ;  /* 0x00000000001c7947 */ /* 0x000fec0003800000 */
.L_x_183:
[----:B------:R-:W2:Y:S02]  /*82f0*/  LDG.E.64 R2, desc[UR36][R2.64] ;  /* 0x0000002402027981 */ /* 0x000ea4000c1e1b00 */
[----:B--2---:R-:W1:Y:S02]  /*8300*/  I2F.U64 R0, R2 ;  /* 0x0000000200007312 */ /* 0x004e640000301000 */
[----:B-1----:R-:W-:Y:S01]  /*8310*/  F2FP.BF16.F32.PACK_AB R0, RZ, R0 ;  /* 0x00000000ff00723e */ /* 0x002fe200000010ff */
[----:B------:R-:W-:Y:S06]  /*8320*/  BRA `(.L_x_159) ;  /* 0x00000000000c7947 */ /* 0x000fec0003800000 */
.L_x_182:
[----:B------:R-:W2:Y:S02]  /*8330*/  LDG.E R2, desc[UR36][R2.64] ;  /* 0x0000002402027981 */ /* 0x000ea4000c1e1900 */
[----:B--2---:R-:W-:-:S04]  /*8340*/  I2FP.F32.U32 R0, R2 ;  /* 0x0000000200007245 */ /* 0x004fc80000201000 */
[----:B------:R-:W-:-:S07]  /*8350*/  F2FP.BF16.F32.PACK_AB R0, RZ, R0 ;  /* 0x00000000ff00723e */ /* 0x000fce00000010ff */
.L_x_159:
[----:B-----5:R-:W-:Y:S01]  /*8360*/  IMAD.U32 R0, R0, 0x10000, RZ ;  /* 0x0001000000007824 */ /* 0x020fe200078e00ff */
[----:B------:R-:W-:Y:S04]  /*8370*/  BSSY.RECONVERGENT B1, `(.L_x_187) ;  /* 0x0000069000017945 */ /* 0x000fe80003800200 */
[----:B------:R-:W-:-:S13]  /*8380*/  FSETP.NEU.FTZ.AND P0, PT, R0, RZ, PT ;  /* 0x000000ff0000720b */ /* 0x000fda0003f1d000 */
[----:B------:R-:W-:Y:S05]  /*8390*/  @!P0 BRA `(.L_x_188) ;  /* 0x0000000400848947 */ /* 0x000fea0003800000 */
[----:B------:R-:W-:Y:S01]  /*83a0*/  SHF.L.U32 R19, R19, 0x10, RZ ;  /* 0x0000001013137819 */ /* 0x000fe200000006ff */
[----:B------:R-:W-:Y:S03]  /*83b0*/  BSSY.RECONVERGENT B0, `(.L_x_189) ;  /* 0x0000041000007945 */ /* 0x000fe60003800200 */
[C---:B------:R-:W-:Y:S01]  /*83c0*/  FSETP.GEU.FTZ.AND P0, PT, |R19|.reuse, |R0|, PT ;  /* 0x400000001300720b */ /* 0x040fe20003f1e200 */
[----:B-1----:R-:W-:-:S12]  /*83d0*/  FADD.FTZ R2, |R19|, -RZ ;  /* 0x800000ff13027221 */ /* 0x002fd80000010200 */
[----:B------:R-:W-:Y:S05]  /*83e0*/  @!P0 BRA `(.L_x_190) ;  /* 0x0000000000f48947 */ /* 0x000fea0003800000 */
[----:B------:R-:W-:-:S05]  /*83f0*/  FMUL.FTZ R5, |R0|, 8388608 ;  /* 0x4b00000000057820 */ /* 0x000fca0000410200 */
[----:B------:R-:W-:-:S13]  /*8400*/  FSETP.GTU.FTZ.AND P0, PT, R2, R5, PT ;  /* 0x000000050200720b */ /* 0x000fda0003f1c000 */
[----:B------:R-:W-:Y:S05]  /*8410*/  @P0 BRA `(.L_x_191) ;  /* 0x0000000000680947 */ /* 0x000fea0003800000 */
[----:B------:R-:W-:Y:S01]  /*8420*/  FADD.FTZ R7, |R0|, -RZ ;  /* 0x800000ff00077221 */ /* 0x000fe20000010200 */
[----:B------:R-:W-:Y:S03]  /*8430*/  BSSY.RECONVERGENT B2, `(.L_x_192) ;  /* 0x0000016000027945 */ /* 0x000fe60003800200 */
[----:B------:R-:W1:Y:S01]  /*8440*/  MUFU.RCP R3, R7 ;  /* 0x0000000700037308 */ /* 0x000e620000001000 */
[----:B------:R-:W-:Y:S01]  /*8450*/  FADD.FTZ R5, -R7, -RZ ;  /* 0x800000ff07057221 */ /* 0x000fe20000010100 */
[----:B-1----:R-:W-:-:S06]  /*8460*/  FMUL.FTZ R3, R2, R3 ;  /* 0x0000000302037220 */ /* 0x002fcc0000410000 */
[----:B------:R-:W1:Y:S02]  /*8470*/  FRND.TRUNC R3, R3 ;  /* 0x0000000300037307 */ /* 0x000e64000020d000 */
[----:B-1----:R-:W-:-:S05]  /*8480*/  FFMA R5, R3, R5, R2 ;  /* 0x0000000503057223 */ /* 0x002fca0000000002 */
[----:B------:R-:W-:-:S13]  /*8490*/  ISETP.GE.U32.AND P0, PT, R5, R7, PT ;  /* 0x000000070500720c */ /* 0x000fda0003f06070 */
[----:B------:R-:W-:Y:S05]  /*84a0*/  @!P0 BRA `(.L_x_193) ;  /* 0x0000000000388947 */ /* 0x000fea0003800000 */
[----:B------:R-:W-:-:S13]  /*84b0*/  ISETP.GT.U32.AND P0, PT, R5, -0x80000000, PT ;  /* 0x800000000500780c */ /* 0x000fda0003f04070 */
[----:B------:R-:W-:Y:S05]  /*84c0*/  @P0 BRA `(.L_x_194) ;  /* 0x0000000000240947 */ /* 0x000fea0003800000 */
[----:B------:R-:W-:Y:S01]  /*84d0*/  FADD.FTZ R4, |R0|, |R0| ;  /* 0x4000000000047221 */ /* 0x000fe20000010200 */
[----:B------:R-:W-:-:S04]  /*84e0*/  FADD.FTZ R3, R3, 1 ;  /* 0x3f80000003037421 */ /* 0x000fc80000010000 */
[----:B------:R-:W-:-:S13]  /*84f0*/  FSETP.GE.FTZ.AND P0, PT, R5, R4, PT ;  /* 0x000000040500720b */ /* 0x000fda0003f16000 */
[----:B------:R-:W-:Y:S05]  /*8500*/  @!P0 BRA `(.L_x_193) ;  /* 0x0000000000208947 */ /* 0x000fea0003800000 */
[----:B------:R-:W-:Y:S01]  /*8510*/  FFMA.FTZ R4, |R0|, -3, R5 ;  /* 0xc040000000047823 */ /* 0x000fe20000010205 */
[----:B------:R-:W-:-:S04]  /*8520*/  FADD.FTZ R3, R3, 1 ;  /* 0x3f80000003037421 */ /* 0x000fc80000010000 */
[----:B------:R-:W-:-:S13]  /*8530*/  FSETP.GE.FTZ.AND P0, PT, R4, RZ, PT ;  /* 0x000000ff0400720b */ /* 0x000fda0003f16000 */
[----:B------:R-:W-:Y:S01]  /*8540*/  @P0 FADD.FTZ R3, R3, 1 ;  /* 0x3f80000003030421 */ /* 0x000fe20000010000 */
[----:B------:R-:W-:Y:S06]  /*8550*/  BRA `(.L_x_193) ;  /* 0x00000000000c7947 */ /* 0x000fec0003800000 */
.L_x_194:
[----:B------:R-:W-:Y:S01]  /*8560*/  FSETP.GEU.FTZ.AND P0, PT, R5, -R7, PT ;  /* 0x800000070500720b */ /* 0x000fe20003f1e000 */
[----:B------:R-:W-:-:S12]  /*8570*/  FADD.FTZ R3, R3, -1 ;  /* 0xbf80000003037421 */ /* 0x000fd80000010000 */
[----:B------:R-:W-:-:S07]  /*8580*/  @!P0 FADD.FTZ R3, R3, -1 ;  /* 0xbf80000003038421 */ /* 0x000fce0000010000 */
.L_x_193:
[----:B------:R-:W-:Y:S05]  /*8590*/  BSYNC.RECONVERGENT B2 ;  /* 0x0000000000027941 */ /* 0x000fea0003800200 */
.L_x_192:
[----:B------:R-:W-:Y:S01]  /*85a0*/  FFMA.FTZ R2, -R7, R3, R2 ;  /* 0x0000000307027223 */ /* 0x000fe20000010102 */
[----:B------:R-:W-:Y:S06]  /*85b0*/  BRA `(.L_x_190) ;  /* 0x0000000000807947 */ /* 0x000fec0003800000 */
.L_x_191:
        /* <DEDUP_REMOVED lines=14> */
[----:B0-----:R-:W-:-:S04]  /*86a0*/  LOP3.LUT R9, R3, 0x3f800000, RZ, 0xfc, !PT ;  /* 0x3f80000003097812 */ /* 0x001fc800078efcff */
[----:B------:R0:W1:Y:S03]  /*86b0*/  MUFU.RCP R8, R9 ;  /* 0x0000000900087308 */ /* 0x0000660000001000 */
.L_x_197:
[----:B------:R-:W-:-:S05]  /*86c0*/  VIMNMX.U32 R3, PT, PT, R4, 0xb800000, PT ;  /* 0x0b80000004037848 */ /* 0x000fca0003fe0000 */
[----:B------:R-:W-:Y:S02]  /*86d0*/  IMAD.IADD R2, R3, 0x1, R2 ;  /* 0x0000000103027824 */ /* 0x000fe400078e0202 */
[----:B------:R-:W-:Y:S02]  /*86e0*/  IMAD.IADD R4, R4, 0x1, -R3 ;  /* 0x0000000104047824 */ /* 0x000fe400078e0a03 */
[----:B-1----:R-:W-:-:S03]  /*86f0*/  FMUL.FTZ R5, R8, R2 ;  /* 0x0000000208057220 */ /* 0x002fc60000410000 */
[----:B------:R-:W-:Y:S01]  /*8700*/  ISETP.NE.AND P1, PT, R4, RZ, PT ;  /* 0x000000ff0400720c */ /* 0x000fe20003f25270 */
        /* <DEDUP_REMOVED lines=8> */
.L_x_196:
[----:B------:R-:W-:Y:S05]  /*8790*/  BSYNC.RECONVERGENT B2 ;  /* 0x0000000000027941 */ /* 0x000fea0003800200 */
.L_x_195:
[----:B------:R-:W-:-:S04]  /*87a0*/  FMUL.FTZ R2, R2, 1.1920928955078125e-07 ;  /* 0x3400000002027820 */ /* 0x000fc80000410000 */
[----:B------:R-:W-:-:S07]  /*87b0*/  FMUL.FTZ R2, R7, R2 ;  /* 0x0000000207027220 */ /* 0x000fce0000410000 */
.L_x_190:
[----:B------:R-:W-:Y:S05]  /*87c0*/  BSYNC.RECONVERGENT B0 ;  /* 0x0000000000007941 */ /* 0x000fea0003800200 */
.L_x_189:
        /* <DEDUP_REMOVED lines=12> */
[----:B------:R-:W-:-:S06]  /*8890*/  @!P0 FMUL.FTZ R19, R19, R3 ;  /* 0x0000000313138220 */ /* 0x000fcc0000410000 */
[----:B------:R-:W1:Y:S02]  /*88a0*/  @!P0 F2F.BF16.F32 R19, R19 ;  /* 0x0000001300138304 */ /* 0x000e640000202000 */
[----:B-1----:R-:W-:-:S05]  /*88b0*/  @!P0 IMAD.U32 R0, R19, 0x10000, RZ ;  /* 0x0001000013008824 */ /* 0x002fca00078e00ff */
[----:B------:R-:W-:-:S04]  /*88c0*/  @!P0 LOP3.LUT R0, RZ, 0x80000000, R0, 0xb8, !PT ;  /* 0x80000000ff008812 */ /* 0x000fc800078eb800 */
[----:B------:R-:W-:-:S04]  /*88d0*/  @!P0 F2FP.BF16.F32.PACK_AB R0, RZ, R0 ;  /* 0x00000000ff00823e */ /* 0x000fc800000010ff */
[----:B------:R-:W-:Y:S01]  /*88e0*/  @!P0 PRMT R5, R0, 0x7610, R5 ;  /* 0x0000761000058816 */ /* 0x000fe20000000005 */
[----:B------:R-:W-:Y:S06]  /*88f0*/  @!P0 BRA `(.L_x_198) ;  /* 0x0000000000408947 */ /* 0x000fec0003800000 */
        /* <DEDUP_REMOVED lines=11> */
.L_x_188:
[----:B-1----:R-:W1:Y:S01]  /*89b0*/  MUFU.RCP R3, R0 ;  /* 0x0000000000037308 */ /* 0x002e620000001000 */
[----:B------:R-:W-:-:S05]  /*89c0*/  SHF.L.U32 R2, R19, 0x10, RZ ;  /* 0x0000001013027819 */ /* 0x000fca00000006ff */
[----:B-1----:R-:W-:-:S05]  /*89d0*/  FMUL.FTZ R2, R3, R2 ;  /* 0x0000000203027220 */ /* 0x002fca0000410000 */
[----:B------:R-:W-:-:S04]  /*89e0*/  F2FP.BF16.F32.PACK_AB R2, RZ, R2 ;  /* 0x00000002ff02723e */ /* 0x000fc800000010ff */
[----:B------:R-:W-:-:S07]  /*89f0*/  PRMT R5, R2, 0x7610, R5 ;  /* 0x0000761002057816 */ /* 0x000fce0000000005 */
.L_x_198:
[----:B------:R-:W-:Y:S05]  /*8a00*/  BSYNC.RECONVERGENT B1 ;  /* 0x0000000000017941 */ /* 0x000fea0003800200 */
.L_x_187:
        /* <DEDUP_REMOVED lines=18> */
.L_x_202:
[----:B------:R-:W-:-:S06]  /*8b30*/  IMAD.U32 R5, R5, 0x10000, RZ ;  /* 0x0001000005057824 */ /* 0x000fcc00078e00ff */
[----:B------:R-:W1:Y:S02]  /*8b40*/  F2I.S64.TRUNC R4, R5 ;  /* 0x0000000500047311 */ /* 0x000e64000020d900 */
[----:B-1----:R1:W-:Y:S01]  /*8b50*/  STG.E.U8 desc[UR36][R2.64], R4 ;  /* 0x0000000402007986 */ /* 0x0023e2000c101124 */
[----:B------:R-:W-:Y:S05]  /*8b60*/  BRA `(.L_x_204) ;  /* 0x0000000c006c7947 */ /* 0x000fea0003800000 */
.L_x_201:
        /* <DEDUP_REMOVED lines=10> */
.L_x_206:
[----:B------:R-:W-:-:S06]  /*8c10*/  IMAD.U32 R5, R5, 0x10000, RZ ;  /* 0x0001000005057824 */ /* 0x000fcc00078e00ff */
[----:B------:R-:W1:Y:S02]  /*8c20*/  F2I.FTZ.TRUNC.NTZ R5, R5 ;  /* 0x0000000500057305 */ /* 0x000e64000021f100 */
[----:B-1----:R1:W-:Y:S01]  /*8c30*/  STG.E desc[UR36][R2.64], R5 ;  /* 0x0000000502007986 */ /* 0x0023e2000c101924 */
[----:B------:R-:W-:Y:S05]  /*8c40*/  BRA `(.L_x_204) ;  /* 0x0000000c00347947 */ /* 0x000fea0003800000 */
.L_x_205:
[----:B------:R-:W-:-:S06]  /*8c50*/  IMAD.U32 R5, R5, 0x10000, RZ ;  /* 0x0001000005057824 */ /* 0x000fcc00078e00ff */
[----:B------:R-:W1:Y:S02]  /*8c60*/  F2I.FTZ.TRUNC.NTZ R5, R5 ;  /* 0x0000000500057305 */ /* 0x000e64000021f100 */
[----:B-1----:R1:W-:Y:S01]  /*8c70*/  STG.E.U16 desc[UR36][R2.64], R5 ;  /* 0x0000000502007986 */ /* 0x0023e2000c101524 */
[----:B------:R-:W-:Y:S05]  /*8c80*/  BRA `(.L_x_204) ;  /* 0x0000000c00247947 */ /* 0x000fea0003800000 */
.L_x_200:
[----:B------:R-:W-:-:S09]  /*8c90*/  UISETP.GT.AND UP0, UPT, UR4, 0x6, UPT ;  /* 0x000000060400788c */ /* 0x000fd2000bf04270 */
[----:B------:R-:W-:Y:S05]  /*8ca0*/  BRA.U UP0, `(.L_x_207) ;  /* 0x00000001002c7547 */ /* 0x000fea000b800000 */
[----:B------:R-:W-:-:S09]  /*8cb0*/  UISETP.NE.AND UP0, UPT, UR4, 0x5, UPT ;  /* 0x000000050400788c */ /* 0x000fd2000bf05270 */
[----:B------:R-:W-:Y:S05]  /*8cc0*/  BRA.U !UP0, `(.L_x_208) ;  /* 0x0000000108147547 */ /* 0x000fea000b800000 */
[----:B------:R-:W-:-:S09]  /*8cd0*/  UISETP.NE.AND UP0, UPT, UR4, 0x6, UPT ;  /* 0x000000060400788c */ /* 0x000fd2000bf05270 */
[----:B------:R-:W-:Y:S05]  /*8ce0*/  BRA.U UP0, `(.L_x_203) ;  /* 0x0000000900307547 */ /* 0x000fea000b800000 */
[----:B------:R-:W-:-:S05]  /*8cf0*/  SHF.L.U32 R5, R5, 0x10, RZ ;  /* 0x0000001005057819 */ /* 0x000fca00000006ff */
[----:B------:R1:W-:Y:S01]  /*8d00*/  STG.E desc[UR36][R2.64], R5 ;  /* 0x0000000502007986 */ /* 0x0003e2000c101924 */
[----:B------:R-:W-:Y:S05]  /*8d10*/  BRA `(.L_x_204) ;  /* 0x0000000c00007947 */ /* 0x000fea0003800000 */
.L_x_208:
[----:B------:R-:W-:-:S05]  /*8d20*/  IMAD.U32 R0, R5, 0x10000, RZ ;  /* 0x0001000005007824 */ /* 0x000fca00078e00ff */
[----:B------:R-:W-:-:S05]  /*8d30*/  F2FP.F16.F32.PACK_AB R0, RZ, R0 ;  /* 0x00000000ff00723e */ /* 0x000fca00000000ff */
[----:B------:R1:W-:Y:S01]  /*8d40*/  STG.E.U16 desc[UR36][R2.64], R0 ;  /* 0x0000000002007986 */ /* 0x0003e2000c101524 */
[----:B------:R-:W-:Y:S05]  /*8d50*/  BRA `(.L_x_204) ;  /* 0x0000000800f07947 */ /* 0x000fea0003800000 */
.L_x_207:
        /* <DEDUP_REMOVED lines=10> */
.L_x_210:
[----:B------:R-:W-:-:S05]  /*8e00*/  IMAD.U32 R5, R5, 0x10000, RZ ;  /* 0x0001000005057824 */ /* 0x000fca00078e00ff */
[----:B------:R-:W-:-:S04]  /*8e10*/  F2FP.F16.F32.PACK_AB R5, RZ, R5 ;  /* 0x00000005ff05723e */ /* 0x000fc800000000ff */
[----:B------:R-:W-:-:S05]  /*8e20*/  PRMT R5, R5, 0x5410, RZ ;  /* 0x0000541005057816 */ /* 0x000fca00000000ff */
[----:B------:R1:W-:Y:S01]  /*8e30*/  STG.E desc[UR36][R2.64], R5 ;  /* 0x0000000502007986 */ /* 0x0003e2000c101924 */
[----:B------:R-:W-:Y:S05]  /*8e40*/  BRA `(.L_x_204) ;  /* 0x0000000800b47947 */ /* 0x000fea0003800000 */
.L_x_209:
[----:B------:R-:W-:-:S04]  /*8e50*/  IMAD.U32 R4, R5, 0x10000, RZ ;  /* 0x0001000005047824 */ /* 0x000fc800078e00ff */
[----:B------:R-:W-:-:S06]  /*8e60*/  FMUL.FTZ R4, R4, 1 ;  /* 0x3f80000004047820 */ /* 0x000fcc0000410000 */
[----:B------:R-:W1:Y:S02]  /*8e70*/  F2F.F64.F32 R4, R4 ;  /* 0x0000000400047310 */ /* 0x000e640000201800 */
[----:B-1----:R1:W-:Y:S01]  /*8e80*/  STG.E.64 desc[UR36][R2.64], R4 ;  /* 0x0000000402007986 */ /* 0x0023e2000c101b24 */
[----:B------:R-:W-:Y:S05]  /*8e90*/  BRA `(.L_x_204) ;  /* 0x0000000800a07947 */ /* 0x000fea0003800000 */
.L_x_199:
[----:B------:R-:W-:-:S09]  /*8ea0*/  UISETP.GT.AND UP0, UPT, UR4, 0x18, UPT ;  /* 0x000000180400788c */ /* 0x000fd2000bf04270 */
[----:B------:R-:W-:Y:S05]  /*8eb0*/  BRA.U !UP0, `(.L_x_211) ;  /* 0x0000000508607547 */ /* 0x000fea000b800000 */
        /* <DEDUP_REMOVED lines=8> */
[----:B------:R-:W-:-:S06]  /*8f40*/  IMAD.U32 R5, R5, 0x10000, RZ ;  /* 0x0001000005057824 */ /* 0x000fcc00078e00ff */
[----:B------:R-:W1:Y:S02]  /*8f50*/  F2I.FTZ.U32.TRUNC.NTZ R5, R5 ;  /* 0x0000000500057305 */ /* 0x000e64000021f000 */
[----:B-1----:R1:W-:Y:S01]  /*8f60*/  STG.E.U16 desc[UR36][R2.64], R5 ;  /* 0x0000000502007986 */ /* 0x0023e2000c101524 */
[----:B------:R-:W-:Y:S05]  /*8f70*/  BRA `(.L_x_204) ;  /* 0x0000000800687947 */ /* 0x000fea0003800000 */
.L_x_214:
[----:B------:R-:W-:Y:S01]  /*8f80*/  SHF.L.U32 R5, R5, 0x10, RZ ;  /* 0x0000001005057819 */ /* 0x000fe200000006ff */
[----:B------:R-:W-:Y:S01]  /*8f90*/  BSSY.RECONVERGENT B0, `(.L_x_215) ;  /* 0x0000013000007945 */ /* 0x000fe20003800200 */
[----:B------:R-:W-:Y:S02]  /*8fa0*/  IMAD.MOV.U32 R0, RZ, RZ, 0x80 ;  /* 0x00000080ff007424 */ /* 0x000fe400078e00ff */
[----:B------:R-:W-:-:S04]  /*8fb0*/  LOP3.LUT R4, R5, 0x7fffffff, RZ, 0xc0, !PT ;  /* 0x7fffffff05047812 */ /* 0x000fc800078ec0ff */
[----:B------:R-:W-:-:S13]  /*8fc0*/  ISETP.GT.U32.AND P0, PT, R4, 0x437fffff, PT ;  /* 0x437fffff0400780c */ /* 0x000fda0003f04070 */
[----:B------:R-:W-:Y:S05]  /*8fd0*/  @P0 BRA `(.L_x_216) ;  /* 0x0000000000380947 */ /* 0x000fea0003800000 */
[----:B------:R-:W-:-:S13]  /*8fe0*/  ISETP.GE.U32.AND P0, PT, R4, 0x3c000000, PT ;  /* 0x3c0000000400780c */ /* 0x000fda0003f06070 */
[----:B------:R-:W-:-:S04]  /*8ff0*/  @P0 SHF.R.U32.HI R0, RZ, 0x14, R5 ;  /* 0x00000014ff000819 */ /* 0x000fc80000011605 */
[----:B------:R-:W-:-:S04]  /*9000*/  @P0 LOP3.LUT R0, R0, 0x1, RZ, 0xc0, !PT ;  /* 0x0000000100000812 */ /* 0x000fc800078ec0ff */
[----:B------:R-:W-:-:S04]  /*9010*/  @P0 IADD3 R0, PT, PT, R5, 0x487ffff, R0 ;  /* 0x0487ffff05000810 */ /* 0x000fc80007ffe000 */
[----:B------:R-:W-:-:S04]  /*9020*/  @P0 SHF.R.U32.HI R0, RZ, 0x14, R0 ;  /* 0x00000014ff000819 */ /* 0x000fc80000011600 */
[----:B------:R-:W-:Y:S01]  /*9030*/  @P0 LOP3.LUT R0, R0, 0xff, RZ, 0xc0, !PT ;  /* 0x000000ff00000812 */ /* 0x000fe200078ec0ff */
[----:B------:R-:W-:Y:S06]  /*9040*/  @P0 BRA `(.L_x_217) ;  /* 0x0000000000140947 */ /* 0x000fec0003800000 */
[----:B------:R-:W-:-:S05]  /*9050*/  FADD.FTZ R0, R4, 8192 ;  /* 0x4600000004007421 */ /* 0x000fca0000010000 */
[----:B------:R-:W-:Y:S02]  /*9060*/  LOP3.LUT P0, R4, R0, 0xff, RZ, 0xc0, !PT ;  /* 0x000000ff00047812 */ /* 0x000fe4000780c0ff */
[----:B------:R-:W-:-:S11]  /*9070*/  PRMT R0, RZ, 0x7610, R0 ;  /* 0x00007610ff007816 */ /* 0x000fd60000000000 */
[----:B------:R-:W-:Y:S05]  /*9080*/  @!P0 BRA `(.L_x_216) ;  /* 0x00000000000c8947 */ /* 0x000fea0003800000 */
[----:B------:R-:W-:-:S07]  /*9090*/  IMAD.MOV.U32 R0, RZ, RZ, R4 ;  /* 0x000000ffff007224 */ /* 0x000fce00078e0004 */
.L_x_217:
[----:B------:R-:W-:-:S04]  /*90a0*/  SHF.R.U32.HI R5, RZ, 0x18, R5 ;  /* 0x00000018ff057819 */ /* 0x000fc80000011605 */
[----:B------:R-:W-:-:S07]  /*90b0*/  LOP3.LUT R0, R0, 0x80, R5, 0xf8, !PT ;  /* 0x0000008000007812 */ /* 0x000fce00078ef805 */
.L_x_216:
[----:B------:R-:W-:Y:S05]  /*90c0*/  BSYNC.RECONVERGENT B0 ;  /* 0x0000000000007941 */ /* 0x000fea0003800200 */
.L_x_215:
[----:B------:R4:W-:Y:S01]  /*90d0*/  STG.E.U8 desc[UR36][R2.64], R0 ;  /* 0x0000000002007986 */ /* 0x0009e2000c101124 */
[----:B------:R-:W-:Y:S05]  /*90e0*/  BRA `(.L_x_204) ;  /* 0x00000008000c7947 */ /* 0x000fea0003800000 */
.L_x_213:
[----:B------:R-:W-:Y:S01]  /*90f0*/  IMAD.U32 R5, R5, 0x10000, RZ ;  /* 0x0001000005057824 */ /* 0x000fe200078e00ff */
[----:B------:R-:W-:Y:S01]  /*9100*/  BSSY.RECONVERGENT B0, `(.L_x_218) ;  /* 0x0000013000007945 */ /* 0x000fe20003800200 */
[----:B------:R-:W-:-:S03]  /*9110*/  IMAD.MOV.U32 R0, RZ, RZ, 0x80 ;  /* 0x00000080ff007424 */ /* 0x000fc600078e00ff */
        /* <DEDUP_REMOVED lines=15> */
.L_x_220:
[----:B------:R-:W-:-:S04]  /*9210*/  SHF.R.U32.HI R5, RZ, 0x18, R5 ;  /* 0x00000018ff057819 */ /* 0x000fc80000011605 */
[----:B------:R-:W-:-:S07]  /*9220*/  LOP3.LUT R0, R0, 0x80, R5, 0xf8, !PT ;  /* 0x0000008000007812 */ /* 0x000fce00078ef805 */
.L_x_219:
[----:B------:R-:W-:Y:S05]  /*9230*/  BSYNC.RECONVERGENT B0 ;  /* 0x0000000000007941 */ /* 0x000fea0003800200 */
.L_x_218:
[----:B------:R1:W-:Y:S01]  /*9240*/  STG.E.U8 desc[UR36][R2.64], R0 ;  /* 0x0000000002007986 */ /* 0x0003e2000c101124 */
[----:B------:R-:W-:Y:S05]  /*9250*/  BRA `(.L_x_204) ;  /* 0x0000000400b07947 */ /* 0x000fea0003800000 */
.L_x_212:
[----:B------:R-:W-:-:S09]  /*9260*/  UISETP.NE.AND UP0, UPT, UR4, 0x1c, UPT ;  /* 0x0000001c0400788c */ /* 0x000fd2000bf05270 */
[----:B------:R-:W-:Y:S05]  /*9270*/  BRA.U !UP0, `(.L_x_221) ;  /* 0x0000000108607547 */ /* 0x000fea000b800000 */
[----:B------:R-:W-:-:S09]  /*9280*/  UISETP.NE.AND UP0, UPT, UR4, 0x1d, UPT ;  /* 0x0000001d0400788c */ /* 0x000fd2000bf05270 */
[----:B------:R-:W-:Y:S05]  /*9290*/  BRA.U !UP0, `(.L_x_222) ;  /* 0x0000000108487547 */ /* 0x000fea000b800000 */
[----:B------:R-:W-:-:S09]  /*92a0*/  UISETP.NE.AND UP0, UPT, UR4, 0x2c, UPT ;  /* 0x0000002c0400788c */ /* 0x000fd2000bf05270 */
[----:B------:R-:W-:Y:S05]  /*92b0*/  BRA.U UP0, `(.L_x_203) ;  /* 0x0000000100bc7547 */ /* 0x000fea000b800000 */
[----:B------:R-:W-:-:S05]  /*92c0*/  IMAD.U32 R5, R5, 0x10000, RZ ;  /* 0x0001000005057824 */ /* 0x000fca00078e00ff */
[----:B------:R-:W-:-:S04]  /*92d0*/  SHF.R.U32.HI R6, RZ, 0x17, R5 ;  /* 0x00000017ff067819 */ /* 0x000fc80000011605 */
[----:B------:R-:W-:-:S04]  /*92e0*/  LOP3.LUT R4, R6, 0xff, RZ, 0xc0, !PT ;  /* 0x000000ff06047812 */ /* 0x000fc800078ec0ff */
[----:B------:R-:W-:-:S13]  /*92f0*/  ISETP.NE.AND P1, PT, R4, 0xff, PT ;  /* 0x000000ff0400780c */ /* 0x000fda0003f25270 */
[--C-:B------:R-:W-:Y:S02]  /*9300*/  @P1 SHF.R.U32.HI R0, RZ, 0x16, R5.reuse ;  /* 0x00000016ff001819 */ /* 0x100fe40000011605 */
[----:B------:R-:W-:Y:S01]  /*9310*/  @P1 LOP3.LUT P0, RZ, R4, 0x3fffff, R5, 0xf8, !PT ;  /* 0x003fffff04ff1812 */ /* 0x000fe2000780f805 */
[----:B------:R-:W-:Y:S01]  /*9320*/  HFMA2 R5, -RZ, RZ, 0, 1.5199184417724609375e-05 ;  /* 0x000000ffff057431 */ /* 0x000fe200000001ff */
        /* <DEDUP_REMOVED lines=9> */
.L_x_222:
[----:B------:R-:W-:-:S06]  /*93c0*/  IMAD.U32 R5, R5, 0x10000, RZ ;  /* 0x0001000005057824 */ /* 0x000fcc00078e00ff */
[----:B------:R-:W1:Y:S02]  /*93d0*/  F2I.U64.TRUNC R4, R5 ;  /* 0x0000000500047311 */ /* 0x000e64000020d800 */
[----:B-1----:R2:W-:Y:S01]  /*93e0*/  STG.E.64 desc[UR36][R2.64], R4 ;  /* 0x0000000402007986 */ /* 0x0025e2000c101b24 */
[----:B------:R-:W-:Y:S05]  /*93f0*/  BRA `(.L_x_204) ;  /* 0x0000000400487947 */ /* 0x000fea0003800000 */
.L_x_221:
[----:B------:R-:W-:-:S06]  /*9400*/  IMAD.U32 R5, R5, 0x10000, RZ ;  /* 0x0001000005057824 */ /* 0x000fcc00078e00ff */
[----:B------:R-:W1:Y:S02]  /*9410*/  F2I.FTZ.U32.TRUNC.NTZ R5, R5 ;  /* 0x0000000500057305 */ /* 0x000e64000021f000 */
[----:B-1----:R1:W-:Y:S01]  /*9420*/  STG.E desc[UR36][R2.64], R5 ;  /* 0x0000000502007986 */ /* 0x0023e2000c101924 */
[----:B------:R-:W-:Y:S05]  /*9430*/  BRA `(.L_x_204) ;  /* 0x0000000400387947 */ /* 0x000fea0003800000 */
.L_x_211:
        /* <DEDUP_REMOVED lines=11> */
.L_x_224:
[----:B------:R-:W-:Y:S02]  /*94f0*/  SHF.L.U32 R5, R5, 0x10, RZ ;  /* 0x0000001005057819 */ /* 0x000fe400000006ff */
[----:B------:R-:W-:-:S03]  /*9500*/  CS2R R6, SRZ ;  /* 0x0000000000067805 */ /* 0x000fc6000001ff00 */
[----:B------:R-:W-:-:S06]  /*9510*/  FMUL.FTZ R5, R5, 1 ;  /* 0x3f80000005057820 */ /* 0x000fcc0000410000 */
[----:B------:R-:W1:Y:S02]  /*9520*/  F2F.F64.F32 R4, R5 ;  /* 0x0000000500047310 */ /* 0x000e640000201800 */
[----:B-1----:R1:W-:Y:S01]  /*9530*/  STG.E.128 desc[UR36][R2.64], R4 ;  /* 0x0000000402007986 */ /* 0x0023e2000c101d24 */
[----:B------:R-:W-:Y:S05]  /*9540*/  BRA `(.L_x_204) ;  /* 0x0000000000f47947 */ /* 0x000fea0003800000 */
.L_x_223:
[----:B------:R-:W-:-:S09]  /*9550*/  UISETP.NE.AND UP0, UPT, UR4, 0xf, UPT ;  /* 0x0000000f0400788c */ /* 0x000fd2000bf05270 */
[----:B------:R-:W-:Y:S05]  /*9560*/  BRA.U !UP0, `(.L_x_225) ;  /* 0x0000000108e87547 */ /* 0x000fea000b800000 */
[----:B------:R-:W-:-:S09]  /*9570*/  UISETP.NE.AND UP0, UPT, UR4, 0x17, UPT ;  /* 0x000000170400788c */ /* 0x000fd2000bf05270 */
[----:B------:R-:W-:Y:S05]  /*9580*/  BRA.U !UP0, `(.L_x_226) ;  /* 0x0000000108907547 */ /* 0x000fea000b800000 */
[----:B------:R-:W-:-:S09]  /*9590*/  UISETP.NE.AND UP0, UPT, UR4, 0x18, UPT ;  /* 0x000000180400788c */ /* 0x000fd2000bf05270 */
[----:B------:R-:W-:Y:S05]  /*95a0*/  BRA.U !UP0, `(.L_x_227) ;  /* 0x0000000108447547 */ /* 0x000fea000b800000 */
.L_x_203:
[----:B------:R-:W-:Y:S01]  /*95b0*/  MOV R0, 0x0 ;  /* 0x0000000000007802 */ /* 0x000fe20000000f00 */
[----:B------:R-:W1:Y:S01]  /*95c0*/  LDCU.64 UR4, c[0x4][0x178] ;  /* 0x01002f00ff0477ac */ /* 0x000e620008000a00 */
[----:B------:R-:W-:Y:S02]  /*95d0*/  HFMA2 R8, -RZ, RZ, 0, 6.020069122314453125e-06 ;  /* 0x00000065ff087431 */ /* 0x000fe400000001ff */
[----:B------:R-:W-:Y:S01]  /*95e0*/  IMAD.MOV.U32 R12, RZ, RZ, 0x1 ;  /* 0x00000001ff0c7424 */ /* 0x000fe200078e00ff */
[----:B------:R2:W3:Y:S01]  /*95f0*/  LDC.64 R2, c[0x4][R0] ;  /* 0x0100000000027b82 */ /* 0x0004e20000000a00 */
[----:B------:R-:W4:Y:S01]  /*9600*/  LDCU.64 UR6, c[0x4][0x180] ;  /* 0x01003000ff0677ac */ /* 0x000f220008000a00 */
[----:B------:R-:W-:Y:S01]  /*9610*/  IMAD.MOV.U32 R13, RZ, RZ, RZ ;  /* 0x000000ffff0d7224 */ /* 0x000fe200078e00ff */
[----:B------:R-:W5:Y:S01]  /*9620*/  LDCU.64 UR8, c[0x4][0x90] ;  /* 0x01001200ff0877ac */ /* 0x000f620008000a00 */
[----:B-1----:R-:W-:Y:S02]  /*9630*/  IMAD.U32 R4, RZ, RZ, UR4 ;  /* 0x00000004ff047e24 */ /* 0x002fe4000f8e00ff */
[----:B------:R-:W-:-:S02]  /*9640*/  IMAD.U32 R5, RZ, RZ, UR5 ;  /* 0x00000005ff057e24 */ /* 0x000fc4000f8e00ff */
[----:B----4-:R-:W-:Y:S02]  /*9650*/  IMAD.U32 R6, RZ, RZ, UR6 ;  /* 0x00000006ff067e24 */ /* 0x010fe4000f8e00ff */
[----:B------:R-:W-:Y:S02]  /*9660*/  IMAD.U32 R7, RZ, RZ, UR7 ;  /* 0x00000007ff077e24 */ /* 0x000fe4000f8e00ff */
[----:B-----5:R-:W-:Y:S02]  /*9670*/  IMAD.U32 R10, RZ, RZ, UR8 ;  /* 0x00000008ff0a7e24 */ /* 0x020fe4000f8e00ff */
[----:B--2---:R-:W-:-:S07]  /*9680*/  IMAD.U32 R11, RZ, RZ, UR9 ;  /* 0x00000009ff0b7e24 */ /* 0x004fce000f8e00ff */
[----:B------:R-:W-:-:S07]  /*9690*/  LEPC R20, `(.L_x_228) ;  /* 0x000000001014794e */ /* 0x000fce0000000000 */
[----:B0--3--:R-:W-:Y:S05]  /*96a0*/  CALL.ABS.NOINC R2 ;  /* 0x0000000002007343 */ /* 0x009fea0003c00000 */
.L_x_228:
[----:B------:R-:W-:Y:S05]  /*96b0*/  BRA `(.L_x_204) ;  /* 0x0000000000987947 */ /* 0x000fea0003800000 */
.L_x_227:
[----:B------:R-:W-:Y:S01]  /*96c0*/  IMAD.U32 R7, R5, 0x10000, RZ ;  /* 0x0001000005077824 */ /* 0x000fe200078e00ff */
[----:B------:R-:W-:Y:S01]  /*96d0*/  BSSY.RECONVERGENT B0, `(.L_x_229) ;  /* 0x000000c000007945 */ /* 0x000fe20003800200 */
[----:B------:R-:W-:-:S03]  /*96e0*/  IMAD.MOV.U32 R0, RZ, RZ, 0x7f ;  /* 0x0000007fff007424 */ /* 0x000fc600078e00ff */
[----:B------:R-:W-:Y:S02]  /*96f0*/  LOP3.LUT R4, R7, 0x7fffffff, RZ, 0xc0, !PT ;  /* 0x7fffffff07047812 */ /* 0x000fe400078ec0ff */
[----:B------:R-:W-:Y:S02]  /*9700*/  SHF.R.U32.HI R5, RZ, 0x18, R7 ;  /* 0x00000018ff057819 */ /* 0x000fe40000011607 */
[----:B------:R-:W-:-:S13]  /*9710*/  ISETP.GT.U32.AND P0, PT, R4, 0x43efffff, PT ;  /* 0x43efffff0400780c */ /* 0x000fda0003f04070 */
[----:B------:R-:W-:Y:S05]  /*9720*/  @P0 BRA `(.L_x_230) ;  /* 0x0000000000180947 */ /* 0x000fea0003800000 */
[----:B------:R-:W-:-:S13]  /*9730*/  ISETP.GE.U32.AND P0, PT, R4, 0x3c800000, PT ;  /* 0x3c8000000400780c */ /* 0x000fda0003f06070 */
[----:B------:R-:W-:-:S04]  /*9740*/  @P0 SHF.R.U32.HI R0, RZ, 0x14, R7 ;  /* 0x00000014ff000819 */ /* 0x000fc80000011607 */
[----:B------:R-:W-:-:S04]  /*9750*/  @P0 LOP3.LUT R0, R0, 0x1, RZ, 0xc0, !PT ;  /* 0x0000000100000812 */ /* 0x000fc800078ec0ff */
[----:B------:R-:W-:-:S04]  /*9760*/  @P0 IADD3 R0, PT, PT, R7, 0x407ffff, R0 ;  /* 0x0407ffff07000810 */ /* 0x000fc80007ffe000 */
[----:B------:R-:W-:Y:S01]  /*9770*/  @P0 SHF.R.U32.HI R0, RZ, 0x14, R0 ;  /* 0x00000014ff000819 */ /* 0x000fe20000011600 */
[----:B------:R-:W-:-:S07]  /*9780*/  @!P0 FADD.FTZ R0, R4, 16384 ;  /* 0x4680000004008421 */ /* 0x000fce0000010000 */
.L_x_230:
[----:B------:R-:W-:Y:S05]  /*9790*/  BSYNC.RECONVERGENT B0 ;  /* 0x0000000000007941 */ /* 0x000fea0003800200 */
.L_x_229:
[----:B------:R-:W-:-:S05]  /*97a0*/  LOP3.LUT R5, R0, 0x80, R5, 0xf8, !PT ;  /* 0x0000008000057812 */ /* 0x000fca00078ef805 */
[----:B------:R1:W-:Y:S01]  /*97b0*/  STG.E.U8 desc[UR36][R2.64], R5 ;  /* 0x0000000502007986 */ /* 0x0003e2000c101124 */
[----:B------:R-:W-:Y:S05]  /*97c0*/  BRA `(.L_x_204) ;  /* 0x0000000000547947 */ /* 0x000fea0003800000 */
.L_x_226:
[----:B------:R-:W-:Y:S01]  /*97d0*/  IMAD.U32 R5, R5, 0x10000, RZ ;  /* 0x0001000005057824 */ /* 0x000fe200078e00ff */
[----:B------:R-:W-:Y:S04]  /*97e0*/  BSSY.RECONVERGENT B0, `(.L_x_231) ;  /* 0x000000e000007945 */ /* 0x000fe80003800200 */
[----:B------:R-:W-:-:S04]  /*97f0*/  LOP3.LUT R4, R5, 0x7fffffff, RZ, 0xc0, !PT ;  /* 0x7fffffff05047812 */ /* 0x000fc800078ec0ff */
[----:B------:R-:W-:-:S13]  /*9800*/  ISETP.GT.U32.AND P0, PT, R4, 0x477fffff, PT ;  /* 0x477fffff0400780c */ /* 0x000fda0003f04070 */
[----:B------:R-:W-:Y:S05]  /*9810*/  @P0 BRA `(.L_x_232) ;  /* 0x00000000001c0947 */ /* 0x000fea0003800000 */
[----:B------:R-:W-:-:S13]  /*9820*/  ISETP.GE.U32.AND P0, PT, R4, 0x38800000, PT ;  /* 0x388000000400780c */ /* 0x000fda0003f06070 */
[----:B------:R-:W-:-:S04]  /*9830*/  @P0 SHF.R.U32.HI R0, RZ, 0x15, R5 ;  /* 0x00000015ff000819 */ /* 0x000fc80000011605 */
[----:B------:R-:W-:-:S04]  /*9840*/  @P0 LOP3.LUT R0, R0, 0x1, RZ, 0xc0, !PT ;  /* 0x0000000100000812 */ /* 0x000fc800078ec0ff */
[----:B------:R-:W-:-:S04]  /*9850*/  @P0 IADD3 R0, PT, PT, R5, 0x80fffff, R0 ;  /* 0x080fffff05000810 */ /* 0x000fc80007ffe000 */
[----:B------:R-:W-:Y:S01]  /*9860*/  @P0 SHF.R.U32.HI R0, RZ, 0x15, R0 ;  /* 0x00000015ff000819 */ /* 0x000fe20000011600 */
[----:B------:R-:W-:Y:S01]  /*9870*/  @!P0 FADD.FTZ R0, R4, 128 ;  /* 0x4300000004008421 */ /* 0x000fe20000010000 */
[----:B------:R-:W-:Y:S06]  /*9880*/  BRA `(.L_x_233) ;  /* 0x00000000000c7947 */ /* 0x000fec0003800000 */
.L_x_232:
[----:B------:R-:W-:Y:S01]  /*9890*/  IMAD.MOV.U32 R0, RZ, RZ, 0x7f ;  /* 0x0000007fff007424 */ /* 0x000fe200078e00ff */
[----:B------:R-:W-:-:S04]  /*98a0*/  ISETP.GT.U32.AND P0, PT, R4, 0x7f800000, PT ;  /* 0x7f8000000400780c */ /* 0x000fc80003f04070 */
[----:B------:R-:W-:-:S09]  /*98b0*/  SEL R0, R0, 0x7c, P0 ;  /* 0x0000007c00007807 */ /* 0x000fd20000000000 */
.L_x_233:
[----:B------:R-:W-:Y:S05]  /*98c0*/  BSYNC.RECONVERGENT B0 ;  /* 0x0000000000007941 */ /* 0x000fea0003800200 */
.L_x_231:
[----:B------:R-:W-:-:S04]  /*98d0*/  SHF.R.U32.HI R5, RZ, 0x18, R5 ;  /* 0x00000018ff057819 */ /* 0x000fc80000011605 */
[----:B------:R-:W-:-:S05]  /*98e0*/  LOP3.LUT R5, R0, 0x80, R5, 0xf8, !PT ;  /* 0x0000008000057812 */ /* 0x000fca00078ef805 */
[----:B------:R1:W-:Y:S01]  /*98f0*/  STG.E.U8 desc[UR36][R2.64], R5 ;  /* 0x0000000502007986 */ /* 0x0003e2000c101124 */
[----:B------:R-:W-:Y:S05]  /*9900*/  BRA `(.L_x_204) ;  /* 0x0000000000047947 */ /* 0x000fea0003800000 */
.L_x_225:
[----:B------:R1:W-:Y:S02]  /*9910*/  STG.E.U16 desc[UR36][R2.64], R5 ;  /* 0x0000000502007986 */ /* 0x0003e4000c101524 */
.L_x_204:
[----:B------:R-:W-:-:S07]  /*9920*/  IADD3 R17, PT, PT, R17, 0x80, RZ ;  /* 0x0000008011117810 */ /* 0x000fce0007ffe0ff */
.L_x_119:
[----:B------:R-:W-:Y:S05]  /*9930*/  BSYNC.RECONVERGENT B6 ;  /* 0x0000000000067941 */ /* 0x000fea0003800200 */
.L_x_118:
[----:B------:R-:W5:Y:S01]  /*9940*/  LDCU UR4, c[0x0][0x380] ;  /* 0x00007000ff0477ac */ /* 0x000f620008000800 */
[----:B------:R-:W-:Y:S01]  /*9950*/  BSSY.RECONVERGENT B6, `(.L_x_234) ;  /* 0x00004c1000067945 */ /* 0x000fe20003800200 */
[----:B-----5:R-:W-:-:S13]  /*9960*/  ISETP.GE.AND P0, PT, R17, UR4, PT ;  /* 0x0000000411007c0c */ /* 0x020fda000bf06270 */
[----:B------:R-:W-:Y:S05]  /*9970*/  @P0 BRA `(.L_x_235) ;  /* 0x0000004800f80947 */ /* 0x000fea0003800000 */
[----:B------:R-:W5:Y:S01]  /*9980*/  LDCU UR4, c[0x0][0x388] ;  /* 0x00007100ff0477ac */ /* 0x000f620008000800 */
[----:B------:R-:W-:Y:S02]  /*9990*/  IMAD.MOV.U32 R18, RZ, RZ, RZ ;  /* 0x000000ffff127224 */ /* 0x000fe400078e00ff */
[----:B-1--4-:R-:W-:Y:S02]  /*99a0*/  IMAD.MOV.U32 R0, RZ, RZ, RZ ;  /* 0x000000ffff007224 */ /* 0x012fe400078e00ff */
[----:B------:R-:W-:Y:S01]  /*99b0*/  IMAD.MOV.U32 R16, RZ, RZ, RZ ;  /* 0x000000ffff107224 */ /* 0x000fe200078e00ff */
[----:B-----5:R-:W-:-:S09]  /*99c0*/  UISETP.NE.AND UP0, UPT, UR4, URZ, UPT ;  /* 0x000000ff0400728c */ /* 0x020fd2000bf05270 */
[----:B------:R-:W-:Y:S05]  /*99d0*/  BRA.U !UP0, `(.L_x_236) ;  /* 0x0000001508707547 */ /* 0x000fea000b800000 */
[----:B------:R-:W2:Y:S01]  /*99e0*/  LDCU.64 UR4, c[0x0][0x390] ;  /* 0x00007200ff0477ac */ /* 0x000ea20008000a00 */
[----:B------:R-:W-:Y:S01]  /*99f0*/  IMAD.MOV.U32 R16, RZ, RZ, RZ ;  /* 0x000000ffff107224 */ /* 0x000fe200078e00ff */
[----:B------:R-:W1:Y:S01]  /*9a00*/  LDCU UR6, c[0x0][0x38c] ;  /* 0x00007180ff0677ac */ /* 0x000e620008000800 */
[----:B------:R-:W4:Y:S01]  /*9a10*/  LDCU.64 UR8, c[0x0][0x4b8] ;  /* 0x00009700ff0877ac */ /* 0x000f220008000a00 */
[----:B------:R-:W-:Y:S01]  /*9a20*/  UISETP.NE.AND UP0, UPT, UR41, URZ, UPT ;  /* 0x000000ff2900728c */ /* 0x000fe2000bf05270 */
[----:B--23--:R-:W-:Y:S01]  /*9a30*/  IMAD.HI.U32 R2, R17, UR4, R16 ;  /* 0x0000000411027c27 */ /* 0x00cfe2000f8e0010 */
[----:B------:R-:W2:Y:S04]  /*9a40*/  LDCU UR4, c[0x0][0x4c0] ;  /* 0x00009800ff0477ac */ /* 0x000ea80008000800 */
[----:B------:R-:W-:-:S05]  /*9a50*/  SHF.R.U32.HI R3, RZ, UR5, R2 ;  /* 0x00000005ff037c19 */ /* 0x000fca0008011602 */
[----:B------:R-:W-:-:S04]  /*9a60*/  IMAD.MOV R18, RZ, RZ, -R3 ;  /* 0x000000ffff127224 */ /* 0x000fc800078e0a03 */
[----:B-1----:R-:W-:-:S04]  /*9a70*/  IMAD R18, R18, UR6, R17 ;  /* 0x0000000612127c24 */ /* 0x002fc8000f8e0211 */
[C---:B----4-:R-:W-:Y:S02]  /*9a80*/  IMAD R16, R18.reuse, UR8, RZ ;  /* 0x0000000812107c24 */ /* 0x050fe4000f8e02ff */
        /* <DEDUP_REMOVED lines=60> */
[----:B------:R-:W-:Y:S01]  /*9e50*/  MOV R2, RZ ;  /* 0x000000ff00027202 */ /* 0x000fe20000000f00 */
        /* <DEDUP_REMOVED lines=97> */
[----:B------:R-:W-:Y:S01]  /*a470*/  HFMA2 R4, -RZ, RZ, 0, 0 ;  /* 0x00000000ff047431 */ /* 0x000fe200000001ff */
        /* <DEDUP_REMOVED lines=178> */
.L_x_236:
[----:B------:R-:W2:Y:S01]  /*afa0*/  LDCU.64 UR6, c[0x0][0x5f0] ;  /* 0x0000be00ff0677ac */ /* 0x000ea20008000a00 */
[----:B------:R-:W-:-:S04]  /*afb0*/  UPRMT UR4, UR39, 0x9910, URZ ;  /* 0x0000991027047896 */ /* 0x000fc800080000ff */
[----:B------:R-:W-:Y:S01]  /*afc0*/  UISETP.GT.AND UP0, UPT, UR4, 0x9, UPT ;  /* 0x000000090400788c */ /* 0x000fe2000bf04270 */
[----:B--23--:R-:W-:-:S05]  /*afd0*/  IADD3 R2, P0, PT, R0, UR6, RZ ;  /* 0x0000000600027c10 */ /* 0x00cfca000ff1e0ff */
        /* <DEDUP_REMOVED lines=15> */
.L_x_240:
[----:B------:R-:W2:Y:S02]  /*b0d0*/  LDG.E.U8 R2, desc[UR36][R2.64] ;  /* 0x0000002402027981 */ /* 0x000ea4000c1e1100 */
[----:B--2---:R-:W-:-:S04]  /*b0e0*/  I2FP.F32.U32 R0, R2 ;  /* 0x0000000200007245 */ /* 0x004fc80000201000 */
[----:B------:R-:W-:-:S04]  /*b0f0*/  F2FP.BF16.F32.PACK_AB R0, RZ, R0 ;  /* 0x00000000ff00723e */ /* 0x000fc800000010ff */
[----:B------:R-:W-:Y:S01]  /*b100*/  PRMT R19, R0, 0x7610, R19 ;  /* 0x0000761000137816 */ /* 0x000fe20000000013 */
[----:B------:R-:W-:Y:S06]  /*b110*/  BRA `(.L_x_242) ;  /* 0x0000000c00c07947 */ /* 0x000fec0003800000 */
.L_x_239:
        /* <DEDUP_REMOVED lines=11> */
.L_x_244:
[----:B------:R-:W2:Y:S02]  /*b1d0*/  LDG.E R2, desc[UR36][R2.64] ;  /* 0x0000002402027981 */ /* 0x000ea4000c1e1900 */
[----:B--2---:R-:W-:-:S04]  /*b1e0*/  I2FP.F32.S32 R0, R2 ;  /* 0x0000000200007245 */ /* 0x004fc80000201400 */
[----:B------:R-:W-:-:S04]  /*b1f0*/  F2FP.BF16.F32.PACK_AB R0, RZ, R0 ;  /* 0x00000000ff00723e */ /* 0x000fc800000010ff */
[----:B------:R-:W-:Y:S01]  /*b200*/  PRMT R19, R0, 0x7610, R19 ;  /* 0x0000761000137816 */ /* 0x000fe20000000013 */
[----:B------:R-:W-:Y:S06]  /*b210*/  BRA `(.L_x_242) ;  /* 0x0000000c00807947 */ /* 0x000fec0003800000 */
.L_x_243:
[----:B------:R-:W2:Y:S02]  /*b220*/  LDG.E.U16 R2, desc[UR36][R2.64] ;  /* 0x0000002402027981 */ /* 0x000ea4000c1e1500 */
[----:B--2---:R-:W1:Y:S02]  /*b230*/  I2F.S16 R0, R2 ;  /* 0x0000000200007306 */ /* 0x004e640000101400 */
[----:B-1----:R-:W-:-:S04]  /*b240*/  F2FP.BF16.F32.PACK_AB R0, RZ, R0 ;  /* 0x00000000ff00723e */ /* 0x002fc800000010ff */
[----:B------:R-:W-:Y:S01]  /*b250*/  PRMT R19, R0, 0x7610, R19 ;  /* 0x0000761000137816 */ /* 0x000fe20000000013 */
[----:B------:R-:W-:Y:S06]  /*b260*/  BRA `(.L_x_242) ;  /* 0x0000000c006c7947 */ /* 0x000fec0003800000 */
.L_x_238:
        /* <DEDUP_REMOVED lines=9> */
.L_x_246:
[----:B------:R-:W2:Y:S02]  /*b300*/  LDG.E.U16 R0, desc[UR36][R2.64] ;  /* 0x0000002402007981 */ /* 0x000ea4000c1e1500 */
[----:B--2---:R-:W-:-:S05]  /*b310*/  HADD2.F32 R0, -RZ, R0.H0_H0 ;  /* 0x20000000ff007230 */ /* 0x004fca0000004100 */
[----:B------:R-:W-:-:S04]  /*b320*/  F2FP.BF16.F32.PACK_AB R0, RZ, R0 ;  /* 0x00000000ff00723e */ /* 0x000fc800000010ff */
[----:B------:R-:W-:Y:S01]  /*b330*/  PRMT R19, R0, 0x7610, R19 ;  /* 0x0000761000137816 */ /* 0x000fe20000000013 */
[----:B------:R-:W-:Y:S06]  /*b340*/  BRA `(.L_x_242) ;  /* 0x0000000c00347947 */ /* 0x000fec0003800000 */
.L_x_245:
        /* <DEDUP_REMOVED lines=9> */
.L_x_248:
[----:B------:R-:W2:Y:S02]  /*b3e0*/  LDG.E.U16 R2, desc[UR36][R2.64] ;  /* 0x0000002402027981 */ /* 0x000ea4000c1e1500 */
[----:B--2---:R-:W-:-:S05]  /*b3f0*/  HADD2.F32 R0, -RZ, R2.H0_H0 ;  /* 0x20000002ff007230 */ /* 0x004fca0000004100 */
[----:B------:R-:W-:-:S04]  /*b400*/  F2FP.BF16.F32.PACK_AB R0, RZ, R0 ;  /* 0x00000000ff00723e */ /* 0x000fc800000010ff */
[----:B------:R-:W-:Y:S01]  /*b410*/  PRMT R19, R0, 0x7610, R19 ;  /* 0x0000761000137816 */ /* 0x000fe20000000013 */
[----:B------:R-:W-:Y:S06]  /*b420*/  BRA `(.L_x_242) ;  /* 0x0000000800fc7947 */ /* 0x000fec0003800000 */
.L_x_247:
        /* <DEDUP_REMOVED lines=9> */
.L_x_237:
        /* <DEDUP_REMOVED lines=14> */
.L_x_251:
        /* <DEDUP_REMOVED lines=9> */
.L_x_250:
        /* <DEDUP_REMOVED lines=27> */
.L_x_253:
        /* <DEDUP_REMOVED lines=14> */
.L_x_252:
[----:B------:R1:W5:Y:S01]  /*b8c0*/  LDG.E.U16 R19, desc[UR36][R2.64] ;  /* 0x0000002402137981 */ /* 0x000362000c1e1500 */
[----:B------:R-:W-:Y:S05]  /*b8d0*/  BRA `(.L_x_242) ;  /* 0x0000000400d07947 */ /* 0x000fea0003800000 */
.L_x_249:
        /* <DEDUP_REMOVED lines=13> */
.L_x_256:
        /* <DEDUP_REMOVED lines=21> */
.L_x_260:
[----:B------:R-:W-:Y:S05]  /*bb00*/  BSYNC.RECONVERGENT B1 ;  /* 0x0000000000017941 */ /* 0x000fea0003800200 */
.L_x_259:
[----:B------:R-:W-:Y:S01]  /*bb10*/  IMAD.SHL.U32 R0, R0, 0x100000, RZ ;  /* 0x0010000000007824 */ /* 0x000fe200078e00ff */
[----:B------:R-:W-:-:S04]  /*bb20*/  LEA R2, R2, 0x3b800000, 0x17 ;  /* 0x3b80000002027811 */ /* 0x000fc800078eb8ff */
[----:B------:R-:W-:-:S07]  /*bb30*/  LOP3.LUT R0, R2, R0, R7, 0xfe, !PT ;  /* 0x0000000002007212 */ /* 0x000fce00078efe07 */
.L_x_258:
[----:B------:R-:W-:Y:S05]  /*bb40*/  BSYNC.RECONVERGENT B0 ;  /* 0x0000000000007941 */ /* 0x000fea0003800200 */
.L_x_257:
[----:B------:R-:W-:-:S04]  /*bb50*/  F2FP.BF16.F32.PACK_AB R0, RZ, R0 ;  /* 0x00000000ff00723e */ /* 0x000fc800000010ff */
[----:B------:R-:W-:Y:S01]  /*bb60*/  PRMT R19, R0, 0x7610, R19 ;  /* 0x0000761000137816 */ /* 0x000fe20000000013 */
[----:B------:R-:W-:Y:S06]  /*bb70*/  BRA `(.L_x_242) ;  /* 0x0000000400287947 */ /* 0x000fec0003800000 */
.L_x_255:
        /* <DEDUP_REMOVED lines=21> */
.L_x_264:
[----:B------:R-:W-:Y:S05]  /*bcd0*/  BSYNC.RECONVERGENT B1 ;  /* 0x0000000000017941 */ /* 0x000fea0003800200 */
.L_x_263:
[----:B------:R-:W-:Y:S01]  /*bce0*/  IMAD.SHL.U32 R0, R0, 0x200000, RZ ;  /* 0x0020000000007824 */ /* 0x000fe200078e00ff */
[----:B------:R-:W-:-:S04]  /*bcf0*/  LEA R2, R2, 0x37800000, 0x17 ;  /* 0x3780000002027811 */ /* 0x000fc800078eb8ff */
[----:B------:R-:W-:-:S07]  /*bd00*/  LOP3.LUT R0, R2, R0, R7, 0xfe, !PT ;  /* 0x0000000002007212 */ /* 0x000fce00078efe07 */
.L_x_262:
[----:B------:R-:W-:Y:S05]  /*bd10*/  BSYNC.RECONVERGENT B0 ;  /* 0x0000000000007941 */ /* 0x000fea0003800200 */
.L_x_261:
[----:B------:R-:W-:-:S04]  /*bd20*/  F2FP.BF16.F32.PACK_AB R0, RZ, R0 ;  /* 0x00000000ff00723e */ /* 0x000fc800000010ff */
[----:B------:R-:W-:Y:S01]  /*bd30*/  PRMT R19, R0, 0x7610, R19 ;  /* 0x0000761000137816 */ /* 0x000fe20000000013 */
[----:B------:R-:W-:Y:S06]  /*bd40*/  BRA `(.L_x_242) ;  /* 0x0000000000b47947 */ /* 0x000fec0003800000 */
.L_x_254:
        /* <DEDUP_REMOVED lines=14> */
.L_x_268:
[----:B------:R-:W-:Y:S05]  /*be30*/  BSYNC.RECONVERGENT B0 ;  /* 0x0000000000007941 */ /* 0x000fea0003800200 */
.L_x_267:
[----:B------:R-:W-:-:S04]  /*be40*/  F2FP.BF16.F32.PACK_AB R0, RZ, R0 ;  /* 0x00000000ff00723e */ /* 0x000fc800000010ff */
[----:B------:R-:W-:Y:S01]  /*be50*/  PRMT R19, R0, 0x7610, R19 ;  /* 0x0000761000137816 */ /* 0x000fe20000000013 */
[----:B------:R-:W-:Y:S06]  /*be60*/  BRA `(.L_x_242) ;  /* 0x00000000006c7947 */ /* 0x000fec0003800000 */
.L_x_241:
[----:B------:R-:W-:Y:S01]  /*be70*/  MOV R2, 0x0 ;  /* 0x0000000000027802 */ /* 0x000fe20000000f00 */
[----:B------:R-:W1:Y:S01]  /*be80*/  LDCU.64 UR4, c[0x4][0x178] ;  /* 0x01002f00ff0477ac */ /* 0x000e620008000a00 */
[----:B------:R-:W-:Y:S02]  /*be90*/  HFMA2 R8, -RZ, RZ, 0, 4.64916229248046875e-06 ;  /* 0x0000004eff087431 */ /* 0x000fe400000001ff */
        /* <DEDUP_REMOVED lines=13> */
.L_x_269:
[----:B------:R-:W-:Y:S01]  /*bf70*/  PRMT R19, RZ, 0x7610, R19 ;  /* 0x00007610ff137816 */ /* 0x000fe20000000013 */
[----:B------:R-:W-:Y:S06]  /*bf80*/  BRA `(.L_x_242) ;  /* 0x0000000000247947 */ /* 0x000fec0003800000 */
.L_x_266:
[----:B------:R-:W2:Y:S02]  /*bf90*/  LDG.E.64 R2, desc[UR36][R2.64] ;  /* 0x0000002402027981 */ /* 0x000ea4000c1e1b00 */
[----:B--2---:R-:W1:Y:S02]  /*bfa0*/  I2F.U64 R0, R2 ;  /* 0x0000000200007312 */ /* 0x004e640000301000 */
[----:B-1----:R-:W-:-:S04]  /*bfb0*/  F2FP.BF16.F32.PACK_AB R0, RZ, R0 ;  /* 0x00000000ff00723e */ /* 0x002fc800000010ff */
[----:B------:R-:W-:Y:S01]  /*bfc0*/  PRMT R19, R0, 0x7610, R19 ;  /* 0x0000761000137816 */ /* 0x000fe20000000013 */
[----:B------:R-:W-:Y:S06]  /*bfd0*/  BRA `(.L_x_242) ;  /* 0x0000000000107947 */ /* 0x000fec0003800000 */
.L_x_265:
[----:B------:R-:W2:Y:S02]  /*bfe0*/  LDG.E R2, desc[UR36][R2.64] ;  /* 0x0000002402027981 */ /* 0x000ea4000c1e1900 */
[----:B--2---:R-:W-:-:S04]  /*bff0*/  I2FP.F32.U32 R0, R2 ;  /* 0x0000000200007245 */ /* 0x004fc80000201000 */
[----:B------:R-:W-:-:S04]  /*c000*/  F2FP.BF16.F32.PACK_AB R0, RZ, R0 ;  /* 0x00000000ff00723e */ /* 0x000fc800000010ff */
[----:B------:R-:W-:-:S07]  /*c010*/  PRMT R19, R0, 0x7610, R19 ;  /* 0x0000761000137816 */ /* 0x000fce0000000013 */
.L_x_242:
        /* <DEDUP_REMOVED lines=18> */
.L_x_273:
[----:B------:R-:W2:Y:S02]  /*c140*/  LDG.E.U8 R2, desc[UR36][R2.64] ;  /* 0x0000002402027981 */ /* 0x000ea4000c1e1100 */
[----:B--2---:R-:W-:-:S04]  /*c150*/  I2FP.F32.U32 R0, R2 ;  /* 0x0000000200007245 */ /* 0x004fc80000201000 */
[----:B------:R-:W-:Y:S01]  /*c160*/  F2FP.BF16.F32.PACK_AB R0, RZ, R0 ;  /* 0x00000000ff00723e */ /* 0x000fe200000010ff */
[----:B------:R-:W-:Y:S06]  /*c170*/  BRA `(.L_x_275) ;  /* 0x0000000c00847947 */ /* 0x000fec0003800000 */
.L_x_272:
        /* <DEDUP_REMOVED lines=10> */
.L_x_277:
[----:B------:R-:W2:Y:S02]  /*c220*/  LDG.E R2, desc[UR36][R2.64] ;  /* 0x0000002402027981 */ /* 0x000ea4000c1e1900 */
[----:B--2---:R-:W-:-:S04]  /*c230*/  I2FP.F32.S32 R0, R2 ;  /* 0x0000000200007245 */ /* 0x004fc80000201400 */
[----:B------:R-:W-:Y:S01]  /*c240*/  F2FP.BF16.F32.PACK_AB R0, RZ, R0 ;  /* 0x00000000ff00723e */ /* 0x000fe200000010ff */
[----:B------:R-:W-:Y:S06]  /*c250*/  BRA `(.L_x_275) ;  /* 0x0000000c004c7947 */ /* 0x000fec0003800000 */
.L_x_276:
[----:B------:R-:W2:Y:S02]  /*c260*/  LDG.E.U16 R2, desc[UR36][R2.64] ;  /* 0x0000002402027981 */ /* 0x000ea4000c1e1500 */
[----:B--2---:R-:W1:Y:S02]  /*c270*/  I2F.S16 R0, R2 ;  /* 0x0000000200007306 */ /* 0x004e640000101400 */
[----:B-1----:R-:W-:Y:S01]  /*c280*/  F2FP.BF16.F32.PACK_AB R0, RZ, R0 ;  /* 0x00000000ff00723e */ /* 0x002fe200000010ff */
[----:B------:R-:W-:Y:S06]  /*c290*/  BRA `(.L_x_275) ;  /* 0x0000000c003c7947 */ /* 0x000fec0003800000 */
.L_x_271:
        /* <DEDUP_REMOVED lines=9> */
.L_x_279:
[----:B------:R-:W2:Y:S02]  /*c330*/  LDG.E.U16 R0, desc[UR36][R2.64] ;  /* 0x0000002402007981 */ /* 0x000ea4000c1e1500 */
[----:B--2---:R-:W-:-:S05]  /*c340*/  HADD2.F32 R0, -RZ, R0.H0_H0 ;  /* 0x20000000ff007230 */ /* 0x004fca0000004100 */
[----:B------:R-:W-:Y:S01]  /*c350*/  F2FP.BF16.F32.PACK_AB R0, RZ, R0 ;  /* 0x00000000ff00723e */ /* 0x000fe200000010ff */
[----:B------:R-:W-:Y:S06]  /*c360*/  BRA `(.L_x_275) ;  /* 0x0000000c00087947 */ /* 0x000fec0003800000 */
.L_x_278:
        /* <DEDUP_REMOVED lines=9> */
.L_x_281:
[----:B------:R-:W2:Y:S02]  /*c400*/  LDG.E.U16 R2, desc[UR36][R2.64] ;  /* 0x0000002402027981 */ /* 0x000ea4000c1e1500 */
[----:B--2---:R-:W-:-:S05]  /*c410*/  HADD2.F32 R0, -RZ, R2.H0_H0 ;  /* 0x20000002ff007230 */ /* 0x004fca0000004100 */
[----:B------:R-:W-:Y:S01]  /*c420*/  F2FP.BF16.F32.PACK_AB R0, RZ, R0 ;  /* 0x00000000ff00723e */ /* 0x000fe200000010ff */
[----:B------:R-:W-:Y:S06]  /*c430*/  BRA `(.L_x_275) ;  /* 0x0000000800d47947 */ /* 0x000fec0003800000 */
.L_x_280:
        /* <DEDUP_REMOVED lines=8> */
.L_x_270:
        /* <DEDUP_REMOVED lines=13> */
.L_x_284:
        /* <DEDUP_REMOVED lines=8> */
.L_x_283:
        /* <DEDUP_REMOVED lines=12> */
[----:B-1----:R-:W-:-:S04]  /*c6d0*/  IADD3 R5, PT, PT, -R5, RZ, RZ ;  /* 0x000000ff05057210 */ /* 0x002fc80007ffe1ff */
        /* <DEDUP_REMOVED lines=14> */
.L_x_286:
        /* <DEDUP_REMOVED lines=13> */
.L_x_285:
[----:B------:R1:W5:Y:S01]  /*c890*/  LDG.E.U16 R0, desc[UR36][R2.64] ;  /* 0x0000002402007981 */ /* 0x000362000c1e1500 */
[----:B------:R-:W-:Y:S05]  /*c8a0*/  BRA `(.L_x_275) ;  /* 0x0000000400b87947 */ /* 0x000fea0003800000 */
.L_x_282:
        /* <DEDUP_REMOVED lines=12> */
.L_x_289:
        /* <DEDUP_REMOVED lines=21> */
.L_x_293:
[----:B------:R-:W-:Y:S05]  /*cac0*/  BSYNC.RECONVERGENT B1 ;  /* 0x0000000000017941 */ /* 0x000fea0003800200 */
.L_x_292:
[----:B------:R-:W-:Y:S01]  /*cad0*/  IMAD.SHL.U32 R0, R0, 0x100000, RZ ;  /* 0x0010000000007824 */ /* 0x000fe200078e00ff */
[----:B------:R-:W-:-:S04]  /*cae0*/  LEA R2, R2, 0x3b800000, 0x17 ;  /* 0x3b80000002027811 */ /* 0x000fc800078eb8ff */
[----:B------:R-:W-:-:S07]  /*caf0*/  LOP3.LUT R0, R2, R0, R7, 0xfe, !PT ;  /* 0x0000000002007212 */ /* 0x000fce00078efe07 */
.L_x_291:
[----:B------:R-:W-:Y:S05]  /*cb00*/  BSYNC.RECONVERGENT B0 ;  /* 0x0000000000007941 */ /* 0x000fea0003800200 */
.L_x_290:
[----:B------:R-:W-:Y:S01]  /*cb10*/  F2FP.BF16.F32.PACK_AB R0, RZ, R0 ;  /* 0x00000000ff00723e */ /* 0x000fe200000010ff */
[----:B------:R-:W-:Y:S06]  /*cb20*/  BRA `(.L_x_275) ;  /* 0x0000000400187947 */ /* 0x000fec0003800000 */
.L_x_288:
[----:B------:R-:W2:Y:S01]  /*cb30*/  LDG.E.U8 R3, desc[UR36][R2.64] ;  /* 0x0000002402037981 */ /* 0x000ea2000c1e1100 */
[----:B------:R-:W-:Y:S01]  /*cb40*/  BSSY.RECONVERGENT B0, `(.L_x_294) ;  /* 0x0000018000007945 */ /* 0x000fe20003800200 */
[----:B------:R-:W-:Y:S02]  /*cb50*/  MOV R0, RZ ;  /* 0x000000ff00007202 */ /* 0x000fe40000000f00 */
        /* <DEDUP_REMOVED lines=18> */
.L_x_297:
[----:B------:R-:W-:Y:S05]  /*cc80*/  BSYNC.RECONVERGENT B1 ;  /* 0x0000000000017941 */ /* 0x000fea0003800200 */
.L_x_296:
[----:B------:R-:W-:Y:S01]  /*cc90*/  IMAD.SHL.U32 R0, R0, 0x200000, RZ ;  /* 0x0020000000007824 */ /* 0x000fe200078e00ff */
[----:B------:R-:W-:-:S04]  /*cca0*/  LEA R2, R2, 0x37800000, 0x17 ;  /* 0x3780000002027811 */ /* 0x000fc800078eb8ff */
[----:B------:R-:W-:-:S07]  /*ccb0*/  LOP3.LUT R0, R2, R0, R7, 0xfe, !PT ;  /* 0x0000000002007212 */ /* 0x000fce00078efe07 */
.L_x_295:
[----:B------:R-:W-:Y:S05]  /*ccc0*/  BSYNC.RECONVERGENT B0 ;  /* 0x0000000000007941 */ /* 0x000fea0003800200 */
.L_x_294:
[----:B------:R-:W-:Y:S01]  /*ccd0*/  F2FP.BF16.F32.PACK_AB R0, RZ, R0 ;  /* 0x00000000ff00723e */ /* 0x000fe200000010ff */
[----:B------:R-:W-:Y:S06]  /*cce0*/  BRA `(.L_x_275) ;  /* 0x0000000000a87947 */ /* 0x000fec0003800000 */
.L_x_287:
        /* <DEDUP_REMOVED lines=14> */
.L_x_301:
[----:B------:R-:W-:Y:S05]  /*cdd0*/  BSYNC.RECONVERGENT B0 ;  /* 0x0000000000007941 */ /* 0x000fea0003800200 */
.L_x_300:
[----:B------:R-:W-:Y:S01]  /*cde0*/  F2FP.BF16.F32.PACK_AB R0, RZ, R0 ;  /* 0x00000000ff00723e */ /* 0x000fe200000010ff */
[----:B------:R-:W-:Y:S06]  /*cdf0*/  BRA `(.L_x_275) ;  /* 0x0000000000647947 */ /* 0x000fec0003800000 */
.L_x_274:
        /* <DEDUP_REMOVED lines=10> */
[----:B--2---:R-:W-:Y:S02]  /*cea0*/  IMAD.U32 R6, RZ, RZ, UR6 ;  /* 0x00000006ff067e24 */ /* 0x004fe4000f8e00ff */
[----:B------:R-:W-:Y:S01]  /*ceb0*/  IMAD.U32 R7, RZ, RZ, UR7 ;  /* 0x00000007ff077e24 */ /* 0x000fe2000f8e00ff */
[----:B----4-:R-:W-:Y:S01]  /*cec0*/  MOV R10, UR8 ;  /* 0x00000008000a7c02 */ /* 0x010fe20008000f00 */
[----:B------:R-:W-:-:S07]  /*ced0*/  IMAD.U32 R11, RZ, RZ, UR9 ;  /* 0x00000009ff0b7e24 */ /* 0x000fce000f8e00ff */
[----:B------:R-:W-:-:S07]  /*cee0*/  LEPC R20, `(.L_x_302) ;  /* 0x000000001014794e */ /* 0x000fce0000000000 */
[----:B0--3-5:R-:W-:Y:S05]  /*cef0*/  CALL.ABS.NOINC R2 ;  /* 0x0000000002007343 */ /* 0x029fea0003c00000 */
.L_x_302:
[----:B------:R-:W-:Y:S01]  /*cf00*/  PRMT R0, RZ, 0x7610, R0 ;  /* 0x00007610ff007816 */ /* 0x000fe20000000000 */
[----:B------:R-:W-:Y:S06]  /*cf10*/  BRA `(.L_x_275) ;  /* 0x00000000001c7947 */ /* 0x000fec0003800000 */
.L_x_299:
[----:B------:R-:W2:Y:S02]  /*cf20*/  LDG.E.64 R2, desc[UR36][R2.64] ;  /* 0x0000002402027981 */ /* 0x000ea4000c1e1b00 */
[----:B--2---:R-:W1:Y:S02]  /*cf30*/  I2F.U64 R0, R2 ;  /* 0x0000000200007312 */ /* 0x004e640000301000 */
[----:B-1----:R-:W-:Y:S01]  /*cf40*/  F2FP.BF16.F32.PACK_AB R0, RZ, R0 ;  /* 0x00000000ff00723e */ /* 0x002fe200000010ff */
[----:B------:R-:W-:Y:S06]  /*cf50*/  BRA `(.L_x_275) ;  /* 0x00000000000c7947 */ /* 0x000fec0003800000 */
.L_x_298:
[----:B------:R-:W2:Y:S02]  /*cf60*/  LDG.E R2, desc[UR36][R2.64] ;  /* 0x0000002402027981 */ /* 0x000ea4000c1e1900 */
[----:B--2---:R-:W-:-:S04]  /*cf70*/  I2FP.F32.U32 R0, R2 ;  /* 0x0000000200007245 */ /* 0x004fc80000201000 */
[----:B------:R-:W-:-:S07]  /*cf80*/  F2FP.BF16.F32.PACK_AB R0, RZ, R0 ;  /* 0x00000000ff00723e */ /* 0x000fce00000010ff */
.L_x_275:
        /* <DEDUP_REMOVED lines=32> */
.L_x_310:
[----:B------:R-:W-:Y:S01]  /*d190*/  FSETP.GEU.FTZ.AND P0, PT, R5, -R7, PT ;  /* 0x800000070500720b */ /* 0x000fe20003f1e000 */
[----:B------:R-:W-:-:S12]  /*d1a0*/  FADD.FTZ R3, R3, -1 ;  /* 0xbf80000003037421 */ /* 0x000fd80000010000 */
[----:B------:R-:W-:-:S07]  /*d1b0*/  @!P0 FADD.FTZ R3, R3, -1 ;  /* 0xbf80000003038421 */ /* 0x000fce0000010000 */
.L_x_309:
[----:B------:R-:W-:Y:S05]  /*d1c0*/  BSYNC.RECONVERGENT B2 ;  /* 0x0000000000027941 */ /* 0x000fea0003800200 */
.L_x_308:
[----:B------:R-:W-:Y:S01]  /*d1d0*/  FFMA.FTZ R2, -R7, R3, R2 ;  /* 0x0000000307027223 */ /* 0x000fe20000010102 */
[----:B------:R-:W-:Y:S06]  /*d1e0*/  BRA `(.L_x_306) ;  /* 0x0000000000807947 */ /* 0x000fec0003800000 */
.L_x_307:
        /* <DEDUP_REMOVED lines=16> */
.L_x_313:
        /* <DEDUP_REMOVED lines=13> */
.L_x_312:
[----:B------:R-:W-:Y:S05]  /*d3c0*/  BSYNC.RECONVERGENT B2 ;  /* 0x0000000000027941 */ /* 0x000fea0003800200 */
.L_x_311:
[----:B------:R-:W-:-:S04]  /*d3d0*/  FMUL.FTZ R2, R2, 1.1920928955078125e-07 ;  /* 0x3400000002027820 */ /* 0x000fc80000410000 */
[----:B------:R-:W-:-:S07]  /*d3e0*/  FMUL.FTZ R2, R7, R2 ;  /* 0x0000000207027220 */ /* 0x000fce0000410000 */
.L_x_306:
[----:B------:R-:W-:Y:S05]  /*d3f0*/  BSYNC.RECONVERGENT B0 ;  /* 0x0000000000007941 */ /* 0x000fea0003800200 */
.L_x_305:
        /* <DEDUP_REMOVED lines=21> */
[----:B-1----:R-:W-:-:S02]  /*d550*/  SHF.L.U32 R7, R0, 0x10, RZ ;  /* 0x0000001000077819 */ /* 0x002fc400000006ff */
        /* <DEDUP_REMOVED lines=8> */
.L_x_304:
[----:B-1----:R-:W1:Y:S01]  /*d5e0*/  MUFU.RCP R3, R0 ;  /* 0x0000000000037308 */ /* 0x002e620000001000 */
[----:B------:R-:W-:-:S04]  /*d5f0*/  IMAD.U32 R2, R19, 0x10000, RZ ;  /* 0x0001000013027824 */ /* 0x000fc800078e00ff */
[----:B-1----:R-:W-:-:S05]  /*d600*/  FMUL.FTZ R2, R3, R2 ;  /* 0x0000000203027220 */ /* 0x002fca0000410000 */
[----:B------:R-:W-:-:S04]  /*d610*/  F2FP.BF16.F32.PACK_AB R2, RZ, R2 ;  /* 0x00000002ff02723e */ /* 0x000fc800000010ff */
[----:B------:R-:W-:-:S07]  /*d620*/  PRMT R5, R2, 0x7610, R5 ;  /* 0x0000761002057816 */ /* 0x000fce0000000005 */
.L_x_314:
[----:B------:R-:W-:Y:S05]  /*d630*/  BSYNC.RECONVERGENT B1 ;  /* 0x0000000000017941 */ /* 0x000fea0003800200 */
.L_x_303:
        /* <DEDUP_REMOVED lines=18> */
.L_x_318:
[----:B------:R-:W-:-:S06]  /*d760*/  IMAD.U32 R5, R5, 0x10000, RZ ;  /* 0x0001000005057824 */ /* 0x000fcc00078e00ff */
[----:B------:R-:W1:Y:S02]  /*d770*/  F2I.S64.TRUNC R4, R5 ;  /* 0x0000000500047311 */ /* 0x000e64000020d900 */
[----:B-1----:R1:W-:Y:S01]  /*d780*/  STG.E.U8 desc[UR36][R2.64], R4 ;  /* 0x0000000402007986 */ /* 0x0023e2000c101124 */
[----:B------:R-:W-:Y:S05]  /*d790*/  BRA `(.L_x_320) ;  /* 0x0000000c006c7947 */ /* 0x000fea0003800000 */
.L_x_317:
        /* <DEDUP_REMOVED lines=10> */
.L_x_322:
[----:B------:R-:W-:-:S06]  /*d840*/  SHF.L.U32 R5, R5, 0x10, RZ ;  /* 0x0000001005057819 */ /* 0x000fcc00000006ff */
[----:B------:R-:W1:Y:S02]  /*d850*/  F2I.FTZ.TRUNC.NTZ R5, R5 ;  /* 0x0000000500057305 */ /* 0x000e64000021f100 */
[----:B-1----:R1:W-:Y:S01]  /*d860*/  STG.E desc[UR36][R2.64], R5 ;  /* 0x0000000502007986 */ /* 0x0023e2000c101924 */
[----:B------:R-:W-:Y:S05]  /*d870*/  BRA `(.L_x_320) ;  /* 0x0000000c00347947 */ /* 0x000fea0003800000 */
.L_x_321:
[----:B------:R-:W-:-:S06]  /*d880*/  IMAD.U32 R5, R5, 0x10000, RZ ;  /* 0x0001000005057824 */ /* 0x000fcc00078e00ff */
[----:B------:R-:W1:Y:S02]  /*d890*/  F2I.FTZ.TRUNC.NTZ R5, R5 ;  /* 0x0000000500057305 */ /* 0x000e64000021f100 */
[----:B-1----:R1:W-:Y:S01]  /*d8a0*/  STG.E.U16 desc[UR36][R2.64], R5 ;  /* 0x0000000502007986 */ /* 0x0023e2000c101524 */
[----:B------:R-:W-:Y:S05]  /*d8b0*/  BRA `(.L_x_320) ;  /* 0x0000000c00247947 */ /* 0x000fea0003800000 */
.L_x_316:
        /* <DEDUP_REMOVED lines=9> */
.L_x_324:
[----:B------:R-:W-:-:S05]  /*d950*/  IMAD.U32 R0, R5, 0x10000, RZ ;  /* 0x0001000005007824 */ /* 0x000fca00078e00ff */
[----:B------:R-:W-:-:S05]  /*d960*/  F2FP.F16.F32.PACK_AB R0, RZ, R0 ;  /* 0x00000000ff00723e */ /* 0x000fca00000000ff */
[----:B------:R1:W-:Y:S01]  /*d970*/  STG.E.U16 desc[UR36][R2.64], R0 ;  /* 0x0000000002007986 */ /* 0x0003e2000c101524 */
[----:B------:R-:W-:Y:S05]  /*d980*/  BRA `(.L_x_320) ;  /* 0x0000000800f07947 */ /* 0x000fea0003800000 */
.L_x_323:
        /* <DEDUP_REMOVED lines=10> */
.L_x_326:
[----:B------:R-:W-:-:S04]  /*da30*/  SHF.L.U32 R5, R5, 0x10, RZ ;  /* 0x0000001005057819 */ /* 0x000fc800000006ff */
[----:B------:R-:W-:-:S04]  /*da40*/  F2FP.F16.F32.PACK_AB R5, RZ, R5 ;  /* 0x00000005ff05723e */ /* 0x000fc800000000ff */
[----:B------:R-:W-:-:S05]  /*da50*/  PRMT R5, R5, 0x5410, RZ ;  /* 0x0000541005057816 */ /* 0x000fca00000000ff */
[----:B------:R3:W-:Y:S01]  /*da60*/  STG.E desc[UR36][R2.64], R5 ;  /* 0x0000000502007986 */ /* 0x0007e2000c101924 */
[----:B------:R-:W-:Y:S05]  /*da70*/  BRA `(.L_x_320) ;  /* 0x0000000800b47947 */ /* 0x000fea0003800000 */
.L_x_325:
[----:B------:R-:W-:-:S04]  /*da80*/  IMAD.U32 R4, R5, 0x10000, RZ ;  /* 0x0001000005047824 */ /* 0x000fc800078e00ff */
[----:B------:R-:W-:-:S06]  /*da90*/  FMUL.FTZ R4, R4, 1 ;  /* 0x3f80000004047820 */ /* 0x000fcc0000410000 */
[----:B------:R-:W1:Y:S02]  /*daa0*/  F2F.F64.F32 R4, R4 ;  /* 0x0000000400047310 */ /* 0x000e640000201800 */
[----:B-1----:R1:W-:Y:S01]  /*dab0*/  STG.E.64 desc[UR36][R2.64], R4 ;  /* 0x0000000402007986 */ /* 0x0023e2000c101b24 */
[----:B------:R-:W-:Y:S05]  /*dac0*/  BRA `(.L_x_320) ;  /* 0x0000000800a07947 */ /* 0x000fea0003800000 */
.L_x_315:
        /* <DEDUP_REMOVED lines=14> */
.L_x_330:
        /* <DEDUP_REMOVED lines=18> */
.L_x_333:
[----:B------:R-:W-:-:S04]  /*dcd0*/  SHF.R.U32.HI R5, RZ, 0x18, R5 ;  /* 0x00000018ff057819 */ /* 0x000fc80000011605 */
[----:B------:R-:W-:-:S07]  /*dce0*/  LOP3.LUT R0, R0, 0x80, R5, 0xf8, !PT ;  /* 0x0000008000007812 */ /* 0x000fce00078ef805 */
.L_x_332:
[----:B------:R-:W-:Y:S05]  /*dcf0*/  BSYNC.RECONVERGENT B0 ;  /* 0x0000000000007941 */ /* 0x000fea0003800200 */
.L_x_331:
[----:B------:R1:W-:Y:S01]  /*dd00*/  STG.E.U8 desc[UR36][R2.64], R0 ;  /* 0x0000000002007986 */ /* 0x0003e2000c101124 */
[----:B------:R-:W-:Y:S05]  /*dd10*/  BRA `(.L_x_320) ;  /* 0x00000008000c7947 */ /* 0x000fea0003800000 */
.L_x_329:
        /* <DEDUP_REMOVED lines=18> */
.L_x_336:
[----:B------:R-:W-:-:S04]  /*de40*/  SHF.R.U32.HI R5, RZ, 0x18, R5 ;  /* 0x00000018ff057819 */ /* 0x000fc80000011605 */
[----:B------:R-:W-:-:S07]  /*de50*/  LOP3.LUT R0, R0, 0x80, R5, 0xf8, !PT ;  /* 0x0000008000007812 */ /* 0x000fce00078ef805 */
.L_x_335:
[----:B------:R-:W-:Y:S05]  /*de60*/  BSYNC.RECONVERGENT B0 ;  /* 0x0000000000007941 */ /* 0x000fea0003800200 */
.L_x_334:
[----:B------:R1:W-:Y:S01]  /*de70*/  STG.E.U8 desc[UR36][R2.64], R0 ;  /* 0x0000000002007986 */ /* 0x0003e2000c101124 */
[----:B------:R-:W-:Y:S05]  /*de80*/  BRA `(.L_x_320) ;  /* 0x0000000400b07947 */ /* 0x000fea0003800000 */
.L_x_328:
        /* <DEDUP_REMOVED lines=18> */
[----:B------:R-:W-:-:S05]  /*dfb0*/  @!P0 IADD3 R0, PT, PT, R6, RZ, RZ ;  /* 0x000000ff06008210 */ /* 0x000fca0007ffe0ff */
[----:B------:R-:W-:-:S05]  /*dfc0*/  @P1 IMAD.MOV.U32 R5, RZ, RZ, R0 ;  /* 0x000000ffff051224 */ /* 0x000fca00078e0000 */
[----:B------:R1:W-:Y:S01]  /*dfd0*/  STG.E.U8 desc[UR36][R2.64], R5 ;  /* 0x0000000502007986 */ /* 0x0003e2000c101124 */
[----:B------:R-:W-:Y:S05]  /*dfe0*/  BRA `(.L_x_320) ;  /* 0x0000000400587947 */ /* 0x000fea0003800000 */
.L_x_338:
[----:B------:R-:W-:-:S06]  /*dff0*/  IMAD.U32 R5, R5, 0x10000, RZ ;  /* 0x0001000005057824 */ /* 0x000fcc00078e00ff */
[----:B------:R-:W1:Y:S02]  /*e000*/  F2I.U64.TRUNC R4, R5 ;  /* 0x0000000500047311 */ /* 0x000e64000020d800 */
[----:B-1----:R1:W-:Y:S01]  /*e010*/  STG.E.64 desc[UR36][R2.64], R4 ;  /* 0x0000000402007986 */ /* 0x0023e2000c101b24 */
[----:B------:R-:W-:Y:S05]  /*e020*/  BRA `(.L_x_320) ;  /* 0x0000000400487947 */ /* 0x000fea0003800000 */
.L_x_337:
[----:B------:R-:W-:-:S06]  /*e030*/  IMAD.U32 R5, R5, 0x10000, RZ ;  /* 0x0001000005057824 */ /* 0x000fcc00078e00ff */
[----:B------:R-:W1:Y:S02]  /*e040*/  F2I.FTZ.U32.TRUNC.NTZ R5, R5 ;  /* 0x0000000500057305 */ /* 0x000e64000021f000 */
[----:B-1----:R1:W-:Y:S01]  /*e050*/  STG.E desc[UR36][R2.64], R5 ;  /* 0x0000000502007986 */ /* 0x0023e2000c101924 */
[----:B------:R-:W-:Y:S05]  /*e060*/  BRA `(.L_x_320) ;  /* 0x0000000400387947 */ /* 0x000fea0003800000 */
.L_x_327:
        /* <DEDUP_REMOVED lines=11> */
.L_x_340:
[----:B------:R-:W-:Y:S01]  /*e120*/  IMAD.U32 R5, R5, 0x10000, RZ ;  /* 0x0001000005057824 */ /* 0x000fe200078e00ff */
[----:B------:R-:W-:-:S03]  /*e130*/  CS2R R6, SRZ ;  /* 0x0000000000067805 */ /* 0x000fc6000001ff00 */
[----:B------:R-:W-:-:S06]  /*e140*/  FMUL.FTZ R5, R5, 1 ;  /* 0x3f80000005057820 */ /* 0x000fcc0000410000 */
[----:B------:R-:W1:Y:S02]  /*e150*/  F2F.F64.F32 R4, R5 ;  /* 0x0000000500047310 */ /* 0x000e640000201800 */
[----:B-1----:R1:W-:Y:S01]  /*e160*/  STG.E.128 desc[UR36][R2.64], R4 ;  /* 0x0000000402007986 */ /* 0x0023e2000c101d24 */
[----:B------:R-:W-:Y:S05]  /*e170*/  BRA `(.L_x_320) ;  /* 0x0000000000f47947 */ /* 0x000fea0003800000 */
.L_x_339:
[----:B------:R-:W-:-:S09]  /*e180*/  UISETP.NE.AND UP0, UPT, UR4, 0xf, UPT ;  /* 0x0000000f0400788c */ /* 0x000fd2000bf05270 */
[----:B------:R-:W-:Y:S05]  /*e190*/  BRA.U !UP0, `(.L_x_341) ;  /* 0x0000000108e87547 */ /* 0x000fea000b800000 */
[----:B------:R-:W-:-:S09]  /*e1a0*/  UISETP.NE.AND UP0, UPT, UR4, 0x17, UPT ;  /* 0x000000170400788c */ /* 0x000fd2000bf05270 */
[----:B------:R-:W-:Y:S05]  /*e1b0*/  BRA.U !UP0, `(.L_x_342) ;  /* 0x0000000108907547 */ /* 0x000fea000b800000 */
[----:B------:R-:W-:-:S09]  /*e1c0*/  UISETP.NE.AND UP0, UPT, UR4, 0x18, UPT ;  /* 0x000000180400788c */ /* 0x000fd2000bf05270 */
[----:B------:R-:W-:Y:S05]  /*e1d0*/  BRA.U !UP0, `(.L_x_343) ;  /* 0x0000000108447547 */ /* 0x000fea000b800000 */
.L_x_319:
        /* <DEDUP_REMOVED lines=8> */
[----:B-1----:R-:W-:Y:S01]  /*e260*/  MOV R4, UR4 ;  /* 0x0000000400047c02 */ /* 0x002fe20008000f00 */
[----:B------:R-:W-:-:S02]  /*e270*/  IMAD.U32 R5, RZ, RZ, UR5 ;  /* 0x00000005ff057e24 */ /* 0x000fc4000f8e00ff */
[----:B----4-:R-:W-:Y:S02]  /*e280*/  IMAD.U32 R6, RZ, RZ, UR6 ;  /* 0x00000006ff067e24 */ /* 0x010fe4000f8e00ff */
[----:B------:R-:W-:Y:S02]  /*e290*/  IMAD.U32 R7, RZ, RZ, UR7 ;  /* 0x00000007ff077e24 */ /* 0x000fe4000f8e00ff */
[----:B-----5:R-:W-:Y:S02]  /*e2a0*/  IMAD.U32 R10, RZ, RZ, UR8 ;  /* 0x00000008ff0a7e24 */ /* 0x020fe4000f8e00ff */
[----:B--2---:R-:W-:-:S07]  /*e2b0*/  IMAD.U32 R11, RZ, RZ, UR9 ;  /* 0x00000009ff0b7e24 */ /* 0x004fce000f8e00ff */
[----:B------:R-:W-:-:S07]  /*e2c0*/  LEPC R20, `(.L_x_344) ;  /* 0x000000001014794e */ /* 0x000fce0000000000 */
[----:B0--3--:R-:W-:Y:S05]  /*e2d0*/  CALL.ABS.NOINC R2 ;  /* 0x0000000002007343 */ /* 0x009fea0003c00000 */
.L_x_344:
[----:B------:R-:W-:Y:S05]  /*e2e0*/  BRA `(.L_x_320) ;  /* 0x0000000000987947 */ /* 0x000fea0003800000 */
.L_x_343:
        /* <DEDUP_REMOVED lines=13> */
.L_x_346:
[----:B------:R-:W-:Y:S05]  /*e3c0*/  BSYNC.RECONVERGENT B0 ;  /* 0x0000000000007941 */ /* 0x000fea0003800200 */
.L_x_345:
[----:B------:R-:W-:-:S05]  /*e3d0*/  LOP3.LUT R5, R0, 0x80, R5, 0xf8, !PT ;  /* 0x0000008000057812 */ /* 0x000fca00078ef805 */
[----:B------:R1:W-:Y:S01]  /*e3e0*/  STG.E.U8 desc[UR36][R2.64], R5 ;  /* 0x0000000502007986 */ /* 0x0003e2000c101124 */
[----:B------:R-:W-:Y:S05]  /*e3f0*/  BRA `(.L_x_320) ;  /* 0x0000000000547947 */ /* 0x000fea0003800000 */
.L_x_342:
        /* <DEDUP_REMOVED lines=12> */
.L_x_348:
[----:B------:R-:W-:Y:S02]  /*e4c0*/  ISETP.GT.U32.AND P0, PT, R4, 0x7f800000, PT ;  /* 0x7f8000000400780c */ /* 0x000fe40003f04070 */
[----:B------:R-:W-:-:S04]  /*e4d0*/  MOV R0, 0x7f ;  /* 0x0000007f00007802 */ /* 0x000fc80000000f00 */
[----:B------:R-:W-:-:S07]  /*e4e0*/  SEL R0, R0, 0x7c, P0 ;  /* 0x0000007c00007807 */ /* 0x000fce0000000000 */
.L_x_349:
[----:B------:R-:W-:Y:S05]  /*e4f0*/  BSYNC.RECONVERGENT B0 ;  /* 0x0000000000007941 */ /* 0x000fea0003800200 */
.L_x_347:
[----:B------:R-:W-:-:S04]  /*e500*/  SHF.R.U32.HI R5, RZ, 0x18, R5 ;  /* 0x00000018ff057819 */ /* 0x000fc80000011605 */
[----:B------:R-:W-:-:S05]  /*e510*/  LOP3.LUT R5, R0, 0x80, R5, 0xf8, !PT ;  /* 0x0000008000057812 */ /* 0x000fca00078ef805 */
[----:B------:R1:W-:Y:S01]  /*e520*/  STG.E.U8 desc[UR36][R2.64], R5 ;  /* 0x0000000502007986 */ /* 0x0003e2000c101124 */
[----:B------:R-:W-:Y:S05]  /*e530*/  BRA `(.L_x_320) ;  /* 0x0000000000047947 */ /* 0x000fea0003800000 */
.L_x_341:
[----:B------:R1:W-:Y:S02]  /*e540*/  STG.E.U16 desc[UR36][R2.64], R5 ;  /* 0x0000000502007986 */ /* 0x0003e4000c101524 */
.L_x_320:
[----:B------:R-:W-:-:S07]  /*e550*/  VIADD R17, R17, 0x80 ;  /* 0x0000008011117836 */ /* 0x000fce0000000000 */
.L_x_235:
[----:B------:R-:W-:Y:S05]  /*e560*/  BSYNC.RECONVERGENT B6 ;  /* 0x0000000000067941 */ /* 0x000fea0003800200 */
.L_x_234:
[----:B------:R-:W5:Y:S02]  /*e570*/  LDCU UR4, c[0x0][0x380] ;  /* 0x00007000ff0477ac */ /* 0x000f640008000800 */
[----:B-----5:R-:W-:-:S13]  /*e580*/  ISETP.GE.AND P0, PT, R17, UR4, PT ;  /* 0x0000000411007c0c */ /* 0x020fda000bf06270 */
[----:B------:R-:W-:Y:S05]  /*e590*/  @P0 EXIT ;  /* 0x000000000000094d */ /* 0x000fea0003800000 */
        /* <DEDUP_REMOVED lines=13> */
[----:B------:R-:W-:-:S04]  /*e670*/  SHF.R.U32.HI R3, RZ, UR5, R2 ;  /* 0x00000005ff037c19 */ /* 0x000fc80008011602 */
[----:B------:R-:W-:-:S05]  /*e680*/  IADD3 R0, PT, PT, -R3, RZ, RZ ;  /* 0x000000ff03007210 */ /* 0x000fca0007ffe1ff */
        /* <DEDUP_REMOVED lines=333> */
[----:B------:R-:W-:-:S04]  /*fb60*/  SHF.R.U32.HI R2, RZ, UR5, R2 ;  /* 0x00000005ff027c19 */ /* 0x000fc80008011602 */
[----:B------:R-:W-:-:S05]  /*fb70*/  IADD3 R3, PT, PT, -R2, RZ, RZ ;  /* 0x000000ff02037210 */ /* 0x000fca0007ffe1ff */
[----:B--2---:R-:W-:-:S04]  /*fb80*/  IMAD R5, R3, UR6, R5 ;  /* 0x0000000603057c24 */ /* 0x004fc8000f8e0205 */
[C---:B---3--:R-:W-:Y:S02]  /*fb90*/  IMAD R16, R5.reuse, UR8, R16 ;  /* 0x0000000805107c24 */ /* 0x048fe4000f8e0210 */
[C---:B------:R-:W-:Y:S02]  /*fba0*/  IMAD R0, R5.reuse, UR9, R0 ;  /* 0x0000000905007c24 */ /* 0x040fe4000f8e0200 */
[----:B-1----:R-:W-:-:S07]  /*fbb0*/  IMAD R18, R5, UR4, R18 ;  /* 0x0000000405127c24 */ /* 0x002fce000f8e0212 */
.L_x_350:
[----:B------:R-:W1:Y:S01]  /*fbc0*/  LDCU.64 UR6, c[0x0][0x5e8] ;  /* 0x0000bd00ff0677ac */ /* 0x000e620008000a00 */
[----:B------:R-:W2:Y:S01]  /*fbd0*/  LDCU.64 UR8, c[0x0][0x5f0] ;  /* 0x0000be00ff0877ac */ /* 0x000ea20008000a00 */
[----:B------:R-:W-:-:S04]  /*fbe0*/  UPRMT UR4, UR39, 0x9910, URZ ;  /* 0x0000991027047896 */ /* 0x000fc800080000ff */
[----:B------:R-:W-:Y:S01]  /*fbf0*/  UISETP.GT.AND UP0, UPT, UR4, 0x9, UPT ;  /* 0x000000090400788c */ /* 0x000fe2000bf04270 */
[----:B-1----:R-:W-:Y:S02]  /*fc00*/  IADD3 R16, P0, PT, R16, UR6, RZ ;  /* 0x0000000610107c10 */ /* 0x002fe4000ff1e0ff */
[----:B--23--:R-:W-:-:S03]  /*fc10*/  IADD3 R2, P1, PT, R0, UR8, RZ ;  /* 0x0000000800027c10 */ /* 0x00cfc6000ff3e0ff */
[----:B------:R-:W-:Y:S02]  /*fc20*/  IMAD.X R17, RZ, RZ, UR7, P0 ;  /* 0x00000007ff117e24 */ /* 0x000fe400080e06ff */
[----:B------:R-:W-:Y:S01]  /*fc30*/  IMAD.X R3, RZ, RZ, UR9, P1 ;  /* 0x00000009ff037e24 */ /* 0x000fe200088e06ff */
[----:B------:R-:W-:Y:S07]  /*fc40*/  BRA.U UP0, `(.L_x_351) ;  /* 0x0000000500307547 */ /* 0x000fee000b800000 */
        /* <DEDUP_REMOVED lines=13> */
.L_x_354:
[----:B------:R-:W2:Y:S02]  /*fd20*/  LDG.E.U8 R2, desc[UR36][R2.64] ;  /* 0x0000002402027981 */ /* 0x000ea4000c1e1100 */
[----:B--2---:R-:W-:-:S04]  /*fd30*/  I2FP.F32.U32 R0, R2 ;  /* 0x0000000200007245 */ /* 0x004fc80000201000 */
[----:B------:R-:W-:-:S04]  /*fd40*/  F2FP.BF16.F32.PACK_AB R0, RZ, R0 ;  /* 0x00000000ff00723e */ /* 0x000fc800000010ff */
[----:B------:R-:W-:Y:S01]  /*fd50*/  PRMT R19, R0, 0x7610, R19 ;  /* 0x0000761000137816 */ /* 0x000fe20000000013 */
[----:B------:R-:W-:Y:S06]  /*fd60*/  BRA `(.L_x_356) ;  /* 0x0000000c00c07947 */ /* 0x000fec0003800000 */
.L_x_353:
        /* <DEDUP_REMOVED lines=11> */
.L_x_358:
[----:B------:R-:W2:Y:S02]  /*fe20*/  LDG.E R2, desc[UR36][R2.64] ;  /* 0x0000002402027981 */ /* 0x000ea4000c1e1900 */
[----:B--2---:R-:W-:-:S04]  /*fe30*/  I2FP.F32.S32 R0, R2 ;  /* 0x0000000200007245 */ /* 0x004fc80000201400 */
[----:B------:R-:W-:-:S04]  /*fe40*/  F2FP.BF16.F32.PACK_AB R0, RZ, R0 ;  /* 0x00000000ff00723e */ /* 0x000fc800000010ff */
[----:B------:R-:W-:Y:S01]  /*fe50*/  PRMT R19, R0, 0x7610, R19 ;  /* 0x0000761000137816 */ /* 0x000fe20000000013 */
[----:B------:R-:W-:Y:S06]  /*fe60*/  BRA `(.L_x_356) ;  /* 0x0000000c00807947 */ /* 0x000fec0003800000 */
.L_x_357:
[----:B------:R-:W2:Y:S02]  /*fe70*/  LDG.E.U16 R2, desc[UR36][R2.64] ;  /* 0x0000002402027981 */ /* 0x000ea4000c1e1500 */
[----:B--2---:R-:W1:Y:S02]  /*fe80*/  I2F.S16 R0, R2 ;  /* 0x0000000200007306 */ /* 0x004e640000101400 */
[----:B-1----:R-:W-:-:S04]  /*fe90*/  F2FP.BF16.F32.PACK_AB R0, RZ, R0 ;  /* 0x00000000ff00723e */ /* 0x002fc800000010ff */
[----:B------:R-:W-:Y:S01]  /*fea0*/  PRMT R19, R0, 0x7610, R19 ;  /* 0x0000761000137816 */ /* 0x000fe20000000013 */
[----:B------:R-:W-:Y:S06]  /*feb0*/  BRA `(.L_x_356) ;  /* 0x0000000c006c7947 */ /* 0x000fec0003800000 */
.L_x_352:
        /* <DEDUP_REMOVED lines=9> */
.L_x_360:
[----:B------:R-:W2:Y:S02]  /*ff50*/  LDG.E.U16 R0, desc[UR36][R2.64] ;  /* 0x0000002402007981 */ /* 0x000ea4000c1e1500 */
[----:B--2---:R-:W-:-:S05]  /*ff60*/  HADD2.F32 R0, -RZ, R0.H0_H0 ;  /* 0x20000000ff007230 */ /* 0x004fca0000004100 */
[----:B------:R-:W-:-:S04]  /*ff70*/  F2FP.BF16.F32.PACK_AB R0, RZ, R0 ;  /* 0x00000000ff00723e */ /* 0x000fc800000010ff */
[----:B------:R-:W-:Y:S01]  /*ff80*/  PRMT R19, R0, 0x7610, R19 ;  /* 0x0000761000137816 */ /* 0x000fe20000000013 */
[----:B------:R-:W-:Y:S06]  /*ff90*/  BRA `(.L_x_356) ;  /* 0x0000000c00347947 */ /* 0x000fec0003800000 */
.L_x_359:
        /* <DEDUP_REMOVED lines=9> */
.L_x_362:
[----:B------:R-:W2:Y:S02]  /*10030*/  LDG.E.U16 R2, desc[UR36][R2.64] ;  /* 0x0000002402027981 */ /* 0x000ea4000c1e1500 */
[----:B--2---:R-:W-:-:S05]  /*10040*/  HADD2.F32 R0, -RZ, R2.H0_H0 ;  /* 0x20000002ff007230 */ /* 0x004fca0000004100 */
[----:B------:R-:W-:-:S04]  /*10050*/  F2FP.BF16.F32.PACK_AB R0, RZ, R0 ;  /* 0x00000000ff00723e */ /* 0x000fc800000010ff */
[----:B------:R-:W-:Y:S01]  /*10060*/  PRMT R19, R0, 0x7610, R19 ;  /* 0x0000761000137816 */ /* 0x000fe20000000013 */
[----:B------:R-:W-:Y:S06]  /*10070*/  BRA `(.L_x_356) ;  /* 0x0000000800fc7947 */ /* 0x000fec0003800000 */
.L_x_361:
        /* <DEDUP_REMOVED lines=9> */
.L_x_351:
        /* <DEDUP_REMOVED lines=14> */
.L_x_365:
        /* <DEDUP_REMOVED lines=9> */
.L_x_364:
        /* <DEDUP_REMOVED lines=13> */
[----:B------:R-:W-:-:S04]  /*10350*/  VIADDMNMX.U32 R5, R5, R6, 0x4, !PT ;  /* 0x0000000405057446 */ /* 0x000fc80007800006 */
[----:B------:R-:W-:-:S04]  /*10360*/  IADD3 R5, PT, PT, R5, -0x4, RZ ;  /* 0xfffffffc05057810 */ /* 0x000fc80007ffe0ff */
[C---:B------:R-:W-:Y:S01]  /*10370*/  SHF.L.U32 R6, R4.reuse, R5, RZ ;  /* 0x0000000504067219 */ /* 0x040fe200000006ff */
[----:B------:R-:W-:Y:S02]  /*10380*/  IMAD.SHL.U32 R7, R5, 0x800000, RZ ;  /* 0x0080000005077824 */ /* 0x000fe400078e00ff */
        /* <DEDUP_REMOVED lines=10> */
.L_x_367:
        /* <DEDUP_REMOVED lines=14> */
.L_x_366:
[----:B------:R1:W5:Y:S01]  /*10510*/  LDG.E.U16 R19, desc[UR36][R2.64] ;  /* 0x0000002402137981 */ /* 0x000362000c1e1500 */
[----:B------:R-:W-:Y:S05]  /*10520*/  BRA `(.L_x_356) ;  /* 0x0000000400d07947 */ /* 0x000fea0003800000 */
.L_x_363:
        /* <DEDUP_REMOVED lines=13> */
.L_x_370:
        /* <DEDUP_REMOVED lines=21> */
.L_x_374:
[----:B------:R-:W-:Y:S05]  /*10750*/  BSYNC.RECONVERGENT B1 ;  /* 0x0000000000017941 */ /* 0x000fea0003800200 */
.L_x_373:
[----:B------:R-:W-:Y:S01]  /*10760*/  IMAD.SHL.U32 R0, R0, 0x100000, RZ ;  /* 0x0010000000007824 */ /* 0x000fe200078e00ff */
[----:B------:R-:W-:-:S04]  /*10770*/  LEA R2, R2, 0x3b800000, 0x17 ;  /* 0x3b80000002027811 */ /* 0x000fc800078eb8ff */
[----:B------:R-:W-:-:S07]  /*10780*/  LOP3.LUT R0, R2, R0, R7, 0xfe, !PT ;  /* 0x0000000002007212 */ /* 0x000fce00078efe07 */
.L_x_372:
[----:B------:R-:W-:Y:S05]  /*10790*/  BSYNC.RECONVERGENT B0 ;  /* 0x0000000000007941 */ /* 0x000fea0003800200 */
.L_x_371:
[----:B------:R-:W-:-:S04]  /*107a0*/  F2FP.BF16.F32.PACK_AB R0, RZ, R0 ;  /* 0x00000000ff00723e */ /* 0x000fc800000010ff */
[----:B------:R-:W-:Y:S01]  /*107b0*/  PRMT R19, R0, 0x7610, R19 ;  /* 0x0000761000137816 */ /* 0x000fe20000000013 */
[----:B------:R-:W-:Y:S06]  /*107c0*/  BRA `(.L_x_356) ;  /* 0x0000000400287947 */ /* 0x000fec0003800000 */
.L_x_369:
        /* <DEDUP_REMOVED lines=21> */
.L_x_378:
[----:B------:R-:W-:Y:S05]  /*10920*/  BSYNC.RECONVERGENT B1 ;  /* 0x0000000000017941 */ /* 0x000fea0003800200 */
.L_x_377:
[----:B------:R-:W-:Y:S01]  /*10930*/  IMAD.SHL.U32 R0, R0, 0x200000, RZ ;  /* 0x0020000000007824 */ /* 0x000fe200078e00ff */
[----:B------:R-:W-:-:S04]  /*10940*/  LEA R2, R2, 0x37800000, 0x17 ;  /* 0x3780000002027811 */ /* 0x000fc800078eb8ff */
[----:B------:R-:W-:-:S07]  /*10950*/  LOP3.LUT R0, R2, R0, R7, 0xfe, !PT ;  /* 0x0000000002007212 */ /* 0x000fce00078efe07 */
.L_x_376:
[----:B------:R-:W-:Y:S05]  /*10960*/  BSYNC.RECONVERGENT B0 ;  /* 0x0000000000007941 */ /* 0x000fea0003800200 */
.L_x_375:
[----:B------:R-:W-:-:S04]  /*10970*/  F2FP.BF16.F32.PACK_AB R0, RZ, R0 ;  /* 0x00000000ff00723e */ /* 0x000fc800000010ff */
[----:B------:R-:W-:Y:S01]  /*10980*/  PRMT R19, R0, 0x7610, R19 ;  /* 0x0000761000137816 */ /* 0x000fe20000000013 */
[----:B------:R-:W-:Y:S06]  /*10990*/  BRA `(.L_x_356) ;  /* 0x0000000000b47947 */ /* 0x000fec0003800000 */
.L_x_368:
        /* <DEDUP_REMOVED lines=12> */
[----:B------:R-:W-:Y:S01]  /*10a60*/  @!P0 IMAD.MOV.U32 R0, RZ, RZ, 0x7f800001 ;  /* 0x7f800001ff008424 */ /* 0x000fe200078e00ff */
[----:B------:R-:W-:-:S07]  /*10a70*/  @P0 SHF.L.U32 R0, R2, 0x17, RZ ;  /* 0x0000001702000819 */ /* 0x000fce00000006ff */
.L_x_382:
[----:B------:R-:W-:Y:S05]  /*10a80*/  BSYNC.RECONVERGENT B0 ;  /* 0x0000000000007941 */ /* 0x000fea0003800200 */
.L_x_381:
[----:B------:R-:W-:-:S04]  /*10a90*/  F2FP.BF16.F32.PACK_AB R0, RZ, R0 ;  /* 0x00000000ff00723e */ /* 0x000fc800000010ff */
[----:B------:R-:W-:Y:S01]  /*10aa0*/  PRMT R19, R0, 0x7610, R19 ;  /* 0x0000761000137816 */ /* 0x000fe20000000013 */
[----:B------:R-:W-:Y:S06]  /*10ab0*/  BRA `(.L_x_356) ;  /* 0x00000000006c7947 */ /* 0x000fec0003800000 */
.L_x_355:
        /* <DEDUP_REMOVED lines=11> */
[----:B------:R-:W-:Y:S02]  /*10b70*/  IMAD.U32 R7, RZ, RZ, UR7 ;  /* 0x00000007ff077e24 */ /* 0x000fe4000f8e00ff */
[----:B----4-:R-:W-:Y:S01]  /*10b80*/  IMAD.U32 R10, RZ, RZ, UR8 ;  /* 0x00000008ff0a7e24 */ /* 0x010fe2000f8e00ff */
[----:B------:R-:W-:-:S07]  /*10b90*/  MOV R11, UR9 ;  /* 0x00000009000b7c02 */ /* 0x000fce0008000f00 */
[----:B------:R-:W-:-:S07]  /*10ba0*/  LEPC R20, `(.L_x_383) ;  /* 0x000000001014794e */ /* 0x000fce0000000000 */
[----:B0--3--:R-:W-:Y:S05]  /*10bb0*/  CALL.ABS.NOINC R2 ;  /* 0x0000000002007343 */ /* 0x009fea0003c00000 */
.L_x_383:
[----:B------:R-:W-:Y:S01]  /*10bc0*/  PRMT R19, RZ, 0x7610, R19 ;  /* 0x00007610ff137816 */ /* 0x000fe20000000013 */
[----:B------:R-:W-:Y:S06]  /*10bd0*/  BRA `(.L_x_356) ;  /* 0x0000000000247947 */ /* 0x000fec0003800000 */
.L_x_380:
[----:B------:R-:W2:Y:S02]  /*10be0*/  LDG.E.64 R2, desc[UR36][R2.64] ;  /* 0x0000002402027981 */ /* 0x000ea4000c1e1b00 */
[----:B--2---:R-:W1:Y:S02]  /*10bf0*/  I2F.U64 R0, R2 ;  /* 0x0000000200007312 */ /* 0x004e640000301000 */
[----:B-1----:R-:W-:-:S04]  /*10c00*/  F2FP.BF16.F32.PACK_AB R0, RZ, R0 ;  /* 0x00000000ff00723e */ /* 0x002fc800000010ff */
[----:B------:R-:W-:Y:S01]  /*10c10*/  PRMT R19, R0, 0x7610, R19 ;  /* 0x0000761000137816 */ /* 0x000fe20000000013 */
[----:B------:R-:W-:Y:S06]  /*10c20*/  BRA `(.L_x_356) ;  /* 0x0000000000107947 */ /* 0x000fec0003800000 */
.L_x_379:
[----:B------:R-:W2:Y:S02]  /*10c30*/  LDG.E R2, desc[UR36][R2.64] ;  /* 0x0000002402027981 */ /* 0x000ea4000c1e1900 */
[----:B--2---:R-:W-:-:S04]  /*10c40*/  I2FP.F32.U32 R0, R2 ;  /* 0x0000000200007245 */ /* 0x004fc80000201000 */
[----:B------:R-:W-:-:S04]  /*10c50*/  F2FP.BF16.F32.PACK_AB R0, RZ, R0 ;  /* 0x00000000ff00723e */ /* 0x000fc800000010ff */
[----:B------:R-:W-:-:S07]  /*10c60*/  PRMT R19, R0, 0x7610, R19 ;  /* 0x0000761000137816 */ /* 0x000fce0000000013 */
.L_x_356:
        /* <DEDUP_REMOVED lines=18> */
.L_x_387:
[----:B------:R-:W2:Y:S02]  /*10d90*/  LDG.E.U8 R2, desc[UR36][R2.64] ;  /* 0x0000002402027981 */ /* 0x000ea4000c1e1100 */
[----:B--2---:R-:W-:-:S04]  /*10da0*/  I2FP.F32.U32 R0, R2 ;  /* 0x0000000200007245 */ /* 0x004fc80000201000 */
[----:B------:R-:W-:Y:S01]  /*10db0*/  F2FP.BF16.F32.PACK_AB R0, RZ, R0 ;  /* 0x00000000ff00723e */ /* 0x000fe200000010ff */
[----:B------:R-:W-:Y:S06]  /*10dc0*/  BRA `(.L_x_389) ;  /* 0x0000000c00847947 */ /* 0x000fec0003800000 */
.L_x_386:
        /* <DEDUP_REMOVED lines=10> */
.L_x_391:
[----:B------:R-:W2:Y:S02]  /*10e70*/  LDG.E R2, desc[UR36][R2.64] ;  /* 0x0000002402027981 */ /* 0x000ea4000c1e1900 */
[----:B--2---:R-:W-:-:S04]  /*10e80*/  I2FP.F32.S32 R0, R2 ;  /* 0x0000000200007245 */ /* 0x004fc80000201400 */
[----:B------:R-:W-:Y:S01]  /*10e90*/  F2FP.BF16.F32.PACK_AB R0, RZ, R0 ;  /* 0x00000000ff00723e */ /* 0x000fe200000010ff */
[----:B------:R-:W-:Y:S06]  /*10ea0*/  BRA `(.L_x_389) ;  /* 0x0000000c004c7947 */ /* 0x000fec0003800000 */
.L_x_390:
[----:B------:R-:W2:Y:S02]  /*10eb0*/  LDG.E.U16 R2, desc[UR36][R2.64] ;  /* 0x0000002402027981 */ /* 0x000ea4000c1e1500 */
[----:B--2---:R-:W1:Y:S02]  /*10ec0*/  I2F.S16 R0, R2 ;  /* 0x0000000200007306 */ /* 0x004e640000101400 */
[----:B-1----:R-:W-:Y:S01]  /*10ed0*/  F2FP.BF16.F32.PACK_AB R0, RZ, R0 ;  /* 0x00000000ff00723e */ /* 0x002fe200000010ff */
[----:B------:R-:W-:Y:S06]  /*10ee0*/  BRA `(.L_x_389) ;  /* 0x0000000c003c7947 */ /* 0x000fec0003800000 */
.L_x_385:
        /* <DEDUP_REMOVED lines=9> */
.L_x_393:
[----:B------:R-:W2:Y:S02]  /*10f80*/  LDG.E.U16 R0, desc[UR36][R2.64] ;  /* 0x0000002402007981 */ /* 0x000ea4000c1e1500 */
[----:B--2---:R-:W-:-:S05]  /*10f90*/  HADD2.F32 R0, -RZ, R0.H0_H0 ;  /* 0x20000000ff007230 */ /* 0x004fca0000004100 */
[----:B------:R-:W-:Y:S01]  /*10fa0*/  F2FP.BF16.F32.PACK_AB R0, RZ, R0 ;  /* 0x00000000ff00723e */ /* 0x000fe200000010ff */
[----:B------:R-:W-:Y:S06]  /*10fb0*/  BRA `(.L_x_389) ;  /* 0x0000000c00087947 */ /* 0x000fec0003800000 */
.L_x_392:
        /* <DEDUP_REMOVED lines=9> */
.L_x_395:
[----:B------:R-:W2:Y:S02]  /*11050*/  LDG.E.U16 R2, desc[UR36][R2.64] ;  /* 0x0000002402027981 */ /* 0x000ea4000c1e1500 */
[----:B--2---:R-:W-:-:S05]  /*11060*/  HADD2.F32 R0, -RZ, R2.H0_H0 ;  /* 0x20000002ff007230 */ /* 0x004fca0000004100 */
[----:B------:R-:W-:Y:S01]  /*11070*/  F2FP.BF16.F32.PACK_AB R0, RZ, R0 ;  /* 0x00000000ff00723e */ /* 0x000fe200000010ff */
[----:B------:R-:W-:Y:S06]  /*11080*/  BRA `(.L_x_389) ;  /* 0x0000000800d47947 */ /* 0x000fec0003800000 */
.L_x_394:
        /* <DEDUP_REMOVED lines=8> */
.L_x_384:
        /* <DEDUP_REMOVED lines=13> */
.L_x_398:
        /* <DEDUP_REMOVED lines=8> */
.L_x_397:
        /* <DEDUP_REMOVED lines=27> */
.L_x_400:
[----:B------:R-:W2:Y:S02]  /*11410*/  LDG.E.U8 R2, desc[UR36][R2.64] ;  /* 0x0000002402027981 */ /* 0x000ea4000c1e1100 */
[C---:B--2---:R-:W-:Y:S01]  /*11420*/  SHF.L.U32 R0, R2.reuse, 0x19, RZ ;  /* 0x0000001902007819 */ /* 0x044fe200000006ff */
        /* <DEDUP_REMOVED lines=11> */
.L_x_399:
[----:B------:R1:W5:Y:S01]  /*114e0*/  LDG.E.U16 R0, desc[UR36][R2.64] ;  /* 0x0000002402007981 */ /* 0x000362000c1e1500 */
[----:B------:R-:W-:Y:S05]  /*114f0*/  BRA `(.L_x_389) ;  /* 0x0000000400b87947 */ /* 0x000fea0003800000 */
.L_x_396:
        /* <DEDUP_REMOVED lines=12> */
.L_x_403:
        /* <DEDUP_REMOVED lines=21> */
.L_x_407:
[----:B------:R-:W-:Y:S05]  /*11710*/  BSYNC.RECONVERGENT B1 ;  /* 0x0000000000017941 */ /* 0x000fea0003800200 */
.L_x_406:
[----:B------:R-:W-:Y:S02]  /*11720*/  SHF.L.U32 R0, R0, 0x14, RZ ;  /* 0x0000001400007819 */ /* 0x000fe400000006ff */
[----:B------:R-:W-:-:S04]  /*11730*/  LEA R2, R2, 0x3b800000, 0x17 ;  /* 0x3b80000002027811 */ /* 0x000fc800078eb8ff */
[----:B------:R-:W-:-:S07]  /*11740*/  LOP3.LUT R0, R2, R0, R7, 0xfe, !PT ;  /* 0x0000000002007212 */ /* 0x000fce00078efe07 */
.L_x_405:
[----:B------:R-:W-:Y:S05]  /*11750*/  BSYNC.RECONVERGENT B0 ;  /* 0x0000000000007941 */ /* 0x000fea0003800200 */
.L_x_404:
[----:B------:R-:W-:Y:S01]  /*11760*/  F2FP.BF16.F32.PACK_AB R0, RZ, R0 ;  /* 0x00000000ff00723e */ /* 0x000fe200000010ff */
[----:B------:R-:W-:Y:S06]  /*11770*/  BRA `(.L_x_389) ;  /* 0x0000000400187947 */ /* 0x000fec0003800000 */
.L_x_402:
        /* <DEDUP_REMOVED lines=21> */
.L_x_411:
[----:B------:R-:W-:Y:S05]  /*118d0*/  BSYNC.RECONVERGENT B1 ;  /* 0x0000000000017941 */ /* 0x000fea0003800200 */
.L_x_410:
[----:B------:R-:W-:Y:S01]  /*118e0*/  IMAD.SHL.U32 R0, R0, 0x200000, RZ ;  /* 0x0020000000007824 */ /* 0x000fe200078e00ff */
[----:B------:R-:W-:-:S04]  /*118f0*/  LEA R2, R2, 0x37800000, 0x17 ;  /* 0x3780000002027811 */ /* 0x000fc800078eb8ff */
[----:B------:R-:W-:-:S07]  /*11900*/  LOP3.LUT R0, R2, R0, R7, 0xfe, !PT ;  /* 0x0000000002007212 */ /* 0x000fce00078efe07 */
.L_x_409:
[----:B------:R-:W-:Y:S05]  /*11910*/  BSYNC.RECONVERGENT B0 ;  /* 0x0000000000007941 */ /* 0x000fea0003800200 */
.L_x_408:
[----:B------:R-:W-:Y:S01]  /*11920*/  F2FP.BF16.F32.PACK_AB R0, RZ, R0 ;  /* 0x00000000ff00723e */ /* 0x000fe200000010ff */
[----:B------:R-:W-:Y:S06]  /*11930*/  BRA `(.L_x_389) ;  /* 0x0000000000a87947 */ /* 0x000fec0003800000 */
.L_x_401:
        /* <DEDUP_REMOVED lines=8> */
[----:B------:R-:W-:Y:S01]  /*119c0*/  HFMA2 R0, -RZ, RZ, 3.814697265625e-06, 0 ;  /* 0x00400000ff007431 */ /* 0x000fe200000001ff */
[----:B--2---:R-:W-:-:S13]  /*119d0*/  ISETP.NE.AND P0, PT, R2, RZ, PT ;  /* 0x000000ff0200720c */ /* 0x004fda0003f05270 */
[----:B------:R-:W-:Y:S05]  /*119e0*/  @!P0 BRA `(.L_x_415) ;  /* 0x00000000000c8947 */ /* 0x000fea0003800000 */
[----:B------:R-:W-:-:S13]  /*119f0*/  ISETP.NE.AND P0, PT, R2, 0xff, PT ;  /* 0x000000ff0200780c */ /* 0x000fda0003f05270 */
[----:B------:R-:W-:Y:S02]  /*11a00*/  @!P0 IMAD.MOV.U32 R0, RZ, RZ, 0x7f800001 ;  /* 0x7f800001ff008424 */ /* 0x000fe400078e00ff */
[----:B------:R-:W-:-:S07]  /*11a10*/  @P0 IMAD.SHL.U32 R0, R2, 0x800000, RZ ;  /* 0x0080000002000824 */ /* 0x000fce00078e00ff */
.L_x_415:
[----:B------:R-:W-:Y:S05]  /*11a20*/  BSYNC.RECONVERGENT B0 ;  /* 0x0000000000007941 */ /* 0x000fea0003800200 */
.L_x_414:
[----:B------:R-:W-:Y:S01]  /*11a30*/  F2FP.BF16.F32.PACK_AB R0, RZ, R0 ;  /* 0x00000000ff00723e */ /* 0x000fe200000010ff */
[----:B------:R-:W-:Y:S06]  /*11a40*/  BRA `(.L_x_389) ;  /* 0x0000000000647947 */ /* 0x000fec0003800000 */
.L_x_388:
        /* <DEDUP_REMOVED lines=16> */
.L_x_416:
[----:B------:R-:W-:Y:S01]  /*11b50*/  PRMT R0, RZ, 0x7610, R0 ;  /* 0x00007610ff007816 */ /* 0x000fe20000000000 */
[----:B------:R-:W-:Y:S06]  /*11b60*/  BRA `(.L_x_389) ;  /* 0x00000000001c7947 */ /* 0x000fec0003800000 */
.L_x_413:
[----:B------:R-:W2:Y:S02]  /*11b70*/  LDG.E.64 R2, desc[UR36][R2.64] ;  /* 0x0000002402027981 */ /* 0x000ea4000c1e1b00 */
[----:B--2---:R-:W1:Y:S02]  /*11b80*/  I2F.U64 R0, R2 ;  /* 0x0000000200007312 */ /* 0x004e640000301000 */
[----:B-1----:R-:W-:Y:S01]  /*11b90*/  F2FP.BF16.F32.PACK_AB R0, RZ, R0 ;  /* 0x00000000ff00723e */ /* 0x002fe200000010ff */
[----:B------:R-:W-:Y:S06]  /*11ba0*/  BRA `(.L_x_389) ;  /* 0x00000000000c7947 */ /* 0x000fec0003800000 */
.L_x_412:
[----:B------:R-:W2:Y:S02]  /*11bb0*/  LDG.E R2, desc[UR36][R2.64] ;  /* 0x0000002402027981 */ /* 0x000ea4000c1e1900 */
[----:B--2---:R-:W-:-:S04]  /*11bc0*/  I2FP.F32.U32 R0, R2 ;  /* 0x0000000200007245 */ /* 0x004fc80000201000 */
[----:B------:R-:W-:-:S07]  /*11bd0*/  F2FP.BF16.F32.PACK_AB R0, RZ, R0 ;  /* 0x00000000ff00723e */ /* 0x000fce00000010ff */
.L_x_389:
[----:B-----5:R-:W-:Y:S01]  /*11be0*/  SHF.L.U32 R0, R0, 0x10, RZ ;  /* 0x0000001000007819 */ /* 0x020fe200000006ff */
[----:B------:R-:W-:Y:S03]  /*11bf0*/  BSSY.RECONVERGENT B0, `(.L_x_417) ;  /* 0x0000069000007945 */ /* 0x000fe60003800200 */
[----:B------:R-:W-:-:S13]  /*11c00*/  FSETP.NEU.FTZ.AND P0, PT, R0, RZ, PT ;  /* 0x000000ff0000720b */ /* 0x000fda0003f1d000 */
[----:B------:R-:W-:Y:S05]  /*11c10*/  @!P0 BRA `(.L_x_418) ;  /* 0x0000000400848947 */ /* 0x000fea0003800000 */
[----:B------:R-:W-:Y:S01]  /*11c20*/  IMAD.U32 R19, R19, 0x10000, RZ ;  /* 0x0001000013137824 */ /* 0x000fe200078e00ff */
[----:B------:R-:W-:Y:S03]  /*11c30*/  BSSY.RECONVERGENT B1, `(.L_x_419) ;  /* 0x0000041000017945 */ /* 0x000fe60003800200 */
[C---:B-1----:R-:W-:Y:S01]  /*11c40*/  FADD.FTZ R2, |R19|.reuse, -RZ ;  /* 0x800000ff13027221 */ /* 0x042fe20000010200 */
[----:B------:R-:W-:-:S13]  /*11c50*/  FSETP.GEU.FTZ.AND P0, PT, |R19|, |R0|, PT ;  /* 0x400000001300720b */ /* 0x000fda0003f1e200 */
        /* <DEDUP_REMOVED lines=24> */
.L_x_424:
[----:B------:R-:W-:Y:S01]  /*11de0*/  FSETP.GEU.FTZ.AND P0, PT, R5, -R7, PT ;  /* 0x800000070500720b */ /* 0x000fe20003f1e000 */
[----:B------:R-:W-:-:S12]  /*11df0*/  FADD.FTZ R3, R3, -1 ;  /* 0xbf80000003037421 */ /* 0x000fd80000010000 */
[----:B------:R-:W-:-:S07]  /*11e00*/  @!P0 FADD.FTZ R3, R3, -1 ;  /* 0xbf80000003038421 */ /* 0x000fce0000010000 */
.L_x_423:
[----:B------:R-:W-:Y:S05]  /*11e10*/  BSYNC.RECONVERGENT B2 ;  /* 0x0000000000027941 */ /* 0x000fea0003800200 */
.L_x_422:
[----:B------:R-:W-:Y:S01]  /*11e20*/  FFMA.FTZ R2, -R7, R3, R2 ;  /* 0x0000000307027223 */ /* 0x000fe20000010102 */
[----:B------:R-:W-:Y:S06]  /*11e30*/  BRA `(.L_x_420) ;  /* 0x0000000000807947 */ /* 0x000fec0003800000 */
.L_x_421:
        /* <DEDUP_REMOVED lines=16> */
.L_x_427:
        /* <DEDUP_REMOVED lines=13> */
.L_x_426:
[----:B------:R-:W-:Y:S05]  /*12010*/  BSYNC.RECONVERGENT B2 ;  /* 0x0000000000027941 */ /* 0x000fea0003800200 */
.L_x_425:
[----:B------:R-:W-:-:S04]  /*12020*/  FMUL.FTZ R2, R2, 1.1920928955078125e-07 ;  /* 0x3400000002027820 */ /* 0x000fc80000410000 */
[----:B------:R-:W-:-:S07]  /*12030*/  FMUL.FTZ R2, R7, R2 ;  /* 0x0000000207027220 */ /* 0x000fce0000410000 */
.L_x_420:
[----:B------:R-:W-:Y:S05]  /*12040*/  BSYNC.RECONVERGENT B1 ;  /* 0x0000000000017941 */ /* 0x000fea0003800200 */
.L_x_419:
        /* <DEDUP_REMOVED lines=14> */
[----:B-1----:R-:W-:-:S04]  /*12130*/  @!P0 SHF.L.U32 R0, R19, 0x10, RZ ;  /* 0x0000001013008819 */ /* 0x002fc800000006ff */
[----:B------:R-:W-:-:S04]  /*12140*/  @!P0 LOP3.LUT R0, RZ, 0x80000000, R0, 0xb8, !PT ;  /* 0x80000000ff008812 */ /* 0x000fc800078eb800 */
[----:B------:R-:W-:-:S04]  /*12150*/  @!P0 F2FP.BF16.F32.PACK_AB R0, RZ, R0 ;  /* 0x00000000ff00823e */ /* 0x000fc800000010ff */
[----:B------:R-:W-:Y:S01]  /*12160*/  @!P0 PRMT R3, R0, 0x7610, R3 ;  /* 0x0000761000038816 */ /* 0x000fe20000000003 */
[----:B------:R-:W-:Y:S06]  /*12170*/  @!P0 BRA `(.L_x_428) ;  /* 0x0000000000408947 */ /* 0x000fec0003800000 */
[----:B------:R-:W1:Y:S08]  /*12180*/  FRND.FTZ.FLOOR R0, R2 ;  /* 0x0000000200007307 */ /* 0x000e700000215000 */
[----:B-1----:R-:W1:Y:S02]  /*12190*/  F2F.BF16.F32 R0, R0 ;  /* 0x0000000000007304 */ /* 0x002e640000202000 */
[----:B-1----:R-:W-:-:S04]  /*121a0*/  IMAD.U32 R5, R0, 0x10000, RZ ;  /* 0x0001000000057824 */ /* 0x002fc800078e00ff */
[----:B------:R-:W-:-:S05]  /*121b0*/  FADD.FTZ R3, -R5, R2 ;  /* 0x0000000205037221 */ /* 0x000fca0000010100 */
[----:B------:R-:W-:Y:S02]  /*121c0*/  FSETP.GT.FTZ.AND P0, PT, R3, 0.5, PT ;  /* 0x3f0000000300780b */ /* 0x000fe40003f14000 */
[----:B------:R-:W-:-:S11]  /*121d0*/  PRMT R3, R0, 0x7610, R3 ;  /* 0x0000761000037816 */ /* 0x000fd60000000003 */
[----:B------:R-:W-:Y:S05]  /*121e0*/  @!P0 BRA `(.L_x_428) ;  /* 0x0000000000248947 */ /* 0x000fea0003800000 */
[----:B------:R-:W-:-:S05]  /*121f0*/  FADD.FTZ R0, R5, 1 ;  /* 0x3f80000005007421 */ /* 0x000fca0000010000 */
[----:B------:R-:W-:-:S04]  /*12200*/  F2FP.BF16.F32.PACK_AB R0, RZ, R0 ;  /* 0x00000000ff00723e */ /* 0x000fc800000010ff */
[----:B------:R-:W-:Y:S01]  /*12210*/  PRMT R3, R0, 0x7610, R3 ;  /* 0x0000761000037816 */ /* 0x000fe20000000003 */
[----:B------:R-:W-:Y:S06]  /*12220*/  BRA `(.L_x_428) ;  /* 0x0000000000147947 */ /* 0x000fec0003800000 */
.L_x_418:
[----:B-1----:R-:W1:Y:S01]  /*12230*/  MUFU.RCP R3, R0 ;  /* 0x0000000000037308 */ /* 0x002e620000001000 */
[----:B------:R-:W-:-:S04]  /*12240*/  IMAD.U32 R2, R19, 0x10000, RZ ;  /* 0x0001000013027824 */ /* 0x000fc800078e00ff */
[----:B-1----:R-:W-:-:S05]  /*12250*/  FMUL.FTZ R2, R3, R2 ;  /* 0x0000000203027220 */ /* 0x002fca0000410000 */
[----:B------:R-:W-:-:S04]  /*12260*/  F2FP.BF16.F32.PACK_AB R2, RZ, R2 ;  /* 0x00000002ff02723e */ /* 0x000fc800000010ff */
[----:B------:R-:W-:-:S07]  /*12270*/  PRMT R3, R2, 0x7610, R3 ;  /* 0x0000761002037816 */ /* 0x000fce0000000003 */
.L_x_428:
[----:B------:R-:W-:Y:S05]  /*12280*/  BSYNC.RECONVERGENT B0 ;  /* 0x0000000000007941 */ /* 0x000fea0003800200 */
.L_x_417:
[----:B------:R-:W-:-:S04]  /*12290*/  UPRMT UR4, UR43, 0x9910, URZ ;  /* 0x000099102b047896 */ /* 0x000fc800080000ff */
[----:B------:R-:W-:-:S09]  /*122a0*/  UISETP.GT.AND UP0, UPT, UR4, 0x9, UPT ;  /* 0x000000090400788c */ /* 0x000fd2000bf04270 */
        /* <DEDUP_REMOVED lines=11> */
[----:B-1----:R-:W-:Y:S01]  /*12360*/  STG.E.U8 desc[UR36][R16.64], R3 ;  /* 0x0000000310007986 */ /* 0x002fe2000c101124 */
[----:B------:R-:W-:Y:S05]  /*12370*/  EXIT ;  /* 0x000000000000794d */ /* 0x000fea0003800000 */
.L_x_432:
[----:B------:R-:W-:-:S06]  /*12380*/  IMAD.U32 R3, R3, 0x10000, RZ ;  /* 0x0001000003037824 */ /* 0x000fcc00078e00ff */
[----:B------:R-:W1:Y:S02]  /*12390*/  F2I.S64.TRUNC R2, R3 ;  /* 0x0000000300027311 */ /* 0x000e64000020d900 */
[----:B-1----:R-:W-:Y:S01]  /*123a0*/  STG.E.U8 desc[UR36][R16.64], R2 ;  /* 0x0000000210007986 */ /* 0x002fe2000c101124 */
[----:B------:R-:W-:Y:S05]  /*123b0*/  EXIT ;  /* 0x000000000000794d */ /* 0x000fea0003800000 */
.L_x_431:
        /* <DEDUP_REMOVED lines=8> */
[----:B-1----:R-:W-:Y:S01]  /*12440*/  STG.E.64 desc[UR36][R16.64], R2 ;  /* 0x0000000210007986 */ /* 0x002fe2000c101b24 */
[----:B------:R-:W-:Y:S05]  /*12450*/  EXIT ;  /* 0x000000000000794d */ /* 0x000fea0003800000 */
.L_x_435:
[----:B------:R-:W-:-:S06]  /*12460*/  SHF.L.U32 R3, R3, 0x10, RZ ;  /* 0x0000001003037819 */ /* 0x000fcc00000006ff */
[----:B------:R-:W1:Y:S02]  /*12470*/  F2I.FTZ.TRUNC.NTZ R3, R3 ;  /* 0x0000000300037305 */ /* 0x000e64000021f100 */
[----:B-1----:R-:W-:Y:S01]  /*12480*/  STG.E desc[UR36][R16.64], R3 ;  /* 0x0000000310007986 */ /* 0x002fe2000c101924 */
[----:B------:R-:W-:Y:S05]  /*12490*/  EXIT ;  /* 0x000000000000794d */ /* 0x000fea0003800000 */
.L_x_434:
[----:B------:R-:W-:-:S06]  /*124a0*/  IMAD.U32 R3, R3, 0x10000, RZ ;  /* 0x0001000003037824 */ /* 0x000fcc00078e00ff */
[----:B------:R-:W1:Y:S02]  /*124b0*/  F2I.FTZ.TRUNC.NTZ R3, R3 ;  /* 0x0000000300037305 */ /* 0x000e64000021f100 */
[----:B-1----:R-:W-:Y:S01]  /*124c0*/  STG.E.U16 desc[UR36][R16.64], R3 ;  /* 0x0000000310007986 */ /* 0x002fe2000c101524 */
[----:B------:R-:W-:Y:S05]  /*124d0*/  EXIT ;  /* 0x000000000000794d */ /* 0x000fea0003800000 */
.L_x_430:
[----:B------:R-:W-:-:S09]  /*124e0*/  UISETP.GT.AND UP0, UPT, UR4, 0x6, UPT ;  /* 0x000000060400788c */ /* 0x000fd2000bf04270 */
[----:B------:R-:W-:Y:S05]  /*124f0*/  BRA.U UP0, `(.L_x_436) ;  /* 0x00000001002c7547 */ /* 0x000fea000b800000 */
[----:B------:R-:W-:-:S09]  /*12500*/  UISETP.NE.AND UP0, UPT, UR4, 0x5, UPT ;  /* 0x000000050400788c */ /* 0x000fd2000bf05270 */
[----:B------:R-:W-:Y:S05]  /*12510*/  BRA.U !UP0, `(.L_x_437) ;  /* 0x0000000108147547 */ /* 0x000fea000b800000 */
[----:B------:R-:W-:-:S09]  /*12520*/  UISETP.NE.AND UP0, UPT, UR4, 0x6, UPT ;  /* 0x000000060400788c */ /* 0x000fd2000bf05270 */
[----:B------:R-:W-:Y:S05]  /*12530*/  BRA.U UP0, `(.L_x_433) ;  /* 0x0000000900307547 */ /* 0x000fea000b800000 */
[----:B------:R-:W-:-:S05]  /*12540*/  IMAD.U32 R3, R3, 0x10000, RZ ;  /* 0x0001000003037824 */ /* 0x000fca00078e00ff */
[----:B------:R-:W-:Y:S01]  /*12550*/  STG.E desc[UR36][R16.64], R3 ;  /* 0x0000000310007986 */ /* 0x000fe2000c101924 */
[----:B------:R-:W-:Y:S05]  /*12560*/  EXIT ;  /* 0x000000000000794d */ /* 0x000fea0003800000 */
.L_x_437:
[----:B------:R-:W-:-:S05]  /*12570*/  IMAD.U32 R0, R3, 0x10000, RZ ;  /* 0x0001000003007824 */ /* 0x000fca00078e00ff */
[----:B------:R-:W-:-:S05]  /*12580*/  F2FP.F16.F32.PACK_AB R0, RZ, R0 ;  /* 0x00000000ff00723e */ /* 0x000fca00000000ff */
[----:B------:R-:W-:Y:S01]  /*12590*/  STG.E.U16 desc[UR36][R16.64], R0 ;  /* 0x0000000010007986 */ /* 0x000fe2000c101524 */
[----:B------:R-:W-:Y:S05]  /*125a0*/  EXIT ;  /* 0x000000000000794d */ /* 0x000fea0003800000 */
.L_x_436:
        /* <DEDUP_REMOVED lines=8> */
[----:B------:R-:W-:Y:S01]  /*12630*/  STG.E.64 desc[UR36][R16.64], R2 ;  /* 0x0000000210007986 */ /* 0x000fe2000c101b24 */
[----:B------:R-:W-:Y:S05]  /*12640*/  EXIT ;  /* 0x000000000000794d */ /* 0x000fea0003800000 */
.L_x_439:
[----:B------:R-:W-:-:S04]  /*12650*/  SHF.L.U32 R3, R3, 0x10, RZ ;  /* 0x0000001003037819 */ /* 0x000fc800000006ff */
[----:B------:R-:W-:-:S04]  /*12660*/  F2FP.F16.F32.PACK_AB R3, RZ, R3 ;  /* 0x00000003ff03723e */ /* 0x000fc800000000ff */
[----:B------:R-:W-:-:S05]  /*12670*/  PRMT R3, R3, 0x5410, RZ ;  /* 0x0000541003037816 */ /* 0x000fca00000000ff */
[----:B------:R-:W-:Y:S01]  /*12680*/  STG.E desc[UR36][R16.64], R3 ;  /* 0x0000000310007986 */ /* 0x000fe2000c101924 */
[----:B------:R-:W-:Y:S05]  /*12690*/  EXIT ;  /* 0x000000000000794d */ /* 0x000fea0003800000 */
.L_x_438:
[----:B------:R-:W-:-:S04]  /*126a0*/  IMAD.U32 R2, R3, 0x10000, RZ ;  /* 0x0001000003027824 */ /* 0x000fc800078e00ff */
[----:B------:R-:W-:-:S06]  /*126b0*/  FMUL.FTZ R2, R2, 1 ;  /* 0x3f80000002027820 */ /* 0x000fcc0000410000 */
[----:B------:R-:W1:Y:S02]  /*126c0*/  F2F.F64.F32 R2, R2 ;  /* 0x0000000200027310 */ /* 0x000e640000201800 */
[----:B-1----:R-:W-:Y:S01]  /*126d0*/  STG.E.64 desc[UR36][R16.64], R2 ;  /* 0x0000000210007986 */ /* 0x002fe2000c101b24 */
[----:B------:R-:W-:Y:S05]  /*126e0*/  EXIT ;  /* 0x000000000000794d */ /* 0x000fea0003800000 */
.L_x_429:
        /* <DEDUP_REMOVED lines=12> */
[----:B-1----:R-:W-:Y:S01]  /*127b0*/  STG.E.U16 desc[UR36][R16.64], R3 ;  /* 0x0000000310007986 */ /* 0x002fe2000c101524 */
[----:B------:R-:W-:Y:S05]  /*127c0*/  EXIT ;  /* 0x000000000000794d */ /* 0x000fea0003800000 */
.L_x_443:
        /* <DEDUP_REMOVED lines=13> */
[----:B------:R-:W-:Y:S01]  /*128a0*/  FADD.FTZ R0, R2, 8192 ;  /* 0x4600000002007421 */ /* 0x000fe20000010000 */
[----:B------:R-:W-:-:S04]  /*128b0*/  PRMT R8, RZ, 0x7610, R8 ;  /* 0x00007610ff087816 */ /* 0x000fc80000000008 */
[----:B------:R-:W-:-:S13]  /*128c0*/  LOP3.LUT P0, R0, R0, 0xff, RZ, 0xc0, !PT ;  /* 0x000000ff00007812 */ /* 0x000fda000780c0ff */
[----:B------:R-:W-:Y:S05]  /*128d0*/  @!P0 BRA `(.L_x_445) ;  /* 0x00000000000c8947 */ /* 0x000fea0003800000 */
.L_x_446:
[----:B------:R-:W-:-:S04]  /*128e0*/  SHF.R.U32.HI R3, RZ, 0x18, R3 ;  /* 0x00000018ff037819 */ /* 0x000fc80000011603 */
[----:B------:R-:W-:-:S04]  /*128f0*/  LOP3.LUT R0, R0, 0x80, R3, 0xf8, !PT ;  /* 0x0000008000007812 */ /* 0x000fc800078ef803 */
[----:B------:R-:W-:-:S07]  /*12900*/  PRMT R8, R0, 0x7610, R8 ;  /* 0x0000761000087816 */ /* 0x000fce0000000008 */
.L_x_445:
[----:B------:R-:W-:Y:S05]  /*12910*/  BSYNC.RECONVERGENT B0 ;  /* 0x0000000000007941 */ /* 0x000fea0003800200 */
.L_x_444:
[----:B------:R-:W-:Y:S01]  /*12920*/  STG.E.U8 desc[UR36][R16.64], R8 ;  /* 0x0000000810007986 */ /* 0x000fe2000c101124 */
[----:B------:R-:W-:Y:S05]  /*12930*/  EXIT ;  /* 0x000000000000794d */ /* 0x000fea0003800000 */
.L_x_442:
[----:B------:R-:W-:Y:S01]  /*12940*/  IMAD.U32 R3, R3, 0x10000, RZ ;  /* 0x0001000003037824 */ /* 0x000fe200078e00ff */
[----:B------:R-:W-:Y:S01]  /*12950*/  BSSY.RECONVERGENT B0, `(.L_x_447) ;  /* 0x0000013000007945 */ /* 0x000fe20003800200 */
[----:B------:R-:W-:-:S03]  /*12960*/  HFMA2 R8, -RZ, RZ, 0, 7.62939453125e-06 ;  /* 0x00000080ff087431 */ /* 0x000fc600000001ff */
        /* <DEDUP_REMOVED lines=14> */
.L_x_449:
[----:B------:R-:W-:-:S04]  /*12a50*/  SHF.R.U32.HI R3, RZ, 0x18, R3 ;  /* 0x00000018ff037819 */ /* 0x000fc80000011603 */
[----:B------:R-:W-:-:S04]  /*12a60*/  LOP3.LUT R0, R0, 0x80, R3, 0xf8, !PT ;  /* 0x0000008000007812 */ /* 0x000fc800078ef803 */
[----:B------:R-:W-:-:S07]  /*12a70*/  PRMT R8, R0, 0x7610, R8 ;  /* 0x0000761000087816 */ /* 0x000fce0000000008 */
.L_x_448:
[----:B------:R-:W-:Y:S05]  /*12a80*/  BSYNC.RECONVERGENT B0 ;  /* 0x0000000000007941 */ /* 0x000fea0003800200 */
.L_x_447:
[----:B------:R-:W-:Y:S01]  /*12a90*/  STG.E.U8 desc[UR36][R16.64], R8 ;  /* 0x0000000810007986 */ /* 0x000fe2000c101124 */
[----:B------:R-:W-:Y:S05]  /*12aa0*/  EXIT ;  /* 0x000000000000794d */ /* 0x000fea0003800000 */
.L_x_441:
        /* <DEDUP_REMOVED lines=20> */
[----:B------:R-:W-:Y:S01]  /*12bf0*/  STG.E.U8 desc[UR36][R16.64], R3 ;  /* 0x0000000310007986 */ /* 0x000fe2000c101124 */
[----:B------:R-:W-:Y:S05]  /*12c00*/  EXIT ;  /* 0x000000000000794d */ /* 0x000fea0003800000 */
.L_x_451:
[----:B------:R-:W-:-:S06]  /*12c10*/  SHF.L.U32 R3, R3, 0x10, RZ ;  /* 0x0000001003037819 */ /* 0x000fcc00000006ff */
[----:B------:R-:W1:Y:S02]  /*12c20*/  F2I.U64.TRUNC R2, R3 ;  /* 0x0000000300027311 */ /* 0x000e64000020d800 */
[----:B-1----:R-:W-:Y:S01]  /*12c30*/  STG.E.64 desc[UR36][R16.64], R2 ;  /* 0x0000000210007986 */ /* 0x002fe2000c101b24 */
[----:B------:R-:W-:Y:S05]  /*12c40*/  EXIT ;  /* 0x000000000000794d */ /* 0x000fea0003800000 */
.L_x_450:
[----:B------:R-:W-:-:S06]  /*12c50*/  IMAD.U32 R3, R3, 0x10000, RZ ;  /* 0x0001000003037824 */ /* 0x000fcc00078e00ff */
[----:B------:R-:W1:Y:S02]  /*12c60*/  F2I.FTZ.U32.TRUNC.NTZ R3, R3 ;  /* 0x0000000300037305 */ /* 0x000e64000021f000 */
[----:B-1----:R-:W-:Y:S01]  /*12c70*/  STG.E desc[UR36][R16.64], R3 ;  /* 0x0000000310007986 */ /* 0x002fe2000c101924 */
[----:B------:R-:W-:Y:S05]  /*12c80*/  EXIT ;  /* 0x000000000000794d */ /* 0x000fea0003800000 */
.L_x_440:
        /* <DEDUP_REMOVED lines=9> */
[----:B------:R-:W-:Y:S01]  /*12d20*/  STG.E.U8 desc[UR36][R16.64], R3 ;  /* 0x0000000310007986 */ /* 0x000fe2000c101124 */
[----:B------:R-:W-:Y:S05]  /*12d30*/  EXIT ;  /* 0x000000000000794d */ /* 0x000fea0003800000 */
.L_x_453:
[----:B------:R-:W-:Y:S01]  /*12d40*/  IMAD.U32 R3, R3, 0x10000, RZ ;  /* 0x0001000003037824 */ /* 0x000fe200078e00ff */
[----:B------:R-:W-:-:S03]  /*12d50*/  CS2R R6, SRZ ;  /* 0x0000000000067805 */ /* 0x000fc6000001ff00 */
[----:B------:R-:W-:-:S04]  /*12d60*/  FMUL.FTZ R3, R3, 1 ;  /* 0x3f80000003037820 */ /* 0x000fc80000410000 */
[----:B------:R-:W1:Y:S02]  /*12d70*/  F2F.F64.F32 R4, R3 ;  /* 0x0000000300047310 */ /* 0x000e640000201800 */
[----:B-1----:R-:W-:Y:S01]  /*12d80*/  STG.E.128 desc[UR36][R16.64], R4 ;  /* 0x0000000410007986 */ /* 0x002fe2000c101d24 */
[----:B------:R-:W-:Y:S05]  /*12d90*/  EXIT ;  /* 0x000000000000794d */ /* 0x000fea0003800000 */
.L_x_452:
[----:B------:R-:W-:-:S09]  /*12da0*/  UISETP.NE.AND UP0, UPT, UR4, 0xf, UPT ;  /* 0x0000000f0400788c */ /* 0x000fd2000bf05270 */
[----:B------:R-:W-:Y:S05]  /*12db0*/  BRA.U !UP0, `(.L_x_454) ;  /* 0x0000000108e87547 */ /* 0x000fea000b800000 */
[----:B------:R-:W-:-:S09]  /*12dc0*/  UISETP.NE.AND UP0, UPT, UR4, 0x17, UPT ;  /* 0x000000170400788c */ /* 0x000fd2000bf05270 */
[----:B------:R-:W-:Y:S05]  /*12dd0*/  BRA.U !UP0, `(.L_x_455) ;  /* 0x0000000108907547 */ /* 0x000fea000b800000 */
[----:B------:R-:W-:-:S09]  /*12de0*/  UISETP.NE.AND UP0, UPT, UR4, 0x18, UPT ;  /* 0x000000180400788c */ /* 0x000fd2000bf05270 */
[----:B------:R-:W-:Y:S05]  /*12df0*/  BRA.U !UP0, `(.L_x_456) ;  /* 0x0000000108447547 */ /* 0x000fea000b800000 */
.L_x_433:
[----:B------:R-:W-:Y:S01]  /*12e00*/  MOV R0, 0x0 ;  /* 0x0000000000007802 */ /* 0x000fe20000000f00 */
[----:B------:R-:W1:Y:S01]  /*12e10*/  LDCU.64 UR4, c[0x4][0x178] ;  /* 0x01002f00ff0477ac */ /* 0x000e620008000a00 */
[----:B------:R-:W-:Y:S02]  /*12e20*/  HFMA2 R13, -RZ, RZ, 0, 0 ;  /* 0x00000000ff0d7431 */ /* 0x000fe400000001ff */
[----:B------:R-:W-:Y:S01]  /*12e30*/  IMAD.MOV.U32 R8, RZ, RZ, 0x65 ;  /* 0x00000065ff087424 */ /* 0x000fe200078e00ff */
[----:B------:R2:W3:Y:S01]  /*12e40*/  LDC.64 R2, c[0x4][R0] ;  /* 0x0100000000027b82 */ /* 0x0004e20000000a00 */
[----:B------:R-:W4:Y:S01]  /*12e50*/  LDCU.64 UR6, c[0x4][0x180] ;  /* 0x01003000ff0677ac */ /* 0x000f220008000a00 */
[----:B------:R-:W-:Y:S01]  /*12e60*/  IMAD.MOV.U32 R12, RZ, RZ, 0x1 ;  /* 0x00000001ff0c7424 */ /* 0x000fe200078e00ff */
[----:B------:R-:W5:Y:S01]  /*12e70*/  LDCU.64 UR8, c[0x4][0x90] ;  /* 0x01001200ff0877ac */ /* 0x000f620008000a00 */
[----:B-1----:R-:W-:Y:S02]  /*12e80*/  IMAD.U32 R4, RZ, RZ, UR4 ;  /* 0x00000004ff047e24 */ /* 0x002fe4000f8e00ff */
[----:B------:R-:W-:Y:S01]  /*12e90*/  IMAD.U32 R5, RZ, RZ, UR5 ;  /* 0x00000005ff057e24 */ /* 0x000fe2000f8e00ff */
[----:B----4-:R-:W-:Y:S01]  /*12ea0*/  MOV R6, UR6 ;  /* 0x0000000600067c02 */ /* 0x010fe20008000f00 */
[----:B------:R-:W-:-:S02]  /*12eb0*/  IMAD.U32 R7, RZ, RZ, UR7 ;  /* 0x00000007ff077e24 */ /* 0x000fc4000f8e00ff */
[----:B-----5:R-:W-:Y:S02]  /*12ec0*/  IMAD.U32 R10, RZ, RZ, UR8 ;  /* 0x00000008ff0a7e24 */ /* 0x020fe4000f8e00ff */
[----:B--2---:R-:W-:-:S07]  /*12ed0*/  IMAD.U32 R11, RZ, RZ, UR9 ;  /* 0x00000009ff0b7e24 */ /* 0x004fce000f8e00ff */
[----:B------:R-:W-:-:S07]  /*12ee0*/  LEPC R20, `(.L_x_457) ;  /* 0x000000001014794e */ /* 0x000fce0000000000 */
[----:B0--3--:R-:W-:Y:S05]  /*12ef0*/  CALL.ABS.NOINC R2 ;  /* 0x0000000002007343 */ /* 0x009fea0003c00000 */
.L_x_457:
[----:B------:R-:W-:Y:S05]  /*12f00*/  EXIT ;  /* 0x000000000000794d */ /* 0x000fea0003800000 */
.L_x_456:
        /* <DEDUP_REMOVED lines=13> */
.L_x_459:
[----:B------:R-:W-:Y:S05]  /*12fe0*/  BSYNC.RECONVERGENT B0 ;  /* 0x0000000000007941 */ /* 0x000fea0003800200 */
.L_x_458:
[----:B------:R-:W-:-:S05]  /*12ff0*/  LOP3.LUT R3, R0, 0x80, R3, 0xf8, !PT ;  /* 0x0000008000037812 */ /* 0x000fca00078ef803 */
[----:B------:R-:W-:Y:S01]  /*13000*/  STG.E.U8 desc[UR36][R16.64], R3 ;  /* 0x0000000310007986 */ /* 0x000fe2000c101124 */
[----:B------:R-:W-:Y:S05]  /*13010*/  EXIT ;  /* 0x000000000000794d */ /* 0x000fea0003800000 */
.L_x_455:
        /* <DEDUP_REMOVED lines=12> */
.L_x_461:
[----:B------:R-:W-:Y:S01]  /*130e0*/  IMAD.MOV.U32 R0, RZ, RZ, 0x7f ;  /* 0x0000007fff007424 */ /* 0x000fe200078e00ff */
[----:B------:R-:W-:-:S04]  /*130f0*/  ISETP.GT.U32.AND P0, PT, R2, 0x7f800000, PT ;  /* 0x7f8000000200780c */ /* 0x000fc80003f04070 */
[----:B------:R-:W-:-:S09]  /*13100*/  SEL R0, R0, 0x7c, P0 ;  /* 0x0000007c00007807 */ /* 0x000fd20000000000 */
.L_x_462:
[----:B------:R-:W-:Y:S05]  /*13110*/  BSYNC.RECONVERGENT B0 ;  /* 0x0000000000007941 */ /* 0x000fea0003800200 */
.L_x_460:
[----:B------:R-:W-:-:S04]  /*13120*/  SHF.R.U32.HI R3, RZ, 0x18, R3 ;  /* 0x00000018ff037819 */ /* 0x000fc80000011603 */
[----:B------:R-:W-:-:S05]  /*13130*/  LOP3.LUT R3, R0, 0x80, R3, 0xf8, !PT ;  /* 0x0000008000037812 */ /* 0x000fca00078ef803 */
[----:B------:R-:W-:Y:S01]  /*13140*/  STG.E.U8 desc[UR36][R16.64], R3 ;  /* 0x0000000310007986 */ /* 0x000fe2000c101124 */
[----:B------:R-:W-:Y:S05]  /*13150*/  EXIT ;  /* 0x000000000000794d */ /* 0x000fea0003800000 */
.L_x_454:
[----:B------:R-:W-:Y:S01]  /*13160*/  STG.E.U16 desc[UR36][R16.64], R3 ;  /* 0x0000000310007986 */ /* 0x000fe2000c101524 */
[----:B------:R-:W-:Y:S05]  /*13170*/  EXIT ;  /* 0x000000000000794d */ /* 0x000fea0003800000 */
.L_x_463:
[----:B------:R-:W-:-:S00]  /*13180*/  BRA `(.L_x_463) ;  /* 0xfffffffc00fc7947 */ /* 0x000fc0000383ffff */
[----:B------:R-:W-:-:S00]  /*13190*/  NOP ;  /* 0x0000000000007918 */ /* 0x000fc00000000000 */
        /* <DEDUP_REMOVED lines=14> */
.L_x_37033:


//--------------------- .text._ZN2at6native27unrolled_elementwise_kernelINS0_13BinaryFunctorIN3c108BFloat16ES4_S4_ZZZNS0_15binary_internal21div_floor_kernel_cudaERNS_18TensorIteratorBaseEENKUlvE1_clEvENKUlvE2_clEvEUlS4_S4_E_EESt5arrayIPcLm3EELi4E23TrivialOffsetCalculatorILi2EjESF_ILi1EjENS0_6memory12LoadWithCastILi2EEENSI_13StoreWithCastILi1EEEEEviT_T0_T2_T3_T4_T5_ --------------------------
	.section	.text._ZN2at6native27unrolled_elementwise_kernelINS0_13BinaryFunctorIN3c108BFloat16ES4_S4_ZZZNS0_15binary_internal21div_floor_kernel_cudaERNS_18TensorIteratorBaseEENKUlvE1_clEvENKUlvE2_clEvEUlS4_S4_E_EESt5arrayIPcLm3EELi4E23TrivialOffsetCalculatorILi2EjESF_ILi1EjENS0_6memory12LoadWithCastILi2EEENSI_13StoreWithCastILi1EEEEEviT_T0_T2_T3_T4_T5_,"ax",@progbits
	.align	128
        .global         _ZN2at6native27unrolled_elementwise_kernelINS0_13BinaryFunctorIN3c108BFloat16ES4_S4_ZZZNS0_15binary_internal21div_floor_kernel_cudaERNS_18TensorIteratorBaseEENKUlvE1_clEvENKUlvE2_clEvEUlS4_S4_E_EESt5arrayIPcLm3EELi4E23TrivialOffsetCalculatorILi2EjESF_ILi1EjENS0_6memory12LoadWithCastILi2EEENSI_13StoreWithCastILi1EEEEEviT_T0_T2_T3_T4_T5_
        .type           _ZN2at6native27unrolled_elementwise_kernelINS0_13BinaryFunctorIN3c108BFloat16ES4_S4_ZZZNS0_15binary_internal21div_floor_kernel_cudaERNS_18TensorIteratorBaseEENKUlvE1_clEvENKUlvE2_clEvEUlS4_S4_E_EESt5arrayIPcLm3EELi4E23TrivialOffsetCalculatorILi2EjESF_ILi1EjENS0_6memory12LoadWithCastILi2EEENSI_13StoreWithCastILi1EEEEEviT_T0_T2_T3_T4_T5_,@function
        .size           _ZN2at6native27unrolled_elementwise_kernelINS0_13BinaryFunctorIN3c108BFloat16ES4_S4_ZZZNS0_15binary_internal21div_floor_kernel_cudaERNS_18TensorIteratorBaseEENKUlvE1_clEvENKUlvE2_clEvEUlS4_S4_E_EESt5arrayIPcLm3EELi4E23TrivialOffsetCalculatorILi2EjESF_ILi1EjENS0_6memory12LoadWithCastILi2EEENSI_13StoreWithCastILi1EEEEEviT_T0_T2_T3_T4_T5_,(.L_x_37034 - _ZN2at6native27unrolled_elementwise_kernelINS0_13BinaryFunctorIN3c108BFloat16ES4_S4_ZZZNS0_15binary_internal21div_floor_kernel_cudaERNS_18TensorIteratorBaseEENKUlvE1_clEvENKUlvE2_clEvEUlS4_S4_E_EESt5arrayIPcLm3EELi4E23TrivialOffsetCalculatorILi2EjESF_ILi1EjENS0_6memory12LoadWithCastILi2EEENSI_13StoreWithCastILi1EEEEEviT_T0_T2_T3_T4_T5_)
        .other          _ZN2at6native27unrolled_elementwise_kernelINS0_13BinaryFunctorIN3c108BFloat16ES4_S4_ZZZNS0_15binary_internal21div_floor_kernel_cudaERNS_18TensorIteratorBaseEENKUlvE1_clEvENKUlvE2_clEvEUlS4_S4_E_EESt5arrayIPcLm3EELi4E23TrivialOffsetCalculatorILi2EjESF_ILi1EjENS0_6memory12LoadWithCastILi2EEENSI_13StoreWithCastILi1EEEEEviT_T0_T2_T3_T4_T5_,@"STO_CUDA_ENTRY STV_DEFAULT"
_ZN2at6native27unrolled_elementwise_kernelINS0_13BinaryFunctorIN3c108BFloat16ES4_S4_ZZZNS0_15binary_internal21div_floor_kernel_cudaERNS_18TensorIteratorBaseEENKUlvE1_clEvENKUlvE2_clEvEUlS4_S4_E_EESt5arrayIPcLm3EELi4E23TrivialOffsetCalculatorILi2EjESF_ILi1EjENS0_6memory12LoadWithCastILi2EEENSI_13StoreWithCastILi1EEEEEviT_T0_T2_T3_T4_T5_:
.text._ZN2at6native27unrolled_elementwise_kernelINS0_13BinaryFunctorIN3c108BFloat16ES4_S4_ZZZNS0_15binary_internal21div_floor_kernel_cudaERNS_18TensorIteratorBaseEENKUlvE1_clEvENKUlvE2_clEvEUlS4_S4_E_EESt5arrayIPcLm3EELi4E23TrivialOffsetCalculatorILi2EjESF_ILi1EjENS0_6memory12LoadWithCastILi2EEENSI_13StoreWithCastILi1EEEEEviT_T0_T2_T3_T4_T5_:
[----:B------:R-:W0:Y:S01]  /*0000*/  LDC R1, c[0x0][0x37c] ;  /* 0x0000df00ff017b82 */ /* 0x000e220000000800 */
[----:B------:R-:W1:Y:S07]  /*0010*/  S2R R2, SR_CTAID.X ;  /* 0x0000000000027919 */ /* 0x000e6e0000002500 */
[----:B------:R-:W1:Y:S01]  /*0020*/  LDC R3, c[0x0][0x380] ;  /* 0x0000e000ff037b82 */ /* 0x000e620000000800 */
[----:B------:R-:W2:Y:S01]  /*0030*/  LDCU.64 UR36, c[0x0][0x358] ;  /* 0x00006b00ff2477ac */ /* 0x000ea20008000a00 */
[----:B------:R-:W-:Y:S01]  /*0040*/  BSSY.RECONVERGENT B6, `(.L_x_464) ;  /* 0x0000222000067945 */ /* 0x000fe20003800200 */
[----:B------:R-:W3:Y:S01]  /*0050*/  S2R R27, SR_TID.X ;  /* 0x00000000001b7919 */ /* 0x000ee20000002100 */
[----:B------:R-:W-:Y:S01]  /*0060*/  PRMT R26, RZ, 0x7610, R26 ;  /* 0x00007610ff1a7816 */ /* 0x000fe2000000001a */
[----:B------:R-:W4:Y:S01]  /*0070*/  LDCU.U8 UR38, c[0x0][0x3a4] ;  /* 0x00007480ff2677ac */ /* 0x000f220008000000 */
[----:B------:R-:W-:Y:S01]  /*0080*/  PRMT R23, RZ, 0x7610, R23 ;  /* 0x00007610ff177816 */ /* 0x000fe20000000017 */
[----:B------:R-:W0:Y:S01]  /*0090*/  LDCU.U8 UR39, c[0x0][0x3a5] ;  /* 0x000074a0ff2777ac */ /* 0x000e220008000000 */
[----:B-1----:R-:W-:-:S02]  /*00a0*/  IMAD R16, R2, -0x200, R3 ;  /* 0xfffffe0002107824 */ /* 0x002fc400078e0203 */
[----:B---3--:R-:W-:-:S03]  /*00b0*/  IMAD.MOV.U32 R25, RZ, RZ, R27 ;  /* 0x000000ffff197224 */ /* 0x008fc600078e001b */
[----:B------:R-:W-:-:S13]  /*00c0*/  ISETP.GE.AND P0, PT, R27, R16, PT ;  /* 0x000000101b00720c */ /* 0x000fda0003f06270 */
[----:B0-2-4-:R-:W-:Y:S05]  /*00d0*/  @P0 BRA `(.L_x_465) ;  /* 0x0000002000600947 */ /* 0x015fea0003800000 */
[----:B------:R-:W0:Y:S01]  /*00e0*/  LDC.64 R4, c[0x0][0x390] ;  /* 0x0000e400ff047b82 */ /* 0x000e220000000a00 */
[----:B------:R-:W1:Y:S01]  /*00f0*/  LDCU UR5, c[0x0][0x3a8] ;  /* 0x00007500ff0577ac */ /* 0x000e620008000800 */
[----:B------:R-:W-:Y:S01]  /*0100*/  IMAD R17, R2, 0x200, R25 ;  /* 0x0000020002117824 */ /* 0x000fe200078e0219 */
[----:B------:R-:W-:-:S04]  /*0110*/  UPRMT UR4, UR38, 0x9910, URZ ;  /* 0x0000991026047896 */ /* 0x000fc800080000ff */
[----:B------:R-:W-:Y:S01]  /*0120*/  UISETP.GT.AND UP0, UPT, UR4, 0x9, UPT ;  /* 0x000000090400788c */ /* 0x000fe2000bf04270 */
[----:B-1----:R-:W-:-:S05]  /*0130*/  IMAD R3, R17, UR5, RZ ;  /* 0x0000000511037c24 */ /* 0x002fca000f8e02ff */
[----:B0-----:R-:W-:-:S05]  /*0140*/  IADD3 R4, P0, PT, R3, R4, RZ ;  /* 0x0000000403047210 */ /* 0x001fca0007f1e0ff */
[----:B------:R-:W-:Y:S01]  /*0150*/  IMAD.X R5, RZ, RZ, R5, P0 ;  /* 0x000000ffff057224 */ /* 0x000fe200000e0605 */
        /* <DEDUP_REMOVED lines=14> */
.L_x_469:
[----:B------:R-:W2:Y:S02]  /*0240*/  LDG.E.U8 R4, desc[UR36][R4.64] ;  /* 0x0000002404047981 */ /* 0x000ea4000c1e1100 */
[----:B--2---:R-:W-:-:S04]  /*0250*/  I2FP.F32.U32 R0, R4 ;  /* 0x0000000400007245 */ /* 0x004fc80000201000 */
[----:B------:R-:W-:-:S04]  /*0260*/  F2FP.BF16.F32.PACK_AB R0, RZ, R0 ;  /* 0x00000000ff00723e */ /* 0x000fc800000010ff */
[----:B------:R-:W-:Y:S01]  /*0270*/  PRMT R26, R0, 0x7610, R26 ;  /* 0x00007610001a7816 */ /* 0x000fe2000000001a */
[----:B------:R-:W-:Y:S06]  /*0280*/  BRA `(.L_x_471) ;  /* 0x0000000c00c47947 */ /* 0x000fec0003800000 */
.L_x_468:
        /* <DEDUP_REMOVED lines=11> */
.L_x_473:
[----:B------:R-:W2:Y:S02]  /*0340*/  LDG.E R4, desc[UR36][R4.64] ;  /* 0x0000002404047981 */ /* 0x000ea4000c1e1900 */
[----:B--2---:R-:W-:-:S04]  /*0350*/  I2FP.F32.S32 R0, R4 ;  /* 0x0000000400007245 */ /* 0x004fc80000201400 */
[----:B------:R-:W-:-:S04]  /*0360*/  F2FP.BF16.F32.PACK_AB R0, RZ, R0 ;  /* 0x00000000ff00723e */ /* 0x000fc800000010ff */
[----:B------:R-:W-:Y:S01]  /*0370*/  PRMT R26, R0, 0x7610, R26 ;  /* 0x00007610001a7816 */ /* 0x000fe2000000001a */
[----:B------:R-:W-:Y:S06]  /*0380*/  BRA `(.L_x_471) ;  /* 0x0000000c00847947 */ /* 0x000fec0003800000 */
.L_x_472:
[----:B------:R-:W2:Y:S02]  /*0390*/  LDG.E.U16 R4, desc[UR36][R4.64] ;  /* 0x0000002404047981 */ /* 0x000ea4000c1e1500 */
[----:B--2---:R-:W0:Y:S02]  /*03a0*/  I2F.S16 R0, R4 ;  /* 0x0000000400007306 */ /* 0x004e240000101400 */
[----:B0-----:R-:W-:-:S04]  /*03b0*/  F2FP.BF16.F32.PACK_AB R0, RZ, R0 ;  /* 0x00000000ff00723e */ /* 0x001fc800000010ff */
[----:B------:R-:W-:Y:S01]  /*03c0*/  PRMT R26, R0, 0x7610, R26 ;  /* 0x00007610001a7816 */ /* 0x000fe2000000001a */
[----:B------:R-:W-:Y:S06]  /*03d0*/  BRA `(.L_x_471) ;  /* 0x0000000c00707947 */ /* 0x000fec0003800000 */
.L_x_467:
        /* <DEDUP_REMOVED lines=9> */
.L_x_475:
[----:B------:R-:W2:Y:S02]  /*0470*/  LDG.E.U16 R0, desc[UR36][R4.64] ;  /* 0x0000002404007981 */ /* 0x000ea4000c1e1500 */
[----:B--2---:R-:W-:-:S05]  /*0480*/  HADD2.F32 R0, -RZ, R0.H0_H0 ;  /* 0x20000000ff007230 */ /* 0x004fca0000004100 */
[----:B------:R-:W-:-:S04]  /*0490*/  F2FP.BF16.F32.PACK_AB R0, RZ, R0 ;  /* 0x00000000ff00723e */ /* 0x000fc800000010ff */
[----:B------:R-:W-:Y:S01]  /*04a0*/  PRMT R26, R0, 0x7610, R26 ;  /* 0x00007610001a7816 */ /* 0x000fe2000000001a */
[----:B------:R-:W-:Y:S06]  /*04b0*/  BRA `(.L_x_471) ;  /* 0x0000000c00387947 */ /* 0x000fec0003800000 */
.L_x_474:
        /* <DEDUP_REMOVED lines=9> */
.L_x_477:
[----:B------:R-:W2:Y:S02]  /*0550*/  LDG.E.U16 R4, desc[UR36][R4.64] ;  /* 0x0000002404047981 */ /* 0x000ea4000c1e1500 */
[----:B--2---:R-:W-:-:S05]  /*0560*/  HADD2.F32 R0, -RZ, R4.H0_H0 ;  /* 0x20000004ff007230 */ /* 0x004fca0000004100 */
[----:B------:R-:W-:-:S04]  /*0570*/  F2FP.BF16.F32.PACK_AB R0, RZ, R0 ;  /* 0x00000000ff00723e */ /* 0x000fc800000010ff */
[----:B------:R-:W-:Y:S01]  /*0580*/  PRMT R26, R0, 0x7610, R26 ;  /* 0x00007610001a7816 */ /* 0x000fe2000000001a */
[----:B------:R-:W-:Y:S06]  /*0590*/  BRA `(.L_x_471) ;  /* 0x0000000c00007947 */ /* 0x000fec0003800000 */
.L_x_476:
        /* <DEDUP_REMOVED lines=9> */
.L_x_466:
        /* <DEDUP_REMOVED lines=14> */
.L_x_480:
        /* <DEDUP_REMOVED lines=9> */
.L_x_479:
        /* <DEDUP_REMOVED lines=27> */
.L_x_482:
[----:B------:R-:W2:Y:S02]  /*0950*/  LDG.E.U8 R4, desc[UR36][R4.64] ;  /* 0x0000002404047981 */ /* 0x000ea4000c1e1100 */
[C---:B--2---:R-:W-:Y:S02]  /*0960*/  IMAD.SHL.U32 R3, R4.reuse, 0x2000000, RZ ;  /* 0x0200000004037824 */ /* 0x044fe400078e00ff */
[----:B------:R-:W-:-:S03]  /*0970*/  IMAD.SHL.U32 R6, R4, 0x100, RZ ;  /* 0x0000010004067824 */ /* 0x000fc600078e00ff */
[----:B------:R-:W-:-:S13]  /*0980*/  ISETP.GT.U32.AND P0, PT, R3, 0x7ffffff, PT ;  /* 0x07ffffff0300780c */ /* 0x000fda0003f04070 */
[----:B------:R-:W-:Y:S02]  /*0990*/  @!P0 LOP3.LUT R0, R6, 0x7f00, RZ, 0xc0, !PT ;  /* 0x00007f0006008812 */ /* 0x000fe400078ec0ff */
[----:B------:R-:W-:Y:S02]  /*09a0*/  @P0 LEA.HI R3, R3, 0x70000000, RZ, 0x1c ;  /* 0x7000000003030811 */ /* 0x000fe400078fe0ff */
[----:B------:R-:W-:Y:S02]  /*09b0*/  @!P0 LOP3.LUT R0, R0, 0x3f000000, RZ, 0xfc, !PT ;  /* 0x3f00000000008812 */ /* 0x000fe400078efcff */
[----:B------:R-:W-:-:S03]  /*09c0*/  PRMT R6, R6, 0x9910, RZ ;  /* 0x0000991006067816 */ /* 0x000fc600000000ff */
[----:B------:R-:W-:Y:S01]  /*09d0*/  @!P0 FADD.FTZ R0, R0, -0.5 ;  /* 0xbf00000000008421 */ /* 0x000fe20000010000 */
[----:B------:R-:W-:Y:S01]  /*09e0*/  @P0 FMUL.FTZ R0, R3, 1.9259299443872358531e-34 ;  /* 0x0780000003000820 */ /* 0x000fe20000410000 */
[----:B------:R-:W-:-:S05]  /*09f0*/  IMAD.MOV.U32 R3, RZ, RZ, R6 ;  /* 0x000000ffff037224 */ /* 0x000fca00078e0006 */
[----:B------:R-:W-:-:S04]  /*0a00*/  LOP3.LUT R0, R0, 0x80000000, R3, 0xf8, !PT ;  /* 0x8000000000007812 */ /* 0x000fc800078ef803 */
[----:B------:R-:W-:-:S04]  /*0a10*/  F2FP.BF16.F32.PACK_AB R0, RZ, R0 ;  /* 0x00000000ff00723e */ /* 0x000fc800000010ff */
[----:B------:R-:W-:Y:S01]  /*0a20*/  PRMT R26, R0, 0x7610, R26 ;  /* 0x00007610001a7816 */ /* 0x000fe2000000001a */
[----:B------:R-:W-:Y:S06]  /*0a30*/  BRA `(.L_x_471) ;  /* 0x0000000400d87947 */ /* 0x000fec0003800000 */
.L_x_481:
[----:B------:R0:W5:Y:S01]  /*0a40*/  LDG.E.U16 R26, desc[UR36][R4.64] ;  /* 0x00000024041a7981 */ /* 0x000162000c1e1500 */
[----:B------:R-:W-:Y:S05]  /*0a50*/  BRA `(.L_x_471) ;  /* 0x0000000400d07947 */ /* 0x000fea0003800000 */
.L_x_478:
        /* <DEDUP_REMOVED lines=13> */
.L_x_485:
        /* <DEDUP_REMOVED lines=21> */
.L_x_489:
[----:B------:R-:W-:Y:S05]  /*0c80*/  BSYNC.RECONVERGENT B1 ;  /* 0x0000000000017941 */ /* 0x000fea0003800200 */
.L_x_488:
[----:B------:R-:W-:Y:S01]  /*0c90*/  IMAD.SHL.U32 R0, R0, 0x100000, RZ ;  /* 0x0010000000007824 */ /* 0x000fe200078e00ff */
[----:B------:R-:W-:-:S04]  /*0ca0*/  LEA R3, R3, 0x3b800000, 0x17 ;  /* 0x3b80000003037811 */ /* 0x000fc800078eb8ff */
[----:B------:R-:W-:-:S07]  /*0cb0*/  LOP3.LUT R0, R3, R0, R7, 0xfe, !PT ;  /* 0x0000000003007212 */ /* 0x000fce00078efe07 */
.L_x_487:
[----:B------:R-:W-:Y:S05]  /*0cc0*/  BSYNC.RECONVERGENT B0 ;  /* 0x0000000000007941 */ /* 0x000fea0003800200 */
.L_x_486:
[----:B------:R-:W-:-:S04]  /*0cd0*/  F2FP.BF16.F32.PACK_AB R0, RZ, R0 ;  /* 0x00000000ff00723e */ /* 0x000fc800000010ff */
[----:B------:R-:W-:Y:S01]  /*0ce0*/  PRMT R26, R0, 0x7610, R26 ;  /* 0x00007610001a7816 */ /* 0x000fe2000000001a */
[----:B------:R-:W-:Y:S06]  /*0cf0*/  BRA `(.L_x_471) ;  /* 0x0000000400287947 */ /* 0x000fec0003800000 */
.L_x_484:
        /* <DEDUP_REMOVED lines=21> */
.L_x_493:
[----:B------:R-:W-:Y:S05]  /*0e50*/  BSYNC.RECONVERGENT B1 ;  /* 0x0000000000017941 */ /* 0x000fea0003800200 */
.L_x_492:
[----:B------:R-:W-:Y:S01]  /*0e60*/  IMAD.SHL.U32 R0, R0, 0x200000, RZ ;  /* 0x0020000000007824 */ /* 0x000fe200078e00ff */
[----:B------:R-:W-:-:S04]  /*0e70*/  LEA R3, R3, 0x37800000, 0x17 ;  /* 0x3780000003037811 */ /* 0x000fc800078eb8ff */
[----:B------:R-:W-:-:S07]  /*0e80*/  LOP3.LUT R0, R3, R0, R7, 0xfe, !PT ;  /* 0x0000000003007212 */ /* 0x000fce00078efe07 */
.L_x_491:
[----:B------:R-:W-:Y:S05]  /*0e90*/  BSYNC.RECONVERGENT B0 ;  /* 0x0000000000007941 */ /* 0x000fea0003800200 */
.L_x_490:
[----:B------:R-:W-:-:S04]  /*0ea0*/  F2FP.BF16.F32.PACK_AB R0, RZ, R0 ;  /* 0x00000000ff00723e */ /* 0x000fc800000010ff */
[----:B------:R-:W-:Y:S01]  /*0eb0*/  PRMT R26, R0, 0x7610, R26 ;  /* 0x00007610001a7816 */ /* 0x000fe2000000001a */
[----:B------:R-:W-:Y:S06]  /*0ec0*/  BRA `(.L_x_471) ;  /* 0x0000000000b47947 */ /* 0x000fec0003800000 */
.L_x_483:
[----:B------:R-:W-:-:S09]  /*0ed0*/  UISETP.NE.AND UP0, UPT, UR4, 0x1c, UPT ;  /* 0x0000001c0400788c */ /* 0x000fd2000bf05270 */
[----:B------:R-:W-:Y:S05]  /*0ee0*/  BRA.U !UP0, `(.L_x_494) ;  /* 0x00000001089c7547 */ /* 0x000fea000b800000 */
[----:B------:R-:W-:-:S09]  /*0ef0*/  UISETP.NE.AND UP0, UPT, UR4, 0x1d, UPT ;  /* 0x0000001d0400788c */ /* 0x000fd2000bf05270 */
[----:B------:R-:W-:Y:S05]  /*0f00*/  BRA.U !UP0, `(.L_x_495) ;  /* 0x0000000108807547 */ /* 0x000fea000b800000 */
[----:B------:R-:W-:-:S09]  /*0f10*/  UISETP.NE.AND UP0, UPT, UR4, 0x2c, UPT ;  /* 0x0000002c0400788c */ /* 0x000fd2000bf05270 */
[----:B------:R-:W-:Y:S05]  /*0f20*/  BRA.U !UP0, `(.L_x_496) ;  /* 0x0000000108487547 */ /* 0x000fea000b800000 */
.L_x_470:
        /* <DEDUP_REMOVED lines=15> */
[----:B--2---:R-:W-:Y:S05]  /*1020*/  CALL.ABS.NOINC R14 ;  /* 0x000000000e007343 */ /* 0x004fea0003c00000 */
.L_x_497:
[----:B------:R-:W-:Y:S01]  /*1030*/  PRMT R26, RZ, 0x7610, R26 ;  /* 0x00007610ff1a7816 */ /* 0x000fe2000000001a */
[----:B------:R-:W-:Y:S06]  /*1040*/  BRA `(.L_x_471) ;  /* 0x0000000000547947 */ /* 0x000fec0003800000 */
.L_x_496:
        /* <DEDUP_REMOVED lines=8> */
.L_x_499:
[----:B------:R-:W-:Y:S05]  /*10d0*/  BSYNC.RECONVERGENT B0 ;  /* 0x0000000000007941 */ /* 0x000fea0003800200 */
.L_x_498:
[----:B------:R-:W-:-:S04]  /*10e0*/  F2FP.BF16.F32.PACK_AB R0, RZ, R0 ;  /* 0x00000000ff00723e */ /* 0x000fc800000010ff */
[----:B------:R-:W-:Y:S01]  /*10f0*/  PRMT R26, R0, 0x7610, R26 ;  /* 0x00007610001a7816 */ /* 0x000fe2000000001a */
[----:B------:R-:W-:Y:S06]  /*1100*/  BRA `(.L_x_471) ;  /* 0x0000000000247947 */ /* 0x000fec0003800000 */
.L_x_495:
[----:B------:R-:W2:Y:S02]  /*1110*/  LDG.E.64 R4, desc[UR36][R4.64] ;  /* 0x0000002404047981 */ /* 0x000ea4000c1e1b00 */
[----:B--2---:R-:W0:Y:S02]  /*1120*/  I2F.U64 R0, R4 ;  /* 0x0000000400007312 */ /* 0x004e240000301000 */
[----:B0-----:R-:W-:-:S04]  /*1130*/  F2FP.BF16.F32.PACK_AB R0, RZ, R0 ;  /* 0x00000000ff00723e */ /* 0x001fc800000010ff */
[----:B------:R-:W-:Y:S01]  /*1140*/  PRMT R26, R0, 0x7610, R26 ;  /* 0x00007610001a7816 */ /* 0x000fe2000000001a */
[----:B------:R-:W-:Y:S06]  /*1150*/  BRA `(.L_x_471) ;  /* 0x0000000000107947 */ /* 0x000fec0003800000 */
.L_x_494:
[----:B------:R-:W2:Y:S02]  /*1160*/  LDG.E R4, desc[UR36][R4.64] ;  /* 0x0000002404047981 */ /* 0x000ea4000c1e1900 */
[----:B--2---:R-:W-:-:S04]  /*1170*/  I2FP.F32.U32 R0, R4 ;  /* 0x0000000400007245 */ /* 0x004fc80000201000 */
[----:B------:R-:W-:-:S04]  /*1180*/  F2FP.BF16.F32.PACK_AB R0, RZ, R0 ;  /* 0x00000000ff00723e */ /* 0x000fc800000010ff */
[----:B------:R-:W-:-:S07]  /*1190*/  PRMT R26, R0, 0x7610, R26 ;  /* 0x00007610001a7816 */ /* 0x000fce000000001a */
.L_x_471:
[----:B0-----:R-:W0:Y:S01]  /*11a0*/  LDC.64 R4, c[0x0][0x398] ;  /* 0x0000e600ff047b82 */ /* 0x001e220000000a00 */
[----:B------:R-:W1:Y:S01]  /*11b0*/  LDCU UR5, c[0x0][0x3ac] ;  /* 0x00007580ff0577ac */ /* 0x000e620008000800 */
        /* <DEDUP_REMOVED lines=19> */
.L_x_503:
[----:B------:R-:W2:Y:S02]  /*12f0*/  LDG.E.U8 R4, desc[UR36][R4.64] ;  /* 0x0000002404047981 */ /* 0x000ea4000c1e1100 */
[----:B--2---:R-:W-:-:S04]  /*1300*/  I2FP.F32.U32 R0, R4 ;  /* 0x0000000400007245 */ /* 0x004fc80000201000 */
[----:B------:R-:W-:-:S04]  /*1310*/  F2FP.BF16.F32.PACK_AB R0, RZ, R0 ;  /* 0x00000000ff00723e */ /* 0x000fc800000010ff */
[----:B------:R-:W-:Y:S01]  /*1320*/  PRMT R23, R0, 0x7610, R23 ;  /* 0x0000761000177816 */ /* 0x000fe20000000017 */
[----:B------:R-:W-:Y:S06]  /*1330*/  BRA `(.L_x_505) ;  /* 0x0000000c00c47947 */ /* 0x000fec0003800000 */
.L_x_502:
        /* <DEDUP_REMOVED lines=11> */
.L_x_507:
[----:B------:R-:W2:Y:S02]  /*13f0*/  LDG.E R4, desc[UR36][R4.64] ;  /* 0x0000002404047981 */ /* 0x000ea4000c1e1900 */
[----:B--2---:R-:W-:-:S04]  /*1400*/  I2FP.F32.S32 R0, R4 ;  /* 0x0000000400007245 */ /* 0x004fc80000201400 */
[----:B------:R-:W-:-:S04]  /*1410*/  F2FP.BF16.F32.PACK_AB R0, RZ, R0 ;  /* 0x00000000ff00723e */ /* 0x000fc800000010ff */
[----:B------:R-:W-:Y:S01]  /*1420*/  PRMT R23, R0, 0x7610, R23 ;  /* 0x0000761000177816 */ /* 0x000fe20000000017 */
[----:B------:R-:W-:Y:S06]  /*1430*/  BRA `(.L_x_505) ;  /* 0x0000000c00847947 */ /* 0x000fec0003800000 */
.L_x_506:
[----:B------:R-:W2:Y:S02]  /*1440*/  LDG.E.U16 R4, desc[UR36][R4.64] ;  /* 0x0000002404047981 */ /* 0x000ea4000c1e1500 */
[----:B--2---:R-:W0:Y:S02]  /*1450*/  I2F.S16 R0, R4 ;  /* 0x0000000400007306 */ /* 0x004e240000101400 */
[----:B0-----:R-:W-:-:S04]  /*1460*/  F2FP.BF16.F32.PACK_AB R0, RZ, R0 ;  /* 0x00000000ff00723e */ /* 0x001fc800000010ff */
[----:B------:R-:W-:Y:S01]  /*1470*/  PRMT R23, R0, 0x7610, R23 ;  /* 0x0000761000177816 */ /* 0x000fe20000000017 */
[----:B------:R-:W-:Y:S06]  /*1480*/  BRA `(.L_x_505) ;  /* 0x0000000c00707947 */ /* 0x000fec0003800000 */
.L_x_501:
        /* <DEDUP_REMOVED lines=9> */
.L_x_509:
[----:B------:R-:W2:Y:S02]  /*1520*/  LDG.E.U16 R0, desc[UR36][R4.64] ;  /* 0x0000002404007981 */ /* 0x000ea4000c1e1500 */
[----:B--2---:R-:W-:-:S05]  /*1530*/  HADD2.F32 R0, -RZ, R0.H0_H0 ;  /* 0x20000000ff007230 */ /* 0x004fca0000004100 */
[----:B------:R-:W-:-:S04]  /*1540*/  F2FP.BF16.F32.PACK_AB R0, RZ, R0 ;  /* 0x00000000ff00723e */ /* 0x000fc800000010ff */
[----:B------:R-:W-:Y:S01]  /*1550*/  PRMT R23, R0, 0x7610, R23 ;  /* 0x0000761000177816 */ /* 0x000fe20000000017 */
[----:B------:R-:W-:Y:S06]  /*1560*/  BRA `(.L_x_505) ;  /* 0x0000000c00387947 */ /* 0x000fec0003800000 */
.L_x_508:
        /* <DEDUP_REMOVED lines=9> */
.L_x_511:
[----:B------:R-:W2:Y:S02]  /*1600*/  LDG.E.U16 R4, desc[UR36][R4.64] ;  /* 0x0000002404047981 */ /* 0x000ea4000c1e1500 */
[----:B--2---:R-:W-:-:S05]  /*1610*/  HADD2.F32 R0, -RZ, R4.H0_H0 ;  /* 0x20000004ff007230 */ /* 0x004fca0000004100 */
[----:B------:R-:W-:-:S04]  /*1620*/  F2FP.BF16.F32.PACK_AB R0, RZ, R0 ;  /* 0x00000000ff00723e */ /* 0x000fc800000010ff */
[----:B------:R-:W-:Y:S01]  /*1630*/  PRMT R23, R0, 0x7610, R23 ;  /* 0x0000761000177816 */ /* 0x000fe20000000017 */
[----:B------:R-:W-:Y:S06]  /*1640*/  BRA `(.L_x_505) ;  /* 0x0000000c00007947 */ /* 0x000fec0003800000 */
.L_x_510:
        /* <DEDUP_REMOVED lines=9> */
.L_x_500:
        /* <DEDUP_REMOVED lines=14> */
.L_x_514:
        /* <DEDUP_REMOVED lines=9> */
.L_x_513:
        /* <DEDUP_REMOVED lines=27> */
.L_x_516:
        /* <DEDUP_REMOVED lines=15> */
.L_x_515:
[----:B------:R0:W5:Y:S01]  /*1af0*/  LDG.E.U16 R23, desc[UR36][R4.64] ;  /* 0x0000002404177981 */ /* 0x000162000c1e1500 */
[----:B------:R-:W-:Y:S05]  /*1b00*/  BRA `(.L_x_505) ;  /* 0x0000000400d07947 */ /* 0x000fea0003800000 */
.L_x_512:
        /* <DEDUP_REMOVED lines=13> */
.L_x_519:
        /* <DEDUP_REMOVED lines=21> */
.L_x_523:
[----:B------:R-:W-:Y:S05]  /*1d30*/  BSYNC.RECONVERGENT B1 ;  /* 0x0000000000017941 */ /* 0x000fea0003800200 */
.L_x_522:
[----:B------:R-:W-:Y:S01]  /*1d40*/  IMAD.SHL.U32 R0, R0, 0x100000, RZ ;  /* 0x0010000000007824 */ /* 0x000fe200078e00ff */
[----:B------:R-:W-:-:S04]  /*1d50*/  LEA R3, R3, 0x3b800000, 0x17 ;  /* 0x3b80000003037811 */ /* 0x000fc800078eb8ff */
[----:B------:R-:W-:-:S07]  /*1d60*/  LOP3.LUT R0, R3, R0, R7, 0xfe, !PT ;  /* 0x0000000003007212 */ /* 0x000fce00078efe07 */
.L_x_521:
[----:B------:R-:W-:Y:S05]  /*1d70*/  BSYNC.RECONVERGENT B0 ;  /* 0x0000000000007941 */ /* 0x000fea0003800200 */
.L_x_520:
[----:B------:R-:W-:-:S04]  /*1d80*/  F2FP.BF16.F32.PACK_AB R0, RZ, R0 ;  /* 0x00000000ff00723e */ /* 0x000fc800000010ff */
[----:B------:R-:W-:Y:S01]  /*1d90*/  PRMT R23, R0, 0x7610, R23 ;  /* 0x0000761000177816 */ /* 0x000fe20000000017 */
[----:B------:R-:W-:Y:S06]  /*1da0*/  BRA `(.L_x_505) ;  /* 0x0000000400287947 */ /* 0x000fec0003800000 */
.L_x_518:
        /* <DEDUP_REMOVED lines=21> */
.L_x_527:
[----:B------:R-:W-:Y:S05]  /*1f00*/  BSYNC.RECONVERGENT B1 ;  /* 0x0000000000017941 */ /* 0x000fea0003800200 */
.L_x_526:
[----:B------:R-:W-:Y:S01]  /*1f10*/  IMAD.SHL.U32 R0, R0, 0x200000, RZ ;  /* 0x0020000000007824 */ /* 0x000fe200078e00ff */
[----:B------:R-:W-:-:S04]  /*1f20*/  LEA R3, R3, 0x37800000, 0x17 ;  /* 0x3780000003037811 */ /* 0x000fc800078eb8ff */
[----:B------:R-:W-:-:S07]  /*1f30*/  LOP3.LUT R0, R3, R0, R7, 0xfe, !PT ;  /* 0x0000000003007212 */ /* 0x000fce00078efe07 */
.L_x_525:
[----:B------:R-:W-:Y:S05]  /*1f40*/  BSYNC.RECONVERGENT B0 ;  /* 0x0000000000007941 */ /* 0x000fea0003800200 */
.L_x_524:
[----:B------:R-:W-:-:S04]  /*1f50*/  F2FP.BF16.F32.PACK_AB R0, RZ, R0 ;  /* 0x00000000ff00723e */ /* 0x000fc800000010ff */
[----:B------:R-:W-:Y:S01]  /*1f60*/  PRMT R23, R0, 0x7610, R23 ;  /* 0x0000761000177816 */ /* 0x000fe20000000017 */
[----:B------:R-:W-:Y:S06]  /*1f70*/  BRA `(.L_x_505) ;  /* 0x0000000000b47947 */ /* 0x000fec0003800000 */
.L_x_517:
[----:B------:R-:W-:-:S09]  /*1f80*/  UISETP.NE.AND UP0, UPT, UR4, 0x1c, UPT ;  /* 0x0000001c0400788c */ /* 0x000fd2000bf05270 */
[----:B------:R-:W-:Y:S05]  /*1f90*/  BRA.U !UP0, `(.L_x_528) ;  /* 0x00000001089c7547 */ /* 0x000fea000b800000 */
[----:B------:R-:W-:-:S09]  /*1fa0*/  UISETP.NE.AND UP0, UPT, UR4, 0x1d, UPT ;  /* 0x0000001d0400788c */ /* 0x000fd2000bf05270 */
[----:B------:R-:W-:Y:S05]  /*1fb0*/  BRA.U !UP0, `(.L_x_529) ;  /* 0x0000000108807547 */ /* 0x000fea000b800000 */
[----:B------:R-:W-:-:S09]  /*1fc0*/  UISETP.NE.AND UP0, UPT, UR4, 0x2c, UPT ;  /* 0x0000002c0400788c */ /* 0x000fd2000bf05270 */
[----:B------:R-:W-:Y:S05]  /*1fd0*/  BRA.U !UP0, `(.L_x_530) ;  /* 0x0000000108487547 */ /* 0x000fea000b800000 */
.L_x_504:
        /* <DEDUP_REMOVED lines=16> */
.L_x_531:
[----:B------:R-:W-:Y:S01]  /*20e0*/  PRMT R23, RZ, 0x7610, R23 ;  /* 0x00007610ff177816 */ /* 0x000fe20000000017 */
[----:B------:R-:W-:Y:S06]  /*20f0*/  BRA `(.L_x_505) ;  /* 0x0000000000547947 */ /* 0x000fec0003800000 */
.L_x_530:
        /* <DEDUP_REMOVED lines=8> */
.L_x_533:
[----:B------:R-:W-:Y:S05]  /*2180*/  BSYNC.RECONVERGENT B0 ;  /* 0x0000000000007941 */ /* 0x000fea0003800200 */
.L_x_532:
[----:B------:R-:W-:-:S04]  /*2190*/  F2FP.BF16.F32.PACK_AB R0, RZ, R0 ;  /* 0x00000000ff00723e */ /* 0x000fc800000010ff */
[----:B------:R-:W-:Y:S01]  /*21a0*/  PRMT R23, R0, 0x7610, R23 ;  /* 0x0000761000177816 */ /* 0x000fe20000000017 */
[----:B------:R-:W-:Y:S06]  /*21b0*/  BRA `(.L_x_505) ;  /* 0x0000000000247947 */ /* 0x000fec0003800000 */
.L_x_529:
[----:B------:R-:W2:Y:S02]  /*21c0*/  LDG.E.64 R4, desc[UR36][R4.64] ;  /* 0x0000002404047981 */ /* 0x000ea4000c1e1b00 */
[----:B--2---:R-:W0:Y:S02]  /*21d0*/  I2F.U64 R0, R4 ;  /* 0x0000000400007312 */ /* 0x004e240000301000 */
[----:B0-----:R-:W-:-:S04]  /*21e0*/  F2FP.BF16.F32.PACK_AB R0, RZ, R0 ;  /* 0x00000000ff00723e */ /* 0x001fc800000010ff */
[----:B------:R-:W-:Y:S01]  /*21f0*/  PRMT R23, R0, 0x7610, R23 ;  /* 0x0000761000177816 */ /* 0x000fe20000000017 */
[----:B------:R-:W-:Y:S06]  /*2200*/  BRA `(.L_x_505) ;  /* 0x0000000000107947 */ /* 0x000fec0003800000 */
.L_x_528:
[----:B------:R-:W2:Y:S02]  /*2210*/  LDG.E R4, desc[UR36][R4.64] ;  /* 0x0000002404047981 */ /* 0x000ea4000c1e1900 */
[----:B--2---:R-:W-:-:S04]  /*2220*/  I2FP.F32.U32 R0, R4 ;  /* 0x0000000400007245 */ /* 0x004fc80000201000 */
[----:B------:R-:W-:-:S04]  /*2230*/  F2FP.BF16.F32.PACK_AB R0, RZ, R0 ;  /* 0x00000000ff00723e */ /* 0x000fc800000010ff */
[----:B------:R-:W-:-:S07]  /*2240*/  PRMT R23, R0, 0x7610, R23 ;  /* 0x0000761000177816 */ /* 0x000fce0000000017 */
.L_x_505:
[----:B------:R-:W-:-:S07]  /*2250*/  VIADD R27, R25, 0x80 ;  /* 0x00000080191b7836 */ /* 0x000fce0000000000 */
.L_x_465:
[----:B------:R-:W-:Y:S05]  /*2260*/  BSYNC.RECONVERGENT B6 ;  /* 0x0000000000067941 */ /* 0x000fea0003800200 */
.L_x_464:
[----:B------:R-:W-:Y:S01]  /*2270*/  ISETP.GE.AND P0, PT, R27, R16, PT ;  /* 0x000000101b00720c */ /* 0x000fe20003f06270 */
[----:B------:R-:W-:Y:S01]  /*2280*/  BSSY.RECONVERGENT B6, `(.L_x_534) ;  /* 0x000021c000067945 */ /* 0x000fe20003800200 */
[----:B------:R-:W-:Y:S02]  /*2290*/  PRMT R24, RZ, 0x7610, R24 ;  /* 0x00007610ff187816 */ /* 0x000fe40000000018 */
[----:B------:R-:W-:-:S09]  /*22a0*/  PRMT R22, RZ, 0x7610, R22 ;  /* 0x00007610ff167816 */ /* 0x000fd20000000016 */
[----:B------:R-:W-:Y:S05]  /*22b0*/  @P0 BRA `(.L_x_535) ;  /* 0x0000002000600947 */ /* 0x000fea0003800000 */
[----:B0-----:R-:W0:Y:S01]  /*22c0*/  LDC.64 R4, c[0x0][0x390] ;  /* 0x0000e400ff047b82 */ /* 0x001e220000000a00 */
        /* <DEDUP_REMOVED lines=21> */
.L_x_539:
[----:B------:R-:W2:Y:S02]  /*2420*/  LDG.E.U8 R4, desc[UR36][R4.64] ;  /* 0x0000002404047981 */ /* 0x000ea4000c1e1100 */
[----:B--2---:R-:W-:-:S04]  /*2430*/  I2FP.F32.U32 R0, R4 ;  /* 0x0000000400007245 */ /* 0x004fc80000201000 */
[----:B------:R-:W-:-:S04]  /*2440*/  F2FP.BF16.F32.PACK_AB R0, RZ, R0 ;  /* 0x00000000ff00723e */ /* 0x000fc800000010ff */
[----:B------:R-:W-:Y:S01]  /*2450*/  PRMT R24, R0, 0x7610, R24 ;  /* 0x0000761000187816 */ /* 0x000fe20000000018 */
[----:B------:R-:W-:Y:S06]  /*2460*/  BRA `(.L_x_541) ;  /* 0x0000000c00c47947 */ /* 0x000fec0003800000 */
.L_x_538:
        /* <DEDUP_REMOVED lines=11> */
.L_x_543:
[----:B------:R-:W2:Y:S02]  /*2520*/  LDG.E R4, desc[UR36][R4.64] ;  /* 0x0000002404047981 */ /* 0x000ea4000c1e1900 */
[----:B--2---:R-:W-:-:S04]  /*2530*/  I2FP.F32.S32 R0, R4 ;  /* 0x0000000400007245 */ /* 0x004fc80000201400 */
[----:B------:R-:W-:-:S04]  /*2540*/  F2FP.BF16.F32.PACK_AB R0, RZ, R0 ;  /* 0x00000000ff00723e */ /* 0x000fc800000010ff */
[----:B------:R-:W-:Y:S01]  /*2550*/  PRMT R24, R0, 0x7610, R24 ;  /* 0x0000761000187816 */ /* 0x000fe20000000018 */
[----:B------:R-:W-:Y:S06]  /*2560*/  BRA `(.L_x_541) ;  /* 0x0000000c00847947 */ /* 0x000fec0003800000 */
.L_x_542:
[----:B------:R-:W2:Y:S02]  /*2570*/  LDG.E.U16 R4, desc[UR36][R4.64] ;  /* 0x0000002404047981 */ /* 0x000ea4000c1e1500 */
[----:B--2---:R-:W0:Y:S02]  /*2580*/  I2F.S16 R0, R4 ;  /* 0x0000000400007306 */ /* 0x004e240000101400 */
[----:B0-----:R-:W-:-:S04]  /*2590*/  F2FP.BF16.F32.PACK_AB R0, RZ, R0 ;  /* 0x00000000ff00723e */ /* 0x001fc800000010ff */
[----:B------:R-:W-:Y:S01]  /*25a0*/  PRMT R24, R0, 0x7610, R24 ;  /* 0x0000761000187816 */ /* 0x000fe20000000018 */
[----:B------:R-:W-:Y:S06]  /*25b0*/  BRA `(.L_x_541) ;  /* 0x0000000c00707947 */ /* 0x000fec0003800000 */
.L_x_537:
        /* <DEDUP_REMOVED lines=9> */
.L_x_545:
[----:B------:R-:W2:Y:S02]  /*2650*/  LDG.E.U16 R0, desc[UR36][R4.64] ;  /* 0x0000002404007981 */ /* 0x000ea4000c1e1500 */
[----:B--2---:R-:W-:-:S05]  /*2660*/  HADD2.F32 R0, -RZ, R0.H0_H0 ;  /* 0x20000000ff007230 */ /* 0x004fca0000004100 */
[----:B------:R-:W-:-:S04]  /*2670*/  F2FP.BF16.F32.PACK_AB R0, RZ, R0 ;  /* 0x00000000ff00723e */ /* 0x000fc800000010ff */
[----:B------:R-:W-:Y:S01]  /*2680*/  PRMT R24, R0, 0x7610, R24 ;  /* 0x0000761000187816 */ /* 0x000fe20000000018 */
[----:B------:R-:W-:Y:S06]  /*2690*/  BRA `(.L_x_541) ;  /* 0x0000000c00387947 */ /* 0x000fec0003800000 */
.L_x_544:
        /* <DEDUP_REMOVED lines=9> */
.L_x_547:
[----:B------:R-:W2:Y:S02]  /*2730*/  LDG.E.U16 R4, desc[UR36][R4.64] ;  /* 0x0000002404047981 */ /* 0x000ea4000c1e1500 */
[----:B--2---:R-:W-:-:S05]  /*2740*/  HADD2.F32 R0, -RZ, R4.H0_H0 ;  /* 0x20000004ff007230 */ /* 0x004fca0000004100 */
[----:B------:R-:W-:-:S04]  /*2750*/  F2FP.BF16.F32.PACK_AB R0, RZ, R0 ;  /* 0x00000000ff00723e */ /* 0x000fc800000010ff */
[----:B------:R-:W-:Y:S01]  /*2760*/  PRMT R24, R0, 0x7610, R24 ;  /* 0x0000761000187816 */ /* 0x000fe20000000018 */
[----:B------:R-:W-:Y:S06]  /*2770*/  BRA `(.L_x_541) ;  /* 0x0000000c00007947 */ /* 0x000fec0003800000 */
.L_x_546:
        /* <DEDUP_REMOVED lines=9> */
.L_x_536:
        /* <DEDUP_REMOVED lines=14> */
.L_x_550:
        /* <DEDUP_REMOVED lines=9> */
.L_x_549:
        /* <DEDUP_REMOVED lines=27> */
.L_x_552:
[----:B------:R-:W2:Y:S02]  /*2b30*/  LDG.E.U8 R4, desc[UR36][R4.64] ;  /* 0x0000002404047981 */ /* 0x000ea4000c1e1100 */
[C---:B--2---:R-:W-:Y:S02]  /*2b40*/  IMAD.SHL.U32 R0, R4.reuse, 0x2000000, RZ ;  /* 0x0200000004007824 */ /* 0x044fe400078e00ff */
[----:B------:R-:W-:-:S03]  /*2b50*/  IMAD.SHL.U32 R6, R4, 0x100, RZ ;  /* 0x0000010004067824 */ /* 0x000fc600078e00ff */
[----:B------:R-:W-:-:S13]  /*2b60*/  ISETP.GE.U32.AND P0, PT, R0, 0x8000000, PT ;  /* 0x080000000000780c */ /* 0x000fda0003f06070 */
[----:B------:R-:W-:Y:S02]  /*2b70*/  @!P0 LOP3.LUT R3, R6, 0x7f00, RZ, 0xc0, !PT ;  /* 0x00007f0006038812 */ /* 0x000fe400078ec0ff */
[----:B------:R-:W-:Y:S02]  /*2b80*/  @P0 LEA.HI R0, R0, 0x70000000, RZ, 0x1c ;  /* 0x7000000000000811 */ /* 0x000fe400078fe0ff */
[----:B------:R-:W-:Y:S02]  /*2b90*/  @!P0 LOP3.LUT R3, R3, 0x3f000000, RZ, 0xfc, !PT ;  /* 0x3f00000003038812 */ /* 0x000fe400078efcff */
[----:B------:R-:W-:Y:S01]  /*2ba0*/  PRMT R6, R6, 0x9910, RZ ;  /* 0x0000991006067816 */ /* 0x000fe200000000ff */
[----:B------:R-:W-:Y:S02]  /*2bb0*/  @P0 FMUL.FTZ R0, R0, 1.9259299443872358531e-34 ;  /* 0x0780000000000820 */ /* 0x000fe40000410000 */
[----:B------:R-:W-:Y:S02]  /*2bc0*/  @!P0 FADD.FTZ R0, R3, -0.5 ;  /* 0xbf00000003008421 */ /* 0x000fe40000010000 */
[----:B------:R-:W-:-:S05]  /*2bd0*/  IMAD.MOV.U32 R3, RZ, RZ, R6 ;  /* 0x000000ffff037224 */ /* 0x000fca00078e0006 */
[----:B------:R-:W-:-:S04]  /*2be0*/  LOP3.LUT R0, R0, 0x80000000, R3, 0xf8, !PT ;  /* 0x8000000000007812 */ /* 0x000fc800078ef803 */
[----:B------:R-:W-:-:S04]  /*2bf0*/  F2FP.BF16.F32.PACK_AB R0, RZ, R0 ;  /* 0x00000000ff00723e */ /* 0x000fc800000010ff */
[----:B------:R-:W-:Y:S01]  /*2c00*/  PRMT R24, R0, 0x7610, R24 ;  /* 0x0000761000187816 */ /* 0x000fe20000000018 */
[----:B------:R-:W-:Y:S06]  /*2c10*/  BRA `(.L_x_541) ;  /* 0x0000000400d87947 */ /* 0x000fec0003800000 */
.L_x_551:
[----:B------:R0:W5:Y:S01]  /*2c20*/  LDG.E.U16 R24, desc[UR36][R4.64] ;  /* 0x0000002404187981 */ /* 0x000162000c1e1500 */
[----:B------:R-:W-:Y:S05]  /*2c30*/  BRA `(.L_x_541) ;  /* 0x0000000400d07947 */ /* 0x000fea0003800000 */
.L_x_548:
        /* <DEDUP_REMOVED lines=13> */
.L_x_555:
        /* <DEDUP_REMOVED lines=21> */
.L_x_559:
[----:B------:R-:W-:Y:S05]  /*2e60*/  BSYNC.RECONVERGENT B1 ;  /* 0x0000000000017941 */ /* 0x000fea0003800200 */
.L_x_558:
[----:B------:R-:W-:Y:S01]  /*2e70*/  IMAD.SHL.U32 R0, R0, 0x100000, RZ ;  /* 0x0010000000007824 */ /* 0x000fe200078e00ff */
[----:B------:R-:W-:-:S04]  /*2e80*/  LEA R3, R3, 0x3b800000, 0x17 ;  /* 0x3b80000003037811 */ /* 0x000fc800078eb8ff */
[----:B------:R-:W-:-:S07]  /*2e90*/  LOP3.LUT R0, R3, R0, R7, 0xfe, !PT ;  /* 0x0000000003007212 */ /* 0x000fce00078efe07 */
.L_x_557:
[----:B------:R-:W-:Y:S05]  /*2ea0*/  BSYNC.RECONVERGENT B0 ;  /* 0x0000000000007941 */ /* 0x000fea0003800200 */
.L_x_556:
[----:B------:R-:W-:-:S04]  /*2eb0*/  F2FP.BF16.F32.PACK_AB R0, RZ, R0 ;  /* 0x00000000ff00723e */ /* 0x000fc800000010ff */
[----:B------:R-:W-:Y:S01]  /*2ec0*/  PRMT R24, R0, 0x7610, R24 ;  /* 0x0000761000187816 */ /* 0x000fe20000000018 */
[----:B------:R-:W-:Y:S06]  /*2ed0*/  BRA `(.L_x_541) ;  /* 0x0000000400287947 */ /* 0x000fec0003800000 */
.L_x_554:
        /* <DEDUP_REMOVED lines=21> */
.L_x_563:
[----:B------:R-:W-:Y:S05]  /*3030*/  BSYNC.RECONVERGENT B1 ;  /* 0x0000000000017941 */ /* 0x000fea0003800200 */
.L_x_562:
[----:B------:R-:W-:Y:S01]  /*3040*/  IMAD.SHL.U32 R0, R0, 0x200000, RZ ;  /* 0x0020000000007824 */ /* 0x000fe200078e00ff */
[----:B------:R-:W-:-:S04]  /*3050*/  LEA R3, R3, 0x37800000, 0x17 ;  /* 0x3780000003037811 */ /* 0x000fc800078eb8ff */
[----:B------:R-:W-:-:S07]  /*3060*/  LOP3.LUT R0, R3, R0, R7, 0xfe, !PT ;  /* 0x0000000003007212 */ /* 0x000fce00078efe07 */
.L_x_561:
[----:B------:R-:W-:Y:S05]  /*3070*/  BSYNC.RECONVERGENT B0 ;  /* 0x0000000000007941 */ /* 0x000fea0003800200 */
.L_x_560:
[----:B------:R-:W-:-:S04]  /*3080*/  F2FP.BF16.F32.PACK_AB R0, RZ, R0 ;  /* 0x00000000ff00723e */ /* 0x000fc800000010ff */
[----:B------:R-:W-:Y:S01]  /*3090*/  PRMT R24, R0, 0x7610, R24 ;  /* 0x0000761000187816 */ /* 0x000fe20000000018 */
[----:B------:R-:W-:Y:S06]  /*30a0*/  BRA `(.L_x_541) ;  /* 0x0000000000b47947 */ /* 0x000fec0003800000 */
.L_x_553:
        /* <DEDUP_REMOVED lines=14> */
.L_x_567:
[----:B------:R-:W-:Y:S05]  /*3190*/  BSYNC.RECONVERGENT B0 ;  /* 0x0000000000007941 */ /* 0x000fea0003800200 */
.L_x_566:
[----:B------:R-:W-:-:S04]  /*31a0*/  F2FP.BF16.F32.PACK_AB R0, RZ, R0 ;  /* 0x00000000ff00723e */ /* 0x000fc800000010ff */
[----:B------:R-:W-:Y:S01]  /*31b0*/  PRMT R24, R0, 0x7610, R24 ;  /* 0x0000761000187816 */ /* 0x000fe20000000018 */
[----:B------:R-:W-:Y:S06]  /*31c0*/  BRA `(.L_x_541) ;  /* 0x00000000006c7947 */ /* 0x000fec0003800000 */
.L_x_540:
        /* <DEDUP_REMOVED lines=16> */
.L_x_568:
[----:B------:R-:W-:Y:S01]  /*32d0*/  PRMT R24, RZ, 0x7610, R24 ;  /* 0x00007610ff187816 */ /* 0x000fe20000000018 */
[----:B------:R-:W-:Y:S06]  /*32e0*/  BRA `(.L_x_541) ;  /* 0x0000000000247947 */ /* 0x000fec0003800000 */
.L_x_565:
[----:B------:R-:W2:Y:S02]  /*32f0*/  LDG.E.64 R4, desc[UR36][R4.64] ;  /* 0x0000002404047981 */ /* 0x000ea4000c1e1b00 */
[----:B--2---:R-:W0:Y:S02]  /*3300*/  I2F.U64 R0, R4 ;  /* 0x0000000400007312 */ /* 0x004e240000301000 */
[----:B0-----:R-:W-:-:S04]  /*3310*/  F2FP.BF16.F32.PACK_AB R0, RZ, R0 ;  /* 0x00000000ff00723e */ /* 0x001fc800000010ff */
[----:B------:R-:W-:Y:S01]  /*3320*/  PRMT R24, R0, 0x7610, R24 ;  /* 0x0000761000187816 */ /* 0x000fe20000000018 */
[----:B------:R-:W-:Y:S06]  /*3330*/  BRA `(.L_x_541) ;  /* 0x0000000000107947 */ /* 0x000fec0003800000 */
.L_x_564:
[----:B------:R-:W2:Y:S02]  /*3340*/  LDG.E R4, desc[UR36][R4.64] ;  /* 0x0000002404047981 */ /* 0x000ea4000c1e1900 */
[----:B--2---:R-:W-:-:S04]  /*3350*/  I2FP.F32.U32 R0, R4 ;  /* 0x0000000400007245 */ /* 0x004fc80000201000 */
[----:B------:R-:W-:-:S04]  /*3360*/  F2FP.BF16.F32.PACK_AB R0, RZ, R0 ;  /* 0x00000000ff00723e */ /* 0x000fc800000010ff */
[----:B------:R-:W-:-:S07]  /*3370*/  PRMT R24, R0, 0x7610, R24 ;  /* 0x0000761000187816 */ /* 0x000fce0000000018 */
.L_x_541:
        /* <DEDUP_REMOVED lines=21> */
.L_x_572:
[----:B------:R-:W2:Y:S02]  /*34d0*/  LDG.E.U8 R4, desc[UR36][R4.64] ;  /* 0x0000002404047981 */ /* 0x000ea4000c1e1100 */
[----:B--2---:R-:W-:-:S04]  /*34e0*/  I2FP.F32.U32 R0, R4 ;  /* 0x0000000400007245 */ /* 0x004fc80000201000 */
[----:B------:R-:W-:-:S04]  /*34f0*/  F2FP.BF16.F32.PACK_AB R0, RZ, R0 ;  /* 0x00000000ff00723e */ /* 0x000fc800000010ff */
[----:B------:R-:W-:Y:S01]  /*3500*/  PRMT R22, R0, 0x7610, R22 ;  /* 0x0000761000167816 */ /* 0x000fe20000000016 */
[----:B------:R-:W-:Y:S06]  /*3510*/  BRA `(.L_x_574) ;  /* 0x0000000c00c47947 */ /* 0x000fec0003800000 */
.L_x_571:
        /* <DEDUP_REMOVED lines=11> */
.L_x_576:
[----:B------:R-:W2:Y:S02]  /*35d0*/  LDG.E R4, desc[UR36][R4.64] ;  /* 0x0000002404047981 */ /* 0x000ea4000c1e1900 */
[----:B--2---:R-:W-:-:S04]  /*35e0*/  I2FP.F32.S32 R0, R4 ;  /* 0x0000000400007245 */ /* 0x004fc80000201400 */
[----:B------:R-:W-:-:S04]  /*35f0*/  F2FP.BF16.F32.PACK_AB R0, RZ, R0 ;  /* 0x00000000ff00723e */ /* 0x000fc800000010ff */
[----:B------:R-:W-:Y:S01]  /*3600*/  PRMT R22, R0, 0x7610, R22 ;  /* 0x0000761000167816 */ /* 0x000fe20000000016 */
[----:B------:R-:W-:Y:S06]  /*3610*/  BRA `(.L_x_574) ;  /* 0x0000000c00847947 */ /* 0x000fec0003800000 */
.L_x_575:
[----:B------:R-:W2:Y:S02]  /*3620*/  LDG.E.U16 R4, desc[UR36][R4.64] ;  /* 0x0000002404047981 */ /* 0x000ea4000c1e1500 */
[----:B--2---:R-:W0:Y:S02]  /*3630*/  I2F.S16 R0, R4 ;  /* 0x0000000400007306 */ /* 0x004e240000101400 */
[----:B0-----:R-:W-:-:S04]  /*3640*/  F2FP.BF16.F32.PACK_AB R0, RZ, R0 ;  /* 0x00000000ff00723e */ /* 0x001fc800000010ff */
[----:B------:R-:W-:Y:S01]  /*3650*/  PRMT R22, R0, 0x7610, R22 ;  /* 0x0000761000167816 */ /* 0x000fe20000000016 */
[----:B------:R-:W-:Y:S06]  /*3660*/  BRA `(.L_x_574) ;  /* 0x0000000c00707947 */ /* 0x000fec0003800000 */
.L_x_570:
        /* <DEDUP_REMOVED lines=9> */
.L_x_578:
[----:B------:R-:W2:Y:S02]  /*3700*/  LDG.E.U16 R0, desc[UR36][R4.64] ;  /* 0x0000002404007981 */ /* 0x000ea4000c1e1500 */
[----:B--2---:R-:W-:-:S05]  /*3710*/  HADD2.F32 R0, -RZ, R0.H0_H0 ;  /* 0x20000000ff007230 */ /* 0x004fca0000004100 */
[----:B------:R-:W-:-:S04]  /*3720*/  F2FP.BF16.F32.PACK_AB R0, RZ, R0 ;  /* 0x00000000ff00723e */ /* 0x000fc800000010ff */
[----:B------:R-:W-:Y:S01]  /*3730*/  PRMT R22, R0, 0x7610, R22 ;  /* 0x0000761000167816 */ /* 0x000fe20000000016 */
[----:B------:R-:W-:Y:S06]  /*3740*/  BRA `(.L_x_574) ;  /* 0x0000000c00387947 */ /* 0x000fec0003800000 */
.L_x_577:
        /* <DEDUP_REMOVED lines=9> */
.L_x_580:
[----:B------:R-:W2:Y:S02]  /*37e0*/  LDG.E.U16 R4, desc[UR36][R4.64] ;  /* 0x0000002404047981 */ /* 0x000ea4000c1e1500 */
[----:B--2---:R-:W-:-:S05]  /*37f0*/  HADD2.F32 R0, -RZ, R4.H0_H0 ;  /* 0x20000004ff007230 */ /* 0x004fca0000004100 */
[----:B------:R-:W-:-:S04]  /*3800*/  F2FP.BF16.F32.PACK_AB R0, RZ, R0 ;  /* 0x00000000ff00723e */ /* 0x000fc800000010ff */
[----:B------:R-:W-:Y:S01]  /*3810*/  PRMT R22, R0, 0x7610, R22 ;  /* 0x0000761000167816 */ /* 0x000fe20000000016 */
[----:B------:R-:W-:Y:S06]  /*3820*/  BRA `(.L_x_574) ;  /* 0x0000000c00007947 */ /* 0x000fec0003800000 */
.L_x_579:
        /* <DEDUP_REMOVED lines=9> */
.L_x_569:
        /* <DEDUP_REMOVED lines=14> */
.L_x_583:
        /* <DEDUP_REMOVED lines=9> */
.L_x_582:
        /* <DEDUP_REMOVED lines=27> */
.L_x_585:
        /* <DEDUP_REMOVED lines=15> */
.L_x_584:
[----:B------:R0:W5:Y:S01]  /*3cd0*/  LDG.E.U16 R22, desc[UR36][R4.64] ;  /* 0x0000002404167981 */ /* 0x000162000c1e1500 */
[----:B------:R-:W-:Y:S05]  /*3ce0*/  BRA `(.L_x_574) ;  /* 0x0000000400d07947 */ /* 0x000fea0003800000 */
.L_x_581:
        /* <DEDUP_REMOVED lines=13> */
.L_x_588:
        /* <DEDUP_REMOVED lines=21> */
.L_x_592:
[----:B------:R-:W-:Y:S05]  /*3f10*/  BSYNC.RECONVERGENT B1 ;  /* 0x0000000000017941 */ /* 0x000fea0003800200 */
.L_x_591:
[----:B------:R-:W-:Y:S01]  /*3f20*/  IMAD.SHL.U32 R0, R0, 0x100000, RZ ;  /* 0x0010000000007824 */ /* 0x000fe200078e00ff */
[----:B------:R-:W-:-:S04]  /*3f30*/  LEA R3, R3, 0x3b800000, 0x17 ;  /* 0x3b80000003037811 */ /* 0x000fc800078eb8ff */
[----:B------:R-:W-:-:S07]  /*3f40*/  LOP3.LUT R0, R3, R0, R7, 0xfe, !PT ;  /* 0x0000000003007212 */ /* 0x000fce00078efe07 */
.L_x_590:
[----:B------:R-:W-:Y:S05]  /*3f50*/  BSYNC.RECONVERGENT B0 ;  /* 0x0000000000007941 */ /* 0x000fea0003800200 */
.L_x_589:
[----:B------:R-:W-:-:S04]  /*3f60*/  F2FP.BF16.F32.PACK_AB R0, RZ, R0 ;  /* 0x00000000ff00723e */ /* 0x000fc800000010ff */
[----:B------:R-:W-:Y:S01]  /*3f70*/  PRMT R22, R0, 0x7610, R22 ;  /* 0x0000761000167816 */ /* 0x000fe20000000016 */
[----:B------:R-:W-:Y:S06]  /*3f80*/  BRA `(.L_x_574) ;  /* 0x0000000400287947 */ /* 0x000fec0003800000 */
.L_x_587:
        /* <DEDUP_REMOVED lines=21> */
.L_x_596:
[----:B------:R-:W-:Y:S05]  /*40e0*/  BSYNC.RECONVERGENT B1 ;  /* 0x0000000000017941 */ /* 0x000fea0003800200 */
.L_x_595:
[----:B------:R-:W-:Y:S01]  /*40f0*/  IMAD.SHL.U32 R0, R0, 0x200000, RZ ;  /* 0x0020000000007824 */ /* 0x000fe200078e00ff */
[----:B------:R-:W-:-:S04]  /*4100*/  LEA R3, R3, 0x37800000, 0x17 ;  /* 0x3780000003037811 */ /* 0x000fc800078eb8ff */
[----:B------:R-:W-:-:S07]  /*4110*/  LOP3.LUT R0, R3, R0, R7, 0xfe, !PT ;  /* 0x0000000003007212 */ /* 0x000fce00078efe07 */
.L_x_594:
[----:B------:R-:W-:Y:S05]  /*4120*/  BSYNC.RECONVERGENT B0 ;  /* 0x0000000000007941 */ /* 0x000fea0003800200 */
.L_x_593:
[----:B------:R-:W-:-:S04]  /*4130*/  F2FP.BF16.F32.PACK_AB R0, RZ, R0 ;  /* 0x00000000ff00723e */ /* 0x000fc800000010ff */
[----:B------:R-:W-:Y:S01]  /*4140*/  PRMT R22, R0, 0x7610, R22 ;  /* 0x0000761000167816 */ /* 0x000fe20000000016 */
[----:B------:R-:W-:Y:S06]  /*4150*/  BRA `(.L_x_574) ;  /* 0x0000000000b47947 */ /* 0x000fec0003800000 */
.L_x_586:
        /* <DEDUP_REMOVED lines=14> */
.L_x_600:
[----:B------:R-:W-:Y:S05]  /*4240*/  BSYNC.RECONVERGENT B0 ;  /* 0x0000000000007941 */ /* 0x000fea0003800200 */
.L_x_599:
[----:B------:R-:W-:-:S04]  /*4250*/  F2FP.BF16.F32.PACK_AB R0, RZ, R0 ;  /* 0x00000000ff00723e */ /* 0x000fc800000010ff */
[----:B------:R-:W-:Y:S01]  /*4260*/  PRMT R22, R0, 0x7610, R22 ;  /* 0x0000761000167816 */ /* 0x000fe20000000016 */
[----:B------:R-:W-:Y:S06]  /*4270*/  BRA `(.L_x_574) ;  /* 0x00000000006c7947 */ /* 0x000fec0003800000 */
.L_x_573:
        /* <DEDUP_REMOVED lines=16> */
.L_x_601:
[----:B------:R-:W-:Y:S01]  /*4380*/  PRMT R22, RZ, 0x7610, R22 ;  /* 0x00007610ff167816 */ /* 0x000fe20000000016 */
[----:B------:R-:W-:Y:S06]  /*4390*/  BRA `(.L_x_574) ;  /* 0x0000000000247947 */ /* 0x000fec0003800000 */
.L_x_598:
[----:B------:R-:W2:Y:S02]  /*43a0*/  LDG.E.64 R4, desc[UR36][R4.64] ;  /* 0x0000002404047981 */ /* 0x000ea4000c1e1b00 */
[----:B--2---:R-:W0:Y:S02]  /*43b0*/  I2F.U64 R0, R4 ;  /* 0x0000000400007312 */ /* 0x004e240000301000 */
[----:B0-----:R-:W-:-:S04]  /*43c0*/  F2FP.BF16.F32.PACK_AB R0, RZ, R0 ;  /* 0x00000000ff00723e */ /* 0x001fc800000010ff */
[----:B------:R-:W-:Y:S01]  /*43d0*/  PRMT R22, R0, 0x7610, R22 ;  /* 0x0000761000167816 */ /* 0x000fe20000000016 */
[----:B------:R-:W-:Y:S06]  /*43e0*/  BRA `(.L_x_574) ;  /* 0x0000000000107947 */ /* 0x000fec0003800000 */
.L_x_597:
[----:B------:R-:W2:Y:S02]  /*43f0*/  LDG.E R4, desc[UR36][R4.64] ;  /* 0x0000002404047981 */ /* 0x000ea4000c1e1900 */
[----:B--2---:R-:W-:-:S04]  /*4400*/  I2FP.F32.U32 R0, R4 ;  /* 0x0000000400007245 */ /* 0x004fc80000201000 */
[----:B------:R-:W-:-:S04]  /*4410*/  F2FP.BF16.F32.PACK_AB R0, RZ, R0 ;  /* 0x00000000ff00723e */ /* 0x000fc800000010ff */
[----:B------:R-:W-:-:S07]  /*4420*/  PRMT R22, R0, 0x7610, R22 ;  /* 0x0000761000167816 */ /* 0x000fce0000000016 */
.L_x_574:
[----:B------:R-:W-:-:S07]  /*4430*/  VIADD R27, R27, 0x80 ;  /* 0x000000801b1b7836 */ /* 0x000fce0000000000 */
.L_x_535:
[----:B------:R-:W-:Y:S05]  /*4440*/  BSYNC.RECONVERGENT B6 ;  /* 0x0000000000067941 */ /* 0x000fea0003800200 */
.L_x_534:
        /* <DEDUP_REMOVED lines=27> */
.L_x_607:
[----:B------:R-:W2:Y:S02]  /*4600*/  LDG.E.U8 R4, desc[UR36][R4.64] ;  /* 0x0000002404047981 */ /* 0x000ea4000c1e1100 */
[----:B--2---:R-:W-:-:S04]  /*4610*/  I2FP.F32.U32 R0, R4 ;  /* 0x0000000400007245 */ /* 0x004fc80000201000 */
[----:B------:R-:W-:-:S04]  /*4620*/  F2FP.BF16.F32.PACK_AB R0, RZ, R0 ;  /* 0x00000000ff00723e */ /* 0x000fc800000010ff */
[----:B------:R-:W-:Y:S01]  /*4630*/  PRMT R17, R0, 0x7610, R17 ;  /* 0x0000761000117816 */ /* 0x000fe20000000011 */
[----:B------:R-:W-:Y:S06]  /*4640*/  BRA `(.L_x_609) ;  /* 0x0000000c00c47947 */ /* 0x000fec0003800000 */
.L_x_606:
        /* <DEDUP_REMOVED lines=11> */
.L_x_611:
[----:B------:R-:W2:Y:S02]  /*4700*/  LDG.E R4, desc[UR36][R4.64] ;  /* 0x0000002404047981 */ /* 0x000ea4000c1e1900 */
[----:B--2---:R-:W-:-:S04]  /*4710*/  I2FP.F32.S32 R0, R4 ;  /* 0x0000000400007245 */ /* 0x004fc80000201400 */
[----:B------:R-:W-:-:S04]  /*4720*/  F2FP.BF16.F32.PACK_AB R0, RZ, R0 ;  /* 0x00000000ff00723e */ /* 0x000fc800000010ff */
[----:B------:R-:W-:Y:S01]  /*4730*/  PRMT R17, R0, 0x7610, R17 ;  /* 0x0000761000117816 */ /* 0x000fe20000000011 */
[----:B------:R-:W-:Y:S06]  /*4740*/  BRA `(.L_x_609) ;  /* 0x0000000c00847947 */ /* 0x000fec0003800000 */
.L_x_610:
[----:B------:R-:W2:Y:S02]  /*4750*/  LDG.E.U16 R4, desc[UR36][R4.64] ;  /* 0x0000002404047981 */ /* 0x000ea4000c1e1500 */
[----:B--2---:R-:W0:Y:S02]  /*4760*/  I2F.S16 R0, R4 ;  /* 0x0000000400007306 */ /* 0x004e240000101400 */
[----:B0-----:R-:W-:-:S04]  /*4770*/  F2FP.BF16.F32.PACK_AB R0, RZ, R0 ;  /* 0x00000000ff00723e */ /* 0x001fc800000010ff */
[----:B------:R-:W-:Y:S01]  /*4780*/  PRMT R17, R0, 0x7610, R17 ;  /* 0x0000761000117816 */ /* 0x000fe20000000011 */
[----:B------:R-:W-:Y:S06]  /*4790*/  BRA `(.L_x_609) ;  /* 0x0000000c00707947 */ /* 0x000fec0003800000 */
.L_x_605:
        /* <DEDUP_REMOVED lines=9> */
.L_x_613:
[----:B------:R-:W2:Y:S02]  /*4830*/  LDG.E.U16 R0, desc[UR36][R4.64] ;  /* 0x0000002404007981 */ /* 0x000ea4000c1e1500 */
[----:B--2---:R-:W-:-:S05]  /*4840*/  HADD2.F32 R0, -RZ, R0.H0_H0 ;  /* 0x20000000ff007230 */ /* 0x004fca0000004100 */
[----:B------:R-:W-:-:S04]  /*4850*/  F2FP.BF16.F32.PACK_AB R0, RZ, R0 ;  /* 0x00000000ff00723e */ /* 0x000fc800000010ff */
[----:B------:R-:W-:Y:S01]  /*4860*/  PRMT R17, R0, 0x7610, R17 ;  /* 0x0000761000117816 */ /* 0x000fe20000000011 */
[----:B------:R-:W-:Y:S06]  /*4870*/  BRA `(.L_x_609) ;  /* 0x0000000c00387947 */ /* 0x000fec0003800000 */
.L_x_612:
        /* <DEDUP_REMOVED lines=9> */
.L_x_615:
[----:B------:R-:W2:Y:S02]  /*4910*/  LDG.E.U16 R4, desc[UR36][R4.64] ;  /* 0x0000002404047981 */ /* 0x000ea4000c1e1500 */
[----:B--2---:R-:W-:-:S05]  /*4920*/  HADD2.F32 R0, -RZ, R4.H0_H0 ;  /* 0x20000004ff007230 */ /* 0x004fca0000004100 */
[----:B------:R-:W-:-:S04]  /*4930*/  F2FP.BF16.F32.PACK_AB R0, RZ, R0 ;  /* 0x00000000ff00723e */ /* 0x000fc800000010ff */
[----:B------:R-:W-:Y:S01]  /*4940*/  PRMT R17, R0, 0x7610, R17 ;  /* 0x0000761000117816 */ /* 0x000fe20000000011 */
[----:B------:R-:W-:Y:S06]  /*4950*/  BRA `(.L_x_609) ;  /* 0x0000000c00007947 */ /* 0x000fec0003800000 */
.L_x_614:
        /* <DEDUP_REMOVED lines=9> */
.L_x_604:
        /* <DEDUP_REMOVED lines=14> */
.L_x_618:
        /* <DEDUP_REMOVED lines=9> */
.L_x_617:
        /* <DEDUP_REMOVED lines=27> */
.L_x_620:
        /* <DEDUP_REMOVED lines=15> */
.L_x_619:
[----:B------:R0:W5:Y:S01]  /*4e00*/  LDG.E.U16 R17, desc[UR36][R4.64] ;  /* 0x0000002404117981 */ /* 0x000162000c1e1500 */
[----:B------:R-:W-:Y:S05]  /*4e10*/  BRA `(.L_x_609) ;  /* 0x0000000400d07947 */ /* 0x000fea0003800000 */
.L_x_616:
        /* <DEDUP_REMOVED lines=13> */
.L_x_623:
        /* <DEDUP_REMOVED lines=21> */
.L_x_627:
[----:B------:R-:W-:Y:S05]  /*5040*/  BSYNC.RECONVERGENT B1 ;  /* 0x0000000000017941 */ /* 0x000fea0003800200 */
.L_x_626:
[----:B------:R-:W-:Y:S01]  /*5050*/  IMAD.SHL.U32 R0, R0, 0x100000, RZ ;  /* 0x0010000000007824 */ /* 0x000fe200078e00ff */
[----:B------:R-:W-:-:S04]  /*5060*/  LEA R3, R3, 0x3b800000, 0x17 ;  /* 0x3b80000003037811 */ /* 0x000fc800078eb8ff */
[----:B------:R-:W-:-:S07]  /*5070*/  LOP3.LUT R0, R3, R0, R7, 0xfe, !PT ;  /* 0x0000000003007212 */ /* 0x000fce00078efe07 */
.L_x_625:
[----:B------:R-:W-:Y:S05]  /*5080*/  BSYNC.RECONVERGENT B0 ;  /* 0x0000000000007941 */ /* 0x000fea0003800200 */
.L_x_624:
[----:B------:R-:W-:-:S04]  /*5090*/  F2FP.BF16.F32.PACK_AB R0, RZ, R0 ;  /* 0x00000000ff00723e */ /* 0x000fc800000010ff */
[----:B------:R-:W-:Y:S01]  /*50a0*/  PRMT R17, R0, 0x7610, R17 ;  /* 0x0000761000117816 */ /* 0x000fe20000000011 */
[----:B------:R-:W-:Y:S06]  /*50b0*/  BRA `(.L_x_609) ;  /* 0x0000000400287947 */ /* 0x000fec0003800000 */
.L_x_622:
        /* <DEDUP_REMOVED lines=21> */
.L_x_631:
[----:B------:R-:W-:Y:S05]  /*5210*/  BSYNC.RECONVERGENT B1 ;  /* 0x0000000000017941 */ /* 0x000fea0003800200 */
.L_x_630:
[----:B------:R-:W-:Y:S01]  /*5220*/  IMAD.SHL.U32 R0, R0, 0x200000, RZ ;  /* 0x0020000000007824 */ /* 0x000fe200078e00ff */
[----:B------:R-:W-:-:S04]  /*5230*/  LEA R3, R3, 0x37800000, 0x17 ;  /* 0x3780000003037811 */ /* 0x000fc800078eb8ff */
[----:B------:R-:W-:-:S07]  /*5240*/  LOP3.LUT R0, R3, R0, R7, 0xfe, !PT ;  /* 0x0000000003007212 */ /* 0x000fce00078efe07 */
.L_x_629:
[----:B------:R-:W-:Y:S05]  /*5250*/  BSYNC.RECONVERGENT B0 ;  /* 0x0000000000007941 */ /* 0x000fea0003800200 */
.L_x_628:
[----:B------:R-:W-:-:S04]  /*5260*/  F2FP.BF16.F32.PACK_AB R0, RZ, R0 ;  /* 0x00000000ff00723e */ /* 0x000fc800000010ff */
[----:B------:R-:W-:Y:S01]  /*5270*/  PRMT R17, R0, 0x7610, R17 ;  /* 0x0000761000117816 */ /* 0x000fe20000000011 */
[----:B------:R-:W-:Y:S06]  /*5280*/  BRA `(.L_x_609) ;  /* 0x0000000000b47947 */ /* 0x000fec0003800000 */
.L_x_621:
        /* <DEDUP_REMOVED lines=14> */
.L_x_635:
[----:B------:R-:W-:Y:S05]  /*5370*/  BSYNC.RECONVERGENT B0 ;  /* 0x0000000000007941 */ /* 0x000fea0003800200 */
.L_x_634:
[----:B------:R-:W-:-:S04]  /*5380*/  F2FP.BF16.F32.PACK_AB R0, RZ, R0 ;  /* 0x00000000ff00723e */ /* 0x000fc800000010ff */
[----:B------:R-:W-:Y:S01]  /*5390*/  PRMT R17, R0, 0x7610, R17 ;  /* 0x0000761000117816 */ /* 0x000fe20000000011 */
[----:B------:R-:W-:Y:S06]  /*53a0*/  BRA `(.L_x_609) ;  /* 0x00000000006c7947 */ /* 0x000fec0003800000 */
.L_x_608:
        /* <DEDUP_REMOVED lines=16> */
.L_x_636:
[----:B------:R-:W-:Y:S01]  /*54b0*/  PRMT R17, RZ, 0x7610, R17 ;  /* 0x00007610ff117816 */ /* 0x000fe20000000011 */
[----:B------:R-:W-:Y:S06]  /*54c0*/  BRA `(.L_x_609) ;  /* 0x0000000000247947 */ /* 0x000fec0003800000 */
.L_x_633:
[----:B------:R-:W2:Y:S02]  /*54d0*/  LDG.E.64 R4, desc[UR36][R4.64] ;  /* 0x0000002404047981 */ /* 0x000ea4000c1e1b00 */
[----:B--2---:R-:W0:Y:S02]  /*54e0*/  I2F.U64 R0, R4 ;  /* 0x0000000400007312 */ /* 0x004e240000301000 */
[----:B0-----:R-:W-:-:S04]  /*54f0*/  F2FP.BF16.F32.PACK_AB R0, RZ, R0 ;  /* 0x00000000ff00723e */ /* 0x001fc800000010ff */
[----:B------:R-:W-:Y:S01]  /*5500*/  PRMT R17, R0, 0x7610, R17 ;  /* 0x0000761000117816 */ /* 0x000fe20000000011 */
[----:B------:R-:W-:Y:S06]  /*5510*/  BRA `(.L_x_609) ;  /* 0x0000000000107947 */ /* 0x000fec0003800000 */
.L_x_632:
[----:B------:R-:W2:Y:S02]  /*5520*/  LDG.E R4, desc[UR36][R4.64] ;  /* 0x0000002404047981 */ /* 0x000ea4000c1e1900 */
[----:B--2---:R-:W-:-:S04]  /*5530*/  I2FP.F32.U32 R0, R4 ;  /* 0x0000000400007245 */ /* 0x004fc80000201000 */
[----:B------:R-:W-:-:S04]  /*5540*/  F2FP.BF16.F32.PACK_AB R0, RZ, R0 ;  /* 0x00000000ff00723e */ /* 0x000fc800000010ff */
[----:B------:R-:W-:-:S07]  /*5550*/  PRMT R17, R0, 0x7610, R17 ;  /* 0x0000761000117816 */ /* 0x000fce0000000011 */
.L_x_609:
[----:B------:R-:W1:Y:S01]  /*5560*/  LDCU.U8 UR6, c[0x0][0x3a5] ;  /* 0x000074a0ff0677ac */ /* 0x000e620008000000 */
[----:B0-----:R-:W0:Y:S01]  /*5570*/  LDC.64 R4, c[0x0][0x398] ;  /* 0x0000e600ff047b82 */ /* 0x001e220000000a00 */
[----:B------:R-:W2:Y:S01]  /*5580*/  LDCU UR5, c[0x0][0x3ac] ;  /* 0x00007580ff0577ac */ /* 0x000ea20008000800 */
[----:B-1----:R-:W-:-:S04]  /*5590*/  UPRMT UR4, UR6, 0x9910, URZ ;  /* 0x0000991006047896 */ /* 0x002fc800080000ff */
[----:B------:R-:W-:Y:S01]  /*55a0*/  UISETP.GT.AND UP0, UPT, UR4, 0x9, UPT ;  /* 0x000000090400788c */ /* 0x000fe2000bf04270 */
[----:B--2---:R-:W-:-:S05]  /*55b0*/  IMAD R3, R18, UR5, RZ ;  /* 0x0000000512037c24 */ /* 0x004fca000f8e02ff */
        /* <DEDUP_REMOVED lines=16> */
.L_x_640:
[----:B------:R-:W2:Y:S02]  /*56c0*/  LDG.E.U8 R4, desc[UR36][R4.64] ;  /* 0x0000002404047981 */ /* 0x000ea4000c1e1100 */
[----:B--2---:R-:W-:-:S04]  /*56d0*/  I2FP.F32.U32 R0, R4 ;  /* 0x0000000400007245 */ /* 0x004fc80000201000 */
[----:B------:R-:W-:-:S04]  /*56e0*/  F2FP.BF16.F32.PACK_AB R0, RZ, R0 ;  /* 0x00000000ff00723e */ /* 0x000fc800000010ff */
[----:B------:R-:W-:Y:S01]  /*56f0*/  PRMT R19, R0, 0x7610, R19 ;  /* 0x0000761000137816 */ /* 0x000fe20000000013 */
[----:B------:R-:W-:Y:S06]  /*5700*/  BRA `(.L_x_642) ;  /* 0x0000000c00c47947 */ /* 0x000fec0003800000 */
.L_x_639:
        /* <DEDUP_REMOVED lines=11> */
.L_x_644:
[----:B------:R-:W2:Y:S02]  /*57c0*/  LDG.E R4, desc[UR36][R4.64] ;  /* 0x0000002404047981 */ /* 0x000ea4000c1e1900 */
[----:B--2---:R-:W-:-:S04]  /*57d0*/  I2FP.F32.S32 R0, R4 ;  /* 0x0000000400007245 */ /* 0x004fc80000201400 */
[----:B------:R-:W-:-:S04]  /*57e0*/  F2FP.BF16.F32.PACK_AB R0, RZ, R0 ;  /* 0x00000000ff00723e */ /* 0x000fc800000010ff */
[----:B------:R-:W-:Y:S01]  /*57f0*/  PRMT R19, R0, 0x7610, R19 ;  /* 0x0000761000137816 */ /* 0x000fe20000000013 */
[----:B------:R-:W-:Y:S06]  /*5800*/  BRA `(.L_x_642) ;  /* 0x0000000c00847947 */ /* 0x000fec0003800000 */
.L_x_643:
[----:B------:R-:W2:Y:S02]  /*5810*/  LDG.E.U16 R4, desc[UR36][R4.64] ;  /* 0x0000002404047981 */ /* 0x000ea4000c1e1500 */
[----:B--2---:R-:W0:Y:S02]  /*5820*/  I2F.S16 R0, R4 ;  /* 0x0000000400007306 */ /* 0x004e240000101400 */
[----:B0-----:R-:W-:-:S04]  /*5830*/  F2FP.BF16.F32.PACK_AB R0, RZ, R0 ;  /* 0x00000000ff00723e */ /* 0x001fc800000010ff */
[----:B------:R-:W-:Y:S01]  /*5840*/  PRMT R19, R0, 0x7610, R19 ;  /* 0x0000761000137816 */ /* 0x000fe20000000013 */
[----:B------:R-:W-:Y:S06]  /*5850*/  BRA `(.L_x_642) ;  /* 0x0000000c00707947 */ /* 0x000fec0003800000 */
.L_x_638:
        /* <DEDUP_REMOVED lines=9> */
.L_x_646:
[----:B------:R-:W2:Y:S02]  /*58f0*/  LDG.E.U16 R0, desc[UR36][R4.64] ;  /* 0x0000002404007981 */ /* 0x000ea4000c1e1500 */
[----:B--2---:R-:W-:-:S05]  /*5900*/  HADD2.F32 R0, -RZ, R0.H0_H0 ;  /* 0x20000000ff007230 */ /* 0x004fca0000004100 */
[----:B------:R-:W-:-:S04]  /*5910*/  F2FP.BF16.F32.PACK_AB R0, RZ, R0 ;  /* 0x00000000ff00723e */ /* 0x000fc800000010ff */
[----:B------:R-:W-:Y:S01]  /*5920*/  PRMT R19, R0, 0x7610, R19 ;  /* 0x0000761000137816 */ /* 0x000fe20000000013 */
[----:B------:R-:W-:Y:S06]  /*5930*/  BRA `(.L_x_642) ;  /* 0x0000000c00387947 */ /* 0x000fec0003800000 */
.L_x_645:
        /* <DEDUP_REMOVED lines=9> */
.L_x_648:
[----:B------:R-:W2:Y:S02]  /*59d0*/  LDG.E.U16 R4, desc[UR36][R4.64] ;  /* 0x0000002404047981 */ /* 0x000ea4000c1e1500 */
[----:B--2---:R-:W-:-:S05]  /*59e0*/  HADD2.F32 R0, -RZ, R4.H0_H0 ;  /* 0x20000004ff007230 */ /* 0x004fca0000004100 */
[----:B------:R-:W-:-:S04]  /*59f0*/  F2FP.BF16.F32.PACK_AB R0, RZ, R0 ;  /* 0x00000000ff00723e */ /* 0x000fc800000010ff */
[----:B------:R-:W-:Y:S01]  /*5a00*/  PRMT R19, R0, 0x7610, R19 ;  /* 0x0000761000137816 */ /* 0x000fe20000000013 */
[----:B------:R-:W-:Y:S06]  /*5a10*/  BRA `(.L_x_642) ;  /* 0x0000000c00007947 */ /* 0x000fec0003800000 */
.L_x_647:
        /* <DEDUP_REMOVED lines=9> */
.L_x_637:
        /* <DEDUP_REMOVED lines=14> */
.L_x_651:
        /* <DEDUP_REMOVED lines=9> */
.L_x_650:
        /* <DEDUP_REMOVED lines=27> */
.L_x_653:
        /* <DEDUP_REMOVED lines=15> */
.L_x_652:
[----:B------:R0:W5:Y:S01]  /*5ec0*/  LDG.E.U16 R19, desc[UR36][R4.64] ;  /* 0x0000002404137981 */ /* 0x000162000c1e1500 */
[----:B------:R-:W-:Y:S05]  /*5ed0*/  BRA `(.L_x_642) ;  /* 0x0000000400d07947 */ /* 0x000fea0003800000 */
.L_x_649:
        /* <DEDUP_REMOVED lines=13> */
.L_x_656:
        /* <DEDUP_REMOVED lines=21> */
.L_x_660:
[----:B------:R-:W-:Y:S05]  /*6100*/  BSYNC.RECONVERGENT B1 ;  /* 0x0000000000017941 */ /* 0x000fea0003800200 */
.L_x_659:
[----:B------:R-:W-:Y:S01]  /*6110*/  IMAD.SHL.U32 R0, R0, 0x100000, RZ ;  /* 0x0010000000007824 */ /* 0x000fe200078e00ff */
[----:B------:R-:W-:-:S04]  /*6120*/  LEA R3, R3, 0x3b800000, 0x17 ;  /* 0x3b80000003037811 */ /* 0x000fc800078eb8ff */
[----:B------:R-:W-:-:S07]  /*6130*/  LOP3.LUT R0, R3, R0, R7, 0xfe, !PT ;  /* 0x0000000003007212 */ /* 0x000fce00078efe07 */
.L_x_658:
[----:B------:R-:W-:Y:S05]  /*6140*/  BSYNC.RECONVERGENT B0 ;  /* 0x0000000000007941 */ /* 0x000fea0003800200 */
.L_x_657:
[----:B------:R-:W-:-:S04]  /*6150*/  F2FP.BF16.F32.PACK_AB R0, RZ, R0 ;  /* 0x00000000ff00723e */ /* 0x000fc800000010ff */
[----:B------:R-:W-:Y:S01]  /*6160*/  PRMT R19, R0, 0x7610, R19 ;  /* 0x0000761000137816 */ /* 0x000fe20000000013 */
[----:B------:R-:W-:Y:S06]  /*6170*/  BRA `(.L_x_642) ;  /* 0x0000000400287947 */ /* 0x000fec0003800000 */
.L_x_655:
        /* <DEDUP_REMOVED lines=21> */
.L_x_664:
[----:B------:R-:W-:Y:S05]  /*62d0*/  BSYNC.RECONVERGENT B1 ;  /* 0x0000000000017941 */ /* 0x000fea0003800200 */
.L_x_663:
[----:B------:R-:W-:Y:S01]  /*62e0*/  IMAD.SHL.U32 R0, R0, 0x200000, RZ ;  /* 0x0020000000007824 */ /* 0x000fe200078e00ff */
[----:B------:R-:W-:-:S04]  /*62f0*/  LEA R3, R3, 0x37800000, 0x17 ;  /* 0x3780000003037811 */ /* 0x000fc800078eb8ff */
[----:B------:R-:W-:-:S07]  /*6300*/  LOP3.LUT R0, R3, R0, R7, 0xfe, !PT ;  /* 0x0000000003007212 */ /* 0x000fce00078efe07 */
.L_x_662:
[----:B------:R-:W-:Y:S05]  /*6310*/  BSYNC.RECONVERGENT B0 ;  /* 0x0000000000007941 */ /* 0x000fea0003800200 */
.L_x_661:
[----:B------:R-:W-:-:S04]  /*6320*/  F2FP.BF16.F32.PACK_AB R0, RZ, R0 ;  /* 0x00000000ff00723e */ /* 0x000fc800000010ff */
[----:B------:R-:W-:Y:S01]  /*6330*/  PRMT R19, R0, 0x7610, R19 ;  /* 0x0000761000137816 */ /* 0x000fe20000000013 */
[----:B------:R-:W-:Y:S06]  /*6340*/  BRA `(.L_x_642) ;  /* 0x0000000000b47947 */ /* 0x000fec0003800000 */
.L_x_654:
        /* <DEDUP_REMOVED lines=14> */
.L_x_668:
[----:B------:R-:W-:Y:S05]  /*6430*/  BSYNC.RECONVERGENT B0 ;  /* 0x0000000000007941 */ /* 0x000fea0003800200 */
.L_x_667:
[----:B------:R-:W-:-:S04]  /*6440*/  F2FP.BF16.F32.PACK_AB R0, RZ, R0 ;  /* 0x00000000ff00723e */ /* 0x000fc800000010ff */
[----:B------:R-:W-:Y:S01]  /*6450*/  PRMT R19, R0, 0x7610, R19 ;  /* 0x0000761000137816 */ /* 0x000fe20000000013 */
[----:B------:R-:W-:Y:S06]  /*6460*/  BRA `(.L_x_642) ;  /* 0x00000000006c7947 */ /* 0x000fec0003800000 */
.L_x_641:
        /* <DEDUP_REMOVED lines=16> */
.L_x_669:
[----:B------:R-:W-:Y:S01]  /*6570*/  PRMT R19, RZ, 0x7610, R19 ;  /* 0x00007610ff137816 */ /* 0x000fe20000000013 */
[----:B------:R-:W-:Y:S06]  /*6580*/  BRA `(.L_x_642) ;  /* 0x0000000000247947 */ /* 0x000fec0003800000 */
.L_x_666:
[----:B------:R-:W2:Y:S02]  /*6590*/  LDG.E.64 R4, desc[UR36][R4.64] ;  /* 0x0000002404047981 */ /* 0x000ea4000c1e1b00 */
[----:B--2---:R-:W0:Y:S02]  /*65a0*/  I2F.U64 R0, R4 ;  /* 0x0000000400007312 */ /* 0x004e240000301000 */
[----:B0-----:R-:W-:-:S04]  /*65b0*/  F2FP.BF16.F32.PACK_AB R0, RZ, R0 ;  /* 0x00000000ff00723e */ /* 0x001fc800000010ff */
[----:B------:R-:W-:Y:S01]  /*65c0*/  PRMT R19, R0, 0x7610, R19 ;  /* 0x0000761000137816 */ /* 0x000fe20000000013 */
[----:B------:R-:W-:Y:S06]  /*65d0*/  BRA `(.L_x_642) ;  /* 0x0000000000107947 */ /* 0x000fec0003800000 */
.L_x_665:
[----:B------:R-:W2:Y:S02]  /*65e0*/  LDG.E R4, desc[UR36][R4.64] ;  /* 0x0000002404047981 */ /* 0x000ea4000c1e1900 */
[----:B--2---:R-:W-:-:S04]  /*65f0*/  I2FP.F32.U32 R0, R4 ;  /* 0x0000000400007245 */ /* 0x004fc80000201000 */
[----:B------:R-:W-:-:S04]  /*6600*/  F2FP.BF16.F32.PACK_AB R0, RZ, R0 ;  /* 0x00000000ff00723e */ /* 0x000fc800000010ff */
[----:B------:R-:W-:-:S07]  /*6610*/  PRMT R19, R0, 0x7610, R19 ;  /* 0x0000761000137816 */ /* 0x000fce0000000013 */
.L_x_642:
[----:B------:R-:W-:-:S07]  /*6620*/  VIADD R27, R27, 0x80 ;  /* 0x000000801b1b7836 */ /* 0x000fce0000000000 */
.L_x_603:
[----:B------:R-:W-:Y:S05]  /*6630*/  BSYNC.RECONVERGENT B6 ;  /* 0x0000000000067941 */ /* 0x000fea0003800200 */
.L_x_602:
        /* <DEDUP_REMOVED lines=27> */
.L_x_675:
[----:B------:R-:W2:Y:S02]  /*67f0*/  LDG.E.U8 R4, desc[UR36][R4.64] ;  /* 0x0000002404047981 */ /* 0x000ea4000c1e1100 */
[----:B--2---:R-:W-:-:S04]  /*6800*/  I2FP.F32.U32 R0, R4 ;  /* 0x0000000400007245 */ /* 0x004fc80000201000 */
[----:B------:R-:W-:-:S04]  /*6810*/  F2FP.BF16.F32.PACK_AB R0, RZ, R0 ;  /* 0x00000000ff00723e */ /* 0x000fc800000010ff */
[----:B------:R-:W-:Y:S01]  /*6820*/  PRMT R18, R0, 0x7610, R18 ;  /* 0x0000761000127816 */ /* 0x000fe20000000012 */
[----:B------:R-:W-:Y:S06]  /*6830*/  BRA `(.L_x_677) ;  /* 0x0000000c00c47947 */ /* 0x000fec0003800000 */
.L_x_674:
        /* <DEDUP_REMOVED lines=11> */
.L_x_679:
[----:B------:R-:W2:Y:S02]  /*68f0*/  LDG.E R4, desc[UR36][R4.64] ;  /* 0x0000002404047981 */ /* 0x000ea4000c1e1900 */
[----:B--2---:R-:W-:-:S04]  /*6900*/  I2FP.F32.S32 R0, R4 ;  /* 0x0000000400007245 */ /* 0x004fc80000201400 */
[----:B------:R-:W-:-:S04]  /*6910*/  F2FP.BF16.F32.PACK_AB R0, RZ, R0 ;  /* 0x00000000ff00723e */ /* 0x000fc800000010ff */
[----:B------:R-:W-:Y:S01]  /*6920*/  PRMT R18, R0, 0x7610, R18 ;  /* 0x0000761000127816 */ /* 0x000fe20000000012 */
[----:B------:R-:W-:Y:S06]  /*6930*/  BRA `(.L_x_677) ;  /* 0x0000000c00847947 */ /* 0x000fec0003800000 */
.L_x_678:
[----:B------:R-:W2:Y:S02]  /*6940*/  LDG.E.U16 R4, desc[UR36][R4.64] ;  /* 0x0000002404047981 */ /* 0x000ea4000c1e1500 */
[----:B--2---:R-:W0:Y:S02]  /*6950*/  I2F.S16 R0, R4 ;  /* 0x0000000400007306 */ /* 0x004e240000101400 */
[----:B0-----:R-:W-:-:S04]  /*6960*/  F2FP.BF16.F32.PACK_AB R0, RZ, R0 ;  /* 0x00000000ff00723e */ /* 0x001fc800000010ff */
[----:B------:R-:W-:Y:S01]  /*6970*/  PRMT R18, R0, 0x7610, R18 ;  /* 0x0000761000127816 */ /* 0x000fe20000000012 */
[----:B------:R-:W-:Y:S06]  /*6980*/  BRA `(.L_x_677) ;  /* 0x0000000c00707947 */ /* 0x000fec0003800000 */
.L_x_673:
        /* <DEDUP_REMOVED lines=9> */
.L_x_681:
[----:B------:R-:W2:Y:S02]  /*6a20*/  LDG.E.U16 R0, desc[UR36][R4.64] ;  /* 0x0000002404007981 */ /* 0x000ea4000c1e1500 */
[----:B--2---:R-:W-:-:S05]  /*6a30*/  HADD2.F32 R0, -RZ, R0.H0_H0 ;  /* 0x20000000ff007230 */ /* 0x004fca0000004100 */
[----:B------:R-:W-:-:S04]  /*6a40*/  F2FP.BF16.F32.PACK_AB R0, RZ, R0 ;  /* 0x00000000ff00723e */ /* 0x000fc800000010ff */
[----:B------:R-:W-:Y:S01]  /*6a50*/  PRMT R18, R0, 0x7610, R18 ;  /* 0x0000761000127816 */ /* 0x000fe20000000012 */
[----:B------:R-:W-:Y:S06]  /*6a60*/  BRA `(.L_x_677) ;  /* 0x0000000c00387947 */ /* 0x000fec0003800000 */
.L_x_680:
        /* <DEDUP_REMOVED lines=9> */
.L_x_683:
[----:B------:R-:W2:Y:S02]  /*6b00*/  LDG.E.U16 R4, desc[UR36][R4.64] ;  /* 0x0000002404047981 */ /* 0x000ea4000c1e1500 */
[----:B--2---:R-:W-:-:S05]  /*6b10*/  HADD2.F32 R0, -RZ, R4.H0_H0 ;  /* 0x20000004ff007230 */ /* 0x004fca0000004100 */
[----:B------:R-:W-:-:S04]  /*6b20*/  F2FP.BF16.F32.PACK_AB R0, RZ, R0 ;  /* 0x00000000ff00723e */ /* 0x000fc800000010ff */
[----:B------:R-:W-:Y:S01]  /*6b30*/  PRMT R18, R0, 0x7610, R18 ;  /* 0x0000761000127816 */ /* 0x000fe20000000012 */
[----:B------:R-:W-:Y:S06]  /*6b40*/  BRA `(.L_x_677) ;  /* 0x0000000c00007947 */ /* 0x000fec0003800000 */
.L_x_682:
        /* <DEDUP_REMOVED lines=9> */
.L_x_672:
        /* <DEDUP_REMOVED lines=14> */
.L_x_686:
        /* <DEDUP_REMOVED lines=9> */
.L_x_685:
        /* <DEDUP_REMOVED lines=27> */
.L_x_688:
        /* <DEDUP_REMOVED lines=15> */
.L_x_687:
[----:B------:R0:W5:Y:S01]  /*6ff0*/  LDG.E.U16 R18, desc[UR36][R4.64] ;  /* 0x0000002404127981 */ /* 0x000162000c1e1500 */
[----:B------:R-:W-:Y:S05]  /*7000*/  BRA `(.L_x_677) ;  /* 0x0000000400d07947 */ /* 0x000fea0003800000 */
.L_x_684:
        /* <DEDUP_REMOVED lines=13> */
.L_x_691:
        /* <DEDUP_REMOVED lines=21> */
.L_x_695:
[----:B------:R-:W-:Y:S05]  /*7230*/  BSYNC.RECONVERGENT B1 ;  /* 0x0000000000017941 */ /* 0x000fea0003800200 */
.L_x_694:
[----:B------:R-:W-:Y:S01]  /*7240*/  IMAD.SHL.U32 R0, R0, 0x100000, RZ ;  /* 0x0010000000007824 */ /* 0x000fe200078e00ff */
[----:B------:R-:W-:-:S04]  /*7250*/  LEA R3, R3, 0x3b800000, 0x17 ;  /* 0x3b80000003037811 */ /* 0x000fc800078eb8ff */
[----:B------:R-:W-:-:S07]  /*7260*/  LOP3.LUT R0, R3, R0, R7, 0xfe, !PT ;  /* 0x0000000003007212 */ /* 0x000fce00078efe07 */
.L_x_693:
[----:B------:R-:W-:Y:S05]  /*7270*/  BSYNC.RECONVERGENT B0 ;  /* 0x0000000000007941 */ /* 0x000fea0003800200 */
.L_x_692:
[----:B------:R-:W-:-:S04]  /*7280*/  F2FP.BF16.F32.PACK_AB R0, RZ, R0 ;  /* 0x00000000ff00723e */ /* 0x000fc800000010ff */
[----:B------:R-:W-:Y:S01]  /*7290*/  PRMT R18, R0, 0x7610, R18 ;  /* 0x0000761000127816 */ /* 0x000fe20000000012 */
[----:B------:R-:W-:Y:S06]  /*72a0*/  BRA `(.L_x_677) ;  /* 0x0000000400287947 */ /* 0x000fec0003800000 */
.L_x_690:
        /* <DEDUP_REMOVED lines=21> */
.L_x_699:
[----:B------:R-:W-:Y:S05]  /*7400*/  BSYNC.RECONVERGENT B1 ;  /* 0x0000000000017941 */ /* 0x000fea0003800200 */
.L_x_698:
[----:B------:R-:W-:Y:S01]  /*7410*/  IMAD.SHL.U32 R0, R0, 0x200000, RZ ;  /* 0x0020000000007824 */ /* 0x000fe200078e00ff */
[----:B------:R-:W-:-:S04]  /*7420*/  LEA R3, R3, 0x37800000, 0x17 ;  /* 0x3780000003037811 */ /* 0x000fc800078eb8ff */
[----:B------:R-:W-:-:S07]  /*7430*/  LOP3.LUT R0, R3, R0, R7, 0xfe, !PT ;  /* 0x0000000003007212 */ /* 0x000fce00078efe07 */
.L_x_697:
[----:B------:R-:W-:Y:S05]  /*7440*/  BSYNC.RECONVERGENT B0 ;  /* 0x0000000000007941 */ /* 0x000fea0003800200 */
.L_x_696:
[----:B------:R-:W-:-:S04]  /*7450*/  F2FP.BF16.F32.PACK_AB R0, RZ, R0 ;  /* 0x00000000ff00723e */ /* 0x000fc800000010ff */
[----:B------:R-:W-:Y:S01]  /*7460*/  PRMT R18, R0, 0x7610, R18 ;  /* 0x0000761000127816 */ /* 0x000fe20000000012 */
[----:B------:R-:W-:Y:S06]  /*7470*/  BRA `(.L_x_677) ;  /* 0x0000000000b47947 */ /* 0x000fec0003800000 */
.L_x_689:
        /* <DEDUP_REMOVED lines=14> */
.L_x_703:
[----:B------:R-:W-:Y:S05]  /*7560*/  BSYNC.RECONVERGENT B0 ;  /* 0x0000000000007941 */ /* 0x000fea0003800200 */
.L_x_702:
[----:B------:R-:W-:-:S04]  /*7570*/  F2FP.BF16.F32.PACK_AB R0, RZ, R0 ;  /* 0x00000000ff00723e */ /* 0x000fc800000010ff */
[----:B------:R-:W-:Y:S01]  /*7580*/  PRMT R18, R0, 0x7610, R18 ;  /* 0x0000761000127816 */ /* 0x000fe20000000012 */
[----:B------:R-:W-:Y:S06]  /*7590*/  BRA `(.L_x_677) ;  /* 0x00000000006c7947 */ /* 0x000fec0003800000 */
.L_x_676:
        /* <DEDUP_REMOVED lines=16> */
.L_x_704:
[----:B------:R-:W-:Y:S01]  /*76a0*/  PRMT R18, RZ, 0x7610, R18 ;  /* 0x00007610ff127816 */ /* 0x000fe20000000012 */
[----:B------:R-:W-:Y:S06]  /*76b0*/  BRA `(.L_x_677) ;  /* 0x0000000000247947 */ /* 0x000fec0003800000 */
.L_x_701:
[----:B------:R-:W2:Y:S02]  /*76c0*/  LDG.E.64 R4, desc[UR36][R4.64] ;  /* 0x0000002404047981 */ /* 0x000ea4000c1e1b00 */
[----:B--2---:R-:W0:Y:S02]  /*76d0*/  I2F.U64 R0, R4 ;  /* 0x0000000400007312 */ /* 0x004e240000301000 */
[----:B0-----:R-:W-:-:S04]  /*76e0*/  F2FP.BF16.F32.PACK_AB R0, RZ, R0 ;  /* 0x00000000ff00723e */ /* 0x001fc800000010ff */
[----:B------:R-:W-:Y:S01]  /*76f0*/  PRMT R18, R0, 0x7610, R18 ;  /* 0x0000761000127816 */ /* 0x000fe20000000012 */
[----:B------:R-:W-:Y:S06]  /*7700*/  BRA `(.L_x_677) ;  /* 0x0000000000107947 */ /* 0x000fec0003800000 */
.L_x_700:
[----:B------:R-:W2:Y:S02]  /*7710*/  LDG.E R4, desc[UR36][R4.64] ;  /* 0x0000002404047981 */ /* 0x000ea4000c1e1900 */
[----:B--2---:R-:W-:-:S04]  /*7720*/  I2FP.F32.U32 R0, R4 ;  /* 0x0000000400007245 */ /* 0x004fc80000201000 */
[----:B------:R-:W-:-:S04]  /*7730*/  F2FP.BF16.F32.PACK_AB R0, RZ, R0 ;  /* 0x00000000ff00723e */ /* 0x000fc800000010ff */
[----:B------:R-:W-:-:S07]  /*7740*/  PRMT R18, R0, 0x7610, R18 ;  /* 0x0000761000127816 */ /* 0x000fce0000000012 */
.L_x_677:
        /* <DEDUP_REMOVED lines=21> */
.L_x_708:
[----:B------:R-:W2:Y:S02]  /*78a0*/  LDG.E.U8 R4, desc[UR36][R4.64] ;  /* 0x0000002404047981 */ /* 0x000ea4000c1e1100 */
[----:B--2---:R-:W-:-:S04]  /*78b0*/  I2FP.F32.U32 R0, R4 ;  /* 0x0000000400007245 */ /* 0x004fc80000201000 */
[----:B------:R-:W-:Y:S01]  /*78c0*/  F2FP.BF16.F32.PACK_AB R0, RZ, R0 ;  /* 0x00000000ff00723e */ /* 0x000fe200000010ff */
[----:B------:R-:W-:Y:S06]  /*78d0*/  BRA `(.L_x_671) ;  /* 0x0000000c00887947 */ /* 0x000fec0003800000 */
.L_x_707:
        /* <DEDUP_REMOVED lines=10> */
.L_x_711:
[----:B------:R-:W2:Y:S02]  /*7980*/  LDG.E R4, desc[UR36][R4.64] ;  /* 0x0000002404047981 */ /* 0x000ea4000c1e1900 */
[----:B--2---:R-:W-:-:S04]  /*7990*/  I2FP.F32.S32 R0, R4 ;  /* 0x0000000400007245 */ /* 0x004fc80000201400 */
[----:B------:R-:W-:Y:S01]  /*79a0*/  F2FP.BF16.F32.PACK_AB R0, RZ, R0 ;  /* 0x00000000ff00723e */ /* 0x000fe200000010ff */
[----:B------:R-:W-:Y:S06]  /*79b0*/  BRA `(.L_x_671) ;  /* 0x0000000c00507947 */ /* 0x000fec0003800000 */
.L_x_710:
[----:B------:R-:W2:Y:S02]  /*79c0*/  LDG.E.U16 R4, desc[UR36][R4.64] ;  /* 0x0000002404047981 */ /* 0x000ea4000c1e1500 */
[----:B--2---:R-:W0:Y:S02]  /*79d0*/  I2F.S16 R0, R4 ;  /* 0x0000000400007306 */ /* 0x004e240000101400 */
[----:B0-----:R-:W-:Y:S01]  /*79e0*/  F2FP.BF16.F32.PACK_AB R0, RZ, R0 ;  /* 0x00000000ff00723e */ /* 0x001fe200000010ff */
[----:B------:R-:W-:Y:S06]  /*79f0*/  BRA `(.L_x_671) ;  /* 0x0000000c00407947 */ /* 0x000fec0003800000 */
.L_x_706:
        /* <DEDUP_REMOVED lines=9> */
.L_x_713:
[----:B------:R-:W2:Y:S02]  /*7a90*/  LDG.E.U16 R0, desc[UR36][R4.64] ;  /* 0x0000002404007981 */ /* 0x000ea4000c1e1500 */
[----:B--2---:R-:W-:-:S05]  /*7aa0*/  HADD2.F32 R0, -RZ, R0.H0_H0 ;  /* 0x20000000ff007230 */ /* 0x004fca0000004100 */
[----:B------:R-:W-:Y:S01]  /*7ab0*/  F2FP.BF16.F32.PACK_AB R0, RZ, R0 ;  /* 0x00000000ff00723e */ /* 0x000fe200000010ff */
[----:B------:R-:W-:Y:S06]  /*7ac0*/  BRA `(.L_x_671) ;  /* 0x0000000c000c7947 */ /* 0x000fec0003800000 */
.L_x_712:
        /* <DEDUP_REMOVED lines=9> */
.L_x_715:
[----:B------:R-:W2:Y:S02]  /*7b60*/  LDG.E.U16 R4, desc[UR36][R4.64] ;  /* 0x0000002404047981 */ /* 0x000ea4000c1e1500 */
[----:B--2---:R-:W-:-:S05]  /*7b70*/  HADD2.F32 R0, -RZ, R4.H0_H0 ;  /* 0x20000004ff007230 */ /* 0x004fca0000004100 */
[----:B------:R-:W-:Y:S01]  /*7b80*/  F2FP.BF16.F32.PACK_AB R0, RZ, R0 ;  /* 0x00000000ff00723e */ /* 0x000fe200000010ff */
[----:B------:R-:W-:Y:S06]  /*7b90*/  BRA `(.L_x_671) ;  /* 0x0000000800d87947 */ /* 0x000fec0003800000 */
.L_x_714:
        /* <DEDUP_REMOVED lines=8> */
.L_x_705:
        /* <DEDUP_REMOVED lines=13> */
.L_x_718:
        /* <DEDUP_REMOVED lines=8> */
.L_x_717:
        /* <DEDUP_REMOVED lines=27> */
.L_x_720:
        /* <DEDUP_REMOVED lines=12> */
[----:B------:R-:W-:Y:S01]  /*7fe0*/  F2FP.BF16.F32.PACK_AB R0, RZ, R0 ;  /* 0x00000000ff00723e */ /* 0x000fe200000010ff */
[----:B------:R-:W-:Y:S06]  /*7ff0*/  BRA `(.L_x_671) ;  /* 0x0000000400c07947 */ /* 0x000fec0003800000 */
.L_x_719:
[----:B------:R1:W5:Y:S01]  /*8000*/  LDG.E.U16 R0, desc[UR36][R4.64] ;  /* 0x0000002404007981 */ /* 0x000362000c1e1500 */
[----:B------:R-:W-:Y:S05]  /*8010*/  BRA `(.L_x_671) ;  /* 0x0000000400b87947 */ /* 0x000fea0003800000 */
.L_x_716:
        /* <DEDUP_REMOVED lines=12> */
.L_x_723:
        /* <DEDUP_REMOVED lines=21> */
.L_x_727:
[----:B------:R-:W-:Y:S05]  /*8230*/  BSYNC.RECONVERGENT B1 ;  /* 0x0000000000017941 */ /* 0x000fea0003800200 */
.L_x_726:
[----:B------:R-:W-:Y:S01]  /*8240*/  IMAD.SHL.U32 R0, R0, 0x100000, RZ ;  /* 0x0010000000007824 */ /* 0x000fe200078e00ff */
[----:B------:R-:W-:-:S04]  /*8250*/  LEA R3, R3, 0x3b800000, 0x17 ;  /* 0x3b80000003037811 */ /* 0x000fc800078eb8ff */
[----:B------:R-:W-:-:S07]  /*8260*/  LOP3.LUT R0, R3, R0, R7, 0xfe, !PT ;  /* 0x0000000003007212 */ /* 0x000fce00078efe07 */
.L_x_725:
[----:B------:R-:W-:Y:S05]  /*8270*/  BSYNC.RECONVERGENT B0 ;  /* 0x0000000000007941 */ /* 0x000fea0003800200 */
.L_x_724:
[----:B------:R-:W-:Y:S01]  /*8280*/  F2FP.BF16.F32.PACK_AB R0, RZ, R0 ;  /* 0x00000000ff00723e */ /* 0x000fe200000010ff */
[----:B------:R-:W-:Y:S06]  /*8290*/  BRA `(.L_x_671) ;  /* 0x0000000400187947 */ /* 0x000fec0003800000 */
.L_x_722:
        /* <DEDUP_REMOVED lines=21> */
.L_x_731:
[----:B------:R-:W-:Y:S05]  /*83f0*/  BSYNC.RECONVERGENT B1 ;  /* 0x0000000000017941 */ /* 0x000fea0003800200 */
.L_x_730:
[----:B------:R-:W-:Y:S01]  /*8400*/  IMAD.SHL.U32 R0, R0, 0x200000, RZ ;  /* 0x0020000000007824 */ /* 0x000fe200078e00ff */
[----:B------:R-:W-:-:S04]  /*8410*/  LEA R3, R3, 0x37800000, 0x17 ;  /* 0x3780000003037811 */ /* 0x000fc800078eb8ff */
[----:B------:R-:W-:-:S07]  /*8420*/  LOP3.LUT R0, R3, R0, R7, 0xfe, !PT ;  /* 0x0000000003007212 */ /* 0x000fce00078efe07 */
.L_x_729:
[----:B------:R-:W-:Y:S05]  /*8430*/  BSYNC.RECONVERGENT B0 ;  /* 0x0000000000007941 */ /* 0x000fea0003800200 */
.L_x_728:
[----:B------:R-:W-:Y:S01]  /*8440*/  F2FP.BF16.F32.PACK_AB R0, RZ, R0 ;  /* 0x00000000ff00723e */ /* 0x000fe200000010ff */
[----:B------:R-:W-:Y:S06]  /*8450*/  BRA `(.L_x_671) ;  /* 0x0000000000a87947 */ /* 0x000fec0003800000 */
.L_x_721:
        /* <DEDUP_REMOVED lines=14> */
.L_x_735:
[----:B------:R-:W-:Y:S05]  /*8540*/  BSYNC.RECONVERGENT B0 ;  /* 0x0000000000007941 */ /* 0x000fea0003800200 */
.L_x_734:
[----:B------:R-:W-:Y:S01]  /*8550*/  F2FP.BF16.F32.PACK_AB R0, RZ, R0 ;  /* 0x00000000ff00723e */ /* 0x000fe200000010ff */
[----:B------:R-:W-:Y:S06]  /*8560*/  BRA `(.L_x_671) ;  /* 0x0000000000647947 */ /* 0x000fec0003800000 */
.L_x_709:
        /* <DEDUP_REMOVED lines=16> */
.L_x_736:
[----:B------:R-:W-:Y:S01]  /*8670*/  PRMT R0, RZ, 0x7610, R0 ;  /* 0x00007610ff007816 */ /* 0x000fe20000000000 */
[----:B------:R-:W-:Y:S06]  /*8680*/  BRA `(.L_x_671) ;  /* 0x00000000001c7947 */ /* 0x000fec0003800000 */
.L_x_733:
[----:B------:R-:W2:Y:S02]  /*8690*/  LDG.E.64 R4, desc[UR36][R4.64] ;  /* 0x0000002404047981 */ /* 0x000ea4000c1e1b00 */
[----:B--2---:R-:W0:Y:S02]  /*86a0*/  I2F.U64 R0, R4 ;  /* 0x0000000400007312 */ /* 0x004e240000301000 */
[----:B0-----:R-:W-:Y:S01]  /*86b0*/  F2FP.BF16.F32.PACK_AB R0, RZ, R0 ;  /* 0x00000000ff00723e */ /* 0x001fe200000010ff */
[----:B------:R-:W-:Y:S06]  /*86c0*/  BRA `(.L_x_671) ;  /* 0x00000000000c7947 */ /* 0x000fec0003800000 */
.L_x_732:
[----:B------:R-:W2:Y:S02]  /*86d0*/  LDG.E R4, desc[UR36][R4.64] ;  /* 0x0000002404047981 */ /* 0x000ea4000c1e1900 */
[----:B--2---:R-:W-:-:S04]  /*86e0*/  I2FP.F32.U32 R0, R4 ;  /* 0x0000000400007245 */ /* 0x004fc80000201000 */
[----:B------:R-:W-:-:S07]  /*86f0*/  F2FP.BF16.F32.PACK_AB R0, RZ, R0 ;  /* 0x00000000ff00723e */ /* 0x000fce00000010ff */
.L_x_671:
[----:B------:R-:W-:Y:S05]  /*8700*/  BSYNC.RECONVERGENT B6 ;  /* 0x0000000000067941 */ /* 0x000fea0003800200 */
.L_x_670:
[----:B------:R-:W-:Y:S01]  /*8710*/  ISETP.GE.AND P0, PT, R25, R16, PT ;  /* 0x000000101900720c */ /* 0x000fe20003f06270 */
[----:B------:R-:W-:-:S12]  /*8720*/  BSSY.RECONVERGENT B1, `(.L_x_737) ;  /* 0x0000068000017945 */ /* 0x000fd80003800200 */
[----:B------:R-:W-:Y:S05]  /*8730*/  @P0 BRA `(.L_x_738) ;  /* 0x0000000400980947 */ /* 0x000fea0003800000 */
[----:B-----5:R-:W-:-:S05]  /*8740*/  IMAD.U32 R23, R23, 0x10000, RZ ;  /* 0x0001000017177824 */ /* 0x020fca00078e00ff */
[----:B------:R-:W-:-:S13]  /*8750*/  FSETP.NEU.FTZ.AND P0, PT, R23, RZ, PT ;  /* 0x000000ff1700720b */ /* 0x000fda0003f1d000 */
[----:B01----:R-:W0:Y:S01]  /*8760*/  @!P0 MUFU.RCP R4, R23 ;  /* 0x0000001700048308 */ /* 0x003e220000001000 */
[----:B------:R-:W-:-:S04]  /*8770*/  @!P0 IMAD.U32 R3, R26, 0x10000, RZ ;  /* 0x000100001a038824 */ /* 0x000fc800078e00ff */
[----:B0-----:R-:W-:-:S05]  /*8780*/  @!P0 FMUL.FTZ R3, R3, R4 ;  /* 0x0000000403038220 */ /* 0x001fca0000410000 */
[----:B------:R-:W-:Y:S01]  /*8790*/  @!P0 F2FP.BF16.F32.PACK_AB R3, RZ, R3 ;  /* 0x00000003ff03823e */ /* 0x000fe200000010ff */
        /* <DEDUP_REMOVED lines=32> */
.L_x_743:
[----:B------:R-:W-:Y:S05]  /*89a0*/  BSYNC.RECONVERGENT B2 ;  /* 0x0000000000027941 */ /* 0x000fea0003800200 */
.L_x_742:
[----:B------:R-:W-:Y:S01]  /*89b0*/  FFMA.FTZ R3, -R8, R4, R3 ;  /* 0x0000000408037223 */ /* 0x000fe20000010103 */
[----:B------:R-:W-:Y:S06]  /*89c0*/  BRA `(.L_x_740) ;  /* 0x0000000000807947 */ /* 0x000fec0003800000 */
.L_x_741:
[----:B------:R-:W-:Y:S01]  /*89d0*/  LOP3.LUT R10, R8, 0xff800000, RZ, 0xc0, !PT ;  /* 0xff800000080a7812 */ /* 0x000fe200078ec0ff */
[----:B------:R-:W-:Y:S01]  /*89e0*/  BSSY.RECONVERGENT B2, `(.L_x_744) ;  /* 0x000001c000027945 */ /* 0x000fe20003800200 */
[----:B------:R-:W-:Y:S02]  /*89f0*/  ISETP.GT.U32.AND P0, PT, R3, 0x7f7fffff, PT ;  /* 0x7f7fffff0300780c */ /* 0x000fe40003f04070 */
[----:B------:R-:W-:Y:S01]  /*8a00*/  FSETP.GT.FTZ.AND P2, PT, |R23|, RZ, PT ;  /* 0x000000ff1700720b */ /* 0x000fe20003f54200 */
[C---:B------:R-:W-:Y:S01]  /*8a10*/  IMAD.IADD R4, R3.reuse, 0x1, -R10 ;  /* 0x0000000103047824 */ /* 0x040fe200078e0a0a */
[----:B------:R-:W-:Y:S02]  /*8a20*/  LOP3.LUT R3, R3, 0x7fffff, RZ, 0xc0, !PT ;  /* 0x007fffff03037812 */ /* 0x000fe400078ec0ff */
[----:B------:R-:W-:Y:S02]  /*8a30*/  FSEL R5, R10, +QNAN , !P0 ;  /* 0x7fffffff0a057808 */ /* 0x000fe40004000000 */
[----:B------:R-:W-:-:S05]  /*8a40*/  LOP3.LUT R4, R4, 0xff800000, RZ, 0xc0, !PT ;  /* 0xff80000004047812 */ /* 0x000fca00078ec0ff */
[----:B------:R-:W-:Y:S01]  /*8a50*/  VIADD R6, R4, 0xb800000 ;  /* 0x0b80000004067836 */ /* 0x000fe20000000000 */
[----:B------:R-:W-:Y:S02]  /*8a60*/  LOP3.LUT R4, R3, 0x3f800000, RZ, 0xfc, !PT ;  /* 0x3f80000003047812 */ /* 0x000fe400078efcff */
[----:B------:R-:W-:Y:S02]  /*8a70*/  FSEL R3, R5, +QNAN , P2 ;  /* 0x7fffffff05037808 */ /* 0x000fe40001000000 */
[----:B------:R-:W-:-:S13]  /*8a80*/  ISETP.NE.AND P1, PT, R6, RZ, PT ;  /* 0x000000ff0600720c */ /* 0x000fda0003f25270 */
[----:B------:R-:W-:Y:S05]  /*8a90*/  @!P1 BRA `(.L_x_745) ;  /* 0x0000000000409947 */ /* 0x000fea0003800000 */
[----:B------:R-:W-:-:S04]  /*8aa0*/  LOP3.LUT R5, R8, 0x7fffff, RZ, 0xc0, !PT ;  /* 0x007fffff08057812 */ /* 0x000fc800078ec0ff */
[----:B------:R-:W-:-:S04]  /*8ab0*/  LOP3.LUT R9, R5, 0x3f800000, RZ, 0xfc, !PT ;  /* 0x3f80000005097812 */ /* 0x000fc800078efcff */
[----:B------:R0:W1:Y:S03]  /*8ac0*/  MUFU.RCP R10, R9 ;  /* 0x00000009000a7308 */ /* 0x0000660000001000 */
.L_x_746:
        /* <DEDUP_REMOVED lines=13> */
.L_x_745:
[----:B------:R-:W-:Y:S05]  /*8ba0*/  BSYNC.RECONVERGENT B2 ;  /* 0x0000000000027941 */ /* 0x000fea0003800200 */
.L_x_744:
[----:B------:R-:W-:-:S04]  /*8bb0*/  FMUL.FTZ R4, R4, 1.1920928955078125e-07 ;  /* 0x3400000004047820 */ /* 0x000fc80000410000 */
[----:B------:R-:W-:-:S07]  /*8bc0*/  FMUL.FTZ R3, R3, R4 ;  /* 0x0000000403037220 */ /* 0x000fce0000410000 */
.L_x_740:
[----:B------:R-:W-:Y:S05]  /*8bd0*/  BSYNC.RECONVERGENT B0 ;  /* 0x0000000000007941 */ /* 0x000fea0003800200 */
.L_x_739:
[C---:B------:R-:W-:Y:S01]  /*8be0*/  FSETP.NAN.FTZ.AND P0, PT, |R3|.reuse, |R3|, PT ;  /* 0x400000030300720b */ /* 0x040fe20003f18200 */
[----:B------:R-:W1:Y:S01]  /*8bf0*/  MUFU.RCP R5, R23 ;  /* 0x0000001700057308 */ /* 0x000e620000001000 */
[----:B------:R-:W-:Y:S02]  /*8c00*/  LOP3.LUT R4, R3, 0x80000000, R26, 0xb8, !PT ;  /* 0x8000000003047812 */ /* 0x000fe400078eb81a */
[----:B------:R-:W-:Y:S02]  /*8c10*/  FSETP.GEU.FTZ.AND P2, PT, R23, RZ, PT ;  /* 0x000000ff1700720b */ /* 0x000fe40003f5e000 */
[----:B------:R-:W-:-:S04]  /*8c20*/  FSEL R3, R3, R4, P0 ;  /* 0x0000000403037208 */ /* 0x000fc80000000000 */
[C---:B------:R-:W-:Y:S02]  /*8c30*/  FSETP.NEU.FTZ.AND P1, PT, R3.reuse, RZ, PT ;  /* 0x000000ff0300720b */ /* 0x040fe40003f3d000 */
        /* <DEDUP_REMOVED lines=15> */
[----:B------:R-:W-:Y:S01]  /*8d30*/  F2FP.BF16.F32.PACK_AB R3, RZ, R3 ;  /* 0x00000003ff03723e */ /* 0x000fe200000010ff */
[----:B------:R-:W-:Y:S06]  /*8d40*/  BRA `(.L_x_738) ;  /* 0x0000000000147947 */ /* 0x000fec0003800000 */
.L_x_747:
[----:B------:R-:W-:-:S06]  /*8d50*/  FMUL.FTZ R26, R26, R5 ;  /* 0x000000051a1a7220 */ /* 0x000fcc0000410000 */
[----:B------:R-:W1:Y:S02]  /*8d60*/  F2F.BF16.F32 R26, R26 ;  /* 0x0000001a001a7304 */ /* 0x000e640000202000 */
[----:B-1----:R-:W-:-:S05]  /*8d70*/  IMAD.U32 R3, R26, 0x10000, RZ ;  /* 0x000100001a037824 */ /* 0x002fca00078e00ff */
[----:B------:R-:W-:-:S04]  /*8d80*/  LOP3.LUT R3, RZ, 0x80000000, R3, 0xb8, !PT ;  /* 0x80000000ff037812 */ /* 0x000fc800078eb803 */
[----:B------:R-:W-:-:S07]  /*8d90*/  F2FP.BF16.F32.PACK_AB R3, RZ, R3 ;  /* 0x00000003ff03723e */ /* 0x000fce00000010ff */
.L_x_738:
[----:B------:R-:W-:Y:S05]  /*8da0*/  BSYNC.RECONVERGENT B1 ;  /* 0x0000000000017941 */ /* 0x000fea0003800200 */
.L_x_737:
[----:B-----5:R-:W-:Y:S01]  /*8db0*/  VIADD R23, R25, 0x80 ;  /* 0x0000008019177836 */ /* 0x020fe20000000000 */
[----:B------:R-:W-:Y:S04]  /*8dc0*/  BSSY.RECONVERGENT B1, `(.L_x_748) ;  /* 0x000006c000017945 */ /* 0x000fe80003800200 */
[----:B------:R-:W-:-:S13]  /*8dd0*/  ISETP.GE.AND P0, PT, R23, R16, PT ;  /* 0x000000101700720c */ /* 0x000fda0003f06270 */
[----:B------:R-:W-:Y:S05]  /*8de0*/  @P0 BRA `(.L_x_749) ;  /* 0x0000000400a40947 */ /* 0x000fea0003800000 */
[----:B01----:R-:W-:-:S05]  /*8df0*/  IMAD.U32 R4, R22, 0x10000, RZ ;  /* 0x0001000016047824 */ /* 0x003fca00078e00ff */
[----:B------:R-:W-:-:S13]  /*8e00*/  FSETP.NEU.FTZ.AND P0, PT, R4, RZ, PT ;  /* 0x000000ff0400720b */ /* 0x000fda0003f1d000 */
[----:B------:R-:W-:Y:S05]  /*8e10*/  @!P0 BRA `(.L_x_750) ;  /* 0x0000000400848947 */ /* 0x000fea0003800000 */
        /* <DEDUP_REMOVED lines=28> */
.L_x_756:
[----:B------:R-:W-:Y:S01]  /*8fe0*/  FSETP.GEU.FTZ.AND P0, PT, R9, -R11, PT ;  /* 0x8000000b0900720b */ /* 0x000fe20003f1e000 */
[----:B------:R-:W-:-:S12]  /*8ff0*/  FADD.FTZ R7, R7, -1 ;  /* 0xbf80000007077421 */ /* 0x000fd80000010000 */
[----:B------:R-:W-:-:S07]  /*9000*/  @!P0 FADD.FTZ R7, R7, -1 ;  /* 0xbf80000007078421 */ /* 0x000fce0000010000 */
.L_x_755:
[----:B------:R-:W-:Y:S05]  /*9010*/  BSYNC.RECONVERGENT B2 ;  /* 0x0000000000027941 */ /* 0x000fea0003800200 */
.L_x_754:
[----:B------:R-:W-:Y:S01]  /*9020*/  FFMA.FTZ R6, -R11, R7, R6 ;  /* 0x000000070b067223 */ /* 0x000fe20000010106 */
[----:B------:R-:W-:Y:S06]  /*9030*/  BRA `(.L_x_752) ;  /* 0x0000000000807947 */ /* 0x000fec0003800000 */
.L_x_753:
        /* <DEDUP_REMOVED lines=16> */
.L_x_759:
        /* <DEDUP_REMOVED lines=13> */
.L_x_758:
[----:B------:R-:W-:Y:S05]  /*9210*/  BSYNC.RECONVERGENT B2 ;  /* 0x0000000000027941 */ /* 0x000fea0003800200 */
.L_x_757:
[----:B------:R-:W-:-:S04]  /*9220*/  FMUL.FTZ R7, R7, 1.1920928955078125e-07 ;  /* 0x3400000007077820 */ /* 0x000fc80000410000 */
[----:B------:R-:W-:-:S07]  /*9230*/  FMUL.FTZ R6, R6, R7 ;  /* 0x0000000706067220 */ /* 0x000fce0000410000 */
.L_x_752:
[----:B------:R-:W-:Y:S05]  /*9240*/  BSYNC.RECONVERGENT B0 ;  /* 0x0000000000007941 */ /* 0x000fea0003800200 */
.L_x_751:
        /* <DEDUP_REMOVED lines=30> */
.L_x_750:
[----:B------:R-:W0:Y:S01]  /*9430*/  MUFU.RCP R4, R4 ;  /* 0x0000000400047308 */ /* 0x000e220000001000 */
[----:B------:R-:W-:-:S04]  /*9440*/  IMAD.U32 R5, R24, 0x10000, RZ ;  /* 0x0001000018057824 */ /* 0x000fc800078e00ff */
[----:B0-----:R-:W-:-:S05]  /*9450*/  FMUL.FTZ R5, R4, R5 ;  /* 0x0000000504057220 */ /* 0x001fca0000410000 */
[----:B------:R-:W-:-:S04]  /*9460*/  F2FP.BF16.F32.PACK_AB R5, RZ, R5 ;  /* 0x00000005ff05723e */ /* 0x000fc800000010ff */
[----:B------:R-:W-:-:S07]  /*9470*/  PRMT R22, R5, 0x7610, R22 ;  /* 0x0000761005167816 */ /* 0x000fce0000000016 */
.L_x_749:
[----:B------:R-:W-:Y:S05]  /*9480*/  BSYNC.RECONVERGENT B1 ;  /* 0x0000000000017941 */ /* 0x000fea0003800200 */
.L_x_748:
[----:B01----:R-:W-:Y:S01]  /*9490*/  VIADD R5, R25, 0x100 ;  /* 0x0000010019057836 */ /* 0x003fe20000000000 */
[----:B------:R-:W-:Y:S04]  /*94a0*/  BSSY.RECONVERGENT B1, `(.L_x_760) ;  /* 0x000006c000017945 */ /* 0x000fe80003800200 */
[----:B------:R-:W-:-:S13]  /*94b0*/  ISETP.GE.AND P0, PT, R5, R16, PT ;  /* 0x000000100500720c */ /* 0x000fda0003f06270 */
[----:B------:R-:W-:Y:S05]  /*94c0*/  @P0 BRA `(.L_x_761) ;  /* 0x0000000400a40947 */ /* 0x000fea0003800000 */
[----:B------:R-:W-:-:S05]  /*94d0*/  IMAD.U32 R19, R19, 0x10000, RZ ;  /* 0x0001000013137824 */ /* 0x000fca00078e00ff */
        /* <DEDUP_REMOVED lines=30> */
.L_x_768:
[----:B------:R-:W-:Y:S01]  /*96c0*/  FSETP.GEU.FTZ.AND P0, PT, R8, -R10, PT ;  /* 0x8000000a0800720b */ /* 0x000fe20003f1e000 */
[----:B------:R-:W-:-:S12]  /*96d0*/  FADD.FTZ R6, R6, -1 ;  /* 0xbf80000006067421 */ /* 0x000fd80000010000 */
[----:B------:R-:W-:-:S07]  /*96e0*/  @!P0 FADD.FTZ R6, R6, -1 ;  /* 0xbf80000006068421 */ /* 0x000fce0000010000 */
.L_x_767:
[----:B------:R-:W-:Y:S05]  /*96f0*/  BSYNC.RECONVERGENT B2 ;  /* 0x0000000000027941 */ /* 0x000fea0003800200 */
.L_x_766:
[----:B------:R-:W-:Y:S01]  /*9700*/  FFMA.FTZ R5, -R10, R6, R5 ;  /* 0x000000060a057223 */ /* 0x000fe20000010105 */
[----:B------:R-:W-:Y:S06]  /*9710*/  BRA `(.L_x_764) ;  /* 0x0000000000807947 */ /* 0x000fec0003800000 */
.L_x_765:
        /* <DEDUP_REMOVED lines=16> */
.L_x_771:
        /* <DEDUP_REMOVED lines=13> */
.L_x_770:
[----:B------:R-:W-:Y:S05]  /*98f0*/  BSYNC.RECONVERGENT B2 ;  /* 0x0000000000027941 */ /* 0x000fea0003800200 */
.L_x_769:
[----:B------:R-:W-:-:S04]  /*9900*/  FMUL.FTZ R5, R5, 1.1920928955078125e-07 ;  /* 0x3400000005057820 */ /* 0x000fc80000410000 */
[----:B------:R-:W-:-:S07]  /*9910*/  FMUL.FTZ R5, R10, R5 ;  /* 0x000000050a057220 */ /* 0x000fce0000410000 */
.L_x_764:
[----:B------:R-:W-:Y:S05]  /*9920*/  BSYNC.RECONVERGENT B0 ;  /* 0x0000000000007941 */ /* 0x000fea0003800200 */
.L_x_763:
        /* <DEDUP_REMOVED lines=30> */
.L_x_762:
[----:B------:R-:W0:Y:S01]  /*9b10*/  MUFU.RCP R19, R19 ;  /* 0x0000001300137308 */ /* 0x000e220000001000 */
[----:B------:R-:W-:-:S04]  /*9b20*/  IMAD.U32 R4, R17, 0x10000, RZ ;  /* 0x0001000011047824 */ /* 0x000fc800078e00ff */
[----:B0-----:R-:W-:-:S05]  /*9b30*/  FMUL.FTZ R4, R19, R4 ;  /* 0x0000000413047220 */ /* 0x001fca0000410000 */
[----:B------:R-:W-:-:S04]  /*9b40*/  F2FP.BF16.F32.PACK_AB R4, RZ, R4 ;  /* 0x00000004ff04723e */ /* 0x000fc800000010ff */
[----:B------:R-:W-:-:S07]  /*9b50*/  PRMT R17, R4, 0x7610, R17 ;  /* 0x0000761004117816 */ /* 0x000fce0000000011 */
.L_x_761:
[----:B------:R-:W-:Y:S05]  /*9b60*/  BSYNC.RECONVERGENT B1 ;  /* 0x0000000000017941 */ /* 0x000fea0003800200 */
.L_x_760:
[----:B------:R-:W-:Y:S01]  /*9b70*/  VIADD R5, R25, 0x180 ;  /* 0x0000018019057836 */ /* 0x000fe20000000000 */
        /* <DEDUP_REMOVED lines=16> */
[----:B------:R-:W1:Y:S02]  /*9c80*/  MUFU.RCP R7, R11 ;  /* 0x0000000b00077308 */ /* 0x000e640000001000 */
[----:B-1----:R-:W-:Y:S01]  /*9c90*/  FMUL.FTZ R6, R4, R7 ;  /* 0x0000000704067220 */ /* 0x002fe20000410000 */
[----:B------:R-:W-:-:S05]  /*9ca0*/  FADD.FTZ R7, -R11, -RZ ;  /* 0x800000ff0b077221 */ /* 0x000fca0000010100 */
        /* <DEDUP_REMOVED lines=15> */
.L_x_780:
[----:B------:R-:W-:Y:S01]  /*9da0*/  FSETP.GEU.FTZ.AND P0, PT, R7, -R11, PT ;  /* 0x8000000b0700720b */ /* 0x000fe20003f1e000 */
[----:B------:R-:W-:-:S12]  /*9db0*/  FADD.FTZ R9, R9, -1 ;  /* 0xbf80000009097421 */ /* 0x000fd80000010000 */
[----:B------:R-:W-:-:S07]  /*9dc0*/  @!P0 FADD.FTZ R9, R9, -1 ;  /* 0xbf80000009098421 */ /* 0x000fce0000010000 */
.L_x_779:
[----:B------:R-:W-:Y:S05]  /*9dd0*/  BSYNC.RECONVERGENT B2 ;  /* 0x0000000000027941 */ /* 0x000fea0003800200 */
.L_x_778:
[----:B------:R-:W-:Y:S01]  /*9de0*/  FFMA.FTZ R4, -R11, R9, R4 ;  /* 0x000000090b047223 */ /* 0x000fe20000010104 */
[----:B------:R-:W-:Y:S06]  /*9df0*/  BRA `(.L_x_776) ;  /* 0x0000000000807947 */ /* 0x000fec0003800000 */
.L_x_777:
        /* <DEDUP_REMOVED lines=15> */
[----:B0-----:R0:W1:Y:S03]  /*9ef0*/  MUFU.RCP R12, R11 ;  /* 0x0000000b000c7308 */ /* 0x0010660000001000 */
.L_x_783:
        /* <DEDUP_REMOVED lines=13> */
.L_x_782:
[----:B------:R-:W-:Y:S05]  /*9fd0*/  BSYNC.RECONVERGENT B2 ;  /* 0x0000000000027941 */ /* 0x000fea0003800200 */
.L_x_781:
[----:B------:R-:W-:-:S04]  /*9fe0*/  FMUL.FTZ R7, R4, 1.1920928955078125e-07 ;  /* 0x3400000004077820 */ /* 0x000fc80000410000 */
[----:B------:R-:W-:-:S07]  /*9ff0*/  FMUL.FTZ R4, R10, R7 ;  /* 0x000000070a047220 */ /* 0x000fce0000410000 */
.L_x_776:
[----:B------:R-:W-:Y:S05]  /*a000*/  BSYNC.RECONVERGENT B0 ;  /* 0x0000000000007941 */ /* 0x000fea0003800200 */
.L_x_775:
        /* <DEDUP_REMOVED lines=30> */
.L_x_774:
[----:B------:R-:W1:Y:S01]  /*a1f0*/  MUFU.RCP R5, R0 ;  /* 0x0000000000057308 */ /* 0x000e620000001000 */
[----:B------:R-:W-:-:S04]  /*a200*/  IMAD.U32 R4, R18, 0x10000, RZ ;  /* 0x0001000012047824 */ /* 0x000fc800078e00ff */
[----:B-1----:R-:W-:-:S05]  /*a210*/  FMUL.FTZ R4, R5, R4 ;  /* 0x0000000405047220 */ /* 0x002fca0000410000 */
[----:B------:R-:W-:-:S04]  /*a220*/  F2FP.BF16.F32.PACK_AB R4, RZ, R4 ;  /* 0x00000004ff04723e */ /* 0x000fc800000010ff */
[----:B------:R-:W-:-:S07]  /*a230*/  PRMT R18, R4, 0x7610, R18 ;  /* 0x0000761004127816 */ /* 0x000fce0000000012 */
.L_x_773:
[----:B------:R-:W-:Y:S05]  /*a240*/  BSYNC.RECONVERGENT B1 ;  /* 0x0000000000017941 */ /* 0x000fea0003800200 */
.L_x_772:
[----:B------:R-:W1:Y:S01]  /*a250*/  LDC.U8 R19, c[0x0][0x3b0] ;  /* 0x0000ec00ff137b82 */ /* 0x000e620000000000 */
[----:B------:R-:W-:Y:S01]  /*a260*/  ISETP.GE.AND P0, PT, R25, R16, PT ;  /* 0x000000101900720c */ /* 0x000fe20003f06270 */
[----:B------:R-:W-:Y:S04]  /*a270*/  BSSY.RECONVERGENT B7, `(.L_x_784) ;  /* 0x0000302000077945 */ /* 0x000fe80003800200 */
[----:B------:R-:W-:Y:S08]  /*a280*/  BSSY.RELIABLE B6, `(.L_x_785) ;  /* 0x000020a000067945 */ /* 0x000ff00003800100 */
[----:B------:R-:W-:Y:S05]  /*a290*/  @P0 BRA `(.L_x_786) ;  /* 0x0000002000140947 */ /* 0x000fea0003800000 */
[----:B------:R-:W2:Y:S01]  /*a2a0*/  LDCU UR4, c[0x0][0x3b4] ;  /* 0x00007680ff0477ac */ /* 0x000ea20008000800 */
[----:B------:R-:W3:Y:S01]  /*a2b0*/  LDC.64 R8, c[0x0][0x388] ;  /* 0x0000e200ff087b82 */ /* 0x000ee20000000a00 */
[----:B------:R-:W-:Y:S01]  /*a2c0*/  IMAD R0, R2, 0x200, R25 ;  /* 0x0000020002007824 */ /* 0x000fe200078e0219 */
[----:B-1----:R-:W-:-:S03]  /*a2d0*/  PRMT R4, R19, 0x9910, RZ ;  /* 0x0000991013047816 */ /* 0x002fc600000000ff */
[----:B--2---:R-:W-:Y:S02]  /*a2e0*/  IMAD R5, R0, UR4, RZ ;  /* 0x0000000400057c24 */ /* 0x004fe4000f8e02ff */
[----:B------:R-:W-:-:S05]  /*a2f0*/  IMAD.MOV.U32 R0, RZ, RZ, R4 ;  /* 0x000000ffff007224 */ /* 0x000fca00078e0004 */
[----:B------:R-:W-:Y:S02]  /*a300*/  ISETP.GT.AND P0, PT, R0, 0x9, PT ;  /* 0x000000090000780c */ /* 0x000fe40003f04270 */
[----:B---3--:R-:W-:-:S05]  /*a310*/  IADD3 R8, P1, PT, R5, R8, RZ ;  /* 0x0000000805087210 */ /* 0x008fca0007f3e0ff */
[----:B------:R-:W-:-:S06]  /*a320*/  IMAD.X R9, RZ, RZ, R9, P1 ;  /* 0x000000ffff097224 */ /* 0x000fcc00008e0609 */
[----:B------:R-:W-:Y:S05]  /*a330*/  @P0 BRA `(.L_x_787) ;  /* 0x0000000400340947 */ /* 0x000fea0003800000 */
[----:B------:R-:W-:-:S13]  /*a340*/  ISETP.GT.AND P0, PT, R0, 0x4, PT ;  /* 0x000000040000780c */ /* 0x000fda0003f04270 */
[----:B------:R-:W-:Y:S05]  /*a350*/  @P0 BRA `(.L_x_788) ;  /* 0x0000000000940947 */ /* 0x000fea0003800000 */
[----:B------:R-:W-:-:S13]  /*a360*/  ISETP.GT.AND P0, PT, R0, 0x1, PT ;  /* 0x000000010000780c */ /* 0x000fda0003f04270 */
[----:B------:R-:W-:Y:S05]  /*a370*/  @P0 BRA `(.L_x_789) ;  /* 0x0000000000380947 */ /* 0x000fea0003800000 */
[----:B------:R-:W-:-:S13]  /*a380*/  ISETP.NE.AND P0, PT, R19, RZ, PT ;  /* 0x000000ff1300720c */ /* 0x000fda0003f05270 */
[----:B------:R-:W-:Y:S05]  /*a390*/  @!P0 BRA `(.L_x_790) ;  /* 0x00000000001c8947 */ /* 0x000fea0003800000 */
[----:B------:R-:W-:-:S13]  /*a3a0*/  ISETP.NE.AND P0, PT, R0, 0x1, PT ;  /* 0x000000010000780c */ /* 0x000fda0003f05270 */
[----:B------:R-:W-:Y:S05]  /*a3b0*/  @P0 BRA `(.L_x_791) ;  /* 0x0000000c00380947 */ /* 0x000fea0003800000 */
[----:B------:R-:W-:Y:S02]  /*a3c0*/  IMAD.U32 R3, R3, 0x10000, RZ ;  /* 0x0001000003037824 */ /* 0x000fe400078e00ff */
[----:B------:R-:W-:-:S04]  /*a3d0*/  IMAD.MOV.U32 R25, RZ, RZ, R23 ;  /* 0x000000ffff197224 */ /* 0x000fc800078e0017 */
[----:B------:R-:W1:Y:S02]  /*a3e0*/  F2I.FTZ.TRUNC.NTZ R3, R3 ;  /* 0x0000000300037305 */ /* 0x000e64000021f100 */
[----:B-1----:R1:W-:Y:S01]  /*a3f0*/  STG.E.U8 desc[UR36][R8.64], R3 ;  /* 0x0000000308007986 */ /* 0x0023e2000c101124 */
[----:B------:R-:W-:Y:S05]  /*a400*/  BRA `(.L_x_792) ;  /* 0x0000000c00d47947 */ /* 0x000fea0003800000 */
.L_x_790:
[----:B------:R-:W-:Y:S02]  /*a410*/  IMAD.U32 R5, R3, 0x10000, RZ ;  /* 0x0001000003057824 */ /* 0x000fe400078e00ff */
[----:B------:R-:W-:-:S04]  /*a420*/  IMAD.MOV.U32 R25, RZ, RZ, R23 ;  /* 0x000000ffff197224 */ /* 0x000fc800078e0017 */
[----:B------:R-:W1:Y:S02]  /*a430*/  F2I.S64.TRUNC R4, R5 ;  /* 0x0000000500047311 */ /* 0x000e64000020d900 */
[----:B-1----:R1:W-:Y:S01]  /*a440*/  STG.E.U8 desc[UR36][R8.64], R4 ;  /* 0x0000000408007986 */ /* 0x0023e2000c101124 */
[----:B------:R-:W-:Y:S05]  /*a450*/  BRA `(.L_x_792) ;  /* 0x0000000c00c07947 */ /* 0x000fea0003800000 */
.L_x_789:
[----:B------:R-:W-:-:S13]  /*a460*/  ISETP.NE.AND P0, PT, R0, 0x2, PT ;  /* 0x000000020000780c */ /* 0x000fda0003f05270 */
[----:B------:R-:W-:Y:S05]  /*a470*/  @!P0 BRA `(.L_x_793) ;  /* 0x0000000000388947 */ /* 0x000fea0003800000 */
[----:B------:R-:W-:-:S13]  /*a480*/  ISETP.NE.AND P0, PT, R0, 0x3, PT ;  /* 0x000000030000780c */ /* 0x000fda0003f05270 */
[----:B------:R-:W-:Y:S05]  /*a490*/  @!P0 BRA `(.L_x_794) ;  /* 0x00000000001c8947 */ /* 0x000fea0003800000 */
[----:B------:R-:W-:-:S13]  /*a4a0*/  ISETP.NE.AND P0, PT, R0, 0x4, PT ;  /* 0x000000040000780c */ /* 0x000fda0003f05270 */
[----:B------:R-:W-:Y:S05]  /*a4b0*/  @P0 BRA `(.L_x_791) ;  /* 0x0000000800f80947 */ /* 0x000fea0003800000 */
[----:B------:R-:W-:Y:S02]  /*a4c0*/  IMAD.U32 R4, R3, 0x10000, RZ ;  /* 0x0001000003047824 */ /* 0x000fe400078e00ff */
[----:B------:R-:W-:-:S04]  /*a4d0*/  IMAD.MOV.U32 R25, RZ, RZ, R23 ;  /* 0x000000ffff197224 */ /* 0x000fc800078e0017 */
[----:B------:R-:W1:Y:S02]  /*a4e0*/  F2I.S64.TRUNC R4, R4 ;  /* 0x0000000400047311 */ /* 0x000e64000020d900 */
[----:B-1----:R1:W-:Y:S01]  /*a4f0*/  STG.E.64 desc[UR36][R8.64], R4 ;  /* 0x0000000408007986 */ /* 0x0023e2000c101b24 */
[----:B------:R-:W-:Y:S05]  /*a500*/  BRA `(.L_x_792) ;  /* 0x0000000c00947947 */ /* 0x000fea0003800000 */
.L_x_794:
[----:B------:R-:W-:Y:S02]  /*a510*/  IMAD.U32 R3, R3, 0x10000, RZ ;  /* 0x0001000003037824 */ /* 0x000fe400078e00ff */
[----:B------:R-:W-:-:S04]  /*a520*/  IMAD.MOV.U32 R25, RZ, RZ, R23 ;  /* 0x000000ffff197224 */ /* 0x000fc800078e0017 */
[----:B------:R-:W1:Y:S02]  /*a530*/  F2I.FTZ.TRUNC.NTZ R3, R3 ;  /* 0x0000000300037305 */ /* 0x000e64000021f100 */
[----:B-1----:R1:W-:Y:S01]  /*a540*/  STG.E desc[UR36][R8.64], R3 ;  /* 0x0000000308007986 */ /* 0x0023e2000c101924 */
[----:B------:R-:W-:Y:S05]  /*a550*/  BRA `(.L_x_792) ;  /* 0x0000000c00807947 */ /* 0x000fea0003800000 */
.L_x_793:
[----:B------:R-:W-:Y:S02]  /*a560*/  IMAD.U32 R3, R3, 0x10000, RZ ;  /* 0x0001000003037824 */ /* 0x000fe400078e00ff */
[----:B------:R-:W-:-:S04]  /*a570*/  IMAD.MOV.U32 R25, RZ, RZ, R23 ;  /* 0x000000ffff197224 */ /* 0x000fc800078e0017 */
[----:B------:R-:W1:Y:S02]  /*a580*/  F2I.FTZ.TRUNC.NTZ R3, R3 ;  /* 0x0000000300037305 */ /* 0x000e64000021f100 */
[----:B-1----:R1:W-:Y:S01]  /*a590*/  STG.E.U16 desc[UR36][R8.64], R3 ;  /* 0x0000000308007986 */ /* 0x0023e2000c101524 */
[----:B------:R-:W-:Y:S05]  /*a5a0*/  BRA `(.L_x_792) ;  /* 0x0000000c006c7947 */ /* 0x000fea0003800000 */
.L_x_788:
[----:B------:R-:W-:-:S13]  /*a5b0*/  ISETP.GT.AND P0, PT, R0, 0x6, PT ;  /* 0x000000060000780c */ /* 0x000fda0003f04270 */
[----:B------:R-:W-:Y:S05]  /*a5c0*/  @P0 BRA `(.L_x_795) ;  /* 0x0000000000340947 */ /* 0x000fea0003800000 */
[----:B------:R-:W-:-:S13]  /*a5d0*/  ISETP.NE.AND P0, PT, R0, 0x5, PT ;  /* 0x000000050000780c */ /* 0x000fda0003f05270 */
[----:B------:R-:W-:Y:S05]  /*a5e0*/  @!P0 BRA `(.L_x_796) ;  /* 0x0000000000188947 */ /* 0x000fea0003800000 */
[----:B------:R-:W-:-:S13]  /*a5f0*/  ISETP.NE.AND P0, PT, R0, 0x6, PT ;  /* 0x000000060000780c */ /* 0x000fda0003f05270 */
[----:B------:R-:W-:Y:S05]  /*a600*/  @P0 BRA `(.L_x_791) ;  /* 0x0000000800a40947 */ /* 0x000fea0003800000 */
[----:B------:R-:W-:Y:S02]  /*a610*/  IMAD.U32 R3, R3, 0x10000, RZ ;  /* 0x0001000003037824 */ /* 0x000fe400078e00ff */
[----:B------:R-:W-:-:S03]  /*a620*/  IMAD.MOV.U32 R25, RZ, RZ, R23 ;  /* 0x000000ffff197224 */ /* 0x000fc600078e0017 */
[----:B------:R1:W-:Y:S01]  /*a630*/  STG.E desc[UR36][R8.64], R3 ;  /* 0x0000000308007986 */ /* 0x0003e2000c101924 */
[----:B------:R-:W-:Y:S05]  /*a640*/  BRA `(.L_x_792) ;  /* 0x0000000c00447947 */ /* 0x000fea0003800000 */
.L_x_796:
[----:B------:R-:W-:Y:S02]  /*a650*/  IMAD.U32 R0, R3, 0x10000, RZ ;  /* 0x0001000003007824 */ /* 0x000fe400078e00ff */
[----:B------:R-:W-:-:S03]  /*a660*/  IMAD.MOV.U32 R25, RZ, RZ, R23 ;  /* 0x000000ffff197224 */ /* 0x000fc600078e0017 */
[----:B------:R-:W-:-:S05]  /*a670*/  F2FP.F16.F32.PACK_AB R0, RZ, R0 ;  /* 0x00000000ff00723e */ /* 0x000fca00000000ff */
[----:B------:R1:W-:Y:S01]  /*a680*/  STG.E.U16 desc[UR36][R8.64], R0 ;  /* 0x0000000008007986 */ /* 0x0003e2000c101524 */
[----:B------:R-:W-:Y:S05]  /*a690*/  BRA `(.L_x_792) ;  /* 0x0000000c00307947 */ /* 0x000fea0003800000 */
.L_x_795:
[----:B------:R-:W-:-:S13]  /*a6a0*/  ISETP.NE.AND P0, PT, R0, 0x7, PT ;  /* 0x000000070000780c */ /* 0x000fda0003f05270 */
[----:B------:R-:W-:Y:S05]  /*a6b0*/  @!P0 BRA `(.L_x_797) ;  /* 0x00000000003c8947 */ /* 0x000fea0003800000 */
[----:B------:R-:W-:-:S13]  /*a6c0*/  ISETP.NE.AND P0, PT, R0, 0x8, PT ;  /* 0x000000080000780c */ /* 0x000fda0003f05270 */
[----:B------:R-:W-:Y:S05]  /*a6d0*/  @!P0 BRA `(.L_x_798) ;  /* 0x00000000001c8947 */ /* 0x000fea0003800000 */
[----:B------:R-:W-:-:S13]  /*a6e0*/  ISETP.NE.AND P0, PT, R0, 0x9, PT ;  /* 0x000000090000780c */ /* 0x000fda0003f05270 */
[----:B------:R-:W-:Y:S05]  /*a6f0*/  @P0 BRA `(.L_x_791) ;  /* 0x0000000800680947 */ /* 0x000fea0003800000 */
[----:B------:R-:W-:Y:S02]  /*a700*/  IMAD.U32 R4, R3, 0x10000, RZ ;  /* 0x0001000003047824 */ /* 0x000fe400078e00ff */
[----:B------:R-:W-:Y:S02]  /*a710*/  IMAD.MOV.U32 R5, RZ, RZ, RZ ;  /* 0x000000ffff057224 */ /* 0x000fe400078e00ff */
[----:B------:R-:W-:-:S03]  /*a720*/  IMAD.MOV.U32 R25, RZ, RZ, R23 ;  /* 0x000000ffff197224 */ /* 0x000fc600078e0017 */
[----:B------:R1:W-:Y:S01]  /*a730*/  STG.E.64 desc[UR36][R8.64], R4 ;  /* 0x0000000408007986 */ /* 0x0003e2000c101b24 */
[----:B------:R-:W-:Y:S05]  /*a740*/  BRA `(.L_x_792) ;  /* 0x0000000c00047947 */ /* 0x000fea0003800000 */
.L_x_798:
[----:B------:R-:W-:Y:S02]  /*a750*/  IMAD.U32 R3, R3, 0x10000, RZ ;  /* 0x0001000003037824 */ /* 0x000fe400078e00ff */
[----:B------:R-:W-:-:S03]  /*a760*/  IMAD.MOV.U32 R25, RZ, RZ, R23 ;  /* 0x000000ffff197224 */ /* 0x000fc600078e0017 */
[----:B------:R-:W-:-:S04]  /*a770*/  F2FP.F16.F32.PACK_AB R3, RZ, R3 ;  /* 0x00000003ff03723e */ /* 0x000fc800000000ff */
[----:B------:R-:W-:-:S05]  /*a780*/  PRMT R3, R3, 0x5410, RZ ;  /* 0x0000541003037816 */ /* 0x000fca00000000ff */
[----:B------:R1:W-:Y:S01]  /*a790*/  STG.E desc[UR36][R8.64], R3 ;  /* 0x0000000308007986 */ /* 0x0003e2000c101924 */
[----:B------:R-:W-:Y:S05]  /*a7a0*/  BRA `(.L_x_792) ;  /* 0x0000000800ec7947 */ /* 0x000fea0003800000 */
.L_x_797:
[----:B------:R-:W-:Y:S02]  /*a7b0*/  IMAD.U32 R4, R3, 0x10000, RZ ;  /* 0x0001000003047824 */ /* 0x000fe400078e00ff */
[----:B------:R-:W-:Y:S02]  /*a7c0*/  IMAD.MOV.U32 R25, RZ, RZ, R23 ;  /* 0x000000ffff197224 */ /* 0x000fe400078e0017 */
[----:B------:R-:W-:-:S06]  /*a7d0*/  FMUL.FTZ R4, R4, 1 ;  /* 0x3f80000004047820 */ /* 0x000fcc0000410000 */
[----:B------:R-:W1:Y:S02]  /*a7e0*/  F2F.F64.F32 R4, R4 ;  /* 0x0000000400047310 */ /* 0x000e640000201800 */
[----:B-1----:R1:W-:Y:S01]  /*a7f0*/  STG.E.64 desc[UR36][R8.64], R4 ;  /* 0x0000000408007986 */ /* 0x0023e2000c101b24 */
[----:B------:R-:W-:Y:S05]  /*a800*/  BRA `(.L_x_792) ;  /* 0x0000000800d47947 */ /* 0x000fea0003800000 */
.L_x_787:
[----:B------:R-:W-:-:S13]  /*a810*/  ISETP.GT.AND P0, PT, R0, 0x18, PT ;  /* 0x000000180000780c */ /* 0x000fda0003f04270 */
[----:B------:R-:W-:Y:S05]  /*a820*/  @P0 BRA `(.L_x_799) ;  /* 0x0000000400080947 */ /* 0x000fea0003800000 */
        /* <DEDUP_REMOVED lines=8> */
[----:B------:R-:W-:-:S04]  /*a8b0*/  FSETP.NEU.FTZ.AND P0, PT, R3, RZ, PT ;  /* 0x000000ff0300720b */ /* 0x000fc80003f1d000 */
[----:B------:R-:W-:-:S05]  /*a8c0*/  SEL R3, RZ, 0x1, !P0 ;  /* 0x00000001ff037807 */ /* 0x000fca0004000000 */
[----:B------:R1:W-:Y:S01]  /*a8d0*/  STG.E.U8 desc[UR36][R8.64], R3 ;  /* 0x0000000308007986 */ /* 0x0003e2000c101124 */
[----:B------:R-:W-:Y:S05]  /*a8e0*/  BRA `(.L_x_792) ;  /* 0x00000008009c7947 */ /* 0x000fea0003800000 */
.L_x_801:
[----:B------:R-:W-:Y:S01]  /*a8f0*/  IMAD.U32 R3, R3, 0x10000, RZ ;  /* 0x0001000003037824 */ /* 0x000fe200078e00ff */
[----:B------:R-:W-:Y:S01]  /*a900*/  CS2R R6, SRZ ;  /* 0x0000000000067805 */ /* 0x000fe2000001ff00 */
[----:B------:R-:W-:Y:S02]  /*a910*/  IMAD.MOV.U32 R25, RZ, RZ, R23 ;  /* 0x000000ffff197224 */ /* 0x000fe400078e0017 */
[----:B------:R-:W-:-:S04]  /*a920*/  FMUL.FTZ R3, R3, 1 ;  /* 0x3f80000003037820 */ /* 0x000fc80000410000 */
[----:B------:R-:W1:Y:S02]  /*a930*/  F2F.F64.F32 R4, R3 ;  /* 0x0000000300047310 */ /* 0x000e640000201800 */
[----:B-1----:R1:W-:Y:S01]  /*a940*/  STG.E.128 desc[UR36][R8.64], R4 ;  /* 0x0000000408007986 */ /* 0x0023e2000c101d24 */
[----:B------:R-:W-:Y:S05]  /*a950*/  BRA `(.L_x_792) ;  /* 0x0000000800807947 */ /* 0x000fea0003800000 */
.L_x_800:
[----:B------:R-:W-:-:S13]  /*a960*/  ISETP.NE.AND P0, PT, R0, 0xf, PT ;  /* 0x0000000f0000780c */ /* 0x000fda0003f05270 */
[----:B------:R-:W-:Y:S05]  /*a970*/  @!P0 BRA `(.L_x_802) ;  /* 0x0000000000a88947 */ /* 0x000fea0003800000 */
[----:B------:R-:W-:-:S13]  /*a980*/  ISETP.NE.AND P0, PT, R0, 0x17, PT ;  /* 0x000000170000780c */ /* 0x000fda0003f05270 */
[----:B------:R-:W-:Y:S05]  /*a990*/  @!P0 BRA `(.L_x_803) ;  /* 0x0000000000508947 */ /* 0x000fea0003800000 */
[----:B------:R-:W-:-:S13]  /*a9a0*/  ISETP.NE.AND P0, PT, R0, 0x18, PT ;  /* 0x000000180000780c */ /* 0x000fda0003f05270 */
[----:B------:R-:W-:Y:S05]  /*a9b0*/  @P0 BRA `(.L_x_791) ;  /* 0x0000000400b80947 */ /* 0x000fea0003800000 */
        /* <DEDUP_REMOVED lines=13> */
.L_x_805:
[----:B------:R-:W-:Y:S05]  /*aa90*/  BSYNC.RECONVERGENT B0 ;  /* 0x0000000000007941 */ /* 0x000fea0003800200 */
.L_x_804:
[----:B------:R-:W-:Y:S01]  /*aaa0*/  LOP3.LUT R5, R0, 0x80, R5, 0xf8, !PT ;  /* 0x0000008000057812 */ /* 0x000fe200078ef805 */
[----:B------:R-:W-:-:S04]  /*aab0*/  IMAD.MOV.U32 R25, RZ, RZ, R23 ;  /* 0x000000ffff197224 */ /* 0x000fc800078e0017 */
[----:B------:R1:W-:Y:S01]  /*aac0*/  STG.E.U8 desc[UR36][R8.64], R5 ;  /* 0x0000000508007986 */ /* 0x0003e2000c101124 */
[----:B------:R-:W-:Y:S05]  /*aad0*/  BRA `(.L_x_792) ;  /* 0x0000000800207947 */ /* 0x000fea0003800000 */
.L_x_803:
        /* <DEDUP_REMOVED lines=15> */
.L_x_807:
[----:B------:R-:W-:Y:S05]  /*abd0*/  BSYNC.RECONVERGENT B0 ;  /* 0x0000000000007941 */ /* 0x000fea0003800200 */
.L_x_806:
[----:B------:R-:W-:Y:S01]  /*abe0*/  LOP3.LUT R5, R0, 0x80, R5, 0xf8, !PT ;  /* 0x0000008000057812 */ /* 0x000fe200078ef805 */
[----:B------:R-:W-:-:S04]  /*abf0*/  IMAD.MOV.U32 R25, RZ, RZ, R23 ;  /* 0x000000ffff197224 */ /* 0x000fc800078e0017 */
[----:B------:R1:W-:Y:S01]  /*ac00*/  STG.E.U8 desc[UR36][R8.64], R5 ;  /* 0x0000000508007986 */ /* 0x0003e2000c101124 */
[----:B------:R-:W-:Y:S05]  /*ac10*/  BRA `(.L_x_792) ;  /* 0x0000000400d07947 */ /* 0x000fea0003800000 */
.L_x_802:
[----:B------:R1:W-:Y:S01]  /*ac20*/  STG.E.U16 desc[UR36][R8.64], R3 ;  /* 0x0000000308007986 */ /* 0x0003e2000c101524 */
[----:B------:R-:W-:Y:S01]  /*ac30*/  IMAD.MOV.U32 R25, RZ, RZ, R23 ;  /* 0x000000ffff197224 */ /* 0x000fe200078e0017 */
[----:B------:R-:W-:Y:S06]  /*ac40*/  BRA `(.L_x_792) ;  /* 0x0000000400c47947 */ /* 0x000fec0003800000 */
.L_x_799:
[----:B------:R-:W-:-:S13]  /*ac50*/  ISETP.GT.AND P0, PT, R0, 0x1b, PT ;  /* 0x0000001b0000780c */ /* 0x000fda0003f04270 */
[----:B------:R-:W-:Y:S05]  /*ac60*/  @P0 BRA `(.L_x_808) ;  /* 0x0000000000f40947 */ /* 0x000fea0003800000 */
        /* <DEDUP_REMOVED lines=8> */
[----:B------:R-:W1:Y:S02]  /*acf0*/  F2I.FTZ.U32.TRUNC.NTZ R3, R3 ;  /* 0x0000000300037305 */ /* 0x000e64000021f000 */
[----:B-1----:R2:W-:Y:S01]  /*ad00*/  STG.E.U16 desc[UR36][R8.64], R3 ;  /* 0x0000000308007986 */ /* 0x0025e2000c101524 */
[----:B------:R-:W-:Y:S05]  /*ad10*/  BRA `(.L_x_792) ;  /* 0x0000000400907947 */ /* 0x000fea0003800000 */
.L_x_810:
        /* <DEDUP_REMOVED lines=8> */
[----:B------:R-:W-:Y:S01]  /*ada0*/  FADD.FTZ R0, R0, 8192 ;  /* 0x4600000000007421 */ /* 0x000fe20000010000 */
[----:B------:R-:W-:-:S04]  /*adb0*/  PRMT R4, RZ, 0x7610, R4 ;  /* 0x00007610ff047816 */ /* 0x000fc80000000004 */
[----:B------:R-:W-:-:S13]  /*adc0*/  LOP3.LUT P0, R0, R0, 0xff, RZ, 0xc0, !PT ;  /* 0x000000ff00007812 */ /* 0x000fda000780c0ff */
[----:B------:R-:W-:Y:S05]  /*add0*/  @!P0 BRA `(.L_x_812) ;  /* 0x0000000000248947 */ /* 0x000fea0003800000 */
[----:B------:R-:W-:Y:S05]  /*ade0*/  BRA `(.L_x_814) ;  /* 0x0000000000147947 */ /* 0x000fea0003800000 */
.L_x_813:
[----:B------:R-:W-:-:S04]  /*adf0*/  SHF.R.U32.HI R0, RZ, 0x14, R3 ;  /* 0x00000014ff007819 */ /* 0x000fc80000011603 */
[----:B------:R-:W-:-:S04]  /*ae00*/  LOP3.LUT R0, R0, 0x1, RZ, 0xc0, !PT ;  /* 0x0000000100007812 */ /* 0x000fc800078ec0ff */
[----:B------:R-:W-:-:S04]  /*ae10*/  IADD3 R0, PT, PT, R3, 0x487ffff, R0 ;  /* 0x0487ffff03007810 */ /* 0x000fc80007ffe000 */
[----:B------:R-:W-:-:S04]  /*ae20*/  SHF.R.U32.HI R0, RZ, 0x14, R0 ;  /* 0x00000014ff007819 */ /* 0x000fc80000011600 */
[----:B------:R-:W-:-:S07]  /*ae30*/  LOP3.LUT R0, R0, 0xff, RZ, 0xc0, !PT ;  /* 0x000000ff00007812 */ /* 0x000fce00078ec0ff */
.L_x_814:
[----:B------:R-:W-:-:S04]  /*ae40*/  SHF.R.U32.HI R3, RZ, 0x18, R3 ;  /* 0x00000018ff037819 */ /* 0x000fc80000011603 */
[----:B------:R-:W-:-:S04]  /*ae50*/  LOP3.LUT R0, R0, 0x80, R3, 0xf8, !PT ;  /* 0x0000008000007812 */ /* 0x000fc800078ef803 */
[----:B------:R-:W-:-:S07]  /*ae60*/  PRMT R4, R0, 0x7610, R4 ;  /* 0x0000761000047816 */ /* 0x000fce0000000004 */
.L_x_812:
[----:B------:R-:W-:Y:S05]  /*ae70*/  BSYNC.RECONVERGENT B0 ;  /* 0x0000000000007941 */ /* 0x000fea0003800200 */
.L_x_811:
[----:B------:R3:W-:Y:S01]  /*ae80*/  STG.E.U8 desc[UR36][R8.64], R4 ;  /* 0x0000000408007986 */ /* 0x0007e2000c101124 */
[----:B------:R-:W-:Y:S01]  /*ae90*/  IMAD.MOV.U32 R25, RZ, RZ, R23 ;  /* 0x000000ffff197224 */ /* 0x000fe200078e0017 */
[----:B------:R-:W-:Y:S06]  /*aea0*/  BRA `(.L_x_792) ;  /* 0x00000004002c7947 */ /* 0x000fec0003800000 */
.L_x_809:
        /* <DEDUP_REMOVED lines=13> */
.L_x_817:
[----:B------:R-:W-:-:S04]  /*af80*/  SHF.R.U32.HI R0, RZ, 0x15, R3 ;  /* 0x00000015ff007819 */ /* 0x000fc80000011603 */
[----:B------:R-:W-:-:S04]  /*af90*/  LOP3.LUT R0, R0, 0x1, RZ, 0xc0, !PT ;  /* 0x0000000100007812 */ /* 0x000fc800078ec0ff */
[----:B------:R-:W-:-:S04]  /*afa0*/  IADD3 R0, PT, PT, R3, 0x88fffff, R0 ;  /* 0x088fffff03007810 */ /* 0x000fc80007ffe000 */
[----:B------:R-:W-:-:S04]  /*afb0*/  SHF.R.U32.HI R0, RZ, 0x15, R0 ;  /* 0x00000015ff007819 */ /* 0x000fc80000011600 */
[----:B------:R-:W-:-:S07]  /*afc0*/  LOP3.LUT R0, R0, 0xff, RZ, 0xc0, !PT ;  /* 0x000000ff00007812 */ /* 0x000fce00078ec0ff */
.L_x_818:
[----:B------:R-:W-:-:S04]  /*afd0*/  SHF.R.U32.HI R3, RZ, 0x18, R3 ;  /* 0x00000018ff037819 */ /* 0x000fc80000011603 */
[----:B------:R-:W-:-:S04]  /*afe0*/  LOP3.LUT R0, R0, 0x80, R3, 0xf8, !PT ;  /* 0x0000008000007812 */ /* 0x000fc800078ef803 */
[----:B------:R-:W-:-:S07]  /*aff0*/  PRMT R4, R0, 0x7610, R4 ;  /* 0x0000761000047816 */ /* 0x000fce0000000004 */
.L_x_816:
[----:B------:R-:W-:Y:S05]  /*b000*/  BSYNC.RECONVERGENT B0 ;  /* 0x0000000000007941 */ /* 0x000fea0003800200 */
.L_x_815:
[----:B------:R1:W-:Y:S01]  /*b010*/  STG.E.U8 desc[UR36][R8.64], R4 ;  /* 0x0000000408007986 */ /* 0x0003e2000c101124 */
[----:B------:R-:W-:Y:S01]  /*b020*/  IMAD.MOV.U32 R25, RZ, RZ, R23 ;  /* 0x000000ffff197224 */ /* 0x000fe200078e0017 */
[----:B------:R-:W-:Y:S06]  /*b030*/  BRA `(.L_x_792) ;  /* 0x0000000000c87947 */ /* 0x000fec0003800000 */
.L_x_808:
[----:B------:R-:W-:-:S13]  /*b040*/  ISETP.NE.AND P0, PT, R0, 0x1c, PT ;  /* 0x0000001c0000780c */ /* 0x000fda0003f05270 */
[----:B------:R-:W-:Y:S05]  /*b050*/  @!P0 BRA `(.L_x_819) ;  /* 0x0000000000b08947 */ /* 0x000fea0003800000 */
[----:B------:R-:W-:-:S13]  /*b060*/  ISETP.NE.AND P0, PT, R0, 0x1d, PT ;  /* 0x0000001d0000780c */ /* 0x000fda0003f05270 */
[----:B------:R-:W-:Y:S05]  /*b070*/  @!P0 BRA `(.L_x_820) ;  /* 0x0000000000948947 */ /* 0x000fea0003800000 */
[----:B------:R-:W-:-:S13]  /*b080*/  ISETP.NE.AND P0, PT, R0, 0x2c, PT ;  /* 0x0000002c0000780c */ /* 0x000fda0003f05270 */
[----:B------:R-:W-:Y:S05]  /*b090*/  @!P0 BRA `(.L_x_821) ;  /* 0x0000000000488947 */ /* 0x000fea0003800000 */
.L_x_791:
[----:B------:R-:W-:Y:S01]  /*b0a0*/  MOV R14, 0x0 ;  /* 0x00000000000e7802 */ /* 0x000fe20000000f00 */
[----:B------:R-:W1:Y:S01]  /*b0b0*/  LDCU.64 UR6, c[0x4][0x178] ;  /* 0x01002f00ff0677ac */ /* 0x000e620008000a00 */
[----:B------:R-:W-:Y:S02]  /*b0c0*/  IMAD.MOV.U32 R8, RZ, RZ, 0x65 ;  /* 0x00000065ff087424 */ /* 0x000fe400078e00ff */
[----:B0-----:R-:W-:Y:S01]  /*b0d0*/  IMAD.MOV.U32 R12, RZ, RZ, 0x1 ;  /* 0x00000001ff0c7424 */ /* 0x001fe200078e00ff */
[----:B------:R-:W0:Y:S01]  /*b0e0*/  LDCU.64 UR8, c[0x4][0x180] ;  /* 0x01003000ff0877ac */ /* 0x000e220008000a00 */
[----:B------:R-:W2:Y:S01]  /*b0f0*/  LDC.64 R14, c[0x4][R14] ;  /* 0x010000000e0e7b82 */ /* 0x000ea20000000a00 */
[----:B------:R-:W-:Y:S01]  /*b100*/  IMAD.MOV.U32 R13, RZ, RZ, RZ ;  /* 0x000000ffff0d7224 */ /* 0x000fe200078e00ff */
[----:B------:R-:W3:Y:S01]  /*b110*/  LDCU.64 UR4, c[0x4][0x90] ;  /* 0x01001200ff0477ac */ /* 0x000ee20008000a00 */
[----:B-1----:R-:W-:Y:S02]  /*b120*/  IMAD.U32 R4, RZ, RZ, UR6 ;  /* 0x00000006ff047e24 */ /* 0x002fe4000f8e00ff */
[----:B------:R-:W-:-:S02]  /*b130*/  IMAD.U32 R5, RZ, RZ, UR7 ;  /* 0x00000007ff057e24 */ /* 0x000fc4000f8e00ff */
[----:B0-----:R-:W-:Y:S02]  /*b140*/  IMAD.U32 R6, RZ, RZ, UR8 ;  /* 0x00000008ff067e24 */ /* 0x001fe4000f8e00ff */
[----:B------:R-:W-:Y:S02]  /*b150*/  IMAD.U32 R7, RZ, RZ, UR9 ;  /* 0x00000009ff077e24 */ /* 0x000fe4000f8e00ff */
[----:B---3--:R-:W-:Y:S02]  /*b160*/  IMAD.U32 R10, RZ, RZ, UR4 ;  /* 0x00000004ff0a7e24 */ /* 0x008fe4000f8e00ff */
[----:B------:R-:W-:-:S07]  /*b170*/  IMAD.U32 R11, RZ, RZ, UR5 ;  /* 0x00000005ff0b7e24 */ /* 0x000fce000f8e00ff */
[----:B------:R-:W-:-:S07]  /*b180*/  LEPC R20, `(.L_x_822) ;  /* 0x000000001014794e */ /* 0x000fce0000000000 */
[----:B--2---:R-:W-:Y:S05]  /*b190*/  CALL.ABS.NOINC R14 ;  /* 0x000000000e007343 */ /* 0x004fea0003c00000 */
.L_x_822:
[----:B------:R-:W-:Y:S01]  /*b1a0*/  IMAD.MOV.U32 R25, RZ, RZ, R23 ;  /* 0x000000ffff197224 */ /* 0x000fe200078e0017 */
[----:B------:R-:W-:Y:S06]  /*b1b0*/  BRA `(.L_x_792) ;  /* 0x0000000000687947 */ /* 0x000fec0003800000 */
.L_x_821:
[----:B------:R-:W-:Y:S02]  /*b1c0*/  IMAD.U32 R4, R3, 0x10000, RZ ;  /* 0x0001000003047824 */ /* 0x000fe400078e00ff */
[----:B------:R-:W-:-:S03]  /*b1d0*/  IMAD.MOV.U32 R25, RZ, RZ, R23 ;  /* 0x000000ffff197224 */ /* 0x000fc600078e0017 */
        /* <DEDUP_REMOVED lines=15> */
.L_x_820:
[----:B------:R-:W-:Y:S02]  /*b2d0*/  IMAD.U32 R4, R3, 0x10000, RZ ;  /* 0x0001000003047824 */ /* 0x000fe400078e00ff */
[----:B------:R-:W-:-:S04]  /*b2e0*/  IMAD.MOV.U32 R25, RZ, RZ, R23 ;  /* 0x000000ffff197224 */ /* 0x000fc800078e0017 */
[----:B------:R-:W1:Y:S02]  /*b2f0*/  F2I.U64.TRUNC R4, R4 ;  /* 0x0000000400047311 */ /* 0x000e64000020d800 */
[----:B-1----:R1:W-:Y:S01]  /*b300*/  STG.E.64 desc[UR36][R8.64], R4 ;  /* 0x0000000408007986 */ /* 0x0023e2000c101b24 */
[----:B------:R-:W-:Y:S05]  /*b310*/  BRA `(.L_x_792) ;  /* 0x0000000000107947 */ /* 0x000fea0003800000 */
.L_x_819:
[----:B------:R-:W-:Y:S02]  /*b320*/  IMAD.U32 R3, R3, 0x10000, RZ ;  /* 0x0001000003037824 */ /* 0x000fe400078e00ff */
[----:B------:R-:W-:-:S04]  /*b330*/  IMAD.MOV.U32 R25, RZ, RZ, R23 ;  /* 0x000000ffff197224 */ /* 0x000fc800078e0017 */
[----:B------:R-:W1:Y:S02]  /*b340*/  F2I.FTZ.U32.TRUNC.NTZ R3, R3 ;  /* 0x0000000300037305 */ /* 0x000e64000021f000 */
[----:B-1----:R4:W-:Y:S02]  /*b350*/  STG.E desc[UR36][R8.64], R3 ;  /* 0x0000000308007986 */ /* 0x0029e4000c101924 */
.L_x_792:
[----:B------:R-:W-:-:S13]  /*b360*/  ISETP.GE.AND P0, PT, R25, R16, PT ;  /* 0x000000101900720c */ /* 0x000fda0003f06270 */
[----:B------:R-:W-:Y:S05]  /*b370*/  @P0 BREAK.RELIABLE B6 ;  /* 0x0000000000060942 */ /* 0x000fea0003800100 */
[----:B------:R-:W-:Y:S05]  /*b380*/  @P0 BRA `(.L_x_823) ;  /* 0x0000001c00c00947 */ /* 0x000fea0003800000 */
[----:B------:R-:W5:Y:S01]  /*b390*/  LDCU UR4, c[0x0][0x3b4] ;  /* 0x00007680ff0477ac */ /* 0x000f620008000800 */
[----:B-1234-:R-:W1:Y:S01]  /*b3a0*/  LDC.64 R8, c[0x0][0x388] ;  /* 0x0000e200ff087b82 */ /* 0x01ee620000000a00 */
[----:B------:R-:W-:Y:S01]  /*b3b0*/  IMAD R0, R2, 0x200, R25 ;  /* 0x0000020002007824 */ /* 0x000fe200078e0219 */
[----:B------:R-:W-:-:S03]  /*b3c0*/  PRMT R4, R19, 0x9910, RZ ;  /* 0x0000991013047816 */ /* 0x000fc600000000ff */
[----:B-----5:R-:W-:Y:S02]  /*b3d0*/  IMAD R3, R0, UR4, RZ ;  /* 0x0000000400037c24 */ /* 0x020fe4000f8e02ff */
[----:B------:R-:W-:-:S05]  /*b3e0*/  IMAD.MOV.U32 R0, RZ, RZ, R4 ;  /* 0x000000ffff007224 */ /* 0x000fca00078e0004 */
[----:B------:R-:W-:Y:S02]  /*b3f0*/  ISETP.GT.AND P1, PT, R0, 0x9, PT ;  /* 0x000000090000780c */ /* 0x000fe40003f24270 */
[----:B-1----:R-:W-:-:S05]  /*b400*/  IADD3 R8, P0, PT, R3, R8, RZ ;  /* 0x0000000803087210 */ /* 0x002fca0007f1e0ff */
        /* <DEDUP_REMOVED lines=10> */
[----:B------:R-:W-:-:S04]  /*b4b0*/  IMAD.U32 R22, R22, 0x10000, RZ ;  /* 0x0001000016167824 */ /* 0x000fc800078e00ff */
[----:B------:R-:W1:Y:S02]  /*b4c0*/  F2I.FTZ.TRUNC.NTZ R3, R22 ;  /* 0x0000001600037305 */ /* 0x000e64000021f100 */
[----:B-1----:R1:W-:Y:S01]  /*b4d0*/  STG.E.U8 desc[UR36][R8.64], R3 ;  /* 0x0000000308007986 */ /* 0x0023e2000c101124 */
[----:B------:R-:W-:Y:S05]  /*b4e0*/  BRA `(.L_x_829) ;  /* 0x0000000c007c7947 */ /* 0x000fea0003800000 */
.L_x_827:
[----:B------:R-:W-:-:S06]  /*b4f0*/  IMAD.U32 R5, R22, 0x10000, RZ ;  /* 0x0001000016057824 */ /* 0x000fcc00078e00ff */
[----:B------:R-:W1:Y:S02]  /*b500*/  F2I.S64.TRUNC R4, R5 ;  /* 0x0000000500047311 */ /* 0x000e64000020d900 */
[----:B-1----:R1:W-:Y:S01]  /*b510*/  STG.E.U8 desc[UR36][R8.64], R4 ;  /* 0x0000000408007986 */ /* 0x0023e2000c101124 */
[----:B------:R-:W-:Y:S05]  /*b520*/  BRA `(.L_x_829) ;  /* 0x0000000c006c7947 */ /* 0x000fea0003800000 */
.L_x_826:
[----:B------:R-:W-:-:S13]  /*b530*/  ISETP.NE.AND P0, PT, R0, 0x2, PT ;  /* 0x000000020000780c */ /* 0x000fda0003f05270 */
[----:B------:R-:W-:Y:S05]  /*b540*/  @!P0 BRA `(.L_x_830) ;  /* 0x0000000000308947 */ /* 0x000fea0003800000 */
[----:B------:R-:W-:-:S13]  /*b550*/  ISETP.NE.AND P0, PT, R0, 0x3, PT ;  /* 0x000000030000780c */ /* 0x000fda0003f05270 */
[----:B------:R-:W-:Y:S05]  /*b560*/  @!P0 BRA `(.L_x_831) ;  /* 0x0000000000188947 */ /* 0x000fea0003800000 */
[----:B------:R-:W-:-:S13]  /*b570*/  ISETP.NE.AND P0, PT, R0, 0x4, PT ;  /* 0x000000040000780c */ /* 0x000fda0003f05270 */
[----:B------:R-:W-:Y:S05]  /*b580*/  @P0 BRA `(.L_x_828) ;  /* 0x0000000800780947 */ /* 0x000fea0003800000 */
[----:B------:R-:W-:-:S06]  /*b590*/  IMAD.U32 R4, R22, 0x10000, RZ ;  /* 0x0001000016047824 */ /* 0x000fcc00078e00ff */
[----:B------:R-:W1:Y:S02]  /*b5a0*/  F2I.S64.TRUNC R4, R4 ;  /* 0x0000000400047311 */ /* 0x000e64000020d900 */
[----:B-1----:R1:W-:Y:S01]  /*b5b0*/  STG.E.64 desc[UR36][R8.64], R4 ;  /* 0x0000000408007986 */ /* 0x0023e2000c101b24 */
[----:B------:R-:W-:Y:S05]  /*b5c0*/  BRA `(.L_x_829) ;  /* 0x0000000c00447947 */ /* 0x000fea0003800000 */
.L_x_831:
[----:B------:R-:W-:-:S04]  /*b5d0*/  IMAD.U32 R22, R22, 0x10000, RZ ;  /* 0x0001000016167824 */ /* 0x000fc800078e00ff */
[----:B------:R-:W1:Y:S02]  /*b5e0*/  F2I.FTZ.TRUNC.NTZ R3, R22 ;  /* 0x0000001600037305 */ /* 0x000e64000021f100 */
[----:B-1----:R1:W-:Y:S01]  /*b5f0*/  STG.E desc[UR36][R8.64], R3 ;  /* 0x0000000308007986 */ /* 0x0023e2000c101924 */
[----:B------:R-:W-:Y:S05]  /*b600*/  BRA `(.L_x_829) ;  /* 0x0000000c00347947 */ /* 0x000fea0003800000 */
.L_x_830:
[----:B------:R-:W-:-:S04]  /*b610*/  IMAD.U32 R22, R22, 0x10000, RZ ;  /* 0x0001000016167824 */ /* 0x000fc800078e00ff */
[----:B------:R-:W1:Y:S02]  /*b620*/  F2I.FTZ.TRUNC.NTZ R3, R22 ;  /* 0x0000001600037305 */ /* 0x000e64000021f100 */
[----:B-1----:R1:W-:Y:S01]  /*b630*/  STG.E.U16 desc[UR36][R8.64], R3 ;  /* 0x0000000308007986 */ /* 0x0023e2000c101524 */
[----:B------:R-:W-:Y:S05]  /*b640*/  BRA `(.L_x_829) ;  /* 0x0000000c00247947 */ /* 0x000fea0003800000 */
.L_x_825:
[----:B------:R-:W-:-:S13]  /*b650*/  ISETP.GT.AND P0, PT, R0, 0x6, PT ;  /* 0x000000060000780c */ /* 0x000fda0003f04270 */
[----:B------:R-:W-:Y:S05]  /*b660*/  @P0 BRA `(.L_x_832) ;  /* 0x00000000002c0947 */ /* 0x000fea0003800000 */
[----:B------:R-:W-:-:S13]  /*b670*/  ISETP.NE.AND P0, PT, R0, 0x5, PT ;  /* 0x000000050000780c */ /* 0x000fda0003f05270 */
[----:B------:R-:W-:Y:S05]  /*b680*/  @!P0 BRA `(.L_x_833) ;  /* 0x0000000000148947 */ /* 0x000fea0003800000 */
[----:B------:R-:W-:-:S13]  /*b690*/  ISETP.NE.AND P0, PT, R0, 0x6, PT ;  /* 0x000000060000780c */ /* 0x000fda0003f05270 */
[----:B------:R-:W-:Y:S05]  /*b6a0*/  @P0 BRA `(.L_x_828) ;  /* 0x0000000800300947 */ /* 0x000fea0003800000 */
[----:B------:R-:W-:-:S05]  /*b6b0*/  IMAD.U32 R3, R22, 0x10000, RZ ;  /* 0x0001000016037824 */ /* 0x000fca00078e00ff */
[----:B------:R2:W-:Y:S01]  /*b6c0*/  STG.E desc[UR36][R8.64], R3 ;  /* 0x0000000308007986 */ /* 0x0005e2000c101924 */
[----:B------:R-:W-:Y:S05]  /*b6d0*/  BRA `(.L_x_829) ;  /* 0x0000000c00007947 */ /* 0x000fea0003800000 */
.L_x_833:
[----:B------:R-:W-:-:S05]  /*b6e0*/  IMAD.U32 R0, R22, 0x10000, RZ ;  /* 0x0001000016007824 */ /* 0x000fca00078e00ff */
[----:B------:R-:W-:-:S05]  /*b6f0*/  F2FP.F16.F32.PACK_AB R0, RZ, R0 ;  /* 0x00000000ff00723e */ /* 0x000fca00000000ff */
[----:B------:R1:W-:Y:S01]  /*b700*/  STG.E.U16 desc[UR36][R8.64], R0 ;  /* 0x0000000008007986 */ /* 0x0003e2000c101524 */
[----:B------:R-:W-:Y:S05]  /*b710*/  BRA `(.L_x_829) ;  /* 0x0000000800f07947 */ /* 0x000fea0003800000 */
.L_x_832:
[----:B------:R-:W-:-:S13]  /*b720*/  ISETP.NE.AND P0, PT, R0, 0x7, PT ;  /* 0x000000070000780c */ /* 0x000fda0003f05270 */
[----:B------:R-:W-:Y:S05]  /*b730*/  @!P0 BRA `(.L_x_834) ;  /* 0x0000000000348947 */ /* 0x000fea0003800000 */
[----:B------:R-:W-:-:S13]  /*b740*/  ISETP.NE.AND P0, PT, R0, 0x8, PT ;  /* 0x000000080000780c */ /* 0x000fda0003f05270 */
[----:B------:R-:W-:Y:S05]  /*b750*/  @!P0 BRA `(.L_x_835) ;  /* 0x0000000000188947 */ /* 0x000fea0003800000 */
[----:B------:R-:W-:-:S13]  /*b760*/  ISETP.NE.AND P0, PT, R0, 0x9, PT ;  /* 0x000000090000780c */ /* 0x000fda0003f05270 */
[----:B------:R-:W-:Y:S05]  /*b770*/  @P0 BRA `(.L_x_828) ;  /* 0x0000000400fc0947 */ /* 0x000fea0003800000 */
[----:B------:R-:W-:Y:S02]  /*b780*/  IMAD.U32 R22, R22, 0x10000, RZ ;  /* 0x0001000016167824 */ /* 0x000fe400078e00ff */
[----:B------:R-:W-:-:S05]  /*b790*/  IMAD.MOV.U32 R23, RZ, RZ, RZ ;  /* 0x000000ffff177224 */ /* 0x000fca00078e00ff */
[----:B------:R3:W-:Y:S01]  /*b7a0*/  STG.E.64 desc[UR36][R8.64], R22 ;  /* 0x0000001608007986 */ /* 0x0007e2000c101b24 */
[----:B------:R-:W-:Y:S05]  /*b7b0*/  BRA `(.L_x_829) ;  /* 0x0000000800c87947 */ /* 0x000fea0003800000 */
.L_x_835:
[----:B------:R-:W-:-:S05]  /*b7c0*/  IMAD.U32 R22, R22, 0x10000, RZ ;  /* 0x0001000016167824 */ /* 0x000fca00078e00ff */
[----:B------:R-:W-:-:S04]  /*b7d0*/  F2FP.F16.F32.PACK_AB R3, RZ, R22 ;  /* 0x00000016ff03723e */ /* 0x000fc800000000ff */
[----:B------:R-:W-:-:S05]  /*b7e0*/  PRMT R3, R3, 0x5410, RZ ;  /* 0x0000541003037816 */ /* 0x000fca00000000ff */
[----:B------:R4:W-:Y:S01]  /*b7f0*/  STG.E desc[UR36][R8.64], R3 ;  /* 0x0000000308007986 */ /* 0x0009e2000c101924 */
[----:B------:R-:W-:Y:S05]  /*b800*/  BRA `(.L_x_829) ;  /* 0x0000000800b47947 */ /* 0x000fea0003800000 */
.L_x_834:
[----:B------:R-:W-:-:S04]  /*b810*/  IMAD.U32 R4, R22, 0x10000, RZ ;  /* 0x0001000016047824 */ /* 0x000fc800078e00ff */
[----:B------:R-:W-:-:S06]  /*b820*/  FMUL.FTZ R4, R4, 1 ;  /* 0x3f80000004047820 */ /* 0x000fcc0000410000 */
[----:B------:R-:W1:Y:S02]  /*b830*/  F2F.F64.F32 R4, R4 ;  /* 0x0000000400047310 */ /* 0x000e640000201800 */
[----:B-1----:R1:W-:Y:S01]  /*b840*/  STG.E.64 desc[UR36][R8.64], R4 ;  /* 0x0000000408007986 */ /* 0x0023e2000c101b24 */
[----:B------:R-:W-:Y:S05]  /*b850*/  BRA `(.L_x_829) ;  /* 0x0000000800a07947 */ /* 0x000fea0003800000 */
.L_x_824:
[----:B------:R-:W-:-:S13]  /*b860*/  ISETP.GT.AND P0, PT, R0, 0x18, PT ;  /* 0x000000180000780c */ /* 0x000fda0003f04270 */
[----:B------:R-:W-:Y:S05]  /*b870*/  @!P0 BRA `(.L_x_836) ;  /* 0x0000000400608947 */ /* 0x000fea0003800000 */
        /* <DEDUP_REMOVED lines=8> */
[----:B------:R-:W-:-:S06]  /*b900*/  IMAD.U32 R3, R22, 0x10000, RZ ;  /* 0x0001000016037824 */ /* 0x000fcc00078e00ff */
[----:B------:R-:W1:Y:S02]  /*b910*/  F2I.FTZ.U32.TRUNC.NTZ R3, R3 ;  /* 0x0000000300037305 */ /* 0x000e64000021f000 */
[----:B-1----:R1:W-:Y:S01]  /*b920*/  STG.E.U16 desc[UR36][R8.64], R3 ;  /* 0x0000000308007986 */ /* 0x0023e2000c101524 */
[----:B------:R-:W-:Y:S05]  /*b930*/  BRA `(.L_x_829) ;  /* 0x0000000800687947 */ /* 0x000fea0003800000 */
.L_x_839:
        /* <DEDUP_REMOVED lines=17> */
.L_x_842:
[----:B------:R-:W-:-:S04]  /*ba50*/  SHF.R.U32.HI R3, RZ, 0x18, R5 ;  /* 0x00000018ff037819 */ /* 0x000fc80000011605 */
[----:B------:R-:W-:-:S04]  /*ba60*/  LOP3.LUT R0, R0, 0x80, R3, 0xf8, !PT ;  /* 0x0000008000007812 */ /* 0x000fc800078ef803 */
[----:B------:R-:W-:-:S07]  /*ba70*/  PRMT R4, R0, 0x7610, R4 ;  /* 0x0000761000047816 */ /* 0x000fce0000000004 */
.L_x_841:
[----:B------:R-:W-:Y:S05]  /*ba80*/  BSYNC.RECONVERGENT B0 ;  /* 0x0000000000007941 */ /* 0x000fea0003800200 */
.L_x_840:
[----:B------:R1:W-:Y:S01]  /*ba90*/  STG.E.U8 desc[UR36][R8.64], R4 ;  /* 0x0000000408007986 */ /* 0x0003e2000c101124 */
[----:B------:R-:W-:Y:S05]  /*baa0*/  BRA `(.L_x_829) ;  /* 0x00000008000c7947 */ /* 0x000fea0003800000 */
.L_x_838:
        /* <DEDUP_REMOVED lines=17> */
.L_x_845:
[----:B------:R-:W-:-:S04]  /*bbc0*/  SHF.R.U32.HI R3, RZ, 0x18, R5 ;  /* 0x00000018ff037819 */ /* 0x000fc80000011605 */
[----:B------:R-:W-:-:S04]  /*bbd0*/  LOP3.LUT R0, R0, 0x80, R3, 0xf8, !PT ;  /* 0x0000008000007812 */ /* 0x000fc800078ef803 */
[----:B------:R-:W-:-:S07]  /*bbe0*/  PRMT R4, R0, 0x7610, R4 ;  /* 0x0000761000047816 */ /* 0x000fce0000000004 */
.L_x_844:
[----:B------:R-:W-:Y:S05]  /*bbf0*/  BSYNC.RECONVERGENT B0 ;  /* 0x0000000000007941 */ /* 0x000fea0003800200 */
.L_x_843:
[----:B------:R1:W-:Y:S01]  /*bc00*/  STG.E.U8 desc[UR36][R8.64], R4 ;  /* 0x0000000408007986 */ /* 0x0003e2000c101124 */
[----:B------:R-:W-:Y:S05]  /*bc10*/  BRA `(.L_x_829) ;  /* 0x0000000400b07947 */ /* 0x000fea0003800000 */
.L_x_837:
[----:B------:R-:W-:-:S13]  /*bc20*/  ISETP.NE.AND P0, PT, R0, 0x1c, PT ;  /* 0x0000001c0000780c */ /* 0x000fda0003f05270 */
[----:B------:R-:W-:Y:S05]  /*bc30*/  @!P0 BRA `(.L_x_846) ;  /* 0x0000000000608947 */ /* 0x000fea0003800000 */
[----:B------:R-:W-:-:S13]  /*bc40*/  ISETP.NE.AND P0, PT, R0, 0x1d, PT ;  /* 0x0000001d0000780c */ /* 0x000fda0003f05270 */
[----:B------:R-:W-:Y:S05]  /*bc50*/  @!P0 BRA `(.L_x_847) ;  /* 0x0000000000488947 */ /* 0x000fea0003800000 */
[----:B------:R-:W-:-:S13]  /*bc60*/  ISETP.NE.AND P0, PT, R0, 0x2c, PT ;  /* 0x0000002c0000780c */ /* 0x000fda0003f05270 */
[----:B------:R-:W-:Y:S05]  /*bc70*/  @P0 BRA `(.L_x_828) ;  /* 0x0000000000bc0947 */ /* 0x000fea0003800000 */
        /* <DEDUP_REMOVED lines=16> */
.L_x_847:
[----:B------:R-:W-:-:S06]  /*bd80*/  IMAD.U32 R4, R22, 0x10000, RZ ;  /* 0x0001000016047824 */ /* 0x000fcc00078e00ff */
[----:B------:R-:W1:Y:S02]  /*bd90*/  F2I.U64.TRUNC R4, R4 ;  /* 0x0000000400047311 */ /* 0x000e64000020d800 */
[----:B-1----:R1:W-:Y:S01]  /*bda0*/  STG.E.64 desc[UR36][R8.64], R4 ;  /* 0x0000000408007986 */ /* 0x0023e2000c101b24 */
[----:B------:R-:W-:Y:S05]  /*bdb0*/  BRA `(.L_x_829) ;  /* 0x0000000400487947 */ /* 0x000fea0003800000 */
.L_x_846:
[----:B------:R-:W-:-:S04]  /*bdc0*/  IMAD.U32 R22, R22, 0x10000, RZ ;  /* 0x0001000016167824 */ /* 0x000fc800078e00ff */
[----:B------:R-:W1:Y:S02]  /*bdd0*/  F2I.FTZ.U32.TRUNC.NTZ R3, R22 ;  /* 0x0000001600037305 */ /* 0x000e64000021f000 */
[----:B-1----:R1:W-:Y:S01]  /*bde0*/  STG.E desc[UR36][R8.64], R3 ;  /* 0x0000000308007986 */ /* 0x0023e2000c101924 */
[----:B------:R-:W-:Y:S05]  /*bdf0*/  BRA `(.L_x_829) ;  /* 0x0000000400387947 */ /* 0x000fea0003800000 */
.L_x_836:
[----:B------:R-:W-:-:S13]  /*be00*/  ISETP.GT.AND P0, PT, R0, 0xe, PT ;  /* 0x0000000e0000780c */ /* 0x000fda0003f04270 */
[----:B------:R-:W-:Y:S05]  /*be10*/  @P0 BRA `(.L_x_848) ;  /* 0x00000000003c0947 */ /* 0x000fea0003800000 */
[----:B------:R-:W-:-:S13]  /*be20*/  ISETP.NE.AND P0, PT, R0, 0xa, PT ;  /* 0x0000000a0000780c */ /* 0x000fda0003f05270 */
[----:B------:R-:W-:Y:S05]  /*be30*/  @!P0 BRA `(.L_x_849) ;  /* 0x00000000001c8947 */ /* 0x000fea0003800000 */
[----:B------:R-:W-:-:S13]  /*be40*/  ISETP.NE.AND P0, PT, R0, 0xb, PT ;  /* 0x0000000b0000780c */ /* 0x000fda0003f05270 */
[----:B------:R-:W-:Y:S05]  /*be50*/  @P0 BRA `(.L_x_828) ;  /* 0x0000000000440947 */ /* 0x000fea0003800000 */
[----:B------:R-:W-:-:S05]  /*be60*/  IMAD.U32 R22, R22, 0x10000, RZ ;  /* 0x0001000016167824 */ /* 0x000fca00078e00ff */
[----:B------:R-:W-:-:S04]  /*be70*/  FSETP.NEU.FTZ.AND P0, PT, R22, RZ, PT ;  /* 0x000000ff1600720b */ /* 0x000fc80003f1d000 */
[----:B------:R-:W-:-:S05]  /*be80*/  SEL R3, RZ, 0x1, !P0 ;  /* 0x00000001ff037807 */ /* 0x000fca0004000000 */
[----:B------:R1:W-:Y:S01]  /*be90*/  STG.E.U8 desc[UR36][R8.64], R3 ;  /* 0x0000000308007986 */ /* 0x0003e2000c101124 */
[----:B------:R-:W-:Y:S05]  /*bea0*/  BRA `(.L_x_829) ;  /* 0x00000004000c7947 */ /* 0x000fea0003800000 */
.L_x_849:
[----:B------:R-:W-:Y:S01]  /*beb0*/  IMAD.U32 R22, R22, 0x10000, RZ ;  /* 0x0001000016167824 */ /* 0x000fe200078e00ff */
[----:B------:R-:W-:-:S03]  /*bec0*/  CS2R R6, SRZ ;  /* 0x0000000000067805 */ /* 0x000fc6000001ff00 */
[----:B------:R-:W-:-:S06]  /*bed0*/  FMUL.FTZ R4, R22, 1 ;  /* 0x3f80000016047820 */ /* 0x000fcc0000410000 */
[----:B------:R-:W1:Y:S02]  /*bee0*/  F2F.F64.F32 R4, R4 ;  /* 0x0000000400047310 */ /* 0x000e640000201800 */
[----:B-1----:R1:W-:Y:S01]  /*bef0*/  STG.E.128 desc[UR36][R8.64], R4 ;  /* 0x0000000408007986 */ /* 0x0023e2000c101d24 */
[----:B------:R-:W-:Y:S05]  /*bf00*/  BRA `(.L_x_829) ;  /* 0x0000000000f47947 */ /* 0x000fea0003800000 */
.L_x_848:
[----:B------:R-:W-:-:S13]  /*bf10*/  ISETP.NE.AND P0, PT, R0, 0xf, PT ;  /* 0x0000000f0000780c */ /* 0x000fda0003f05270 */
[----:B------:R-:W-:Y:S05]  /*bf20*/  @!P0 BRA `(.L_x_850) ;  /* 0x0000000000e88947 */ /* 0x000fea0003800000 */
[----:B------:R-:W-:-:S13]  /*bf30*/  ISETP.NE.AND P0, PT, R0, 0x17, PT ;  /* 0x000000170000780c */ /* 0x000fda0003f05270 */
[----:B------:R-:W-:Y:S05]  /*bf40*/  @!P0 BRA `(.L_x_851) ;  /* 0x0000000000908947 */ /* 0x000fea0003800000 */
[----:B------:R-:W-:-:S13]  /*bf50*/  ISETP.NE.AND P0, PT, R0, 0x18, PT ;  /* 0x000000180000780c */ /* 0x000fda0003f05270 */
[----:B------:R-:W-:Y:S05]  /*bf60*/  @!P0 BRA `(.L_x_852) ;  /* 0x0000000000448947 */ /* 0x000fea0003800000 */
.L_x_828:
        /* <DEDUP_REMOVED lines=16> */
.L_x_853:
[----:B------:R-:W-:Y:S05]  /*c070*/  BRA `(.L_x_829) ;  /* 0x0000000000987947 */ /* 0x000fea0003800000 */
.L_x_852:
        /* <DEDUP_REMOVED lines=13> */
.L_x_855:
[----:B------:R-:W-:Y:S05]  /*c150*/  BSYNC.RECONVERGENT B0 ;  /* 0x0000000000007941 */ /* 0x000fea0003800200 */
.L_x_854:
[----:B------:R-:W-:-:S05]  /*c160*/  LOP3.LUT R3, R0, 0x80, R3, 0xf8, !PT ;  /* 0x0000008000037812 */ /* 0x000fca00078ef803 */
[----:B------:R1:W-:Y:S01]  /*c170*/  STG.E.U8 desc[UR36][R8.64], R3 ;  /* 0x0000000308007986 */ /* 0x0003e2000c101124 */
[----:B------:R-:W-:Y:S05]  /*c180*/  BRA `(.L_x_829) ;  /* 0x0000000000547947 */ /* 0x000fea0003800000 */
.L_x_851:
        /* <DEDUP_REMOVED lines=12> */
.L_x_857:
[----:B------:R-:W-:Y:S01]  /*c250*/  IMAD.MOV.U32 R0, RZ, RZ, 0x7f ;  /* 0x0000007fff007424 */ /* 0x000fe200078e00ff */
[----:B------:R-:W-:-:S04]  /*c260*/  ISETP.GT.U32.AND P0, PT, R4, 0x7f800000, PT ;  /* 0x7f8000000400780c */ /* 0x000fc80003f04070 */
[----:B------:R-:W-:-:S09]  /*c270*/  SEL R0, R0, 0x7c, P0 ;  /* 0x0000007c00007807 */ /* 0x000fd20000000000 */
.L_x_858:
[----:B------:R-:W-:Y:S05]  /*c280*/  BSYNC.RECONVERGENT B0 ;  /* 0x0000000000007941 */ /* 0x000fea0003800200 */
.L_x_856:
[----:B------:R-:W-:-:S04]  /*c290*/  SHF.R.U32.HI R3, RZ, 0x18, R3 ;  /* 0x00000018ff037819 */ /* 0x000fc80000011603 */
[----:B------:R-:W-:-:S05]  /*c2a0*/  LOP3.LUT R3, R0, 0x80, R3, 0xf8, !PT ;  /* 0x0000008000037812 */ /* 0x000fca00078ef803 */
[----:B------:R1:W-:Y:S01]  /*c2b0*/  STG.E.U8 desc[UR36][R8.64], R3 ;  /* 0x0000000308007986 */ /* 0x0003e2000c101124 */
[----:B------:R-:W-:Y:S05]  /*c2c0*/  BRA `(.L_x_829) ;  /* 0x0000000000047947 */ /* 0x000fea0003800000 */
.L_x_850:
[----:B------:R1:W-:Y:S02]  /*c2d0*/  STG.E.U16 desc[UR36][R8.64], R22 ;  /* 0x0000001608007986 */ /* 0x0003e4000c101524 */
.L_x_829:
[----:B------:R-:W-:-:S07]  /*c2e0*/  VIADD R25, R25, 0x80 ;  /* 0x0000008019197836 */ /* 0x000fce0000000000 */
.L_x_786:
[----:B------:R-:W-:-:S13]  /*c2f0*/  ISETP.GE.AND P0, PT, R25, R16, PT ;  /* 0x000000101900720c */ /* 0x000fda0003f06270 */
[----:B------:R-:W-:Y:S05]  /*c300*/  @P0 BREAK.RELIABLE B6 ;  /* 0x0000000000060942 */ /* 0x000fea0003800100 */
[----:B------:R-:W-:Y:S05]  /*c310*/  @P0 BRA `(.L_x_823) ;  /* 0x0000000c00dc0947 */ /* 0x000fea0003800000 */
[----:B------:R-:W-:Y:S05]  /*c320*/  BSYNC.RELIABLE B6 ;  /* 0x0000000000067941 */ /* 0x000fea0003800100 */
.L_x_785:
        /* <DEDUP_REMOVED lines=18> */
[----:B------:R-:W-:-:S06]  /*c450*/  IMAD.U32 R17, R17, 0x10000, RZ ;  /* 0x0001000011117824 */ /* 0x000fcc00078e00ff */
[----:B------:R-:W1:Y:S02]  /*c460*/  F2I.FTZ.TRUNC.NTZ R17, R17 ;  /* 0x0000001100117305 */ /* 0x000e64000021f100 */
[----:B-1----:R1:W-:Y:S01]  /*c470*/  STG.E.U8 desc[UR36][R8.64], R17 ;  /* 0x0000001108007986 */ /* 0x0023e2000c101124 */
[----:B------:R-:W-:Y:S05]  /*c480*/  BRA `(.L_x_864) ;  /* 0x0000000c007c7947 */ /* 0x000fea0003800000 */
.L_x_862:
[----:B------:R-:W-:-:S06]  /*c490*/  IMAD.U32 R5, R17, 0x10000, RZ ;  /* 0x0001000011057824 */ /* 0x000fcc00078e00ff */
[----:B------:R-:W1:Y:S02]  /*c4a0*/  F2I.S64.TRUNC R4, R5 ;  /* 0x0000000500047311 */ /* 0x000e64000020d900 */
[----:B-1----:R2:W-:Y:S01]  /*c4b0*/  STG.E.U8 desc[UR36][R8.64], R4 ;  /* 0x0000000408007986 */ /* 0x0025e2000c101124 */
[----:B------:R-:W-:Y:S05]  /*c4c0*/  BRA `(.L_x_864) ;  /* 0x0000000c006c7947 */ /* 0x000fea0003800000 */
.L_x_861:
        /* <DEDUP_REMOVED lines=10> */
.L_x_866:
[----:B------:R-:W-:-:S06]  /*c570*/  IMAD.U32 R17, R17, 0x10000, RZ ;  /* 0x0001000011117824 */ /* 0x000fcc00078e00ff */
[----:B------:R-:W1:Y:S02]  /*c580*/  F2I.FTZ.TRUNC.NTZ R17, R17 ;  /* 0x0000001100117305 */ /* 0x000e64000021f100 */
[----:B-1----:R1:W-:Y:S01]  /*c590*/  STG.E desc[UR36][R8.64], R17 ;  /* 0x0000001108007986 */ /* 0x0023e2000c101924 */
[----:B------:R-:W-:Y:S05]  /*c5a0*/  BRA `(.L_x_864) ;  /* 0x0000000c00347947 */ /* 0x000fea0003800000 */
.L_x_865:
[----:B------:R-:W-:-:S06]  /*c5b0*/  IMAD.U32 R17, R17, 0x10000, RZ ;  /* 0x0001000011117824 */ /* 0x000fcc00078e00ff */
[----:B------:R-:W1:Y:S02]  /*c5c0*/  F2I.FTZ.TRUNC.NTZ R17, R17 ;  /* 0x0000001100117305 */ /* 0x000e64000021f100 */
[----:B-1----:R3:W-:Y:S01]  /*c5d0*/  STG.E.U16 desc[UR36][R8.64], R17 ;  /* 0x0000001108007986 */ /* 0x0027e2000c101524 */
[----:B------:R-:W-:Y:S05]  /*c5e0*/  BRA `(.L_x_864) ;  /* 0x0000000c00247947 */ /* 0x000fea0003800000 */
.L_x_860:
        /* <DEDUP_REMOVED lines=9> */
.L_x_868:
[----:B------:R-:W-:-:S05]  /*c680*/  IMAD.U32 R0, R17, 0x10000, RZ ;  /* 0x0001000011007824 */ /* 0x000fca00078e00ff */
[----:B------:R-:W-:-:S05]  /*c690*/  F2FP.F16.F32.PACK_AB R0, RZ, R0 ;  /* 0x00000000ff00723e */ /* 0x000fca00000000ff */
[----:B------:R1:W-:Y:S01]  /*c6a0*/  STG.E.U16 desc[UR36][R8.64], R0 ;  /* 0x0000000008007986 */ /* 0x0003e2000c101524 */
[----:B------:R-:W-:Y:S05]  /*c6b0*/  BRA `(.L_x_864) ;  /* 0x0000000800f07947 */ /* 0x000fea0003800000 */
.L_x_867:
        /* <DEDUP_REMOVED lines=10> */
.L_x_870:
[----:B------:R-:W-:-:S05]  /*c760*/  IMAD.U32 R17, R17, 0x10000, RZ ;  /* 0x0001000011117824 */ /* 0x000fca00078e00ff */
[----:B------:R-:W-:-:S04]  /*c770*/  F2FP.F16.F32.PACK_AB R3, RZ, R17 ;  /* 0x00000011ff03723e */ /* 0x000fc800000000ff */
[----:B------:R-:W-:-:S05]  /*c780*/  PRMT R3, R3, 0x5410, RZ ;  /* 0x0000541003037816 */ /* 0x000fca00000000ff */
[----:B------:R1:W-:Y:S01]  /*c790*/  STG.E desc[UR36][R8.64], R3 ;  /* 0x0000000308007986 */ /* 0x0003e2000c101924 */
[----:B------:R-:W-:Y:S05]  /*c7a0*/  BRA `(.L_x_864) ;  /* 0x0000000800b47947 */ /* 0x000fea0003800000 */
.L_x_869:
[----:B------:R-:W-:-:S04]  /*c7b0*/  IMAD.U32 R4, R17, 0x10000, RZ ;  /* 0x0001000011047824 */ /* 0x000fc800078e00ff */
[----:B------:R-:W-:-:S06]  /*c7c0*/  FMUL.FTZ R4, R4, 1 ;  /* 0x3f80000004047820 */ /* 0x000fcc0000410000 */
[----:B------:R-:W1:Y:S02]  /*c7d0*/  F2F.F64.F32 R4, R4 ;  /* 0x0000000400047310 */ /* 0x000e640000201800 */
[----:B-1----:R1:W-:Y:S01]  /*c7e0*/  STG.E.64 desc[UR36][R8.64], R4 ;  /* 0x0000000408007986 */ /* 0x0023e2000c101b24 */
[----:B------:R-:W-:Y:S05]  /*c7f0*/  BRA `(.L_x_864) ;  /* 0x0000000800a07947 */ /* 0x000fea0003800000 */
.L_x_859:
        /* <DEDUP_REMOVED lines=14> */
.L_x_874:
        /* <DEDUP_REMOVED lines=17> */
.L_x_877:
[----:B------:R-:W-:-:S04]  /*c9f0*/  SHF.R.U32.HI R3, RZ, 0x18, R17 ;  /* 0x00000018ff037819 */ /* 0x000fc80000011611 */
[----:B------:R-:W-:-:S04]  /*ca00*/  LOP3.LUT R0, R0, 0x80, R3, 0xf8, !PT ;  /* 0x0000008000007812 */ /* 0x000fc800078ef803 */
[----:B------:R-:W-:-:S07]  /*ca10*/  PRMT R4, R0, 0x7610, R4 ;  /* 0x0000761000047816 */ /* 0x000fce0000000004 */
.L_x_876:
[----:B------:R-:W-:Y:S05]  /*ca20*/  BSYNC.RECONVERGENT B0 ;  /* 0x0000000000007941 */ /* 0x000fea0003800200 */
.L_x_875:
[----:B------:R1:W-:Y:S01]  /*ca30*/  STG.E.U8 desc[UR36][R8.64], R4 ;  /* 0x0000000408007986 */ /* 0x0003e2000c101124 */
[----:B------:R-:W-:Y:S05]  /*ca40*/  BRA `(.L_x_864) ;  /* 0x00000008000c7947 */ /* 0x000fea0003800000 */
.L_x_873:
        /* <DEDUP_REMOVED lines=17> */
.L_x_880:
[----:B------:R-:W-:-:S04]  /*cb60*/  SHF.R.U32.HI R3, RZ, 0x18, R17 ;  /* 0x00000018ff037819 */ /* 0x000fc80000011611 */
[----:B------:R-:W-:-:S04]  /*cb70*/  LOP3.LUT R0, R0, 0x80, R3, 0xf8, !PT ;  /* 0x0000008000007812 */ /* 0x000fc800078ef803 */
[----:B------:R-:W-:-:S07]  /*cb80*/  PRMT R4, R0, 0x7610, R4 ;  /* 0x0000761000047816 */ /* 0x000fce0000000004 */
.L_x_879:
[----:B------:R-:W-:Y:S05]  /*cb90*/  BSYNC.RECONVERGENT B0 ;  /* 0x0000000000007941 */ /* 0x000fea0003800200 */
.L_x_878:
[----:B------:R1:W-:Y:S01]  /*cba0*/  STG.E.U8 desc[UR36][R8.64], R4 ;  /* 0x0000000408007986 */ /* 0x0003e2000c101124 */
[----:B------:R-:W-:Y:S05]  /*cbb0*/  BRA `(.L_x_864) ;  /* 0x0000000400b07947 */ /* 0x000fea0003800000 */
.L_x_872:
        /* <DEDUP_REMOVED lines=22> */
.L_x_882:
[----:B------:R-:W-:-:S06]  /*cd20*/  IMAD.U32 R4, R17, 0x10000, RZ ;  /* 0x0001000011047824 */ /* 0x000fcc00078e00ff */
[----:B------:R-:W1:Y:S02]  /*cd30*/  F2I.U64.TRUNC R4, R4 ;  /* 0x0000000400047311 */ /* 0x000e64000020d800 */
[----:B-1----:R1:W-:Y:S01]  /*cd40*/  STG.E.64 desc[UR36][R8.64], R4 ;  /* 0x0000000408007986 */ /* 0x0023e2000c101b24 */
[----:B------:R-:W-:Y:S05]  /*cd50*/  BRA `(.L_x_864) ;  /* 0x0000000400487947 */ /* 0x000fea0003800000 */
.L_x_881:
[----:B------:R-:W-:-:S06]  /*cd60*/  IMAD.U32 R17, R17, 0x10000, RZ ;  /* 0x0001000011117824 */ /* 0x000fcc00078e00ff */
[----:B------:R-:W1:Y:S02]  /*cd70*/  F2I.FTZ.U32.TRUNC.NTZ R17, R17 ;  /* 0x0000001100117305 */ /* 0x000e64000021f000 */
[----:B-1----:R1:W-:Y:S01]  /*cd80*/  STG.E desc[UR36][R8.64], R17 ;  /* 0x0000001108007986 */ /* 0x0023e2000c101924 */
[----:B------:R-:W-:Y:S05]  /*cd90*/  BRA `(.L_x_864) ;  /* 0x0000000400387947 */ /* 0x000fea0003800000 */
.L_x_871:
        /* <DEDUP_REMOVED lines=11> */
.L_x_884:
[----:B------:R-:W-:Y:S01]  /*ce50*/  IMAD.U32 R17, R17, 0x10000, RZ ;  /* 0x0001000011117824 */ /* 0x000fe200078e00ff */
[----:B------:R-:W-:-:S03]  /*ce60*/  CS2R R6, SRZ ;  /* 0x0000000000067805 */ /* 0x000fc6000001ff00 */
[----:B------:R-:W-:-:S06]  /*ce70*/  FMUL.FTZ R4, R17, 1 ;  /* 0x3f80000011047820 */ /* 0x000fcc0000410000 */
[----:B------:R-:W1:Y:S02]  /*ce80*/  F2F.F64.F32 R4, R4 ;  /* 0x0000000400047310 */ /* 0x000e640000201800 */
[----:B-1----:R1:W-:Y:S01]  /*ce90*/  STG.E.128 desc[UR36][R8.64], R4 ;  /* 0x0000000408007986 */ /* 0x0023e2000c101d24 */
[----:B------:R-:W-:Y:S05]  /*cea0*/  BRA `(.L_x_864) ;  /* 0x0000000000f47947 */ /* 0x000fea0003800000 */
.L_x_883:
[----:B------:R-:W-:-:S13]  /*ceb0*/  ISETP.NE.AND P0, PT, R0, 0xf, PT ;  /* 0x0000000f0000780c */ /* 0x000fda0003f05270 */
[----:B------:R-:W-:Y:S05]  /*cec0*/  @!P0 BRA `(.L_x_885) ;  /* 0x0000000000e88947 */ /* 0x000fea0003800000 */
[----:B------:R-:W-:-:S13]  /*ced0*/  ISETP.NE.AND P0, PT, R0, 0x17, PT ;  /* 0x000000170000780c */ /* 0x000fda0003f05270 */
[----:B------:R-:W-:Y:S05]  /*cee0*/  @!P0 BRA `(.L_x_886) ;  /* 0x0000000000908947 */ /* 0x000fea0003800000 */
[----:B------:R-:W-:-:S13]  /*cef0*/  ISETP.NE.AND P0, PT, R0, 0x18, PT ;  /* 0x000000180000780c */ /* 0x000fda0003f05270 */
[----:B------:R-:W-:Y:S05]  /*cf00*/  @!P0 BRA `(.L_x_887) ;  /* 0x0000000000448947 */ /* 0x000fea0003800000 */
.L_x_863:
        /* <DEDUP_REMOVED lines=16> */
.L_x_888:
[----:B------:R-:W-:Y:S05]  /*d010*/  BRA `(.L_x_864) ;  /* 0x0000000000987947 */ /* 0x000fea0003800000 */
.L_x_887:
        /* <DEDUP_REMOVED lines=13> */
.L_x_890:
[----:B------:R-:W-:Y:S05]  /*d0f0*/  BSYNC.RECONVERGENT B0 ;  /* 0x0000000000007941 */ /* 0x000fea0003800200 */
.L_x_889:
[----:B------:R-:W-:-:S05]  /*d100*/  LOP3.LUT R3, R0, 0x80, R3, 0xf8, !PT ;  /* 0x0000008000037812 */ /* 0x000fca00078ef803 */
[----:B------:R1:W-:Y:S01]  /*d110*/  STG.E.U8 desc[UR36][R8.64], R3 ;  /* 0x0000000308007986 */ /* 0x0003e2000c101124 */
[----:B------:R-:W-:Y:S05]  /*d120*/  BRA `(.L_x_864) ;  /* 0x0000000000547947 */ /* 0x000fea0003800000 */
.L_x_886:
        /* <DEDUP_REMOVED lines=12> */
.L_x_892:
[----:B------:R-:W-:Y:S01]  /*d1f0*/  IMAD.MOV.U32 R0, RZ, RZ, 0x7f ;  /* 0x0000007fff007424 */ /* 0x000fe200078e00ff */
[----:B------:R-:W-:-:S04]  /*d200*/  ISETP.GT.U32.AND P0, PT, R4, 0x7f800000, PT ;  /* 0x7f8000000400780c */ /* 0x000fc80003f04070 */
[----:B------:R-:W-:-:S09]  /*d210*/  SEL R0, R0, 0x7c, P0 ;  /* 0x0000007c00007807 */ /* 0x000fd20000000000 */
.L_x_893:
[----:B------:R-:W-:Y:S05]  /*d220*/  BSYNC.RECONVERGENT B0 ;  /* 0x0000000000007941 */ /* 0x000fea0003800200 */
.L_x_891:
[----:B------:R-:W-:-:S04]  /*d230*/  SHF.R.U32.HI R3, RZ, 0x18, R3 ;  /* 0x00000018ff037819 */ /* 0x000fc80000011603 */
[----:B------:R-:W-:-:S05]  /*d240*/  LOP3.LUT R3, R0, 0x80, R3, 0xf8, !PT ;  /* 0x0000008000037812 */ /* 0x000fca00078ef803 */
[----:B------:R1:W-:Y:S01]  /*d250*/  STG.E.U8 desc[UR36][R8.64], R3 ;  /* 0x0000000308007986 */ /* 0x0003e2000c101124 */
[----:B------:R-:W-:Y:S05]  /*d260*/  BRA `(.L_x_864) ;  /* 0x0000000000047947 */ /* 0x000fea0003800000 */
.L_x_885:
[----:B------:R1:W-:Y:S02]  /*d270*/  STG.E.U16 desc[UR36][R8.64], R17 ;  /* 0x0000001108007986 */ /* 0x0003e4000c101524 */
.L_x_864:
[----:B------:R-:W-:-:S07]  /*d280*/  VIADD R25, R25, 0x80 ;  /* 0x0000008019197836 */ /* 0x000fce0000000000 */
.L_x_823:
[----:B------:R-:W-:Y:S05]  /*d290*/  BSYNC.RECONVERGENT B7 ;  /* 0x0000000000077941 */ /* 0x000fea0003800200 */
.L_x_784:
[----:B------:R-:W-:-:S13]  /*d2a0*/  ISETP.GE.AND P0, PT, R25, R16, PT ;  /* 0x000000101900720c */ /* 0x000fda0003f06270 */
[----:B------:R-:W-:Y:S05]  /*d2b0*/  @P0 EXIT ;  /* 0x000000000000094d */ /* 0x000fea0003800000 */
[----:B-1234-:R-:W1:Y:S01]  /*d2c0*/  LDC.64 R4, c[0x0][0x388] ;  /* 0x0000e200ff047b82 */ /* 0x01ee620000000a00 */
[----:B------:R-:W2:Y:S01]  /*d2d0*/  LDCU UR4, c[0x0][0x3b4] ;  /* 0x00007680ff0477ac */ /* 0x000ea20008000800 */
[----:B------:R-:W-:Y:S01]  /*d2e0*/  PRMT R0, R19, 0x9910, RZ ;  /* 0x0000991013007816 */ /* 0x000fe200000000ff */
[----:B------:R-:W-:-:S03]  /*d2f0*/  IMAD R2, R2, 0x200, R25 ;  /* 0x0000020002027824 */ /* 0x000fc600078e0219 */
[----:B------:R-:W-:Y:S01]  /*d300*/  ISETP.GT.AND P1, PT, R0, 0x9, PT ;  /* 0x000000090000780c */ /* 0x000fe20003f24270 */
[----:B--2---:R-:W-:-:S05]  /*d310*/  IMAD R3, R2, UR4, RZ ;  /* 0x0000000402037c24 */ /* 0x004fca000f8e02ff */
[----:B-1----:R-:W-:-:S05]  /*d320*/  IADD3 R2, P0, PT, R3, R4, RZ ;  /* 0x0000000403027210 */ /* 0x002fca0007f1e0ff */
[----:B------:R-:W-:Y:S02]  /*d330*/  IMAD.X R3, RZ, RZ, R5, P0 ;  /* 0x000000ffff037224 */ /* 0x000fe400000e0605 */
[----:B------:R-:W-:Y:S06]  /*d340*/  @P1 BRA `(.L_x_894) ;  /* 0x00000004000c1947 */ /* 0x000fec0003800000 */
        /* <DEDUP_REMOVED lines=10> */
[----:B-1----:R-:W-:Y:S01]  /*d3f0*/  STG.E.U8 desc[UR36][R2.64], R5 ;  /* 0x0000000502007986 */ /* 0x002fe2000c101124 */
[----:B------:R-:W-:Y:S05]  /*d400*/  EXIT ;  /* 0x000000000000794d */ /* 0x000fea0003800000 */
.L_x_897:
[----:B------:R-:W-:-:S06]  /*d410*/  IMAD.U32 R5, R18, 0x10000, RZ ;  /* 0x0001000012057824 */ /* 0x000fcc00078e00ff */
[----:B------:R-:W1:Y:S02]  /*d420*/  F2I.S64.TRUNC R4, R5 ;  /* 0x0000000500047311 */ /* 0x000e64000020d900 */
[----:B-1----:R-:W-:Y:S01]  /*d430*/  STG.E.U8 desc[UR36][R2.64], R4 ;  /* 0x0000000402007986 */ /* 0x002fe2000c101124 */
[----:B------:R-:W-:Y:S05]  /*d440*/  EXIT ;  /* 0x000000000000794d */ /* 0x000fea0003800000 */
.L_x_896:
        /* <DEDUP_REMOVED lines=8> */
[----:B-1----:R-:W-:Y:S01]  /*d4d0*/  STG.E.64 desc[UR36][R2.64], R4 ;  /* 0x0000000402007986 */ /* 0x002fe2000c101b24 */
[----:B------:R-:W-:Y:S05]  /*d4e0*/  EXIT ;  /* 0x000000000000794d */ /* 0x000fea0003800000 */
.L_x_900:
[----:B------:R-:W-:-:S04]  /*d4f0*/  IMAD.U32 R18, R18, 0x10000, RZ ;  /* 0x0001000012127824 */ /* 0x000fc800078e00ff */
[----:B------:R-:W1:Y:S02]  /*d500*/  F2I.FTZ.TRUNC.NTZ R5, R18 ;  /* 0x0000001200057305 */ /* 0x000e64000021f100 */
[----:B-1----:R-:W-:Y:S01]  /*d510*/  STG.E desc[UR36][R2.64], R5 ;  /* 0x0000000502007986 */ /* 0x002fe2000c101924 */
[----:B------:R-:W-:Y:S05]  /*d520*/  EXIT ;  /* 0x000000000000794d */ /* 0x000fea0003800000 */
.L_x_899:
[----:B------:R-:W-:-:S04]  /*d530*/  IMAD.U32 R18, R18, 0x10000, RZ ;  /* 0x0001000012127824 */ /* 0x000fc800078e00ff */
[----:B------:R-:W1:Y:S02]  /*d540*/  F2I.FTZ.TRUNC.NTZ R5, R18 ;  /* 0x0000001200057305 */ /* 0x000e64000021f100 */
[----:B-1----:R-:W-:Y:S01]  /*d550*/  STG.E.U16 desc[UR36][R2.64], R5 ;  /* 0x0000000502007986 */ /* 0x002fe2000c101524 */
[----:B------:R-:W-:Y:S05]  /*d560*/  EXIT ;  /* 0x000000000000794d */ /* 0x000fea0003800000 */
.L_x_895:
[----:B------:R-:W-:-:S13]  /*d570*/  ISETP.GT.AND P0, PT, R0, 0x6, PT ;  /* 0x000000060000780c */ /* 0x000fda0003f04270 */
[----:B------:R-:W-:Y:S05]  /*d580*/  @P0 BRA `(.L_x_901) ;  /* 0x00000000002c0947 */ /* 0x000fea0003800000 */
[----:B------:R-:W-:-:S13]  /*d590*/  ISETP.NE.AND P0, PT, R0, 0x5, PT ;  /* 0x000000050000780c */ /* 0x000fda0003f05270 */
[----:B------:R-:W-:Y:S05]  /*d5a0*/  @!P0 BRA `(.L_x_902) ;  /* 0x0000000000148947 */ /* 0x000fea0003800000 */
[----:B------:R-:W-:-:S13]  /*d5b0*/  ISETP.NE.AND P0, PT, R0, 0x6, PT ;  /* 0x000000060000780c */ /* 0x000fda0003f05270 */
[----:B------:R-:W-:Y:S05]  /*d5c0*/  @P0 BRA `(.L_x_898) ;  /* 0x0000000800300947 */ /* 0x000fea0003800000 */
[----:B------:R-:W-:-:S05]  /*d5d0*/  IMAD.U32 R5, R18, 0x10000, RZ ;  /* 0x0001000012057824 */ /* 0x000fca00078e00ff */
[----:B------:R-:W-:Y:S01]  /*d5e0*/  STG.E desc[UR36][R2.64], R5 ;  /* 0x0000000502007986 */ /* 0x000fe2000c101924 */
[----:B------:R-:W-:Y:S05]  /*d5f0*/  EXIT ;  /* 0x000000000000794d */ /* 0x000fea0003800000 */
.L_x_902:
[----:B------:R-:W-:-:S05]  /*d600*/  IMAD.U32 R0, R18, 0x10000, RZ ;  /* 0x0001000012007824 */ /* 0x000fca00078e00ff */
[----:B------:R-:W-:-:S05]  /*d610*/  F2FP.F16.F32.PACK_AB R0, RZ, R0 ;  /* 0x00000000ff00723e */ /* 0x000fca00000000ff */
[----:B------:R-:W-:Y:S01]  /*d620*/  STG.E.U16 desc[UR36][R2.64], R0 ;  /* 0x0000000002007986 */ /* 0x000fe2000c101524 */
[----:B------:R-:W-:Y:S05]  /*d630*/  EXIT ;  /* 0x000000000000794d */ /* 0x000fea0003800000 */
.L_x_901:
        /* <DEDUP_REMOVED lines=8> */
[----:B------:R-:W-:Y:S01]  /*d6c0*/  STG.E.64 desc[UR36][R2.64], R18 ;  /* 0x0000001202007986 */ /* 0x000fe2000c101b24 */
[----:B------:R-:W-:Y:S05]  /*d6d0*/  EXIT ;  /* 0x000000000000794d */ /* 0x000fea0003800000 */
.L_x_904:
[----:B------:R-:W-:-:S05]  /*d6e0*/  IMAD.U32 R18, R18, 0x10000, RZ ;  /* 0x0001000012127824 */ /* 0x000fca00078e00ff */
[----:B------:R-:W-:-:S04]  /*d6f0*/  F2FP.F16.F32.PACK_AB R5, RZ, R18 ;  /* 0x00000012ff05723e */ /* 0x000fc800000000ff */
[----:B------:R-:W-:-:S05]  /*d700*/  PRMT R5, R5, 0x5410, RZ ;  /* 0x0000541005057816 */ /* 0x000fca00000000ff */
[----:B------:R-:W-:Y:S01]  /*d710*/  STG.E desc[UR36][R2.64], R5 ;  /* 0x0000000502007986 */ /* 0x000fe2000c101924 */
[----:B------:R-:W-:Y:S05]  /*d720*/  EXIT ;  /* 0x000000000000794d */ /* 0x000fea0003800000 */
.L_x_903:
[----:B------:R-:W-:-:S04]  /*d730*/  IMAD.U32 R4, R18, 0x10000, RZ ;  /* 0x0001000012047824 */ /* 0x000fc800078e00ff */
[----:B------:R-:W-:-:S06]  /*d740*/  FMUL.FTZ R4, R4, 1 ;  /* 0x3f80000004047820 */ /* 0x000fcc0000410000 */
[----:B------:R-:W1:Y:S02]  /*d750*/  F2F.F64.F32 R4, R4 ;  /* 0x0000000400047310 */ /* 0x000e640000201800 */
[----:B-1----:R-:W-:Y:S01]  /*d760*/  STG.E.64 desc[UR36][R2.64], R4 ;  /* 0x0000000402007986 */ /* 0x002fe2000c101b24 */
[----:B------:R-:W-:Y:S05]  /*d770*/  EXIT ;  /* 0x000000000000794d */ /* 0x000fea0003800000 */
.L_x_894:
        /* <DEDUP_REMOVED lines=12> */
[----:B-1----:R-:W-:Y:S01]  /*d840*/  STG.E.U16 desc[UR36][R2.64], R5 ;  /* 0x0000000502007986 */ /* 0x002fe2000c101524 */
[----:B------:R-:W-:Y:S05]  /*d850*/  EXIT ;  /* 0x000000000000794d */ /* 0x000fea0003800000 */
.L_x_908:
        /* <DEDUP_REMOVED lines=18> */
.L_x_911:
[----:B------:R-:W-:-:S04]  /*d980*/  SHF.R.U32.HI R5, RZ, 0x18, R5 ;  /* 0x00000018ff057819 */ /* 0x000fc80000011605 */
[----:B------:R-:W-:-:S07]  /*d990*/  LOP3.LUT R0, R0, 0x80, R5, 0xf8, !PT ;  /* 0x0000008000007812 */ /* 0x000fce00078ef805 */
.L_x_910:
[----:B------:R-:W-:Y:S05]  /*d9a0*/  BSYNC.RECONVERGENT B0 ;  /* 0x0000000000007941 */ /* 0x000fea0003800200 */
.L_x_909:
[----:B------:R-:W-:Y:S01]  /*d9b0*/  STG.E.U8 desc[UR36][R2.64], R0 ;  /* 0x0000000002007986 */ /* 0x000fe2000c101124 */
[----:B------:R-:W-:Y:S05]  /*d9c0*/  EXIT ;  /* 0x000000000000794d */ /* 0x000fea0003800000 */
.L_x_907:
        /* <DEDUP_REMOVED lines=18> */
.L_x_914:
[----:B------:R-:W-:-:S04]  /*daf0*/  SHF.R.U32.HI R5, RZ, 0x18, R5 ;  /* 0x00000018ff057819 */ /* 0x000fc80000011605 */
[----:B------:R-:W-:-:S07]  /*db00*/  LOP3.LUT R0, R0, 0x80, R5, 0xf8, !PT ;  /* 0x0000008000007812 */ /* 0x000fce00078ef805 */
.L_x_913:
[----:B------:R-:W-:Y:S05]  /*db10*/  BSYNC.RECONVERGENT B0 ;  /* 0x0000000000007941 */ /* 0x000fea0003800200 */
.L_x_912:
[----:B------:R-:W-:Y:S01]  /*db20*/  STG.E.U8 desc[UR36][R2.64], R0 ;  /* 0x0000000002007986 */ /* 0x000fe2000c101124 */
[----:B------:R-:W-:Y:S05]  /*db30*/  EXIT ;  /* 0x000000000000794d */ /* 0x000fea0003800000 */
.L_x_906:
        /* <DEDUP_REMOVED lines=22> */
.L_x_916:
[----:B------:R-:W-:-:S06]  /*dca0*/  IMAD.U32 R4, R18, 0x10000, RZ ;  /* 0x0001000012047824 */ /* 0x000fcc00078e00ff */
[----:B------:R-:W1:Y:S02]  /*dcb0*/  F2I.U64.TRUNC R4, R4 ;  /* 0x0000000400047311 */ /* 0x000e64000020d800 */
[----:B-1----:R-:W-:Y:S01]  /*dcc0*/  STG.E.64 desc[UR36][R2.64], R4 ;  /* 0x0000000402007986 */ /* 0x002fe2000c101b24 */
[----:B------:R-:W-:Y:S05]  /*dcd0*/  EXIT ;  /* 0x000000000000794d */ /* 0x000fea0003800000 */
.L_x_915:
[----:B------:R-:W-:-:S04]  /*dce0*/  IMAD.U32 R18, R18, 0x10000, RZ ;  /* 0x0001000012127824 */ /* 0x000fc800078e00ff */
[----:B------:R-:W1:Y:S02]  /*dcf0*/  F2I.FTZ.U32.TRUNC.NTZ R5, R18 ;  /* 0x0000001200057305 */ /* 0x000e64000021f000 */
[----:B-1----:R-:W-:Y:S01]  /*dd00*/  STG.E desc[UR36][R2.64], R5 ;  /* 0x0000000502007986 */ /* 0x002fe2000c101924 */
[----:B------:R-:W-:Y:S05]  /*dd10*/  EXIT ;  /* 0x000000000000794d */ /* 0x000fea0003800000 */
.L_x_905:
        /* <DEDUP_REMOVED lines=9> */
[----:B------:R-:W-:Y:S01]  /*ddb0*/  STG.E.U8 desc[UR36][R2.64], R5 ;  /* 0x0000000502007986 */ /* 0x000fe2000c101124 */
[----:B------:R-:W-:Y:S05]  /*ddc0*/  EXIT ;  /* 0x000000000000794d */ /* 0x000fea0003800000 */
.L_x_918:
[----:B------:R-:W-:Y:S01]  /*ddd0*/  IMAD.U32 R18, R18, 0x10000, RZ ;  /* 0x0001000012127824 */ /* 0x000fe200078e00ff */
[----:B------:R-:W-:-:S03]  /*dde0*/  CS2R R6, SRZ ;  /* 0x0000000000067805 */ /* 0x000fc6000001ff00 */
[----:B------:R-:W-:-:S06]  /*ddf0*/  FMUL.FTZ R4, R18, 1 ;  /* 0x3f80000012047820 */ /* 0x000fcc0000410000 */
[----:B------:R-:W1:Y:S02]  /*de00*/  F2F.F64.F32 R4, R4 ;  /* 0x0000000400047310 */ /* 0x000e640000201800 */
[----:B-1----:R-:W-:Y:S01]  /*de10*/  STG.E.128 desc[UR36][R2.64], R4 ;  /* 0x0000000402007986 */ /* 0x002fe2000c101d24 */
[----:B------:R-:W-:Y:S05]  /*de20*/  EXIT ;  /* 0x000000000000794d */ /* 0x000fea0003800000 */
.L_x_917:
[----:B------:R-:W-:-:S13]  /*de30*/  ISETP.NE.AND P0, PT, R0, 0xf, PT ;  /* 0x0000000f0000780c */ /* 0x000fda0003f05270 */
[----:B------:R-:W-:Y:S05]  /*de40*/  @!P0 BRA `(.L_x_919) ;  /* 0x0000000000e88947 */ /* 0x000fea0003800000 */
[----:B------:R-:W-:-:S13]  /*de50*/  ISETP.NE.AND P0, PT, R0, 0x17, PT ;  /* 0x000000170000780c */ /* 0x000fda0003f05270 */
[----:B------:R-:W-:Y:S05]  /*de60*/  @!P0 BRA `(.L_x_920) ;  /* 0x0000000000908947 */ /* 0x000fea0003800000 */
[----:B------:R-:W-:-:S13]  /*de70*/  ISETP.NE.AND P0, PT, R0, 0x18, PT ;  /* 0x000000180000780c */ /* 0x000fda0003f05270 */
[----:B------:R-:W-:Y:S05]  /*de80*/  @!P0 BRA `(.L_x_921) ;  /* 0x0000000000448947 */ /* 0x000fea0003800000 */
.L_x_898:
[----:B------:R-:W-:Y:S01]  /*de90*/  MOV R0, 0x0 ;  /* 0x0000000000007802 */ /* 0x000fe20000000f00 */
[----:B------:R-:W1:Y:S01]  /*dea0*/  LDCU.64 UR4, c[0x4][0x178] ;  /* 0x01002f00ff0477ac */ /* 0x000e620008000a00 */
[----:B------:R-:W-:Y:S02]  /*deb0*/  IMAD.MOV.U32 R8, RZ, RZ, 0x65 ;  /* 0x00000065ff087424 */ /* 0x000fe400078e00ff */
[----:B------:R2:W3:Y:S01]  /*dec0*/  LDC.64 R2, c[0x4][R0] ;  /* 0x0100000000027b82 */ /* 0x0004e20000000a00 */
[----:B------:R-:W4:Y:S01]  /*ded0*/  LDCU.64 UR6, c[0x4][0x180] ;  /* 0x01003000ff0677ac */ /* 0x000f220008000a00 */
[----:B0-----:R-:W-:Y:S02]  /*dee0*/  IMAD.MOV.U32 R12, RZ, RZ, 0x1 ;  /* 0x00000001ff0c7424 */ /* 0x001fe400078e00ff */
[----:B------:R-:W-:Y:S01]  /*def0*/  IMAD.MOV.U32 R13, RZ, RZ, RZ ;  /* 0x000000ffff0d7224 */ /* 0x000fe200078e00ff */
[----:B------:R-:W0:Y:S01]  /*df00*/  LDCU.64 UR8, c[0x4][0x90] ;  /* 0x01001200ff0877ac */ /* 0x000e220008000a00 */
[----:B-1----:R-:W-:-:S02]  /*df10*/  IMAD.U32 R4, RZ, RZ, UR4 ;  /* 0x00000004ff047e24 */ /* 0x002fc4000f8e00ff */
[----:B------:R-:W-:Y:S02]  /*df20*/  IMAD.U32 R5, RZ, RZ, UR5 ;  /* 0x00000005ff057e24 */ /* 0x000fe4000f8e00ff */
[----:B----4-:R-:W-:Y:S02]  /*df30*/  IMAD.U32 R6, RZ, RZ, UR6 ;  /* 0x00000006ff067e24 */ /* 0x010fe4000f8e00ff */
[----:B------:R-:W-:Y:S02]  /*df40*/  IMAD.U32 R7, RZ, RZ, UR7 ;  /* 0x00000007ff077e24 */ /* 0x000fe4000f8e00ff */
[----:B0-----:R-:W-:Y:S02]  /*df50*/  IMAD.U32 R10, RZ, RZ, UR8 ;  /* 0x00000008ff0a7e24 */ /* 0x001fe4000f8e00ff */
[----:B--2---:R-:W-:-:S07]  /*df60*/  IMAD.U32 R11, RZ, RZ, UR9 ;  /* 0x00000009ff0b7e24 */ /* 0x004fce000f8e00ff */
[----:B------:R-:W-:-:S07]  /*df70*/  LEPC R20, `(.L_x_922) ;  /* 0x000000001014794e */ /* 0x000fce0000000000 */
[----:B---3--:R-:W-:Y:S05]  /*df80*/  CALL.ABS.NOINC R2 ;  /* 0x0000000002007343 */ /* 0x008fea0003c00000 */
.L_x_922:
[----:B------:R-:W-:Y:S05]  /*df90*/  EXIT ;  /* 0x000000000000794d */ /* 0x000fea0003800000 */
.L_x_921:
        /* <DEDUP_REMOVED lines=13> */
.L_x_924:
[----:B------:R-:W-:Y:S05]  /*e070*/  BSYNC.RECONVERGENT B0 ;  /* 0x0000000000007941 */ /* 0x000fea0003800200 */
.L_x_923:
[----:B------:R-:W-:-:S05]  /*e080*/  LOP3.LUT R5, R0, 0x80, R5, 0xf8, !PT ;  /* 0x0000008000057812 */ /* 0x000fca00078ef805 */
[----:B------:R-:W-:Y:S01]  /*e090*/  STG.E.U8 desc[UR36][R2.64], R5 ;  /* 0x0000000502007986 */ /* 0x000fe2000c101124 */
[----:B------:R-:W-:Y:S05]  /*e0a0*/  EXIT ;  /* 0x000000000000794d */ /* 0x000fea0003800000 */
.L_x_920:
        /* <DEDUP_REMOVED lines=12> */
.L_x_926:
[----:B------:R-:W-:Y:S01]  /*e170*/  IMAD.MOV.U32 R0, RZ, RZ, 0x7f ;  /* 0x0000007fff007424 */ /* 0x000fe200078e00ff */
[----:B------:R-:W-:-:S04]  /*e180*/  ISETP.GT.U32.AND P0, PT, R4, 0x7f800000, PT ;  /* 0x7f8000000400780c */ /* 0x000fc80003f04070 */
[----:B------:R-:W-:-:S09]  /*e190*/  SEL R0, R0, 0x7c, P0 ;  /* 0x0000007c00007807 */ /* 0x000fd20000000000 */
.L_x_927:
[----:B------:R-:W-:Y:S05]  /*e1a0*/  BSYNC.RECONVERGENT B0 ;  /* 0x0000000000007941 */ /* 0x000fea0003800200 */
.L_x_925:
[----:B------:R-:W-:-:S04]  /*e1b0*/  SHF.R.U32.HI R5, RZ, 0x18, R5 ;  /* 0x00000018ff057819 */ /* 0x000fc80000011605 */
[----:B------:R-:W-:-:S05]  /*e1c0*/  LOP3.LUT R5, R0, 0x80, R5, 0xf8, !PT ;  /* 0x0000008000057812 */ /* 0x000fca00078ef805 */
[----:B------:R-:W-:Y:S01]  /*e1d0*/  STG.E.U8 desc[UR36][R2.64], R5 ;  /* 0x0000000502007986 */ /* 0x000fe2000c101124 */
[----:B------:R-:W-:Y:S05]  /*e1e0*/  EXIT ;  /* 0x000000000000794d */ /* 0x000fea0003800000 */
.L_x_919:
[----:B------:R-:W-:Y:S01]  /*e1f0*/  STG.E.U16 desc[UR36][R2.64], R18 ;  /* 0x0000001202007986 */ /* 0x000fe2000c101524 */
[----:B------:R-:W-:Y:S05]  /*e200*/  EXIT ;  /* 0x000000000000794d */ /* 0x000fea0003800000 */
.L_x_928:
        /* <DEDUP_REMOVED lines=15> */
.L_x_37034:


//--------------------- .text._ZN2at6native18elementwise_kernelILi128ELi4EZNS0_22gpu_kernel_impl_nocastINS0_13BinaryFunctorIN3c108BFloat16ES5_S5_ZZZNS0_15binary_internal21div_floor_kernel_cudaERNS_18TensorIteratorBaseEENKUlvE1_clEvENKUlvE2_clEvEUlS5_S5_E_EEEEvS8_RKT_EUliE_EEviT1_ --------------------------
	.section	.text._ZN2at6native18elementwise_kernelILi128ELi4EZNS0_22gpu_kernel_impl_nocastINS0_13BinaryFunctorIN3c108BFloat16ES5_S5_ZZZNS0_15binary_internal21div_floor_kernel_cudaERNS_18TensorIteratorBaseEENKUlvE1_clEvENKUlvE2_clEvEUlS5_S5_E_EEEEvS8_RKT_EUliE_EEviT1_,"ax",@progbits
	.align	128
        .global         _ZN2at6native18elementwise_kernelILi128ELi4EZNS0_22gpu_kernel_impl_nocastINS0_13BinaryFunctorIN3c108BFloat16ES5_S5_ZZZNS0_15binary_internal21div_floor_kernel_cudaERNS_18TensorIteratorBaseEENKUlvE1_clEvENKUlvE2_clEvEUlS5_S5_E_EEEEvS8_RKT_EUliE_EEviT1_
        .type           _ZN2at6native18elementwise_kernelILi128ELi4EZNS0_22gpu_kernel_impl_nocastINS0_13BinaryFunctorIN3c108BFloat16ES5_S5_ZZZNS0_15binary_internal21div_floor_kernel_cudaERNS_18TensorIteratorBaseEENKUlvE1_clEvENKUlvE2_clEvEUlS5_S5_E_EEEEvS8_RKT_EUliE_EEviT1_,@function
        .size           _ZN2at6native18elementwise_kernelILi128ELi4EZNS0_22gpu_kernel_impl_nocastINS0_13BinaryFunctorIN3c108BFloat16ES5_S5_ZZZNS0_15binary_internal21div_floor_kernel_cudaERNS_18TensorIteratorBaseEENKUlvE1_clEvENKUlvE2_clEvEUlS5_S5_E_EEEEvS8_RKT_EUliE_EEviT1_,(.L_x_37035 - _ZN2at6native18elementwise_kernelILi128ELi4EZNS0_22gpu_kernel_impl_nocastINS0_13BinaryFunctorIN3c108BFloat16ES5_S5_ZZZNS0_15binary_internal21div_floor_kernel_cudaERNS_18TensorIteratorBaseEENKUlvE1_clEvENKUlvE2_clEvEUlS5_S5_E_EEEEvS8_RKT_EUliE_EEviT1_)
        .other          _ZN2at6native18elementwise_kernelILi128ELi4EZNS0_22gpu_kernel_impl_nocastINS0_13BinaryFunctorIN3c108BFloat16ES5_S5_ZZZNS0_15binary_internal21div_floor_kernel_cudaERNS_18TensorIteratorBaseEENKUlvE1_clEvENKUlvE2_clEvEUlS5_S5_E_EEEEvS8_RKT_EUliE_EEviT1_,@"STO_CUDA_ENTRY STV_DEFAULT"
_ZN2at6native18elementwise_kernelILi128ELi4EZNS0_22gpu_kernel_impl_nocastINS0_13BinaryFunctorIN3c108BFloat16ES5_S5_ZZZNS0_15binary_internal21div_floor_kernel_cudaERNS_18TensorIteratorBaseEENKUlvE1_clEvENKUlvE2_clEvEUlS5_S5_E_EEEEvS8_RKT_EUliE_EEviT1_:
.text._ZN2at6native18elementwise_kernelILi128ELi4EZNS0_22gpu_kernel_impl_nocastINS0_13BinaryFunctorIN3c108BFloat16ES5_S5_ZZZNS0_15binary_internal21div_floor_kernel_cudaERNS_18TensorIteratorBaseEENKUlvE1_clEvENKUlvE2_clEvEUlS5_S5_E_EEEEvS8_RKT_EUliE_EEviT1_:
[----:B------:R-:W-:Y:S08]  /*0000*/  LDC R1, c[0x0][0x37c] ;  /* 0x0000df00ff017b82 */ /* 0x000ff00000000800 */
[----:B------:R-:W0:Y:S01]  /*0010*/  LDC R2, c[0x0][0x388] ;  /* 0x0000e200ff027b82 */ /* 0x000e220000000800 */
[----:B------:R-:W1:Y:S01]  /*0020*/  S2R R3, SR_TID.X ;  /* 0x0000000000037919 */ /* 0x000e620000002100 */
[----:B------:R-:W2:Y:S06]  /*0030*/  LDCU.64 UR6, c[0x0][0x358] ;  /* 0x00006b00ff0677ac */ /* 0x000eac0008000a00 */
[----:B------:R-:W3:Y:S01]  /*0040*/  S2UR UR4, SR_CTAID.X ;  /* 0x00000000000479c3 */ /* 0x000ee20000002500 */
[----:B0-----:R-:W-:Y:S01]  /*0050*/  ISETP.NE.AND P0, PT, R2, RZ, PT ;  /* 0x000000ff0200720c */ /* 0x001fe20003f05270 */
[----:B---3--:R-:W-:-:S06]  /*0060*/  USHF.L.U32 UR4, UR4, 0x9, URZ ;  /* 0x0000000904047899 */ /* 0x008fcc00080006ff */
[----:B-1----:R-:W-:-:S06]  /*0070*/  LOP3.LUT R3, R3, UR4, RZ, 0xfc, !PT ;  /* 0x0000000403037c12 */ /* 0x002fcc000f8efcff */
[----:B--2---:R-:W-:Y:S05]  /*0080*/  @P0 BRA `(.L_x_929) ;  /* 0x0000001800d00947 */ /* 0x004fea0003800000 */
[----:B------:R-:W0:Y:S01]  /*0090*/  LDCU UR4, c[0x0][0x380] ;  /* 0x00007000ff0477ac */ /* 0x000e220008000800 */
[----:B------:R-:W-:Y:S04]  /*00a0*/  BSSY.RECONVERGENT B3, `(.L_x_930) ;  /* 0x0000148000037945 */ /* 0x000fe80003800200 */
[----:B------:R-:W-:Y:S01]  /*00b0*/  BSSY.RELIABLE B2, `(.L_x_931) ;  /* 0x00000d7000027945 */ /* 0x000fe20003800100 */
[----:B0-----:R-:W-:-:S13]  /*00c0*/  ISETP.GE.AND P0, PT, R3, UR4, PT ;  /* 0x0000000403007c0c */ /* 0x001fda000bf06270 */
[----:B------:R-:W-:Y:S05]  /*00d0*/  @P0 BRA `(.L_x_932) ;  /* 0x0000000c00440947 */ /* 0x000fea0003800000 */
[----:B------:R-:W0:Y:S08]  /*00e0*/  LDC.64 R6, c[0x0][0x5f8] ;  /* 0x00017e00ff067b82 */ /* 0x000e300000000a00 */
[----:B------:R-:W1:Y:S01]  /*00f0*/  LDC.64 R4, c[0x0][0x5f0] ;  /* 0x00017c00ff047b82 */ /* 0x000e620000000a00 */
[----:B0-----:R-:W2:Y:S04]  /*0100*/  LDG.E.U16 R0, desc[UR6][R6.64] ;  /* 0x0000000606007981 */ /* 0x001ea8000c1e1500 */
[----:B-1----:R0:W5:Y:S01]  /*0110*/  LDG.E.U16 R5, desc[UR6][R4.64] ;  /* 0x0000000604057981 */ /* 0x002162000c1e1500 */
[----:B--2---:R-:W-:-:S04]  /*0120*/  SHF.L.U32 R0, R0, 0x10, RZ ;  /* 0x0000001000007819 */ /* 0x004fc800000006ff */
[----:B------:R-:W-:-:S13]  /*0130*/  FSETP.NEU.FTZ.AND P0, PT, R0, RZ, PT ;  /* 0x000000ff0000720b */ /* 0x000fda0003f1d000 */
[----:B0-----:R-:W-:Y:S05]  /*0140*/  @!P0 BRA `(.L_x_933) ;  /* 0x0000000400648947 */ /* 0x001fea0003800000 */
[----:B-----5:R-:W-:-:S04]  /*0150*/  SHF.L.U32 R5, R5, 0x10, RZ ;  /* 0x0000001005057819 */ /* 0x020fc800000006ff */
[C---:B------:R-:W-:Y:S01]  /*0160*/  FSETP.GEU.FTZ.AND P0, PT, |R5|.reuse, |R0|, PT ;  /* 0x400000000500720b */ /* 0x040fe20003f1e200 */
[----:B------:R-:W-:-:S12]  /*0170*/  FADD.FTZ R7, |R5|, -RZ ;  /* 0x800000ff05077221 */ /* 0x000fd80000010200 */
[----:B------:R-:W-:Y:S05]  /*0180*/  @!P0 BRA `(.L_x_934) ;  /* 0x0000000000e48947 */ /* 0x000fea0003800000 */
[----:B------:R-:W-:-:S05]  /*0190*/  FMUL.FTZ R2, |R0|, 8388608 ;  /* 0x4b00000000027820 */ /* 0x000fca0000410200 */
[----:B------:R-:W-:-:S13]  /*01a0*/  FSETP.GTU.FTZ.AND P0, PT, R7, R2, PT ;  /* 0x000000020700720b */ /* 0x000fda0003f1c000 */
[----:B------:R-:W-:Y:S05]  /*01b0*/  @P0 BRA `(.L_x_935) ;  /* 0x0000000000600947 */ /* 0x000fea0003800000 */
[----:B------:R-:W-:-:S04]  /*01c0*/  FADD.FTZ R2, |R0|, -RZ ;  /* 0x800000ff00027221 */ /* 0x000fc80000010200 */
        /* <DEDUP_REMOVED lines=18> */
.L_x_937:
[----:B------:R-:W-:Y:S01]  /*02f0*/  FSETP.GEU.FTZ.AND P0, PT, R9, -R2, PT ;  /* 0x800000020900720b */ /* 0x000fe20003f1e000 */
[----:B------:R-:W-:-:S12]  /*0300*/  FADD.FTZ R4, R4, -1 ;  /* 0xbf80000004047421 */ /* 0x000fd80000010000 */
[----:B------:R-:W-:-:S07]  /*0310*/  @!P0 FADD.FTZ R4, R4, -1 ;  /* 0xbf80000004048421 */ /* 0x000fce0000010000 */
.L_x_936:
[----:B------:R-:W-:Y:S01]  /*0320*/  FFMA.FTZ R7, -R2, R4, R7 ;  /* 0x0000000402077223 */ /* 0x000fe20000010107 */
[----:B------:R-:W-:Y:S06]  /*0330*/  BRA `(.L_x_934) ;  /* 0x0000000000787947 */ /* 0x000fec0003800000 */
.L_x_935:
[----:B------:R-:W-:Y:S02]  /*0340*/  LOP3.LUT R4, R2, 0xff800000, RZ, 0xc0, !PT ;  /* 0xff80000002047812 */ /* 0x000fe400078ec0ff */
[C---:B------:R-:W-:Y:S02]  /*0350*/  ISETP.GT.U32.AND P0, PT, R7.reuse, 0x7f7fffff, PT ;  /* 0x7f7fffff0700780c */ /* 0x040fe40003f04070 */
[C---:B------:R-:W-:Y:S02]  /*0360*/  IADD3 R6, PT, PT, R7.reuse, -R4, RZ ;  /* 0x8000000407067210 */ /* 0x040fe40007ffe0ff */
[----:B------:R-:W-:Y:S02]  /*0370*/  LOP3.LUT R7, R7, 0x7fffff, RZ, 0xc0, !PT ;  /* 0x007fffff07077812 */ /* 0x000fe400078ec0ff */
[----:B------:R-:W-:Y:S02]  /*0380*/  LOP3.LUT R6, R6, 0xff800000, RZ, 0xc0, !PT ;  /* 0xff80000006067812 */ /* 0x000fe400078ec0ff */
[----:B------:R-:W-:-:S02]  /*0390*/  FSETP.GT.FTZ.AND P2, PT, |R0|, RZ, PT ;  /* 0x000000ff0000720b */ /* 0x000fc40003f54200 */
[----:B------:R-:W-:Y:S02]  /*03a0*/  IADD3 R6, PT, PT, R6, 0xb800000, RZ ;  /* 0x0b80000006067810 */ /* 0x000fe40007ffe0ff */
[----:B------:R-:W-:Y:S02]  /*03b0*/  FSEL R4, R4, +QNAN , !P0 ;  /* 0x7fffffff04047808 */ /* 0x000fe40004000000 */
[----:B------:R-:W-:Y:S02]  /*03c0*/  ISETP.NE.AND P1, PT, R6, RZ, PT ;  /* 0x000000ff0600720c */ /* 0x000fe40003f25270 */
[----:B------:R-:W-:Y:S02]  /*03d0*/  LOP3.LUT R7, R7, 0x3f800000, RZ, 0xfc, !PT ;  /* 0x3f80000007077812 */ /* 0x000fe400078efcff */
[----:B------:R-:W-:-:S09]  /*03e0*/  FSEL R11, R4, +QNAN , P2 ;  /* 0x7fffffff040b7808 */ /* 0x000fd20001000000 */
[----:B------:R-:W-:Y:S05]  /*03f0*/  @!P1 BRA `(.L_x_938) ;  /* 0x0000000000409947 */ /* 0x000fea0003800000 */
[----:B------:R-:W-:-:S04]  /*0400*/  LOP3.LUT R2, R2, 0x7fffff, RZ, 0xc0, !PT ;  /* 0x007fffff02027812 */ /* 0x000fc800078ec0ff */
[----:B------:R-:W-:-:S04]  /*0410*/  LOP3.LUT R2, R2, 0x3f800000, RZ, 0xfc, !PT ;  /* 0x3f80000002027812 */ /* 0x000fc800078efcff */
[----:B------:R0:W1:Y:S03]  /*0420*/  MUFU.RCP R4, R2 ;  /* 0x0000000200047308 */ /* 0x0000660000001000 */
.L_x_939:
[----:B------:R-:W-:-:S04]  /*0430*/  VIMNMX.U32 R8, PT, PT, R6, 0xb800000, PT ;  /* 0x0b80000006087848 */ /* 0x000fc80003fe0000 */
[C---:B------:R-:W-:Y:S02]  /*0440*/  IADD3 R7, PT, PT, R8.reuse, R7, RZ ;  /* 0x0000000708077210 */ /* 0x040fe40007ffe0ff */
[----:B------:R-:W-:-:S03]  /*0450*/  IADD3 R6, PT, PT, -R8, R6, RZ ;  /* 0x0000000608067210 */ /* 0x000fc60007ffe1ff */
[----:B-1----:R-:W-:Y:S01]  /*0460*/  FMUL.FTZ R9, R4, R7 ;  /* 0x0000000704097220 */ /* 0x002fe20000410000 */
[----:B------:R-:W-:-:S03]  /*0470*/  ISETP.NE.AND P1, PT, R6, RZ, PT ;  /* 0x000000ff0600720c */ /* 0x000fc60003f25270 */
[----:B------:R-:W-:-:S04]  /*0480*/  FFMA.FTZ R10, -R2, R9, R7 ;  /* 0x00000009020a7223 */ /* 0x000fc80000010107 */
[----:B------:R-:W-:-:S04]  /*0490*/  FFMA.FTZ R10, R4, R10, R9 ;  /* 0x0000000a040a7223 */ /* 0x000fc80000010009 */
[----:B------:R-:W-:-:S04]  /*04a0*/  FFMA.FTZ R9, -R2, R10, R7 ;  /* 0x0000000a02097223 */ /* 0x000fc80000010107 */
[----:B------:R-:W-:-:S06]  /*04b0*/  FFMA.FTZ.RZ R9, R4, R9, R10 ;  /* 0x0000000904097223 */ /* 0x000fcc000001c00a */
[----:B------:R-:W1:Y:S02]  /*04c0*/  FRND.TRUNC R9, R9 ;  /* 0x0000000900097307 */ /* 0x000e64000020d000 */
[----:B-1----:R-:W-:-:S05]  /*04d0*/  FFMA.FTZ R7, -R2, R9, R7 ;  /* 0x0000000902077223 */ /* 0x002fca0000010107 */
[----:B------:R-:W-:-:S13]  /*04e0*/  ISETP.NE.AND P0, PT, R7, RZ, PT ;  /* 0x000000ff0700720c */ /* 0x000fda0003f05270 */
[----:B------:R-:W-:Y:S05]  /*04f0*/  @P0 BRA P1, `(.L_x_939) ;  /* 0xfffffffc00cc0947 */ /* 0x000fea000083ffff */
.L_x_938:
[----:B0-----:R-:W-:-:S04]  /*0500*/  FMUL.FTZ R2, R7, 1.1920928955078125e-07 ;  /* 0x3400000007027820 */ /* 0x001fc80000410000 */
[----:B------:R-:W-:-:S07]  /*0510*/  FMUL.FTZ R7, R11, R2 ;  /* 0x000000020b077220 */ /* 0x000fce0000410000 */
.L_x_934:
[C---:B------:R-:W-:Y:S01]  /*0520*/  FSETP.NAN.FTZ.AND P0, PT, |R7|.reuse, |R7|, PT ;  /* 0x400000070700720b */ /* 0x040fe20003f18200 */
[----:B------:R-:W0:Y:S01]  /*0530*/  MUFU.RCP R4, R0 ;  /* 0x0000000000047308 */ /* 0x000e220000001000 */
[C---:B------:R-:W-:Y:S02]  /*0540*/  LOP3.LUT R2, R7.reuse, 0x80000000, R5, 0xb8, !PT ;  /* 0x8000000007027812 */ /* 0x040fe400078eb805 */
[----:B------:R-:W-:Y:S02]  /*0550*/  FSETP.GEU.FTZ.AND P2, PT, R0, RZ, PT ;  /* 0x000000ff0000720b */ /* 0x000fe40003f5e000 */
[----:B------:R-:W-:-:S04]  /*0560*/  FSEL R2, R7, R2, P0 ;  /* 0x0000000207027208 */ /* 0x000fc80000000000 */
[C---:B------:R-:W-:Y:S02]  /*0570*/  FSETP.NEU.FTZ.AND P1, PT, R2.reuse, RZ, PT ;  /* 0x000000ff0200720b */ /* 0x040fe40003f3d000 */
[----:B------:R-:W-:Y:S01]  /*0580*/  FSETP.GEU.FTZ.AND P0, PT, R2, RZ, PT ;  /* 0x000000ff0200720b */ /* 0x000fe20003f1e000 */
[----:B------:R-:W-:-:S03]  /*0590*/  FADD.FTZ R2, R5, -R2 ;  /* 0x8000000205027221 */ /* 0x000fc60000010000 */
[----:B------:R-:W-:Y:S01]  /*05a0*/  PLOP3.LUT P0, PT, P1, P2, P0, 0x9f, 0x0 ;  /* 0x000000000000781c */ /* 0x000fe20000f05307 */
[----:B0-----:R-:W-:-:S12]  /*05b0*/  FMUL.FTZ R2, R2, R4 ;  /* 0x0000000402027220 */ /* 0x001fd80000410000 */
[----:B------:R-:W-:-:S05]  /*05c0*/  @!P0 FADD.FTZ R2, R2, -1 ;  /* 0xbf80000002028421 */ /* 0x000fca0000010000 */
[----:B------:R-:W-:-:S13]  /*05d0*/  FSETP.NEU.FTZ.AND P0, PT, R2, RZ, PT ;  /* 0x000000ff0200720b */ /* 0x000fda0003f1d000 */
[----:B------:R-:W-:-:S06]  /*05e0*/  @!P0 FMUL.FTZ R5, R5, R4 ;  /* 0x0000000405058220 */ /* 0x000fcc0000410000 */
[----:B------:R-:W0:Y:S02]  /*05f0*/  @!P0 F2F.BF16.F32 R5, R5 ;  /* 0x0000000500058304 */ /* 0x000e240000202000 */
[----:B0-----:R-:W-:-:S04]  /*0600*/  @!P0 SHF.L.U32 R0, R5, 0x10, RZ ;  /* 0x0000001005008819 */ /* 0x001fc800000006ff */
[----:B------:R-:W-:-:S04]  /*0610*/  @!P0 LOP3.LUT R0, RZ, 0x80000000, R0, 0xb8, !PT ;  /* 0x80000000ff008812 */ /* 0x000fc800078eb800 */
[----:B------:R-:W-:Y:S01]  /*0620*/  @!P0 F2FP.BF16.F32.PACK_AB R6, RZ, R0 ;  /* 0x00000000ff06823e */ /* 0x000fe200000010ff */
[----:B------:R-:W-:Y:S06]  /*0630*/  @!P0 BRA `(.L_x_940) ;  /* 0x0000000000388947 */ /* 0x000fec0003800000 */
[----:B------:R-:W0:Y:S08]  /*0640*/  FRND.FTZ.FLOOR R0, R2 ;  /* 0x0000000200007307 */ /* 0x000e300000215000 */
[----:B0-----:R-:W0:Y:S02]  /*0650*/  F2F.BF16.F32 R0, R0 ;  /* 0x0000000000007304 */ /* 0x001e240000202000 */
[C---:B0-----:R-:W-:Y:S01]  /*0660*/  IMAD.U32 R5, R0.reuse, 0x10000, RZ ;  /* 0x0001000000057824 */ /* 0x041fe200078e00ff */
[----:B------:R-:W-:-:S03]  /*0670*/  PRMT R6, R0, 0x7610, R6 ;  /* 0x0000761000067816 */ /* 0x000fc60000000006 */
[----:B------:R-:W-:-:S05]  /*0680*/  FADD.FTZ R4, -R5, R2 ;  /* 0x0000000205047221 */ /* 0x000fca0000010100 */
[----:B------:R-:W-:-:S13]  /*0690*/  FSETP.GT.FTZ.AND P0, PT, R4, 0.5, PT ;  /* 0x3f0000000400780b */ /* 0x000fda0003f14000 */
[----:B------:R-:W-:Y:S05]  /*06a0*/  @!P0 BRA `(.L_x_940) ;  /* 0x00000000001c8947 */ /* 0x000fea0003800000 */
[----:B------:R-:W-:-:S05]  /*06b0*/  FADD.FTZ R6, R5, 1 ;  /* 0x3f80000005067421 */ /* 0x000fca0000010000 */
[----:B------:R-:W-:Y:S01]  /*06c0*/  F2FP.BF16.F32.PACK_AB R6, RZ, R6 ;  /* 0x00000006ff06723e */ /* 0x000fe200000010ff */
[----:B------:R-:W-:Y:S06]  /*06d0*/  BRA `(.L_x_940) ;  /* 0x0000000000107947 */ /* 0x000fec0003800000 */
.L_x_933:
[----:B------:R-:W0:Y:S01]  /*06e0*/  MUFU.RCP R0, R0 ;  /* 0x0000000000007308 */ /* 0x000e220000001000 */
[----:B-----5:R-:W-:-:S05]  /*06f0*/  SHF.L.U32 R5, R5, 0x10, RZ ;  /* 0x0000001005057819 */ /* 0x020fca00000006ff */
[----:B0-----:R-:W-:-:S05]  /*0700*/  FMUL.FTZ R5, R5, R0 ;  /* 0x0000000005057220 */ /* 0x001fca0000410000 */
[----:B------:R-:W-:-:S07]  /*0710*/  F2FP.BF16.F32.PACK_AB R6, RZ, R5 ;  /* 0x00000005ff06723e */ /* 0x000fce00000010ff */
.L_x_940:
[----:B------:R-:W0:Y:S01]  /*0720*/  LDC.64 R4, c[0x0][0x5e8] ;  /* 0x00017a00ff047b82 */ /* 0x000e220000000a00 */
[----:B------:R-:W-:-:S04]  /*0730*/  IADD3 R3, PT, PT, R3, 0x80, RZ ;  /* 0x0000008003037810 */ /* 0x000fc80007ffe0ff */
[----:B------:R-:W-:-:S13]  /*0740*/  ISETP.GE.AND P0, PT, R3, UR4, PT ;  /* 0x0000000403007c0c */ /* 0x000fda000bf06270 */
[----:B------:R-:W-:Y:S05]  /*0750*/  @P0 BREAK.RELIABLE B2 ;  /* 0x0000000000020942 */ /* 0x000fea0003800100 */
[----:B0-----:R0:W-:Y:S01]  /*0760*/  STG.E.U16 desc[UR6][R4.64], R6 ;  /* 0x0000000604007986 */ /* 0x0011e2000c101506 */
[----:B------:R-:W-:Y:S05]  /*0770*/  @P0 BRA `(.L_x_941) ;  /* 0x0000000c00680947 */ /* 0x000fea0003800000 */
[----:B0-----:R-:W0:Y:S08]  /*0780*/  LDC.64 R6, c[0x0][0x5f8] ;  /* 0x00017e00ff067b82 */ /* 0x001e300000000a00 */
        /* <DEDUP_REMOVED lines=32> */
.L_x_946:
[----:B------:R-:W-:Y:S01]  /*0990*/  FSETP.GEU.FTZ.AND P0, PT, R9, -R2, PT ;  /* 0x800000020900720b */ /* 0x000fe20003f1e000 */
[----:B------:R-:W-:-:S12]  /*09a0*/  FADD.FTZ R4, R4, -1 ;  /* 0xbf80000004047421 */ /* 0x000fd80000010000 */
[----:B------:R-:W-:-:S07]  /*09b0*/  @!P0 FADD.FTZ R4, R4, -1 ;  /* 0xbf80000004048421 */ /* 0x000fce0000010000 */
.L_x_945:
[----:B------:R-:W-:Y:S01]  /*09c0*/  FFMA.FTZ R7, -R2, R4, R7 ;  /* 0x0000000402077223 */ /* 0x000fe20000010107 */
[----:B------:R-:W-:Y:S06]  /*09d0*/  BRA `(.L_x_943) ;  /* 0x0000000000787947 */ /* 0x000fec0003800000 */
.L_x_944:
        /* <DEDUP_REMOVED lines=15> */
.L_x_948:
[----:B------:R-:W-:-:S04]  /*0ad0*/  VIMNMX.U32 R8, PT, PT, R6, 0xb800000, PT ;  /* 0x0b80000006087848 */ /* 0x000fc80003fe0000 */
[----:B------:R-:W-:Y:S01]  /*0ae0*/  IADD3 R7, PT, PT, R8, R7, RZ ;  /* 0x0000000708077210 */ /* 0x000fe20007ffe0ff */
[----:B------:R-:W-:-:S04]  /*0af0*/  IMAD.IADD R6, R6, 0x1, -R8 ;  /* 0x0000000106067824 */ /* 0x000fc800078e0a08 */
        /* <DEDUP_REMOVED lines=10> */
.L_x_947:
[----:B0-----:R-:W-:-:S04]  /*0ba0*/  FMUL.FTZ R2, R7, 1.1920928955078125e-07 ;  /* 0x3400000007027820 */ /* 0x001fc80000410000 */
[----:B------:R-:W-:-:S07]  /*0bb0*/  FMUL.FTZ R7, R11, R2 ;  /* 0x000000020b077220 */ /* 0x000fce0000410000 */
.L_x_943:
        /* <DEDUP_REMOVED lines=20> */
[----:B0-----:R-:W-:-:S02]  /*0d00*/  SHF.L.U32 R5, R0, 0x10, RZ ;  /* 0x0000001000057819 */ /* 0x001fc400000006ff */
[----:B------:R-:W-:-:S03]  /*0d10*/  PRMT R6, R0, 0x7610, R6 ;  /* 0x0000761000067816 */ /* 0x000fc60000000006 */
[----:B------:R-:W-:-:S05]  /*0d20*/  FADD.FTZ R4, -R5, R2 ;  /* 0x0000000205047221 */ /* 0x000fca0000010100 */
[----:B------:R-:W-:-:S13]  /*0d30*/  FSETP.GT.FTZ.AND P0, PT, R4, 0.5, PT ;  /* 0x3f0000000400780b */ /* 0x000fda0003f14000 */
[----:B------:R-:W-:Y:S05]  /*0d40*/  @!P0 BRA `(.L_x_949) ;  /* 0x00000000001c8947 */ /* 0x000fea0003800000 */
[----:B------:R-:W-:-:S05]  /*0d50*/  FADD.FTZ R6, R5, 1 ;  /* 0x3f80000005067421 */ /* 0x000fca0000010000 */
[----:B------:R-:W-:Y:S01]  /*0d60*/  F2FP.BF16.F32.PACK_AB R6, RZ, R6 ;  /* 0x00000006ff06723e */ /* 0x000fe200000010ff */
[----:B------:R-:W-:Y:S06]  /*0d70*/  BRA `(.L_x_949) ;  /* 0x0000000000107947 */ /* 0x000fec0003800000 */
.L_x_942:
[----:B------:R-:W0:Y:S01]  /*0d80*/  MUFU.RCP R0, R0 ;  /* 0x0000000000007308 */ /* 0x000e220000001000 */
[----:B-----5:R-:W-:-:S05]  /*0d90*/  SHF.L.U32 R5, R5, 0x10, RZ ;  /* 0x0000001005057819 */ /* 0x020fca00000006ff */
[----:B0-----:R-:W-:-:S05]  /*0da0*/  FMUL.FTZ R5, R5, R0 ;  /* 0x0000000005057220 */ /* 0x001fca0000410000 */
[----:B------:R-:W-:-:S07]  /*0db0*/  F2FP.BF16.F32.PACK_AB R6, RZ, R5 ;  /* 0x00000005ff06723e */ /* 0x000fce00000010ff */
.L_x_949:
[----:B------:R-:W0:Y:S01]  /*0dc0*/  LDC.64 R4, c[0x0][0x5e8] ;  /* 0x00017a00ff047b82 */ /* 0x000e220000000a00 */
[----:B------:R-:W-:Y:S01]  /*0dd0*/  IADD3 R3, PT, PT, R3, 0x80, RZ ;  /* 0x0000008003037810 */ /* 0x000fe20007ffe0ff */
[----:B0-----:R0:W-:Y:S06]  /*0de0*/  STG.E.U16 desc[UR6][R4.64], R6 ;  /* 0x0000000604007986 */ /* 0x0011ec000c101506 */
.L_x_932:
[----:B------:R-:W-:-:S13]  /*0df0*/  ISETP.GE.AND P0, PT, R3, UR4, PT ;  /* 0x0000000403007c0c */ /* 0x000fda000bf06270 */
[----:B------:R-:W-:Y:S05]  /*0e00*/  @P0 BREAK.RELIABLE B2 ;  /* 0x0000000000020942 */ /* 0x000fea0003800100 */
[----:B------:R-:W-:Y:S05]  /*0e10*/  @P0 BRA `(.L_x_941) ;  /* 0x0000000400c00947 */ /* 0x000fea0003800000 */
[----:B------:R-:W-:Y:S05]  /*0e20*/  BSYNC.RELIABLE B2 ;  /* 0x0000000000027941 */ /* 0x000fea0003800100 */
.L_x_931:
[----:B0-----:R-:W0:Y:S08]  /*0e30*/  LDC.64 R6, c[0x0][0x5f8] ;  /* 0x00017e00ff067b82 */ /* 0x001e300000000a00 */
[----:B------:R-:W1:Y:S01]  /*0e40*/  LDC.64 R4, c[0x0][0x5f0] ;  /* 0x00017c00ff047b82 */ /* 0x000e620000000a00 */
[----:B0-----:R-:W2:Y:S04]  /*0e50*/  LDG.E.U16 R0, desc[UR6][R6.64] ;  /* 0x0000000606007981 */ /* 0x001ea8000c1e1500 */
[----:B-1----:R0:W5:Y:S01]  /*0e60*/  LDG.E.U16 R5, desc[UR6][R4.64] ;  /* 0x0000000604057981 */ /* 0x002162000c1e1500 */
[----:B------:R-:W-:Y:S01]  /*0e70*/  BSSY.RECONVERGENT B1, `(.L_x_950) ;  /* 0x0000067000017945 */ /* 0x000fe20003800200 */
[----:B--2---:R-:W-:-:S04]  /*0e80*/  SHF.L.U32 R0, R0, 0x10, RZ ;  /* 0x0000001000007819 */ /* 0x004fc800000006ff */
[----:B------:R-:W-:-:S13]  /*0e90*/  FSETP.NEU.FTZ.AND P0, PT, R0, RZ, PT ;  /* 0x000000ff0000720b */ /* 0x000fda0003f1d000 */
[----:B0-----:R-:W-:Y:S05]  /*0ea0*/  @!P0 BRA `(.L_x_951) ;  /* 0x00000004007c8947 */ /* 0x001fea0003800000 */
[----:B-----5:R-:W-:-:S04]  /*0eb0*/  SHF.L.U32 R5, R5, 0x10, RZ ;  /* 0x0000001005057819 */ /* 0x020fc800000006ff */
[C---:B------:R-:W-:Y:S01]  /*0ec0*/  FSETP.GEU.FTZ.AND P0, PT, |R5|.reuse, |R0|, PT ;  /* 0x400000000500720b */ /* 0x040fe20003f1e200 */
[----:B------:R-:W-:-:S12]  /*0ed0*/  FADD.FTZ R7, |R5|, -RZ ;  /* 0x800000ff05077221 */ /* 0x000fd80000010200 */
[----:B------:R-:W-:Y:S05]  /*0ee0*/  @!P0 BRA `(.L_x_952) ;  /* 0x0000000000fc8947 */ /* 0x000fea0003800000 */
[----:B------:R-:W-:Y:S01]  /*0ef0*/  FMUL.FTZ R2, |R0|, 8388608 ;  /* 0x4b00000000027820 */ /* 0x000fe20000410200 */
[----:B------:R-:W-:Y:S04]  /*0f00*/  BSSY.RECONVERGENT B0, `(.L_x_952) ;  /* 0x000003d000007945 */ /* 0x000fe80003800200 */
        /* <DEDUP_REMOVED lines=22> */
.L_x_956:
[----:B------:R-:W-:Y:S01]  /*1070*/  FSETP.GEU.FTZ.AND P0, PT, R9, -R2, PT ;  /* 0x800000020900720b */ /* 0x000fe20003f1e000 */
[----:B------:R-:W-:-:S12]  /*1080*/  FADD.FTZ R4, R4, -1 ;  /* 0xbf80000004047421 */ /* 0x000fd80000010000 */
[----:B------:R-:W-:-:S07]  /*1090*/  @!P0 FADD.FTZ R4, R4, -1 ;  /* 0xbf80000004048421 */ /* 0x000fce0000010000 */
.L_x_955:
[----:B------:R-:W-:Y:S05]  /*10a0*/  BSYNC.RECONVERGENT B4 ;  /* 0x0000000000047941 */ /* 0x000fea0003800200 */
.L_x_954:
[----:B------:R-:W-:Y:S01]  /*10b0*/  FFMA.FTZ R7, -R2, R4, R7 ;  /* 0x0000000402077223 */ /* 0x000fe20000010107 */
[----:B------:R-:W-:Y:S06]  /*10c0*/  BRA `(.L_x_957) ;  /* 0x0000000000807947 */ /* 0x000fec0003800000 */
.L_x_953:
[----:B------:R-:W-:Y:S01]  /*10d0*/  LOP3.LUT R4, R2, 0xff800000, RZ, 0xc0, !PT ;  /* 0xff80000002047812 */ /* 0x000fe200078ec0ff */
[----:B------:R-:W-:Y:S01]  /*10e0*/  BSSY.RECONVERGENT B4, `(.L_x_958) ;  /* 0x000001c000047945 */ /* 0x000fe20003800200 */
[C---:B------:R-:W-:Y:S02]  /*10f0*/  ISETP.GT.U32.AND P0, PT, R7.reuse, 0x7f7fffff, PT ;  /* 0x7f7fffff0700780c */ /* 0x040fe40003f04070 */
[C---:B------:R-:W-:Y:S02]  /*1100*/  IADD3 R6, PT, PT, R7.reuse, -R4, RZ ;  /* 0x8000000407067210 */ /* 0x040fe40007ffe0ff */
[----:B------:R-:W-:Y:S02]  /*1110*/  LOP3.LUT R7, R7, 0x7fffff, RZ, 0xc0, !PT ;  /* 0x007fffff07077812 */ /* 0x000fe400078ec0ff */
[----:B------:R-:W-:Y:S02]  /*1120*/  LOP3.LUT R6, R6, 0xff800000, RZ, 0xc0, !PT ;  /* 0xff80000006067812 */ /* 0x000fe400078ec0ff */
[----:B------:R-:W-:-:S02]  /*1130*/  FSETP.GT.FTZ.AND P2, PT, |R0|, RZ, PT ;  /* 0x000000ff0000720b */ /* 0x000fc40003f54200 */
[----:B------:R-:W-:Y:S01]  /*1140*/  FSEL R4, R4, +QNAN , !P0 ;  /* 0x7fffffff04047808 */ /* 0x000fe20004000000 */
        /* <DEDUP_REMOVED lines=8> */
.L_x_960:
        /* <DEDUP_REMOVED lines=13> */
.L_x_959:
[----:B------:R-:W-:Y:S05]  /*12a0*/  BSYNC.RECONVERGENT B4 ;  /* 0x0000000000047941 */ /* 0x000fea0003800200 */
.L_x_958:
[----:B0-----:R-:W-:-:S04]  /*12b0*/  FMUL.FTZ R2, R7, 1.1920928955078125e-07 ;  /* 0x3400000007027820 */ /* 0x001fc80000410000 */
[----:B------:R-:W-:-:S07]  /*12c0*/  FMUL.FTZ R7, R11, R2 ;  /* 0x000000020b077220 */ /* 0x000fce0000410000 */
.L_x_957:
[----:B------:R-:W-:Y:S05]  /*12d0*/  BSYNC.RECONVERGENT B0 ;  /* 0x0000000000007941 */ /* 0x000fea0003800200 */
.L_x_952:
        /* <DEDUP_REMOVED lines=28> */
.L_x_951:
[----:B------:R-:W0:Y:S01]  /*14a0*/  MUFU.RCP R0, R0 ;  /* 0x0000000000007308 */ /* 0x000e220000001000 */
[----:B-----5:R-:W-:-:S05]  /*14b0*/  SHF.L.U32 R5, R5, 0x10, RZ ;  /* 0x0000001005057819 */ /* 0x020fca00000006ff */
[----:B0-----:R-:W-:-:S05]  /*14c0*/  FMUL.FTZ R5, R5, R0 ;  /* 0x0000000005057220 */ /* 0x001fca0000410000 */
[----:B------:R-:W-:-:S07]  /*14d0*/  F2FP.BF16.F32.PACK_AB R6, RZ, R5 ;  /* 0x00000005ff06723e */ /* 0x000fce00000010ff */
.L_x_961:
[----:B------:R-:W-:Y:S05]  /*14e0*/  BSYNC.RECONVERGENT B1 ;  /* 0x0000000000017941 */ /* 0x000fea0003800200 */
.L_x_950:
[----:B------:R-:W0:Y:S01]  /*14f0*/  LDC.64 R4, c[0x0][0x5e8] ;  /* 0x00017a00ff047b82 */ /* 0x000e220000000a00 */
[----:B------:R-:W-:Y:S01]  /*1500*/  IADD3 R3, PT, PT, R3, 0x80, RZ ;  /* 0x0000008003037810 */ /* 0x000fe20007ffe0ff */
[----:B0-----:R1:W-:Y:S06]  /*1510*/  STG.E.U16 desc[UR6][R4.64], R6 ;  /* 0x0000000604007986 */ /* 0x0013ec000c101506 */
.L_x_941:
[----:B------:R-:W-:Y:S05]  /*1520*/  BSYNC.RECONVERGENT B3 ;  /* 0x0000000000037941 */ /* 0x000fea0003800200 */
.L_x_930:
[----:B------:R-:W-:Y:S05]  /*1530*/  WARPSYNC.ALL ;  /* 0x0000000000007948 */ /* 0x000fea0003800000 */
[----:B------:R-:W-:-:S13]  /*1540*/  ISETP.GE.AND P0, PT, R3, UR4, PT ;  /* 0x0000000403007c0c */ /* 0x000fda000bf06270 */
[----:B------:R-:W-:Y:S05]  /*1550*/  @P0 EXIT ;  /* 0x000000000000094d */ /* 0x000fea0003800000 */
[----:B01----:R-:W0:Y:S08]  /*1560*/  LDC.64 R4, c[0x0][0x5f8] ;  /* 0x00017e00ff047b82 */ /* 0x003e300000000a00 */
[----:B------:R-:W1:Y:S01]  /*1570*/  LDC.64 R2, c[0x0][0x5f0] ;  /* 0x00017c00ff027b82 */ /* 0x000e620000000a00 */
[----:B0-----:R-:W2:Y:S04]  /*1580*/  LDG.E.U16 R0, desc[UR6][R4.64] ;  /* 0x0000000604007981 */ /* 0x001ea8000c1e1500 */
[----:B-1----:R0:W5:Y:S01]  /*1590*/  LDG.E.U16 R3, desc[UR6][R2.64] ;  /* 0x0000000602037981 */ /* 0x002162000c1e1500 */
[----:B--2---:R-:W-:-:S04]  /*15a0*/  SHF.L.U32 R0, R0, 0x10, RZ ;  /* 0x0000001000007819 */ /* 0x004fc800000006ff */
[----:B------:R-:W-:-:S13]  /*15b0*/  FSETP.NEU.FTZ.AND P0, PT, R0, RZ, PT ;  /* 0x000000ff0000720b */ /* 0x000fda0003f1d000 */
[----:B0-----:R-:W-:Y:S05]  /*15c0*/  @!P0 BRA `(.L_x_962) ;  /* 0x0000000400648947 */ /* 0x001fea0003800000 */
[----:B-----5:R-:W-:-:S04]  /*15d0*/  IMAD.U32 R3, R3, 0x10000, RZ ;  /* 0x0001000003037824 */ /* 0x020fc800078e00ff */
[C---:B------:R-:W-:Y:S01]  /*15e0*/  FADD.FTZ R5, |R3|.reuse, -RZ ;  /* 0x800000ff03057221 */ /* 0x040fe20000010200 */
[----:B------:R-:W-:-:S13]  /*15f0*/  FSETP.GEU.FTZ.AND P0, PT, |R3|, |R0|, PT ;  /* 0x400000000300720b */ /* 0x000fda0003f1e200 */
        /* <DEDUP_REMOVED lines=23> */
.L_x_966:
[----:B------:R-:W-:Y:S01]  /*1770*/  FSETP.GEU.FTZ.AND P0, PT, R7, -R2, PT ;  /* 0x800000020700720b */ /* 0x000fe20003f1e000 */
[----:B------:R-:W-:-:S12]  /*1780*/  FADD.FTZ R4, R4, -1 ;  /* 0xbf80000004047421 */ /* 0x000fd80000010000 */
[----:B------:R-:W-:-:S07]  /*1790*/  @!P0 FADD.FTZ R4, R4, -1 ;  /* 0xbf80000004048421 */ /* 0x000fce0000010000 */
.L_x_965:
[----:B------:R-:W-:Y:S01]  /*17a0*/  FFMA.FTZ R5, -R2, R4, R5 ;  /* 0x0000000402057223 */ /* 0x000fe20000010105 */
[----:B------:R-:W-:Y:S06]  /*17b0*/  BRA `(.L_x_963) ;  /* 0x0000000000787947 */ /* 0x000fec0003800000 */
.L_x_964:
        /* <DEDUP_REMOVED lines=15> */
.L_x_968:
        /* <DEDUP_REMOVED lines=13> */
.L_x_967:
[----:B------:R-:W-:-:S04]  /*1980*/  FMUL.FTZ R5, R5, 1.1920928955078125e-07 ;  /* 0x3400000005057820 */ /* 0x000fc80000410000 */
[----:B------:R-:W-:-:S07]  /*1990*/  FMUL.FTZ R5, R10, R5 ;  /* 0x000000050a057220 */ /* 0x000fce0000410000 */
.L_x_963:
[C---:B------:R-:W-:Y:S01]  /*19a0*/  FSETP.NAN.FTZ.AND P0, PT, |R5|.reuse, |R5|, PT ;  /* 0x400000050500720b */ /* 0x040fe20003f18200 */
[----:B------:R-:W1:Y:S01]  /*19b0*/  MUFU.RCP R4, R0 ;  /* 0x0000000000047308 */ /* 0x000e620000001000 */
[C---:B0-----:R-:W-:Y:S02]  /*19c0*/  LOP3.LUT R2, R5.reuse, 0x80000000, R3, 0xb8, !PT ;  /* 0x8000000005027812 */ /* 0x041fe400078eb803 */
        /* <DEDUP_REMOVED lines=25> */
.L_x_962:
[----:B------:R-:W0:Y:S01]  /*1b60*/  MUFU.RCP R0, R0 ;  /* 0x0000000000007308 */ /* 0x000e220000001000 */
[----:B-----5:R-:W-:-:S05]  /*1b70*/  SHF.L.U32 R3, R3, 0x10, RZ ;  /* 0x0000001003037819 */ /* 0x020fca00000006ff */
[----:B0-----:R-:W-:-:S05]  /*1b80*/  FMUL.FTZ R3, R3, R0 ;  /* 0x0000000003037220 */ /* 0x001fca0000410000 */
[----:B------:R-:W-:-:S07]  /*1b90*/  F2FP.BF16.F32.PACK_AB R4, RZ, R3 ;  /* 0x00000003ff04723e */ /* 0x000fce00000010ff */
.L_x_969:
[----:B------:R-:W0:Y:S02]  /*1ba0*/  LDC.64 R2, c[0x0][0x5e8] ;  /* 0x00017a00ff027b82 */ /* 0x000e240000000a00 */
[----:B0-----:R-:W-:Y:S01]  /*1bb0*/  STG.E.U16 desc[UR6][R2.64], R4 ;  /* 0x0000000402007986 */ /* 0x001fe2000c101506 */
[----:B------:R-:W-:Y:S05]  /*1bc0*/  EXIT ;  /* 0x000000000000794d */ /* 0x000fea0003800000 */
.L_x_929:
[----:B------:R-:W0:Y:S01]  /*1bd0*/  LDCU UR4, c[0x0][0x380] ;  /* 0x00007000ff0477ac */ /* 0x000e220008000800 */
[----:B------:R-:W-:Y:S01]  /*1be0*/  VIADD R2, R2, 0xffffffff ;  /* 0xffffffff02027836 */ /* 0x000fe20000000000 */
[----:B------:R-:W-:Y:S04]  /*1bf0*/  BSSY.RECONVERGENT B1, `(.L_x_970) ;  /* 0x000057d000017945 */ /* 0x000fe80003800200 */
[----:B------:R-:W-:Y:S01]  /*1c00*/  BSSY.RELIABLE B0, `(.L_x_971) ;  /* 0x00003ab000007945 */ /* 0x000fe20003800100 */
[----:B------:R-:W-:-:S04]  /*1c10*/  VIMNMX.U32 R0, PT, PT, R2, 0x18, PT ;  /* 0x0000001802007848 */ /* 0x000fc80003fe0000 */
[----:B------:R-:W-:Y:S02]  /*1c20*/  IADD3 R0, PT, PT, R0, 0x1, RZ ;  /* 0x0000000100007810 */ /* 0x000fe40007ffe0ff */
[----:B0-----:R-:W-:-:S13]  /*1c30*/  ISETP.GE.AND P0, PT, R3, UR4, PT ;  /* 0x0000000403007c0c */ /* 0x001fda000bf06270 */
[----:B------:R-:W-:Y:S05]  /*1c40*/  @P0 BRA `(.L_x_972) ;  /* 0x00000038008c0947 */ /* 0x000fea0003800000 */
[----:B------:R-:W0:Y:S01]  /*1c50*/  LDCU.64 UR8, c[0x0][0x390] ;  /* 0x00007200ff0877ac */ /* 0x000e220008000a00 */
[----:B------:R-:W-:Y:S01]  /*1c60*/  HFMA2 R4, -RZ, RZ, 0, 0 ;  /* 0x00000000ff047431 */ /* 0x000fe200000001ff */
[----:B------:R-:W-:Y:S01]  /*1c70*/  MOV R5, R3 ;  /* 0x0000000300057202 */ /* 0x000fe20000000f00 */
[----:B------:R-:W1:Y:S01]  /*1c80*/  LDCU UR5, c[0x0][0x38c] ;  /* 0x00007180ff0577ac */ /* 0x000e620008000800 */
[----:B------:R-:W-:Y:S01]  /*1c90*/  ISETP.NE.AND P0, PT, R2, RZ, PT ;  /* 0x000000ff0200720c */ /* 0x000fe20003f05270 */
[----:B------:R-:W2:Y:S01]  /*1ca0*/  LDCU.64 UR10, c[0x0][0x4b8] ;  /* 0x00009700ff0a77ac */ /* 0x000ea20008000a00 */
[----:B0-----:R-:W-:Y:S01]  /*1cb0*/  IMAD.HI.U32 R8, R3, UR8, R4 ;  /* 0x0000000803087c27 */ /* 0x001fe2000f8e0004 */
[----:B------:R-:W0:Y:S04]  /*1cc0*/  LDCU UR8, c[0x0][0x4c0] ;  /* 0x00009800ff0877ac */ /* 0x000e280008000800 */
[----:B------:R-:W-:-:S04]  /*1cd0*/  SHF.R.U32.HI R9, RZ, UR9, R8 ;  /* 0x00000009ff097c19 */ /* 0x000fc80008011608 */
[----:B------:R-:W-:-:S05]  /*1ce0*/  IADD3 R6, PT, PT, -R9, RZ, RZ ;  /* 0x000000ff09067210 */ /* 0x000fca0007ffe1ff */
[----:B-1----:R-:W-:-:S04]  /*1cf0*/  IMAD R6, R6, UR5, R3 ;  /* 0x0000000506067c24 */ /* 0x002fc8000f8e0203 */
[C---:B--2---:R-:W-:Y:S02]  /*1d00*/  IMAD R5, R6.reuse, UR10, RZ ;  /* 0x0000000a06057c24 */ /* 0x044fe4000f8e02ff */
[C---:B------:R-:W-:Y:S02]  /*1d10*/  IMAD R4, R6.reuse, UR11, RZ ;  /* 0x0000000b06047c24 */ /* 0x040fe4000f8e02ff */
[----:B0-----:R-:W-:Y:S01]  /*1d20*/  IMAD R6, R6, UR8, RZ ;  /* 0x0000000806067c24 */ /* 0x001fe2000f8e02ff */
[----:B------:R-:W-:Y:S06]  /*1d30*/  @!P0 BRA `(.L_x_973) ;  /* 0x0000001400348947 */ /* 0x000fec0003800000 */
[----:B------:R-:W0:Y:S01]  /*1d40*/  LDCU.64 UR8, c[0x0][0x398] ;  /* 0x00007300ff0877ac */ /* 0x000e220008000a00 */
[----:B------:R-:W-:Y:S02]  /*1d50*/  MOV R8, RZ ;  /* 0x000000ff00087202 */ /* 0x000fe40000000f00 */
[----:B------:R-:W-:Y:S01]  /*1d60*/  ISETP.NE.AND P0, PT, R0, 0x2, PT ;  /* 0x000000020000780c */ /* 0x000fe20003f05270 */
[----:B------:R-:W1:Y:S01]  /*1d70*/  LDCU UR5, c[0x0][0x3a0] ;  /* 0x00007400ff0577ac */ /* 0x000e620008000800 */
[----:B------:R-:W2:Y:S01]  /*1d80*/  LDCU UR10, c[0x0][0x4c4] ;  /* 0x00009880ff0a77ac */ /* 0x000ea20008000800 */
[----:B------:R-:W3:Y:S01]  /*1d90*/  LDCU.64 UR12, c[0x0][0x4c8] ;  /* 0x00009900ff0c77ac */ /* 0x000ee20008000a00 */
[----:B0-----:R-:W-:-:S05]  /*1da0*/  IMAD.HI.U32 R10, R9, UR9, R8 ;  /* 0x00000009090a7c27 */ /* 0x001fca000f8e0008 */
[----:B-1----:R-:W-:-:S04]  /*1db0*/  SHF.R.U32.HI R11, RZ, UR5, R10 ;  /* 0x00000005ff0b7c19 */ /* 0x002fc8000801160a */
[----:B------:R-:W-:-:S05]  /*1dc0*/  IADD3 R7, PT, PT, -R11, RZ, RZ ;  /* 0x000000ff0b077210 */ /* 0x000fca0007ffe1ff */
[----:B------:R-:W-:-:S04]  /*1dd0*/  IMAD R9, R7, UR8, R9 ;  /* 0x0000000807097c24 */ /* 0x000fc8000f8e0209 */
[C---:B--2---:R-:W-:Y:S02]  /*1de0*/  IMAD R5, R9.reuse, UR10, R5 ;  /* 0x0000000a09057c24 */ /* 0x044fe4000f8e0205 */
[C---:B---3--:R-:W-:Y:S02]  /*1df0*/  IMAD R4, R9.reuse, UR12, R4 ;  /* 0x0000000c09047c24 */ /* 0x048fe4000f8e0204 */
[----:B------:R-:W-:Y:S01]  /*1e00*/  IMAD R6, R9, UR13, R6 ;  /* 0x0000000d09067c24 */ /* 0x000fe2000f8e0206 */
[----:B------:R-:W-:Y:S06]  /*1e10*/  @!P0 BRA `(.L_x_973) ;  /* 0x0000001000fc8947 */ /* 0x000fec0003800000 */
[----:B------:R-:W0:Y:S01]  /*1e20*/  LDCU.64 UR8, c[0x0][0x3a8] ;  /* 0x00007500ff0877ac */ /* 0x000e220008000a00 */
[----:B------:R-:W-:Y:S01]  /*1e30*/  HFMA2 R10, -RZ, RZ, 0, 0 ;  /* 0x00000000ff0a7431 */ /* 0x000fe200000001ff */
[----:B------:R-:W-:Y:S01]  /*1e40*/  ISETP.NE.AND P0, PT, R0, 0x3, PT ;  /* 0x000000030000780c */ /* 0x000fe20003f05270 */
        /* <DEDUP_REMOVED lines=26> */
[----:B------:R-:W-:Y:S02]  /*1ff0*/  MOV R10, RZ ;  /* 0x000000ff000a7202 */ /* 0x000fe40000000f00 */
[----:B------:R-:W-:Y:S01]  /*2000*/  ISETP.NE.AND P0, PT, R0, 0x5, PT ;  /* 0x000000050000780c */ /* 0x000fe20003f05270 */
[----:B------:R-:W1:Y:S01]  /*2010*/  LDCU UR5, c[0x0][0x3bc] ;  /* 0x00007780ff0577ac */ /* 0x000e620008000800 */
[----:B------:R-:W2:Y:S01]  /*2020*/  LDCU.64 UR10, c[0x0][0x4e8] ;  /* 0x00009d00ff0a77ac */ /* 0x000ea20008000a00 */
        /* <DEDUP_REMOVED lines=8> */
[----:B------:R-:W-:Y:S06]  /*20b0*/  @!P0 BRA `(.L_x_973) ;  /* 0x0000001000548947 */ /* 0x000fec0003800000 */
[----:B------:R-:W0:Y:S01]  /*20c0*/  LDCU.64 UR8, c[0x0][0x3c8] ;  /* 0x00007900ff0877ac */ /* 0x000e220008000a00 */
[----:B------:R-:W-:Y:S01]  /*20d0*/  HFMA2 R8, -RZ, RZ, 0, 0 ;  /* 0x00000000ff087431 */ /* 0x000fe200000001ff */
        /* <DEDUP_REMOVED lines=250> */
[----:B------:R-:W-:Y:S01]  /*3080*/  ISETP.NE.AND P0, PT, R0, 0x18, PT ;  /* 0x000000180000780c */ /* 0x000fe20003f05270 */
[----:B------:R-:W0:Y:S01]  /*3090*/  LDCU.64 UR8, c[0x0][0x4a0] ;  /* 0x00009400ff0877ac */ /* 0x000e220008000a00 */
[----:B------:R-:W-:Y:S01]  /*30a0*/  HFMA2 R8, -RZ, RZ, 0, 0 ;  /* 0x00000000ff087431 */ /* 0x000fe200000001ff */
[----:B------:R-:W1:Y:S01]  /*30b0*/  LDCU UR5, c[0x0][0x4a8] ;  /* 0x00009500ff0577ac */ /* 0x000e620008000800 */
[----:B------:R-:W2:Y:S09]  /*30c0*/  LDCU.64 UR10, c[0x0][0x5d0] ;  /* 0x0000ba00ff0a77ac */ /* 0x000eb20008000a00 */
[----:B------:R-:W3:Y:S01]  /*30d0*/  @P0 LDC.64 R14, c[0x0][0x4b0] ;  /* 0x00012c00ff0e0b82 */ /* 0x000ee20000000a00 */
[----:B0-----:R-:W-:Y:S01]  /*30e0*/  IMAD.HI.U32 R12, R9, UR9, R8 ;  /* 0x00000009090c7c27 */ /* 0x001fe2000f8e0008 */
[----:B------:R-:W0:Y:S06]  /*30f0*/  LDCU UR9, c[0x0][0x5cc] ;  /* 0x0000b980ff0977ac */ /* 0x000e2c0008000800 */
[----:B------:R-:W4:Y:S01]  /*3100*/  @P0 LDC R17, c[0x0][0x4ac] ;  /* 0x00012b00ff110b82 */ /* 0x000f220000000800 */
[----:B-1----:R-:W-:-:S02]  /*3110*/  SHF.R.U32.HI R13, RZ, UR5, R12 ;  /* 0x00000005ff0d7c19 */ /* 0x002fc4000801160c */
[----:B------:R-:W-:Y:S02]  /*3120*/  @P0 MOV R12, RZ ;  /* 0x000000ff000c0202 */ /* 0x000fe40000000f00 */
[----:B------:R-:W-:-:S03]  /*3130*/  IADD3 R7, PT, PT, -R13, RZ, RZ ;  /* 0x000000ff0d077210 */ /* 0x000fc60007ffe1ff */
[----:B------:R-:W1:Y:S02]  /*3140*/  @P0 LDC.64 R10, c[0x0][0x5d8] ;  /* 0x00017600ff0a0b82 */ /* 0x000e640000000a00 */
[----:B------:R-:W-:-:S06]  /*3150*/  IMAD R9, R7, UR8, R9 ;  /* 0x0000000807097c24 */ /* 0x000fcc000f8e0209 */
[----:B------:R-:W5:Y:S01]  /*3160*/  @P0 LDC R16, c[0x0][0x5e0] ;  /* 0x00017800ff100b82 */ /* 0x000f620000000800 */
[----:B---3--:R-:W-:-:S04]  /*3170*/  @P0 IMAD.HI.U32 R8, R13, R14, R12 ;  /* 0x0000000e0d080227 */ /* 0x008fc800078e000c */
[C---:B0-----:R-:W-:Y:S01]  /*3180*/  IMAD R5, R9.reuse, UR9, R5 ;  /* 0x0000000909057c24 */ /* 0x041fe2000f8e0205 */
[----:B------:R-:W-:Y:S01]  /*3190*/  @P0 SHF.R.U32.HI R8, RZ, R15, R8 ;  /* 0x0000000fff080219 */ /* 0x000fe20000011608 */
[C---:B--2---:R-:W-:Y:S02]  /*31a0*/  IMAD R4, R9.reuse, UR10, R4 ;  /* 0x0000000a09047c24 */ /* 0x044fe4000f8e0204 */
[----:B------:R-:W-:Y:S01]  /*31b0*/  IMAD R6, R9, UR11, R6 ;  /* 0x0000000b09067c24 */ /* 0x000fe2000f8e0206 */
[----:B------:R-:W-:-:S05]  /*31c0*/  @P0 IADD3 R12, PT, PT, -R8, RZ, RZ ;  /* 0x000000ff080c0210 */ /* 0x000fca0007ffe1ff */
[----:B----4-:R-:W-:-:S04]  /*31d0*/  @P0 IMAD R13, R12, R17, R13 ;  /* 0x000000110c0d0224 */ /* 0x010fc800078e020d */
[C---:B-1----:R-:W-:Y:S02]  /*31e0*/  @P0 IMAD R5, R13.reuse, R10, R5 ;  /* 0x0000000a0d050224 */ /* 0x042fe400078e0205 */
[C---:B------:R-:W-:Y:S02]  /*31f0*/  @P0 IMAD R4, R13.reuse, R11, R4 ;  /* 0x0000000b0d040224 */ /* 0x040fe400078e0204 */
[----:B-----5:R-:W-:-:S07]  /*3200*/  @P0 IMAD R6, R13, R16, R6 ;  /* 0x000000100d060224 */ /* 0x020fce00078e0206 */
.L_x_973:
[----:B------:R-:W0:Y:S02]  /*3210*/  LDCU.128 UR8, c[0x0][0x5f0] ;  /* 0x0000be00ff0877ac */ /* 0x000e240008000c00 */
[----:B0-----:R-:W-:-:S04]  /*3220*/  IADD3 R8, P0, PT, R6, UR10, RZ ;  /* 0x0000000a06087c10 */ /* 0x001fc8000ff1e0ff */
[----:B------:R-:W-:-:S05]  /*3230*/  IADD3.X R9, PT, PT, RZ, UR11, RZ, P0, !PT ;  /* 0x0000000bff097c10 */ /* 0x000fca00087fe4ff */
[----:B------:R-:W2:Y:S01]  /*3240*/  LDG.E.U16 R8, desc[UR6][R8.64] ;  /* 0x0000000608087981 */ /* 0x000ea2000c1e1500 */
[----:B------:R-:W-:-:S04]  /*3250*/  IADD3 R6, P0, PT, R4, UR8, RZ ;  /* 0x0000000804067c10 */ /* 0x000fc8000ff1e0ff */
[----:B------:R-:W-:-:S06]  /*3260*/  IADD3.X R7, PT, PT, RZ, UR9, RZ, P0, !PT ;  /* 0x00000009ff077c10 */ /* 0x000fcc00087fe4ff */
[----:B------:R-:W3:Y:S01]  /*3270*/  LDG.E.U16 R7, desc[UR6][R6.64] ;  /* 0x0000000606077981 */ /* 0x000ee2000c1e1500 */
[----:B------:R-:W-:Y:S01]  /*3280*/  BSSY.RECONVERGENT B3, `(.L_x_974) ;  /* 0x0000067000037945 */ /* 0x000fe20003800200 */
[----:B--2---:R-:W-:-:S04]  /*3290*/  SHF.L.U32 R4, R8, 0x10, RZ ;  /* 0x0000001008047819 */ /* 0x004fc800000006ff */
[----:B------:R-:W-:-:S13]  /*32a0*/  FSETP.NEU.FTZ.AND P0, PT, R4, RZ, PT ;  /* 0x000000ff0400720b */ /* 0x000fda0003f1d000 */
[----:B------:R-:W0:Y:S01]  /*32b0*/  @!P0 MUFU.RCP R11, R4 ;  /* 0x00000004000b8308 */ /* 0x000e220000001000 */
[----:B---3--:R-:W-:-:S04]  /*32c0*/  @!P0 IMAD.U32 R10, R7, 0x10000, RZ ;  /* 0x00010000070a8824 */ /* 0x008fc800078e00ff */
[----:B0-----:R-:W-:-:S05]  /*32d0*/  @!P0 FMUL.FTZ R10, R10, R11 ;  /* 0x0000000b0a0a8220 */ /* 0x001fca0000410000 */
[----:B------:R-:W-:Y:S01]  /*32e0*/  @!P0 F2FP.BF16.F32.PACK_AB R10, RZ, R10 ;  /* 0x0000000aff0a823e */ /* 0x000fe200000010ff */
[----:B------:R-:W-:Y:S06]  /*32f0*/  @!P0 BRA `(.L_x_975) ;  /* 0x00000004007c8947 */ /* 0x000fec0003800000 */
[----:B------:R-:W-:Y:S01]  /*3300*/  SHF.L.U32 R7, R7, 0x10, RZ ;  /* 0x0000001007077819 */ /* 0x000fe200000006ff */
[----:B------:R-:W-:Y:S03]  /*3310*/  BSSY.RECONVERGENT B2, `(.L_x_976) ;  /* 0x0000041000027945 */ /* 0x000fe60003800200 */
[C---:B------:R-:W-:Y:S01]  /*3320*/  FSETP.GEU.FTZ.AND P0, PT, |R7|.reuse, |R4|, PT ;  /* 0x400000040700720b */ /* 0x040fe20003f1e200 */
[----:B------:R-:W-:-:S12]  /*3330*/  FADD.FTZ R6, |R7|, -RZ ;  /* 0x800000ff07067221 */ /* 0x000fd80000010200 */
[----:B------:R-:W-:Y:S05]  /*3340*/  @!P0 BRA `(.L_x_977) ;  /* 0x0000000000f48947 */ /* 0x000fea0003800000 */
[----:B------:R-:W-:-:S05]  /*3350*/  FMUL.FTZ R11, |R4|, 8388608 ;  /* 0x4b000000040b7820 */ /* 0x000fca0000410200 */
[----:B------:R-:W-:-:S13]  /*3360*/  FSETP.GTU.FTZ.AND P0, PT, R6, R11, PT ;  /* 0x0000000b0600720b */ /* 0x000fda0003f1c000 */
[----:B------:R-:W-:Y:S05]  /*3370*/  @P0 BRA `(.L_x_978) ;  /* 0x0000000000680947 */ /* 0x000fea0003800000 */
[----:B------:R-:W-:Y:S01]  /*3380*/  FADD.FTZ R13, |R4|, -RZ ;  /* 0x800000ff040d7221 */ /* 0x000fe20000010200 */
[----:B------:R-:W-:Y:S03]  /*3390*/  BSSY.RECONVERGENT B4, `(.L_x_979) ;  /* 0x0000016000047945 */ /* 0x000fe60003800200 */
[----:B------:R-:W0:Y:S02]  /*33a0*/  MUFU.RCP R9, R13 ;  /* 0x0000000d00097308 */ /* 0x000e240000001000 */
[----:B0-----:R-:W-:Y:S01]  /*33b0*/  FMUL.FTZ R8, R6, R9 ;  /* 0x0000000906087220 */ /* 0x001fe20000410000 */
[----:B------:R-:W-:-:S05]  /*33c0*/  FADD.FTZ R9, -R13, -RZ ;  /* 0x800000ff0d097221 */ /* 0x000fca0000010100 */
[----:B------:R-:W0:Y:S02]  /*33d0*/  FRND.TRUNC R11, R8 ;  /* 0x00000008000b7307 */ /* 0x000e24000020d000 */
[----:B0-----:R-:W-:-:S05]  /*33e0*/  FFMA R9, R11, R9, R6 ;  /* 0x000000090b097223 */ /* 0x001fca0000000006 */
[----:B------:R-:W-:-:S13]  /*33f0*/  ISETP.GE.U32.AND P0, PT, R9, R13, PT ;  /* 0x0000000d0900720c */ /* 0x000fda0003f06070 */
[----:B------:R-:W-:Y:S05]  /*3400*/  @!P0 BRA `(.L_x_980) ;  /* 0x0000000000388947 */ /* 0x000fea0003800000 */
[----:B------:R-:W-:-:S04]  /*3410*/  ISETP.GE.U32.AND P0, PT, R9, -0x7fffffff, PT ;  /* 0x800000010900780c */ /* 0x000fc80003f06070 */
[----:B------:R-:W-:-:S09]  /*3420*/  FSETP.GEU.OR P1, PT, R9, -R13, !P0 ;  /* 0x8000000d0900720b */ /* 0x000fd2000472e400 */
[----:B------:R-:W-:-:S04]  /*3430*/  @P0 FADD.FTZ R8, R11, -1 ;  /* 0xbf8000000b080421 */ /* 0x000fc80000010000 */
[----:B------:R-:W-:-:S05]  /*3440*/  @!P1 FADD.FTZ R8, R8, -1 ;  /* 0xbf80000008089421 */ /* 0x000fca0000010000 */
[----:B------:R-:W-:Y:S01]  /*3450*/  @P0 MOV R11, R8 ;  /* 0x00000008000b0202 */ /* 0x000fe20000000f00 */
[----:B------:R-:W-:Y:S06]  /*3460*/  @P0 BRA `(.L_x_980) ;  /* 0x0000000000200947 */ /* 0x000fec0003800000 */
[----:B------:R-:W-:Y:S01]  /*3470*/  FADD.FTZ R8, |R4|, |R4| ;  /* 0x4000000404087221 */ /* 0x000fe20000010200 */
[----:B------:R-:W-:-:S04]  /*3480*/  FADD.FTZ R11, R11, 1 ;  /* 0x3f8000000b0b7421 */ /* 0x000fc80000010000 */
[----:B------:R-:W-:-:S13]  /*3490*/  FSETP.GE.FTZ.AND P0, PT, R9, R8, PT ;  /* 0x000000080900720b */ /* 0x000fda0003f16000 */
[----:B------:R-:W-:-:S05]  /*34a0*/  @P0 FFMA.FTZ R8, |R4|, -3, R9 ;  /* 0xc040000004080823 */ /* 0x000fca0000010209 */
[----:B------:R-:W-:Y:S01]  /*34b0*/  FSETP.GE.AND P1, PT, R8, RZ, P0 ;  /* 0x000000ff0800720b */ /* 0x000fe20000726000 */
[----:B------:R-:W-:-:S12]  /*34c0*/  @P0 FADD.FTZ R8, R11, 1 ;  /* 0x3f8000000b080421 */ /* 0x000fd80000010000 */
[----:B------:R-:W-:-:S05]  /*34d0*/  @P1 FADD.FTZ R8, R8, 1 ;  /* 0x3f80000008081421 */ /* 0x000fca0000010000 */
[----:B------:R-:W-:-:S07]  /*34e0*/  @P0 MOV R11, R8 ;  /* 0x00000008000b0202 */ /* 0x000fce0000000f00 */
.L_x_980:
[----:B------:R-:W-:Y:S05]  /*34f0*/  BSYNC.RECONVERGENT B4 ;  /* 0x0000000000047941 */ /* 0x000fea0003800200 */
.L_x_979:
[----:B------:R-:W-:Y:S01]  /*3500*/  FFMA.FTZ R6, -R13, R11, R6 ;  /* 0x0000000b0d067223 */ /* 0x000fe20000010106 */
[----:B------:R-:W-:Y:S06]  /*3510*/  BRA `(.L_x_977) ;  /* 0x0000000000807947 */ /* 0x000fec0003800000 */
.L_x_978:
[----:B------:R-:W-:Y:S01]  /*3520*/  LOP3.LUT R13, R11, 0xff800000, RZ, 0xc0, !PT ;  /* 0xff8000000b0d7812 */ /* 0x000fe200078ec0ff */
[----:B------:R-:W-:Y:S01]  /*3530*/  BSSY.RECONVERGENT B4, `(.L_x_981) ;  /* 0x000001c000047945 */ /* 0x000fe20003800200 */
        /* <DEDUP_REMOVED lines=14> */
.L_x_983:
        /* <DEDUP_REMOVED lines=13> */
.L_x_982:
[----:B------:R-:W-:Y:S05]  /*36f0*/  BSYNC.RECONVERGENT B4 ;  /* 0x0000000000047941 */ /* 0x000fea0003800200 */
.L_x_981:
[----:B------:R-:W-:-:S04]  /*3700*/  FMUL.FTZ R9, R6, 1.1920928955078125e-07 ;  /* 0x3400000006097820 */ /* 0x000fc80000410000 */
[----:B------:R-:W-:-:S07]  /*3710*/  FMUL.FTZ R6, R12, R9 ;  /* 0x000000090c067220 */ /* 0x000fce0000410000 */
.L_x_977:
[----:B------:R-:W-:Y:S05]  /*3720*/  BSYNC.RECONVERGENT B2 ;  /* 0x0000000000027941 */ /* 0x000fea0003800200 */
.L_x_976:
        /* <DEDUP_REMOVED lines=21> */
[----:B------:R-:W-:Y:S01]  /*3880*/  F2FP.BF16.F32.PACK_AB R10, RZ, R10 ;  /* 0x0000000aff0a723e */ /* 0x000fe200000010ff */
[----:B------:R-:W-:Y:S06]  /*3890*/  BRA `(.L_x_975) ;  /* 0x0000000000147947 */ /* 0x000fec0003800000 */
.L_x_984:
[----:B------:R-:W-:-:S06]  /*38a0*/  FMUL.FTZ R7, R7, R8 ;  /* 0x0000000807077220 */ /* 0x000fcc0000410000 */
[----:B------:R-:W1:Y:S02]  /*38b0*/  F2F.BF16.F32 R7, R7 ;  /* 0x0000000700077304 */ /* 0x000e640000202000 */
[----:B-1----:R-:W-:-:S04]  /*38c0*/  SHF.L.U32 R4, R7, 0x10, RZ ;  /* 0x0000001007047819 */ /* 0x002fc800000006ff */
[----:B------:R-:W-:-:S04]  /*38d0*/  LOP3.LUT R4, RZ, 0x80000000, R4, 0xb8, !PT ;  /* 0x80000000ff047812 */ /* 0x000fc800078eb804 */
[----:B------:R-:W-:-:S07]  /*38e0*/  F2FP.BF16.F32.PACK_AB R10, RZ, R4 ;  /* 0x00000004ff0a723e */ /* 0x000fce00000010ff */
.L_x_975:
[----:B------:R-:W-:Y:S05]  /*38f0*/  BSYNC.RECONVERGENT B3 ;  /* 0x0000000000037941 */ /* 0x000fea0003800200 */
.L_x_974:
[----:B------:R-:W1:Y:S01]  /*3900*/  LDCU.64 UR8, c[0x0][0x5e8] ;  /* 0x0000bd00ff0877ac */ /* 0x000e620008000a00 */
[----:B------:R-:W-:Y:S02]  /*3910*/  IADD3 R3, PT, PT, R3, 0x80, RZ ;  /* 0x0000008003037810 */ /* 0x000fe40007ffe0ff */
[----:B-1----:R-:W-:-:S04]  /*3920*/  IADD3 R4, P0, PT, R5, UR8, RZ ;  /* 0x0000000805047c10 */ /* 0x002fc8000ff1e0ff */
[----:B------:R-:W-:Y:S02]  /*3930*/  IADD3.X R5, PT, PT, RZ, UR9, RZ, P0, !PT ;  /* 0x00000009ff057c10 */ /* 0x000fe400087fe4ff */
[----:B------:R-:W-:-:S03]  /*3940*/  ISETP.GE.AND P0, PT, R3, UR4, PT ;  /* 0x0000000403007c0c */ /* 0x000fc6000bf06270 */
[----:B------:R1:W-:Y:S10]  /*3950*/  STG.E.U16 desc[UR6][R4.64], R10 ;  /* 0x0000000a04007986 */ /* 0x0003f4000c101506 */
[----:B------:R-:W-:Y:S05]  /*3960*/  @P0 BREAK.RELIABLE B0 ;  /* 0x0000000000000942 */ /* 0x000fea0003800100 */
[----:B------:R-:W-:Y:S05]  /*3970*/  @P0 BRA `(.L_x_985) ;  /* 0x0000003800900947 */ /* 0x000fea0003800000 */
[----:B------:R-:W2:Y:S01]  /*3980*/  LDCU.64 UR8, c[0x0][0x390] ;  /* 0x00007200ff0877ac */ /* 0x000ea20008000a00 */
[----:B-1----:R-:W-:Y:S01]  /*3990*/  HFMA2 R4, -RZ, RZ, 0, 0 ;  /* 0x00000000ff047431 */ /* 0x002fe200000001ff */
[----:B------:R-:W-:Y:S01]  /*39a0*/  MOV R5, R3 ;  /* 0x0000000300057202 */ /* 0x000fe20000000f00 */
[----:B------:R-:W1:Y:S01]  /*39b0*/  LDCU UR5, c[0x0][0x38c] ;  /* 0x00007180ff0577ac */ /* 0x000e620008000800 */
[----:B------:R-:W-:Y:S01]  /*39c0*/  ISETP.NE.AND P0, PT, R2, RZ, PT ;  /* 0x000000ff0200720c */ /* 0x000fe20003f05270 */
[----:B------:R-:W3:Y:S01]  /*39d0*/  LDCU.64 UR10, c[0x0][0x4b8] ;  /* 0x00009700ff0a77ac */ /* 0x000ee20008000a00 */
[----:B--2---:R-:W-:Y:S01]  /*39e0*/  IMAD.HI.U32 R8, R3, UR8, R4 ;  /* 0x0000000803087c27 */ /* 0x004fe2000f8e0004 */
[----:B------:R-:W2:Y:S04]  /*39f0*/  LDCU UR8, c[0x0][0x4c0] ;  /* 0x00009800ff0877ac */ /* 0x000ea80008000800 */
[----:B------:R-:W-:-:S04]  /*3a00*/  SHF.R.U32.HI R9, RZ, UR9, R8 ;  /* 0x00000009ff097c19 */ /* 0x000fc80008011608 */
[----:B------:R-:W-:-:S05]  /*3a10*/  IADD3 R6, PT, PT, -R9, RZ, RZ ;  /* 0x000000ff09067210 */ /* 0x000fca0007ffe1ff */
[----:B-1----:R-:W-:-:S04]  /*3a20*/  IMAD R6, R6, UR5, R3 ;  /* 0x0000000506067c24 */ /* 0x002fc8000f8e0203 */
[C---:B---3--:R-:W-:Y:S02]  /*3a30*/  IMAD R5, R6.reuse, UR10, RZ ;  /* 0x0000000a06057c24 */ /* 0x048fe4000f8e02ff */
[C---:B------:R-:W-:Y:S02]  /*3a40*/  IMAD R4, R6.reuse, UR11, RZ ;  /* 0x0000000b06047c24 */ /* 0x040fe4000f8e02ff */
[----:B--2---:R-:W-:Y:S01]  /*3a50*/  IMAD R6, R6, UR8, RZ ;  /* 0x0000000806067c24 */ /* 0x004fe2000f8e02ff */
[----:B------:R-:W-:Y:S06]  /*3a60*/  @!P0 BRA `(.L_x_986) ;  /* 0x0000001400348947 */ /* 0x000fec0003800000 */
[----:B------:R-:W1:Y:S01]  /*3a70*/  LDCU.64 UR8, c[0x0][0x398] ;  /* 0x00007300ff0877ac */ /* 0x000e620008000a00 */
[----:B------:R-:W-:Y:S02]  /*3a80*/  MOV R8, RZ ;  /* 0x000000ff00087202 */ /* 0x000fe40000000f00 */
[----:B------:R-:W-:Y:S01]  /*3a90*/  ISETP.NE.AND P0, PT, R0, 0x2, PT ;  /* 0x000000020000780c */ /* 0x000fe20003f05270 */
[----:B------:R-:W2:Y:S01]  /*3aa0*/  LDCU UR5, c[0x0][0x3a0] ;  /* 0x00007400ff0577ac */ /* 0x000ea20008000800 */
[----:B------:R-:W3:Y:S01]  /*3ab0*/  LDCU UR10, c[0x0][0x4c4] ;  /* 0x00009880ff0a77ac */ /* 0x000ee20008000800 */
[----:B------:R-:W4:Y:S01]  /*3ac0*/  LDCU.64 UR12, c[0x0][0x4c8] ;  /* 0x00009900ff0c77ac */ /* 0x000f220008000a00 */
[----:B-1----:R-:W-:-:S05]  /*3ad0*/  IMAD.HI.U32 R10, R9, UR9, R8 ;  /* 0x00000009090a7c27 */ /* 0x002fca000f8e0008 */
[----:B--2---:R-:W-:-:S05]  /*3ae0*/  SHF.R.U32.HI R11, RZ, UR5, R10 ;  /* 0x00000005ff0b7c19 */ /* 0x004fca000801160a */
[----:B------:R-:W-:-:S04]  /*3af0*/  IMAD.MOV R7, RZ, RZ, -R11 ;  /* 0x000000ffff077224 */ /* 0x000fc800078e0a0b */
[----:B------:R-:W-:-:S04]  /*3b00*/  IMAD R9, R7, UR8, R9 ;  /* 0x0000000807097c24 */ /* 0x000fc8000f8e0209 */
[C---:B---3--:R-:W-:Y:S02]  /*3b10*/  IMAD R5, R9.reuse, UR10, R5 ;  /* 0x0000000a09057c24 */ /* 0x048fe4000f8e0205 */
[C---:B----4-:R-:W-:Y:S02]  /*3b20*/  IMAD R4, R9.reuse, UR12, R4 ;  /* 0x0000000c09047c24 */ /* 0x050fe4000f8e0204 */
[----:B------:R-:W-:Y:S01]  /*3b30*/  IMAD R6, R9, UR13, R6 ;  /* 0x0000000d09067c24 */ /* 0x000fe2000f8e0206 */
[----:B------:R-:W-:Y:S06]  /*3b40*/  @!P0 BRA `(.L_x_986) ;  /* 0x0000001000fc8947 */ /* 0x000fec0003800000 */
[----:B------:R-:W1:Y:S01]  /*3b50*/  LDCU.64 UR8, c[0x0][0x3a8] ;  /* 0x00007500ff0877ac */ /* 0x000e620008000a00 */
[----:B------:R-:W-:Y:S01]  /*3b60*/  HFMA2 R10, -RZ, RZ, 0, 0 ;  /* 0x00000000ff0a7431 */ /* 0x000fe200000001ff */
[----:B------:R-:W-:Y:S01]  /*3b70*/  ISETP.NE.AND P0, PT, R0, 0x3, PT ;  /* 0x000000030000780c */ /* 0x000fe20003f05270 */
        /* <DEDUP_REMOVED lines=18> */
[----:B--2---:R-:W-:-:S04]  /*3ca0*/  SHF.R.U32.HI R11, RZ, UR5, R10 ;  /* 0x00000005ff0b7c19 */ /* 0x004fc8000801160a */
[----:B------:R-:W-:-:S05]  /*3cb0*/  IADD3 R7, PT, PT, -R11, RZ, RZ ;  /* 0x000000ff0b077210 */ /* 0x000fca0007ffe1ff */
[----:B------:R-:W-:-:S04]  /*3cc0*/  IMAD R9, R7, UR8, R9 ;  /* 0x0000000807097c24 */ /* 0x000fc8000f8e0209 */
[C---:B---3--:R-:W-:Y:S02]  /*3cd0*/  IMAD R5, R9.reuse, UR10, R5 ;  /* 0x0000000a09057c24 */ /* 0x048fe4000f8e0205 */
[C---:B----4-:R-:W-:Y:S02]  /*3ce0*/  IMAD R4, R9.reuse, UR12, R4 ;  /* 0x0000000c09047c24 */ /* 0x050fe4000f8e0204 */
[----:B------:R-:W-:Y:S01]  /*3cf0*/  IMAD R6, R9, UR13, R6 ;  /* 0x0000000d09067c24 */ /* 0x000fe2000f8e0206 */
[----:B------:R-:W-:Y:S06]  /*3d00*/  @!P0 BRA `(.L_x_986) ;  /* 0x00000010008c8947 */ /* 0x000fec0003800000 */
[----:B------:R-:W1:Y:S01]  /*3d10*/  LDCU.64 UR8, c[0x0][0x3c0] ;  /* 0x00007800ff0877ac */ /* 0x000e620008000a00 */
[----:B------:R-:W-:Y:S02]  /*3d20*/  MOV R10, RZ ;  /* 0x000000ff000a7202 */ /* 0x000fe40000000f00 */
[----:B------:R-:W-:Y:S01]  /*3d30*/  ISETP.NE.AND P0, PT, R0, 0x5, PT ;  /* 0x000000050000780c */ /* 0x000fe20003f05270 */
[----:B------:R-:W2:Y:S01]  /*3d40*/  LDCU UR5, c[0x0][0x3bc] ;  /* 0x00007780ff0577ac */ /* 0x000ea20008000800 */
[----:B------:R-:W3:Y:S01]  /*3d50*/  LDCU.64 UR10, c[0x0][0x4e8] ;  /* 0x00009d00ff0a77ac */ /* 0x000ee20008000a00 */
        /* <DEDUP_REMOVED lines=10> */
[----:B------:R-:W-:Y:S01]  /*3e00*/  HFMA2 R8, -RZ, RZ, 0, 0 ;  /* 0x00000000ff087431 */ /* 0x000fe200000001ff */
        /* <DEDUP_REMOVED lines=250> */
[----:B------:R-:W-:Y:S01]  /*4db0*/  ISETP.NE.AND P0, PT, R0, 0x18, PT ;  /* 0x000000180000780c */ /* 0x000fe20003f05270 */
[----:B------:R-:W1:Y:S01]  /*4dc0*/  LDCU.64 UR8, c[0x0][0x4a0] ;  /* 0x00009400ff0877ac */ /* 0x000e620008000a00 */
[----:B------:R-:W-:Y:S01]  /*4dd0*/  HFMA2 R8, -RZ, RZ, 0, 0 ;  /* 0x00000000ff087431 */ /* 0x000fe200000001ff */
[----:B------:R-:W0:Y:S01]  /*4de0*/  LDCU UR5, c[0x0][0x4a8] ;  /* 0x00009500ff0577ac */ /* 0x000e220008000800 */
[----:B------:R-:W2:Y:S09]  /*4df0*/  LDCU.64 UR10, c[0x0][0x5d0] ;  /* 0x0000ba00ff0a77ac */ /* 0x000eb20008000a00 */
[----:B------:R-:W3:Y:S01]  /*4e00*/  @P0 LDC.64 R14, c[0x0][0x4b0] ;  /* 0x00012c00ff0e0b82 */ /* 0x000ee20000000a00 */
[----:B-1----:R-:W-:Y:S01]  /*4e10*/  IMAD.HI.U32 R12, R9, UR9, R8 ;  /* 0x00000009090c7c27 */ /* 0x002fe2000f8e0008 */
[----:B------:R-:W1:Y:S06]  /*4e20*/  LDCU UR9, c[0x0][0x5cc] ;  /* 0x0000b980ff0977ac */ /* 0x000e6c0008000800 */
[----:B------:R-:W4:Y:S01]  /*4e30*/  @P0 LDC R17, c[0x0][0x4ac] ;  /* 0x00012b00ff110b82 */ /* 0x000f220000000800 */
[----:B0-----:R-:W-:-:S02]  /*4e40*/  SHF.R.U32.HI R13, RZ, UR5, R12 ;  /* 0x00000005ff0d7c19 */ /* 0x001fc4000801160c */
[----:B------:R-:W-:Y:S02]  /*4e50*/  @P0 MOV R12, RZ ;  /* 0x000000ff000c0202 */ /* 0x000fe40000000f00 */
[----:B------:R-:W-:-:S03]  /*4e60*/  IADD3 R7, PT, PT, -R13, RZ, RZ ;  /* 0x000000ff0d077210 */ /* 0x000fc60007ffe1ff */
[----:B------:R-:W0:Y:S02]  /*4e70*/  @P0 LDC.64 R10, c[0x0][0x5d8] ;  /* 0x00017600ff0a0b82 */ /* 0x000e240000000a00 */
[----:B------:R-:W-:-:S06]  /*4e80*/  IMAD R9, R7, UR8, R9 ;  /* 0x0000000807097c24 */ /* 0x000fcc000f8e0209 */
[----:B------:R-:W5:Y:S01]  /*4e90*/  @P0 LDC R16, c[0x0][0x5e0] ;  /* 0x00017800ff100b82 */ /* 0x000f620000000800 */
[----:B---3--:R-:W-:-:S04]  /*4ea0*/  @P0 IMAD.HI.U32 R8, R13, R14, R12 ;  /* 0x0000000e0d080227 */ /* 0x008fc800078e000c */
[C---:B-1----:R-:W-:Y:S01]  /*4eb0*/  IMAD R5, R9.reuse, UR9, R5 ;  /* 0x0000000909057c24 */ /* 0x042fe2000f8e0205 */
[----:B------:R-:W-:Y:S01]  /*4ec0*/  @P0 SHF.R.U32.HI R8, RZ, R15, R8 ;  /* 0x0000000fff080219 */ /* 0x000fe20000011608 */
[C---:B--2---:R-:W-:Y:S02]  /*4ed0*/  IMAD R4, R9.reuse, UR10, R4 ;  /* 0x0000000a09047c24 */ /* 0x044fe4000f8e0204 */
[----:B------:R-:W-:Y:S01]  /*4ee0*/  IMAD R6, R9, UR11, R6 ;  /* 0x0000000b09067c24 */ /* 0x000fe2000f8e0206 */
[----:B------:R-:W-:-:S05]  /*4ef0*/  @P0 IADD3 R12, PT, PT, -R8, RZ, RZ ;  /* 0x000000ff080c0210 */ /* 0x000fca0007ffe1ff */
[----:B----4-:R-:W-:-:S04]  /*4f00*/  @P0 IMAD R13, R17, R12, R13 ;  /* 0x0000000c110d0224 */ /* 0x010fc800078e020d */
[C---:B0-----:R-:W-:Y:S02]  /*4f10*/  @P0 IMAD R5, R13.reuse, R10, R5 ;  /* 0x0000000a0d050224 */ /* 0x041fe400078e0205 */
[C---:B------:R-:W-:Y:S02]  /*4f20*/  @P0 IMAD R4, R13.reuse, R11, R4 ;  /* 0x0000000b0d040224 */ /* 0x040fe400078e0204 */
[----:B-----5:R-:W-:-:S07]  /*4f30*/  @P0 IMAD R6, R13, R16, R6 ;  /* 0x000000100d060224 */ /* 0x020fce00078e0206 */
.L_x_986:
[----:B------:R-:W1:Y:S02]  /*4f40*/  LDCU.128 UR8, c[0x0][0x5f0] ;  /* 0x0000be00ff0877ac */ /* 0x000e640008000c00 */
[----:B-1----:R-:W-:-:S04]  /*4f50*/  IADD3 R8, P0, PT, R6, UR10, RZ ;  /* 0x0000000a06087c10 */ /* 0x002fc8000ff1e0ff */
[----:B------:R-:W-:-:S05]  /*4f60*/  IADD3.X R9, PT, PT, RZ, UR11, RZ, P0, !PT ;  /* 0x0000000bff097c10 */ /* 0x000fca00087fe4ff */
[----:B------:R-:W2:Y:S01]  /*4f70*/  LDG.E.U16 R8, desc[UR6][R8.64] ;  /* 0x0000000608087981 */ /* 0x000ea2000c1e1500 */
[----:B------:R-:W-:-:S05]  /*4f80*/  IADD3 R6, P0, PT, R4, UR8, RZ ;  /* 0x0000000804067c10 */ /* 0x000fca000ff1e0ff */
[----:B------:R-:W-:-:S06]  /*4f90*/  IMAD.X R7, RZ, RZ, UR9, P0 ;  /* 0x00000009ff077e24 */ /* 0x000fcc00080e06ff */
[----:B------:R1:W5:Y:S01]  /*4fa0*/  LDG.E.U16 R7, desc[UR6][R6.64] ;  /* 0x0000000606077981 */ /* 0x000362000c1e1500 */
[----:B------:R-:W-:Y:S01]  /*4fb0*/  BSSY.RECONVERGENT B3, `(.L_x_987) ;  /* 0x0000067000037945 */ /* 0x000fe20003800200 */
[----:B--2---:R-:W-:-:S04]  /*4fc0*/  SHF.L.U32 R4, R8, 0x10, RZ ;  /* 0x0000001008047819 */ /* 0x004fc800000006ff */
[----:B------:R-:W-:-:S13]  /*4fd0*/  FSETP.NEU.FTZ.AND P0, PT, R4, RZ, PT ;  /* 0x000000ff0400720b */ /* 0x000fda0003f1d000 */
[----:B-1----:R-:W-:Y:S05]  /*4fe0*/  @!P0 BRA `(.L_x_988) ;  /* 0x00000004007c8947 */ /* 0x002fea0003800000 */
[----:B-----5:R-:W-:Y:S01]  /*4ff0*/  SHF.L.U32 R7, R7, 0x10, RZ ;  /* 0x0000001007077819 */ /* 0x020fe200000006ff */
[----:B------:R-:W-:Y:S03]  /*5000*/  BSSY.RECONVERGENT B2, `(.L_x_989) ;  /* 0x0000041000027945 */ /* 0x000fe60003800200 */
[C---:B------:R-:W-:Y:S01]  /*5010*/  FSETP.GEU.FTZ.AND P0, PT, |R7|.reuse, |R4|, PT ;  /* 0x400000040700720b */ /* 0x040fe20003f1e200 */
[----:B------:R-:W-:-:S12]  /*5020*/  FADD.FTZ R6, |R7|, -RZ ;  /* 0x800000ff07067221 */ /* 0x000fd80000010200 */
[----:B------:R-:W-:Y:S05]  /*5030*/  @!P0 BRA `(.L_x_990) ;  /* 0x0000000000f48947 */ /* 0x000fea0003800000 */
[----:B------:R-:W-:-:S05]  /*5040*/  FMUL.FTZ R11, |R4|, 8388608 ;  /* 0x4b000000040b7820 */ /* 0x000fca0000410200 */
[----:B------:R-:W-:-:S13]  /*5050*/  FSETP.GTU.FTZ.AND P0, PT, R6, R11, PT ;  /* 0x0000000b0600720b */ /* 0x000fda0003f1c000 */
[----:B------:R-:W-:Y:S05]  /*5060*/  @P0 BRA `(.L_x_991) ;  /* 0x0000000000680947 */ /* 0x000fea0003800000 */
[----:B0-----:R-:W-:Y:S01]  /*5070*/  FADD.FTZ R13, |R4|, -RZ ;  /* 0x800000ff040d7221 */ /* 0x001fe20000010200 */
        /* <DEDUP_REMOVED lines=19> */
.L_x_994:
[----:B------:R-:W-:Y:S01]  /*51b0*/  FSETP.GEU.FTZ.AND P0, PT, R9, -R13, PT ;  /* 0x8000000d0900720b */ /* 0x000fe20003f1e000 */
[----:B------:R-:W-:-:S12]  /*51c0*/  FADD.FTZ R11, R11, -1 ;  /* 0xbf8000000b0b7421 */ /* 0x000fd80000010000 */
[----:B------:R-:W-:-:S07]  /*51d0*/  @!P0 FADD.FTZ R11, R11, -1 ;  /* 0xbf8000000b0b8421 */ /* 0x000fce0000010000 */
.L_x_993:
[----:B------:R-:W-:Y:S05]  /*51e0*/  BSYNC.RECONVERGENT B4 ;  /* 0x0000000000047941 */ /* 0x000fea0003800200 */
.L_x_992:
[----:B------:R-:W-:Y:S01]  /*51f0*/  FFMA.FTZ R6, -R13, R11, R6 ;  /* 0x0000000b0d067223 */ /* 0x000fe20000010106 */
[----:B------:R-:W-:Y:S06]  /*5200*/  BRA `(.L_x_990) ;  /* 0x0000000000807947 */ /* 0x000fec0003800000 */
.L_x_991:
[----:B0-----:R-:W-:Y:S01]  /*5210*/  LOP3.LUT R13, R11, 0xff800000, RZ, 0xc0, !PT ;  /* 0xff8000000b0d7812 */ /* 0x001fe200078ec0ff */
        /* <DEDUP_REMOVED lines=15> */
.L_x_997:
        /* <DEDUP_REMOVED lines=13> */
.L_x_996:
[----:B------:R-:W-:Y:S05]  /*53e0*/  BSYNC.RECONVERGENT B4 ;  /* 0x0000000000047941 */ /* 0x000fea0003800200 */
.L_x_995:
[----:B------:R-:W-:-:S04]  /*53f0*/  FMUL.FTZ R9, R6, 1.1920928955078125e-07 ;  /* 0x3400000006097820 */ /* 0x000fc80000410000 */
[----:B------:R-:W-:-:S07]  /*5400*/  FMUL.FTZ R6, R12, R9 ;  /* 0x000000090c067220 */ /* 0x000fce0000410000 */
.L_x_990:
[----:B------:R-:W-:Y:S05]  /*5410*/  BSYNC.RECONVERGENT B2 ;  /* 0x0000000000027941 */ /* 0x000fea0003800200 */
.L_x_989:
        /* <DEDUP_REMOVED lines=16> */
[----:B------:R-:W-:Y:S01]  /*5520*/  @!P0 F2FP.BF16.F32.PACK_AB R8, RZ, R4 ;  /* 0x00000004ff08823e */ /* 0x000fe200000010ff */
        /* <DEDUP_REMOVED lines=11> */
.L_x_988:
[----:B------:R-:W1:Y:S01]  /*55e0*/  MUFU.RCP R9, R4 ;  /* 0x0000000400097308 */ /* 0x000e620000001000 */
[----:B-----5:R-:W-:-:S05]  /*55f0*/  SHF.L.U32 R8, R7, 0x10, RZ ;  /* 0x0000001007087819 */ /* 0x020fca00000006ff */
[----:B-1----:R-:W-:-:S05]  /*5600*/  FMUL.FTZ R8, R9, R8 ;  /* 0x0000000809087220 */ /* 0x002fca0000410000 */
[----:B------:R-:W-:-:S07]  /*5610*/  F2FP.BF16.F32.PACK_AB R8, RZ, R8 ;  /* 0x00000008ff08723e */ /* 0x000fce00000010ff */
.L_x_998:
[----:B------:R-:W-:Y:S05]  /*5620*/  BSYNC.RECONVERGENT B3 ;  /* 0x0000000000037941 */ /* 0x000fea0003800200 */
.L_x_987:
[----:B------:R-:W1:Y:S01]  /*5630*/  LDCU.64 UR8, c[0x0][0x5e8] ;  /* 0x0000bd00ff0877ac */ /* 0x000e620008000a00 */
[----:B------:R-:W-:Y:S02]  /*5640*/  IADD3 R3, PT, PT, R3, 0x80, RZ ;  /* 0x0000008003037810 */ /* 0x000fe40007ffe0ff */
[----:B-1----:R-:W-:-:S04]  /*5650*/  IADD3 R4, P0, PT, R5, UR8, RZ ;  /* 0x0000000805047c10 */ /* 0x002fc8000ff1e0ff */
[----:B------:R-:W-:-:S05]  /*5660*/  IADD3.X R5, PT, PT, RZ, UR9, RZ, P0, !PT ;  /* 0x00000009ff057c10 */ /* 0x000fca00087fe4ff */
[----:B------:R1:W-:Y:S04]  /*5670*/  STG.E.U16 desc[UR6][R4.64], R8 ;  /* 0x0000000804007986 */ /* 0x0003e8000c101506 */
.L_x_972:
[----:B------:R-:W-:-:S13]  /*5680*/  ISETP.GE.AND P0, PT, R3, UR4, PT ;  /* 0x0000000403007c0c */ /* 0x000fda000bf06270 */
[----:B------:R-:W-:Y:S05]  /*5690*/  @P0 BREAK.RELIABLE B0 ;  /* 0x0000000000000942 */ /* 0x000fea0003800100 */
[----:B------:R-:W-:Y:S05]  /*56a0*/  @P0 BRA `(.L_x_985) ;  /* 0x0000001c00440947 */ /* 0x000fea0003800000 */
[----:B------:R-:W-:Y:S05]  /*56b0*/  BSYNC.RELIABLE B0 ;  /* 0x0000000000007941 */ /* 0x000fea0003800100 */
.L_x_971:
        /* <DEDUP_REMOVED lines=348> */
.L_x_999:
        /* <DEDUP_REMOVED lines=39> */
.L_x_1007:
[----:B------:R-:W-:Y:S01]  /*6ef0*/  FSETP.GEU.FTZ.AND P0, PT, R9, -R13, PT ;  /* 0x8000000d0900720b */ /* 0x000fe20003f1e000 */
[----:B------:R-:W-:-:S12]  /*6f00*/  FADD.FTZ R11, R11, -1 ;  /* 0xbf8000000b0b7421 */ /* 0x000fd80000010000 */
[----:B------:R-:W-:-:S07]  /*6f10*/  @!P0 FADD.FTZ R11, R11, -1 ;  /* 0xbf8000000b0b8421 */ /* 0x000fce0000010000 */
.L_x_1006:
[----:B------:R-:W-:Y:S05]  /*6f20*/  BSYNC.RECONVERGENT B4 ;  /* 0x0000000000047941 */ /* 0x000fea0003800200 */
.L_x_1005:
[----:B------:R-:W-:Y:S01]  /*6f30*/  FFMA.FTZ R6, -R13, R11, R6 ;  /* 0x0000000b0d067223 */ /* 0x000fe20000010106 */
[----:B------:R-:W-:Y:S06]  /*6f40*/  BRA `(.L_x_1003) ;  /* 0x0000000000807947 */ /* 0x000fec0003800000 */
.L_x_1004:
        /* <DEDUP_REMOVED lines=16> */
.L_x_1010:
        /* <DEDUP_REMOVED lines=13> */
.L_x_1009:
[----:B------:R-:W-:Y:S05]  /*7120*/  BSYNC.RECONVERGENT B4 ;  /* 0x0000000000047941 */ /* 0x000fea0003800200 */
.L_x_1008:
[----:B------:R-:W-:-:S04]  /*7130*/  FMUL.FTZ R9, R6, 1.1920928955078125e-07 ;  /* 0x3400000006097820 */ /* 0x000fc80000410000 */
[----:B------:R-:W-:-:S07]  /*7140*/  FMUL.FTZ R6, R12, R9 ;  /* 0x000000090c067220 */ /* 0x000fce0000410000 */
.L_x_1003:
[----:B------:R-:W-:Y:S05]  /*7150*/  BSYNC.RECONVERGENT B2 ;  /* 0x0000000000027941 */ /* 0x000fea0003800200 */
.L_x_1002:
        /* <DEDUP_REMOVED lines=28> */
.L_x_1001:
[----:B------:R-:W1:Y:S01]  /*7320*/  MUFU.RCP R9, R4 ;  /* 0x0000000400097308 */ /* 0x000e620000001000 */
[----:B-----5:R-:W-:-:S05]  /*7330*/  SHF.L.U32 R8, R7, 0x10, RZ ;  /* 0x0000001007087819 */ /* 0x020fca00000006ff */
[----:B-1----:R-:W-:-:S05]  /*7340*/  FMUL.FTZ R8, R9, R8 ;  /* 0x0000000809087220 */ /* 0x002fca0000410000 */
[----:B------:R-:W-:-:S07]  /*7350*/  F2FP.BF16.F32.PACK_AB R8, RZ, R8 ;  /* 0x00000008ff08723e */ /* 0x000fce00000010ff */
.L_x_1011:
[----:B------:R-:W-:Y:S05]  /*7360*/  BSYNC.RECONVERGENT B3 ;  /* 0x0000000000037941 */ /* 0x000fea0003800200 */
.L_x_1000:
[----:B------:R-:W1:Y:S01]  /*7370*/  LDCU.64 UR8, c[0x0][0x5e8] ;  /* 0x0000bd00ff0877ac */ /* 0x000e620008000a00 */
[----:B------:R-:W-:Y:S02]  /*7380*/  IADD3 R3, PT, PT, R3, 0x80, RZ ;  /* 0x0000008003037810 */ /* 0x000fe40007ffe0ff */
[----:B-1----:R-:W-:-:S04]  /*7390*/  IADD3 R4, P0, PT, R5, UR8, RZ ;  /* 0x0000000805047c10 */ /* 0x002fc8000ff1e0ff */
[----:B------:R-:W-:-:S05]  /*73a0*/  IADD3.X R5, PT, PT, RZ, UR9, RZ, P0, !PT ;  /* 0x00000009ff057c10 */ /* 0x000fca00087fe4ff */
[----:B------:R2:W-:Y:S04]  /*73b0*/  STG.E.U16 desc[UR6][R4.64], R8 ;  /* 0x0000000804007986 */ /* 0x0005e8000c101506 */
.L_x_985:
[----:B------:R-:W-:Y:S05]  /*73c0*/  BSYNC.RECONVERGENT B1 ;  /* 0x0000000000017941 */ /* 0x000fea0003800200 */
.L_x_970:
[----:B------:R-:W-:Y:S05]  /*73d0*/  WARPSYNC.ALL ;  /* 0x0000000000007948 */ /* 0x000fea0003800000 */
[----:B------:R-:W-:-:S13]  /*73e0*/  ISETP.GE.AND P0, PT, R3, UR4, PT ;  /* 0x0000000403007c0c */ /* 0x000fda000bf06270 */
[----:B------:R-:W-:Y:S05]  /*73f0*/  @P0 EXIT ;  /* 0x000000000000094d */ /* 0x000fea0003800000 */
[----:B------:R-:W3:Y:S01]  /*7400*/  LDCU.64 UR4, c[0x0][0x390] ;  /* 0x00007200ff0477ac */ /* 0x000ee20008000a00 */
[----:B-12---:R-:W-:Y:S01]  /*7410*/  HFMA2 R4, -RZ, RZ, 0, 0 ;  /* 0x00000000ff047431 */ /* 0x006fe200000001ff */
[----:B------:R-:W-:Y:S01]  /*7420*/  MOV R5, R3 ;  /* 0x0000000300057202 */ /* 0x000fe20000000f00 */
[----:B------:R-:W1:Y:S01]  /*7430*/  LDCU UR8, c[0x0][0x38c] ;  /* 0x00007180ff0877ac */ /* 0x000e620008000800 */
[----:B------:R-:W-:Y:S01]  /*7440*/  ISETP.NE.AND P0, PT, R2, RZ, PT ;  /* 0x000000ff0200720c */ /* 0x000fe20003f05270 */
[----:B------:R-:W2:Y:S01]  /*7450*/  LDCU.64 UR10, c[0x0][0x4b8] ;  /* 0x00009700ff0a77ac */ /* 0x000ea20008000a00 */
[----:B---3--:R-:W-:Y:S01]  /*7460*/  IMAD.HI.U32 R6, R3, UR4, R4 ;  /* 0x0000000403067c27 */ /* 0x008fe2000f8e0004 */
[----:B------:R-:W3:Y:S04]  /*7470*/  LDCU UR4, c[0x0][0x4c0] ;  /* 0x00009800ff0477ac */ /* 0x000ee80008000800 */
[----:B------:R-:W-:-:S04]  /*7480*/  SHF.R.U32.HI R7, RZ, UR5, R6 ;  /* 0x00000005ff077c19 */ /* 0x000fc80008011606 */
[----:B------:R-:W-:-:S05]  /*7490*/  IADD3 R4, PT, PT, -R7, RZ, RZ ;  /* 0x000000ff07047210 */ /* 0x000fca0007ffe1ff */
[----:B-1----:R-:W-:-:S04]  /*74a0*/  IMAD R4, R4, UR8, R3 ;  /* 0x0000000804047c24 */ /* 0x002fc8000f8e0203 */
[C---:B--2---:R-:W-:Y:S02]  /*74b0*/  IMAD R3, R4.reuse, UR10, RZ ;  /* 0x0000000a04037c24 */ /* 0x044fe4000f8e02ff */
[C---:B------:R-:W-:Y:S02]  /*74c0*/  IMAD R2, R4.reuse, UR11, RZ ;  /* 0x0000000b04027c24 */ /* 0x040fe4000f8e02ff */
[----:B---3--:R-:W-:Y:S01]  /*74d0*/  IMAD R4, R4, UR4, RZ ;  /* 0x0000000404047c24 */ /* 0x008fe2000f8e02ff */
        /* <DEDUP_REMOVED lines=296> */
[----:B------:R-:W-:Y:S01]  /*8760*/  IMAD.MOV.U32 R8, RZ, RZ, RZ ;  /* 0x000000ffff087224 */ /* 0x000fe200078e00ff */
        /* <DEDUP_REMOVED lines=14> */
[----:B------:R-:W-:Y:S01]  /*8850*/  MOV R6, RZ ;  /* 0x000000ff00067202 */ /* 0x000fe20000000f00 */
[----:B------:R-:W2:Y:S01]  /*8860*/  LDCU UR4, c[0x0][0x4a8] ;  /* 0x00009500ff0477ac */ /* 0x000ea20008000800 */
[----:B------:R-:W3:Y:S09]  /*8870*/  LDCU UR5, c[0x0][0x5cc] ;  /* 0x0000b980ff0577ac */ /* 0x000ef20008000800 */
[----:B0-----:R-:W0:Y:S01]  /*8880*/  @P0 LDC.64 R12, c[0x0][0x4b0] ;  /* 0x00012c00ff0c0b82 */ /* 0x001e220000000a00 */
[----:B------:R-:W4:Y:S01]  /*8890*/  LDCU.64 UR10, c[0x0][0x5d0] ;  /* 0x0000ba00ff0a77ac */ /* 0x000f220008000a00 */
[----:B-1----:R-:W-:-:S06]  /*88a0*/  IMAD.HI.U32 R10, R7, UR9, R6 ;  /* 0x00000009070a7c27 */ /* 0x002fcc000f8e0006 */
[----:B------:R-:W1:Y:S01]  /*88b0*/  @P0 LDC R15, c[0x0][0x4ac] ;  /* 0x00012b00ff0f0b82 */ /* 0x000e620000000800 */
[----:B--2---:R-:W-:Y:S02]  /*88c0*/  SHF.R.U32.HI R11, RZ, UR4, R10 ;  /* 0x00000004ff0b7c19 */ /* 0x004fe4000801160a */
[----:B------:R-:W-:Y:S02]  /*88d0*/  @P0 MOV R10, RZ ;  /* 0x000000ff000a0202 */ /* 0x000fe40000000f00 */
[----:B------:R-:W-:-:S03]  /*88e0*/  IADD3 R5, PT, PT, -R11, RZ, RZ ;  /* 0x000000ff0b057210 */ /* 0x000fc60007ffe1ff */
[----:B------:R-:W2:Y:S02]  /*88f0*/  @P0 LDC.64 R8, c[0x0][0x5d8] ;  /* 0x00017600ff080b82 */ /* 0x000ea40000000a00 */
[----:B------:R-:W-:-:S06]  /*8900*/  IMAD R7, R5, UR8, R7 ;  /* 0x0000000805077c24 */ /* 0x000fcc000f8e0207 */
[----:B------:R-:W5:Y:S01]  /*8910*/  @P0 LDC R6, c[0x0][0x5e0] ;  /* 0x00017800ff060b82 */ /* 0x000f620000000800 */
[----:B0-----:R-:W-:-:S04]  /*8920*/  @P0 IMAD.HI.U32 R0, R11, R12, R10 ;  /* 0x0000000c0b000227 */ /* 0x001fc800078e000a */
[C---:B---3--:R-:W-:Y:S01]  /*8930*/  IMAD R3, R7.reuse, UR5, R3 ;  /* 0x0000000507037c24 */ /* 0x048fe2000f8e0203 */
[----:B------:R-:W-:Y:S01]  /*8940*/  @P0 SHF.R.U32.HI R0, RZ, R13, R0 ;  /* 0x0000000dff000219 */ /* 0x000fe20000011600 */
[C---:B----4-:R-:W-:Y:S02]  /*8950*/  IMAD R2, R7.reuse, UR10, R2 ;  /* 0x0000000a07027c24 */ /* 0x050fe4000f8e0202 */
[----:B------:R-:W-:Y:S01]  /*8960*/  IMAD R4, R7, UR11, R4 ;  /* 0x0000000b07047c24 */ /* 0x000fe2000f8e0204 */
[----:B------:R-:W-:-:S05]  /*8970*/  @P0 IADD3 R10, PT, PT, -R0, RZ, RZ ;  /* 0x000000ff000a0210 */ /* 0x000fca0007ffe1ff */
[----:B-1----:R-:W-:-:S04]  /*8980*/  @P0 IMAD R11, R15, R10, R11 ;  /* 0x0000000a0f0b0224 */ /* 0x002fc800078e020b */
[C---:B--2---:R-:W-:Y:S02]  /*8990*/  @P0 IMAD R3, R11.reuse, R8, R3 ;  /* 0x000000080b030224 */ /* 0x044fe400078e0203 */
[C---:B------:R-:W-:Y:S02]  /*89a0*/  @P0 IMAD R2, R11.reuse, R9, R2 ;  /* 0x000000090b020224 */ /* 0x040fe400078e0202 */
[----:B-----5:R-:W-:-:S07]  /*89b0*/  @P0 IMAD R4, R11, R6, R4 ;  /* 0x000000060b040224 */ /* 0x020fce00078e0204 */
.L_x_1012:
[----:B------:R-:W1:Y:S01]  /*89c0*/  LDCU.128 UR8, c[0x0][0x5f0] ;  /* 0x0000be00ff0877ac */ /* 0x000e620008000c00 */
[----:B------:R-:W2:Y:S01]  /*89d0*/  LDCU.64 UR4, c[0x0][0x5e8] ;  /* 0x0000bd00ff0477ac */ /* 0x000ea20008000a00 */
[----:B-1----:R-:W-:-:S04]  /*89e0*/  IADD3 R6, P0, PT, R4, UR10, RZ ;  /* 0x0000000a04067c10 */ /* 0x002fc8000ff1e0ff */
[----:B------:R-:W-:-:S05]  /*89f0*/  IADD3.X R7, PT, PT, RZ, UR11, RZ, P0, !PT ;  /* 0x0000000bff077c10 */ /* 0x000fca00087fe4ff */
[----:B------:R-:W3:Y:S01]  /*8a00*/  LDG.E.U16 R0, desc[UR6][R6.64] ;  /* 0x0000000606007981 */ /* 0x000ee2000c1e1500 */
[----:B------:R-:W-:-:S04]  /*8a10*/  IADD3 R4, P0, PT, R2, UR8, RZ ;  /* 0x0000000802047c10 */ /* 0x000fc8000ff1e0ff */
[----:B------:R-:W-:-:S06]  /*8a20*/  IADD3.X R5, PT, PT, RZ, UR9, RZ, P0, !PT ;  /* 0x00000009ff057c10 */ /* 0x000fcc00087fe4ff */
[----:B------:R1:W5:Y:S01]  /*8a30*/  LDG.E.U16 R5, desc[UR6][R4.64] ;  /* 0x0000000604057981 */ /* 0x000362000c1e1500 */
[----:B--2---:R-:W-:Y:S01]  /*8a40*/  IADD3 R2, P1, PT, R3, UR4, RZ ;  /* 0x0000000403027c10 */ /* 0x004fe2000ff3e0ff */
[----:B------:R-:W-:Y:S04]  /*8a50*/  BSSY.RECONVERGENT B1, `(.L_x_1013) ;  /* 0x0000068000017945 */ /* 0x000fe80003800200 */
[----:B------:R-:W-:Y:S01]  /*8a60*/  IMAD.X R3, RZ, RZ, UR5, P1 ;  /* 0x00000005ff037e24 */ /* 0x000fe200088e06ff */
[----:B---3--:R-:W-:-:S04]  /*8a70*/  SHF.L.U32 R0, R0, 0x10, RZ ;  /* 0x0000001000007819 */ /* 0x008fc800000006ff */
        /* <DEDUP_REMOVED lines=30> */
.L_x_1020:
[----:B------:R-:W-:Y:S01]  /*8c60*/  FSETP.GEU.FTZ.AND P0, PT, R7, -R11, PT ;  /* 0x8000000b0700720b */ /* 0x000fe20003f1e000 */
[----:B------:R-:W-:-:S12]  /*8c70*/  FADD.FTZ R9, R9, -1 ;  /* 0xbf80000009097421 */ /* 0x000fd80000010000 */
[----:B------:R-:W-:-:S07]  /*8c80*/  @!P0 FADD.FTZ R9, R9, -1 ;  /* 0xbf80000009098421 */ /* 0x000fce0000010000 */
.L_x_1019:
[----:B------:R-:W-:Y:S05]  /*8c90*/  BSYNC.RECONVERGENT B3 ;  /* 0x0000000000037941 */ /* 0x000fea0003800200 */
.L_x_1018:
[----:B------:R-:W-:Y:S01]  /*8ca0*/  FFMA.FTZ R4, -R11, R9, R4 ;  /* 0x000000090b047223 */ /* 0x000fe20000010104 */
[----:B------:R-:W-:Y:S06]  /*8cb0*/  BRA `(.L_x_1016) ;  /* 0x0000000000807947 */ /* 0x000fec0003800000 */
.L_x_1017:
        /* <DEDUP_REMOVED lines=15> */
[----:B------:R1:W2:Y:S03]  /*8db0*/  MUFU.RCP R12, R11 ;  /* 0x0000000b000c7308 */ /* 0x0002a60000001000 */
.L_x_1023:
[----:B------:R-:W-:-:S04]  /*8dc0*/  VIMNMX.U32 R6, PT, PT, R7, 0xb800000, PT ;  /* 0x0b80000007067848 */ /* 0x000fc80003fe0000 */
[C---:B------:R-:W-:Y:S02]  /*8dd0*/  IADD3 R4, PT, PT, R6.reuse, R4, RZ ;  /* 0x0000000406047210 */ /* 0x040fe40007ffe0ff */
[----:B------:R-:W-:-:S03]  /*8de0*/  IADD3 R7, PT, PT, -R6, R7, RZ ;  /* 0x0000000706077210 */ /* 0x000fc60007ffe1ff */
[----:B--2---:R-:W-:Y:S01]  /*8df0*/  FMUL.FTZ R9, R12, R4 ;  /* 0x000000040c097220 */ /* 0x004fe20000410000 */
[----:B------:R-:W-:-:S03]  /*8e00*/  ISETP.NE.AND P1, PT, R7, RZ, PT ;  /* 0x000000ff0700720c */ /* 0x000fc60003f25270 */
[----:B------:R-:W-:-:S04]  /*8e10*/  FFMA.FTZ R8, -R11, R9, R4 ;  /* 0x000000090b087223 */ /* 0x000fc80000010104 */
[----:B------:R-:W-:-:S04]  /*8e20*/  FFMA.FTZ R9, R12, R8, R9 ;  /* 0x000000080c097223 */ /* 0x000fc80000010009 */
[----:B------:R-:W-:-:S04]  /*8e30*/  FFMA.FTZ R8, -R11, R9, R4 ;  /* 0x000000090b087223 */ /* 0x000fc80000010104 */
[----:B------:R-:W-:-:S04]  /*8e40*/  FFMA.FTZ.RZ R8, R12, R8, R9 ;  /* 0x000000080c087223 */ /* 0x000fc8000001c009 */
[----:B------:R-:W2:Y:S02]  /*8e50*/  FRND.TRUNC R9, R8 ;  /* 0x0000000800097307 */ /* 0x000ea4000020d000 */
[----:B--2---:R-:W-:-:S05]  /*8e60*/  FFMA.FTZ R4, -R11, R9, R4 ;  /* 0x000000090b047223 */ /* 0x004fca0000010104 */
[----:B------:R-:W-:-:S13]  /*8e70*/  ISETP.NE.AND P0, PT, R4, RZ, PT ;  /* 0x000000ff0400720c */ /* 0x000fda0003f05270 */
[----:B------:R-:W-:Y:S05]  /*8e80*/  @P0 BRA P1, `(.L_x_1023) ;  /* 0xfffffffc00cc0947 */ /* 0x000fea000083ffff */
.L_x_1022:
[----:B------:R-:W-:Y:S05]  /*8e90*/  BSYNC.RECONVERGENT B3 ;  /* 0x0000000000037941 */ /* 0x000fea0003800200 */
.L_x_1021:
[----:B------:R-:W-:-:S04]  /*8ea0*/  FMUL.FTZ R7, R4, 1.1920928955078125e-07 ;  /* 0x3400000004077820 */ /* 0x000fc80000410000 */
[----:B------:R-:W-:-:S07]  /*8eb0*/  FMUL.FTZ R4, R10, R7 ;  /* 0x000000070a047220 */ /* 0x000fce0000410000 */
.L_x_1016:
[----:B------:R-:W-:Y:S05]  /*8ec0*/  BSYNC.RECONVERGENT B2 ;  /* 0x0000000000027941 */ /* 0x000fea0003800200 */
.L_x_1015:
[C---:B------:R-:W-:Y:S01]  /*8ed0*/  FSETP.NAN.FTZ.AND P0, PT, |R4|.reuse, |R4|, PT ;  /* 0x400000040400720b */ /* 0x040fe20003f18200 */
[----:B------:R-:W2:Y:S01]  /*8ee0*/  MUFU.RCP R6, R0 ;  /* 0x0000000000067308 */ /* 0x000ea20000001000 */
[----:B------:R-:W-:Y:S02]  /*8ef0*/  LOP3.LUT R7, R4, 0x80000000, R5, 0xb8, !PT ;  /* 0x8000000004077812 */ /* 0x000fe400078eb805 */
[----:B------:R-:W-:Y:S02]  /*8f00*/  FSETP.GEU.FTZ.AND P2, PT, R0, RZ, PT ;  /* 0x000000ff0000720b */ /* 0x000fe40003f5e000 */
[----:B------:R-:W-:-:S04]  /*8f10*/  FSEL R4, R4, R7, P0 ;  /* 0x0000000704047208 */ /* 0x000fc80000000000 */
[C---:B------:R-:W-:Y:S02]  /*8f20*/  FSETP.NEU.FTZ.AND P1, PT, R4.reuse, RZ, PT ;  /* 0x000000ff0400720b */ /* 0x040fe40003f3d000 */
[----:B------:R-:W-:Y:S01]  /*8f30*/  FSETP.GEU.FTZ.AND P0, PT, R4, RZ, PT ;  /* 0x000000ff0400720b */ /* 0x000fe20003f1e000 */
[----:B------:R-:W-:-:S03]  /*8f40*/  FADD.FTZ R4, R5, -R4 ;  /* 0x8000000405047221 */ /* 0x000fc60000010000 */
[----:B------:R-:W-:Y:S01]  /*8f50*/  PLOP3.LUT P0, PT, P1, P2, P0, 0x9f, 0x0 ;  /* 0x000000000000781c */ /* 0x000fe20000f05307 */
[----:B--2---:R-:W-:-:S12]  /*8f60*/  FMUL.FTZ R4, R4, R6 ;  /* 0x0000000604047220 */ /* 0x004fd80000410000 */
[----:B------:R-:W-:-:S05]  /*8f70*/  @!P0 FADD.FTZ R4, R4, -1 ;  /* 0xbf80000004048421 */ /* 0x000fca0000010000 */
[----:B------:R-:W-:-:S13]  /*8f80*/  FSETP.NEU.FTZ.AND P0, PT, R4, RZ, PT ;  /* 0x000000ff0400720b */ /* 0x000fda0003f1d000 */
[----:B------:R-:W-:-:S06]  /*8f90*/  @!P0 FMUL.FTZ R5, R5, R6 ;  /* 0x0000000605058220 */ /* 0x000fcc0000410000 */
[----:B------:R-:W2:Y:S02]  /*8fa0*/  @!P0 F2F.BF16.F32 R5, R5 ;  /* 0x0000000500058304 */ /* 0x000ea40000202000 */
[----:B--2---:R-:W-:-:S04]  /*8fb0*/  @!P0 SHF.L.U32 R0, R5, 0x10, RZ ;  /* 0x0000001005008819 */ /* 0x004fc800000006ff */
[----:B------:R-:W-:-:S04]  /*8fc0*/  @!P0 LOP3.LUT R0, RZ, 0x80000000, R0, 0xb8, !PT ;  /* 0x80000000ff008812 */ /* 0x000fc800078eb800 */
[----:B------:R-:W-:Y:S01]  /*8fd0*/  @!P0 F2FP.BF16.F32.PACK_AB R6, RZ, R0 ;  /* 0x00000000ff06823e */ /* 0x000fe200000010ff */
[----:B------:R-:W-:Y:S06]  /*8fe0*/  @!P0 BRA `(.L_x_1024) ;  /* 0x0000000000388947 */ /* 0x000fec0003800000 */
[----:B------:R-:W2:Y:S08]  /*8ff0*/  FRND.FTZ.FLOOR R0, R4 ;  /* 0x0000000400007307 */ /* 0x000eb00000215000 */
[----:B--2---:R-:W2:Y:S02]  /*9000*/  F2F.BF16.F32 R0, R0 ;  /* 0x0000000000007304 */ /* 0x004ea40000202000 */
[----:B--2---:R-:W-:-:S02]  /*9010*/  SHF.L.U32 R7, R0, 0x10, RZ ;  /* 0x0000001000077819 */ /* 0x004fc400000006ff */
[----:B------:R-:W-:-:S03]  /*9020*/  PRMT R6, R0, 0x7610, R6 ;  /* 0x0000761000067816 */ /* 0x000fc60000000006 */
[----:B------:R-:W-:-:S05]  /*9030*/  FADD.FTZ R5, -R7, R4 ;  /* 0x0000000407057221 */ /* 0x000fca0000010100 */
[----:B------:R-:W-:-:S13]  /*9040*/  FSETP.GT.FTZ.AND P0, PT, R5, 0.5, PT ;  /* 0x3f0000000500780b */ /* 0x000fda0003f14000 */
[----:B------:R-:W-:Y:S05]  /*9050*/  @!P0 BRA `(.L_x_1024) ;  /* 0x00000000001c8947 */ /* 0x000fea0003800000 */
[----:B------:R-:W-:-:S05]  /*9060*/  FADD.FTZ R6, R7, 1 ;  /* 0x3f80000007067421 */ /* 0x000fca0000010000 */
[----:B------:R-:W-:Y:S01]  /*9070*/  F2FP.BF16.F32.PACK_AB R6, RZ, R6 ;  /* 0x00000006ff06723e */ /* 0x000fe200000010ff */
[----:B------:R-:W-:Y:S06]  /*9080*/  BRA `(.L_x_1024) ;  /* 0x0000000000107947 */ /* 0x000fec0003800000 */
.L_x_1014:
[----:B------:R-:W1:Y:S01]  /*9090*/  MUFU.RCP R7, R0 ;  /* 0x0000000000077308 */ /* 0x000e620000001000 */
[----:B-----5:R-:W-:-:S05]  /*90a0*/  SHF.L.U32 R6, R5, 0x10, RZ ;  /* 0x0000001005067819 */ /* 0x020fca00000006ff */
[----:B-1----:R-:W-:-:S05]  /*90b0*/  FMUL.FTZ R6, R7, R6 ;  /* 0x0000000607067220 */ /* 0x002fca0000410000 */
[----:B------:R-:W-:-:S07]  /*90c0*/  F2FP.BF16.F32.PACK_AB R6, RZ, R6 ;  /* 0x00000006ff06723e */ /* 0x000fce00000010ff */
.L_x_1024:
[----:B------:R-:W-:Y:S05]  /*90d0*/  BSYNC.RECONVERGENT B1 ;  /* 0x0000000000017941 */ /* 0x000fea0003800200 */
.L_x_1013:
[----:B------:R-:W-:Y:S01]  /*90e0*/  STG.E.U16 desc[UR6][R2.64], R6 ;  /* 0x0000000602007986 */ /* 0x000fe2000c101506 */
[----:B------:R-:W-:Y:S05]  /*90f0*/  EXIT ;  /* 0x000000000000794d */ /* 0x000fea0003800000 */
.L_x_1025:
        /* <DEDUP_REMOVED lines=16> */
.L_x_37035:


//--------------------- .text._ZN2at6native27unrolled_elementwise_kernelINS0_13BinaryFunctorIN3c108BFloat16ES4_S4_ZZZNS0_15binary_internal21div_floor_kernel_cudaERNS_18TensorIteratorBaseEENKUlvE1_clEvENKUlvE2_clEvEUlS4_S4_E_EESt5arrayIPcLm3EELi4E23TrivialOffsetCalculatorILi2EjESF_ILi1EjENS0_6memory15LoadWithoutCastENSI_16StoreWithoutCastEEEviT_T0_T2_T3_T4_T5_ --------------------------
	.section	.text._ZN2at6native27unrolled_elementwise_kernelINS0_13BinaryFunctorIN3c108BFloat16ES4_S4_ZZZNS0_15binary_internal21div_floor_kernel_cudaERNS_18TensorIteratorBaseEENKUlvE1_clEvENKUlvE2_clEvEUlS4_S4_E_EESt5arrayIPcLm3EELi4E23TrivialOffsetCalculatorILi2EjESF_ILi1EjENS0_6memory15LoadWithoutCastENSI_16StoreWithoutCastEEEviT_T0_T2_T3_T4_T5_,"ax",@progbits
	.align	128
        .global         _ZN2at6native27unrolled_elementwise_kernelINS0_13BinaryFunctorIN3c108BFloat16ES4_S4_ZZZNS0_15binary_internal21div_floor_kernel_cudaERNS_18TensorIteratorBaseEENKUlvE1_clEvENKUlvE2_clEvEUlS4_S4_E_EESt5arrayIPcLm3EELi4E23TrivialOffsetCalculatorILi2EjESF_ILi1EjENS0_6memory15LoadWithoutCastENSI_16StoreWithoutCastEEEviT_T0_T2_T3_T4_T5_
        .type           _ZN2at6native27unrolled_elementwise_kernelINS0_13BinaryFunctorIN3c108BFloat16ES4_S4_ZZZNS0_15binary_internal21div_floor_kernel_cudaERNS_18TensorIteratorBaseEENKUlvE1_clEvENKUlvE2_clEvEUlS4_S4_E_EESt5arrayIPcLm3EELi4E23TrivialOffsetCalculatorILi2EjESF_ILi1EjENS0_6memory15LoadWithoutCastENSI_16StoreWithoutCastEEEviT_T0_T2_T3_T4_T5_,@function
        .size           _ZN2at6native27unrolled_elementwise_kernelINS0_13BinaryFunctorIN3c108BFloat16ES4_S4_ZZZNS0_15binary_internal21div_floor_kernel_cudaERNS_18TensorIteratorBaseEENKUlvE1_clEvENKUlvE2_clEvEUlS4_S4_E_EESt5arrayIPcLm3EELi4E23TrivialOffsetCalculatorILi2EjESF_ILi1EjENS0_6memory15LoadWithoutCastENSI_16StoreWithoutCastEEEviT_T0_T2_T3_T4_T5_,(.L_x_37036 - _ZN2at6native27unrolled_elementwise_kernelINS0_13BinaryFunctorIN3c108BFloat16ES4_S4_ZZZNS0_15binary_internal21div_floor_kernel_cudaERNS_18TensorIteratorBaseEENKUlvE1_clEvENKUlvE2_clEvEUlS4_S4_E_EESt5arrayIPcLm3EELi4E23TrivialOffsetCalculatorILi2EjESF_ILi1EjENS0_6memory15LoadWithoutCastENSI_16StoreWithoutCastEEEviT_T0_T2_T3_T4_T5_)
        .other          _ZN2at6native27unrolled_elementwise_kernelINS0_13BinaryFunctorIN3c108BFloat16ES4_S4_ZZZNS0_15binary_internal21div_floor_kernel_cudaERNS_18TensorIteratorBaseEENKUlvE1_clEvENKUlvE2_clEvEUlS4_S4_E_EESt5arrayIPcLm3EELi4E23TrivialOffsetCalculatorILi2EjESF_ILi1EjENS0_6memory15LoadWithoutCastENSI_16StoreWithoutCastEEEviT_T0_T2_T3_T4_T5_,@"STO_CUDA_ENTRY STV_DEFAULT"
_ZN2at6native27unrolled_elementwise_kernelINS0_13BinaryFunctorIN3c108BFloat16ES4_S4_ZZZNS0_15binary_internal21div_floor_kernel_cudaERNS_18TensorIteratorBaseEENKUlvE1_clEvENKUlvE2_clEvEUlS4_S4_E_EESt5arrayIPcLm3EELi4E23TrivialOffsetCalculatorILi2EjESF_ILi1EjENS0_6memory15LoadWithoutCastENSI_16StoreWithoutCastEEEviT_T0_T2_T3_T4_T5_:
.text._ZN2at6native27unrolled_elementwise_kernelINS0_13BinaryFunctorIN3c108BFloat16ES4_S4_ZZZNS0_15binary_internal21div_floor_kernel_cudaERNS_18TensorIteratorBaseEENKUlvE1_clEvENKUlvE2_clEvEUlS4_S4_E_EESt5arrayIPcLm3EELi4E23TrivialOffsetCalculatorILi2EjESF_ILi1EjENS0_6memory15LoadWithoutCastENSI_16StoreWithoutCastEEEviT_T0_T2_T3_T4_T5_:
[----:B------:R-:W-:Y:S01]  /*0000*/  LDC R1, c[0x0][0x37c] ;  /* 0x0000df00ff017b82 */ /* 0x000fe20000000800 */
[----:B------:R-:W0:Y:S07]  /*0010*/  S2R R0, SR_CTAID.X ;  /* 0x0000000000007919 */ /* 0x000e2e0000002500 */
[----:B------:R-:W0:Y:S01]  /*0020*/  LDC R3, c[0x0][0x380] ;  /* 0x0000e000ff037b82 */ /* 0x000e220000000800 */
[----:B------:R-:W1:Y:S01]  /*0030*/  LDCU.64 UR4, c[0x0][0x358] ;  /* 0x00006b00ff0477ac */ /* 0x000e620008000a00 */
[----:B------:R-:W-:Y:S01]  /*0040*/  PRMT R20, RZ, 0x7610, R20 ;  /* 0x00007610ff147816 */ /* 0x000fe20000000014 */
[----:B------:R-:W2:Y:S01]  /*0050*/  S2R R25, SR_TID.X ;  /* 0x0000000000197919 */ /* 0x000ea20000002100 */
[----:B------:R-:W-:-:S04]  /*0060*/  PRMT R22, RZ, 0x7610, R22 ;  /* 0x00007610ff167816 */ /* 0x000fc80000000016 */
[----:B------:R-:W3:Y:S08]  /*0070*/  LDC.64 R12, c[0x0][0x390] ;  /* 0x0000e400ff0c7b82 */ /* 0x000ef00000000a00 */
[----:B------:R-:W4:Y:S08]  /*0080*/  LDC.64 R8, c[0x0][0x390] ;  /* 0x0000e400ff087b82 */ /* 0x000f300000000a00 */
[----:B------:R-:W4:Y:S01]  /*0090*/  LDC.64 R6, c[0x0][0x398] ;  /* 0x0000e600ff067b82 */ /* 0x000f220000000a00 */
[----:B0-----:R-:W-:-:S07]  /*00a0*/  IMAD R18, R0, -0x200, R3 ;  /* 0xfffffe0000127824 */ /* 0x001fce00078e0203 */
[----:B------:R-:W0:Y:S01]  /*00b0*/  LDC.64 R4, c[0x0][0x390] ;  /* 0x0000e400ff047b82 */ /* 0x000e220000000a00 */
[----:B--2---:R-:W-:Y:S01]  /*00c0*/  IMAD.MOV.U32 R19, RZ, RZ, R25 ;  /* 0x000000ffff137224 */ /* 0x004fe200078e0019 */
[----:B------:R-:W-:-:S06]  /*00d0*/  ISETP.GE.AND P0, PT, R25, R18, PT ;  /* 0x000000121900720c */ /* 0x000fcc0003f06270 */
[----:B------:R-:W2:Y:S08]  /*00e0*/  LDC.64 R2, c[0x0][0x398] ;  /* 0x0000e600ff027b82 */ /* 0x000eb00000000a00 */
[----:B------:R-:W4:Y:S01]  /*00f0*/  LDC.64 R16, c[0x0][0x390] ;  /* 0x0000e400ff107b82 */ /* 0x000f220000000a00 */
[----:B------:R-:W-:Y:S02]  /*0100*/  @!P0 VIADD R25, R19, 0x80 ;  /* 0x0000008013198836 */ /* 0x000fe40000000000 */
[----:B------:R-:W-:-:S03]  /*0110*/  @!P0 IMAD R21, R0, 0x200, R19 ;  /* 0x0000020000158824 */ /* 0x000fc600078e0213 */
[----:B------:R-:W-:Y:S01]  /*0120*/  ISETP.GE.AND P1, PT, R25, R18, PT ;  /* 0x000000121900720c */ /* 0x000fe20003f26270 */
[----:B---3--:R-:W-:Y:S01]  /*0130*/  @!P0 IMAD.WIDE.U32 R12, R21, 0x2, R12 ;  /* 0x00000002150c8825 */ /* 0x008fe200078e000c */
[----:B------:R-:W3:Y:S01]  /*0140*/  LDC.64 R10, c[0x0][0x398] ;  /* 0x0000e600ff0a7b82 */ /* 0x000ee20000000a00 */
[----:B------:R-:W-:-:S03]  /*0150*/  PRMT R24, RZ, 0x7610, R24 ;  /* 0x00007610ff187816 */ /* 0x000fc60000000018 */
[----:B-1----:R1:W5:Y:S04]  /*0160*/  @!P0 LDG.E.U16 R20, desc[UR4][R12.64] ;  /* 0x000000040c148981 */ /* 0x002368000c1e1500 */
[----:B------:R-:W0:Y:S03]  /*0170*/  LDC.64 R14, c[0x0][0x398] ;  /* 0x0000e600ff0e7b82 */ /* 0x000e260000000a00 */
[----:B------:R-:W-:Y:S02]  /*0180*/  @!P1 IMAD R27, R0, 0x200, R25 ;  /* 0x00000200001b9824 */ /* 0x000fe400078e0219 */
[----:B------:R-:W-:Y:S01]  /*0190*/  @!P1 VIADD R25, R25, 0x80 ;  /* 0x0000008019199836 */ /* 0x000fe20000000000 */
[----:B-1----:R-:W-:-:S02]  /*01a0*/  PRMT R13, RZ, 0x7610, R13 ;  /* 0x00007610ff0d7816 */ /* 0x002fc4000000000d */
[----:B------:R-:W-:Y:S01]  /*01b0*/  PRMT R12, RZ, 0x7610, R12 ;  /* 0x00007610ff0c7816 */ /* 0x000fe2000000000c */
[----:B----4-:R-:W-:Y:S01]  /*01c0*/  @!P1 IMAD.WIDE.U32 R16, R27, 0x2, R16 ;  /* 0x000000021b109825 */ /* 0x010fe200078e0010 */
[----:B------:R-:W-:-:S04]  /*01d0*/  ISETP.GE.AND P3, PT, R25, R18, PT ;  /* 0x000000121900720c */ /* 0x000fc80003f66270 */
[----:B------:R1:W5:Y:S09]  /*01e0*/  @!P1 LDG.E.U16 R22, desc[UR4][R16.64] ;  /* 0x0000000410169981 */ /* 0x000372000c1e1500 */
[----:B------:R-:W-:Y:S01]  /*01f0*/  @!P3 LEA R23, R0, R25, 0x9 ;  /* 0x000000190017b211 */ /* 0x000fe200078e48ff */
[----:B------:R-:W-:-:S02]  /*0200*/  @!P3 VIADD R25, R25, 0x80 ;  /* 0x000000801919b836 */ /* 0x000fc40000000000 */
[----:B0-----:R-:W-:Y:S01]  /*0210*/  @!P0 IMAD.WIDE.U32 R14, R21, 0x2, R14 ;  /* 0x00000002150e8825 */ /* 0x001fe200078e000e */
[----:B------:R-:W-:Y:S02]  /*0220*/  PRMT R21, RZ, 0x7610, R21 ;  /* 0x00007610ff157816 */ /* 0x000fe40000000015 */
[----:B------:R-:W-:Y:S01]  /*0230*/  ISETP.GE.AND P2, PT, R25, R18, PT ;  /* 0x000000121900720c */ /* 0x000fe20003f46270 */
[----:B------:R-:W-:-:S03]  /*0240*/  @!P3 IMAD.WIDE.U32 R8, R23, 0x2, R8 ;  /* 0x000000021708b825 */ /* 0x000fc600078e0008 */
[----:B------:R1:W5:Y:S01]  /*0250*/  @!P0 LDG.E.U16 R21, desc[UR4][R14.64] ;  /* 0x000000040e158981 */ /* 0x000362000c1e1500 */
[----:B------:R-:W-:Y:S01]  /*0260*/  @!P3 IMAD.WIDE.U32 R6, R23, 0x2, R6 ;  /* 0x000000021706b825 */ /* 0x000fe200078e0006 */
[----:B------:R-:W-:-:S03]  /*0270*/  PRMT R23, RZ, 0x7610, R23 ;  /* 0x00007610ff177816 */ /* 0x000fc60000000017 */
[----:B---3--:R-:W-:Y:S01]  /*0280*/  @!P1 IMAD.WIDE.U32 R10, R27, 0x2, R10 ;  /* 0x000000021b0a9825 */ /* 0x008fe200078e000a */
[----:B------:R1:W5:Y:S03]  /*0290*/  @!P3 LDG.E.U16 R24, desc[UR4][R6.64] ;  /* 0x000000040618b981 */ /* 0x000366000c1e1500 */
[----:B------:R-:W-:Y:S01]  /*02a0*/  @!P2 IMAD R25, R0, 0x200, R25 ;  /* 0x000002000019a824 */ /* 0x000fe200078e0219 */
[----:B------:R1:W5:Y:S03]  /*02b0*/  @!P3 LDG.E.U16 R23, desc[UR4][R8.64] ;  /* 0x000000040817b981 */ /* 0x000366000c1e1500 */
[----:B------:R-:W-:-:S04]  /*02c0*/  @!P2 IMAD.WIDE.U32 R4, R25, 0x2, R4 ;  /* 0x000000021904a825 */ /* 0x000fc800078e0004 */
[----:B--2---:R-:W-:Y:S01]  /*02d0*/  @!P2 IMAD.WIDE.U32 R2, R25, 0x2, R2 ;  /* 0x000000021902a825 */ /* 0x004fe200078e0002 */
[----:B------:R-:W-:Y:S01]  /*02e0*/  PRMT R25, RZ, 0x7610, R25 ;  /* 0x00007610ff197816 */ /* 0x000fe20000000019 */
[----:B------:R1:W5:Y:S04]  /*02f0*/  @!P2 LDG.E.U16 R13, desc[UR4][R4.64] ;  /* 0x00000004040da981 */ /* 0x000368000c1e1500 */
[----:B------:R1:W5:Y:S04]  /*0300*/  @!P2 LDG.E.U16 R12, desc[UR4][R2.64] ;  /* 0x00000004020ca981 */ /* 0x000368000c1e1500 */
[----:B------:R1:W5:Y:S01]  /*0310*/  @!P1 LDG.E.U16 R25, desc[UR4][R10.64] ;  /* 0x000000040a199981 */ /* 0x000362000c1e1500 */
[----:B------:R-:W-:Y:S01]  /*0320*/  ISETP.GE.AND P0, PT, R19, R18, PT ;  /* 0x000000121300720c */ /* 0x000fe20003f06270 */
[----:B------:R-:W-:-:S12]  /*0330*/  BSSY.RECONVERGENT B1, `(.L_x_1026) ;  /* 0x0000068000017945 */ /* 0x000fd80003800200 */
[----:B-1----:R-:W-:Y:S05]  /*0340*/  @P0 BRA `(.L_x_1027) ;  /* 0x0000000400980947 */ /* 0x002fea0003800000 */
[----:B-----5:R-:W-:-:S05]  /*0350*/  IMAD.U32 R21, R21, 0x10000, RZ ;  /* 0x0001000015157824 */ /* 0x020fca00078e00ff */
[----:B------:R-:W-:-:S13]  /*0360*/  FSETP.NEU.FTZ.AND P0, PT, R21, RZ, PT ;  /* 0x000000ff1500720b */ /* 0x000fda0003f1d000 */
[----:B------:R-:W0:Y:S01]  /*0370*/  @!P0 MUFU.RCP R3, R21 ;  /* 0x0000001500038308 */ /* 0x000e220000001000 */
[----:B------:R-:W-:-:S05]  /*0380*/  @!P0 SHF.L.U32 R2, R20, 0x10, RZ ;  /* 0x0000001014028819 */ /* 0x000fca00000006ff */
        /* <DEDUP_REMOVED lines=34> */
.L_x_1032:
[----:B------:R-:W-:Y:S05]  /*05b0*/  BSYNC.RECONVERGENT B2 ;  /* 0x0000000000027941 */ /* 0x000fea0003800200 */
.L_x_1031:
[----:B------:R-:W-:Y:S01]  /*05c0*/  FFMA.FTZ R3, -R6, R2, R3 ;  /* 0x0000000206037223 */ /* 0x000fe20000010103 */
[----:B------:R-:W-:Y:S06]  /*05d0*/  BRA `(.L_x_1029) ;  /* 0x0000000000807947 */ /* 0x000fec0003800000 */
.L_x_1030:
[----:B------:R-:W-:Y:S01]  /*05e0*/  LOP3.LUT R6, R4, 0xff800000, RZ, 0xc0, !PT ;  /* 0xff80000004067812 */ /* 0x000fe200078ec0ff */
[----:B------:R-:W-:Y:S01]  /*05f0*/  BSSY.RECONVERGENT B2, `(.L_x_1033) ;  /* 0x000001c000027945 */ /* 0x000fe20003800200 */
[----:B------:R-:W-:Y:S02]  /*0600*/  ISETP.GT.U32.AND P0, PT, R3, 0x7f7fffff, PT ;  /* 0x7f7fffff0300780c */ /* 0x000fe40003f04070 */
[----:B------:R-:W-:Y:S01]  /*0610*/  FSETP.GT.FTZ.AND P2, PT, |R21|, RZ, PT ;  /* 0x000000ff1500720b */ /* 0x000fe20003f54200 */
[C---:B------:R-:W-:Y:S01]  /*0620*/  IMAD.IADD R2, R3.reuse, 0x1, -R6 ;  /* 0x0000000103027824 */ /* 0x040fe200078e0a06 */
[----:B------:R-:W-:-:S04]  /*0630*/  LOP3.LUT R3, R3, 0x7fffff, RZ, 0xc0, !PT ;  /* 0x007fffff03037812 */ /* 0x000fc800078ec0ff */
[----:B------:R-:W-:Y:S02]  /*0640*/  LOP3.LUT R2, R2, 0xff800000, RZ, 0xc0, !PT ;  /* 0xff80000002027812 */ /* 0x000fe400078ec0ff */
[----:B------:R-:W-:Y:S02]  /*0650*/  LOP3.LUT R3, R3, 0x3f800000, RZ, 0xfc, !PT ;  /* 0x3f80000003037812 */ /* 0x000fe400078efcff */
[----:B------:R-:W-:Y:S02]  /*0660*/  IADD3 R5, PT, PT, R2, 0xb800000, RZ ;  /* 0x0b80000002057810 */ /* 0x000fe40007ffe0ff */
[----:B------:R-:W-:Y:S02]  /*0670*/  FSEL R2, R6, +QNAN , !P0 ;  /* 0x7fffffff06027808 */ /* 0x000fe40004000000 */
[----:B------:R-:W-:Y:S02]  /*0680*/  ISETP.NE.AND P1, PT, R5, RZ, PT ;  /* 0x000000ff0500720c */ /* 0x000fe40003f25270 */
[----:B------:R-:W-:-:S11]  /*0690*/  FSEL R2, R2, +QNAN , P2 ;  /* 0x7fffffff02027808 */ /* 0x000fd60001000000 */
[----:B------:R-:W-:Y:S05]  /*06a0*/  @!P1 BRA `(.L_x_1034) ;  /* 0x0000000000409947 */ /* 0x000fea0003800000 */
[----:B------:R-:W-:-:S04]  /*06b0*/  LOP3.LUT R4, R4, 0x7fffff, RZ, 0xc0, !PT ;  /* 0x007fffff04047812 */ /* 0x000fc800078ec0ff */
[----:B------:R-:W-:-:S04]  /*06c0*/  LOP3.LUT R8, R4, 0x3f800000, RZ, 0xfc, !PT ;  /* 0x3f80000004087812 */ /* 0x000fc800078efcff */
[----:B------:R0:W1:Y:S03]  /*06d0*/  MUFU.RCP R9, R8 ;  /* 0x0000000800097308 */ /* 0x0000660000001000 */
.L_x_1035:
        /* <DEDUP_REMOVED lines=13> */
.L_x_1034:
[----:B------:R-:W-:Y:S05]  /*07b0*/  BSYNC.RECONVERGENT B2 ;  /* 0x0000000000027941 */ /* 0x000fea0003800200 */
.L_x_1033:
[----:B------:R-:W-:-:S04]  /*07c0*/  FMUL.FTZ R3, R3, 1.1920928955078125e-07 ;  /* 0x3400000003037820 */ /* 0x000fc80000410000 */
[----:B------:R-:W-:-:S07]  /*07d0*/  FMUL.FTZ R3, R2, R3 ;  /* 0x0000000302037220 */ /* 0x000fce0000410000 */
.L_x_1029:
[----:B------:R-:W-:Y:S05]  /*07e0*/  BSYNC.RECONVERGENT B0 ;  /* 0x0000000000007941 */ /* 0x000fea0003800200 */
.L_x_1028:
        /* <DEDUP_REMOVED lines=23> */
.L_x_1036:
[----:B------:R-:W-:-:S06]  /*0960*/  FMUL.FTZ R20, R20, R2 ;  /* 0x0000000214147220 */ /* 0x000fcc0000410000 */
[----:B------:R-:W1:Y:S02]  /*0970*/  F2F.BF16.F32 R20, R20 ;  /* 0x0000001400147304 */ /* 0x000e640000202000 */
[----:B-1----:R-:W-:-:S05]  /*0980*/  IMAD.U32 R2, R20, 0x10000, RZ ;  /* 0x0001000014027824 */ /* 0x002fca00078e00ff */
[----:B------:R-:W-:-:S04]  /*0990*/  LOP3.LUT R2, RZ, 0x80000000, R2, 0xb8, !PT ;  /* 0x80000000ff027812 */ /* 0x000fc800078eb802 */
[----:B------:R-:W-:-:S07]  /*09a0*/  F2FP.BF16.F32.PACK_AB R2, RZ, R2 ;  /* 0x00000002ff02723e */ /* 0x000fce00000010ff */
.L_x_1027:
[----:B------:R-:W-:Y:S05]  /*09b0*/  BSYNC.RECONVERGENT B1 ;  /* 0x0000000000017941 */ /* 0x000fea0003800200 */
.L_x_1026:
[----:B------:R-:W-:Y:S01]  /*09c0*/  IADD3 R3, PT, PT, R19, 0x80, RZ ;  /* 0x0000008013037810 */ /* 0x000fe20007ffe0ff */
[----:B------:R-:W-:Y:S03]  /*09d0*/  BSSY.RECONVERGENT B1, `(.L_x_1037) ;  /* 0x0000069000017945 */ /* 0x000fe60003800200 */
[----:B------:R-:W-:-:S13]  /*09e0*/  ISETP.GE.AND P0, PT, R3, R18, PT ;  /* 0x000000120300720c */ /* 0x000fda0003f06270 */
[----:B------:R-:W-:Y:S05]  /*09f0*/  @P0 BRA `(.L_x_1038) ;  /* 0x0000000400980947 */ /* 0x000fea0003800000 */
[----:B-----5:R-:W-:-:S05]  /*0a00*/  IMAD.U32 R25, R25, 0x10000, RZ ;  /* 0x0001000019197824 */ /* 0x020fca00078e00ff */
        /* <DEDUP_REMOVED lines=10> */
[----:B0-----:R-:W-:Y:S01]  /*0ab0*/  FADD.FTZ R8, |R25|, -RZ ;  /* 0x800000ff19087221 */ /* 0x001fe20000010200 */
        /* <DEDUP_REMOVED lines=19> */
.L_x_1045:
[----:B------:R-:W-:Y:S01]  /*0bf0*/  FSETP.GEU.FTZ.AND P0, PT, R7, -R8, PT ;  /* 0x800000080700720b */ /* 0x000fe20003f1e000 */
[----:B------:R-:W-:-:S12]  /*0c00*/  FADD.FTZ R4, R4, -1 ;  /* 0xbf80000004047421 */ /* 0x000fd80000010000 */
[----:B------:R-:W-:-:S07]  /*0c10*/  @!P0 FADD.FTZ R4, R4, -1 ;  /* 0xbf80000004048421 */ /* 0x000fce0000010000 */
.L_x_1044:
[----:B------:R-:W-:Y:S05]  /*0c20*/  BSYNC.RECONVERGENT B2 ;  /* 0x0000000000027941 */ /* 0x000fea0003800200 */
.L_x_1043:
[----:B------:R-:W-:Y:S01]  /*0c30*/  FFMA.FTZ R5, -R8, R4, R5 ;  /* 0x0000000408057223 */ /* 0x000fe20000010105 */
[----:B------:R-:W-:Y:S06]  /*0c40*/  BRA `(.L_x_1041) ;  /* 0x0000000000807947 */ /* 0x000fec0003800000 */
.L_x_1042:
[----:B0-----:R-:W-:Y:S01]  /*0c50*/  LOP3.LUT R8, R6, 0xff800000, RZ, 0xc0, !PT ;  /* 0xff80000006087812 */ /* 0x001fe200078ec0ff */
        /* <DEDUP_REMOVED lines=15> */
.L_x_1048:
        /* <DEDUP_REMOVED lines=13> */
.L_x_1047:
[----:B------:R-:W-:Y:S05]  /*0e20*/  BSYNC.RECONVERGENT B2 ;  /* 0x0000000000027941 */ /* 0x000fea0003800200 */
.L_x_1046:
[----:B------:R-:W-:-:S04]  /*0e30*/  FMUL.FTZ R5, R5, 1.1920928955078125e-07 ;  /* 0x3400000005057820 */ /* 0x000fc80000410000 */
[----:B------:R-:W-:-:S07]  /*0e40*/  FMUL.FTZ R5, R4, R5 ;  /* 0x0000000504057220 */ /* 0x000fce0000410000 */
.L_x_1041:
[----:B------:R-:W-:Y:S05]  /*0e50*/  BSYNC.RECONVERGENT B0 ;  /* 0x0000000000007941 */ /* 0x000fea0003800200 */
.L_x_1040:
        /* <DEDUP_REMOVED lines=16> */
[----:B------:R-:W-:Y:S01]  /*0f60*/  @!P0 F2FP.BF16.F32.PACK_AB R4, RZ, R4 ;  /* 0x00000004ff04823e */ /* 0x000fe200000010ff */
[----:B------:R-:W-:Y:S06]  /*0f70*/  @!P0 BRA `(.L_x_1038) ;  /* 0x0000000000388947 */ /* 0x000fec0003800000 */
[----:B------:R-:W1:Y:S08]  /*0f80*/  FRND.FTZ.FLOOR R6, R5 ;  /* 0x0000000500067307 */ /* 0x000e700000215000 */
[----:B-1----:R-:W0:Y:S02]  /*0f90*/  F2F.BF16.F32 R6, R6 ;  /* 0x0000000600067304 */ /* 0x002e240000202000 */
[----:B0-----:R-:W-:-:S04]  /*0fa0*/  IMAD.U32 R8, R6, 0x10000, RZ ;  /* 0x0001000006087824 */ /* 0x001fc800078e00ff */
[----:B------:R-:W-:-:S05]  /*0fb0*/  FADD.FTZ R4, -R8, R5 ;  /* 0x0000000508047221 */ /* 0x000fca0000010100 */
[----:B------:R-:W-:Y:S02]  /*0fc0*/  FSETP.GT.FTZ.AND P0, PT, R4, 0.5, PT ;  /* 0x3f0000000400780b */ /* 0x000fe40003f14000 */
[----:B------:R-:W-:-:S11]  /*0fd0*/  PRMT R4, R6, 0x7610, R4 ;  /* 0x0000761006047816 */ /* 0x000fd60000000004 */
[----:B------:R-:W-:Y:S05]  /*0fe0*/  @!P0 BRA `(.L_x_1038) ;  /* 0x00000000001c8947 */ /* 0x000fea0003800000 */
[----:B------:R-:W-:-:S05]  /*0ff0*/  FADD.FTZ R4, R8, 1 ;  /* 0x3f80000008047421 */ /* 0x000fca0000010000 */
[----:B------:R-:W-:Y:S01]  /*1000*/  F2FP.BF16.F32.PACK_AB R4, RZ, R4 ;  /* 0x00000004ff04723e */ /* 0x000fe200000010ff */
[----:B------:R-:W-:Y:S06]  /*1010*/  BRA `(.L_x_1038) ;  /* 0x0000000000107947 */ /* 0x000fec0003800000 */
.L_x_1039:
[----:B------:R-:W1:Y:S01]  /*1020*/  MUFU.RCP R25, R25 ;  /* 0x0000001900197308 */ /* 0x000e620000001000 */
[----:B------:R-:W-:-:S04]  /*1030*/  IMAD.U32 R4, R22, 0x10000, RZ ;  /* 0x0001000016047824 */ /* 0x000fc800078e00ff */
[----:B-1----:R-:W-:-:S05]  /*1040*/  FMUL.FTZ R4, R25, R4 ;  /* 0x0000000419047220 */ /* 0x002fca0000410000 */
[----:B------:R-:W-:-:S07]  /*1050*/  F2FP.BF16.F32.PACK_AB R4, RZ, R4 ;  /* 0x00000004ff04723e */ /* 0x000fce00000010ff */
.L_x_1038:
[----:B------:R-:W-:Y:S05]  /*1060*/  BSYNC.RECONVERGENT B1 ;  /* 0x0000000000017941 */ /* 0x000fea0003800200 */
.L_x_1037:
        /* <DEDUP_REMOVED lines=35> */
.L_x_1057:
[----:B------:R-:W-:Y:S01]  /*12a0*/  FSETP.GEU.FTZ.AND P0, PT, R8, -R9, PT ;  /* 0x800000090800720b */ /* 0x000fe20003f1e000 */
[----:B------:R-:W-:-:S12]  /*12b0*/  FADD.FTZ R5, R5, -1 ;  /* 0xbf80000005057421 */ /* 0x000fd80000010000 */
[----:B------:R-:W-:-:S07]  /*12c0*/  @!P0 FADD.FTZ R5, R5, -1 ;  /* 0xbf80000005058421 */ /* 0x000fce0000010000 */
.L_x_1056:
[----:B------:R-:W-:Y:S05]  /*12d0*/  BSYNC.RECONVERGENT B2 ;  /* 0x0000000000027941 */ /* 0x000fea0003800200 */
.L_x_1055:
[----:B------:R-:W-:Y:S01]  /*12e0*/  FFMA.FTZ R6, -R9, R5, R6 ;  /* 0x0000000509067223 */ /* 0x000fe20000010106 */
[----:B------:R-:W-:Y:S06]  /*12f0*/  BRA `(.L_x_1053) ;  /* 0x0000000000807947 */ /* 0x000fec0003800000 */
.L_x_1054:
        /* <DEDUP_REMOVED lines=11> */
[----:B0-----:R-:W-:-:S11]  /*13b0*/  FSEL R10, R5, +QNAN , P2 ;  /* 0x7fffffff050a7808 */ /* 0x001fd60001000000 */
[----:B------:R-:W-:Y:S05]  /*13c0*/  @!P1 BRA `(.L_x_1059) ;  /* 0x0000000000409947 */ /* 0x000fea0003800000 */
[----:B------:R-:W-:-:S04]  /*13d0*/  LOP3.LUT R5, R9, 0x7fffff, RZ, 0xc0, !PT ;  /* 0x007fffff09057812 */ /* 0x000fc800078ec0ff */
[----:B------:R-:W-:-:S04]  /*13e0*/  LOP3.LUT R11, R5, 0x3f800000, RZ, 0xfc, !PT ;  /* 0x3f800000050b7812 */ /* 0x000fc800078efcff */
[----:B------:R0:W1:Y:S03]  /*13f0*/  MUFU.RCP R14, R11 ;  /* 0x0000000b000e7308 */ /* 0x0000660000001000 */
.L_x_1060:
        /* <DEDUP_REMOVED lines=13> */
.L_x_1059:
[----:B------:R-:W-:Y:S05]  /*14d0*/  BSYNC.RECONVERGENT B2 ;  /* 0x0000000000027941 */ /* 0x000fea0003800200 */
.L_x_1058:
[----:B------:R-:W-:-:S04]  /*14e0*/  FMUL.FTZ R5, R6, 1.1920928955078125e-07 ;  /* 0x3400000006057820 */ /* 0x000fc80000410000 */
[----:B------:R-:W-:-:S07]  /*14f0*/  FMUL.FTZ R6, R10, R5 ;  /* 0x000000050a067220 */ /* 0x000fce0000410000 */
.L_x_1053:
[----:B------:R-:W-:Y:S05]  /*1500*/  BSYNC.RECONVERGENT B0 ;  /* 0x0000000000007941 */ /* 0x000fea0003800200 */
.L_x_1052:
        /* <DEDUP_REMOVED lines=19> */
[----:B-1----:R-:W1:Y:S02]  /*1640*/  F2F.BF16.F32 R7, R7 ;  /* 0x0000000700077304 */ /* 0x002e640000202000 */
[----:B-1----:R-:W-:-:S05]  /*1650*/  SHF.L.U32 R9, R7, 0x10, RZ ;  /* 0x0000001007097819 */ /* 0x002fca00000006ff */
[----:B------:R-:W-:-:S05]  /*1660*/  FADD.FTZ R5, -R9, R6 ;  /* 0x0000000609057221 */ /* 0x000fca0000010100 */
[----:B------:R-:W-:Y:S02]  /*1670*/  FSETP.GT.FTZ.AND P0, PT, R5, 0.5, PT ;  /* 0x3f0000000500780b */ /* 0x000fe40003f14000 */
[----:B------:R-:W-:-:S11]  /*1680*/  PRMT R5, R7, 0x7610, R5 ;  /* 0x0000761007057816 */ /* 0x000fd60000000005 */
[----:B------:R-:W-:Y:S05]  /*1690*/  @!P0 BRA `(.L_x_1050) ;  /* 0x00000000001c8947 */ /* 0x000fea0003800000 */
[----:B------:R-:W-:-:S05]  /*16a0*/  FADD.FTZ R5, R9, 1 ;  /* 0x3f80000009057421 */ /* 0x000fca0000010000 */
[----:B------:R-:W-:Y:S01]  /*16b0*/  F2FP.BF16.F32.PACK_AB R5, RZ, R5 ;  /* 0x00000005ff05723e */ /* 0x000fe200000010ff */
[----:B------:R-:W-:Y:S06]  /*16c0*/  BRA `(.L_x_1050) ;  /* 0x0000000000107947 */ /* 0x000fec0003800000 */
.L_x_1051:
[----:B------:R-:W1:Y:S01]  /*16d0*/  MUFU.RCP R24, R24 ;  /* 0x0000001800187308 */ /* 0x000e620000001000 */
[----:B------:R-:W-:-:S04]  /*16e0*/  IMAD.U32 R5, R23, 0x10000, RZ ;  /* 0x0001000017057824 */ /* 0x000fc800078e00ff */
[----:B-1----:R-:W-:-:S05]  /*16f0*/  FMUL.FTZ R5, R24, R5 ;  /* 0x0000000518057220 */ /* 0x002fca0000410000 */
[----:B------:R-:W-:-:S07]  /*1700*/  F2FP.BF16.F32.PACK_AB R5, RZ, R5 ;  /* 0x00000005ff05723e */ /* 0x000fce00000010ff */
.L_x_1050:
[----:B------:R-:W-:Y:S05]  /*1710*/  BSYNC.RECONVERGENT B1 ;  /* 0x0000000000017941 */ /* 0x000fea0003800200 */
.L_x_1049:
[----:B------:R-:W-:Y:S01]  /*1720*/  VIADD R7, R19, 0x180 ;  /* 0x0000018013077836 */ /* 0x000fe20000000000 */
[----:B------:R-:W-:Y:S04]  /*1730*/  BSSY.RECONVERGENT B1, `(.L_x_1061) ;  /* 0x0000069000017945 */ /* 0x000fe80003800200 */
[----:B------:R-:W-:-:S13]  /*1740*/  ISETP.GE.AND P0, PT, R7, R18, PT ;  /* 0x000000120700720c */ /* 0x000fda0003f06270 */
[----:B------:R-:W-:Y:S05]  /*1750*/  @P0 BRA `(.L_x_1062) ;  /* 0x0000000400980947 */ /* 0x000fea0003800000 */
[----:B-----5:R-:W-:-:S05]  /*1760*/  IMAD.U32 R12, R12, 0x10000, RZ ;  /* 0x000100000c0c7824 */ /* 0x020fca00078e00ff */
[----:B------:R-:W-:-:S13]  /*1770*/  FSETP.NEU.FTZ.AND P0, PT, R12, RZ, PT ;  /* 0x000000ff0c00720b */ /* 0x000fda0003f1d000 */
[----:B------:R-:W-:Y:S05]  /*1780*/  @!P0 BRA `(.L_x_1063) ;  /* 0x00000004007c8947 */ /* 0x000fea0003800000 */
        /* <DEDUP_REMOVED lines=28> */
.L_x_1069:
[----:B------:R-:W-:Y:S01]  /*1950*/  FSETP.GEU.FTZ.AND P0, PT, R9, -R11, PT ;  /* 0x8000000b0900720b */ /* 0x000fe20003f1e000 */
[----:B------:R-:W-:-:S12]  /*1960*/  FADD.FTZ R7, R7, -1 ;  /* 0xbf80000007077421 */ /* 0x000fd80000010000 */
[----:B------:R-:W-:-:S07]  /*1970*/  @!P0 FADD.FTZ R7, R7, -1 ;  /* 0xbf80000007078421 */ /* 0x000fce0000010000 */
.L_x_1068:
[----:B------:R-:W-:Y:S05]  /*1980*/  BSYNC.RECONVERGENT B2 ;  /* 0x0000000000027941 */ /* 0x000fea0003800200 */
.L_x_1067:
[----:B------:R-:W-:Y:S01]  /*1990*/  FFMA.FTZ R6, -R11, R7, R6 ;  /* 0x000000070b067223 */ /* 0x000fe20000010106 */
[----:B------:R-:W-:Y:S06]  /*19a0*/  BRA `(.L_x_1065) ;  /* 0x0000000000807947 */ /* 0x000fec0003800000 */
.L_x_1066:
        /* <DEDUP_REMOVED lines=16> */
.L_x_1072:
        /* <DEDUP_REMOVED lines=13> */
.L_x_1071:
[----:B------:R-:W-:Y:S05]  /*1b80*/  BSYNC.RECONVERGENT B2 ;  /* 0x0000000000027941 */ /* 0x000fea0003800200 */
.L_x_1070:
[----:B------:R-:W-:-:S04]  /*1b90*/  FMUL.FTZ R6, R6, 1.1920928955078125e-07 ;  /* 0x3400000006067820 */ /* 0x000fc80000410000 */
[----:B------:R-:W-:-:S07]  /*1ba0*/  FMUL.FTZ R6, R11, R6 ;  /* 0x000000060b067220 */ /* 0x000fce0000410000 */
.L_x_1065:
[----:B------:R-:W-:Y:S05]  /*1bb0*/  BSYNC.RECONVERGENT B0 ;  /* 0x0000000000007941 */ /* 0x000fea0003800200 */
.L_x_1064:
[C---:B------:R-:W-:Y:S01]  /*1bc0*/  FSETP.NAN.FTZ.AND P0, PT, |R6|.reuse, |R6|, PT ;  /* 0x400000060600720b */ /* 0x040fe20003f18200 */
[----:B0-----:R-:W0:Y:S01]  /*1bd0*/  MUFU.RCP R8, R12 ;  /* 0x0000000c00087308 */ /* 0x001e220000001000 */
[----:B------:R-:W-:Y:S02]  /*1be0*/  LOP3.LUT R7, R6, 0x80000000, R13, 0xb8, !PT ;  /* 0x8000000006077812 */ /* 0x000fe400078eb80d */
        /* <DEDUP_REMOVED lines=11> */
[----:B0-----:R-:W-:-:S05]  /*1ca0*/  @!P0 IMAD.U32 R6, R13, 0x10000, RZ ;  /* 0x000100000d068824 */ /* 0x001fca00078e00ff */
[----:B------:R-:W-:-:S04]  /*1cb0*/  @!P0 LOP3.LUT R6, RZ, 0x80000000, R6, 0xb8, !PT ;  /* 0x80000000ff068812 */ /* 0x000fc800078eb806 */
[----:B------:R-:W-:Y:S01]  /*1cc0*/  @!P0 F2FP.BF16.F32.PACK_AB R6, RZ, R6 ;  /* 0x00000006ff06823e */ /* 0x000fe200000010ff */
[----:B------:R-:W-:Y:S06]  /*1cd0*/  @!P0 BRA `(.L_x_1062) ;  /* 0x0000000000388947 */ /* 0x000fec0003800000 */
[----:B------:R-:W0:Y:S08]  /*1ce0*/  FRND.FTZ.FLOOR R8, R7 ;  /* 0x0000000700087307 */ /* 0x000e300000215000 */
[----:B0-----:R-:W0:Y:S02]  /*1cf0*/  F2F.BF16.F32 R8, R8 ;  /* 0x0000000800087304 */ /* 0x001e240000202000 */
        /* <DEDUP_REMOVED lines=8> */
.L_x_1063:
[----:B------:R-:W1:Y:S01]  /*1d80*/  MUFU.RCP R7, R12 ;  /* 0x0000000c00077308 */ /* 0x000e620000001000 */
[----:B------:R-:W-:-:S04]  /*1d90*/  IMAD.U32 R6, R13, 0x10000, RZ ;  /* 0x000100000d067824 */ /* 0x000fc800078e00ff */
[----:B-1----:R-:W-:-:S05]  /*1da0*/  FMUL.FTZ R6, R7, R6 ;  /* 0x0000000607067220 */ /* 0x002fca0000410000 */
[----:B------:R-:W-:-:S07]  /*1db0*/  F2FP.BF16.F32.PACK_AB R6, RZ, R6 ;  /* 0x00000006ff06723e */ /* 0x000fce00000010ff */
.L_x_1062:
[----:B------:R-:W-:Y:S05]  /*1dc0*/  BSYNC.RECONVERGENT B1 ;  /* 0x0000000000017941 */ /* 0x000fea0003800200 */
.L_x_1061:
[----:B------:R-:W-:Y:S01]  /*1dd0*/  ISETP.GE.AND P0, PT, R19, R18, PT ;  /* 0x000000121300720c */ /* 0x000fe20003f06270 */
[----:B------:R-:W-:Y:S04]  /*1de0*/  BSSY.RECONVERGENT B0, `(.L_x_1073) ;  /* 0x0000017000007945 */ /* 0x000fe80003800200 */
[----:B------:R-:W-:Y:S08]  /*1df0*/  BSSY.RELIABLE B1, `(.L_x_1074) ;  /* 0x000000f000017945 */ /* 0x000ff00003800100 */
[----:B------:R-:W-:Y:S05]  /*1e00*/  @P0 BRA `(.L_x_1075) ;  /* 0x0000000000340947 */ /* 0x000fea0003800000 */
[----:B0-----:R-:W0:Y:S01]  /*1e10*/  LDC.64 R8, c[0x0][0x388] ;  /* 0x0000e200ff087b82 */ /* 0x001e220000000a00 */
[----:B------:R-:W-:Y:S01]  /*1e20*/  LEA R7, R0, R19, 0x9 ;  /* 0x0000001300077211 */ /* 0x000fe200078e48ff */
[----:B------:R-:W-:-:S05]  /*1e30*/  IMAD.MOV.U32 R19, RZ, RZ, R3 ;  /* 0x000000ffff137224 */ /* 0x000fca00078e0003 */
[----:B------:R-:W-:-:S13]  /*1e40*/  ISETP.GE.AND P0, PT, R19, R18, PT ;  /* 0x000000121300720c */ /* 0x000fda0003f06270 */
[----:B------:R-:W-:Y:S05]  /*1e50*/  @P0 BREAK.RELIABLE B1 ;  /* 0x0000000000010942 */ /* 0x000fea0003800100 */
[----:B0-----:R-:W-:-:S05]  /*1e60*/  IMAD.WIDE.U32 R8, R7, 0x2, R8 ;  /* 0x0000000207087825 */ /* 0x001fca00078e0008 */
[----:B------:R0:W-:Y:S01]  /*1e70*/  STG.E.U16 desc[UR4][R8.64], R2 ;  /* 0x0000000208007986 */ /* 0x0001e2000c101504 */
[----:B------:R-:W-:Y:S05]  /*1e80*/  @P0 BRA `(.L_x_1076) ;  /* 0x0000000000300947 */ /* 0x000fea0003800000 */
[----:B0-----:R-:W0:Y:S01]  /*1e90*/  LDC.64 R2, c[0x0][0x388] ;  /* 0x0000e200ff027b82 */ /* 0x001e220000000a00 */
[----:B------:R-:W-:Y:S02]  /*1ea0*/  IMAD R7, R0, 0x200, R19 ;  /* 0x0000020000077824 */ /* 0x000fe400078e0213 */
[----:B------:R-:W-:Y:S02]  /*1eb0*/  VIADD R19, R19, 0x80 ;  /* 0x0000008013137836 */ /* 0x000fe40000000000 */
[----:B0-----:R-:W-:-:S05]  /*1ec0*/  IMAD.WIDE.U32 R2, R7, 0x2, R2 ;  /* 0x0000000207027825 */ /* 0x001fca00078e0002 */
[----:B------:R1:W-:Y:S02]  /*1ed0*/  STG.E.U16 desc[UR4][R2.64], R4 ;  /* 0x0000000402007986 */ /* 0x0003e4000c101504 */
.L_x_1075:
[----:B------:R-:W-:Y:S05]  /*1ee0*/  BSYNC.RELIABLE B1 ;  /* 0x0000000000017941 */ /* 0x000fea0003800100 */
.L_x_1074:
[----:B------:R-:W-:-:S13]  /*1ef0*/  ISETP.GE.AND P0, PT, R19, R18, PT ;  /* 0x000000121300720c */ /* 0x000fda0003f06270 */
[----:B-1----:R-:W1:Y:S01]  /*1f00*/  @!P0 LDC.64 R2, c[0x0][0x388] ;  /* 0x0000e200ff028b82 */ /* 0x002e620000000a00 */
[----:B------:R-:W-:Y:S01]  /*1f10*/  @!P0 LEA R7, R0, R19, 0x9 ;  /* 0x0000001300078211 */ /* 0x000fe200078e48ff */
[----:B------:R-:W-:-:S04]  /*1f20*/  @!P0 VIADD R19, R19, 0x80 ;  /* 0x0000008013138836 */ /* 0x000fc80000000000 */
[----:B-1----:R-:W-:-:S05]  /*1f30*/  @!P0 IMAD.WIDE.U32 R2, R7, 0x2, R2 ;  /* 0x0000000207028825 */ /* 0x002fca00078e0002 */
[----:B------:R1:W-:Y:S02]  /*1f40*/  @!P0 STG.E.U16 desc[UR4][R2.64], R5 ;  /* 0x0000000502008986 */ /* 0x0003e4000c101504 */
.L_x_1076:
[----:B------:R-:W-:Y:S05]  /*1f50*/  BSYNC.RECONVERGENT B0 ;  /* 0x0000000000007941 */ /* 0x000fea0003800200 */
.L_x_1073:
[----:B------:R-:W-:Y:S05]  /*1f60*/  WARPSYNC.ALL ;  /* 0x0000000000007948 */ /* 0x000fea0003800000 */
[----:B------:R-:W-:-:S13]  /*1f70*/  ISETP.GE.AND P0, PT, R19, R18, PT ;  /* 0x000000121300720c */ /* 0x000fda0003f06270 */
[----:B------:R-:W-:Y:S05]  /*1f80*/  @P0 EXIT ;  /* 0x000000000000094d */ /* 0x000fea0003800000 */
[----:B01----:R-:W0:Y:S01]  /*1f90*/  LDC.64 R2, c[0x0][0x388] ;  /* 0x0000e200ff027b82 */ /* 0x003e220000000a00 */
[----:B------:R-:W-:-:S04]  /*1fa0*/  IMAD R19, R0, 0x200, R19 ;  /* 0x0000020000137824 */ /* 0x000fc800078e0213 */
[----:B0-----:R-:W-:-:S05]  /*1fb0*/  IMAD.WIDE.U32 R2, R19, 0x2, R2 ;  /* 0x0000000213027825 */ /* 0x001fca00078e0002 */
[----:B------:R-:W-:Y:S01]  /*1fc0*/  STG.E.U16 desc[UR4][R2.64], R6 ;  /* 0x0000000602007986 */ /* 0x000fe2000c101504 */
[----:B------:R-:W-:Y:S05]  /*1fd0*/  EXIT ;  /* 0x000000000000794d */ /* 0x000fea0003800000 */
.L_x_1077:
        /* <DEDUP_REMOVED lines=10> */
.L_x_37036:


//--------------------- .text._ZN2at6native29vectorized_elementwise_kernelILi2ENS0_13BinaryFunctorIN3c108BFloat16ES4_S4_ZZZNS0_15binary_internal21div_floor_kernel_cudaERNS_18TensorIteratorBaseEENKUlvE1_clEvENKUlvE2_clEvEUlS4_S4_E_EESt5arrayIPcLm3EEEEviT0_T1_ --------------------------
	.section	.text._ZN2at6native29vectorized_elementwise_kernelILi2ENS0_13BinaryFunctorIN3c108BFloat16ES4_S4_ZZZNS0_15binary_internal21div_floor_kernel_cudaERNS_18TensorIteratorBaseEENKUlvE1_clEvENKUlvE2_clEvEUlS4_S4_E_EESt5arrayIPcLm3EEEEviT0_T1_,"ax",@progbits
	.align	128
        .global         _ZN2at6native29vectorized_elementwise_kernelILi2ENS0_13BinaryFunctorIN3c108BFloat16ES4_S4_ZZZNS0_15binary_internal21div_floor_kernel_cudaERNS_18TensorIteratorBaseEENKUlvE1_clEvENKUlvE2_clEvEUlS4_S4_E_EESt5arrayIPcLm3EEEEviT0_T1_
        .type           _ZN2at6native29vectorized_elementwise_kernelILi2ENS0_13BinaryFunctorIN3c108BFloat16ES4_S4_ZZZNS0_15binary_internal21div_floor_kernel_cudaERNS_18TensorIteratorBaseEENKUlvE1_clEvENKUlvE2_clEvEUlS4_S4_E_EESt5arrayIPcLm3EEEEviT0_T1_,@function
        .size           _ZN2at6native29vectorized_elementwise_kernelILi2ENS0_13BinaryFunctorIN3c108BFloat16ES4_S4_ZZZNS0_15binary_internal21div_floor_kernel_cudaERNS_18TensorIteratorBaseEENKUlvE1_clEvENKUlvE2_clEvEUlS4_S4_E_EESt5arrayIPcLm3EEEEviT0_T1_,(.L_x_37037 - _ZN2at6native29vectorized_elementwise_kernelILi2ENS0_13BinaryFunctorIN3c108BFloat16ES4_S4_ZZZNS0_15binary_internal21div_floor_kernel_cudaERNS_18TensorIteratorBaseEENKUlvE1_clEvENKUlvE2_clEvEUlS4_S4_E_EESt5arrayIPcLm3EEEEviT0_T1_)
        .other          _ZN2at6native29vectorized_elementwise_kernelILi2ENS0_13BinaryFunctorIN3c108BFloat16ES4_S4_ZZZNS0_15binary_internal21div_floor_kernel_cudaERNS_18TensorIteratorBaseEENKUlvE1_clEvENKUlvE2_clEvEUlS4_S4_E_EESt5arrayIPcLm3EEEEviT0_T1_,@"STO_CUDA_ENTRY STV_DEFAULT"
_ZN2at6native29vectorized_elementwise_kernelILi2ENS0_13BinaryFunctorIN3c108BFloat16ES4_S4_ZZZNS0_15binary_internal21div_floor_kernel_cudaERNS_18TensorIteratorBaseEENKUlvE1_clEvENKUlvE2_clEvEUlS4_S4_E_EESt5arrayIPcLm3EEEEviT0_T1_:
.text._ZN2at6native29vectorized_elementwise_kernelILi2ENS0_13BinaryFunctorIN3c108BFloat16ES4_S4_ZZZNS0_15binary_internal21div_floor_kernel_cudaERNS_18TensorIteratorBaseEENKUlvE1_clEvENKUlvE2_clEvEUlS4_S4_E_EESt5arrayIPcLm3EEEEviT0_T1_:
[----:B------:R-:W-:Y:S01]  /*0000*/  LDC R1, c[0x0][0x37c] ;  /* 0x0000df00ff017b82 */ /* 0x000fe20000000800 */
[----:B------:R-:W0:Y:S01]  /*0010*/  S2R R4, SR_CTAID.X ;  /* 0x0000000000047919 */ /* 0x000e220000002500 */
[----:B------:R-:W1:Y:S01]  /*0020*/  LDCU UR6, c[0x0][0x380] ;  /* 0x00007000ff0677ac */ /* 0x000e620008000800 */
[----:B------:R-:W2:Y:S01]  /*0030*/  LDCU.64 UR4, c[0x0][0x358] ;  /* 0x00006b00ff0477ac */ /* 0x000ea20008000a00 */
[----:B0-----:R-:W-:-:S05]  /*0040*/  IMAD.SHL.U32 R4, R4, 0x400, RZ ;  /* 0x0000040004047824 */ /* 0x001fca00078e00ff */
[----:B-1----:R-:W-:-:S04]  /*0050*/  IADD3 R5, PT, PT, -R4, UR6, RZ ;  /* 0x0000000604057c10 */ /* 0x002fc8000fffe1ff */
[----:B------:R-:W-:-:S13]  /*0060*/  ISETP.GT.U32.AND P0, PT, R5, 0x3ff, PT ;  /* 0x000003ff0500780c */ /* 0x000fda0003f04070 */
[----:B--2---:R-:W-:Y:S05]  /*0070*/  @P0 BRA `(.L_x_1078) ;  /* 0x0000003c00d00947 */ /* 0x004fea0003800000 */
[----:B------:R-:W0:Y:S01]  /*0080*/  S2R R26, SR_TID.X ;  /* 0x00000000001a7919 */ /* 0x000e220000002100 */
[----:B------:R-:W1:Y:S01]  /*0090*/  LDC.64 R10, c[0x0][0x390] ;  /* 0x0000e400ff0a7b82 */ /* 0x000e620000000a00 */
[----:B------:R-:W-:-:S07]  /*00a0*/  PRMT R8, RZ, 0x7610, R8 ;  /* 0x00007610ff087816 */ /* 0x000fce0000000008 */
[----:B------:R-:W2:Y:S08]  /*00b0*/  LDC.64 R14, c[0x0][0x398] ;  /* 0x0000e600ff0e7b82 */ /* 0x000eb00000000a00 */
[----:B------:R-:W3:Y:S08]  /*00c0*/  LDC.64 R22, c[0x0][0x390] ;  /* 0x0000e400ff167b82 */ /* 0x000ef00000000a00 */
[----:B------:R-:W4:Y:S01]  /*00d0*/  LDC.64 R12, c[0x0][0x398] ;  /* 0x0000e600ff0c7b82 */ /* 0x000f220000000a00 */
[----:B0-----:R-:W-:Y:S01]  /*00e0*/  ISETP.GE.U32.AND P3, PT, R26, R5, PT ;  /* 0x000000051a00720c */ /* 0x001fe20003f66070 */
[----:B------:R-:W-:-:S06]  /*00f0*/  IMAD.MOV.U32 R6, RZ, RZ, R26 ;  /* 0x000000ffff067224 */ /* 0x000fcc00078e001a */
[----:B------:R-:W0:Y:S08]  /*0100*/  LDC.64 R2, c[0x0][0x390] ;  /* 0x0000e400ff027b82 */ /* 0x000e300000000a00 */
[----:B------:R-:W0:Y:S01]  /*0110*/  LDC.64 R24, c[0x0][0x398] ;  /* 0x0000e600ff187b82 */ /* 0x000e220000000a00 */
[----:B------:R-:W-:Y:S02]  /*0120*/  @!P3 VIADD R26, R6, 0x80 ;  /* 0x00000080061ab836 */ /* 0x000fe40000000000 */
[----:B------:R-:W-:-:S03]  /*0130*/  @!P3 IMAD.IADD R7, R4, 0x1, R6 ;  /* 0x000000010407b824 */ /* 0x000fc600078e0206 */
[----:B------:R-:W-:Y:S01]  /*0140*/  ISETP.GE.U32.AND P0, PT, R26, R5, PT ;  /* 0x000000051a00720c */ /* 0x000fe20003f06070 */
[C---:B-1----:R-:W-:Y:S01]  /*0150*/  @!P3 IMAD.WIDE.U32 R10, R7.reuse, 0x2, R10 ;  /* 0x00000002070ab825 */ /* 0x042fe200078e000a */
[----:B------:R-:W1:Y:S03]  /*0160*/  LDC.64 R18, c[0x0][0x390] ;  /* 0x0000e400ff127b82 */ /* 0x000e660000000a00 */
[----:B--2---:R-:W-:Y:S01]  /*0170*/  @!P3 IMAD.WIDE.U32 R14, R7, 0x2, R14 ;  /* 0x00000002070eb825 */ /* 0x004fe200078e000e */
[----:B------:R-:W-:-:S04]  /*0180*/  PRMT R7, RZ, 0x7610, R7 ;  /* 0x00007610ff077816 */ /* 0x000fc80000000007 */
[----:B------:R2:W5:Y:S01]  /*0190*/  @!P3 LDG.E.U16 R8, desc[UR4][R14.64] ;  /* 0x000000040e08b981 */ /* 0x000562000c1e1500 */
[----:B------:R-:W1:Y:S02]  /*01a0*/  LDC.64 R28, c[0x0][0x390] ;  /* 0x0000e400ff1c7b82 */ /* 0x000e640000000a00 */
[----:B------:R-:W-:Y:S01]  /*01b0*/  @!P0 IMAD.IADD R17, R4, 0x1, R26 ;  /* 0x0000000104118824 */ /* 0x000fe200078e021a */
[----:B------:R4:W5:Y:S01]  /*01c0*/  @!P3 LDG.E.U16 R7, desc[UR4][R10.64] ;  /* 0x000000040a07b981 */ /* 0x000962000c1e1500 */
[----:B------:R-:W-:-:S05]  /*01d0*/  @!P0 VIADD R26, R26, 0x80 ;  /* 0x000000801a1a8836 */ /* 0x000fca0000000000 */
[----:B------:R-:W-:Y:S01]  /*01e0*/  ISETP.GE.U32.AND P1, PT, R26, R5, PT ;  /* 0x000000051a00720c */ /* 0x000fe20003f26070 */
[----:B--2---:R-:W2:-:S12]  /*01f0*/  LDC.64 R14, c[0x0][0x390] ;  /* 0x0000e400ff0e7b82 */ /* 0x004e980000000a00 */
[----:B------:R-:W-:Y:S01]  /*0200*/  @!P1 IADD3 R9, PT, PT, R4, R26, RZ ;  /* 0x0000001a04099210 */ /* 0x000fe20007ffe0ff */
[----:B------:R-:W-:-:S05]  /*0210*/  @!P1 VIADD R26, R26, 0x80 ;  /* 0x000000801a1a9836 */ /* 0x000fca0000000000 */
[----:B------:R-:W-:Y:S01]  /*0220*/  ISETP.GE.U32.AND P2, PT, R26, R5, PT ;  /* 0x000000051a00720c */ /* 0x000fe20003f46070 */
[----:B---3--:R-:W-:-:S12]  /*0230*/  @!P0 IMAD.WIDE.U32 R22, R17, 0x2, R22 ;  /* 0x0000000211168825 */ /* 0x008fd800078e0016 */
[----:B------:R-:W-:Y:S02]  /*0240*/  @!P2 IMAD.IADD R27, R4, 0x1, R26 ;  /* 0x00000001041ba824 */ /* 0x000fe400078e021a */
[----:B------:R-:W-:-:S05]  /*0250*/  @!P2 VIADD R26, R26, 0x80 ;  /* 0x000000801a1aa836 */ /* 0x000fca0000000000 */
[----:B------:R-:W-:Y:S01]  /*0260*/  ISETP.GE.U32.AND P3, PT, R26, R5, PT ;  /* 0x000000051a00720c */ /* 0x000fe20003f66070 */
[----:B----4-:R-:W-:Y:S01]  /*0270*/  @!P0 IMAD.WIDE.U32 R12, R17, 0x2, R12 ;  /* 0x00000002110c8825 */ /* 0x010fe200078e000c */
[----:B------:R-:W-:Y:S01]  /*0280*/  PRMT R11, RZ, 0x7610, R11 ;  /* 0x00007610ff0b7816 */ /* 0x000fe2000000000b */
[----:B------:R-:W3:Y:S02]  /*0290*/  LDC.64 R16, c[0x0][0x398] ;  /* 0x0000e600ff107b82 */ /* 0x000ee40000000a00 */
[----:B0-----:R-:W-:Y:S01]  /*02a0*/  @!P1 IMAD.WIDE.U32 R2, R9, 0x2, R2 ;  /* 0x0000000209029825 */ /* 0x001fe200078e0002 */
[----:B------:R-:W-:-:S03]  /*02b0*/  PRMT R10, RZ, 0x7610, R10 ;  /* 0x00007610ff0a7816 */ /* 0x000fc6000000000a */
[----:B------:R-:W-:Y:S01]  /*02c0*/  @!P1 IMAD.WIDE.U32 R24, R9, 0x2, R24 ;  /* 0x0000000209189825 */ /* 0x000fe200078e0018 */
[----:B------:R-:W-:Y:S01]  /*02d0*/  PRMT R9, RZ, 0x7610, R9 ;  /* 0x00007610ff097816 */ /* 0x000fe20000000009 */
[----:B------:R0:W5:Y:S04]  /*02e0*/  @!P1 LDG.E.U16 R11, desc[UR4][R2.64] ;  /* 0x00000004020b9981 */ /* 0x000168000c1e1500 */
[----:B------:R4:W5:Y:S04]  /*02f0*/  @!P0 LDG.E.U16 R10, desc[UR4][R12.64] ;  /* 0x000000040c0a8981 */ /* 0x000968000c1e1500 */
[----:B------:R1:W5:Y:S01]  /*0300*/  @!P0 LDG.E.U16 R9, desc[UR4][R22.64] ;  /* 0x0000000416098981 */ /* 0x000362000c1e1500 */
[----:B0-----:R-:W-:-:S02]  /*0310*/  @!P3 IMAD.IADD R3, R4, 0x1, R26 ;  /* 0x000000010403b824 */ /* 0x001fc400078e021a */
[----:B------:R-:W-:Y:S01]  /*0320*/  @!P3 VIADD R26, R26, 0x80 ;  /* 0x000000801a1ab836 */ /* 0x000fe20000000000 */
[----:B----4-:R-:W0:Y:S04]  /*0330*/  LDC.64 R12, c[0x0][0x398] ;  /* 0x0000e600ff0c7b82 */ /* 0x010e280000000a00 */
[----:B------:R-:W-:-:S04]  /*0340*/  ISETP.GE.U32.AND P0, PT, R26, R5, PT ;  /* 0x000000051a00720c */ /* 0x000fc80003f06070 */
[----:B-1----:R-:W1:Y:S01]  /*0350*/  LDC.64 R22, c[0x0][0x398] ;  /* 0x0000e600ff167b82 */ /* 0x002e620000000a00 */
[----:B------:R-:W-:Y:S01]  /*0360*/  PRMT R20, RZ, 0x7610, R20 ;  /* 0x00007610ff147816 */ /* 0x000fe20000000014 */
[----:B------:R-:W-:-:S04]  /*0370*/  @!P2 IMAD.WIDE.U32 R18, R27, 0x2, R18 ;  /* 0x000000021b12a825 */ /* 0x000fc800078e0012 */
[----:B---3--:R-:W-:Y:S01]  /*0380*/  @!P2 IMAD.WIDE.U32 R16, R27, 0x2, R16 ;  /* 0x000000021b10a825 */ /* 0x008fe200078e0010 */
[----:B------:R3:W5:Y:S03]  /*0390*/  @!P1 LDG.E.U16 R20, desc[UR4][R24.64] ;  /* 0x0000000418149981 */ /* 0x000766000c1e1500 */
[----:B------:R-:W-:Y:S01]  /*03a0*/  @!P0 IMAD.IADD R27, R4, 0x1, R26 ;  /* 0x00000001041b8824 */ /* 0x000fe200078e021a */
[----:B------:R-:W-:-:S04]  /*03b0*/  @!P0 IADD3 R26, PT, PT, R26, 0x80, RZ ;  /* 0x000000801a1a8810 */ /* 0x000fc80007ffe0ff */
[----:B------:R-:W-:Y:S02]  /*03c0*/  ISETP.GE.U32.AND P1, PT, R26, R5, PT ;  /* 0x000000051a00720c */ /* 0x000fe40003f26070 */
[----:B------:R-:W-:Y:S02]  /*03d0*/  PRMT R21, RZ, 0x7610, R21 ;  /* 0x00007610ff157816 */ /* 0x000fe40000000015 */
[----:B---3--:R-:W-:Y:S02]  /*03e0*/  PRMT R24, RZ, 0x7610, R24 ;  /* 0x00007610ff187816 */ /* 0x008fe40000000018 */
[----:B------:R-:W-:Y:S02]  /*03f0*/  PRMT R2, RZ, 0x7610, R2 ;  /* 0x00007610ff027816 */ /* 0x000fe40000000002 */
[----:B------:R3:W5:Y:S01]  /*0400*/  @!P2 LDG.E.U16 R21, desc[UR4][R18.64] ;  /* 0x000000041215a981 */ /* 0x000762000c1e1500 */
[----:B-1----:R-:W-:-:S03]  /*0410*/  @!P0 IMAD.WIDE.U32 R22, R27, 0x2, R22 ;  /* 0x000000021b168825 */ /* 0x002fc600078e0016 */
[----:B------:R1:W5:Y:S01]  /*0420*/  @!P2 LDG.E.U16 R24, desc[UR4][R16.64] ;  /* 0x000000041018a981 */ /* 0x000362000c1e1500 */
[----:B--2---:R-:W-:-:S03]  /*0430*/  @!P3 IMAD.WIDE.U32 R14, R3, 0x2, R14 ;  /* 0x00000002030eb825 */ /* 0x004fc600078e000e */
[----:B------:R2:W5:Y:S01]  /*0440*/  @!P0 LDG.E.U16 R2, desc[UR4][R22.64] ;  /* 0x0000000416028981 */ /* 0x000562000c1e1500 */
[----:B0-----:R-:W-:Y:S01]  /*0450*/  @!P3 IMAD.WIDE.U32 R12, R3, 0x2, R12 ;  /* 0x00000002030cb825 */ /* 0x001fe200078e000c */
[----:B---3--:R-:W0:Y:S01]  /*0460*/  LDC.64 R18, c[0x0][0x390] ;  /* 0x0000e400ff127b82 */ /* 0x008e220000000a00 */
[----:B------:R-:W-:Y:S02]  /*0470*/  PRMT R3, RZ, 0x7610, R3 ;  /* 0x00007610ff037816 */ /* 0x000fe40000000003 */
[----:B------:R-:W-:-:S05]  /*0480*/  @!P0 IMAD.WIDE.U32 R28, R27, 0x2, R28 ;  /* 0x000000021b1c8825 */ /* 0x000fca00078e001c */
[----:B-1----:R-:W1:Y:S01]  /*0490*/  LDC.64 R16, c[0x0][0x398] ;  /* 0x0000e600ff107b82 */ /* 0x002e620000000a00 */
[----:B--2---:R-:W-:Y:S01]  /*04a0*/  @!P1 IMAD.IADD R23, R4, 0x1, R26 ;  /* 0x0000000104179824 */ /* 0x004fe200078e021a */
[----:B------:R2:W5:Y:S01]  /*04b0*/  @!P0 LDG.E.U16 R3, desc[UR4][R28.64] ;  /* 0x000000041c038981 */ /* 0x000562000c1e1500 */
[----:B------:R-:W-:-:S05]  /*04c0*/  @!P1 VIADD R26, R26, 0x80 ;  /* 0x000000801a1a9836 */ /* 0x000fca0000000000 */
[----:B------:R-:W-:Y:S02]  /*04d0*/  ISETP.GE.U32.AND P0, PT, R26, R5, PT ;  /* 0x000000051a00720c */ /* 0x000fe40003f06070 */
[----:B------:R-:W-:Y:S01]  /*04e0*/  PRMT R27, RZ, 0x7610, R27 ;  /* 0x00007610ff1b7816 */ /* 0x000fe2000000001b */
[----:B0-----:R-:W-:-:S10]  /*04f0*/  @!P1 IMAD.WIDE.U32 R18, R23, 0x2, R18 ;  /* 0x0000000217129825 */ /* 0x001fd400078e0012 */
[--C-:B--2---:R-:W-:Y:S01]  /*0500*/  @!P0 IMAD.IADD R29, R4, 0x1, R26.reuse ;  /* 0x00000001041d8824 */ /* 0x104fe200078e021a */
[----:B------:R-:W-:Y:S01]  /*0510*/  PRMT R26, RZ, 0x7610, R26 ;  /* 0x00007610ff1a7816 */ /* 0x000fe2000000001a */
[----:B------:R-:W5:Y:S01]  /*0520*/  @!P1 LDG.E.U16 R27, desc[UR4][R18.64] ;  /* 0x00000004121b9981 */ /* 0x000f62000c1e1500 */
[----:B-1----:R-:W-:-:S05]  /*0530*/  @!P1 IMAD.WIDE.U32 R16, R23, 0x2, R16 ;  /* 0x0000000217109825 */ /* 0x002fca00078e0010 */
[----:B------:R-:W5:Y:S01]  /*0540*/  @!P1 LDG.E.U16 R26, desc[UR4][R16.64] ;  /* 0x00000004101a9981 */ /* 0x000f62000c1e1500 */
[----:B------:R-:W-:Y:S02]  /*0550*/  PRMT R25, RZ, 0x7610, R25 ;  /* 0x00007610ff197816 */ /* 0x000fe40000000019 */
[----:B------:R-:W-:-:S04]  /*0560*/  PRMT R0, RZ, 0x7610, R0 ;  /* 0x00007610ff007816 */ /* 0x000fc80000000000 */
[----:B------:R0:W5:Y:S04]  /*0570*/  @!P3 LDG.E.U16 R25, desc[UR4][R14.64] ;  /* 0x000000040e19b981 */ /* 0x000168000c1e1500 */
[----:B------:R1:W5:Y:S01]  /*0580*/  @!P3 LDG.E.U16 R0, desc[UR4][R12.64] ;  /* 0x000000040c00b981 */ /* 0x000362000c1e1500 */
[----:B0-----:R-:W0:Y:S08]  /*0590*/  LDC.64 R14, c[0x0][0x398] ;  /* 0x0000e600ff0e7b82 */ /* 0x001e300000000a00 */
[----:B-1----:R-:W1:Y:S01]  /*05a0*/  LDC.64 R12, c[0x0][0x390] ;  /* 0x0000e400ff0c7b82 */ /* 0x002e620000000a00 */
[----:B------:R-:W-:-:S02]  /*05b0*/  PRMT R23, RZ, 0x7610, R23 ;  /* 0x00007610ff177816 */ /* 0x000fc40000000017 */
[----:B------:R-:W-:Y:S01]  /*05c0*/  PRMT R22, RZ, 0x7610, R22 ;  /* 0x00007610ff167816 */ /* 0x000fe20000000016 */
[----:B0-----:R-:W-:-:S05]  /*05d0*/  @!P0 IMAD.WIDE.U32 R14, R29, 0x2, R14 ;  /* 0x000000021d0e8825 */ /* 0x001fca00078e000e */
[----:B------:R0:W5:Y:S01]  /*05e0*/  @!P0 LDG.E.U16 R22, desc[UR4][R14.64] ;  /* 0x000000040e168981 */ /* 0x000162000c1e1500 */
[----:B-1----:R-:W-:-:S05]  /*05f0*/  @!P0 IMAD.WIDE.U32 R12, R29, 0x2, R12 ;  /* 0x000000021d0c8825 */ /* 0x002fca00078e000c */
[----:B------:R0:W5:Y:S01]  /*0600*/  @!P0 LDG.E.U16 R23, desc[UR4][R12.64] ;  /* 0x000000040c178981 */ /* 0x000162000c1e1500 */
[----:B------:R-:W-:Y:S01]  /*0610*/  ISETP.GE.U32.AND P0, PT, R6, R5, PT ;  /* 0x000000050600720c */ /* 0x000fe20003f06070 */
[----:B------:R-:W-:-:S12]  /*0620*/  BSSY.RECONVERGENT B1, `(.L_x_1079) ;  /* 0x0000068000017945 */ /* 0x000fd80003800200 */
[----:B0-----:R-:W-:Y:S05]  /*0630*/  @P0 BRA `(.L_x_1080) ;  /* 0x0000000400980947 */ /* 0x001fea0003800000 */
[----:B-----5:R-:W-:-:S05]  /*0640*/  IMAD.U32 R12, R8, 0x10000, RZ ;  /* 0x00010000080c7824 */ /* 0x020fca00078e00ff */
[----:B------:R-:W-:-:S13]  /*0650*/  FSETP.NEU.FTZ.AND P0, PT, R12, RZ, PT ;  /* 0x000000ff0c00720b */ /* 0x000fda0003f1d000 */
[----:B------:R-:W0:Y:S01]  /*0660*/  @!P0 MUFU.RCP R13, R12 ;  /* 0x0000000c000d8308 */ /* 0x000e220000001000 */
        /* <DEDUP_REMOVED lines=35> */
.L_x_1085:
[----:B------:R-:W-:Y:S05]  /*08a0*/  BSYNC.RECONVERGENT B2 ;  /* 0x0000000000027941 */ /* 0x000fea0003800200 */
.L_x_1084:
[----:B------:R-:W-:Y:S01]  /*08b0*/  FFMA.FTZ R8, -R13, R17, R8 ;  /* 0x000000110d087223 */ /* 0x000fe20000010108 */
[----:B------:R-:W-:Y:S06]  /*08c0*/  BRA `(.L_x_1082) ;  /* 0x0000000000807947 */ /* 0x000fec0003800000 */
.L_x_1083:
[----:B------:R-:W-:Y:S01]  /*08d0*/  LOP3.LUT R17, R15, 0xff800000, RZ, 0xc0, !PT ;  /* 0xff8000000f117812 */ /* 0x000fe200078ec0ff */
[----:B------:R-:W-:Y:S01]  /*08e0*/  BSSY.RECONVERGENT B2, `(.L_x_1086) ;  /* 0x000001c000027945 */ /* 0x000fe20003800200 */
[----:B------:R-:W-:Y:S02]  /*08f0*/  ISETP.GT.U32.AND P0, PT, R8, 0x7f7fffff, PT ;  /* 0x7f7fffff0800780c */ /* 0x000fe40003f04070 */
[----:B------:R-:W-:Y:S01]  /*0900*/  FSETP.GT.FTZ.AND P2, PT, |R12|, RZ, PT ;  /* 0x000000ff0c00720b */ /* 0x000fe20003f54200 */
[C---:B------:R-:W-:Y:S01]  /*0910*/  IMAD.IADD R13, R8.reuse, 0x1, -R17 ;  /* 0x00000001080d7824 */ /* 0x040fe200078e0a11 */
[----:B------:R-:W-:Y:S02]  /*0920*/  LOP3.LUT R8, R8, 0x7fffff, RZ, 0xc0, !PT ;  /* 0x007fffff08087812 */ /* 0x000fe400078ec0ff */
[----:B------:R-:W-:Y:S02]  /*0930*/  FSEL R14, R17, +QNAN , !P0 ;  /* 0x7fffffff110e7808 */ /* 0x000fe40004000000 */
[----:B------:R-:W-:-:S02]  /*0940*/  LOP3.LUT R13, R13, 0xff800000, RZ, 0xc0, !PT ;  /* 0xff8000000d0d7812 */ /* 0x000fc400078ec0ff */
[----:B------:R-:W-:Y:S02]  /*0950*/  LOP3.LUT R16, R8, 0x3f800000, RZ, 0xfc, !PT ;  /* 0x3f80000008107812 */ /* 0x000fe400078efcff */
[----:B------:R-:W-:Y:S01]  /*0960*/  FSEL R8, R14, +QNAN , P2 ;  /* 0x7fffffff0e087808 */ /* 0x000fe20001000000 */
[----:B------:R-:W-:-:S05]  /*0970*/  VIADD R13, R13, 0xb800000 ;  /* 0x0b8000000d0d7836 */ /* 0x000fca0000000000 */
[----:B------:R-:W-:-:S13]  /*0980*/  ISETP.NE.AND P1, PT, R13, RZ, PT ;  /* 0x000000ff0d00720c */ /* 0x000fda0003f25270 */
[----:B------:R-:W-:Y:S05]  /*0990*/  @!P1 BRA `(.L_x_1087) ;  /* 0x0000000000409947 */ /* 0x000fea0003800000 */
[----:B------:R-:W-:-:S04]  /*09a0*/  LOP3.LUT R14, R15, 0x7fffff, RZ, 0xc0, !PT ;  /* 0x007fffff0f0e7812 */ /* 0x000fc800078ec0ff */
[----:B------:R-:W-:-:S04]  /*09b0*/  LOP3.LUT R14, R14, 0x3f800000, RZ, 0xfc, !PT ;  /* 0x3f8000000e0e7812 */ /* 0x000fc800078efcff */
[----:B------:R0:W1:Y:S03]  /*09c0*/  MUFU.RCP R15, R14 ;  /* 0x0000000e000f7308 */ /* 0x0000660000001000 */
.L_x_1088:
        /* <DEDUP_REMOVED lines=13> */
.L_x_1087:
[----:B------:R-:W-:Y:S05]  /*0aa0*/  BSYNC.RECONVERGENT B2 ;  /* 0x0000000000027941 */ /* 0x000fea0003800200 */
.L_x_1086:
[----:B------:R-:W-:-:S04]  /*0ab0*/  FMUL.FTZ R13, R16, 1.1920928955078125e-07 ;  /* 0x34000000100d7820 */ /* 0x000fc80000410000 */
[----:B------:R-:W-:-:S07]  /*0ac0*/  FMUL.FTZ R8, R8, R13 ;  /* 0x0000000d08087220 */ /* 0x000fce0000410000 */
.L_x_1082:
[----:B------:R-:W-:Y:S05]  /*0ad0*/  BSYNC.RECONVERGENT B0 ;  /* 0x0000000000007941 */ /* 0x000fea0003800200 */
.L_x_1081:
        /* <DEDUP_REMOVED lines=12> */
[----:B------:R-:W-:Y:S05]  /*0ba0*/  @!P0 BRA `(.L_x_1089) ;  /* 0x0000000000288947 */ /* 0x000fea0003800000 */
        /* <DEDUP_REMOVED lines=10> */
.L_x_1089:
[----:B------:R-:W-:-:S06]  /*0c50*/  FMUL.FTZ R7, R7, R14 ;  /* 0x0000000e07077220 */ /* 0x000fcc0000410000 */
[----:B------:R-:W0:Y:S02]  /*0c60*/  F2F.BF16.F32 R7, R7 ;  /* 0x0000000700077304 */ /* 0x000e240000202000 */
[----:B0-----:R-:W-:-:S04]  /*0c70*/  SHF.L.U32 R8, R7, 0x10, RZ ;  /* 0x0000001007087819 */ /* 0x001fc800000006ff */
[----:B------:R-:W-:-:S04]  /*0c80*/  LOP3.LUT R8, RZ, 0x80000000, R8, 0xb8, !PT ;  /* 0x80000000ff087812 */ /* 0x000fc800078eb808 */
[----:B------:R-:W-:-:S07]  /*0c90*/  F2FP.BF16.F32.PACK_AB R8, RZ, R8 ;  /* 0x00000008ff08723e */ /* 0x000fce00000010ff */
.L_x_1080:
[----:B------:R-:W-:Y:S05]  /*0ca0*/  BSYNC.RECONVERGENT B1 ;  /* 0x0000000000017941 */ /* 0x000fea0003800200 */
.L_x_1079:
[----:B------:R-:W-:Y:S01]  /*0cb0*/  VIADD R12, R6, 0x80 ;  /* 0x00000080060c7836 */ /* 0x000fe20000000000 */
[----:B------:R-:W-:Y:S04]  /*0cc0*/  BSSY.RECONVERGENT B1, `(.L_x_1090) ;  /* 0x0000069000017945 */ /* 0x000fe80003800200 */
[----:B------:R-:W-:-:S13]  /*0cd0*/  ISETP.GE.U32.AND P0, PT, R12, R5, PT ;  /* 0x000000050c00720c */ /* 0x000fda0003f06070 */
        /* <DEDUP_REMOVED lines=32> */
.L_x_1098:
[----:B------:R-:W-:Y:S01]  /*0ee0*/  FSETP.GEU.FTZ.AND P0, PT, R16, -R15, PT ;  /* 0x8000000f1000720b */ /* 0x000fe20003f1e000 */
[----:B------:R-:W-:-:S12]  /*0ef0*/  FADD.FTZ R7, R7, -1 ;  /* 0xbf80000007077421 */ /* 0x000fd80000010000 */
[----:B------:R-:W-:-:S07]  /*0f00*/  @!P0 FADD.FTZ R7, R7, -1 ;  /* 0xbf80000007078421 */ /* 0x000fce0000010000 */
.L_x_1097:
[----:B------:R-:W-:Y:S05]  /*0f10*/  BSYNC.RECONVERGENT B2 ;  /* 0x0000000000027941 */ /* 0x000fea0003800200 */
.L_x_1096:
[----:B------:R-:W-:Y:S01]  /*0f20*/  FFMA.FTZ R14, -R15, R7, R14 ;  /* 0x000000070f0e7223 */ /* 0x000fe2000001010e */
[----:B------:R-:W-:Y:S06]  /*0f30*/  BRA `(.L_x_1094) ;  /* 0x0000000000807947 */ /* 0x000fec0003800000 */
.L_x_1095:
        /* <DEDUP_REMOVED lines=16> */
.L_x_1101:
        /* <DEDUP_REMOVED lines=13> */
.L_x_1100:
[----:B------:R-:W-:Y:S05]  /*1110*/  BSYNC.RECONVERGENT B2 ;  /* 0x0000000000027941 */ /* 0x000fea0003800200 */
.L_x_1099:
[----:B------:R-:W-:-:S04]  /*1120*/  FMUL.FTZ R16, R16, 1.1920928955078125e-07 ;  /* 0x3400000010107820 */ /* 0x000fc80000410000 */
[----:B0-----:R-:W-:-:S07]  /*1130*/  FMUL.FTZ R14, R7, R16 ;  /* 0x00000010070e7220 */ /* 0x001fce0000410000 */
.L_x_1094:
[----:B------:R-:W-:Y:S05]  /*1140*/  BSYNC.RECONVERGENT B0 ;  /* 0x0000000000007941 */ /* 0x000fea0003800200 */
.L_x_1093:
[C---:B------:R-:W-:Y:S02]  /*1150*/  LOP3.LUT R7, R14.reuse, 0x80000000, R9, 0xb8, !PT ;  /* 0x800000000e077812 */ /* 0x040fe400078eb809 */
[----:B------:R-:W-:Y:S02]  /*1160*/  FSETP.NAN.FTZ.AND P0, PT, |R14|, |R14|, PT ;  /* 0x4000000e0e00720b */ /* 0x000fe40003f18200 */
[----:B------:R-:W-:Y:S02]  /*1170*/  FSETP.GEU.FTZ.AND P2, PT, R10, RZ, PT ;  /* 0x000000ff0a00720b */ /* 0x000fe40003f5e000 */
[----:B------:R-:W-:Y:S02]  /*1180*/  FSEL R14, R14, R7, P0 ;  /* 0x000000070e0e7208 */ /* 0x000fe40000000000 */
[----:B------:R-:W0:Y:S02]  /*1190*/  MUFU.RCP R7, R10 ;  /* 0x0000000a00077308 */ /* 0x000e240000001000 */
[----:B------:R-:W-:-:S02]  /*11a0*/  FSETP.NEU.FTZ.AND P1, PT, R14, RZ, PT ;  /* 0x000000ff0e00720b */ /* 0x000fc40003f3d000 */
        /* <DEDUP_REMOVED lines=22> */
.L_x_1092:
[----:B------:R-:W0:Y:S01]  /*1310*/  MUFU.RCP R10, R10 ;  /* 0x0000000a000a7308 */ /* 0x000e220000001000 */
[----:B------:R-:W-:-:S04]  /*1320*/  IMAD.U32 R7, R9, 0x10000, RZ ;  /* 0x0001000009077824 */ /* 0x000fc800078e00ff */
[----:B0-----:R-:W-:-:S05]  /*1330*/  FMUL.FTZ R7, R10, R7 ;  /* 0x000000070a077220 */ /* 0x001fca0000410000 */
[----:B------:R-:W-:-:S07]  /*1340*/  F2FP.BF16.F32.PACK_AB R7, RZ, R7 ;  /* 0x00000007ff07723e */ /* 0x000fce00000010ff */
.L_x_1091:
[----:B------:R-:W-:Y:S05]  /*1350*/  BSYNC.RECONVERGENT B1 ;  /* 0x0000000000017941 */ /* 0x000fea0003800200 */
.L_x_1090:
[----:B-----5:R-:W-:Y:S01]  /*1360*/  VIADD R10, R6, 0x100 ;  /* 0x00000100060a7836 */ /* 0x020fe20000000000 */
[----:B------:R-:W-:Y:S04]  /*1370*/  BSSY.RECONVERGENT B1, `(.L_x_1102) ;  /* 0x000006b000017945 */ /* 0x000fe80003800200 */
[----:B------:R-:W-:-:S13]  /*1380*/  ISETP.GE.U32.AND P0, PT, R10, R5, PT ;  /* 0x000000050a00720c */ /* 0x000fda0003f06070 */
        /* <DEDUP_REMOVED lines=32> */
.L_x_1110:
[----:B------:R-:W-:Y:S01]  /*1590*/  FSETP.GEU.FTZ.AND P0, PT, R14, -R15, PT ;  /* 0x8000000f0e00720b */ /* 0x000fe20003f1e000 */
[----:B------:R-:W-:-:S12]  /*15a0*/  FADD.FTZ R9, R9, -1 ;  /* 0xbf80000009097421 */ /* 0x000fd80000010000 */
[----:B------:R-:W-:-:S07]  /*15b0*/  @!P0 FADD.FTZ R9, R9, -1 ;  /* 0xbf80000009098421 */ /* 0x000fce0000010000 */
.L_x_1109:
[----:B------:R-:W-:Y:S05]  /*15c0*/  BSYNC.RECONVERGENT B2 ;  /* 0x0000000000027941 */ /* 0x000fea0003800200 */
.L_x_1108:
[----:B------:R-:W-:Y:S01]  /*15d0*/  FFMA.FTZ R10, -R15, R9, R10 ;  /* 0x000000090f0a7223 */ /* 0x000fe2000001010a */
[----:B------:R-:W-:Y:S06]  /*15e0*/  BRA `(.L_x_1106) ;  /* 0x0000000000887947 */ /* 0x000fec0003800000 */
.L_x_1107:
[----:B------:R-:W-:Y:S01]  /*15f0*/  LOP3.LUT R15, R13, 0xff800000, RZ, 0xc0, !PT ;  /* 0xff8000000d0f7812 */ /* 0x000fe200078ec0ff */
[----:B------:R-:W-:Y:S01]  /*1600*/  BSSY.RECONVERGENT B2, `(.L_x_1111) ;  /* 0x000001e000027945 */ /* 0x000fe20003800200 */
[C---:B------:R-:W-:Y:S02]  /*1610*/  ISETP.GT.U32.AND P0, PT, R10.reuse, 0x7f7fffff, PT ;  /* 0x7f7fffff0a00780c */ /* 0x040fe40003f04070 */
[C---:B------:R-:W-:Y:S02]  /*1620*/  IADD3 R9, PT, PT, R10.reuse, -R15, RZ ;  /* 0x8000000f0a097210 */ /* 0x040fe40007ffe0ff */
[----:B------:R-:W-:Y:S02]  /*1630*/  LOP3.LUT R10, R10, 0x7fffff, RZ, 0xc0, !PT ;  /* 0x007fffff0a0a7812 */ /* 0x000fe400078ec0ff */
[----:B------:R-:W-:Y:S02]  /*1640*/  LOP3.LUT R9, R9, 0xff800000, RZ, 0xc0, !PT ;  /* 0xff80000009097812 */ /* 0x000fe400078ec0ff */
[----:B------:R-:W-:-:S03]  /*1650*/  FSETP.GT.FTZ.AND P2, PT, |R20|, RZ, PT ;  /* 0x000000ff1400720b */ /* 0x000fc60003f54200 */
[----:B------:R-:W-:Y:S01]  /*1660*/  VIADD R14, R9, 0xb800000 ;  /* 0x0b800000090e7836 */ /* 0x000fe20000000000 */
[----:B------:R-:W-:Y:S02]  /*1670*/  FSEL R9, R15, +QNAN , !P0 ;  /* 0x7fffffff0f097808 */ /* 0x000fe40004000000 */
[----:B------:R-:W-:Y:S02]  /*1680*/  LOP3.LUT R15, R10, 0x3f800000, RZ, 0xfc, !PT ;  /* 0x3f8000000a0f7812 */ /* 0x000fe400078efcff */
[----:B------:R-:W-:Y:S02]  /*1690*/  ISETP.NE.AND P1, PT, R14, RZ, PT ;  /* 0x000000ff0e00720c */ /* 0x000fe40003f25270 */
[----:B------:R-:W-:-:S11]  /*16a0*/  FSEL R9, R9, +QNAN , P2 ;  /* 0x7fffffff09097808 */ /* 0x000fd60001000000 */
[----:B------:R-:W-:Y:S05]  /*16b0*/  @!P1 BRA `(.L_x_1112) ;  /* 0x0000000000489947 */ /* 0x000fea0003800000 */
[----:B------:R-:W-:Y:S01]  /*16c0*/  LOP3.LUT R10, R13, 0x7fffff, RZ, 0xc0, !PT ;  /* 0x007fffff0d0a7812 */ /* 0x000fe200078ec0ff */
[----:B------:R-:W-:-:S03]  /*16d0*/  IMAD.MOV.U32 R16, RZ, RZ, R15 ;  /* 0x000000ffff107224 */ /* 0x000fc600078e000f */
[----:B------:R-:W-:-:S04]  /*16e0*/  LOP3.LUT R10, R10, 0x3f800000, RZ, 0xfc, !PT ;  /* 0x3f8000000a0a7812 */ /* 0x000fc800078efcff */
[----:B------:R0:W1:Y:S03]  /*16f0*/  MUFU.RCP R13, R10 ;  /* 0x0000000a000d7308 */ /* 0x0000660000001000 */
.L_x_1113:
        /* <DEDUP_REMOVED lines=8> */
[----:B------:R-:W-:-:S06]  /*1780*/  FFMA.FTZ.RZ R19, R13, R19, R18 ;  /* 0x000000130d137223 */ /* 0x000fcc000001c012 */
[----:B------:R-:W1:Y:S02]  /*1790*/  FRND.TRUNC R19, R19 ;  /* 0x0000001300137307 */ /* 0x000e64000020d000 */
[----:B-1----:R-:W-:-:S04]  /*17a0*/  FFMA.FTZ R16, -R10, R19, R17 ;  /* 0x000000130a107223 */ /* 0x002fc80000010111 */
[----:B------:R-:W-:Y:S01]  /*17b0*/  IMAD.MOV.U32 R15, RZ, RZ, R16 ;  /* 0x000000ffff0f7224 */ /* 0x000fe200078e0010 */
[----:B------:R-:W-:-:S13]  /*17c0*/  ISETP.NE.AND P0, PT, R16, RZ, PT ;  /* 0x000000ff1000720c */ /* 0x000fda0003f05270 */
[----:B------:R-:W-:Y:S05]  /*17d0*/  @P0 BRA P1, `(.L_x_1113) ;  /* 0xfffffffc00c80947 */ /* 0x000fea000083ffff */
.L_x_1112:
[----:B------:R-:W-:Y:S05]  /*17e0*/  BSYNC.RECONVERGENT B2 ;  /* 0x0000000000027941 */ /* 0x000fea0003800200 */
.L_x_1111:
[----:B0-----:R-:W-:-:S04]  /*17f0*/  FMUL.FTZ R10, R15, 1.1920928955078125e-07 ;  /* 0x340000000f0a7820 */ /* 0x001fc80000410000 */
[----:B------:R-:W-:-:S07]  /*1800*/  FMUL.FTZ R10, R9, R10 ;  /* 0x0000000a090a7220 */ /* 0x000fce0000410000 */
.L_x_1106:
[----:B------:R-:W-:Y:S05]  /*1810*/  BSYNC.RECONVERGENT B0 ;  /* 0x0000000000007941 */ /* 0x000fea0003800200 */
.L_x_1105:
        /* <DEDUP_REMOVED lines=20> */
[----:B0-----:R-:W-:-:S05]  /*1960*/  SHF.L.U32 R13, R11, 0x10, RZ ;  /* 0x000000100b0d7819 */ /* 0x001fca00000006ff */
[----:B------:R-:W-:-:S05]  /*1970*/  FADD.FTZ R9, -R13, R10 ;  /* 0x0000000a0d097221 */ /* 0x000fca0000010100 */
[----:B------:R-:W-:Y:S02]  /*1980*/  FSETP.GT.FTZ.AND P0, PT, R9, 0.5, PT ;  /* 0x3f0000000900780b */ /* 0x000fe40003f14000 */
[----:B------:R-:W-:-:S11]  /*1990*/  PRMT R9, R11, 0x7610, R9 ;  /* 0x000076100b097816 */ /* 0x000fd60000000009 */
[----:B------:R-:W-:Y:S05]  /*19a0*/  @!P0 BRA `(.L_x_1103) ;  /* 0x00000000001c8947 */ /* 0x000fea0003800000 */
[----:B------:R-:W-:-:S05]  /*19b0*/  FADD.FTZ R9, R13, 1 ;  /* 0x3f8000000d097421 */ /* 0x000fca0000010000 */
[----:B------:R-:W-:Y:S01]  /*19c0*/  F2FP.BF16.F32.PACK_AB R9, RZ, R9 ;  /* 0x00000009ff09723e */ /* 0x000fe200000010ff */
[----:B------:R-:W-:Y:S06]  /*19d0*/  BRA `(.L_x_1103) ;  /* 0x0000000000107947 */ /* 0x000fec0003800000 */
.L_x_1104:
[----:B------:R-:W0:Y:S01]  /*19e0*/  MUFU.RCP R20, R20 ;  /* 0x0000001400147308 */ /* 0x000e220000001000 */
[----:B------:R-:W-:-:S04]  /*19f0*/  IMAD.U32 R9, R11, 0x10000, RZ ;  /* 0x000100000b097824 */ /* 0x000fc800078e00ff */
[----:B0-----:R-:W-:-:S05]  /*1a00*/  FMUL.FTZ R9, R20, R9 ;  /* 0x0000000914097220 */ /* 0x001fca0000410000 */
[----:B------:R-:W-:-:S07]  /*1a10*/  F2FP.BF16.F32.PACK_AB R9, RZ, R9 ;  /* 0x00000009ff09723e */ /* 0x000fce00000010ff */
.L_x_1103:
[----:B------:R-:W-:Y:S05]  /*1a20*/  BSYNC.RECONVERGENT B1 ;  /* 0x0000000000017941 */ /* 0x000fea0003800200 */
.L_x_1102:
[----:B------:R-:W-:Y:S01]  /*1a30*/  VIADD R10, R6, 0x180 ;  /* 0x00000180060a7836 */ /* 0x000fe20000000000 */
        /* <DEDUP_REMOVED lines=34> */
.L_x_1122:
[----:B------:R-:W-:Y:S01]  /*1c60*/  FSETP.GEU.FTZ.AND P0, PT, R14, -R15, PT ;  /* 0x8000000f0e00720b */ /* 0x000fe20003f1e000 */
[----:B------:R-:W-:-:S12]  /*1c70*/  FADD.FTZ R11, R11, -1 ;  /* 0xbf8000000b0b7421 */ /* 0x000fd80000010000 */
[----:B------:R-:W-:-:S07]  /*1c80*/  @!P0 FADD.FTZ R11, R11, -1 ;  /* 0xbf8000000b0b8421 */ /* 0x000fce0000010000 */
.L_x_1121:
[----:B------:R-:W-:Y:S05]  /*1c90*/  BSYNC.RECONVERGENT B2 ;  /* 0x0000000000027941 */ /* 0x000fea0003800200 */
.L_x_1120:
[----:B------:R-:W-:Y:S01]  /*1ca0*/  FFMA.FTZ R10, -R15, R11, R10 ;  /* 0x0000000b0f0a7223 */ /* 0x000fe2000001010a */
[----:B------:R-:W-:Y:S06]  /*1cb0*/  BRA `(.L_x_1118) ;  /* 0x0000000000887947 */ /* 0x000fec0003800000 */
.L_x_1119:
[----:B------:R-:W-:Y:S01]  /*1cc0*/  LOP3.LUT R15, R13, 0xff800000, RZ, 0xc0, !PT ;  /* 0xff8000000d0f7812 */ /* 0x000fe200078ec0ff */
[----:B------:R-:W-:Y:S01]  /*1cd0*/  BSSY.RECONVERGENT B2, `(.L_x_1123) ;  /* 0x000001e000027945 */ /* 0x000fe20003800200 */
[----:B------:R-:W-:Y:S02]  /*1ce0*/  ISETP.GT.U32.AND P0, PT, R10, 0x7f7fffff, PT ;  /* 0x7f7fffff0a00780c */ /* 0x000fe40003f04070 */
[----:B------:R-:W-:Y:S01]  /*1cf0*/  FSETP.GT.FTZ.AND P2, PT, |R24|, RZ, PT ;  /* 0x000000ff1800720b */ /* 0x000fe20003f54200 */
[C---:B------:R-:W-:Y:S01]  /*1d00*/  IMAD.IADD R11, R10.reuse, 0x1, -R15 ;  /* 0x000000010a0b7824 */ /* 0x040fe200078e0a0f */
[----:B------:R-:W-:-:S04]  /*1d10*/  LOP3.LUT R10, R10, 0x7fffff, RZ, 0xc0, !PT ;  /* 0x007fffff0a0a7812 */ /* 0x000fc800078ec0ff */
[----:B------:R-:W-:-:S05]  /*1d20*/  LOP3.LUT R11, R11, 0xff800000, RZ, 0xc0, !PT ;  /* 0xff8000000b0b7812 */ /* 0x000fca00078ec0ff */
[----:B------:R-:W-:Y:S01]  /*1d30*/  VIADD R14, R11, 0xb800000 ;  /* 0x0b8000000b0e7836 */ /* 0x000fe20000000000 */
[----:B------:R-:W-:Y:S02]  /*1d40*/  FSEL R11, R15, +QNAN , !P0 ;  /* 0x7fffffff0f0b7808 */ /* 0x000fe40004000000 */
[----:B------:R-:W-:Y:S02]  /*1d50*/  LOP3.LUT R15, R10, 0x3f800000, RZ, 0xfc, !PT ;  /* 0x3f8000000a0f7812 */ /* 0x000fe400078efcff */
[----:B------:R-:W-:Y:S02]  /*1d60*/  ISETP.NE.AND P1, PT, R14, RZ, PT ;  /* 0x000000ff0e00720c */ /* 0x000fe40003f25270 */
[----:B------:R-:W-:-:S11]  /*1d70*/  FSEL R10, R11, +QNAN , P2 ;  /* 0x7fffffff0b0a7808 */ /* 0x000fd60001000000 */
[----:B------:R-:W-:Y:S05]  /*1d80*/  @!P1 BRA `(.L_x_1124) ;  /* 0x0000000000489947 */ /* 0x000fea0003800000 */
[----:B------:R-:W-:Y:S02]  /*1d90*/  LOP3.LUT R11, R13, 0x7fffff, RZ, 0xc0, !PT ;  /* 0x007fffff0d0b7812 */ /* 0x000fe400078ec0ff */
[----:B------:R-:W-:Y:S02]  /*1da0*/  MOV R16, R15 ;  /* 0x0000000f00107202 */ /* 0x000fe40000000f00 */
[----:B------:R-:W-:-:S04]  /*1db0*/  LOP3.LUT R11, R11, 0x3f800000, RZ, 0xfc, !PT ;  /* 0x3f8000000b0b7812 */ /* 0x000fc800078efcff */
[----:B------:R0:W1:Y:S03]  /*1dc0*/  MUFU.RCP R13, R11 ;  /* 0x0000000b000d7308 */ /* 0x0000660000001000 */
.L_x_1125:
        /* <DEDUP_REMOVED lines=14> */
.L_x_1124:
[----:B------:R-:W-:Y:S05]  /*1eb0*/  BSYNC.RECONVERGENT B2 ;  /* 0x0000000000027941 */ /* 0x000fea0003800200 */
.L_x_1123:
[----:B------:R-:W-:-:S04]  /*1ec0*/  FMUL.FTZ R15, R15, 1.1920928955078125e-07 ;  /* 0x340000000f0f7820 */ /* 0x000fc80000410000 */
[----:B------:R-:W-:-:S07]  /*1ed0*/  FMUL.FTZ R10, R10, R15 ;  /* 0x0000000f0a0a7220 */ /* 0x000fce0000410000 */
.L_x_1118:
[----:B------:R-:W-:Y:S05]  /*1ee0*/  BSYNC.RECONVERGENT B0 ;  /* 0x0000000000007941 */ /* 0x000fea0003800200 */
.L_x_1117:
[C---:B------:R-:W-:Y:S01]  /*1ef0*/  FSETP.NAN.FTZ.AND P0, PT, |R10|.reuse, |R10|, PT ;  /* 0x4000000a0a00720b */ /* 0x040fe20003f18200 */
[----:B------:R-:W1:Y:S01]  /*1f00*/  MUFU.RCP R13, R24 ;  /* 0x00000018000d7308 */ /* 0x000e620000001000 */
[----:B0-----:R-:W-:Y:S02]  /*1f10*/  LOP3.LUT R11, R10, 0x80000000, R21, 0xb8, !PT ;  /* 0x800000000a0b7812 */ /* 0x001fe400078eb815 */
        /* <DEDUP_REMOVED lines=25> */
.L_x_1116:
[----:B------:R-:W0:Y:S01]  /*20b0*/  MUFU.RCP R11, R24 ;  /* 0x00000018000b7308 */ /* 0x000e220000001000 */
[----:B------:R-:W-:-:S04]  /*20c0*/  IMAD.U32 R10, R21, 0x10000, RZ ;  /* 0x00010000150a7824 */ /* 0x000fc800078e00ff */
[----:B0-----:R-:W-:-:S05]  /*20d0*/  FMUL.FTZ R10, R11, R10 ;  /* 0x0000000a0b0a7220 */ /* 0x001fca0000410000 */
[----:B------:R-:W-:-:S07]  /*20e0*/  F2FP.BF16.F32.PACK_AB R10, RZ, R10 ;  /* 0x0000000aff0a723e */ /* 0x000fce00000010ff */
.L_x_1115:
[----:B------:R-:W-:Y:S05]  /*20f0*/  BSYNC.RECONVERGENT B1 ;  /* 0x0000000000017941 */ /* 0x000fea0003800200 */
.L_x_1114:
[----:B------:R-:W-:Y:S01]  /*2100*/  IADD3 R14, PT, PT, R6, 0x200, RZ ;  /* 0x00000200060e7810 */ /* 0x000fe20007ffe0ff */
[----:B------:R-:W-:Y:S03]  /*2110*/  BSSY.RECONVERGENT B1, `(.L_x_1126) ;  /* 0x000006c000017945 */ /* 0x000fe60003800200 */
        /* <DEDUP_REMOVED lines=33> */
.L_x_1134:
[----:B------:R-:W-:Y:S01]  /*2330*/  FSETP.GEU.FTZ.AND P0, PT, R16, -R18, PT ;  /* 0x800000121000720b */ /* 0x000fe20003f1e000 */
[----:B------:R-:W-:-:S12]  /*2340*/  FADD.FTZ R14, R14, -1 ;  /* 0xbf8000000e0e7421 */ /* 0x000fd80000010000 */
[----:B------:R-:W-:-:S07]  /*2350*/  @!P0 FADD.FTZ R14, R14, -1 ;  /* 0xbf8000000e0e8421 */ /* 0x000fce0000010000 */
.L_x_1133:
[----:B------:R-:W-:Y:S05]  /*2360*/  BSYNC.RECONVERGENT B2 ;  /* 0x0000000000027941 */ /* 0x000fea0003800200 */
.L_x_1132:
[----:B------:R-:W-:Y:S01]  /*2370*/  FFMA.FTZ R13, -R18, R14, R13 ;  /* 0x0000000e120d7223 */ /* 0x000fe2000001010d */
[----:B------:R-:W-:Y:S06]  /*2380*/  BRA `(.L_x_1130) ;  /* 0x00000000008c7947 */ /* 0x000fec0003800000 */
.L_x_1131:
        /* <DEDUP_REMOVED lines=11> */
[----:B------:R-:W-:Y:S01]  /*2440*/  FSEL R13, R14, +QNAN , P2 ;  /* 0x7fffffff0e0d7808 */ /* 0x000fe20001000000 */
[----:B------:R-:W-:-:S10]  /*2450*/  IMAD.MOV.U32 R18, RZ, RZ, R16 ;  /* 0x000000ffff127224 */ /* 0x000fd400078e0010 */
[----:B------:R-:W-:Y:S05]  /*2460*/  @!P1 BRA `(.L_x_1136) ;  /* 0x0000000000489947 */ /* 0x000fea0003800000 */
[----:B------:R-:W-:Y:S01]  /*2470*/  LOP3.LUT R14, R20, 0x7fffff, RZ, 0xc0, !PT ;  /* 0x007fffff140e7812 */ /* 0x000fe200078ec0ff */
[----:B------:R-:W-:Y:S01]  /*2480*/  IMAD.MOV.U32 R18, RZ, RZ, R16 ;  /* 0x000000ffff127224 */ /* 0x000fe200078e0010 */
[----:B------:R-:W-:Y:S02]  /*2490*/  MOV R16, R17 ;  /* 0x0000001100107202 */ /* 0x000fe40000000f00 */
[----:B------:R-:W-:-:S04]  /*24a0*/  LOP3.LUT R14, R14, 0x3f800000, RZ, 0xfc, !PT ;  /* 0x3f8000000e0e7812 */ /* 0x000fc800078efcff */
[----:B------:R0:W1:Y:S03]  /*24b0*/  MUFU.RCP R15, R14 ;  /* 0x0000000e000f7308 */ /* 0x0000660000001000 */
.L_x_1137:
        /* <DEDUP_REMOVED lines=13> */
.L_x_1136:
[----:B------:R-:W-:Y:S05]  /*2590*/  BSYNC.RECONVERGENT B2 ;  /* 0x0000000000027941 */ /* 0x000fea0003800200 */
.L_x_1135:
[----:B------:R-:W-:-:S04]  /*25a0*/  FMUL.FTZ R18, R18, 1.1920928955078125e-07 ;  /* 0x3400000012127820 */ /* 0x000fc80000410000 */
[----:B------:R-:W-:-:S07]  /*25b0*/  FMUL.FTZ R13, R13, R18 ;  /* 0x000000120d0d7220 */ /* 0x000fce0000410000 */
.L_x_1130:
[----:B------:R-:W-:Y:S05]  /*25c0*/  BSYNC.RECONVERGENT B0 ;  /* 0x0000000000007941 */ /* 0x000fea0003800200 */
.L_x_1129:
[C---:B0-----:R-:W-:Y:S02]  /*25d0*/  LOP3.LUT R14, R13.reuse, 0x80000000, R0, 0xb8, !PT ;  /* 0x800000000d0e7812 */ /* 0x041fe400078eb800 */
        /* <DEDUP_REMOVED lines=27> */
.L_x_1128:
[----:B------:R-:W0:Y:S01]  /*2790*/  MUFU.RCP R11, R11 ;  /* 0x0000000b000b7308 */ /* 0x000e220000001000 */
[----:B------:R-:W-:-:S04]  /*27a0*/  IMAD.U32 R0, R25, 0x10000, RZ ;  /* 0x0001000019007824 */ /* 0x000fc800078e00ff */
[----:B0-----:R-:W-:-:S05]  /*27b0*/  FMUL.FTZ R0, R11, R0 ;  /* 0x000000000b007220 */ /* 0x001fca0000410000 */
[----:B------:R-:W-:-:S07]  /*27c0*/  F2FP.BF16.F32.PACK_AB R0, RZ, R0 ;  /* 0x00000000ff00723e */ /* 0x000fce00000010ff */
.L_x_1127:
[----:B------:R-:W-:Y:S05]  /*27d0*/  BSYNC.RECONVERGENT B1 ;  /* 0x0000000000017941 */ /* 0x000fea0003800200 */
.L_x_1126:
        /* <DEDUP_REMOVED lines=35> */
.L_x_1146:
[----:B------:R-:W-:Y:S01]  /*2a10*/  FSETP.GEU.FTZ.AND P0, PT, R14, -R18, PT ;  /* 0x800000120e00720b */ /* 0x000fe20003f1e000 */
[----:B------:R-:W-:-:S12]  /*2a20*/  FADD.FTZ R16, R16, -1 ;  /* 0xbf80000010107421 */ /* 0x000fd80000010000 */
[----:B------:R-:W-:-:S07]  /*2a30*/  @!P0 FADD.FTZ R16, R16, -1 ;  /* 0xbf80000010108421 */ /* 0x000fce0000010000 */
.L_x_1145:
[----:B------:R-:W-:Y:S05]  /*2a40*/  BSYNC.RECONVERGENT B2 ;  /* 0x0000000000027941 */ /* 0x000fea0003800200 */
.L_x_1144:
[----:B------:R-:W-:Y:S01]  /*2a50*/  FFMA.FTZ R3, -R18, R16, R3 ;  /* 0x0000001012037223 */ /* 0x000fe20000010103 */
[----:B------:R-:W-:Y:S06]  /*2a60*/  BRA `(.L_x_1142) ;  /* 0x0000000000807947 */ /* 0x000fec0003800000 */
.L_x_1143:
        /* <DEDUP_REMOVED lines=16> */
.L_x_1149:
        /* <DEDUP_REMOVED lines=13> */
.L_x_1148:
[----:B------:R-:W-:Y:S05]  /*2c40*/  BSYNC.RECONVERGENT B2 ;  /* 0x0000000000027941 */ /* 0x000fea0003800200 */
.L_x_1147:
[----:B------:R-:W-:-:S04]  /*2c50*/  FMUL.FTZ R14, R15, 1.1920928955078125e-07 ;  /* 0x340000000f0e7820 */ /* 0x000fc80000410000 */
[----:B------:R-:W-:-:S07]  /*2c60*/  FMUL.FTZ R3, R3, R14 ;  /* 0x0000000e03037220 */ /* 0x000fce0000410000 */
.L_x_1142:
[----:B------:R-:W-:Y:S05]  /*2c70*/  BSYNC.RECONVERGENT B0 ;  /* 0x0000000000007941 */ /* 0x000fea0003800200 */
.L_x_1141:
        /* <DEDUP_REMOVED lines=28> */
.L_x_1140:
[----:B------:R-:W0:Y:S01]  /*2e40*/  MUFU.RCP R11, R11 ;  /* 0x0000000b000b7308 */ /* 0x000e220000001000 */
[----:B------:R-:W-:-:S04]  /*2e50*/  IMAD.U32 R2, R3, 0x10000, RZ ;  /* 0x0001000003027824 */ /* 0x000fc800078e00ff */
[----:B0-----:R-:W-:-:S05]  /*2e60*/  FMUL.FTZ R2, R11, R2 ;  /* 0x000000020b027220 */ /* 0x001fca0000410000 */
[----:B------:R-:W-:-:S07]  /*2e70*/  F2FP.BF16.F32.PACK_AB R2, RZ, R2 ;  /* 0x00000002ff02723e */ /* 0x000fce00000010ff */
.L_x_1139:
[----:B------:R-:W-:Y:S05]  /*2e80*/  BSYNC.RECONVERGENT B1 ;  /* 0x0000000000017941 */ /* 0x000fea0003800200 */
.L_x_1138:
[----:B------:R-:W-:Y:S01]  /*2e90*/  VIADD R14, R6, 0x300 ;  /* 0x00000300060e7836 */ /* 0x000fe20000000000 */
[----:B------:R-:W-:Y:S04]  /*2ea0*/  BSSY.RECONVERGENT B1, `(.L_x_1150) ;  /* 0x0000069000017945 */ /* 0x000fe80003800200 */
[----:B------:R-:W-:-:S13]  /*2eb0*/  ISETP.GE.U32.AND P0, PT, R14, R5, PT ;  /* 0x000000050e00720c */ /* 0x000fda0003f06070 */
[----:B------:R-:W-:Y:S05]  /*2ec0*/  @P0 BRA `(.L_x_1151) ;  /* 0x0000000400980947 */ /* 0x000fea0003800000 */
[----:B------:R-:W-:-:S05]  /*2ed0*/  IMAD.U32 R26, R26, 0x10000, RZ ;  /* 0x000100001a1a7824 */ /* 0x000fca00078e00ff */
        /* <DEDUP_REMOVED lines=30> */
.L_x_1158:
[----:B------:R-:W-:Y:S01]  /*30c0*/  FSETP.GEU.FTZ.AND P0, PT, R15, -R13, PT ;  /* 0x8000000d0f00720b */ /* 0x000fe20003f1e000 */
[----:B------:R-:W-:-:S12]  /*30d0*/  FADD.FTZ R3, R3, -1 ;  /* 0xbf80000003037421 */ /* 0x000fd80000010000 */
[----:B------:R-:W-:-:S07]  /*30e0*/  @!P0 FADD.FTZ R3, R3, -1 ;  /* 0xbf80000003038421 */ /* 0x000fce0000010000 */
.L_x_1157:
[----:B------:R-:W-:Y:S05]  /*30f0*/  BSYNC.RECONVERGENT B2 ;  /* 0x0000000000027941 */ /* 0x000fea0003800200 */
.L_x_1156:
[----:B------:R-:W-:Y:S01]  /*3100*/  FFMA.FTZ R14, -R13, R3, R14 ;  /* 0x000000030d0e7223 */ /* 0x000fe2000001010e */
[----:B------:R-:W-:Y:S06]  /*3110*/  BRA `(.L_x_1154) ;  /* 0x0000000000807947 */ /* 0x000fec0003800000 */
.L_x_1155:
        /* <DEDUP_REMOVED lines=16> */
.L_x_1161:
        /* <DEDUP_REMOVED lines=13> */
.L_x_1160:
[----:B------:R-:W-:Y:S05]  /*32f0*/  BSYNC.RECONVERGENT B2 ;  /* 0x0000000000027941 */ /* 0x000fea0003800200 */
.L_x_1159:
[----:B------:R-:W-:-:S04]  /*3300*/  FMUL.FTZ R14, R14, 1.1920928955078125e-07 ;  /* 0x340000000e0e7820 */ /* 0x000fc80000410000 */
[----:B------:R-:W-:-:S07]  /*3310*/  FMUL.FTZ R14, R3, R14 ;  /* 0x0000000e030e7220 */ /* 0x000fce0000410000 */
.L_x_1154:
[----:B------:R-:W-:Y:S05]  /*3320*/  BSYNC.RECONVERGENT B0 ;  /* 0x0000000000007941 */ /* 0x000fea0003800200 */
.L_x_1153:
        /* <DEDUP_REMOVED lines=18> */
[----:B0-----:R-:W0:Y:S08]  /*3450*/  FRND.FTZ.FLOOR R11, R14 ;  /* 0x0000000e000b7307 */ /* 0x001e300000215000 */
        /* <DEDUP_REMOVED lines=9> */
.L_x_1152:
[----:B------:R-:W0:Y:S01]  /*34f0*/  MUFU.RCP R26, R26 ;  /* 0x0000001a001a7308 */ /* 0x000e220000001000 */
[----:B------:R-:W-:-:S04]  /*3500*/  IMAD.U32 R3, R27, 0x10000, RZ ;  /* 0x000100001b037824 */ /* 0x000fc800078e00ff */
[----:B0-----:R-:W-:-:S05]  /*3510*/  FMUL.FTZ R3, R26, R3 ;  /* 0x000000031a037220 */ /* 0x001fca0000410000 */
[----:B------:R-:W-:-:S07]  /*3520*/  F2FP.BF16.F32.PACK_AB R3, RZ, R3 ;  /* 0x00000003ff03723e */ /* 0x000fce00000010ff */
.L_x_1151:
[----:B------:R-:W-:Y:S05]  /*3530*/  BSYNC.RECONVERGENT B1 ;  /* 0x0000000000017941 */ /* 0x000fea0003800200 */
.L_x_1150:
        /* <DEDUP_REMOVED lines=17> */
[----:B0-----:R-:W0:Y:S01]  /*3650*/  MUFU.RCP R11, R15 ;  /* 0x0000000f000b7308 */ /* 0x001e220000001000 */
        /* <DEDUP_REMOVED lines=17> */
.L_x_1170:
[----:B------:R-:W-:Y:S01]  /*3770*/  FSETP.GEU.FTZ.AND P0, PT, R16, -R15, PT ;  /* 0x8000000f1000720b */ /* 0x000fe20003f1e000 */
[----:B------:R-:W-:-:S12]  /*3780*/  FADD.FTZ R11, R11, -1 ;  /* 0xbf8000000b0b7421 */ /* 0x000fd80000010000 */
[----:B------:R-:W-:-:S07]  /*3790*/  @!P0 FADD.FTZ R11, R11, -1 ;  /* 0xbf8000000b0b8421 */ /* 0x000fce0000010000 */
.L_x_1169:
[----:B------:R-:W-:Y:S05]  /*37a0*/  BSYNC.RECONVERGENT B2 ;  /* 0x0000000000027941 */ /* 0x000fea0003800200 */
.L_x_1168:
[----:B------:R-:W-:Y:S01]  /*37b0*/  FFMA.FTZ R14, -R15, R11, R14 ;  /* 0x0000000b0f0e7223 */ /* 0x000fe2000001010e */
[----:B------:R-:W-:Y:S06]  /*37c0*/  BRA `(.L_x_1166) ;  /* 0x0000000000807947 */ /* 0x000fec0003800000 */
.L_x_1167:
[----:B------:R-:W-:Y:S01]  /*37d0*/  LOP3.LUT R17, R13, 0xff800000, RZ, 0xc0, !PT ;  /* 0xff8000000d117812 */ /* 0x000fe200078ec0ff */
[----:B------:R-:W-:Y:S01]  /*37e0*/  BSSY.RECONVERGENT B2, `(.L_x_1171) ;  /* 0x000001c000027945 */ /* 0x000fe20003800200 */
[----:B------:R-:W-:Y:S02]  /*37f0*/  ISETP.GT.U32.AND P0, PT, R14, 0x7f7fffff, PT ;  /* 0x7f7fffff0e00780c */ /* 0x000fe40003f04070 */
[----:B------:R-:W-:Y:S01]  /*3800*/  FSETP.GT.FTZ.AND P2, PT, |R22|, RZ, PT ;  /* 0x000000ff1600720b */ /* 0x000fe20003f54200 */
[C---:B0-----:R-:W-:Y:S01]  /*3810*/  IMAD.IADD R11, R14.reuse, 0x1, -R17 ;  /* 0x000000010e0b7824 */ /* 0x041fe200078e0a11 */
        /* <DEDUP_REMOVED lines=11> */
.L_x_1173:
        /* <DEDUP_REMOVED lines=13> */
.L_x_1172:
[----:B------:R-:W-:Y:S05]  /*39a0*/  BSYNC.RECONVERGENT B2 ;  /* 0x0000000000027941 */ /* 0x000fea0003800200 */
.L_x_1171:
[----:B------:R-:W-:-:S04]  /*39b0*/  FMUL.FTZ R14, R14, 1.1920928955078125e-07 ;  /* 0x340000000e0e7820 */ /* 0x000fc80000410000 */
[----:B------:R-:W-:-:S07]  /*39c0*/  FMUL.FTZ R14, R11, R14 ;  /* 0x0000000e0b0e7220 */ /* 0x000fce0000410000 */
.L_x_1166:
[----:B------:R-:W-:Y:S05]  /*39d0*/  BSYNC.RECONVERGENT B0 ;  /* 0x0000000000007941 */ /* 0x000fea0003800200 */
.L_x_1165:
        /* <DEDUP_REMOVED lines=28> */
.L_x_1164:
[----:B------:R-:W1:Y:S01]  /*3ba0*/  MUFU.RCP R22, R22 ;  /* 0x0000001600167308 */ /* 0x000e620000001000 */
[----:B0-----:R-:W-:-:S04]  /*3bb0*/  IMAD.U32 R11, R23, 0x10000, RZ ;  /* 0x00010000170b7824 */ /* 0x001fc800078e00ff */
[----:B-1----:R-:W-:-:S05]  /*3bc0*/  FMUL.FTZ R11, R22, R11 ;  /* 0x0000000b160b7220 */ /* 0x002fca0000410000 */
[----:B------:R-:W-:-:S07]  /*3bd0*/  F2FP.BF16.F32.PACK_AB R11, RZ, R11 ;  /* 0x0000000bff0b723e */ /* 0x000fce00000010ff */
.L_x_1163:
[----:B------:R-:W-:Y:S05]  /*3be0*/  BSYNC.RECONVERGENT B1 ;  /* 0x0000000000017941 */ /* 0x000fea0003800200 */
.L_x_1162:
[----:B------:R-:W-:Y:S01]  /*3bf0*/  ISETP.GE.U32.AND P0, PT, R6, R5, PT ;  /* 0x000000050600720c */ /* 0x000fe20003f06070 */
[----:B------:R-:W-:Y:S04]  /*3c00*/  BSSY.RECONVERGENT B0, `(.L_x_1174) ;  /* 0x0000033000007945 */ /* 0x000fe80003800200 */
[----:B------:R-:W-:Y:S08]  /*3c10*/  BSSY.RELIABLE B1, `(.L_x_1175) ;  /* 0x000002b000017945 */ /* 0x000ff00003800100 */
[----:B------:R-:W-:Y:S05]  /*3c20*/  @P0 BRA `(.L_x_1176) ;  /* 0x0000000000300947 */ /* 0x000fea0003800000 */
[----:B------:R-:W1:Y:S01]  /*3c30*/  LDC.64 R14, c[0x0][0x388] ;  /* 0x0000e200ff0e7b82 */ /* 0x000e620000000a00 */
[----:B------:R-:W-:Y:S01]  /*3c40*/  IADD3 R13, PT, PT, R4, R6, RZ ;  /* 0x00000006040d7210 */ /* 0x000fe20007ffe0ff */
[----:B------:R-:W-:-:S05]  /*3c50*/  IMAD.MOV.U32 R6, RZ, RZ, R12 ;  /* 0x000000ffff067224 */ /* 0x000fca00078e000c */
[----:B------:R-:W-:Y:S01]  /*3c60*/  ISETP.GE.U32.AND P0, PT, R6, R5, PT ;  /* 0x000000050600720c */ /* 0x000fe20003f06070 */
[----:B-1----:R-:W-:-:S05]  /*3c70*/  IMAD.WIDE.U32 R14, R13, 0x2, R14 ;  /* 0x000000020d0e7825 */ /* 0x002fca00078e000e */
[----:B------:R1:W-:Y:S07]  /*3c80*/  STG.E.U16 desc[UR4][R14.64], R8 ;  /* 0x000000080e007986 */ /* 0x0003ee000c101504 */
[----:B------:R-:W-:Y:S05]  /*3c90*/  @P0 BRA `(.L_x_1177) ;  /* 0x0000000000300947 */ /* 0x000fea0003800000 */
[----:B------:R-:W2:Y:S01]  /*3ca0*/  LDC.64 R12, c[0x0][0x388] ;  /* 0x0000e200ff0c7b82 */ /* 0x000ea20000000a00 */
[----:B-1----:R-:W-:Y:S02]  /*3cb0*/  IMAD.IADD R15, R4, 0x1, R6 ;  /* 0x00000001040f7824 */ /* 0x002fe400078e0206 */
[----:B------:R-:W-:Y:S02]  /*3cc0*/  VIADD R6, R6, 0x80 ;  /* 0x0000008006067836 */ /* 0x000fe40000000000 */
[----:B--2---:R-:W-:-:S05]  /*3cd0*/  IMAD.WIDE.U32 R12, R15, 0x2, R12 ;  /* 0x000000020f0c7825 */ /* 0x004fca00078e000c */
[----:B------:R1:W-:Y:S02]  /*3ce0*/  STG.E.U16 desc[UR4][R12.64], R7 ;  /* 0x000000070c007986 */ /* 0x0003e4000c101504 */
.L_x_1176:
[----:B------:R-:W-:-:S13]  /*3cf0*/  ISETP.GE.U32.AND P0, PT, R6, R5, PT ;  /* 0x000000050600720c */ /* 0x000fda0003f06070 */
[----:B------:R-:W-:Y:S05]  /*3d00*/  @P0 BRA `(.L_x_1178) ;  /* 0x0000000000300947 */ /* 0x000fea0003800000 */
[----:B-1----:R-:W1:Y:S01]  /*3d10*/  LDC.64 R12, c[0x0][0x388] ;  /* 0x0000e200ff0c7b82 */ /* 0x002e620000000a00 */
[----:B------:R-:W-:Y:S02]  /*3d20*/  IMAD.IADD R7, R4, 0x1, R6 ;  /* 0x0000000104077824 */ /* 0x000fe400078e0206 */
[----:B------:R-:W-:Y:S02]  /*3d30*/  VIADD R6, R6, 0x80 ;  /* 0x0000008006067836 */ /* 0x000fe40000000000 */
[----:B-1----:R-:W-:-:S05]  /*3d40*/  IMAD.WIDE.U32 R12, R7, 0x2, R12 ;  /* 0x00000002070c7825 */ /* 0x002fca00078e000c */
[----:B------:R2:W-:Y:S02]  /*3d50*/  STG.E.U16 desc[UR4][R12.64], R9 ;  /* 0x000000090c007986 */ /* 0x0005e4000c101504 */
.L_x_1177:
[----:B------:R-:W-:-:S13]  /*3d60*/  ISETP.GE.U32.AND P0, PT, R6, R5, PT ;  /* 0x000000050600720c */ /* 0x000fda0003f06070 */
[----:B------:R-:W-:Y:S05]  /*3d70*/  @P0 BRA `(.L_x_1179) ;  /* 0x0000000000300947 */ /* 0x000fea0003800000 */
[----:B-12---:R-:W1:Y:S01]  /*3d80*/  LDC.64 R8, c[0x0][0x388] ;  /* 0x0000e200ff087b82 */ /* 0x006e620000000a00 */
[----:B------:R-:W-:Y:S01]  /*3d90*/  IADD3 R7, PT, PT, R4, R6, RZ ;  /* 0x0000000604077210 */ /* 0x000fe20007ffe0ff */
[----:B------:R-:W-:-:S04]  /*3da0*/  VIADD R6, R6, 0x80 ;  /* 0x0000008006067836 */ /* 0x000fc80000000000 */
[----:B-1----:R-:W-:-:S05]  /*3db0*/  IMAD.WIDE.U32 R8, R7, 0x2, R8 ;  /* 0x0000000207087825 */ /* 0x002fca00078e0008 */
[----:B------:R2:W-:Y:S02]  /*3dc0*/  STG.E.U16 desc[UR4][R8.64], R10 ;  /* 0x0000000a08007986 */ /* 0x0005e4000c101504 */
.L_x_1178:
[----:B------:R-:W-:-:S13]  /*3dd0*/  ISETP.GE.U32.AND P0, PT, R6, R5, PT ;  /* 0x000000050600720c */ /* 0x000fda0003f06070 */
[----:B------:R-:W-:Y:S05]  /*3de0*/  @P0 BRA `(.L_x_1180) ;  /* 0x0000000000340947 */ /* 0x000fea0003800000 */
[----:B--2---:R-:W2:Y:S01]  /*3df0*/  LDC.64 R8, c[0x0][0x388] ;  /* 0x0000e200ff087b82 */ /* 0x004ea20000000a00 */
[----:B-1----:R-:W-:Y:S02]  /*3e00*/  IMAD.IADD R7, R4, 0x1, R6 ;  /* 0x0000000104077824 */ /* 0x002fe400078e0206 */
[----:B------:R-:W-:Y:S02]  /*3e10*/  VIADD R6, R6, 0x80 ;  /* 0x0000008006067836 */ /* 0x000fe40000000000 */
[----:B--2---:R-:W-:-:S05]  /*3e20*/  IMAD.WIDE.U32 R8, R7, 0x2, R8 ;  /* 0x0000000207087825 */ /* 0x004fca00078e0008 */
[----:B------:R3:W-:Y:S02]  /*3e30*/  STG.E.U16 desc[UR4][R8.64], R0 ;  /* 0x0000000008007986 */ /* 0x0007e4000c101504 */
.L_x_1179:
[----:B------:R-:W-:-:S13]  /*3e40*/  ISETP.GE.U32.AND P0, PT, R6, R5, PT ;  /* 0x000000050600720c */ /* 0x000fda0003f06070 */
[----:B------:R-:W-:Y:S05]  /*3e50*/  @P0 BREAK.RELIABLE B1 ;  /* 0x0000000000010942 */ /* 0x000fea0003800100 */
[----:B------:R-:W-:Y:S05]  /*3e60*/  @P0 BRA `(.L_x_1181) ;  /* 0x0000000000300947 */ /* 0x000fea0003800000 */
[----:B-123--:R-:W1:Y:S01]  /*3e70*/  LDC.64 R8, c[0x0][0x388] ;  /* 0x0000e200ff087b82 */ /* 0x00ee620000000a00 */
[----:B------:R-:W-:Y:S02]  /*3e80*/  IMAD.IADD R7, R4, 0x1, R6 ;  /* 0x0000000104077824 */ /* 0x000fe400078e0206 */
[----:B------:R-:W-:Y:S02]  /*3e90*/  VIADD R6, R6, 0x80 ;  /* 0x0000008006067836 */ /* 0x000fe40000000000 */
[----:B-1----:R-:W-:-:S05]  /*3ea0*/  IMAD.WIDE.U32 R8, R7, 0x2, R8 ;  /* 0x0000000207087825 */ /* 0x002fca00078e0008 */
[----:B------:R3:W-:Y:S02]  /*3eb0*/  STG.E.U16 desc[UR4][R8.64], R2 ;  /* 0x0000000208007986 */ /* 0x0007e4000c101504 */
.L_x_1180:
[----:B------:R-:W-:Y:S05]  /*3ec0*/  BSYNC.RELIABLE B1 ;  /* 0x0000000000017941 */ /* 0x000fea0003800100 */
.L_x_1175:
[----:B------:R-:W-:-:S13]  /*3ed0*/  ISETP.GE.U32.AND P0, PT, R6, R5, PT ;  /* 0x000000050600720c */ /* 0x000fda0003f06070 */
[----:B--23--:R-:W2:Y:S01]  /*3ee0*/  @!P0 LDC.64 R8, c[0x0][0x388] ;  /* 0x0000e200ff088b82 */ /* 0x00cea20000000a00 */
[----:B-1----:R-:W-:Y:S01]  /*3ef0*/  @!P0 IADD3 R7, PT, PT, R4, R6, RZ ;  /* 0x0000000604078210 */ /* 0x002fe20007ffe0ff */
[----:B------:R-:W-:-:S04]  /*3f00*/  @!P0 VIADD R6, R6, 0x80 ;  /* 0x0000008006068836 */ /* 0x000fc80000000000 */
[----:B--2---:R-:W-:-:S05]  /*3f10*/  @!P0 IMAD.WIDE.U32 R8, R7, 0x2, R8 ;  /* 0x0000000207088825 */ /* 0x004fca00078e0008 */
[----:B------:R4:W-:Y:S02]  /*3f20*/  @!P0 STG.E.U16 desc[UR4][R8.64], R3 ;  /* 0x0000000308008986 */ /* 0x0009e4000c101504 */
.L_x_1181:
[----:B------:R-:W-:Y:S05]  /*3f30*/  BSYNC.RECONVERGENT B0 ;  /* 0x0000000000007941 */ /* 0x000fea0003800200 */
.L_x_1174:
[----:B------:R-:W-:Y:S05]  /*3f40*/  WARPSYNC.ALL ;  /* 0x0000000000007948 */ /* 0x000fea0003800000 */
[----:B------:R-:W-:-:S13]  /*3f50*/  ISETP.GE.U32.AND P0, PT, R6, R5, PT ;  /* 0x000000050600720c */ /* 0x000fda0003f06070 */
[----:B------:R-:W-:Y:S05]  /*3f60*/  @P0 EXIT ;  /* 0x000000000000094d */ /* 0x000fea0003800000 */
[----:B----4-:R-:W4:Y:S01]  /*3f70*/  LDC.64 R2, c[0x0][0x388] ;  /* 0x0000e200ff027b82 */ /* 0x010f220000000a00 */
[----:B------:R-:W-:-:S04]  /*3f80*/  IMAD.IADD R5, R4, 0x1, R6 ;  /* 0x0000000104057824 */ /* 0x000fc800078e0206 */
[----:B----4-:R-:W-:-:S05]  /*3f90*/  IMAD.WIDE.U32 R2, R5, 0x2, R2 ;  /* 0x0000000205027825 */ /* 0x010fca00078e0002 */
[----:B------:R-:W-:Y:S01]  /*3fa0*/  STG.E.U16 desc[UR4][R2.64], R11 ;  /* 0x0000000b02007986 */ /* 0x000fe2000c101504 */
[----:B------:R-:W-:Y:S05]  /*3fb0*/  EXIT ;  /* 0x000000000000794d */ /* 0x000fea0003800000 */
.L_x_1078:
[----:B------:R-:W0:Y:S01]  /*3fc0*/  S2R R5, SR_TID.X ;  /* 0x0000000000057919 */ /* 0x000e220000002100 */
[----:B------:R-:W1:Y:S08]  /*3fd0*/  LDC.64 R2, c[0x0][0x398] ;  /* 0x0000e600ff027b82 */ /* 0x000e700000000a00 */
[----:B------:R-:W2:Y:S01]  /*3fe0*/  LDC.64 R6, c[0x0][0x390] ;  /* 0x0000e400ff067b82 */ /* 0x000ea20000000a00 */
[----:B-1----:R-:W-:-:S04]  /*3ff0*/  IMAD.WIDE.U32 R2, R4, 0x2, R2 ;  /* 0x0000000204027825 */ /* 0x002fc800078e0002 */
[----:B0-----:R-:W-:-:S05]  /*4000*/  IMAD.WIDE.U32 R16, R5, 0x4, R2 ;  /* 0x0000000405107825 */ /* 0x001fca00078e0002 */
[----:B------:R-:W3:Y:S01]  /*4010*/  LDG.E R12, desc[UR4][R16.64] ;  /* 0x00000004100c7981 */ /* 0x000ee2000c1e1900 */
[----:B--2---:R-:W-:-:S03]  /*4020*/  IMAD.WIDE.U32 R2, R4, 0x2, R6 ;  /* 0x0000000204027825 */ /* 0x004fc600078e0006 */
[----:B------:R0:W5:Y:S01]  /*4030*/  LDG.E R8, desc[UR4][R16.64+0x200] ;  /* 0x0002000410087981 */ /* 0x000162000c1e1900 */
[----:B------:R-:W-:-:S03]  /*4040*/  IMAD.WIDE.U32 R14, R5, 0x4, R2 ;  /* 0x00000004050e7825 */ /* 0x000fc600078e0002 */
[----:B------:R0:W5:Y:S04]  /*4050*/  LDG.E R9, desc[UR4][R16.64+0x400] ;  /* 0x0004000410097981 */ /* 0x000168000c1e1900 */
[----:B------:R-:W2:Y:S04]  /*4060*/  LDG.E R7, desc[UR4][R14.64] ;  /* 0x000000040e077981 */ /* 0x000ea8000c1e1900 */
[----:B------:R0:W5:Y:S04]  /*4070*/  LDG.E R10, desc[UR4][R14.64+0x200] ;  /* 0x000200040e0a7981 */ /* 0x000168000c1e1900 */
[----:B------:R0:W5:Y:S04]  /*4080*/  LDG.E R3, desc[UR4][R14.64+0x400] ;  /* 0x000400040e037981 */ /* 0x000168000c1e1900 */
[----:B------:R0:W5:Y:S04]  /*4090*/  LDG.E R2, desc[UR4][R14.64+0x600] ;  /* 0x000600040e027981 */ /* 0x000168000c1e1900 */
[----:B------:R0:W5:Y:S01]  /*40a0*/  LDG.E R0, desc[UR4][R16.64+0x600] ;  /* 0x0006000410007981 */ /* 0x000162000c1e1900 */
[----:B------:R-:W-:Y:S01]  /*40b0*/  BSSY.RECONVERGENT B1, `(.L_x_1182) ;  /* 0x0000068000017945 */ /* 0x000fe20003800200 */
[----:B---3--:R-:W-:-:S05]  /*40c0*/  IMAD.U32 R11, R12, 0x10000, RZ ;  /* 0x000100000c0b7824 */ /* 0x008fca00078e00ff */
[----:B------:R-:W-:-:S13]  /*40d0*/  FSETP.NEU.FTZ.AND P0, PT, R11, RZ, PT ;  /* 0x000000ff0b00720b */ /* 0x000fda0003f1d000 */
[----:B------:R-:W1:Y:S01]  /*40e0*/  @!P0 MUFU.RCP R13, R11 ;  /* 0x0000000b000d8308 */ /* 0x000e620000001000 */
[----:B--2---:R-:W-:Y:S01]  /*40f0*/  @!P0 IMAD.U32 R6, R7, 0x10000, RZ ;  /* 0x0001000007068824 */ /* 0x004fe200078e00ff */
[----:B------:R-:W-:-:S03]  /*4100*/  PRMT R12, R12, 0x7632, R12 ;  /* 0x000076320c0c7816 */ /* 0x000fc6000000000c */
[----:B-1----:R-:W-:-:S05]  /*4110*/  @!P0 FMUL.FTZ R6, R6, R13 ;  /* 0x0000000d06068220 */ /* 0x002fca0000410000 */
[----:B------:R-:W-:Y:S01]  /*4120*/  @!P0 F2FP.BF16.F32.PACK_AB R6, RZ, R6 ;  /* 0x00000006ff06823e */ /* 0x000fe200000010ff */
[----:B0-----:R-:W-:Y:S06]  /*4130*/  @!P0 BRA `(.L_x_1183) ;  /* 0x00000004007c8947 */ /* 0x001fec0003800000 */
        /* <DEDUP_REMOVED lines=31> */
.L_x_1188:
[----:B------:R-:W-:Y:S05]  /*4330*/  BSYNC.RECONVERGENT B2 ;  /* 0x0000000000027941 */ /* 0x000fea0003800200 */
.L_x_1187:
[----:B------:R-:W-:Y:S01]  /*4340*/  FFMA.FTZ R14, -R13, R15, R14 ;  /* 0x0000000f0d0e7223 */ /* 0x000fe2000001010e */
[----:B------:R-:W-:Y:S06]  /*4350*/  BRA `(.L_x_1185) ;  /* 0x0000000000807947 */ /* 0x000fec0003800000 */
.L_x_1186:
[----:B------:R-:W-:Y:S01]  /*4360*/  LOP3.LUT R13, R15, 0xff800000, RZ, 0xc0, !PT ;  /* 0xff8000000f0d7812 */ /* 0x000fe200078ec0ff */
[----:B------:R-:W-:Y:S01]  /*4370*/  BSSY.RECONVERGENT B2, `(.L_x_1189) ;  /* 0x000001c000027945 */ /* 0x000fe20003800200 */
[C---:B------:R-:W-:Y:S02]  /*4380*/  ISETP.GT.U32.AND P0, PT, R14.reuse, 0x7f7fffff, PT ;  /* 0x7f7fffff0e00780c */ /* 0x040fe40003f04070 */
        /* <DEDUP_REMOVED lines=13> */
.L_x_1191:
        /* <DEDUP_REMOVED lines=13> */
.L_x_1190:
[----:B------:R-:W-:Y:S05]  /*4530*/  BSYNC.RECONVERGENT B2 ;  /* 0x0000000000027941 */ /* 0x000fea0003800200 */
.L_x_1189:
[----:B------:R-:W-:-:S04]  /*4540*/  FMUL.FTZ R14, R14, 1.1920928955078125e-07 ;  /* 0x340000000e0e7820 */ /* 0x000fc80000410000 */
[----:B------:R-:W-:-:S07]  /*4550*/  FMUL.FTZ R14, R13, R14 ;  /* 0x0000000e0d0e7220 */ /* 0x000fce0000410000 */
.L_x_1185:
[----:B------:R-:W-:Y:S05]  /*4560*/  BSYNC.RECONVERGENT B0 ;  /* 0x0000000000007941 */ /* 0x000fea0003800200 */
.L_x_1184:
[C---:B------:R-:W-:Y:S02]  /*4570*/  FSETP.NAN.FTZ.AND P0, PT, |R14|.reuse, |R14|, PT ;  /* 0x4000000e0e00720b */ /* 0x040fe40003f18200 */
[C---:B------:R-:W-:Y:S02]  /*4580*/  LOP3.LUT R13, R14.reuse, 0x80000000, R6, 0xb8, !PT ;  /* 0x800000000e0d7812 */ /* 0x040fe400078eb806 */
        /* <DEDUP_REMOVED lines=21> */
.L_x_1192:
[----:B------:R-:W-:-:S04]  /*46e0*/  FMUL.FTZ R14, R6, R14 ;  /* 0x0000000e060e7220 */ /* 0x000fc80000410000 */
[----:B------:R-:W1:Y:S02]  /*46f0*/  F2F.BF16.F32 R6, R14 ;  /* 0x0000000e00067304 */ /* 0x000e640000202000 */
[----:B-1----:R-:W-:-:S05]  /*4700*/  IMAD.U32 R6, R6, 0x10000, RZ ;  /* 0x0001000006067824 */ /* 0x002fca00078e00ff */
[----:B------:R-:W-:-:S04]  /*4710*/  LOP3.LUT R6, RZ, 0x80000000, R6, 0xb8, !PT ;  /* 0x80000000ff067812 */ /* 0x000fc800078eb806 */
[----:B------:R-:W-:-:S07]  /*4720*/  F2FP.BF16.F32.PACK_AB R6, RZ, R6 ;  /* 0x00000006ff06723e */ /* 0x000fce00000010ff */
.L_x_1183:
[----:B------:R-:W-:Y:S05]  /*4730*/  BSYNC.RECONVERGENT B1 ;  /* 0x0000000000017941 */ /* 0x000fea0003800200 */
.L_x_1182:
[----:B------:R-:W-:Y:S01]  /*4740*/  IMAD.U32 R12, R12, 0x10000, RZ ;  /* 0x000100000c0c7824 */ /* 0x000fe200078e00ff */
[----:B------:R-:W-:Y:S01]  /*4750*/  BSSY.RECONVERGENT B1, `(.L_x_1193) ;  /* 0x0000067000017945 */ /* 0x000fe20003800200 */
[----:B------:R-:W-:-:S03]  /*4760*/  PRMT R7, R7, 0x7632, R7 ;  /* 0x0000763207077816 */ /* 0x000fc60000000007 */
        /* <DEDUP_REMOVED lines=13> */
[----:B0-----:R-:W-:Y:S01]  /*4840*/  FADD.FTZ R15, -R11, -RZ ;  /* 0x800000ff0b0f7221 */ /* 0x001fe20000010100 */
        /* <DEDUP_REMOVED lines=16> */
.L_x_1200:
[----:B------:R-:W-:Y:S01]  /*4950*/  FSETP.GEU.FTZ.AND P0, PT, R16, -R11, PT ;  /* 0x8000000b1000720b */ /* 0x000fe20003f1e000 */
[----:B------:R-:W-:-:S12]  /*4960*/  FADD.FTZ R13, R13, -1 ;  /* 0xbf8000000d0d7421 */ /* 0x000fd80000010000 */
[----:B------:R-:W-:-:S07]  /*4970*/  @!P0 FADD.FTZ R13, R13, -1 ;  /* 0xbf8000000d0d8421 */ /* 0x000fce0000010000 */
.L_x_1199:
[----:B------:R-:W-:Y:S05]  /*4980*/  BSYNC.RECONVERGENT B2 ;  /* 0x0000000000027941 */ /* 0x000fea0003800200 */
.L_x_1198:
[----:B------:R-:W-:Y:S01]  /*4990*/  FFMA.FTZ R14, -R11, R13, R14 ;  /* 0x0000000d0b0e7223 */ /* 0x000fe2000001010e */
[----:B------:R-:W-:Y:S06]  /*49a0*/  BRA `(.L_x_1196) ;  /* 0x0000000000807947 */ /* 0x000fec0003800000 */
.L_x_1197:
[----:B------:R-:W-:Y:S01]  /*49b0*/  LOP3.LUT R11, R13, 0xff800000, RZ, 0xc0, !PT ;  /* 0xff8000000d0b7812 */ /* 0x000fe200078ec0ff */
[----:B------:R-:W-:Y:S01]  /*49c0*/  BSSY.RECONVERGENT B2, `(.L_x_1201) ;  /* 0x000001c000027945 */ /* 0x000fe20003800200 */
[----:B------:R-:W-:Y:S02]  /*49d0*/  ISETP.GT.U32.AND P0, PT, R14, 0x7f7fffff, PT ;  /* 0x7f7fffff0e00780c */ /* 0x000fe40003f04070 */
[----:B------:R-:W-:Y:S01]  /*49e0*/  FSETP.GT.FTZ.AND P2, PT, |R12|, RZ, PT ;  /* 0x000000ff0c00720b */ /* 0x000fe20003f54200 */
[C---:B0-----:R-:W-:Y:S01]  /*49f0*/  IMAD.IADD R15, R14.reuse, 0x1, -R11 ;  /* 0x000000010e0f7824 */ /* 0x041fe200078e0a0b */
        /* <DEDUP_REMOVED lines=11> */
.L_x_1203:
        /* <DEDUP_REMOVED lines=13> */
.L_x_1202:
[----:B------:R-:W-:Y:S05]  /*4b80*/  BSYNC.RECONVERGENT B2 ;  /* 0x0000000000027941 */ /* 0x000fea0003800200 */
.L_x_1201:
[----:B------:R-:W-:-:S04]  /*4b90*/  FMUL.FTZ R14, R14, 1.1920928955078125e-07 ;  /* 0x340000000e0e7820 */ /* 0x000fc80000410000 */
[----:B------:R-:W-:-:S07]  /*4ba0*/  FMUL.FTZ R14, R11, R14 ;  /* 0x0000000e0b0e7220 */ /* 0x000fce0000410000 */
.L_x_1196:
[----:B------:R-:W-:Y:S05]  /*4bb0*/  BSYNC.RECONVERGENT B0 ;  /* 0x0000000000007941 */ /* 0x000fea0003800200 */
.L_x_1195:
        /* <DEDUP_REMOVED lines=28> */
.L_x_1194:
[----:B------:R-:W1:Y:S01]  /*4d80*/  MUFU.RCP R12, R12 ;  /* 0x0000000c000c7308 */ /* 0x000e620000001000 */
[----:B------:R-:W-:-:S04]  /*4d90*/  IMAD.U32 R7, R7, 0x10000, RZ ;  /* 0x0001000007077824 */ /* 0x000fc800078e00ff */
[----:B-1----:R-:W-:-:S05]  /*4da0*/  FMUL.FTZ R7, R7, R12 ;  /* 0x0000000c07077220 */ /* 0x002fca0000410000 */
[----:B------:R-:W-:-:S07]  /*4db0*/  F2FP.BF16.F32.PACK_AB R7, RZ, R7 ;  /* 0x00000007ff07723e */ /* 0x000fce00000010ff */
.L_x_1204:
[----:B------:R-:W-:Y:S05]  /*4dc0*/  BSYNC.RECONVERGENT B1 ;  /* 0x0000000000017941 */ /* 0x000fea0003800200 */
.L_x_1193:
[C---:B-----5:R-:W-:Y:S01]  /*4dd0*/  IMAD.U32 R12, R8.reuse, 0x10000, RZ ;  /* 0x00010000080c7824 */ /* 0x060fe200078e00ff */
[----:B------:R-:W-:Y:S01]  /*4de0*/  BSSY.RECONVERGENT B1, `(.L_x_1205) ;  /* 0x0000067000017945 */ /* 0x000fe20003800200 */
[----:B------:R-:W-:-:S03]  /*4df0*/  PRMT R11, R8, 0x7632, R11 ;  /* 0x00007632080b7816 */ /* 0x000fc6000000000b */
[----:B------:R-:W-:-:S13]  /*4e00*/  FSETP.NEU.FTZ.AND P0, PT, R12, RZ, PT ;  /* 0x000000ff0c00720b */ /* 0x000fda0003f1d000 */
[----:B------:R-:W-:Y:S05]  /*4e10*/  @!P0 BRA `(.L_x_1206) ;  /* 0x00000004007c8947 */ /* 0x000fea0003800000 */
[----:B0-----:R-:W-:Y:S01]  /*4e20*/  SHF.L.U32 R13, R10, 0x10, RZ ;  /* 0x000000100a0d7819 */ /* 0x001fe200000006ff */
        /* <DEDUP_REMOVED lines=27> */
.L_x_1212:
[----:B------:R-:W-:Y:S01]  /*4fe0*/  FSETP.GEU.FTZ.AND P0, PT, R17, -R8, PT ;  /* 0x800000081100720b */ /* 0x000fe20003f1e000 */
[----:B------:R-:W-:-:S12]  /*4ff0*/  FADD.FTZ R14, R14, -1 ;  /* 0xbf8000000e0e7421 */ /* 0x000fd80000010000 */
[----:B------:R-:W-:-:S07]  /*5000*/  @!P0 FADD.FTZ R14, R14, -1 ;  /* 0xbf8000000e0e8421 */ /* 0x000fce0000010000 */
.L_x_1211:
[----:B------:R-:W-:Y:S05]  /*5010*/  BSYNC.RECONVERGENT B2 ;  /* 0x0000000000027941 */ /* 0x000fea0003800200 */
.L_x_1210:
[----:B------:R-:W-:Y:S01]  /*5020*/  FFMA.FTZ R15, -R8, R14, R15 ;  /* 0x0000000e080f7223 */ /* 0x000fe2000001010f */
[----:B------:R-:W-:Y:S06]  /*5030*/  BRA `(.L_x_1208) ;  /* 0x0000000000807947 */ /* 0x000fec0003800000 */
.L_x_1209:
        /* <DEDUP_REMOVED lines=16> */
.L_x_1215:
        /* <DEDUP_REMOVED lines=13> */
.L_x_1214:
[----:B------:R-:W-:Y:S05]  /*5210*/  BSYNC.RECONVERGENT B2 ;  /* 0x0000000000027941 */ /* 0x000fea0003800200 */
.L_x_1213:
[----:B------:R-:W-:-:S04]  /*5220*/  FMUL.FTZ R15, R15, 1.1920928955078125e-07 ;  /* 0x340000000f0f7820 */ /* 0x000fc80000410000 */
[----:B------:R-:W-:-:S07]  /*5230*/  FMUL.FTZ R15, R8, R15 ;  /* 0x0000000f080f7220 */ /* 0x000fce0000410000 */
.L_x_1208:
[----:B------:R-:W-:Y:S05]  /*5240*/  BSYNC.RECONVERGENT B0 ;  /* 0x0000000000007941 */ /* 0x000fea0003800200 */
.L_x_1207:
[C---:B------:R-:W-:Y:S02]  /*5250*/  FSETP.NAN.FTZ.AND P0, PT, |R15|.reuse, |R15|, PT ;  /* 0x4000000f0f00720b */ /* 0x040fe40003f18200 */
[C---:B------:R-:W-:Y:S02]  /*5260*/  LOP3.LUT R8, R15.reuse, 0x80000000, R13, 0xb8, !PT ;  /* 0x800000000f087812 */ /* 0x040fe400078eb80d */
        /* <DEDUP_REMOVED lines=26> */
.L_x_1206:
[----:B0-----:R-:W0:Y:S01]  /*5410*/  MUFU.RCP R13, R12 ;  /* 0x0000000c000d7308 */ /* 0x001e220000001000 */
[----:B------:R-:W-:-:S04]  /*5420*/  IMAD.U32 R8, R10, 0x10000, RZ ;  /* 0x000100000a087824 */ /* 0x000fc800078e00ff */
[----:B0-----:R-:W-:-:S05]  /*5430*/  FMUL.FTZ R8, R8, R13 ;  /* 0x0000000d08087220 */ /* 0x001fca0000410000 */
[----:B------:R-:W-:-:S07]  /*5440*/  F2FP.BF16.F32.PACK_AB R8, RZ, R8 ;  /* 0x00000008ff08723e */ /* 0x000fce00000010ff */
.L_x_1216:
[----:B------:R-:W-:Y:S05]  /*5450*/  BSYNC.RECONVERGENT B1 ;  /* 0x0000000000017941 */ /* 0x000fea0003800200 */
.L_x_1205:
        /* <DEDUP_REMOVED lines=33> */
.L_x_1224:
[----:B------:R-:W-:Y:S01]  /*5670*/  FSETP.GEU.FTZ.AND P0, PT, R16, -R12, PT ;  /* 0x8000000c1000720b */ /* 0x000fe20003f1e000 */
[----:B------:R-:W-:-:S12]  /*5680*/  FADD.FTZ R14, R14, -1 ;  /* 0xbf8000000e0e7421 */ /* 0x000fd80000010000 */
[----:B------:R-:W-:-:S07]  /*5690*/  @!P0 FADD.FTZ R14, R14, -1 ;  /* 0xbf8000000e0e8421 */ /* 0x000fce0000010000 */
.L_x_1223:
[----:B------:R-:W-:Y:S05]  /*56a0*/  BSYNC.RECONVERGENT B2 ;  /* 0x0000000000027941 */ /* 0x000fea0003800200 */
.L_x_1222:
[----:B------:R-:W-:Y:S01]  /*56b0*/  FFMA.FTZ R13, -R12, R14, R13 ;  /* 0x0000000e0c0d7223 */ /* 0x000fe2000001010d */
[----:B------:R-:W-:Y:S06]  /*56c0*/  BRA `(.L_x_1220) ;  /* 0x0000000000807947 */ /* 0x000fec0003800000 */
.L_x_1221:
        /* <DEDUP_REMOVED lines=16> */
.L_x_1227:
        /* <DEDUP_REMOVED lines=13> */
.L_x_1226:
[----:B------:R-:W-:Y:S05]  /*58a0*/  BSYNC.RECONVERGENT B2 ;  /* 0x0000000000027941 */ /* 0x000fea0003800200 */
.L_x_1225:
[----:B------:R-:W-:-:S04]  /*58b0*/  FMUL.FTZ R13, R13, 1.1920928955078125e-07 ;  /* 0x340000000d0d7820 */ /* 0x000fc80000410000 */
[----:B------:R-:W-:-:S07]  /*58c0*/  FMUL.FTZ R13, R12, R13 ;  /* 0x0000000d0c0d7220 */ /* 0x000fce0000410000 */
.L_x_1220:
[----:B------:R-:W-:Y:S05]  /*58d0*/  BSYNC.RECONVERGENT B0 ;  /* 0x0000000000007941 */ /* 0x000fea0003800200 */
.L_x_1219:
        /* <DEDUP_REMOVED lines=28> */
.L_x_1218:
[----:B------:R-:W0:Y:S01]  /*5aa0*/  MUFU.RCP R11, R11 ;  /* 0x0000000b000b7308 */ /* 0x000e220000001000 */
[----:B------:R-:W-:-:S04]  /*5ab0*/  IMAD.U32 R10, R10, 0x10000, RZ ;  /* 0x000100000a0a7824 */ /* 0x000fc800078e00ff */
[----:B0-----:R-:W-:-:S05]  /*5ac0*/  FMUL.FTZ R10, R10, R11 ;  /* 0x0000000b0a0a7220 */ /* 0x001fca0000410000 */
[----:B------:R-:W-:-:S07]  /*5ad0*/  F2FP.BF16.F32.PACK_AB R10, RZ, R10 ;  /* 0x0000000aff0a723e */ /* 0x000fce00000010ff */
.L_x_1228:
[----:B------:R-:W-:Y:S05]  /*5ae0*/  BSYNC.RECONVERGENT B1 ;  /* 0x0000000000017941 */ /* 0x000fea0003800200 */
.L_x_1217:
[C---:B------:R-:W-:Y:S01]  /*5af0*/  IMAD.U32 R11, R9.reuse, 0x10000, RZ ;  /* 0x00010000090b7824 */ /* 0x040fe200078e00ff */
[----:B------:R-:W-:Y:S01]  /*5b00*/  BSSY.RECONVERGENT B1, `(.L_x_1229) ;  /* 0x0000067000017945 */ /* 0x000fe20003800200 */
[----:B------:R-:W-:-:S03]  /*5b10*/  PRMT R9, R9, 0x7632, R9 ;  /* 0x0000763209097816 */ /* 0x000fc60000000009 */
[----:B------:R-:W-:-:S13]  /*5b20*/  FSETP.NEU.FTZ.AND P0, PT, R11, RZ, PT ;  /* 0x000000ff0b00720b */ /* 0x000fda0003f1d000 */
[----:B------:R-:W-:Y:S05]  /*5b30*/  @!P0 BRA `(.L_x_1230) ;  /* 0x00000004007c8947 */ /* 0x000fea0003800000 */
[----:B------:R-:W-:Y:S01]  /*5b40*/  SHF.L.U32 R12, R3, 0x10, RZ ;  /* 0x00000010030c7819 */ /* 0x000fe200000006ff */
[----:B------:R-:W-:Y:S03]  /*5b50*/  BSSY.RECONVERGENT B0, `(.L_x_1231) ;  /* 0x0000041000007945 */ /* 0x000fe60003800200 */
[C---:B------:R-:W-:Y:S01]  /*5b60*/  FSETP.GEU.FTZ.AND P0, PT, |R12|.reuse, |R11|, PT ;  /* 0x4000000b0c00720b */ /* 0x040fe20003f1e200 */
[----:B0-----:R-:W-:-:S12]  /*5b70*/  FADD.FTZ R14, |R12|, -RZ ;  /* 0x800000ff0c0e7221 */ /* 0x001fd80000010200 */
        /* <DEDUP_REMOVED lines=24> */
.L_x_1236:
[----:B------:R-:W-:Y:S01]  /*5d00*/  FSETP.GEU.FTZ.AND P0, PT, R18, -R13, PT ;  /* 0x8000000d1200720b */ /* 0x000fe20003f1e000 */
[----:B------:R-:W-:-:S12]  /*5d10*/  FADD.FTZ R15, R15, -1 ;  /* 0xbf8000000f0f7421 */ /* 0x000fd80000010000 */
[----:B------:R-:W-:-:S07]  /*5d20*/  @!P0 FADD.FTZ R15, R15, -1 ;  /* 0xbf8000000f0f8421 */ /* 0x000fce0000010000 */
.L_x_1235:
[----:B------:R-:W-:Y:S05]  /*5d30*/  BSYNC.RECONVERGENT B2 ;  /* 0x0000000000027941 */ /* 0x000fea0003800200 */
.L_x_1234:
[----:B------:R-:W-:Y:S01]  /*5d40*/  FFMA.FTZ R14, -R13, R15, R14 ;  /* 0x0000000f0d0e7223 */ /* 0x000fe2000001010e */
[----:B------:R-:W-:Y:S06]  /*5d50*/  BRA `(.L_x_1232) ;  /* 0x0000000000807947 */ /* 0x000fec0003800000 */
.L_x_1233:
        /* <DEDUP_REMOVED lines=16> */
.L_x_1239:
        /* <DEDUP_REMOVED lines=13> */
.L_x_1238:
[----:B------:R-:W-:Y:S05]  /*5f30*/  BSYNC.RECONVERGENT B2 ;  /* 0x0000000000027941 */ /* 0x000fea0003800200 */
.L_x_1237:
[----:B------:R-:W-:-:S04]  /*5f40*/  FMUL.FTZ R14, R14, 1.1920928955078125e-07 ;  /* 0x340000000e0e7820 */ /* 0x000fc80000410000 */
[----:B------:R-:W-:-:S07]  /*5f50*/  FMUL.FTZ R14, R13, R14 ;  /* 0x0000000e0d0e7220 */ /* 0x000fce0000410000 */
.L_x_1232:
[----:B------:R-:W-:Y:S05]  /*5f60*/  BSYNC.RECONVERGENT B0 ;  /* 0x0000000000007941 */ /* 0x000fea0003800200 */
.L_x_1231:
        /* <DEDUP_REMOVED lines=28> */
.L_x_1230:
[----:B------:R-:W1:Y:S01]  /*6130*/  MUFU.RCP R11, R11 ;  /* 0x0000000b000b7308 */ /* 0x000e620000001000 */
[----:B------:R-:W-:-:S04]  /*6140*/  IMAD.U32 R12, R3, 0x10000, RZ ;  /* 0x00010000030c7824 */ /* 0x000fc800078e00ff */
[----:B-1----:R-:W-:-:S05]  /*6150*/  FMUL.FTZ R12, R12, R11 ;  /* 0x0000000b0c0c7220 */ /* 0x002fca0000410000 */
[----:B------:R-:W-:-:S07]  /*6160*/  F2FP.BF16.F32.PACK_AB R12, RZ, R12 ;  /* 0x0000000cff0c723e */ /* 0x000fce00000010ff */
.L_x_1240:
[----:B------:R-:W-:Y:S05]  /*6170*/  BSYNC.RECONVERGENT B1 ;  /* 0x0000000000017941 */ /* 0x000fea0003800200 */
.L_x_1229:
[----:B------:R-:W-:Y:S01]  /*6180*/  IMAD.U32 R9, R9, 0x10000, RZ ;  /* 0x0001000009097824 */ /* 0x000fe200078e00ff */
[----:B------:R-:W-:Y:S01]  /*6190*/  BSSY.RECONVERGENT B1, `(.L_x_1241) ;  /* 0x0000067000017945 */ /* 0x000fe20003800200 */
[----:B------:R-:W-:-:S03]  /*61a0*/  PRMT R3, R3, 0x7632, R3 ;  /* 0x0000763203037816 */ /* 0x000fc60000000003 */
[----:B------:R-:W-:-:S13]  /*61b0*/  FSETP.NEU.FTZ.AND P0, PT, R9, RZ, PT ;  /* 0x000000ff0900720b */ /* 0x000fda0003f1d000 */
[----:B------:R-:W-:Y:S05]  /*61c0*/  @!P0 BRA `(.L_x_1242) ;  /* 0x00000004007c8947 */ /* 0x000fea0003800000 */
[----:B0-----:R-:W-:Y:S01]  /*61d0*/  IMAD.U32 R14, R3, 0x10000, RZ ;  /* 0x00010000030e7824 */ /* 0x001fe200078e00ff */
        /* <DEDUP_REMOVED lines=27> */
.L_x_1248:
[----:B------:R-:W-:Y:S01]  /*6390*/  FSETP.GEU.FTZ.AND P0, PT, R18, -R3, PT ;  /* 0x800000031200720b */ /* 0x000fe20003f1e000 */
[----:B------:R-:W-:-:S12]  /*63a0*/  FADD.FTZ R11, R11, -1 ;  /* 0xbf8000000b0b7421 */ /* 0x000fd80000010000 */
[----:B------:R-:W-:-:S07]  /*63b0*/  @!P0 FADD.FTZ R11, R11, -1 ;  /* 0xbf8000000b0b8421 */ /* 0x000fce0000010000 */
.L_x_1247:
[----:B------:R-:W-:Y:S05]  /*63c0*/  BSYNC.RECONVERGENT B2 ;  /* 0x0000000000027941 */ /* 0x000fea0003800200 */
.L_x_1246:
[----:B------:R-:W-:Y:S01]  /*63d0*/  FFMA.FTZ R16, -R3, R11, R16 ;  /* 0x0000000b03107223 */ /* 0x000fe20000010110 */
[----:B------:R-:W-:Y:S06]  /*63e0*/  BRA `(.L_x_1244) ;  /* 0x0000000000807947 */ /* 0x000fec0003800000 */
.L_x_1245:
        /* <DEDUP_REMOVED lines=16> */
.L_x_1251:
        /* <DEDUP_REMOVED lines=13> */
.L_x_1250:
[----:B------:R-:W-:Y:S05]  /*65c0*/  BSYNC.RECONVERGENT B2 ;  /* 0x0000000000027941 */ /* 0x000fea0003800200 */
.L_x_1249:
[----:B------:R-:W-:-:S04]  /*65d0*/  FMUL.FTZ R16, R16, 1.1920928955078125e-07 ;  /* 0x3400000010107820 */ /* 0x000fc80000410000 */
[----:B------:R-:W-:-:S07]  /*65e0*/  FMUL.FTZ R16, R3, R16 ;  /* 0x0000001003107220 */ /* 0x000fce0000410000 */
.L_x_1244:
[----:B------:R-:W-:Y:S05]  /*65f0*/  BSYNC.RECONVERGENT B0 ;  /* 0x0000000000007941 */ /* 0x000fea0003800200 */
.L_x_1243:
        /* <DEDUP_REMOVED lines=28> */
.L_x_1242:
[----:B0-----:R-:W0:Y:S01]  /*67c0*/  MUFU.RCP R14, R9 ;  /* 0x00000009000e7308 */ /* 0x001e220000001000 */
[----:B------:R-:W-:-:S04]  /*67d0*/  IMAD.U32 R3, R3, 0x10000, RZ ;  /* 0x0001000003037824 */ /* 0x000fc800078e00ff */
[----:B0-----:R-:W-:-:S05]  /*67e0*/  FMUL.FTZ R3, R3, R14 ;  /* 0x0000000e03037220 */ /* 0x001fca0000410000 */
[----:B------:R-:W-:-:S07]  /*67f0*/  F2FP.BF16.F32.PACK_AB R3, RZ, R3 ;  /* 0x00000003ff03723e */ /* 0x000fce00000010ff */
.L_x_1252:
[----:B------:R-:W-:Y:S05]  /*6800*/  BSYNC.RECONVERGENT B1 ;  /* 0x0000000000017941 */ /* 0x000fea0003800200 */
.L_x_1241:
        /* <DEDUP_REMOVED lines=33> */
.L_x_1260:
[----:B------:R-:W-:Y:S01]  /*6a20*/  FSETP.GEU.FTZ.AND P0, PT, R18, -R11, PT ;  /* 0x8000000b1200720b */ /* 0x000fe20003f1e000 */
[----:B------:R-:W-:-:S12]  /*6a30*/  FADD.FTZ R13, R13, -1 ;  /* 0xbf8000000d0d7421 */ /* 0x000fd80000010000 */
[----:B------:R-:W-:-:S07]  /*6a40*/  @!P0 FADD.FTZ R13, R13, -1 ;  /* 0xbf8000000d0d8421 */ /* 0x000fce0000010000 */
.L_x_1259:
[----:B------:R-:W-:Y:S05]  /*6a50*/  BSYNC.RECONVERGENT B2 ;  /* 0x0000000000027941 */ /* 0x000fea0003800200 */
.L_x_1258:
[----:B------:R-:W-:Y:S01]  /*6a60*/  FFMA.FTZ R16, -R11, R13, R16 ;  /* 0x0000000d0b107223 */ /* 0x000fe20000010110 */
[----:B------:R-:W-:Y:S06]  /*6a70*/  BRA `(.L_x_1256) ;  /* 0x0000000000807947 */ /* 0x000fec0003800000 */
.L_x_1257:
        /* <DEDUP_REMOVED lines=16> */
.L_x_1263:
        /* <DEDUP_REMOVED lines=13> */
.L_x_1262:
[----:B------:R-:W-:Y:S05]  /*6c50*/  BSYNC.RECONVERGENT B2 ;  /* 0x0000000000027941 */ /* 0x000fea0003800200 */
.L_x_1261:
[----:B------:R-:W-:-:S04]  /*6c60*/  FMUL.FTZ R16, R16, 1.1920928955078125e-07 ;  /* 0x3400000010107820 */ /* 0x000fc80000410000 */
[----:B------:R-:W-:-:S07]  /*6c70*/  FMUL.FTZ R16, R11, R16 ;  /* 0x000000100b107220 */ /* 0x000fce0000410000 */
.L_x_1256:
[----:B------:R-:W-:Y:S05]  /*6c80*/  BSYNC.RECONVERGENT B0 ;  /* 0x0000000000007941 */ /* 0x000fea0003800200 */
.L_x_1255:
        /* <DEDUP_REMOVED lines=28> */
.L_x_1254:
[----:B------:R-:W0:Y:S01]  /*6e50*/  MUFU.RCP R14, R9 ;  /* 0x00000009000e7308 */ /* 0x000e220000001000 */
[----:B------:R-:W-:-:S04]  /*6e60*/  IMAD.U32 R11, R2, 0x10000, RZ ;  /* 0x00010000020b7824 */ /* 0x000fc800078e00ff */
[----:B0-----:R-:W-:-:S05]  /*6e70*/  FMUL.FTZ R11, R11, R14 ;  /* 0x0000000e0b0b7220 */ /* 0x001fca0000410000 */
[----:B------:R-:W-:-:S07]  /*6e80*/  F2FP.BF16.F32.PACK_AB R11, RZ, R11 ;  /* 0x0000000bff0b723e */ /* 0x000fce00000010ff */
.L_x_1264:
[----:B------:R-:W-:Y:S05]  /*6e90*/  BSYNC.RECONVERGENT B1 ;  /* 0x0000000000017941 */ /* 0x000fea0003800200 */
.L_x_1253:
        /* <DEDUP_REMOVED lines=33> */
.L_x_1272:
[----:B------:R-:W-:Y:S01]  /*70b0*/  FSETP.GEU.FTZ.AND P0, PT, R17, -R2, PT ;  /* 0x800000021100720b */ /* 0x000fe20003f1e000 */
[----:B------:R-:W-:-:S12]  /*70c0*/  FADD.FTZ R14, R14, -1 ;  /* 0xbf8000000e0e7421 */ /* 0x000fd80000010000 */
[----:B------:R-:W-:-:S07]  /*70d0*/  @!P0 FADD.FTZ R14, R14, -1 ;  /* 0xbf8000000e0e8421 */ /* 0x000fce0000010000 */
.L_x_1271:
[----:B------:R-:W-:Y:S05]  /*70e0*/  BSYNC.RECONVERGENT B2 ;  /* 0x0000000000027941 */ /* 0x000fea0003800200 */
.L_x_1270:
[----:B------:R-:W-:Y:S01]  /*70f0*/  FFMA.FTZ R13, -R2, R14, R13 ;  /* 0x0000000e020d7223 */ /* 0x000fe2000001010d */
[----:B------:R-:W-:Y:S06]  /*7100*/  BRA `(.L_x_1268) ;  /* 0x0000000000807947 */ /* 0x000fec0003800000 */
.L_x_1269:
        /* <DEDUP_REMOVED lines=16> */
.L_x_1275:
        /* <DEDUP_REMOVED lines=13> */
.L_x_1274:
[----:B------:R-:W-:Y:S05]  /*72e0*/  BSYNC.RECONVERGENT B2 ;  /* 0x0000000000027941 */ /* 0x000fea0003800200 */
.L_x_1273:
[----:B------:R-:W-:-:S04]  /*72f0*/  FMUL.FTZ R13, R13, 1.1920928955078125e-07 ;  /* 0x340000000d0d7820 */ /* 0x000fc80000410000 */
[----:B------:R-:W-:-:S07]  /*7300*/  FMUL.FTZ R13, R2, R13 ;  /* 0x0000000d020d7220 */ /* 0x000fce0000410000 */
.L_x_1268:
[----:B------:R-:W-:Y:S05]  /*7310*/  BSYNC.RECONVERGENT B0 ;  /* 0x0000000000007941 */ /* 0x000fea0003800200 */
.L_x_1267:
        /* <DEDUP_REMOVED lines=28> */
.L_x_1266:
[----:B------:R-:W0:Y:S01]  /*74e0*/  MUFU.RCP R9, R0 ;  /* 0x0000000000097308 */ /* 0x000e220000001000 */
[----:B------:R-:W-:-:S04]  /*74f0*/  IMAD.U32 R2, R2, 0x10000, RZ ;  /* 0x0001000002027824 */ /* 0x000fc800078e00ff */
[----:B0-----:R-:W-:-:S05]  /*7500*/  FMUL.FTZ R2, R2, R9 ;  /* 0x0000000902027220 */ /* 0x001fca0000410000 */
[----:B------:R-:W-:-:S07]  /*7510*/  F2FP.BF16.F32.PACK_AB R13, RZ, R2 ;  /* 0x00000002ff0d723e */ /* 0x000fce00000010ff */
.L_x_1276:
[----:B------:R-:W-:Y:S05]  /*7520*/  BSYNC.RECONVERGENT B1 ;  /* 0x0000000000017941 */ /* 0x000fea0003800200 */
.L_x_1265:
[----:B0-----:R-:W0:Y:S01]  /*7530*/  LDC.64 R14, c[0x0][0x388] ;  /* 0x0000e200ff0e7b82 */ /* 0x001e220000000a00 */
[----:B------:R-:W-:Y:S02]  /*7540*/  PRMT R6, R6, 0x5410, R7 ;  /* 0x0000541006067816 */ /* 0x000fe40000000007 */
[----:B------:R-:W-:Y:S02]  /*7550*/  PRMT R8, R8, 0x5410, R10 ;  /* 0x0000541008087816 */ /* 0x000fe4000000000a */
[----:B------:R-:W-:Y:S02]  /*7560*/  PRMT R12, R12, 0x5410, R3 ;  /* 0x000054100c0c7816 */ /* 0x000fe40000000003 */
[----:B------:R-:W-:Y:S01]  /*7570*/  PRMT R11, R11, 0x5410, R13 ;  /* 0x000054100b0b7816 */ /* 0x000fe2000000000d */
[----:B0-----:R-:W-:-:S04]  /*7580*/  IMAD.WIDE.U32 R14, R4, 0x2, R14 ;  /* 0x00000002040e7825 */ /* 0x001fc800078e000e */
[----:B------:R-:W-:-:S05]  /*7590*/  IMAD.WIDE.U32 R14, R5, 0x4, R14 ;  /* 0x00000004050e7825 */ /* 0x000fca00078e000e */
[----:B------:R-:W-:Y:S04]  /*75a0*/  STG.E desc[UR4][R14.64], R6 ;  /* 0x000000060e007986 */ /* 0x000fe8000c101904 */
[----:B------:R-:W-:Y:S04]  /*75b0*/  STG.E desc[UR4][R14.64+0x200], R8 ;  /* 0x000200080e007986 */ /* 0x000fe8000c101904 */
[----:B------:R-:W-:Y:S04]  /*75c0*/  STG.E desc[UR4][R14.64+0x400], R12 ;  /* 0x0004000c0e007986 */ /* 0x000fe8000c101904 */
[----:B------:R-:W-:Y:S01]  /*75d0*/  STG.E desc[UR4][R14.64+0x600], R11 ;  /* 0x0006000b0e007986 */ /* 0x000fe2000c101904 */
[----:B------:R-:W-:Y:S05]  /*75e0*/  EXIT ;  /* 0x000000000000794d */ /* 0x000fea0003800000 */
.L_x_1277:
        /* <DEDUP_REMOVED lines=9> */
.L_x_37037:


//--------------------- .text._ZN2at6native29vectorized_elementwise_kernelILi4ENS0_13BinaryFunctorIN3c108BFloat16ES4_S4_ZZZNS0_15binary_internal21div_floor_kernel_cudaERNS_18TensorIteratorBaseEENKUlvE1_clEvENKUlvE2_clEvEUlS4_S4_E_EESt5arrayIPcLm3EEEEviT0_T1_ --------------------------
	.section	.text._ZN2at6native29vectorized_elementwise_kernelILi4ENS0_13BinaryFunctorIN3c108BFloat16ES4_S4_ZZZNS0_15binary_internal21div_floor_kernel_cudaERNS_18TensorIteratorBaseEENKUlvE1_clEvENKUlvE2_clEvEUlS4_S4_E_EESt5arrayIPcLm3EEEEviT0_T1_,"ax",@progbits
	.align	128
        .global         _ZN2at6native29vectorized_elementwise_kernelILi4ENS0_13BinaryFunctorIN3c108BFloat16ES4_S4_ZZZNS0_15binary_internal21div_floor_kernel_cudaERNS_18TensorIteratorBaseEENKUlvE1_clEvENKUlvE2_clEvEUlS4_S4_E_EESt5arrayIPcLm3EEEEviT0_T1_
        .type           _ZN2at6native29vectorized_elementwise_kernelILi4ENS0_13BinaryFunctorIN3c108BFloat16ES4_S4_ZZZNS0_15binary_internal21div_floor_kernel_cudaERNS_18TensorIteratorBaseEENKUlvE1_clEvENKUlvE2_clEvEUlS4_S4_E_EESt5arrayIPcLm3EEEEviT0_T1_,@function
        .size           _ZN2at6native29vectorized_elementwise_kernelILi4ENS0_13BinaryFunctorIN3c108BFloat16ES4_S4_ZZZNS0_15binary_internal21div_floor_kernel_cudaERNS_18TensorIteratorBaseEENKUlvE1_clEvENKUlvE2_clEvEUlS4_S4_E_EESt5arrayIPcLm3EEEEviT0_T1_,(.L_x_37038 - _ZN2at6native29vectorized_elementwise_kernelILi4ENS0_13BinaryFunctorIN3c108BFloat16ES4_S4_ZZZNS0_15binary_internal21div_floor_kernel_cudaERNS_18TensorIteratorBaseEENKUlvE1_clEvENKUlvE2_clEvEUlS4_S4_E_EESt5arrayIPcLm3EEEEviT0_T1_)
        .other          _ZN2at6native29vectorized_elementwise_kernelILi4ENS0_13BinaryFunctorIN3c108BFloat16ES4_S4_ZZZNS0_15binary_internal21div_floor_kernel_cudaERNS_18TensorIteratorBaseEENKUlvE1_clEvENKUlvE2_clEvEUlS4_S4_E_EESt5arrayIPcLm3EEEEviT0_T1_,@"STO_CUDA_ENTRY STV_DEFAULT"
_ZN2at6native29vectorized_elementwise_kernelILi4ENS0_13BinaryFunctorIN3c108BFloat16ES4_S4_ZZZNS0_15binary_internal21div_floor_kernel_cudaERNS_18TensorIteratorBaseEENKUlvE1_clEvENKUlvE2_clEvEUlS4_S4_E_EESt5arrayIPcLm3EEEEviT0_T1_:
.text._ZN2at6native29vectorized_elementwise_kernelILi4ENS0_13BinaryFunctorIN3c108BFloat16ES4_S4_ZZZNS0_15binary_internal21div_floor_kernel_cudaERNS_18TensorIteratorBaseEENKUlvE1_clEvENKUlvE2_clEvEUlS4_S4_E_EESt5arrayIPcLm3EEEEviT0_T1_:
        /* <DEDUP_REMOVED lines=138> */
.L_x_1285:
[----:B------:R-:W-:Y:S05]  /*08a0*/  BSYNC.RECONVERGENT B2 ;  /* 0x0000000000027941 */ /* 0x000fea0003800200 */
.L_x_1284:
[----:B------:R-:W-:Y:S01]  /*08b0*/  FFMA.FTZ R8, -R13, R17, R8 ;  /* 0x000000110d087223 */ /* 0x000fe20000010108 */
[----:B------:R-:W-:Y:S06]  /*08c0*/  BRA `(.L_x_1282) ;  /* 0x0000000000807947 */ /* 0x000fec0003800000 */
.L_x_1283:
        /* <DEDUP_REMOVED lines=16> */
.L_x_1288:
        /* <DEDUP_REMOVED lines=13> */
.L_x_1287:
[----:B------:R-:W-:Y:S05]  /*0aa0*/  BSYNC.RECONVERGENT B2 ;  /* 0x0000000000027941 */ /* 0x000fea0003800200 */
.L_x_1286:
[----:B------:R-:W-:-:S04]  /*0ab0*/  FMUL.FTZ R13, R16, 1.1920928955078125e-07 ;  /* 0x34000000100d7820 */ /* 0x000fc80000410000 */
[----:B------:R-:W-:-:S07]  /*0ac0*/  FMUL.FTZ R8, R8, R13 ;  /* 0x0000000d08087220 */ /* 0x000fce0000410000 */
.L_x_1282:
[----:B------:R-:W-:Y:S05]  /*0ad0*/  BSYNC.RECONVERGENT B0 ;  /* 0x0000000000007941 */ /* 0x000fea0003800200 */
.L_x_1281:
        /* <DEDUP_REMOVED lines=23> */
.L_x_1289:
[----:B------:R-:W-:-:S06]  /*0c50*/  FMUL.FTZ R7, R7, R14 ;  /* 0x0000000e07077220 */ /* 0x000fcc0000410000 */
[----:B------:R-:W0:Y:S02]  /*0c60*/  F2F.BF16.F32 R7, R7 ;  /* 0x0000000700077304 */ /* 0x000e240000202000 */
[----:B0-----:R-:W-:-:S04]  /*0c70*/  SHF.L.U32 R8, R7, 0x10, RZ ;  /* 0x0000001007087819 */ /* 0x001fc800000006ff */
[----:B------:R-:W-:-:S04]  /*0c80*/  LOP3.LUT R8, RZ, 0x80000000, R8, 0xb8, !PT ;  /* 0x80000000ff087812 */ /* 0x000fc800078eb808 */
[----:B------:R-:W-:-:S07]  /*0c90*/  F2FP.BF16.F32.PACK_AB R8, RZ, R8 ;  /* 0x00000008ff08723e */ /* 0x000fce00000010ff */
.L_x_1280:
[----:B------:R-:W-:Y:S05]  /*0ca0*/  BSYNC.RECONVERGENT B1 ;  /* 0x0000000000017941 */ /* 0x000fea0003800200 */
.L_x_1279:
        /* <DEDUP_REMOVED lines=35> */
.L_x_1298:
[----:B------:R-:W-:Y:S01]  /*0ee0*/  FSETP.GEU.FTZ.AND P0, PT, R16, -R15, PT ;  /* 0x8000000f1000720b */ /* 0x000fe20003f1e000 */
[----:B------:R-:W-:-:S12]  /*0ef0*/  FADD.FTZ R7, R7, -1 ;  /* 0xbf80000007077421 */ /* 0x000fd80000010000 */
[----:B------:R-:W-:-:S07]  /*0f00*/  @!P0 FADD.FTZ R7, R7, -1 ;  /* 0xbf80000007078421 */ /* 0x000fce0000010000 */
.L_x_1297:
[----:B------:R-:W-:Y:S05]  /*0f10*/  BSYNC.RECONVERGENT B2 ;  /* 0x0000000000027941 */ /* 0x000fea0003800200 */
.L_x_1296:
[----:B------:R-:W-:Y:S01]  /*0f20*/  FFMA.FTZ R14, -R15, R7, R14 ;  /* 0x000000070f0e7223 */ /* 0x000fe2000001010e */
[----:B------:R-:W-:Y:S06]  /*0f30*/  BRA `(.L_x_1294) ;  /* 0x0000000000807947 */ /* 0x000fec0003800000 */
.L_x_1295:
        /* <DEDUP_REMOVED lines=16> */
.L_x_1301:
        /* <DEDUP_REMOVED lines=13> */
.L_x_1300:
[----:B------:R-:W-:Y:S05]  /*1110*/  BSYNC.RECONVERGENT B2 ;  /* 0x0000000000027941 */ /* 0x000fea0003800200 */
.L_x_1299:
[----:B------:R-:W-:-:S04]  /*1120*/  FMUL.FTZ R16, R16, 1.1920928955078125e-07 ;  /* 0x3400000010107820 */ /* 0x000fc80000410000 */
[----:B0-----:R-:W-:-:S07]  /*1130*/  FMUL.FTZ R14, R7, R16 ;  /* 0x00000010070e7220 */ /* 0x001fce0000410000 */
.L_x_1294:
[----:B------:R-:W-:Y:S05]  /*1140*/  BSYNC.RECONVERGENT B0 ;  /* 0x0000000000007941 */ /* 0x000fea0003800200 */
.L_x_1293:
        /* <DEDUP_REMOVED lines=28> */
.L_x_1292:
[----:B------:R-:W0:Y:S01]  /*1310*/  MUFU.RCP R10, R10 ;  /* 0x0000000a000a7308 */ /* 0x000e220000001000 */
[----:B------:R-:W-:-:S04]  /*1320*/  IMAD.U32 R7, R9, 0x10000, RZ ;  /* 0x0001000009077824 */ /* 0x000fc800078e00ff */
[----:B0-----:R-:W-:-:S05]  /*1330*/  FMUL.FTZ R7, R10, R7 ;  /* 0x000000070a077220 */ /* 0x001fca0000410000 */
[----:B------:R-:W-:-:S07]  /*1340*/  F2FP.BF16.F32.PACK_AB R7, RZ, R7 ;  /* 0x00000007ff07723e */ /* 0x000fce00000010ff */
.L_x_1291:
[----:B------:R-:W-:Y:S05]  /*1350*/  BSYNC.RECONVERGENT B1 ;  /* 0x0000000000017941 */ /* 0x000fea0003800200 */
.L_x_1290:
        /* <DEDUP_REMOVED lines=35> */
.L_x_1310:
[----:B------:R-:W-:Y:S01]  /*1590*/  FSETP.GEU.FTZ.AND P0, PT, R14, -R15, PT ;  /* 0x8000000f0e00720b */ /* 0x000fe20003f1e000 */
[----:B------:R-:W-:-:S12]  /*15a0*/  FADD.FTZ R9, R9, -1 ;  /* 0xbf80000009097421 */ /* 0x000fd80000010000 */
[----:B------:R-:W-:-:S07]  /*15b0*/  @!P0 FADD.FTZ R9, R9, -1 ;  /* 0xbf80000009098421 */ /* 0x000fce0000010000 */
.L_x_1309:
[----:B------:R-:W-:Y:S05]  /*15c0*/  BSYNC.RECONVERGENT B2 ;  /* 0x0000000000027941 */ /* 0x000fea0003800200 */
.L_x_1308:
[----:B------:R-:W-:Y:S01]  /*15d0*/  FFMA.FTZ R10, -R15, R9, R10 ;  /* 0x000000090f0a7223 */ /* 0x000fe2000001010a */
[----:B------:R-:W-:Y:S06]  /*15e0*/  BRA `(.L_x_1306) ;  /* 0x0000000000887947 */ /* 0x000fec0003800000 */
.L_x_1307:
        /* <DEDUP_REMOVED lines=17> */
.L_x_1313:
        /* <DEDUP_REMOVED lines=14> */
.L_x_1312:
[----:B------:R-:W-:Y:S05]  /*17e0*/  BSYNC.RECONVERGENT B2 ;  /* 0x0000000000027941 */ /* 0x000fea0003800200 */
.L_x_1311:
[----:B0-----:R-:W-:-:S04]  /*17f0*/  FMUL.FTZ R10, R15, 1.1920928955078125e-07 ;  /* 0x340000000f0a7820 */ /* 0x001fc80000410000 */
[----:B------:R-:W-:-:S07]  /*1800*/  FMUL.FTZ R10, R9, R10 ;  /* 0x0000000a090a7220 */ /* 0x000fce0000410000 */
.L_x_1306:
[----:B------:R-:W-:Y:S05]  /*1810*/  BSYNC.RECONVERGENT B0 ;  /* 0x0000000000007941 */ /* 0x000fea0003800200 */
.L_x_1305:
        /* <DEDUP_REMOVED lines=28> */
.L_x_1304:
[----:B------:R-:W0:Y:S01]  /*19e0*/  MUFU.RCP R20, R20 ;  /* 0x0000001400147308 */ /* 0x000e220000001000 */
[----:B------:R-:W-:-:S04]  /*19f0*/  IMAD.U32 R9, R11, 0x10000, RZ ;  /* 0x000100000b097824 */ /* 0x000fc800078e00ff */
[----:B0-----:R-:W-:-:S05]  /*1a00*/  FMUL.FTZ R9, R20, R9 ;  /* 0x0000000914097220 */ /* 0x001fca0000410000 */
[----:B------:R-:W-:-:S07]  /*1a10*/  F2FP.BF16.F32.PACK_AB R9, RZ, R9 ;  /* 0x00000009ff09723e */ /* 0x000fce00000010ff */
.L_x_1303:
[----:B------:R-:W-:Y:S05]  /*1a20*/  BSYNC.RECONVERGENT B1 ;  /* 0x0000000000017941 */ /* 0x000fea0003800200 */
.L_x_1302:
        /* <DEDUP_REMOVED lines=35> */
.L_x_1322:
[----:B------:R-:W-:Y:S01]  /*1c60*/  FSETP.GEU.FTZ.AND P0, PT, R14, -R15, PT ;  /* 0x8000000f0e00720b */ /* 0x000fe20003f1e000 */
[----:B------:R-:W-:-:S12]  /*1c70*/  FADD.FTZ R11, R11, -1 ;  /* 0xbf8000000b0b7421 */ /* 0x000fd80000010000 */
[----:B------:R-:W-:-:S07]  /*1c80*/  @!P0 FADD.FTZ R11, R11, -1 ;  /* 0xbf8000000b0b8421 */ /* 0x000fce0000010000 */
.L_x_1321:
[----:B------:R-:W-:Y:S05]  /*1c90*/  BSYNC.RECONVERGENT B2 ;  /* 0x0000000000027941 */ /* 0x000fea0003800200 */
.L_x_1320:
[----:B------:R-:W-:Y:S01]  /*1ca0*/  FFMA.FTZ R10, -R15, R11, R10 ;  /* 0x0000000b0f0a7223 */ /* 0x000fe2000001010a */
[----:B------:R-:W-:Y:S06]  /*1cb0*/  BRA `(.L_x_1318) ;  /* 0x0000000000887947 */ /* 0x000fec0003800000 */
.L_x_1319:
        /* <DEDUP_REMOVED lines=17> */
.L_x_1325:
        /* <DEDUP_REMOVED lines=14> */
.L_x_1324:
[----:B------:R-:W-:Y:S05]  /*1eb0*/  BSYNC.RECONVERGENT B2 ;  /* 0x0000000000027941 */ /* 0x000fea0003800200 */
.L_x_1323:
[----:B------:R-:W-:-:S04]  /*1ec0*/  FMUL.FTZ R15, R15, 1.1920928955078125e-07 ;  /* 0x340000000f0f7820 */ /* 0x000fc80000410000 */
[----:B------:R-:W-:-:S07]  /*1ed0*/  FMUL.FTZ R10, R10, R15 ;  /* 0x0000000f0a0a7220 */ /* 0x000fce0000410000 */
.L_x_1318:
[----:B------:R-:W-:Y:S05]  /*1ee0*/  BSYNC.RECONVERGENT B0 ;  /* 0x0000000000007941 */ /* 0x000fea0003800200 */
.L_x_1317:
        /* <DEDUP_REMOVED lines=28> */
.L_x_1316:
[----:B------:R-:W0:Y:S01]  /*20b0*/  MUFU.RCP R11, R24 ;  /* 0x00000018000b7308 */ /* 0x000e220000001000 */
[----:B------:R-:W-:-:S04]  /*20c0*/  IMAD.U32 R10, R21, 0x10000, RZ ;  /* 0x00010000150a7824 */ /* 0x000fc800078e00ff */
[----:B0-----:R-:W-:-:S05]  /*20d0*/  FMUL.FTZ R10, R11, R10 ;  /* 0x0000000a0b0a7220 */ /* 0x001fca0000410000 */
[----:B------:R-:W-:-:S07]  /*20e0*/  F2FP.BF16.F32.PACK_AB R10, RZ, R10 ;  /* 0x0000000aff0a723e */ /* 0x000fce00000010ff */
.L_x_1315:
[----:B------:R-:W-:Y:S05]  /*20f0*/  BSYNC.RECONVERGENT B1 ;  /* 0x0000000000017941 */ /* 0x000fea0003800200 */
.L_x_1314:
        /* <DEDUP_REMOVED lines=35> */
.L_x_1334:
[----:B------:R-:W-:Y:S01]  /*2330*/  FSETP.GEU.FTZ.AND P0, PT, R16, -R18, PT ;  /* 0x800000121000720b */ /* 0x000fe20003f1e000 */
[----:B------:R-:W-:-:S12]  /*2340*/  FADD.FTZ R14, R14, -1 ;  /* 0xbf8000000e0e7421 */ /* 0x000fd80000010000 */
[----:B------:R-:W-:-:S07]  /*2350*/  @!P0 FADD.FTZ R14, R14, -1 ;  /* 0xbf8000000e0e8421 */ /* 0x000fce0000010000 */
.L_x_1333:
[----:B------:R-:W-:Y:S05]  /*2360*/  BSYNC.RECONVERGENT B2 ;  /* 0x0000000000027941 */ /* 0x000fea0003800200 */
.L_x_1332:
[----:B------:R-:W-:Y:S01]  /*2370*/  FFMA.FTZ R13, -R18, R14, R13 ;  /* 0x0000000e120d7223 */ /* 0x000fe2000001010d */
[----:B------:R-:W-:Y:S06]  /*2380*/  BRA `(.L_x_1330) ;  /* 0x00000000008c7947 */ /* 0x000fec0003800000 */
.L_x_1331:
        /* <DEDUP_REMOVED lines=19> */
.L_x_1337:
        /* <DEDUP_REMOVED lines=13> */
.L_x_1336:
[----:B------:R-:W-:Y:S05]  /*2590*/  BSYNC.RECONVERGENT B2 ;  /* 0x0000000000027941 */ /* 0x000fea0003800200 */
.L_x_1335:
[----:B------:R-:W-:-:S04]  /*25a0*/  FMUL.FTZ R18, R18, 1.1920928955078125e-07 ;  /* 0x3400000012127820 */ /* 0x000fc80000410000 */
[----:B------:R-:W-:-:S07]  /*25b0*/  FMUL.FTZ R13, R13, R18 ;  /* 0x000000120d0d7220 */ /* 0x000fce0000410000 */
.L_x_1330:
[----:B------:R-:W-:Y:S05]  /*25c0*/  BSYNC.RECONVERGENT B0 ;  /* 0x0000000000007941 */ /* 0x000fea0003800200 */
.L_x_1329:
        /* <DEDUP_REMOVED lines=28> */
.L_x_1328:
[----:B------:R-:W0:Y:S01]  /*2790*/  MUFU.RCP R11, R11 ;  /* 0x0000000b000b7308 */ /* 0x000e220000001000 */
[----:B------:R-:W-:-:S04]  /*27a0*/  IMAD.U32 R0, R25, 0x10000, RZ ;  /* 0x0001000019007824 */ /* 0x000fc800078e00ff */
[----:B0-----:R-:W-:-:S05]  /*27b0*/  FMUL.FTZ R0, R11, R0 ;  /* 0x000000000b007220 */ /* 0x001fca0000410000 */
[----:B------:R-:W-:-:S07]  /*27c0*/  F2FP.BF16.F32.PACK_AB R0, RZ, R0 ;  /* 0x00000000ff00723e */ /* 0x000fce00000010ff */
.L_x_1327:
[----:B------:R-:W-:Y:S05]  /*27d0*/  BSYNC.RECONVERGENT B1 ;  /* 0x0000000000017941 */ /* 0x000fea0003800200 */
.L_x_1326:
        /* <DEDUP_REMOVED lines=35> */
.L_x_1346:
[----:B------:R-:W-:Y:S01]  /*2a10*/  FSETP.GEU.FTZ.AND P0, PT, R14, -R18, PT ;  /* 0x800000120e00720b */ /* 0x000fe20003f1e000 */
[----:B------:R-:W-:-:S12]  /*2a20*/  FADD.FTZ R16, R16, -1 ;  /* 0xbf80000010107421 */ /* 0x000fd80000010000 */
[----:B------:R-:W-:-:S07]  /*2a30*/  @!P0 FADD.FTZ R16, R16, -1 ;  /* 0xbf80000010108421 */ /* 0x000fce0000010000 */
.L_x_1345:
[----:B------:R-:W-:Y:S05]  /*2a40*/  BSYNC.RECONVERGENT B2 ;  /* 0x0000000000027941 */ /* 0x000fea0003800200 */
.L_x_1344:
[----:B------:R-:W-:Y:S01]  /*2a50*/  FFMA.FTZ R3, -R18, R16, R3 ;  /* 0x0000001012037223 */ /* 0x000fe20000010103 */
[----:B------:R-:W-:Y:S06]  /*2a60*/  BRA `(.L_x_1342) ;  /* 0x0000000000807947 */ /* 0x000fec0003800000 */
.L_x_1343:
        /* <DEDUP_REMOVED lines=16> */
.L_x_1349:
        /* <DEDUP_REMOVED lines=13> */
.L_x_1348:
[----:B------:R-:W-:Y:S05]  /*2c40*/  BSYNC.RECONVERGENT B2 ;  /* 0x0000000000027941 */ /* 0x000fea0003800200 */
.L_x_1347:
[----:B------:R-:W-:-:S04]  /*2c50*/  FMUL.FTZ R14, R15, 1.1920928955078125e-07 ;  /* 0x340000000f0e7820 */ /* 0x000fc80000410000 */
[----:B------:R-:W-:-:S07]  /*2c60*/  FMUL.FTZ R3, R3, R14 ;  /* 0x0000000e03037220 */ /* 0x000fce0000410000 */
.L_x_1342:
[----:B------:R-:W-:Y:S05]  /*2c70*/  BSYNC.RECONVERGENT B0 ;  /* 0x0000000000007941 */ /* 0x000fea0003800200 */
.L_x_1341:
        /* <DEDUP_REMOVED lines=28> */
.L_x_1340:
[----:B------:R-:W0:Y:S01]  /*2e40*/  MUFU.RCP R11, R11 ;  /* 0x0000000b000b7308 */ /* 0x000e220000001000 */
[----:B------:R-:W-:-:S04]  /*2e50*/  IMAD.U32 R2, R3, 0x10000, RZ ;  /* 0x0001000003027824 */ /* 0x000fc800078e00ff */
[----:B0-----:R-:W-:-:S05]  /*2e60*/  FMUL.FTZ R2, R11, R2 ;  /* 0x000000020b027220 */ /* 0x001fca0000410000 */
[----:B------:R-:W-:-:S07]  /*2e70*/  F2FP.BF16.F32.PACK_AB R2, RZ, R2 ;  /* 0x00000002ff02723e */ /* 0x000fce00000010ff */
.L_x_1339:
[----:B------:R-:W-:Y:S05]  /*2e80*/  BSYNC.RECONVERGENT B1 ;  /* 0x0000000000017941 */ /* 0x000fea0003800200 */
.L_x_1338:
        /* <DEDUP_REMOVED lines=35> */
.L_x_1358:
[----:B------:R-:W-:Y:S01]  /*30c0*/  FSETP.GEU.FTZ.AND P0, PT, R15, -R13, PT ;  /* 0x8000000d0f00720b */ /* 0x000fe20003f1e000 */
[----:B------:R-:W-:-:S12]  /*30d0*/  FADD.FTZ R3, R3, -1 ;  /* 0xbf80000003037421 */ /* 0x000fd80000010000 */
[----:B------:R-:W-:-:S07]  /*30e0*/  @!P0 FADD.FTZ R3, R3, -1 ;  /* 0xbf80000003038421 */ /* 0x000fce0000010000 */
.L_x_1357:
[----:B------:R-:W-:Y:S05]  /*30f0*/  BSYNC.RECONVERGENT B2 ;  /* 0x0000000000027941 */ /* 0x000fea0003800200 */
.L_x_1356:
[----:B------:R-:W-:Y:S01]  /*3100*/  FFMA.FTZ R14, -R13, R3, R14 ;  /* 0x000000030d0e7223 */ /* 0x000fe2000001010e */
[----:B------:R-:W-:Y:S06]  /*3110*/  BRA `(.L_x_1354) ;  /* 0x0000000000807947 */ /* 0x000fec0003800000 */
.L_x_1355:
        /* <DEDUP_REMOVED lines=16> */
.L_x_1361:
        /* <DEDUP_REMOVED lines=13> */
.L_x_1360:
[----:B------:R-:W-:Y:S05]  /*32f0*/  BSYNC.RECONVERGENT B2 ;  /* 0x0000000000027941 */ /* 0x000fea0003800200 */
.L_x_1359:
[----:B------:R-:W-:-:S04]  /*3300*/  FMUL.FTZ R14, R14, 1.1920928955078125e-07 ;  /* 0x340000000e0e7820 */ /* 0x000fc80000410000 */
[----:B------:R-:W-:-:S07]  /*3310*/  FMUL.FTZ R14, R3, R14 ;  /* 0x0000000e030e7220 */ /* 0x000fce0000410000 */
.L_x_1354:
[----:B------:R-:W-:Y:S05]  /*3320*/  BSYNC.RECONVERGENT B0 ;  /* 0x0000000000007941 */ /* 0x000fea0003800200 */
.L_x_1353:
        /* <DEDUP_REMOVED lines=28> */
.L_x_1352:
[----:B------:R-:W0:Y:S01]  /*34f0*/  MUFU.RCP R26, R26 ;  /* 0x0000001a001a7308 */ /* 0x000e220000001000 */
[----:B------:R-:W-:-:S04]  /*3500*/  IMAD.U32 R3, R27, 0x10000, RZ ;  /* 0x000100001b037824 */ /* 0x000fc800078e00ff */
[----:B0-----:R-:W-:-:S05]  /*3510*/  FMUL.FTZ R3, R26, R3 ;  /* 0x000000031a037220 */ /* 0x001fca0000410000 */
[----:B------:R-:W-:-:S07]  /*3520*/  F2FP.BF16.F32.PACK_AB R3, RZ, R3 ;  /* 0x00000003ff03723e */ /* 0x000fce00000010ff */
.L_x_1351:
[----:B------:R-:W-:Y:S05]  /*3530*/  BSYNC.RECONVERGENT B1 ;  /* 0x0000000000017941 */ /* 0x000fea0003800200 */
.L_x_1350:
        /* <DEDUP_REMOVED lines=35> */
.L_x_1370:
[----:B------:R-:W-:Y:S01]  /*3770*/  FSETP.GEU.FTZ.AND P0, PT, R16, -R15, PT ;  /* 0x8000000f1000720b */ /* 0x000fe20003f1e000 */
[----:B------:R-:W-:-:S12]  /*3780*/  FADD.FTZ R11, R11, -1 ;  /* 0xbf8000000b0b7421 */ /* 0x000fd80000010000 */
[----:B------:R-:W-:-:S07]  /*3790*/  @!P0 FADD.FTZ R11, R11, -1 ;  /* 0xbf8000000b0b8421 */ /* 0x000fce0000010000 */
.L_x_1369:
[----:B------:R-:W-:Y:S05]  /*37a0*/  BSYNC.RECONVERGENT B2 ;  /* 0x0000000000027941 */ /* 0x000fea0003800200 */
.L_x_1368:
[----:B------:R-:W-:Y:S01]  /*37b0*/  FFMA.FTZ R14, -R15, R11, R14 ;  /* 0x0000000b0f0e7223 */ /* 0x000fe2000001010e */
[----:B------:R-:W-:Y:S06]  /*37c0*/  BRA `(.L_x_1366) ;  /* 0x0000000000807947 */ /* 0x000fec0003800000 */
.L_x_1367:
        /* <DEDUP_REMOVED lines=16> */
.L_x_1373:
        /* <DEDUP_REMOVED lines=13> */
.L_x_1372:
[----:B------:R-:W-:Y:S05]  /*39a0*/  BSYNC.RECONVERGENT B2 ;  /* 0x0000000000027941 */ /* 0x000fea0003800200 */
.L_x_1371:
[----:B------:R-:W-:-:S04]  /*39b0*/  FMUL.FTZ R14, R14, 1.1920928955078125e-07 ;  /* 0x340000000e0e7820 */ /* 0x000fc80000410000 */
[----:B------:R-:W-:-:S07]  /*39c0*/  FMUL.FTZ R14, R11, R14 ;  /* 0x0000000e0b0e7220 */ /* 0x000fce0000410000 */
.L_x_1366:
[----:B------:R-:W-:Y:S05]  /*39d0*/  BSYNC.RECONVERGENT B0 ;  /* 0x0000000000007941 */ /* 0x000fea0003800200 */
.L_x_1365:
        /* <DEDUP_REMOVED lines=28> */
.L_x_1364:
[----:B------:R-:W1:Y:S01]  /*3ba0*/  MUFU.RCP R22, R22 ;  /* 0x0000001600167308 */ /* 0x000e620000001000 */
[----:B0-----:R-:W-:-:S04]  /*3bb0*/  IMAD.U32 R11, R23, 0x10000, RZ ;  /* 0x00010000170b7824 */ /* 0x001fc800078e00ff */
[----:B-1----:R-:W-:-:S05]  /*3bc0*/  FMUL.FTZ R11, R22, R11 ;  /* 0x0000000b160b7220 */ /* 0x002fca0000410000 */
[----:B------:R-:W-:-:S07]  /*3bd0*/  F2FP.BF16.F32.PACK_AB R11, RZ, R11 ;  /* 0x0000000bff0b723e */ /* 0x000fce00000010ff */
.L_x_1363:
[----:B------:R-:W-:Y:S05]  /*3be0*/  BSYNC.RECONVERGENT B1 ;  /* 0x0000000000017941 */ /* 0x000fea0003800200 */
.L_x_1362:
        /* <DEDUP_REMOVED lines=16> */
.L_x_1376:
[----:B------:R-:W-:-:S13]  /*3cf0*/  ISETP.GE.U32.AND P0, PT, R6, R5, PT ;  /* 0x000000050600720c */ /* 0x000fda0003f06070 */
[----:B------:R-:W-:Y:S05]  /*3d00*/  @P0 BRA `(.L_x_1378) ;  /* 0x0000000000300947 */ /* 0x000fea0003800000 */
[----:B-1----:R-:W1:Y:S01]  /*3d10*/  LDC.64 R12, c[0x0][0x388] ;  /* 0x0000e200ff0c7b82 */ /* 0x002e620000000a00 */
[----:B------:R-:W-:Y:S02]  /*3d20*/  IMAD.IADD R7, R4, 0x1, R6 ;  /* 0x0000000104077824 */ /* 0x000fe400078e0206 */
[----:B------:R-:W-:Y:S02]  /*3d30*/  VIADD R6, R6, 0x80 ;  /* 0x0000008006067836 */ /* 0x000fe40000000000 */
[----:B-1----:R-:W-:-:S05]  /*3d40*/  IMAD.WIDE.U32 R12, R7, 0x2, R12 ;  /* 0x00000002070c7825 */ /* 0x002fca00078e000c */
[----:B------:R2:W-:Y:S02]  /*3d50*/  STG.E.U16 desc[UR4][R12.64], R9 ;  /* 0x000000090c007986 */ /* 0x0005e4000c101504 */
.L_x_1377:
[----:B------:R-:W-:-:S13]  /*3d60*/  ISETP.GE.U32.AND P0, PT, R6, R5, PT ;  /* 0x000000050600720c */ /* 0x000fda0003f06070 */
[----:B------:R-:W-:Y:S05]  /*3d70*/  @P0 BRA `(.L_x_1379) ;  /* 0x0000000000300947 */ /* 0x000fea0003800000 */
[----:B-12---:R-:W1:Y:S01]  /*3d80*/  LDC.64 R8, c[0x0][0x388] ;  /* 0x0000e200ff087b82 */ /* 0x006e620000000a00 */
[----:B------:R-:W-:Y:S01]  /*3d90*/  IADD3 R7, PT, PT, R4, R6, RZ ;  /* 0x0000000604077210 */ /* 0x000fe20007ffe0ff */
[----:B------:R-:W-:-:S04]  /*3da0*/  VIADD R6, R6, 0x80 ;  /* 0x0000008006067836 */ /* 0x000fc80000000000 */
[----:B-1----:R-:W-:-:S05]  /*3db0*/  IMAD.WIDE.U32 R8, R7, 0x2, R8 ;  /* 0x0000000207087825 */ /* 0x002fca00078e0008 */
[----:B------:R2:W-:Y:S02]  /*3dc0*/  STG.E.U16 desc[UR4][R8.64], R10 ;  /* 0x0000000a08007986 */ /* 0x0005e4000c101504 */
.L_x_1378:
[----:B------:R-:W-:-:S13]  /*3dd0*/  ISETP.GE.U32.AND P0, PT, R6, R5, PT ;  /* 0x000000050600720c */ /* 0x000fda0003f06070 */
[----:B------:R-:W-:Y:S05]  /*3de0*/  @P0 BRA `(.L_x_1380) ;  /* 0x0000000000340947 */ /* 0x000fea0003800000 */
[----:B--2---:R-:W2:Y:S01]  /*3df0*/  LDC.64 R8, c[0x0][0x388] ;  /* 0x0000e200ff087b82 */ /* 0x004ea20000000a00 */
[----:B-1----:R-:W-:Y:S02]  /*3e00*/  IMAD.IADD R7, R4, 0x1, R6 ;  /* 0x0000000104077824 */ /* 0x002fe400078e0206 */
[----:B------:R-:W-:Y:S02]  /*3e10*/  VIADD R6, R6, 0x80 ;  /* 0x0000008006067836 */ /* 0x000fe40000000000 */
[----:B--2---:R-:W-:-:S05]  /*3e20*/  IMAD.WIDE.U32 R8, R7, 0x2, R8 ;  /* 0x0000000207087825 */ /* 0x004fca00078e0008 */
[----:B------:R3:W-:Y:S02]  /*3e30*/  STG.E.U16 desc[UR4][R8.64], R0 ;  /* 0x0000000008007986 */ /* 0x0007e4000c101504 */
.L_x_1379:
        /* <DEDUP_REMOVED lines=8> */
.L_x_1380:
[----:B------:R-:W-:Y:S05]  /*3ec0*/  BSYNC.RELIABLE B1 ;  /* 0x0000000000017941 */ /* 0x000fea0003800100 */
.L_x_1375:
[----:B------:R-:W-:-:S13]  /*3ed0*/  ISETP.GE.U32.AND P0, PT, R6, R5, PT ;  /* 0x000000050600720c */ /* 0x000fda0003f06070 */
[----:B--23--:R-:W2:Y:S01]  /*3ee0*/  @!P0 LDC.64 R8, c[0x0][0x388] ;  /* 0x0000e200ff088b82 */ /* 0x00cea20000000a00 */
[----:B-1----:R-:W-:Y:S01]  /*3ef0*/  @!P0 IADD3 R7, PT, PT, R4, R6, RZ ;  /* 0x0000000604078210 */ /* 0x002fe20007ffe0ff */
[----:B------:R-:W-:-:S04]  /*3f00*/  @!P0 VIADD R6, R6, 0x80 ;  /* 0x0000008006068836 */ /* 0x000fc80000000000 */
[----:B--2---:R-:W-:-:S05]  /*3f10*/  @!P0 IMAD.WIDE.U32 R8, R7, 0x2, R8 ;  /* 0x0000000207088825 */ /* 0x004fca00078e0008 */
[----:B------:R4:W-:Y:S02]  /*3f20*/  @!P0 STG.E.U16 desc[UR4][R8.64], R3 ;  /* 0x0000000308008986 */ /* 0x0009e4000c101504 */
.L_x_1381:
[----:B------:R-:W-:Y:S05]  /*3f30*/  BSYNC.RECONVERGENT B0 ;  /* 0x0000000000007941 */ /* 0x000fea0003800200 */
.L_x_1374:
        /* <DEDUP_REMOVED lines=8> */
.L_x_1278:
[----:B------:R-:W0:Y:S01]  /*3fc0*/  S2R R0, SR_TID.X ;  /* 0x0000000000007919 */ /* 0x000e220000002100 */
[----:B------:R-:W1:Y:S08]  /*3fd0*/  LDC.64 R2, c[0x0][0x398] ;  /* 0x0000e600ff027b82 */ /* 0x000e700000000a00 */
[----:B------:R-:W2:Y:S01]  /*3fe0*/  LDC.64 R6, c[0x0][0x390] ;  /* 0x0000e400ff067b82 */ /* 0x000ea20000000a00 */
[----:B-1----:R-:W-:-:S04]  /*3ff0*/  IMAD.WIDE.U32 R2, R4, 0x2, R2 ;  /* 0x0000000204027825 */ /* 0x002fc800078e0002 */
[----:B0-----:R-:W-:-:S05]  /*4000*/  IMAD.WIDE.U32 R16, R0, 0x8, R2 ;  /* 0x0000000800107825 */ /* 0x001fca00078e0002 */
[----:B------:R-:W3:Y:S01]  /*4010*/  LDG.E.64 R10, desc[UR4][R16.64] ;  /* 0x00000004100a7981 */ /* 0x000ee2000c1e1b00 */
[----:B--2---:R-:W-:-:S04]  /*4020*/  IMAD.WIDE.U32 R2, R4, 0x2, R6 ;  /* 0x0000000204027825 */ /* 0x004fc800078e0006 */
[----:B------:R-:W-:Y:S02]  /*4030*/  IMAD.WIDE.U32 R14, R0, 0x8, R2 ;  /* 0x00000008000e7825 */ /* 0x000fe400078e0002 */
[----:B------:R0:W5:Y:S04]  /*4040*/  LDG.E.64 R2, desc[UR4][R16.64+0x400] ;  /* 0x0004000410027981 */ /* 0x000168000c1e1b00 */
[----:B------:R-:W2:Y:S04]  /*4050*/  LDG.E.64 R8, desc[UR4][R14.64] ;  /* 0x000000040e087981 */ /* 0x000ea8000c1e1b00 */
[----:B------:R0:W5:Y:S01]  /*4060*/  LDG.E.64 R6, desc[UR4][R14.64+0x400] ;  /* 0x000400040e067981 */ /* 0x000162000c1e1b00 */
        /* <DEDUP_REMOVED lines=40> */
.L_x_1388:
[----:B------:R-:W-:Y:S05]  /*42f0*/  BSYNC.RECONVERGENT B2 ;  /* 0x0000000000027941 */ /* 0x000fea0003800200 */
.L_x_1387:
[----:B------:R-:W-:Y:S01]  /*4300*/  FFMA.FTZ R14, -R13, R15, R14 ;  /* 0x0000000f0d0e7223 */ /* 0x000fe2000001010e */
[----:B------:R-:W-:Y:S06]  /*4310*/  BRA `(.L_x_1385) ;  /* 0x0000000000807947 */ /* 0x000fec0003800000 */
.L_x_1386:
        /* <DEDUP_REMOVED lines=16> */
.L_x_1391:
        /* <DEDUP_REMOVED lines=13> */
.L_x_1390:
[----:B------:R-:W-:Y:S05]  /*44f0*/  BSYNC.RECONVERGENT B2 ;  /* 0x0000000000027941 */ /* 0x000fea0003800200 */
.L_x_1389:
[----:B------:R-:W-:-:S04]  /*4500*/  FMUL.FTZ R14, R14, 1.1920928955078125e-07 ;  /* 0x340000000e0e7820 */ /* 0x000fc80000410000 */
[----:B------:R-:W-:-:S07]  /*4510*/  FMUL.FTZ R14, R13, R14 ;  /* 0x0000000e0d0e7220 */ /* 0x000fce0000410000 */
.L_x_1385:
[----:B------:R-:W-:Y:S05]  /*4520*/  BSYNC.RECONVERGENT B0 ;  /* 0x0000000000007941 */ /* 0x000fea0003800200 */
.L_x_1384:
        /* <DEDUP_REMOVED lines=23> */
.L_x_1392:
[----:B------:R-:W-:-:S04]  /*46a0*/  FMUL.FTZ R13, R5, R13 ;  /* 0x0000000d050d7220 */ /* 0x000fc80000410000 */
[----:B------:R-:W1:Y:S02]  /*46b0*/  F2F.BF16.F32 R5, R13 ;  /* 0x0000000d00057304 */ /* 0x000e640000202000 */
[----:B-1----:R-:W-:-:S05]  /*46c0*/  IMAD.U32 R5, R5, 0x10000, RZ ;  /* 0x0001000005057824 */ /* 0x002fca00078e00ff */
[----:B------:R-:W-:-:S04]  /*46d0*/  LOP3.LUT R5, RZ, 0x80000000, R5, 0xb8, !PT ;  /* 0x80000000ff057812 */ /* 0x000fc800078eb805 */
[----:B------:R-:W-:-:S07]  /*46e0*/  F2FP.BF16.F32.PACK_AB R5, RZ, R5 ;  /* 0x00000005ff05723e */ /* 0x000fce00000010ff */
.L_x_1383:
[----:B------:R-:W-:Y:S05]  /*46f0*/  BSYNC.RECONVERGENT B1 ;  /* 0x0000000000017941 */ /* 0x000fea0003800200 */
.L_x_1382:
[----:B------:R-:W-:Y:S01]  /*4700*/  IMAD.U32 R10, R10, 0x10000, RZ ;  /* 0x000100000a0a7824 */ /* 0x000fe200078e00ff */
[----:B------:R-:W-:Y:S01]  /*4710*/  BSSY.RECONVERGENT B1, `(.L_x_1393) ;  /* 0x0000067000017945 */ /* 0x000fe20003800200 */
[----:B------:R-:W-:-:S03]  /*4720*/  PRMT R8, R8, 0x7632, R8 ;  /* 0x0000763208087816 */ /* 0x000fc60000000008 */
[----:B------:R-:W-:-:S13]  /*4730*/  FSETP.NEU.FTZ.AND P0, PT, R10, RZ, PT ;  /* 0x000000ff0a00720b */ /* 0x000fda0003f1d000 */
[----:B------:R-:W-:Y:S05]  /*4740*/  @!P0 BRA `(.L_x_1394) ;  /* 0x00000004007c8947 */ /* 0x000fea0003800000 */
[----:B------:R-:W-:Y:S01]  /*4750*/  IMAD.U32 R13, R8, 0x10000, RZ ;  /* 0x00010000080d7824 */ /* 0x000fe200078e00ff */
[----:B------:R-:W-:Y:S03]  /*4760*/  BSSY.RECONVERGENT B0, `(.L_x_1395) ;  /* 0x0000041000007945 */ /* 0x000fe60003800200 */
[C---:B0-----:R-:W-:Y:S01]  /*4770*/  FADD.FTZ R15, |R13|.reuse, -RZ ;  /* 0x800000ff0d0f7221 */ /* 0x041fe20000010200 */
        /* <DEDUP_REMOVED lines=25> */
.L_x_1400:
[----:B------:R-:W-:Y:S01]  /*4910*/  FSETP.GEU.FTZ.AND P0, PT, R17, -R8, PT ;  /* 0x800000081100720b */ /* 0x000fe20003f1e000 */
[----:B------:R-:W-:-:S12]  /*4920*/  FADD.FTZ R12, R12, -1 ;  /* 0xbf8000000c0c7421 */ /* 0x000fd80000010000 */
[----:B------:R-:W-:-:S07]  /*4930*/  @!P0 FADD.FTZ R12, R12, -1 ;  /* 0xbf8000000c0c8421 */ /* 0x000fce0000010000 */
.L_x_1399:
[----:B------:R-:W-:Y:S05]  /*4940*/  BSYNC.RECONVERGENT B2 ;  /* 0x0000000000027941 */ /* 0x000fea0003800200 */
.L_x_1398:
[----:B------:R-:W-:Y:S01]  /*4950*/  FFMA.FTZ R15, -R8, R12, R15 ;  /* 0x0000000c080f7223 */ /* 0x000fe2000001010f */
[----:B------:R-:W-:Y:S06]  /*4960*/  BRA `(.L_x_1396) ;  /* 0x0000000000807947 */ /* 0x000fec0003800000 */
.L_x_1397:
        /* <DEDUP_REMOVED lines=16> */
.L_x_1403:
        /* <DEDUP_REMOVED lines=13> */
.L_x_1402:
[----:B------:R-:W-:Y:S05]  /*4b40*/  BSYNC.RECONVERGENT B2 ;  /* 0x0000000000027941 */ /* 0x000fea0003800200 */
.L_x_1401:
[----:B------:R-:W-:-:S04]  /*4b50*/  FMUL.FTZ R15, R15, 1.1920928955078125e-07 ;  /* 0x340000000f0f7820 */ /* 0x000fc80000410000 */
[----:B------:R-:W-:-:S07]  /*4b60*/  FMUL.FTZ R15, R8, R15 ;  /* 0x0000000f080f7220 */ /* 0x000fce0000410000 */
.L_x_1396:
[----:B------:R-:W-:Y:S05]  /*4b70*/  BSYNC.RECONVERGENT B0 ;  /* 0x0000000000007941 */ /* 0x000fea0003800200 */
.L_x_1395:
        /* <DEDUP_REMOVED lines=28> */
.L_x_1394:
[----:B------:R-:W1:Y:S01]  /*4d40*/  MUFU.RCP R13, R10 ;  /* 0x0000000a000d7308 */ /* 0x000e620000001000 */
[----:B------:R-:W-:-:S04]  /*4d50*/  IMAD.U32 R8, R8, 0x10000, RZ ;  /* 0x0001000008087824 */ /* 0x000fc800078e00ff */
[----:B-1----:R-:W-:-:S05]  /*4d60*/  FMUL.FTZ R8, R8, R13 ;  /* 0x0000000d08087220 */ /* 0x002fca0000410000 */
[----:B------:R-:W-:-:S07]  /*4d70*/  F2FP.BF16.F32.PACK_AB R8, RZ, R8 ;  /* 0x00000008ff08723e */ /* 0x000fce00000010ff */
.L_x_1404:
[----:B------:R-:W-:Y:S05]  /*4d80*/  BSYNC.RECONVERGENT B1 ;  /* 0x0000000000017941 */ /* 0x000fea0003800200 */
.L_x_1393:
        /* <DEDUP_REMOVED lines=33> */
.L_x_1412:
[----:B------:R-:W-:Y:S01]  /*4fa0*/  FSETP.GEU.FTZ.AND P0, PT, R17, -R10, PT ;  /* 0x8000000a1100720b */ /* 0x000fe20003f1e000 */
[----:B------:R-:W-:-:S12]  /*4fb0*/  FADD.FTZ R14, R14, -1 ;  /* 0xbf8000000e0e7421 */ /* 0x000fd80000010000 */
[----:B------:R-:W-:-:S07]  /*4fc0*/  @!P0 FADD.FTZ R14, R14, -1 ;  /* 0xbf8000000e0e8421 */ /* 0x000fce0000010000 */
.L_x_1411:
[----:B------:R-:W-:Y:S05]  /*4fd0*/  BSYNC.RECONVERGENT B2 ;  /* 0x0000000000027941 */ /* 0x000fea0003800200 */
.L_x_1410:
[----:B------:R-:W-:Y:S01]  /*4fe0*/  FFMA.FTZ R15, -R10, R14, R15 ;  /* 0x0000000e0a0f7223 */ /* 0x000fe2000001010f */
[----:B------:R-:W-:Y:S06]  /*4ff0*/  BRA `(.L_x_1408) ;  /* 0x0000000000807947 */ /* 0x000fec0003800000 */
.L_x_1409:
        /* <DEDUP_REMOVED lines=16> */
.L_x_1415:
        /* <DEDUP_REMOVED lines=13> */
.L_x_1414:
[----:B------:R-:W-:Y:S05]  /*51d0*/  BSYNC.RECONVERGENT B2 ;  /* 0x0000000000027941 */ /* 0x000fea0003800200 */
.L_x_1413:
[----:B------:R-:W-:-:S04]  /*51e0*/  FMUL.FTZ R15, R15, 1.1920928955078125e-07 ;  /* 0x340000000f0f7820 */ /* 0x000fc80000410000 */
[----:B------:R-:W-:-:S07]  /*51f0*/  FMUL.FTZ R15, R10, R15 ;  /* 0x0000000f0a0f7220 */ /* 0x000fce0000410000 */
.L_x_1408:
[----:B------:R-:W-:Y:S05]  /*5200*/  BSYNC.RECONVERGENT B0 ;  /* 0x0000000000007941 */ /* 0x000fea0003800200 */
.L_x_1407:
        /* <DEDUP_REMOVED lines=28> */
.L_x_1406:
[----:B------:R-:W1:Y:S01]  /*53d0*/  MUFU.RCP R13, R12 ;  /* 0x0000000c000d7308 */ /* 0x000e620000001000 */
[----:B------:R-:W-:-:S04]  /*53e0*/  IMAD.U32 R10, R9, 0x10000, RZ ;  /* 0x00010000090a7824 */ /* 0x000fc800078e00ff */
[----:B-1----:R-:W-:-:S05]  /*53f0*/  FMUL.FTZ R10, R10, R13 ;  /* 0x0000000d0a0a7220 */ /* 0x002fca0000410000 */
[----:B------:R-:W-:-:S07]  /*5400*/  F2FP.BF16.F32.PACK_AB R10, RZ, R10 ;  /* 0x0000000aff0a723e */ /* 0x000fce00000010ff */
.L_x_1416:
[----:B------:R-:W-:Y:S05]  /*5410*/  BSYNC.RECONVERGENT B1 ;  /* 0x0000000000017941 */ /* 0x000fea0003800200 */
.L_x_1405:
        /* <DEDUP_REMOVED lines=33> */
.L_x_1424:
[----:B------:R-:W-:Y:S01]  /*5630*/  FSETP.GEU.FTZ.AND P0, PT, R16, -R9, PT ;  /* 0x800000091000720b */ /* 0x000fe20003f1e000 */
[----:B------:R-:W-:-:S12]  /*5640*/  FADD.FTZ R13, R13, -1 ;  /* 0xbf8000000d0d7421 */ /* 0x000fd80000010000 */
[----:B------:R-:W-:-:S07]  /*5650*/  @!P0 FADD.FTZ R13, R13, -1 ;  /* 0xbf8000000d0d8421 */ /* 0x000fce0000010000 */
.L_x_1423:
[----:B------:R-:W-:Y:S05]  /*5660*/  BSYNC.RECONVERGENT B2 ;  /* 0x0000000000027941 */ /* 0x000fea0003800200 */
.L_x_1422:
[----:B------:R-:W-:Y:S01]  /*5670*/  FFMA.FTZ R14, -R9, R13, R14 ;  /* 0x0000000d090e7223 */ /* 0x000fe2000001010e */
[----:B------:R-:W-:Y:S06]  /*5680*/  BRA `(.L_x_1420) ;  /* 0x0000000000807947 */ /* 0x000fec0003800000 */
.L_x_1421:
[----:B------:R-:W-:Y:S01]  /*5690*/  LOP3.LUT R9, R13, 0xff800000, RZ, 0xc0, !PT ;  /* 0xff8000000d097812 */ /* 0x000fe200078ec0ff */
[----:B------:R-:W-:Y:S01]  /*56a0*/  BSSY.RECONVERGENT B2, `(.L_x_1425) ;  /* 0x000001c000027945 */ /* 0x000fe20003800200 */
[C---:B------:R-:W-:Y:S02]  /*56b0*/  ISETP.GT.U32.AND P0, PT, R14.reuse, 0x7f7fffff, PT ;  /* 0x7f7fffff0e00780c */ /* 0x040fe40003f04070 */
        /* <DEDUP_REMOVED lines=13> */
.L_x_1427:
        /* <DEDUP_REMOVED lines=13> */
.L_x_1426:
[----:B------:R-:W-:Y:S05]  /*5860*/  BSYNC.RECONVERGENT B2 ;  /* 0x0000000000027941 */ /* 0x000fea0003800200 */
.L_x_1425:
[----:B------:R-:W-:-:S04]  /*5870*/  FMUL.FTZ R14, R14, 1.1920928955078125e-07 ;  /* 0x340000000e0e7820 */ /* 0x000fc80000410000 */
[----:B------:R-:W-:-:S07]  /*5880*/  FMUL.FTZ R14, R9, R14 ;  /* 0x0000000e090e7220 */ /* 0x000fce0000410000 */
.L_x_1420:
[----:B------:R-:W-:Y:S05]  /*5890*/  BSYNC.RECONVERGENT B0 ;  /* 0x0000000000007941 */ /* 0x000fea0003800200 */
.L_x_1419:
        /* <DEDUP_REMOVED lines=28> */
.L_x_1418:
[----:B------:R-:W1:Y:S01]  /*5a60*/  MUFU.RCP R12, R11 ;  /* 0x0000000b000c7308 */ /* 0x000e620000001000 */
[----:B------:R-:W-:-:S04]  /*5a70*/  IMAD.U32 R9, R9, 0x10000, RZ ;  /* 0x0001000009097824 */ /* 0x000fc800078e00ff */
[----:B-1----:R-:W-:-:S05]  /*5a80*/  FMUL.FTZ R9, R9, R12 ;  /* 0x0000000c09097220 */ /* 0x002fca0000410000 */
[----:B------:R-:W-:-:S07]  /*5a90*/  F2FP.BF16.F32.PACK_AB R9, RZ, R9 ;  /* 0x00000009ff09723e */ /* 0x000fce00000010ff */
.L_x_1428:
[----:B------:R-:W-:Y:S05]  /*5aa0*/  BSYNC.RECONVERGENT B1 ;  /* 0x0000000000017941 */ /* 0x000fea0003800200 */
.L_x_1417:
[C---:B-----5:R-:W-:Y:S01]  /*5ab0*/  IMAD.U32 R11, R2.reuse, 0x10000, RZ ;  /* 0x00010000020b7824 */ /* 0x060fe200078e00ff */
        /* <DEDUP_REMOVED lines=9> */
[----:B0-----:R-:W-:-:S05]  /*5b50*/  FMUL.FTZ R15, |R11|, 8388608 ;  /* 0x4b0000000b0f7820 */ /* 0x001fca0000410200 */
        /* <DEDUP_REMOVED lines=22> */
.L_x_1436:
[----:B------:R-:W-:Y:S01]  /*5cc0*/  FSETP.GEU.FTZ.AND P0, PT, R18, -R13, PT ;  /* 0x8000000d1200720b */ /* 0x000fe20003f1e000 */
[----:B------:R-:W-:-:S12]  /*5cd0*/  FADD.FTZ R15, R15, -1 ;  /* 0xbf8000000f0f7421 */ /* 0x000fd80000010000 */
[----:B------:R-:W-:-:S07]  /*5ce0*/  @!P0 FADD.FTZ R15, R15, -1 ;  /* 0xbf8000000f0f8421 */ /* 0x000fce0000010000 */
.L_x_1435:
[----:B------:R-:W-:Y:S05]  /*5cf0*/  BSYNC.RECONVERGENT B2 ;  /* 0x0000000000027941 */ /* 0x000fea0003800200 */
.L_x_1434:
[----:B------:R-:W-:Y:S01]  /*5d00*/  FFMA.FTZ R14, -R13, R15, R14 ;  /* 0x0000000f0d0e7223 */ /* 0x000fe2000001010e */
[----:B------:R-:W-:Y:S06]  /*5d10*/  BRA `(.L_x_1432) ;  /* 0x0000000000807947 */ /* 0x000fec0003800000 */
.L_x_1433:
        /* <DEDUP_REMOVED lines=16> */
.L_x_1439:
        /* <DEDUP_REMOVED lines=13> */
.L_x_1438:
[----:B------:R-:W-:Y:S05]  /*5ef0*/  BSYNC.RECONVERGENT B2 ;  /* 0x0000000000027941 */ /* 0x000fea0003800200 */
.L_x_1437:
[----:B------:R-:W-:-:S04]  /*5f00*/  FMUL.FTZ R14, R14, 1.1920928955078125e-07 ;  /* 0x340000000e0e7820 */ /* 0x000fc80000410000 */
[----:B------:R-:W-:-:S07]  /*5f10*/  FMUL.FTZ R14, R13, R14 ;  /* 0x0000000e0d0e7220 */ /* 0x000fce0000410000 */
.L_x_1432:
[----:B------:R-:W-:Y:S05]  /*5f20*/  BSYNC.RECONVERGENT B0 ;  /* 0x0000000000007941 */ /* 0x000fea0003800200 */
.L_x_1431:
        /* <DEDUP_REMOVED lines=28> */
.L_x_1430:
[----:B------:R-:W1:Y:S01]  /*60f0*/  MUFU.RCP R11, R11 ;  /* 0x0000000b000b7308 */ /* 0x000e620000001000 */
[----:B------:R-:W-:-:S04]  /*6100*/  IMAD.U32 R12, R6, 0x10000, RZ ;  /* 0x00010000060c7824 */ /* 0x000fc800078e00ff */
[----:B-1----:R-:W-:-:S05]  /*6110*/  FMUL.FTZ R12, R12, R11 ;  /* 0x0000000b0c0c7220 */ /* 0x002fca0000410000 */
[----:B------:R-:W-:-:S07]  /*6120*/  F2FP.BF16.F32.PACK_AB R12, RZ, R12 ;  /* 0x0000000cff0c723e */ /* 0x000fce00000010ff */
.L_x_1440:
[----:B------:R-:W-:Y:S05]  /*6130*/  BSYNC.RECONVERGENT B1 ;  /* 0x0000000000017941 */ /* 0x000fea0003800200 */
.L_x_1429:
        /* <DEDUP_REMOVED lines=24> */
[----:B0-----:R-:W-:Y:S01]  /*62c0*/  FADD.FTZ R15, |R2|, |R2| ;  /* 0x40000002020f7221 */ /* 0x001fe20000010200 */
        /* <DEDUP_REMOVED lines=8> */
.L_x_1448:
[----:B------:R-:W-:Y:S01]  /*6350*/  FSETP.GEU.FTZ.AND P0, PT, R17, -R6, PT ;  /* 0x800000061100720b */ /* 0x000fe20003f1e000 */
[----:B------:R-:W-:-:S12]  /*6360*/  FADD.FTZ R14, R14, -1 ;  /* 0xbf8000000e0e7421 */ /* 0x000fd80000010000 */
[----:B------:R-:W-:-:S07]  /*6370*/  @!P0 FADD.FTZ R14, R14, -1 ;  /* 0xbf8000000e0e8421 */ /* 0x000fce0000010000 */
.L_x_1447:
[----:B------:R-:W-:Y:S05]  /*6380*/  BSYNC.RECONVERGENT B2 ;  /* 0x0000000000027941 */ /* 0x000fea0003800200 */
.L_x_1446:
[----:B------:R-:W-:Y:S01]  /*6390*/  FFMA.FTZ R13, -R6, R14, R13 ;  /* 0x0000000e060d7223 */ /* 0x000fe2000001010d */
[----:B------:R-:W-:Y:S06]  /*63a0*/  BRA `(.L_x_1444) ;  /* 0x0000000000807947 */ /* 0x000fec0003800000 */
.L_x_1445:
        /* <DEDUP_REMOVED lines=16> */
.L_x_1451:
        /* <DEDUP_REMOVED lines=13> */
.L_x_1450:
[----:B------:R-:W-:Y:S05]  /*6580*/  BSYNC.RECONVERGENT B2 ;  /* 0x0000000000027941 */ /* 0x000fea0003800200 */
.L_x_1449:
[----:B------:R-:W-:-:S04]  /*6590*/  FMUL.FTZ R13, R13, 1.1920928955078125e-07 ;  /* 0x340000000d0d7820 */ /* 0x000fc80000410000 */
[----:B------:R-:W-:-:S07]  /*65a0*/  FMUL.FTZ R13, R6, R13 ;  /* 0x0000000d060d7220 */ /* 0x000fce0000410000 */
.L_x_1444:
[----:B------:R-:W-:Y:S05]  /*65b0*/  BSYNC.RECONVERGENT B0 ;  /* 0x0000000000007941 */ /* 0x000fea0003800200 */
.L_x_1443:
[C---:B------:R-:W-:Y:S01]  /*65c0*/  FSETP.NAN.FTZ.AND P0, PT, |R13|.reuse, |R13|, PT ;  /* 0x4000000d0d00720b */ /* 0x040fe20003f18200 */
[----:B0-----:R-:W0:Y:S01]  /*65d0*/  MUFU.RCP R14, R2 ;  /* 0x00000002000e7308 */ /* 0x001e220000001000 */
        /* <DEDUP_REMOVED lines=26> */
.L_x_1442:
[----:B------:R-:W1:Y:S01]  /*6780*/  MUFU.RCP R11, R2 ;  /* 0x00000002000b7308 */ /* 0x000e620000001000 */
[----:B------:R-:W-:-:S04]  /*6790*/  IMAD.U32 R6, R6, 0x10000, RZ ;  /* 0x0001000006067824 */ /* 0x000fc800078e00ff */
[----:B-1----:R-:W-:-:S05]  /*67a0*/  FMUL.FTZ R6, R6, R11 ;  /* 0x0000000b06067220 */ /* 0x002fca0000410000 */
[----:B------:R-:W-:-:S07]  /*67b0*/  F2FP.BF16.F32.PACK_AB R6, RZ, R6 ;  /* 0x00000006ff06723e */ /* 0x000fce00000010ff */
.L_x_1452:
[----:B------:R-:W-:Y:S05]  /*67c0*/  BSYNC.RECONVERGENT B1 ;  /* 0x0000000000017941 */ /* 0x000fea0003800200 */
.L_x_1441:
        /* <DEDUP_REMOVED lines=33> */
.L_x_1460:
[----:B------:R-:W-:Y:S01]  /*69e0*/  FSETP.GEU.FTZ.AND P0, PT, R17, -R13, PT ;  /* 0x8000000d1100720b */ /* 0x000fe20003f1e000 */
[----:B------:R-:W-:-:S12]  /*69f0*/  FADD.FTZ R15, R15, -1 ;  /* 0xbf8000000f0f7421 */ /* 0x000fd80000010000 */
[----:B------:R-:W-:-:S07]  /*6a00*/  @!P0 FADD.FTZ R15, R15, -1 ;  /* 0xbf8000000f0f8421 */ /* 0x000fce0000010000 */
.L_x_1459:
[----:B------:R-:W-:Y:S05]  /*6a10*/  BSYNC.RECONVERGENT B2 ;  /* 0x0000000000027941 */ /* 0x000fea0003800200 */
.L_x_1458:
[----:B------:R-:W-:Y:S01]  /*6a20*/  FFMA.FTZ R14, -R13, R15, R14 ;  /* 0x0000000f0d0e7223 */ /* 0x000fe2000001010e */
[----:B------:R-:W-:Y:S06]  /*6a30*/  BRA `(.L_x_1456) ;  /* 0x0000000000807947 */ /* 0x000fec0003800000 */
.L_x_1457:
        /* <DEDUP_REMOVED lines=16> */
.L_x_1463:
        /* <DEDUP_REMOVED lines=13> */
.L_x_1462:
[----:B------:R-:W-:Y:S05]  /*6c10*/  BSYNC.RECONVERGENT B2 ;  /* 0x0000000000027941 */ /* 0x000fea0003800200 */
.L_x_1461:
[----:B------:R-:W-:-:S04]  /*6c20*/  FMUL.FTZ R14, R14, 1.1920928955078125e-07 ;  /* 0x340000000e0e7820 */ /* 0x000fc80000410000 */
[----:B------:R-:W-:-:S07]  /*6c30*/  FMUL.FTZ R14, R13, R14 ;  /* 0x0000000e0d0e7220 */ /* 0x000fce0000410000 */
.L_x_1456:
[----:B------:R-:W-:Y:S05]  /*6c40*/  BSYNC.RECONVERGENT B0 ;  /* 0x0000000000007941 */ /* 0x000fea0003800200 */
.L_x_1455:
        /* <DEDUP_REMOVED lines=28> */
.L_x_1454:
[----:B------:R-:W1:Y:S01]  /*6e10*/  MUFU.RCP R2, R2 ;  /* 0x0000000200027308 */ /* 0x000e620000001000 */
[----:B------:R-:W-:-:S04]  /*6e20*/  IMAD.U32 R11, R7, 0x10000, RZ ;  /* 0x00010000070b7824 */ /* 0x000fc800078e00ff */
[----:B-1----:R-:W-:-:S05]  /*6e30*/  FMUL.FTZ R11, R11, R2 ;  /* 0x000000020b0b7220 */ /* 0x002fca0000410000 */
[----:B------:R-:W-:-:S07]  /*6e40*/  F2FP.BF16.F32.PACK_AB R11, RZ, R11 ;  /* 0x0000000bff0b723e */ /* 0x000fce00000010ff */
.L_x_1464:
[----:B------:R-:W-:Y:S05]  /*6e50*/  BSYNC.RECONVERGENT B1 ;  /* 0x0000000000017941 */ /* 0x000fea0003800200 */
.L_x_1453:
        /* <DEDUP_REMOVED lines=33> */
.L_x_1472:
[----:B------:R-:W-:Y:S01]  /*7070*/  FSETP.GEU.FTZ.AND P0, PT, R16, -R7, PT ;  /* 0x800000071000720b */ /* 0x000fe20003f1e000 */
[----:B------:R-:W-:-:S12]  /*7080*/  FADD.FTZ R13, R13, -1 ;  /* 0xbf8000000d0d7421 */ /* 0x000fd80000010000 */
[----:B------:R-:W-:-:S07]  /*7090*/  @!P0 FADD.FTZ R13, R13, -1 ;  /* 0xbf8000000d0d8421 */ /* 0x000fce0000010000 */
.L_x_1471:
[----:B------:R-:W-:Y:S05]  /*70a0*/  BSYNC.RECONVERGENT B2 ;  /* 0x0000000000027941 */ /* 0x000fea0003800200 */
.L_x_1470:
[----:B------:R-:W-:Y:S01]  /*70b0*/  FFMA.FTZ R14, -R7, R13, R14 ;  /* 0x0000000d070e7223 */ /* 0x000fe2000001010e */
[----:B------:R-:W-:Y:S06]  /*70c0*/  BRA `(.L_x_1468) ;  /* 0x0000000000807947 */ /* 0x000fec0003800000 */
.L_x_1469:
        /* <DEDUP_REMOVED lines=16> */
.L_x_1475:
        /* <DEDUP_REMOVED lines=13> */
.L_x_1474:
[----:B------:R-:W-:Y:S05]  /*72a0*/  BSYNC.RECONVERGENT B2 ;  /* 0x0000000000027941 */ /* 0x000fea0003800200 */
.L_x_1473:
[----:B------:R-:W-:-:S04]  /*72b0*/  FMUL.FTZ R14, R14, 1.1920928955078125e-07 ;  /* 0x340000000e0e7820 */ /* 0x000fc80000410000 */
[----:B------:R-:W-:-:S07]  /*72c0*/  FMUL.FTZ R14, R7, R14 ;  /* 0x0000000e070e7220 */ /* 0x000fce0000410000 */
.L_x_1468:
[----:B------:R-:W-:Y:S05]  /*72d0*/  BSYNC.RECONVERGENT B0 ;  /* 0x0000000000007941 */ /* 0x000fea0003800200 */
.L_x_1467:
        /* <DEDUP_REMOVED lines=28> */
.L_x_1466:
[----:B------:R-:W1:Y:S01]  /*74a0*/  MUFU.RCP R3, R3 ;  /* 0x0000000300037308 */ /* 0x000e620000001000 */
[----:B------:R-:W-:-:S04]  /*74b0*/  IMAD.U32 R2, R2, 0x10000, RZ ;  /* 0x0001000002027824 */ /* 0x000fc800078e00ff */
[----:B-1----:R-:W-:-:S05]  /*74c0*/  FMUL.FTZ R2, R2, R3 ;  /* 0x0000000302027220 */ /* 0x002fca0000410000 */
[----:B------:R-:W-:-:S07]  /*74d0*/  F2FP.BF16.F32.PACK_AB R13, RZ, R2 ;  /* 0x00000002ff0d723e */ /* 0x000fce00000010ff */
.L_x_1476:
[----:B------:R-:W-:Y:S05]  /*74e0*/  BSYNC.RECONVERGENT B1 ;  /* 0x0000000000017941 */ /* 0x000fea0003800200 */
.L_x_1465:
[----:B------:R-:W1:Y:S01]  /*74f0*/  LDC.64 R2, c[0x0][0x388] ;  /* 0x0000e200ff027b82 */ /* 0x000e620000000a00 */
[----:B------:R-:W-:Y:S02]  /*7500*/  PRMT R8, R5, 0x5410, R8 ;  /* 0x0000541005087816 */ /* 0x000fe40000000008 */
[----:B------:R-:W-:Y:S02]  /*7510*/  PRMT R9, R10, 0x5410, R9 ;  /* 0x000054100a097816 */ /* 0x000fe40000000009 */
[----:B------:R-:W-:Y:S02]  /*7520*/  PRMT R12, R12, 0x5410, R6 ;  /* 0x000054100c0c7816 */ /* 0x000fe40000000006 */
[----:B------:R-:W-:Y:S01]  /*7530*/  PRMT R13, R11, 0x5410, R13 ;  /* 0x000054100b0d7816 */ /* 0x000fe2000000000d */
[----:B-1----:R-:W-:-:S04]  /*7540*/  IMAD.WIDE.U32 R2, R4, 0x2, R2 ;  /* 0x0000000204027825 */ /* 0x002fc800078e0002 */
[----:B------:R-:W-:-:S05]  /*7550*/  IMAD.WIDE.U32 R2, R0, 0x8, R2 ;  /* 0x0000000800027825 */ /* 0x000fca00078e0002 */
[----:B------:R-:W-:Y:S04]  /*7560*/  STG.E.64 desc[UR4][R2.64], R8 ;  /* 0x0000000802007986 */ /* 0x000fe8000c101b04 */
[----:B------:R-:W-:Y:S01]  /*7570*/  STG.E.64 desc[UR4][R2.64+0x400], R12 ;  /* 0x0004000c02007986 */ /* 0x000fe2000c101b04 */
[----:B------:R-:W-:Y:S05]  /*7580*/  EXIT ;  /* 0x000000000000794d */ /* 0x000fea0003800000 */
.L_x_1477:
        /* <DEDUP_REMOVED lines=15> */
.L_x_37038:


//--------------------- .text._ZN2at6native29vectorized_elementwise_kernelILi8ENS0_13BinaryFunctorIN3c108BFloat16ES4_S4_ZZZNS0_15binary_internal21div_floor_kernel_cudaERNS_18TensorIteratorBaseEENKUlvE1_clEvENKUlvE2_clEvEUlS4_S4_E_EESt5arrayIPcLm3EEEEviT0_T1_ --------------------------
	.section	.text._ZN2at6native29vectorized_elementwise_kernelILi8ENS0_13BinaryFunctorIN3c108BFloat16ES4_S4_ZZZNS0_15binary_internal21div_floor_kernel_cudaERNS_18TensorIteratorBaseEENKUlvE1_clEvENKUlvE2_clEvEUlS4_S4_E_EESt5arrayIPcLm3EEEEviT0_T1_,"ax",@progbits
	.align	128
        .global         _ZN2at6native29vectorized_elementwise_kernelILi8ENS0_13BinaryFunctorIN3c108BFloat16ES4_S4_ZZZNS0_15binary_internal21div_floor_kernel_cudaERNS_18TensorIteratorBaseEENKUlvE1_clEvENKUlvE2_clEvEUlS4_S4_E_EESt5arrayIPcLm3EEEEviT0_T1_
        .type           _ZN2at6native29vectorized_elementwise_kernelILi8ENS0_13BinaryFunctorIN3c108BFloat16ES4_S4_ZZZNS0_15binary_internal21div_floor_kernel_cudaERNS_18TensorIteratorBaseEENKUlvE1_clEvENKUlvE2_clEvEUlS4_S4_E_EESt5arrayIPcLm3EEEEviT0_T1_,@function
        .size           _ZN2at6native29vectorized_elementwise_kernelILi8ENS0_13BinaryFunctorIN3c108BFloat16ES4_S4_ZZZNS0_15binary_internal21div_floor_kernel_cudaERNS_18TensorIteratorBaseEENKUlvE1_clEvENKUlvE2_clEvEUlS4_S4_E_EESt5arrayIPcLm3EEEEviT0_T1_,(.L_x_37039 - _ZN2at6native29vectorized_elementwise_kernelILi8ENS0_13BinaryFunctorIN3c108BFloat16ES4_S4_ZZZNS0_15binary_internal21div_floor_kernel_cudaERNS_18TensorIteratorBaseEENKUlvE1_clEvENKUlvE2_clEvEUlS4_S4_E_EESt5arrayIPcLm3EEEEviT0_T1_)
        .other          _ZN2at6native29vectorized_elementwise_kernelILi8ENS0_13BinaryFunctorIN3c108BFloat16ES4_S4_ZZZNS0_15binary_internal21div_floor_kernel_cudaERNS_18TensorIteratorBaseEENKUlvE1_clEvENKUlvE2_clEvEUlS4_S4_E_EESt5arrayIPcLm3EEEEviT0_T1_,@"STO_CUDA_ENTRY STV_DEFAULT"
_ZN2at6native29vectorized_elementwise_kernelILi8ENS0_13BinaryFunctorIN3c108BFloat16ES4_S4_ZZZNS0_15binary_internal21div_floor_kernel_cudaERNS_18TensorIteratorBaseEENKUlvE1_clEvENKUlvE2_clEvEUlS4_S4_E_EESt5arrayIPcLm3EEEEviT0_T1_:
.text._ZN2at6native29vectorized_elementwise_kernelILi8ENS0_13BinaryFunctorIN3c108BFloat16ES4_S4_ZZZNS0_15binary_internal21div_floor_kernel_cudaERNS_18TensorIteratorBaseEENKUlvE1_clEvENKUlvE2_clEvEUlS4_S4_E_EESt5arrayIPcLm3EEEEviT0_T1_:
        /* <DEDUP_REMOVED lines=138> */
.L_x_1485:
[----:B------:R-:W-:Y:S05]  /*08a0*/  BSYNC.RECONVERGENT B2 ;  /* 0x0000000000027941 */ /* 0x000fea0003800200 */
.L_x_1484:
[----:B------:R-:W-:Y:S01]  /*08b0*/  FFMA.FTZ R8, -R13, R17, R8 ;  /* 0x000000110d087223 */ /* 0x000fe20000010108 */
[----:B------:R-:W-:Y:S06]  /*08c0*/  BRA `(.L_x_1482) ;  /* 0x0000000000807947 */ /* 0x000fec0003800000 */
.L_x_1483:
        /* <DEDUP_REMOVED lines=16> */
.L_x_1488:
        /* <DEDUP_REMOVED lines=13> */
.L_x_1487:
[----:B------:R-:W-:Y:S05]  /*0aa0*/  BSYNC.RECONVERGENT B2 ;  /* 0x0000000000027941 */ /* 0x000fea0003800200 */
.L_x_1486:
[----:B------:R-:W-:-:S04]  /*0ab0*/  FMUL.FTZ R13, R16, 1.1920928955078125e-07 ;  /* 0x34000000100d7820 */ /* 0x000fc80000410000 */
[----:B------:R-:W-:-:S07]  /*0ac0*/  FMUL.FTZ R8, R8, R13 ;  /* 0x0000000d08087220 */ /* 0x000fce0000410000 */
.L_x_1482:
[----:B------:R-:W-:Y:S05]  /*0ad0*/  BSYNC.RECONVERGENT B0 ;  /* 0x0000000000007941 */ /* 0x000fea0003800200 */
.L_x_1481:
        /* <DEDUP_REMOVED lines=23> */
.L_x_1489:
[----:B------:R-:W-:-:S06]  /*0c50*/  FMUL.FTZ R7, R7, R14 ;  /* 0x0000000e07077220 */ /* 0x000fcc0000410000 */
[----:B------:R-:W0:Y:S02]  /*0c60*/  F2F.BF16.F32 R7, R7 ;  /* 0x0000000700077304 */ /* 0x000e240000202000 */
[----:B0-----:R-:W-:-:S04]  /*0c70*/  SHF.L.U32 R8, R7, 0x10, RZ ;  /* 0x0000001007087819 */ /* 0x001fc800000006ff */
[----:B------:R-:W-:-:S04]  /*0c80*/  LOP3.LUT R8, RZ, 0x80000000, R8, 0xb8, !PT ;  /* 0x80000000ff087812 */ /* 0x000fc800078eb808 */
[----:B------:R-:W-:-:S07]  /*0c90*/  F2FP.BF16.F32.PACK_AB R8, RZ, R8 ;  /* 0x00000008ff08723e */ /* 0x000fce00000010ff */
.L_x_1480:
[----:B------:R-:W-:Y:S05]  /*0ca0*/  BSYNC.RECONVERGENT B1 ;  /* 0x0000000000017941 */ /* 0x000fea0003800200 */
.L_x_1479:
        /* <DEDUP_REMOVED lines=35> */
.L_x_1498:
[----:B------:R-:W-:Y:S01]  /*0ee0*/  FSETP.GEU.FTZ.AND P0, PT, R16, -R15, PT ;  /* 0x8000000f1000720b */ /* 0x000fe20003f1e000 */
[----:B------:R-:W-:-:S12]  /*0ef0*/  FADD.FTZ R7, R7, -1 ;  /* 0xbf80000007077421 */ /* 0x000fd80000010000 */
[----:B------:R-:W-:-:S07]  /*0f00*/  @!P0 FADD.FTZ R7, R7, -1 ;  /* 0xbf80000007078421 */ /* 0x000fce0000010000 */
.L_x_1497:
[----:B------:R-:W-:Y:S05]  /*0f10*/  BSYNC.RECONVERGENT B2 ;  /* 0x0000000000027941 */ /* 0x000fea0003800200 */
.L_x_1496:
[----:B------:R-:W-:Y:S01]  /*0f20*/  FFMA.FTZ R14, -R15, R7, R14 ;  /* 0x000000070f0e7223 */ /* 0x000fe2000001010e */
[----:B------:R-:W-:Y:S06]  /*0f30*/  BRA `(.L_x_1494) ;  /* 0x0000000000807947 */ /* 0x000fec0003800000 */
.L_x_1495:
        /* <DEDUP_REMOVED lines=16> */
.L_x_1501:
        /* <DEDUP_REMOVED lines=13> */
.L_x_1500:
[----:B------:R-:W-:Y:S05]  /*1110*/  BSYNC.RECONVERGENT B2 ;  /* 0x0000000000027941 */ /* 0x000fea0003800200 */
.L_x_1499:
[----:B------:R-:W-:-:S04]  /*1120*/  FMUL.FTZ R16, R16, 1.1920928955078125e-07 ;  /* 0x3400000010107820 */ /* 0x000fc80000410000 */
[----:B0-----:R-:W-:-:S07]  /*1130*/  FMUL.FTZ R14, R7, R16 ;  /* 0x00000010070e7220 */ /* 0x001fce0000410000 */
.L_x_1494:
[----:B------:R-:W-:Y:S05]  /*1140*/  BSYNC.RECONVERGENT B0 ;  /* 0x0000000000007941 */ /* 0x000fea0003800200 */
.L_x_1493:
        /* <DEDUP_REMOVED lines=28> */
.L_x_1492:
[----:B------:R-:W0:Y:S01]  /*1310*/  MUFU.RCP R10, R10 ;  /* 0x0000000a000a7308 */ /* 0x000e220000001000 */
[----:B------:R-:W-:-:S04]  /*1320*/  IMAD.U32 R7, R9, 0x10000, RZ ;  /* 0x0001000009077824 */ /* 0x000fc800078e00ff */
[----:B0-----:R-:W-:-:S05]  /*1330*/  FMUL.FTZ R7, R10, R7 ;  /* 0x000000070a077220 */ /* 0x001fca0000410000 */
[----:B------:R-:W-:-:S07]  /*1340*/  F2FP.BF16.F32.PACK_AB R7, RZ, R7 ;  /* 0x00000007ff07723e */ /* 0x000fce00000010ff */
.L_x_1491:
[----:B------:R-:W-:Y:S05]  /*1350*/  BSYNC.RECONVERGENT B1 ;  /* 0x0000000000017941 */ /* 0x000fea0003800200 */
.L_x_1490:
        /* <DEDUP_REMOVED lines=35> */
.L_x_1510:
[----:B------:R-:W-:Y:S01]  /*1590*/  FSETP.GEU.FTZ.AND P0, PT, R14, -R15, PT ;  /* 0x8000000f0e00720b */ /* 0x000fe20003f1e000 */
[----:B------:R-:W-:-:S12]  /*15a0*/  FADD.FTZ R9, R9, -1 ;  /* 0xbf80000009097421 */ /* 0x000fd80000010000 */
[----:B------:R-:W-:-:S07]  /*15b0*/  @!P0 FADD.FTZ R9, R9, -1 ;  /* 0xbf80000009098421 */ /* 0x000fce0000010000 */
.L_x_1509:
[----:B------:R-:W-:Y:S05]  /*15c0*/  BSYNC.RECONVERGENT B2 ;  /* 0x0000000000027941 */ /* 0x000fea0003800200 */
.L_x_1508:
[----:B------:R-:W-:Y:S01]  /*15d0*/  FFMA.FTZ R10, -R15, R9, R10 ;  /* 0x000000090f0a7223 */ /* 0x000fe2000001010a */
[----:B------:R-:W-:Y:S06]  /*15e0*/  BRA `(.L_x_1506) ;  /* 0x0000000000887947 */ /* 0x000fec0003800000 */
.L_x_1507:
        /* <DEDUP_REMOVED lines=17> */
.L_x_1513:
        /* <DEDUP_REMOVED lines=14> */
.L_x_1512:
[----:B------:R-:W-:Y:S05]  /*17e0*/  BSYNC.RECONVERGENT B2 ;  /* 0x0000000000027941 */ /* 0x000fea0003800200 */
.L_x_1511:
[----:B0-----:R-:W-:-:S04]  /*17f0*/  FMUL.FTZ R10, R15, 1.1920928955078125e-07 ;  /* 0x340000000f0a7820 */ /* 0x001fc80000410000 */
[----:B------:R-:W-:-:S07]  /*1800*/  FMUL.FTZ R10, R9, R10 ;  /* 0x0000000a090a7220 */ /* 0x000fce0000410000 */
.L_x_1506:
[----:B------:R-:W-:Y:S05]  /*1810*/  BSYNC.RECONVERGENT B0 ;  /* 0x0000000000007941 */ /* 0x000fea0003800200 */
.L_x_1505:
        /* <DEDUP_REMOVED lines=28> */
.L_x_1504:
[----:B------:R-:W0:Y:S01]  /*19e0*/  MUFU.RCP R20, R20 ;  /* 0x0000001400147308 */ /* 0x000e220000001000 */
[----:B------:R-:W-:-:S04]  /*19f0*/  IMAD.U32 R9, R11, 0x10000, RZ ;  /* 0x000100000b097824 */ /* 0x000fc800078e00ff */
[----:B0-----:R-:W-:-:S05]  /*1a00*/  FMUL.FTZ R9, R20, R9 ;  /* 0x0000000914097220 */ /* 0x001fca0000410000 */
[----:B------:R-:W-:-:S07]  /*1a10*/  F2FP.BF16.F32.PACK_AB R9, RZ, R9 ;  /* 0x00000009ff09723e */ /* 0x000fce00000010ff */
.L_x_1503:
[----:B------:R-:W-:Y:S05]  /*1a20*/  BSYNC.RECONVERGENT B1 ;  /* 0x0000000000017941 */ /* 0x000fea0003800200 */
.L_x_1502:
        /* <DEDUP_REMOVED lines=35> */
.L_x_1522:
[----:B------:R-:W-:Y:S01]  /*1c60*/  FSETP.GEU.FTZ.AND P0, PT, R14, -R15, PT ;  /* 0x8000000f0e00720b */ /* 0x000fe20003f1e000 */
[----:B------:R-:W-:-:S12]  /*1c70*/  FADD.FTZ R11, R11, -1 ;  /* 0xbf8000000b0b7421 */ /* 0x000fd80000010000 */
[----:B------:R-:W-:-:S07]  /*1c80*/  @!P0 FADD.FTZ R11, R11, -1 ;  /* 0xbf8000000b0b8421 */ /* 0x000fce0000010000 */
.L_x_1521:
[----:B------:R-:W-:Y:S05]  /*1c90*/  BSYNC.RECONVERGENT B2 ;  /* 0x0000000000027941 */ /* 0x000fea0003800200 */
.L_x_1520:
[----:B------:R-:W-:Y:S01]  /*1ca0*/  FFMA.FTZ R10, -R15, R11, R10 ;  /* 0x0000000b0f0a7223 */ /* 0x000fe2000001010a */
[----:B------:R-:W-:Y:S06]  /*1cb0*/  BRA `(.L_x_1518) ;  /* 0x0000000000887947 */ /* 0x000fec0003800000 */
.L_x_1519:
        /* <DEDUP_REMOVED lines=17> */
.L_x_1525:
        /* <DEDUP_REMOVED lines=14> */
.L_x_1524:
[----:B------:R-:W-:Y:S05]  /*1eb0*/  BSYNC.RECONVERGENT B2 ;  /* 0x0000000000027941 */ /* 0x000fea0003800200 */
.L_x_1523:
[----:B------:R-:W-:-:S04]  /*1ec0*/  FMUL.FTZ R15, R15, 1.1920928955078125e-07 ;  /* 0x340000000f0f7820 */ /* 0x000fc80000410000 */
[----:B------:R-:W-:-:S07]  /*1ed0*/  FMUL.FTZ R10, R10, R15 ;  /* 0x0000000f0a0a7220 */ /* 0x000fce0000410000 */
.L_x_1518:
[----:B------:R-:W-:Y:S05]  /*1ee0*/  BSYNC.RECONVERGENT B0 ;  /* 0x0000000000007941 */ /* 0x000fea0003800200 */
.L_x_1517:
        /* <DEDUP_REMOVED lines=28> */
.L_x_1516:
[----:B------:R-:W0:Y:S01]  /*20b0*/  MUFU.RCP R11, R24 ;  /* 0x00000018000b7308 */ /* 0x000e220000001000 */
[----:B------:R-:W-:-:S04]  /*20c0*/  IMAD.U32 R10, R21, 0x10000, RZ ;  /* 0x00010000150a7824 */ /* 0x000fc800078e00ff */
[----:B0-----:R-:W-:-:S05]  /*20d0*/  FMUL.FTZ R10, R11, R10 ;  /* 0x0000000a0b0a7220 */ /* 0x001fca0000410000 */
[----:B------:R-:W-:-:S07]  /*20e0*/  F2FP.BF16.F32.PACK_AB R10, RZ, R10 ;  /* 0x0000000aff0a723e */ /* 0x000fce00000010ff */
.L_x_1515:
[----:B------:R-:W-:Y:S05]  /*20f0*/  BSYNC.RECONVERGENT B1 ;  /* 0x0000000000017941 */ /* 0x000fea0003800200 */
.L_x_1514:
        /* <DEDUP_REMOVED lines=35> */
.L_x_1534:
[----:B------:R-:W-:Y:S01]  /*2330*/  FSETP.GEU.FTZ.AND P0, PT, R16, -R18, PT ;  /* 0x800000121000720b */ /* 0x000fe20003f1e000 */
[----:B------:R-:W-:-:S12]  /*2340*/  FADD.FTZ R14, R14, -1 ;  /* 0xbf8000000e0e7421 */ /* 0x000fd80000010000 */
[----:B------:R-:W-:-:S07]  /*2350*/  @!P0 FADD.FTZ R14, R14, -1 ;  /* 0xbf8000000e0e8421 */ /* 0x000fce0000010000 */
.L_x_1533:
[----:B------:R-:W-:Y:S05]  /*2360*/  BSYNC.RECONVERGENT B2 ;  /* 0x0000000000027941 */ /* 0x000fea0003800200 */
.L_x_1532:
[----:B------:R-:W-:Y:S01]  /*2370*/  FFMA.FTZ R13, -R18, R14, R13 ;  /* 0x0000000e120d7223 */ /* 0x000fe2000001010d */
[----:B------:R-:W-:Y:S06]  /*2380*/  BRA `(.L_x_1530) ;  /* 0x00000000008c7947 */ /* 0x000fec0003800000 */
.L_x_1531:
        /* <DEDUP_REMOVED lines=19> */
.L_x_1537:
        /* <DEDUP_REMOVED lines=13> */
.L_x_1536:
[----:B------:R-:W-:Y:S05]  /*2590*/  BSYNC.RECONVERGENT B2 ;  /* 0x0000000000027941 */ /* 0x000fea0003800200 */
.L_x_1535:
[----:B------:R-:W-:-:S04]  /*25a0*/  FMUL.FTZ R18, R18, 1.1920928955078125e-07 ;  /* 0x3400000012127820 */ /* 0x000fc80000410000 */
[----:B------:R-:W-:-:S07]  /*25b0*/  FMUL.FTZ R13, R13, R18 ;  /* 0x000000120d0d7220 */ /* 0x000fce0000410000 */
.L_x_1530:
[----:B------:R-:W-:Y:S05]  /*25c0*/  BSYNC.RECONVERGENT B0 ;  /* 0x0000000000007941 */ /* 0x000fea0003800200 */
.L_x_1529:
        /* <DEDUP_REMOVED lines=28> */
.L_x_1528:
[----:B------:R-:W0:Y:S01]  /*2790*/  MUFU.RCP R11, R11 ;  /* 0x0000000b000b7308 */ /* 0x000e220000001000 */
[----:B------:R-:W-:-:S04]  /*27a0*/  IMAD.U32 R0, R25, 0x10000, RZ ;  /* 0x0001000019007824 */ /* 0x000fc800078e00ff */
[----:B0-----:R-:W-:-:S05]  /*27b0*/  FMUL.FTZ R0, R11, R0 ;  /* 0x000000000b007220 */ /* 0x001fca0000410000 */
[----:B------:R-:W-:-:S07]  /*27c0*/  F2FP.BF16.F32.PACK_AB R0, RZ, R0 ;  /* 0x00000000ff00723e */ /* 0x000fce00000010ff */
.L_x_1527:
[----:B------:R-:W-:Y:S05]  /*27d0*/  BSYNC.RECONVERGENT B1 ;  /* 0x0000000000017941 */ /* 0x000fea0003800200 */
.L_x_1526:
        /* <DEDUP_REMOVED lines=35> */
.L_x_1546:
[----:B------:R-:W-:Y:S01]  /*2a10*/  FSETP.GEU.FTZ.AND P0, PT, R14, -R18, PT ;  /* 0x800000120e00720b */ /* 0x000fe20003f1e000 */
[----:B------:R-:W-:-:S12]  /*2a20*/  FADD.FTZ R16, R16, -1 ;  /* 0xbf80000010107421 */ /* 0x000fd80000010000 */
[----:B------:R-:W-:-:S07]  /*2a30*/  @!P0 FADD.FTZ R16, R16, -1 ;  /* 0xbf80000010108421 */ /* 0x000fce0000010000 */
.L_x_1545:
[----:B------:R-:W-:Y:S05]  /*2a40*/  BSYNC.RECONVERGENT B2 ;  /* 0x0000000000027941 */ /* 0x000fea0003800200 */
.L_x_1544:
[----:B------:R-:W-:Y:S01]  /*2a50*/  FFMA.FTZ R3, -R18, R16, R3 ;  /* 0x0000001012037223 */ /* 0x000fe20000010103 */
[----:B------:R-:W-:Y:S06]  /*2a60*/  BRA `(.L_x_1542) ;  /* 0x0000000000807947 */ /* 0x000fec0003800000 */
.L_x_1543:
        /* <DEDUP_REMOVED lines=16> */
.L_x_1549:
        /* <DEDUP_REMOVED lines=13> */
.L_x_1548:
[----:B------:R-:W-:Y:S05]  /*2c40*/  BSYNC.RECONVERGENT B2 ;  /* 0x0000000000027941 */ /* 0x000fea0003800200 */
.L_x_1547:
[----:B------:R-:W-:-:S04]  /*2c50*/  FMUL.FTZ R14, R15, 1.1920928955078125e-07 ;  /* 0x340000000f0e7820 */ /* 0x000fc80000410000 */
[----:B------:R-:W-:-:S07]  /*2c60*/  FMUL.FTZ R3, R3, R14 ;  /* 0x0000000e03037220 */ /* 0x000fce0000410000 */
.L_x_1542:
[----:B------:R-:W-:Y:S05]  /*2c70*/  BSYNC.RECONVERGENT B0 ;  /* 0x0000000000007941 */ /* 0x000fea0003800200 */
.L_x_1541:
        /* <DEDUP_REMOVED lines=28> */
.L_x_1540:
[----:B------:R-:W0:Y:S01]  /*2e40*/  MUFU.RCP R11, R11 ;  /* 0x0000000b000b7308 */ /* 0x000e220000001000 */
[----:B------:R-:W-:-:S04]  /*2e50*/  IMAD.U32 R2, R3, 0x10000, RZ ;  /* 0x0001000003027824 */ /* 0x000fc800078e00ff */
[----:B0-----:R-:W-:-:S05]  /*2e60*/  FMUL.FTZ R2, R11, R2 ;  /* 0x000000020b027220 */ /* 0x001fca0000410000 */
[----:B------:R-:W-:-:S07]  /*2e70*/  F2FP.BF16.F32.PACK_AB R2, RZ, R2 ;  /* 0x00000002ff02723e */ /* 0x000fce00000010ff */
.L_x_1539:
[----:B------:R-:W-:Y:S05]  /*2e80*/  BSYNC.RECONVERGENT B1 ;  /* 0x0000000000017941 */ /* 0x000fea0003800200 */
.L_x_1538:
        /* <DEDUP_REMOVED lines=35> */
.L_x_1558:
[----:B------:R-:W-:Y:S01]  /*30c0*/  FSETP.GEU.FTZ.AND P0, PT, R15, -R13, PT ;  /* 0x8000000d0f00720b */ /* 0x000fe20003f1e000 */
[----:B------:R-:W-:-:S12]  /*30d0*/  FADD.FTZ R3, R3, -1 ;  /* 0xbf80000003037421 */ /* 0x000fd80000010000 */
[----:B------:R-:W-:-:S07]  /*30e0*/  @!P0 FADD.FTZ R3, R3, -1 ;  /* 0xbf80000003038421 */ /* 0x000fce0000010000 */
.L_x_1557:
[----:B------:R-:W-:Y:S05]  /*30f0*/  BSYNC.RECONVERGENT B2 ;  /* 0x0000000000027941 */ /* 0x000fea0003800200 */
.L_x_1556:
[----:B------:R-:W-:Y:S01]  /*3100*/  FFMA.FTZ R14, -R13, R3, R14 ;  /* 0x000000030d0e7223 */ /* 0x000fe2000001010e */
[----:B------:R-:W-:Y:S06]  /*3110*/  BRA `(.L_x_1554) ;  /* 0x0000000000807947 */ /* 0x000fec0003800000 */
.L_x_1555:
        /* <DEDUP_REMOVED lines=16> */
.L_x_1561:
        /* <DEDUP_REMOVED lines=13> */
.L_x_1560:
[----:B------:R-:W-:Y:S05]  /*32f0*/  BSYNC.RECONVERGENT B2 ;  /* 0x0000000000027941 */ /* 0x000fea0003800200 */
.L_x_1559:
[----:B------:R-:W-:-:S04]  /*3300*/  FMUL.FTZ R14, R14, 1.1920928955078125e-07 ;  /* 0x340000000e0e7820 */ /* 0x000fc80000410000 */
[----:B------:R-:W-:-:S07]  /*3310*/  FMUL.FTZ R14, R3, R14 ;  /* 0x0000000e030e7220 */ /* 0x000fce0000410000 */
.L_x_1554:
[----:B------:R-:W-:Y:S05]  /*3320*/  BSYNC.RECONVERGENT B0 ;  /* 0x0000000000007941 */ /* 0x000fea0003800200 */
.L_x_1553:
        /* <DEDUP_REMOVED lines=28> */
.L_x_1552:
[----:B------:R-:W0:Y:S01]  /*34f0*/  MUFU.RCP R26, R26 ;  /* 0x0000001a001a7308 */ /* 0x000e220000001000 */
[----:B------:R-:W-:-:S04]  /*3500*/  IMAD.U32 R3, R27, 0x10000, RZ ;  /* 0x000100001b037824 */ /* 0x000fc800078e00ff */
[----:B0-----:R-:W-:-:S05]  /*3510*/  FMUL.FTZ R3, R26, R3 ;  /* 0x000000031a037220 */ /* 0x001fca0000410000 */
[----:B------:R-:W-:-:S07]  /*3520*/  F2FP.BF16.F32.PACK_AB R3, RZ, R3 ;  /* 0x00000003ff03723e */ /* 0x000fce00000010ff */
.L_x_1551:
[----:B------:R-:W-:Y:S05]  /*3530*/  BSYNC.RECONVERGENT B1 ;  /* 0x0000000000017941 */ /* 0x000fea0003800200 */
.L_x_1550:
        /* <DEDUP_REMOVED lines=35> */
.L_x_1570:
[----:B------:R-:W-:Y:S01]  /*3770*/  FSETP.GEU.FTZ.AND P0, PT, R16, -R15, PT ;  /* 0x8000000f1000720b */ /* 0x000fe20003f1e000 */
[----:B------:R-:W-:-:S12]  /*3780*/  FADD.FTZ R11, R11, -1 ;  /* 0xbf8000000b0b7421 */ /* 0x000fd80000010000 */
[----:B------:R-:W-:-:S07]  /*3790*/  @!P0 FADD.FTZ R11, R11, -1 ;  /* 0xbf8000000b0b8421 */ /* 0x000fce0000010000 */
.L_x_1569:
[----:B------:R-:W-:Y:S05]  /*37a0*/  BSYNC.RECONVERGENT B2 ;  /* 0x0000000000027941 */ /* 0x000fea0003800200 */
.L_x_1568:
[----:B------:R-:W-:Y:S01]  /*37b0*/  FFMA.FTZ R14, -R15, R11, R14 ;  /* 0x0000000b0f0e7223 */ /* 0x000fe2000001010e */
[----:B------:R-:W-:Y:S06]  /*37c0*/  BRA `(.L_x_1566) ;  /* 0x0000000000807947 */ /* 0x000fec0003800000 */
.L_x_1567:
        /* <DEDUP_REMOVED lines=16> */
.L_x_1573:
        /* <DEDUP_REMOVED lines=13> */
.L_x_1572:
[----:B------:R-:W-:Y:S05]  /*39a0*/  BSYNC.RECONVERGENT B2 ;  /* 0x0000000000027941 */ /* 0x000fea0003800200 */
.L_x_1571:
[----:B------:R-:W-:-:S04]  /*39b0*/  FMUL.FTZ R14, R14, 1.1920928955078125e-07 ;  /* 0x340000000e0e7820 */ /* 0x000fc80000410000 */
[----:B------:R-:W-:-:S07]  /*39c0*/  FMUL.FTZ R14, R11, R14 ;  /* 0x0000000e0b0e7220 */ /* 0x000fce0000410000 */
.L_x_1566:
[----:B------:R-:W-:Y:S05]  /*39d0*/  BSYNC.RECONVERGENT B0 ;  /* 0x0000000000007941 */ /* 0x000fea0003800200 */
.L_x_1565:
        /* <DEDUP_REMOVED lines=28> */
.L_x_1564:
[----:B------:R-:W1:Y:S01]  /*3ba0*/  MUFU.RCP R22, R22 ;  /* 0x0000001600167308 */ /* 0x000e620000001000 */
[----:B0-----:R-:W-:-:S04]  /*3bb0*/  IMAD.U32 R11, R23, 0x10000, RZ ;  /* 0x00010000170b7824 */ /* 0x001fc800078e00ff */
[----:B-1----:R-:W-:-:S05]  /*3bc0*/  FMUL.FTZ R11, R22, R11 ;  /* 0x0000000b160b7220 */ /* 0x002fca0000410000 */
[----:B------:R-:W-:-:S07]  /*3bd0*/  F2FP.BF16.F32.PACK_AB R11, RZ, R11 ;  /* 0x0000000bff0b723e */ /* 0x000fce00000010ff */
.L_x_1563:
[----:B------:R-:W-:Y:S05]  /*3be0*/  BSYNC.RECONVERGENT B1 ;  /* 0x0000000000017941 */ /* 0x000fea0003800200 */
.L_x_1562:
        /* <DEDUP_REMOVED lines=16> */
.L_x_1576:
[----:B------:R-:W-:-:S13]  /*3cf0*/  ISETP.GE.U32.AND P0, PT, R6, R5, PT ;  /* 0x000000050600720c */ /* 0x000fda0003f06070 */
[----:B------:R-:W-:Y:S05]  /*3d00*/  @P0 BRA `(.L_x_1578) ;  /* 0x0000000000300947 */ /* 0x000fea0003800000 */
[----:B-1----:R-:W1:Y:S01]  /*3d10*/  LDC.64 R12, c[0x0][0x388] ;  /* 0x0000e200ff0c7b82 */ /* 0x002e620000000a00 */
[----:B------:R-:W-:Y:S02]  /*3d20*/  IMAD.IADD R7, R4, 0x1, R6 ;  /* 0x0000000104077824 */ /* 0x000fe400078e0206 */
[----:B------:R-:W-:Y:S02]  /*3d30*/  VIADD R6, R6, 0x80 ;  /* 0x0000008006067836 */ /* 0x000fe40000000000 */
[----:B-1----:R-:W-:-:S05]  /*3d40*/  IMAD.WIDE.U32 R12, R7, 0x2, R12 ;  /* 0x00000002070c7825 */ /* 0x002fca00078e000c */
[----:B------:R2:W-:Y:S02]  /*3d50*/  STG.E.U16 desc[UR4][R12.64], R9 ;  /* 0x000000090c007986 */ /* 0x0005e4000c101504 */
.L_x_1577:
[----:B------:R-:W-:-:S13]  /*3d60*/  ISETP.GE.U32.AND P0, PT, R6, R5, PT ;  /* 0x000000050600720c */ /* 0x000fda0003f06070 */
[----:B------:R-:W-:Y:S05]  /*3d70*/  @P0 BRA `(.L_x_1579) ;  /* 0x0000000000300947 */ /* 0x000fea0003800000 */
[----:B-12---:R-:W1:Y:S01]  /*3d80*/  LDC.64 R8, c[0x0][0x388] ;  /* 0x0000e200ff087b82 */ /* 0x006e620000000a00 */
[----:B------:R-:W-:Y:S01]  /*3d90*/  IADD3 R7, PT, PT, R4, R6, RZ ;  /* 0x0000000604077210 */ /* 0x000fe20007ffe0ff */
[----:B------:R-:W-:-:S04]  /*3da0*/  VIADD R6, R6, 0x80 ;  /* 0x0000008006067836 */ /* 0x000fc80000000000 */
[----:B-1----:R-:W-:-:S05]  /*3db0*/  IMAD.WIDE.U32 R8, R7, 0x2, R8 ;  /* 0x0000000207087825 */ /* 0x002fca00078e0008 */
[----:B------:R2:W-:Y:S02]  /*3dc0*/  STG.E.U16 desc[UR4][R8.64], R10 ;  /* 0x0000000a08007986 */ /* 0x0005e4000c101504 */
.L_x_1578:
[----:B------:R-:W-:-:S13]  /*3dd0*/  ISETP.GE.U32.AND P0, PT, R6, R5, PT ;  /* 0x000000050600720c */ /* 0x000fda0003f06070 */
[----:B------:R-:W-:Y:S05]  /*3de0*/  @P0 BRA `(.L_x_1580) ;  /* 0x0000000000340947 */ /* 0x000fea0003800000 */
[----:B--2---:R-:W2:Y:S01]  /*3df0*/  LDC.64 R8, c[0x0][0x388] ;  /* 0x0000e200ff087b82 */ /* 0x004ea20000000a00 */
[----:B-1----:R-:W-:Y:S02]  /*3e00*/  IMAD.IADD R7, R4, 0x1, R6 ;  /* 0x0000000104077824 */ /* 0x002fe400078e0206 */
[----:B------:R-:W-:Y:S02]  /*3e10*/  VIADD R6, R6, 0x80 ;  /* 0x0000008006067836 */ /* 0x000fe40000000000 */
[----:B--2---:R-:W-:-:S05]  /*3e20*/  IMAD.WIDE.U32 R8, R7, 0x2, R8 ;  /* 0x0000000207087825 */ /* 0x004fca00078e0008 */
[----:B------:R3:W-:Y:S02]  /*3e30*/  STG.E.U16 desc[UR4][R8.64], R0 ;  /* 0x0000000008007986 */ /* 0x0007e4000c101504 */
.L_x_1579:
        /* <DEDUP_REMOVED lines=8> */
.L_x_1580:
[----:B------:R-:W-:Y:S05]  /*3ec0*/  BSYNC.RELIABLE B1 ;  /* 0x0000000000017941 */ /* 0x000fea0003800100 */
.L_x_1575:
[----:B------:R-:W-:-:S13]  /*3ed0*/  ISETP.GE.U32.AND P0, PT, R6, R5, PT ;  /* 0x000000050600720c */ /* 0x000fda0003f06070 */
[----:B--23--:R-:W2:Y:S01]  /*3ee0*/  @!P0 LDC.64 R8, c[0x0][0x388] ;  /* 0x0000e200ff088b82 */ /* 0x00cea20000000a00 */
[----:B-1----:R-:W-:Y:S01]  /*3ef0*/  @!P0 IADD3 R7, PT, PT, R4, R6, RZ ;  /* 0x0000000604078210 */ /* 0x002fe20007ffe0ff */
[----:B------:R-:W-:-:S04]  /*3f00*/  @!P0 VIADD R6, R6, 0x80 ;  /* 0x0000008006068836 */ /* 0x000fc80000000000 */
[----:B--2---:R-:W-:-:S05]  /*3f10*/  @!P0 IMAD.WIDE.U32 R8, R7, 0x2, R8 ;  /* 0x0000000207088825 */ /* 0x004fca00078e0008 */
[----:B------:R4:W-:Y:S02]  /*3f20*/  @!P0 STG.E.U16 desc[UR4][R8.64], R3 ;  /* 0x0000000308008986 */ /* 0x0009e4000c101504 */
.L_x_1581:
[----:B------:R-:W-:Y:S05]  /*3f30*/  BSYNC.RECONVERGENT B0 ;  /* 0x0000000000007941 */ /* 0x000fea0003800200 */
.L_x_1574:
        /* <DEDUP_REMOVED lines=8> */
.L_x_1478:
[----:B------:R-:W0:Y:S01]  /*3fc0*/  S2R R0, SR_TID.X ;  /* 0x0000000000007919 */ /* 0x000e220000002100 */
[----:B------:R-:W1:Y:S08]  /*3fd0*/  LDC.64 R2, c[0x0][0x398] ;  /* 0x0000e600ff027b82 */ /* 0x000e700000000a00 */
[----:B------:R-:W2:Y:S01]  /*3fe0*/  LDC.64 R6, c[0x0][0x390] ;  /* 0x0000e400ff067b82 */ /* 0x000ea20000000a00 */
[----:B-1----:R-:W-:-:S04]  /*3ff0*/  IMAD.WIDE.U32 R2, R4, 0x2, R2 ;  /* 0x0000000204027825 */ /* 0x002fc800078e0002 */
[----:B0-----:R-:W-:-:S06]  /*4000*/  IMAD.WIDE.U32 R14, R0, 0x10, R2 ;  /* 0x00000010000e7825 */ /* 0x001fcc00078e0002 */
[----:B------:R-:W3:Y:S01]  /*4010*/  LDG.E.128 R12, desc[UR4][R14.64] ;  /* 0x000000040e0c7981 */ /* 0x000ee2000c1e1d00 */
[----:B--2---:R-:W-:-:S04]  /*4020*/  IMAD.WIDE.U32 R2, R4, 0x2, R6 ;  /* 0x0000000204027825 */ /* 0x004fc800078e0006 */
[----:B------:R-:W-:-:S06]  /*4030*/  IMAD.WIDE.U32 R8, R0, 0x10, R2 ;  /* 0x0000001000087825 */ /* 0x000fcc00078e0002 */
[----:B------:R-:W2:Y:S01]  /*4040*/  LDG.E.128 R8, desc[UR4][R8.64] ;  /* 0x0000000408087981 */ /* 0x000ea2000c1e1d00 */
[----:B------:R-:W-:Y:S01]  /*4050*/  BSSY.RECONVERGENT B1, `(.L_x_1582) ;  /* 0x0000068000017945 */ /* 0x000fe20003800200 */
[C---:B---3--:R-:W-:Y:S01]  /*4060*/  IMAD.U32 R3, R12.reuse, 0x10000, RZ ;  /* 0x000100000c037824 */ /* 0x048fe200078e00ff */
[----:B------:R-:W-:-:S04]  /*4070*/  PRMT R12, R12, 0x7632, R12 ;  /* 0x000076320c0c7816 */ /* 0x000fc8000000000c */
[----:B------:R-:W-:-:S13]  /*4080*/  FSETP.NEU.FTZ.AND P0, PT, R3, RZ, PT ;  /* 0x000000ff0300720b */ /* 0x000fda0003f1d000 */
[----:B------:R-:W0:Y:S01]  /*4090*/  @!P0 MUFU.RCP R5, R3 ;  /* 0x0000000300058308 */ /* 0x000e220000001000 */
[----:B--2---:R-:W-:-:S04]  /*40a0*/  @!P0 IMAD.U32 R2, R8, 0x10000, RZ ;  /* 0x0001000008028824 */ /* 0x004fc800078e00ff */
        /* <DEDUP_REMOVED lines=34> */
.L_x_1588:
[----:B------:R-:W-:Y:S05]  /*42d0*/  BSYNC.RECONVERGENT B2 ;  /* 0x0000000000027941 */ /* 0x000fea0003800200 */
.L_x_1587:
[----:B------:R-:W-:Y:S01]  /*42e0*/  FFMA.FTZ R6, -R5, R7, R6 ;  /* 0x0000000705067223 */ /* 0x000fe20000010106 */
[----:B------:R-:W-:Y:S06]  /*42f0*/  BRA `(.L_x_1585) ;  /* 0x0000000000807947 */ /* 0x000fec0003800000 */
.L_x_1586:
        /* <DEDUP_REMOVED lines=16> */
.L_x_1591:
        /* <DEDUP_REMOVED lines=13> */
.L_x_1590:
[----:B------:R-:W-:Y:S05]  /*44d0*/  BSYNC.RECONVERGENT B2 ;  /* 0x0000000000027941 */ /* 0x000fea0003800200 */
.L_x_1589:
[----:B------:R-:W-:-:S04]  /*44e0*/  FMUL.FTZ R6, R6, 1.1920928955078125e-07 ;  /* 0x3400000006067820 */ /* 0x000fc80000410000 */
[----:B------:R-:W-:-:S07]  /*44f0*/  FMUL.FTZ R6, R5, R6 ;  /* 0x0000000605067220 */ /* 0x000fce0000410000 */
.L_x_1585:
[----:B------:R-:W-:Y:S05]  /*4500*/  BSYNC.RECONVERGENT B0 ;  /* 0x0000000000007941 */ /* 0x000fea0003800200 */
.L_x_1584:
        /* <DEDUP_REMOVED lines=23> */
.L_x_1592:
[----:B------:R-:W-:-:S04]  /*4680*/  FMUL.FTZ R6, R2, R6 ;  /* 0x0000000602067220 */ /* 0x000fc80000410000 */
[----:B------:R-:W1:Y:S02]  /*4690*/  F2F.BF16.F32 R2, R6 ;  /* 0x0000000600027304 */ /* 0x000e640000202000 */
[----:B-1----:R-:W-:-:S05]  /*46a0*/  IMAD.U32 R2, R2, 0x10000, RZ ;  /* 0x0001000002027824 */ /* 0x002fca00078e00ff */
[----:B------:R-:W-:-:S04]  /*46b0*/  LOP3.LUT R2, RZ, 0x80000000, R2, 0xb8, !PT ;  /* 0x80000000ff027812 */ /* 0x000fc800078eb802 */
[----:B------:R-:W-:-:S07]  /*46c0*/  F2FP.BF16.F32.PACK_AB R2, RZ, R2 ;  /* 0x00000002ff02723e */ /* 0x000fce00000010ff */
.L_x_1583:
[----:B------:R-:W-:Y:S05]  /*46d0*/  BSYNC.RECONVERGENT B1 ;  /* 0x0000000000017941 */ /* 0x000fea0003800200 */
.L_x_1582:
        /* <DEDUP_REMOVED lines=33> */
.L_x_1600:
[----:B------:R-:W-:Y:S01]  /*48f0*/  FSETP.GEU.FTZ.AND P0, PT, R17, -R5, PT ;  /* 0x800000051100720b */ /* 0x000fe20003f1e000 */
[----:B------:R-:W-:-:S12]  /*4900*/  FADD.FTZ R7, R7, -1 ;  /* 0xbf80000007077421 */ /* 0x000fd80000010000 */
[----:B------:R-:W-:-:S07]  /*4910*/  @!P0 FADD.FTZ R7, R7, -1 ;  /* 0xbf80000007078421 */ /* 0x000fce0000010000 */
.L_x_1599:
[----:B------:R-:W-:Y:S05]  /*4920*/  BSYNC.RECONVERGENT B2 ;  /* 0x0000000000027941 */ /* 0x000fea0003800200 */
.L_x_1598:
[----:B------:R-:W-:Y:S01]  /*4930*/  FFMA.FTZ R6, -R5, R7, R6 ;  /* 0x0000000705067223 */ /* 0x000fe20000010106 */
[----:B------:R-:W-:Y:S06]  /*4940*/  BRA `(.L_x_1596) ;  /* 0x0000000000807947 */ /* 0x000fec0003800000 */
.L_x_1597:
        /* <DEDUP_REMOVED lines=16> */
.L_x_1603:
        /* <DEDUP_REMOVED lines=13> */
.L_x_1602:
[----:B------:R-:W-:Y:S05]  /*4b20*/  BSYNC.RECONVERGENT B2 ;  /* 0x0000000000027941 */ /* 0x000fea0003800200 */
.L_x_1601:
[----:B------:R-:W-:-:S04]  /*4b30*/  FMUL.FTZ R6, R6, 1.1920928955078125e-07 ;  /* 0x3400000006067820 */ /* 0x000fc80000410000 */
[----:B------:R-:W-:-:S07]  /*4b40*/  FMUL.FTZ R6, R5, R6 ;  /* 0x0000000605067220 */ /* 0x000fce0000410000 */
.L_x_1596:
[----:B------:R-:W-:Y:S05]  /*4b50*/  BSYNC.RECONVERGENT B0 ;  /* 0x0000000000007941 */ /* 0x000fea0003800200 */
.L_x_1595:
        /* <DEDUP_REMOVED lines=28> */
.L_x_1594:
[----:B------:R-:W1:Y:S01]  /*4d20*/  MUFU.RCP R12, R12 ;  /* 0x0000000c000c7308 */ /* 0x000e620000001000 */
[----:B------:R-:W-:-:S04]  /*4d30*/  IMAD.U32 R3, R3, 0x10000, RZ ;  /* 0x0001000003037824 */ /* 0x000fc800078e00ff */
[----:B-1----:R-:W-:-:S05]  /*4d40*/  FMUL.FTZ R3, R3, R12 ;  /* 0x0000000c03037220 */ /* 0x002fca0000410000 */
[----:B------:R-:W-:-:S07]  /*4d50*/  F2FP.BF16.F32.PACK_AB R3, RZ, R3 ;  /* 0x00000003ff03723e */ /* 0x000fce00000010ff */
.L_x_1604:
[----:B------:R-:W-:Y:S05]  /*4d60*/  BSYNC.RECONVERGENT B1 ;  /* 0x0000000000017941 */ /* 0x000fea0003800200 */
.L_x_1593:
        /* <DEDUP_REMOVED lines=33> */
.L_x_1612:
[----:B------:R-:W-:Y:S01]  /*4f80*/  FSETP.GEU.FTZ.AND P0, PT, R17, -R7, PT ;  /* 0x800000071100720b */ /* 0x000fe20003f1e000 */
[----:B------:R-:W-:-:S12]  /*4f90*/  FADD.FTZ R19, R19, -1 ;  /* 0xbf80000013137421 */ /* 0x000fd80000010000 */
[----:B------:R-:W-:-:S07]  /*4fa0*/  @!P0 FADD.FTZ R19, R19, -1 ;  /* 0xbf80000013138421 */ /* 0x000fce0000010000 */
.L_x_1611:
[----:B------:R-:W-:Y:S05]  /*4fb0*/  BSYNC.RECONVERGENT B2 ;  /* 0x0000000000027941 */ /* 0x000fea0003800200 */
.L_x_1610:
[----:B------:R-:W-:Y:S01]  /*4fc0*/  FFMA.FTZ R8, -R7, R19, R8 ;  /* 0x0000001307087223 */ /* 0x000fe20000010108 */
[----:B------:R-:W-:Y:S06]  /*4fd0*/  BRA `(.L_x_1608) ;  /* 0x0000000000807947 */ /* 0x000fec0003800000 */
.L_x_1609:
[----:B0-----:R-:W-:Y:S01]  /*4fe0*/  LOP3.LUT R7, R17, 0xff800000, RZ, 0xc0, !PT ;  /* 0xff80000011077812 */ /* 0x001fe200078ec0ff */
        /* <DEDUP_REMOVED lines=15> */
.L_x_1615:
        /* <DEDUP_REMOVED lines=13> */
.L_x_1614:
[----:B------:R-:W-:Y:S05]  /*51b0*/  BSYNC.RECONVERGENT B2 ;  /* 0x0000000000027941 */ /* 0x000fea0003800200 */
.L_x_1613:
[----:B------:R-:W-:-:S04]  /*51c0*/  FMUL.FTZ R8, R8, 1.1920928955078125e-07 ;  /* 0x3400000008087820 */ /* 0x000fc80000410000 */
[----:B------:R-:W-:-:S07]  /*51d0*/  FMUL.FTZ R8, R7, R8 ;  /* 0x0000000807087220 */ /* 0x000fce0000410000 */
.L_x_1608:
[----:B------:R-:W-:Y:S05]  /*51e0*/  BSYNC.RECONVERGENT B0 ;  /* 0x0000000000007941 */ /* 0x000fea0003800200 */
.L_x_1607:
        /* <DEDUP_REMOVED lines=28> */
.L_x_1606:
[----:B------:R-:W1:Y:S01]  /*53b0*/  MUFU.RCP R6, R6 ;  /* 0x0000000600067308 */ /* 0x000e620000001000 */
[----:B------:R-:W-:-:S04]  /*53c0*/  IMAD.U32 R5, R9, 0x10000, RZ ;  /* 0x0001000009057824 */ /* 0x000fc800078e00ff */
[----:B-1----:R-:W-:-:S05]  /*53d0*/  FMUL.FTZ R5, R5, R6 ;  /* 0x0000000605057220 */ /* 0x002fca0000410000 */
[----:B------:R-:W-:-:S07]  /*53e0*/  F2FP.BF16.F32.PACK_AB R5, RZ, R5 ;  /* 0x00000005ff05723e */ /* 0x000fce00000010ff */
.L_x_1616:
[----:B------:R-:W-:Y:S05]  /*53f0*/  BSYNC.RECONVERGENT B1 ;  /* 0x0000000000017941 */ /* 0x000fea0003800200 */
.L_x_1605:
        /* <DEDUP_REMOVED lines=33> */
.L_x_1624:
[----:B------:R-:W-:Y:S01]  /*5610*/  FSETP.GEU.FTZ.AND P0, PT, R16, -R7, PT ;  /* 0x800000071000720b */ /* 0x000fe20003f1e000 */
[----:B------:R-:W-:-:S12]  /*5620*/  FADD.FTZ R9, R9, -1 ;  /* 0xbf80000009097421 */ /* 0x000fd80000010000 */
[----:B------:R-:W-:-:S07]  /*5630*/  @!P0 FADD.FTZ R9, R9, -1 ;  /* 0xbf80000009098421 */ /* 0x000fce0000010000 */
.L_x_1623:
[----:B------:R-:W-:Y:S05]  /*5640*/  BSYNC.RECONVERGENT B2 ;  /* 0x0000000000027941 */ /* 0x000fea0003800200 */
.L_x_1622:
[----:B------:R-:W-:Y:S01]  /*5650*/  FFMA.FTZ R8, -R7, R9, R8 ;  /* 0x0000000907087223 */ /* 0x000fe20000010108 */
[----:B------:R-:W-:Y:S06]  /*5660*/  BRA `(.L_x_1620) ;  /* 0x0000000000807947 */ /* 0x000fec0003800000 */
.L_x_1621:
[----:B0-----:R-:W-:Y:S01]  /*5670*/  LOP3.LUT R7, R9, 0xff800000, RZ, 0xc0, !PT ;  /* 0xff80000009077812 */ /* 0x001fe200078ec0ff */
        /* <DEDUP_REMOVED lines=15> */
.L_x_1627:
        /* <DEDUP_REMOVED lines=13> */
.L_x_1626:
[----:B------:R-:W-:Y:S05]  /*5840*/  BSYNC.RECONVERGENT B2 ;  /* 0x0000000000027941 */ /* 0x000fea0003800200 */
.L_x_1625:
[----:B------:R-:W-:-:S04]  /*5850*/  FMUL.FTZ R8, R8, 1.1920928955078125e-07 ;  /* 0x3400000008087820 */ /* 0x000fc80000410000 */
[----:B------:R-:W-:-:S07]  /*5860*/  FMUL.FTZ R8, R7, R8 ;  /* 0x0000000807087220 */ /* 0x000fce0000410000 */
.L_x_1620:
[----:B------:R-:W-:Y:S05]  /*5870*/  BSYNC.RECONVERGENT B0 ;  /* 0x0000000000007941 */ /* 0x000fea0003800200 */
.L_x_1619:
[C---:B------:R-:W-:Y:S02]  /*5880*/  FSETP.NAN.FTZ.AND P0, PT, |R8|.reuse, |R8|, PT ;  /* 0x400000080800720b */ /* 0x040fe40003f18200 */
[C---:B0-----:R-:W-:Y:S02]  /*5890*/  LOP3.LUT R7, R8.reuse, 0x80000000, R6, 0xb8, !PT ;  /* 0x8000000008077812 */ /* 0x041fe400078eb806 */
        /* <DEDUP_REMOVED lines=26> */
.L_x_1618:
[----:B------:R-:W1:Y:S01]  /*5a40*/  MUFU.RCP R13, R13 ;  /* 0x0000000d000d7308 */ /* 0x000e620000001000 */
[----:B------:R-:W-:-:S04]  /*5a50*/  IMAD.U32 R6, R6, 0x10000, RZ ;  /* 0x0001000006067824 */ /* 0x000fc800078e00ff */
[----:B-1----:R-:W-:-:S05]  /*5a60*/  FMUL.FTZ R6, R6, R13 ;  /* 0x0000000d06067220 */ /* 0x002fca0000410000 */
[----:B------:R-:W-:-:S07]  /*5a70*/  F2FP.BF16.F32.PACK_AB R8, RZ, R6 ;  /* 0x00000006ff08723e */ /* 0x000fce00000010ff */
.L_x_1628:
[----:B------:R-:W-:Y:S05]  /*5a80*/  BSYNC.RECONVERGENT B1 ;  /* 0x0000000000017941 */ /* 0x000fea0003800200 */
.L_x_1617:
[C---:B0-----:R-:W-:Y:S01]  /*5a90*/  IMAD.U32 R7, R14.reuse, 0x10000, RZ ;  /* 0x000100000e077824 */ /* 0x041fe200078e00ff */
        /* <DEDUP_REMOVED lines=32> */
.L_x_1636:
[----:B------:R-:W-:Y:S01]  /*5ca0*/  FSETP.GEU.FTZ.AND P0, PT, R18, -R9, PT ;  /* 0x800000091200720b */ /* 0x000fe20003f1e000 */
[----:B------:R-:W-:-:S12]  /*5cb0*/  FADD.FTZ R13, R13, -1 ;  /* 0xbf8000000d0d7421 */ /* 0x000fd80000010000 */
[----:B------:R-:W-:-:S07]  /*5cc0*/  @!P0 FADD.FTZ R13, R13, -1 ;  /* 0xbf8000000d0d8421 */ /* 0x000fce0000010000 */
.L_x_1635:
[----:B------:R-:W-:Y:S05]  /*5cd0*/  BSYNC.RECONVERGENT B2 ;  /* 0x0000000000027941 */ /* 0x000fea0003800200 */
.L_x_1634:
[----:B------:R-:W-:Y:S01]  /*5ce0*/  FFMA.FTZ R12, -R9, R13, R12 ;  /* 0x0000000d090c7223 */ /* 0x000fe2000001010c */
[----:B------:R-:W-:Y:S06]  /*5cf0*/  BRA `(.L_x_1632) ;  /* 0x0000000000807947 */ /* 0x000fec0003800000 */
.L_x_1633:
        /* <DEDUP_REMOVED lines=16> */
.L_x_1639:
        /* <DEDUP_REMOVED lines=13> */
.L_x_1638:
[----:B------:R-:W-:Y:S05]  /*5ed0*/  BSYNC.RECONVERGENT B2 ;  /* 0x0000000000027941 */ /* 0x000fea0003800200 */
.L_x_1637:
[----:B------:R-:W-:-:S04]  /*5ee0*/  FMUL.FTZ R12, R12, 1.1920928955078125e-07 ;  /* 0x340000000c0c7820 */ /* 0x000fc80000410000 */
[----:B------:R-:W-:-:S07]  /*5ef0*/  FMUL.FTZ R12, R9, R12 ;  /* 0x0000000c090c7220 */ /* 0x000fce0000410000 */
.L_x_1632:
[----:B------:R-:W-:Y:S05]  /*5f00*/  BSYNC.RECONVERGENT B0 ;  /* 0x0000000000007941 */ /* 0x000fea0003800200 */
.L_x_1631:
        /* <DEDUP_REMOVED lines=28> */
.L_x_1630:
[----:B------:R-:W0:Y:S01]  /*60d0*/  MUFU.RCP R7, R7 ;  /* 0x0000000700077308 */ /* 0x000e220000001000 */
[----:B------:R-:W-:-:S04]  /*60e0*/  IMAD.U32 R6, R10, 0x10000, RZ ;  /* 0x000100000a067824 */ /* 0x000fc800078e00ff */
[----:B0-----:R-:W-:-:S05]  /*60f0*/  FMUL.FTZ R6, R6, R7 ;  /* 0x0000000706067220 */ /* 0x001fca0000410000 */
[----:B------:R-:W-:-:S07]  /*6100*/  F2FP.BF16.F32.PACK_AB R6, RZ, R6 ;  /* 0x00000006ff06723e */ /* 0x000fce00000010ff */
.L_x_1640:
[----:B------:R-:W-:Y:S05]  /*6110*/  BSYNC.RECONVERGENT B1 ;  /* 0x0000000000017941 */ /* 0x000fea0003800200 */
.L_x_1629:
        /* <DEDUP_REMOVED lines=33> */
.L_x_1648:
[----:B------:R-:W-:Y:S01]  /*6330*/  FSETP.GEU.FTZ.AND P0, PT, R13, -R9, PT ;  /* 0x800000090d00720b */ /* 0x000fe20003f1e000 */
[----:B------:R-:W-:-:S12]  /*6340*/  FADD.FTZ R17, R17, -1 ;  /* 0xbf80000011117421 */ /* 0x000fd80000010000 */
[----:B------:R-:W-:-:S07]  /*6350*/  @!P0 FADD.FTZ R17, R17, -1 ;  /* 0xbf80000011118421 */ /* 0x000fce0000010000 */
.L_x_1647:
[----:B------:R-:W-:Y:S05]  /*6360*/  BSYNC.RECONVERGENT B2 ;  /* 0x0000000000027941 */ /* 0x000fea0003800200 */
.L_x_1646:
[----:B------:R-:W-:Y:S01]  /*6370*/  FFMA.FTZ R10, -R9, R17, R10 ;  /* 0x00000011090a7223 */ /* 0x000fe2000001010a */
[----:B------:R-:W-:Y:S06]  /*6380*/  BRA `(.L_x_1644) ;  /* 0x0000000000807947 */ /* 0x000fec0003800000 */
.L_x_1645:
        /* <DEDUP_REMOVED lines=16> */
.L_x_1651:
        /* <DEDUP_REMOVED lines=13> */
.L_x_1650:
[----:B------:R-:W-:Y:S05]  /*6560*/  BSYNC.RECONVERGENT B2 ;  /* 0x0000000000027941 */ /* 0x000fea0003800200 */
.L_x_1649:
[----:B------:R-:W-:-:S04]  /*6570*/  FMUL.FTZ R10, R10, 1.1920928955078125e-07 ;  /* 0x340000000a0a7820 */ /* 0x000fc80000410000 */
[----:B------:R-:W-:-:S07]  /*6580*/  FMUL.FTZ R10, R9, R10 ;  /* 0x0000000a090a7220 */ /* 0x000fce0000410000 */
.L_x_1644:
[----:B------:R-:W-:Y:S05]  /*6590*/  BSYNC.RECONVERGENT B0 ;  /* 0x0000000000007941 */ /* 0x000fea0003800200 */
.L_x_1643:
        /* <DEDUP_REMOVED lines=28> */
.L_x_1642:
[----:B------:R-:W1:Y:S01]  /*6760*/  MUFU.RCP R14, R14 ;  /* 0x0000000e000e7308 */ /* 0x000e620000001000 */
[----:B------:R-:W-:-:S04]  /*6770*/  IMAD.U32 R7, R7, 0x10000, RZ ;  /* 0x0001000007077824 */ /* 0x000fc800078e00ff */
[----:B-1----:R-:W-:-:S05]  /*6780*/  FMUL.FTZ R7, R7, R14 ;  /* 0x0000000e07077220 */ /* 0x002fca0000410000 */
[----:B------:R-:W-:-:S07]  /*6790*/  F2FP.BF16.F32.PACK_AB R9, RZ, R7 ;  /* 0x00000007ff09723e */ /* 0x000fce00000010ff */
.L_x_1652:
[----:B------:R-:W-:Y:S05]  /*67a0*/  BSYNC.RECONVERGENT B1 ;  /* 0x0000000000017941 */ /* 0x000fea0003800200 */
.L_x_1641:
        /* <DEDUP_REMOVED lines=33> */
.L_x_1660:
[----:B------:R-:W-:Y:S01]  /*69c0*/  FSETP.GEU.FTZ.AND P0, PT, R17, -R12, PT ;  /* 0x8000000c1100720b */ /* 0x000fe20003f1e000 */
[----:B------:R-:W-:-:S12]  /*69d0*/  FADD.FTZ R14, R14, -1 ;  /* 0xbf8000000e0e7421 */ /* 0x000fd80000010000 */
[----:B------:R-:W-:-:S07]  /*69e0*/  @!P0 FADD.FTZ R14, R14, -1 ;  /* 0xbf8000000e0e8421 */ /* 0x000fce0000010000 */
.L_x_1659:
[----:B------:R-:W-:Y:S05]  /*69f0*/  BSYNC.RECONVERGENT B2 ;  /* 0x0000000000027941 */ /* 0x000fea0003800200 */
.L_x_1658:
[----:B------:R-:W-:Y:S01]  /*6a00*/  FFMA.FTZ R13, -R12, R14, R13 ;  /* 0x0000000e0c0d7223 */ /* 0x000fe2000001010d */
[----:B------:R-:W-:Y:S06]  /*6a10*/  BRA `(.L_x_1656) ;  /* 0x0000000000807947 */ /* 0x000fec0003800000 */
.L_x_1657:
        /* <DEDUP_REMOVED lines=16> */
.L_x_1663:
        /* <DEDUP_REMOVED lines=13> */
.L_x_1662:
[----:B------:R-:W-:Y:S05]  /*6bf0*/  BSYNC.RECONVERGENT B2 ;  /* 0x0000000000027941 */ /* 0x000fea0003800200 */
.L_x_1661:
[----:B------:R-:W-:-:S04]  /*6c00*/  FMUL.FTZ R13, R13, 1.1920928955078125e-07 ;  /* 0x340000000d0d7820 */ /* 0x000fc80000410000 */
[----:B------:R-:W-:-:S07]  /*6c10*/  FMUL.FTZ R13, R12, R13 ;  /* 0x0000000d0c0d7220 */ /* 0x000fce0000410000 */
.L_x_1656:
[----:B------:R-:W-:Y:S05]  /*6c20*/  BSYNC.RECONVERGENT B0 ;  /* 0x0000000000007941 */ /* 0x000fea0003800200 */
.L_x_1655:
        /* <DEDUP_REMOVED lines=28> */
.L_x_1654:
[----:B------:R-:W1:Y:S01]  /*6df0*/  MUFU.RCP R7, R7 ;  /* 0x0000000700077308 */ /* 0x000e620000001000 */
[----:B------:R-:W-:-:S04]  /*6e00*/  IMAD.U32 R10, R11, 0x10000, RZ ;  /* 0x000100000b0a7824 */ /* 0x000fc800078e00ff */
[----:B-1----:R-:W-:-:S05]  /*6e10*/  FMUL.FTZ R10, R10, R7 ;  /* 0x000000070a0a7220 */ /* 0x002fca0000410000 */
[----:B------:R-:W-:-:S07]  /*6e20*/  F2FP.BF16.F32.PACK_AB R7, RZ, R10 ;  /* 0x0000000aff07723e */ /* 0x000fce00000010ff */
.L_x_1664:
[----:B------:R-:W-:Y:S05]  /*6e30*/  BSYNC.RECONVERGENT B1 ;  /* 0x0000000000017941 */ /* 0x000fea0003800200 */
.L_x_1653:
        /* <DEDUP_REMOVED lines=33> */
.L_x_1672:
[----:B------:R-:W-:Y:S01]  /*7050*/  FSETP.GEU.FTZ.AND P0, PT, R16, -R11, PT ;  /* 0x8000000b1000720b */ /* 0x000fe20003f1e000 */
[----:B------:R-:W-:-:S12]  /*7060*/  FADD.FTZ R13, R13, -1 ;  /* 0xbf8000000d0d7421 */ /* 0x000fd80000010000 */
[----:B------:R-:W-:-:S07]  /*7070*/  @!P0 FADD.FTZ R13, R13, -1 ;  /* 0xbf8000000d0d8421 */ /* 0x000fce0000010000 */
.L_x_1671:
[----:B------:R-:W-:Y:S05]  /*7080*/  BSYNC.RECONVERGENT B2 ;  /* 0x0000000000027941 */ /* 0x000fea0003800200 */
.L_x_1670:
[----:B------:R-:W-:Y:S01]  /*7090*/  FFMA.FTZ R12, -R11, R13, R12 ;  /* 0x0000000d0b0c7223 */ /* 0x000fe2000001010c */
[----:B------:R-:W-:Y:S06]  /*70a0*/  BRA `(.L_x_1668) ;  /* 0x0000000000807947 */ /* 0x000fec0003800000 */
.L_x_1669:
        /* <DEDUP_REMOVED lines=16> */
.L_x_1675:
        /* <DEDUP_REMOVED lines=13> */
.L_x_1674:
[----:B------:R-:W-:Y:S05]  /*7280*/  BSYNC.RECONVERGENT B2 ;  /* 0x0000000000027941 */ /* 0x000fea0003800200 */
.L_x_1673:
[----:B------:R-:W-:-:S04]  /*7290*/  FMUL.FTZ R12, R12, 1.1920928955078125e-07 ;  /* 0x340000000c0c7820 */ /* 0x000fc80000410000 */
[----:B------:R-:W-:-:S07]  /*72a0*/  FMUL.FTZ R12, R11, R12 ;  /* 0x0000000c0b0c7220 */ /* 0x000fce0000410000 */
.L_x_1668:
[----:B------:R-:W-:Y:S05]  /*72b0*/  BSYNC.RECONVERGENT B0 ;  /* 0x0000000000007941 */ /* 0x000fea0003800200 */
.L_x_1667:
        /* <DEDUP_REMOVED lines=28> */
.L_x_1666:
[----:B------:R-:W1:Y:S01]  /*7480*/  MUFU.RCP R15, R15 ;  /* 0x0000000f000f7308 */ /* 0x000e620000001000 */
[----:B------:R-:W-:-:S04]  /*7490*/  IMAD.U32 R10, R10, 0x10000, RZ ;  /* 0x000100000a0a7824 */ /* 0x000fc800078e00ff */
[----:B-1----:R-:W-:-:S05]  /*74a0*/  FMUL.FTZ R10, R10, R15 ;  /* 0x0000000f0a0a7220 */ /* 0x002fca0000410000 */
[----:B------:R-:W-:-:S07]  /*74b0*/  F2FP.BF16.F32.PACK_AB R12, RZ, R10 ;  /* 0x0000000aff0c723e */ /* 0x000fce00000010ff */
.L_x_1676:
[----:B------:R-:W-:Y:S05]  /*74c0*/  BSYNC.RECONVERGENT B1 ;  /* 0x0000000000017941 */ /* 0x000fea0003800200 */
.L_x_1665:
[----:B------:R-:W1:Y:S01]  /*74d0*/  LDC.64 R10, c[0x0][0x388] ;  /* 0x0000e200ff0a7b82 */ /* 0x000e620000000a00 */
[----:B------:R-:W-:Y:S02]  /*74e0*/  PRMT R7, R7, 0x5410, R12 ;  /* 0x0000541007077816 */ /* 0x000fe4000000000c */
[----:B------:R-:W-:Y:S02]  /*74f0*/  PRMT R6, R6, 0x5410, R9 ;  /* 0x0000541006067816 */ /* 0x000fe40000000009 */
[----:B------:R-:W-:Y:S01]  /*7500*/  PRMT R5, R5, 0x5410, R8 ;  /* 0x0000541005057816 */ /* 0x000fe20000000008 */
[----:B-1----:R-:W-:Y:S01]  /*7510*/  IMAD.WIDE.U32 R10, R4, 0x2, R10 ;  /* 0x00000002040a7825 */ /* 0x002fe200078e000a */
[----:B------:R-:W-:-:S03]  /*7520*/  PRMT R4, R2, 0x5410, R3 ;  /* 0x0000541002047816 */ /* 0x000fc60000000003 */
[----:B------:R-:W-:-:S05]  /*7530*/  IMAD.WIDE.U32 R10, R0, 0x10, R10 ;  /* 0x00000010000a7825 */ /* 0x000fca00078e000a */
[----:B------:R-:W-:Y:S01]  /*7540*/  STG.E.128 desc[UR4][R10.64], R4 ;  /* 0x000000040a007986 */ /* 0x000fe2000c101d04 */
[----:B------:R-:W-:Y:S05]  /*7550*/  EXIT ;  /* 0x000000000000794d */ /* 0x000fea0003800000 */
.L_x_1677:
        /* <DEDUP_REMOVED lines=10> */
.L_x_37039:


//--------------------- .text._ZN2at6native18elementwise_kernelILi128ELi4EZNS0_15gpu_kernel_implINS0_13BUnaryFunctorIN3c108BFloat16ES5_S5_ZZZNS0_15binary_internal21div_floor_kernel_cudaERNS_18TensorIteratorBaseEENKUlvE1_clEvENKUlvE2_clEvEUlS5_S5_E_EEEEvS8_RKT_EUliE_EEviT1_ --------------------------
	.section	.text._ZN2at6native18elementwise_kernelILi128ELi4EZNS0_15gpu_kernel_implINS0_13BUnaryFunctorIN3c108BFloat16ES5_S5_ZZZNS0_15binary_internal21div_floor_kernel_cudaERNS_18TensorIteratorBaseEENKUlvE1_clEvENKUlvE2_clEvEUlS5_S5_E_EEEEvS8_RKT_EUliE_EEviT1_,"ax",@progbits
	.align	128
        .global         _ZN2at6native18elementwise_kernelILi128ELi4EZNS0_15gpu_kernel_implINS0_13BUnaryFunctorIN3c108BFloat16ES5_S5_ZZZNS0_15binary_internal21div_floor_kernel_cudaERNS_18TensorIteratorBaseEENKUlvE1_clEvENKUlvE2_clEvEUlS5_S5_E_EEEEvS8_RKT_EUliE_EEviT1_
        .type           _ZN2at6native18elementwise_kernelILi128ELi4EZNS0_15gpu_kernel_implINS0_13BUnaryFunctorIN3c108BFloat16ES5_S5_ZZZNS0_15binary_internal21div_floor_kernel_cudaERNS_18TensorIteratorBaseEENKUlvE1_clEvENKUlvE2_clEvEUlS5_S5_E_EEEEvS8_RKT_EUliE_EEviT1_,@function
        .size           _ZN2at6native18elementwise_kernelILi128ELi4EZNS0_15gpu_kernel_implINS0_13BUnaryFunctorIN3c108BFloat16ES5_S5_ZZZNS0_15binary_internal21div_floor_kernel_cudaERNS_18TensorIteratorBaseEENKUlvE1_clEvENKUlvE2_clEvEUlS5_S5_E_EEEEvS8_RKT_EUliE_EEviT1_,(.L_x_37040 - _ZN2at6native18elementwise_kernelILi128ELi4EZNS0_15gpu_kernel_implINS0_13BUnaryFunctorIN3c108BFloat16ES5_S5_ZZZNS0_15binary_internal21div_floor_kernel_cudaERNS_18TensorIteratorBaseEENKUlvE1_clEvENKUlvE2_clEvEUlS5_S5_E_EEEEvS8_RKT_EUliE_EEviT1_)
        .other          _ZN2at6native18elementwise_kernelILi128ELi4EZNS0_15gpu_kernel_implINS0_13BUnaryFunctorIN3c108BFloat16ES5_S5_ZZZNS0_15binary_internal21div_floor_kernel_cudaERNS_18TensorIteratorBaseEENKUlvE1_clEvENKUlvE2_clEvEUlS5_S5_E_EEEEvS8_RKT_EUliE_EEviT1_,@"STO_CUDA_ENTRY STV_DEFAULT"
_ZN2at6native18elementwise_kernelILi128ELi4EZNS0_15gpu_kernel_implINS0_13BUnaryFunctorIN3c108BFloat16ES5_S5_ZZZNS0_15binary_internal21div_floor_kernel_cudaERNS_18TensorIteratorBaseEENKUlvE1_clEvENKUlvE2_clEvEUlS5_S5_E_EEEEvS8_RKT_EUliE_EEviT1_:
.text._ZN2at6native18elementwise_kernelILi128ELi4EZNS0_15gpu_kernel_implINS0_13BUnaryFunctorIN3c108BFloat16ES5_S5_ZZZNS0_15binary_internal21div_floor_kernel_cudaERNS_18TensorIteratorBaseEENKUlvE1_clEvENKUlvE2_clEvEUlS5_S5_E_EEEEvS8_RKT_EUliE_EEviT1_:
[----:B------:R-:W0:Y:S01]  /*0000*/  LDC R1, c[0x0][0x37c] ;  /* 0x0000df00ff017b82 */ /* 0x000e220000000800 */
[----:B------:R-:W1:Y:S07]  /*0010*/  S2R R17, SR_TID.X ;  /* 0x0000000000117919 */ /* 0x000e6e0000002100 */
[----:B------:R-:W2:Y:S01]  /*0020*/  S2UR UR4, SR_CTAID.X ;  /* 0x00000000000479c3 */ /* 0x000ea20000002500 */
[----:B------:R-:W3:Y:S01]  /*0030*/  LDCU UR39, c[0x0][0x388] ;  /* 0x00007100ff2777ac */ /* 0x000ee20008000800 */
[----:B------:R-:W-:Y:S01]  /*0040*/  BSSY.RECONVERGENT B6, `(.L_x_1678) ;  /* 0x00003a2000067945 */ /* 0x000fe20003800200 */
[----:B------:R-:W4:Y:S05]  /*0050*/  LDCU UR5, c[0x0][0x380] ;  /* 0x00007000ff0577ac */ /* 0x000f2a0008000800 */
[----:B------:R-:W0:Y:S01]  /*0060*/  LDC.U16 R18, c[0x0][0x592] ;  /* 0x00016480ff127b82 */ /* 0x000e220000000400 */
[----:B------:R-:W0:Y:S01]  /*0070*/  LDCU.64 UR36, c[0x0][0x358] ;  /* 0x00006b00ff2477ac */ /* 0x000e220008000a00 */
[----:B------:R-:W0:Y:S01]  /*0080*/  LDCU.U8 UR41, c[0x0][0x594] ;  /* 0x0000b280ff2977ac */ /* 0x000e220008000000 */
[----:B------:R-:W0:Y:S01]  /*0090*/  LDCU.U8 UR42, c[0x0][0x595] ;  /* 0x0000b2a0ff2a77ac */ /* 0x000e220008000000 */
[----:B---3--:R-:W-:-:S02]  /*00a0*/  UIADD3 UR40, UPT, UPT, UR39, -0x1, URZ ;  /* 0xffffffff27287890 */ /* 0x008fc4000fffe0ff */
[----:B--2---:R-:W-:Y:S02]  /*00b0*/  USHF.L.U32 UR4, UR4, 0x9, URZ ;  /* 0x0000000904047899 */ /* 0x004fe400080006ff */
[----:B------:R-:W-:-:S04]  /*00c0*/  UISETP.LT.U32.AND UP0, UPT, UR40, 0x18, UPT ;  /* 0x000000182800788c */ /* 0x000fc8000bf01070 */
[----:B------:R-:W-:Y:S01]  /*00d0*/  USEL UR38, UR40, 0x18, UP0 ;  /* 0x0000001828267887 */ /* 0x000fe20008000000 */
[----:B-1----:R-:W-:-:S03]  /*00e0*/  LOP3.LUT R17, R17, UR4, RZ, 0xfc, !PT ;  /* 0x0000000411117c12 */ /* 0x002fc6000f8efcff */
[----:B------:R-:W-:Y:S01]  /*00f0*/  UIADD3 UR38, UPT, UPT, UR38, 0x1, URZ ;  /* 0x0000000126267890 */ /* 0x000fe2000fffe0ff */
[----:B----4-:R-:W-:-:S13]  /*0100*/  ISETP.GE.AND P0, PT, R17, UR5, PT ;  /* 0x0000000511007c0c */ /* 0x010fda000bf06270 */
[----:B------:R-:W-:Y:S05]  /*0110*/  @P0 BRA `(.L_x_1679) ;  /* 0x0000003800500947 */ /* 0x000fea0003800000 */
[----:B------:R-:W-:Y:S01]  /*0120*/  UISETP.NE.AND UP0, UPT, UR39, URZ, UPT ;  /* 0x000000ff2700728c */ /* 0x000fe2000bf05270 */
[----:B------:R-:W-:Y:S02]  /*0130*/  IMAD.MOV.U32 R0, RZ, RZ, RZ ;  /* 0x000000ffff007224 */ /* 0x000fe400078e00ff */
[----:B------:R-:W-:-:S06]  /*0140*/  IMAD.MOV.U32 R16, RZ, RZ, RZ ;  /* 0x000000ffff107224 */ /* 0x000fcc00078e00ff */
[----:B------:R-:W-:Y:S05]  /*0150*/  BRA.U !UP0, `(.L_x_1680) ;  /* 0x0000001108a87547 */ /* 0x000fea000b800000 */
[----:B------:R-:W1:Y:S01]  /*0160*/  LDCU.64 UR4, c[0x0][0x390] ;  /* 0x00007200ff0477ac */ /* 0x000e620008000a00 */
[----:B------:R-:W-:Y:S01]  /*0170*/  IMAD.MOV.U32 R16, RZ, RZ, RZ ;  /* 0x000000ffff107224 */ /* 0x000fe200078e00ff */
[----:B------:R-:W2:Y:S01]  /*0180*/  LDCU UR6, c[0x0][0x38c] ;  /* 0x00007180ff0677ac */ /* 0x000ea20008000800 */
[----:B------:R-:W3:Y:S01]  /*0190*/  LDCU.64 UR8, c[0x0][0x4b8] ;  /* 0x00009700ff0877ac */ /* 0x000ee20008000a00 */
[----:B------:R-:W-:Y:S01]  /*01a0*/  UISETP.NE.AND UP0, UPT, UR40, URZ, UPT ;  /* 0x000000ff2800728c */ /* 0x000fe2000bf05270 */
[----:B-1----:R-:W-:-:S05]  /*01b0*/  IMAD.HI.U32 R2, R17, UR4, R16 ;  /* 0x0000000411027c27 */ /* 0x002fca000f8e0010 */
[----:B------:R-:W-:-:S05]  /*01c0*/  SHF.R.U32.HI R3, RZ, UR5, R2 ;  /* 0x00000005ff037c19 */ /* 0x000fca0008011602 */
[----:B------:R-:W-:-:S04]  /*01d0*/  IMAD.MOV R0, RZ, RZ, -R3 ;  /* 0x000000ffff007224 */ /* 0x000fc800078e0a03 */
[----:B--2---:R-:W-:-:S04]  /*01e0*/  IMAD R0, R0, UR6, R17 ;  /* 0x0000000600007c24 */ /* 0x004fc8000f8e0211 */
[C---:B---3--:R-:W-:Y:S02]  /*01f0*/  IMAD R16, R0.reuse, UR8, RZ ;  /* 0x0000000800107c24 */ /* 0x048fe4000f8e02ff */
[----:B------:R-:W-:Y:S01]  /*0200*/  IMAD R0, R0, UR9, RZ ;  /* 0x0000000900007c24 */ /* 0x000fe2000f8e02ff */
[----:B------:R-:W-:Y:S06]  /*0210*/  BRA.U !UP0, `(.L_x_1680) ;  /* 0x0000001108787547 */ /* 0x000fec000b800000 */
[----:B------:R-:W1:Y:S01]  /*0220*/  LDCU.64 UR6, c[0x0][0x398] ;  /* 0x00007300ff0677ac */ /* 0x000e620008000a00 */
[----:B------:R-:W-:Y:S01]  /*0230*/  HFMA2 R2, -RZ, RZ, 0, 0 ;  /* 0x00000000ff027431 */ /* 0x000fe200000001ff */
[----:B------:R-:W2:Y:S01]  /*0240*/  LDCU UR4, c[0x0][0x3a0] ;  /* 0x00007400ff0477ac */ /* 0x000ea20008000800 */
[----:B------:R-:W3:Y:S01]  /*0250*/  LDCU.64 UR8, c[0x0][0x4c0] ;  /* 0x00009800ff0877ac */ /* 0x000ee20008000a00 */
[----:B------:R-:W-:Y:S02]  /*0260*/  UISETP.NE.AND UP0, UPT, UR38, 0x2, UPT ;  /* 0x000000022600788c */ /* 0x000fe4000bf05270 */
[----:B-1----:R-:W-:-:S05]  /*0270*/  IMAD.HI.U32 R4, R3, UR7, R2 ;  /* 0x0000000703047c27 */ /* 0x002fca000f8e0002 */
[----:B--2---:R-:W-:-:S05]  /*0280*/  SHF.R.U32.HI R5, RZ, UR4, R4 ;  /* 0x00000004ff057c19 */ /* 0x004fca0008011604 */
[----:B------:R-:W-:-:S04]  /*0290*/  IMAD.MOV R2, RZ, RZ, -R5 ;  /* 0x000000ffff027224 */ /* 0x000fc800078e0a05 */
[----:B------:R-:W-:-:S04]  /*02a0*/  IMAD R3, R2, UR6, R3 ;  /* 0x0000000602037c24 */ /* 0x000fc8000f8e0203 */
[C---:B---3--:R-:W-:Y:S02]  /*02b0*/  IMAD R16, R3.reuse, UR8, R16 ;  /* 0x0000000803107c24 */ /* 0x048fe4000f8e0210 */
[----:B------:R-:W-:Y:S01]  /*02c0*/  IMAD R0, R3, UR9, R0 ;  /* 0x0000000903007c24 */ /* 0x000fe2000f8e0200 */
[----:B------:R-:W-:Y:S06]  /*02d0*/  BRA.U !UP0, `(.L_x_1680) ;  /* 0x0000001108487547 */ /* 0x000fec000b800000 */
[----:B------:R-:W1:Y:S01]  /*02e0*/  LDCU.64 UR4, c[0x0][0x3a8] ;  /* 0x00007500ff0477ac */ /* 0x000e620008000a00 */
[----:B------:R-:W-:Y:S01]  /*02f0*/  IMAD.MOV.U32 R4, RZ, RZ, RZ ;  /* 0x000000ffff047224 */ /* 0x000fe200078e00ff */
[----:B------:R-:W2:Y:S01]  /*0300*/  LDCU UR6, c[0x0][0x3a4] ;  /* 0x00007480ff0677ac */ /* 0x000ea20008000800 */
[----:B------:R-:W3:Y:S01]  /*0310*/  LDCU.64 UR8, c[0x0][0x4c8] ;  /* 0x00009900ff0877ac */ /* 0x000ee20008000a00 */
[----:B------:R-:W-:Y:S01]  /*0320*/  UISETP.NE.AND UP0, UPT, UR38, 0x3, UPT ;  /* 0x000000032600788c */ /* 0x000fe2000bf05270 */
[----:B-1----:R-:W-:-:S05]  /*0330*/  IMAD.HI.U32 R2, R5, UR4, R4 ;  /* 0x0000000405027c27 */ /* 0x002fca000f8e0004 */
[----:B------:R-:W-:-:S05]  /*0340*/  SHF.R.U32.HI R3, RZ, UR5, R2 ;  /* 0x00000005ff037c19 */ /* 0x000fca0008011602 */
[----:B------:R-:W-:-:S04]  /*0350*/  IMAD.MOV R4, RZ, RZ, -R3 ;  /* 0x000000ffff047224 */ /* 0x000fc800078e0a03 */
[----:B--2---:R-:W-:-:S04]  /*0360*/  IMAD R5, R4, UR6, R5 ;  /* 0x0000000604057c24 */ /* 0x004fc8000f8e0205 */
        /* <DEDUP_REMOVED lines=9> */
[----:B--2---:R-:W-:-:S04]  /*0400*/  SHF.R.U32.HI R5, RZ, UR4, R4 ;  /* 0x00000004ff057c19 */ /* 0x004fc80008011604 */
[----:B------:R-:W-:-:S05]  /*0410*/  IADD3 R2, PT, PT, -R5, RZ, RZ ;  /* 0x000000ff05027210 */ /* 0x000fca0007ffe1ff */
        /* <DEDUP_REMOVED lines=29> */
[----:B------:R-:W-:Y:S01]  /*05f0*/  MOV R4, RZ ;  /* 0x000000ff00047202 */ /* 0x000fe20000000f00 */
[----:B------:R-:W2:Y:S01]  /*0600*/  LDCU UR6, c[0x0][0x3d4] ;  /* 0x00007a80ff0677ac */ /* 0x000ea20008000800 */
[----:B------:R-:W3:Y:S01]  /*0610*/  LDCU.64 UR8, c[0x0][0x4e8] ;  /* 0x00009d00ff0877ac */ /* 0x000ee20008000a00 */
[----:B------:R-:W-:Y:S02]  /*0620*/  UISETP.NE.AND UP0, UPT, UR38, 0x7, UPT ;  /* 0x000000072600788c */ /* 0x000fe4000bf05270 */
        /* <DEDUP_REMOVED lines=25> */
[----:B------:R-:W-:-:S04]  /*07c0*/  SHF.R.U32.HI R3, RZ, UR5, R2 ;  /* 0x00000005ff037c19 */ /* 0x000fc80008011602 */
[----:B------:R-:W-:-:S05]  /*07d0*/  IADD3 R4, PT, PT, -R3, RZ, RZ ;  /* 0x000000ff03047210 */ /* 0x000fca0007ffe1ff */
        /* <DEDUP_REMOVED lines=187> */
[----:B------:R-:W3:Y:S02]  /*1390*/  LDCU.64 UR8, c[0x0][0x578] ;  /* 0x0000af00ff0877ac */ /* 0x000ee40008000a00 */
[----:B-1----:R-:W-:-:S05]  /*13a0*/  IMAD.HI.U32 R2, R5, UR4, R4 ;  /* 0x0000000405027c27 */ /* 0x002fca000f8e0004 */
[----:B------:R-:W-:-:S05]  /*13b0*/  SHF.R.U32.HI R2, RZ, UR5, R2 ;  /* 0x00000005ff027c19 */ /* 0x000fca0008011602 */
[----:B------:R-:W-:-:S04]  /*13c0*/  IMAD.MOV R3, RZ, RZ, -R2 ;  /* 0x000000ffff037224 */ /* 0x000fc800078e0a02 */
[----:B--2---:R-:W-:-:S04]  /*13d0*/  IMAD R5, R3, UR6, R5 ;  /* 0x0000000603057c24 */ /* 0x004fc8000f8e0205 */
[C---:B---3--:R-:W-:Y:S02]  /*13e0*/  IMAD R16, R5.reuse, UR8, R16 ;  /* 0x0000000805107c24 */ /* 0x048fe4000f8e0210 */
[----:B------:R-:W-:-:S07]  /*13f0*/  IMAD R0, R5, UR9, R0 ;  /* 0x0000000905007c24 */ /* 0x000fce000f8e0200 */
.L_x_1680:
[----:B------:R-:W1:Y:S01]  /*1400*/  LDCU.64 UR6, c[0x0][0x588] ;  /* 0x0000b100ff0677ac */ /* 0x000e620008000a00 */
[----:B0-----:R-:W-:-:S04]  /*1410*/  UPRMT UR4, UR42, 0x9910, URZ ;  /* 0x000099102a047896 */ /* 0x001fc800080000ff */
        /* <DEDUP_REMOVED lines=17> */
.L_x_1684:
[----:B------:R-:W2:Y:S02]  /*1530*/  LDG.E.U8 R2, desc[UR36][R2.64] ;  /* 0x0000002402027981 */ /* 0x000ea4000c1e1100 */
[----:B--2---:R-:W-:-:S04]  /*1540*/  I2FP.F32.U32 R0, R2 ;  /* 0x0000000200007245 */ /* 0x004fc80000201000 */
[----:B------:R-:W-:-:S04]  /*1550*/  F2FP.BF16.F32.PACK_AB R0, RZ, R0 ;  /* 0x00000000ff00723e */ /* 0x000fc800000010ff */
[----:B------:R-:W-:Y:S01]  /*1560*/  PRMT R4, R0, 0x7610, R4 ;  /* 0x0000761000047816 */ /* 0x000fe20000000004 */
[----:B------:R-:W-:Y:S06]  /*1570*/  BRA `(.L_x_1686) ;  /* 0x0000000c00c07947 */ /* 0x000fec0003800000 */
.L_x_1683:
        /* <DEDUP_REMOVED lines=11> */
.L_x_1688:
[----:B------:R-:W2:Y:S02]  /*1630*/  LDG.E R2, desc[UR36][R2.64] ;  /* 0x0000002402027981 */ /* 0x000ea4000c1e1900 */
[----:B--2---:R-:W-:-:S04]  /*1640*/  I2FP.F32.S32 R0, R2 ;  /* 0x0000000200007245 */ /* 0x004fc80000201400 */
[----:B------:R-:W-:-:S04]  /*1650*/  F2FP.BF16.F32.PACK_AB R0, RZ, R0 ;  /* 0x00000000ff00723e */ /* 0x000fc800000010ff */
[----:B------:R-:W-:Y:S01]  /*1660*/  PRMT R4, R0, 0x7610, R4 ;  /* 0x0000761000047816 */ /* 0x000fe20000000004 */
[----:B------:R-:W-:Y:S06]  /*1670*/  BRA `(.L_x_1686) ;  /* 0x0000000c00807947 */ /* 0x000fec0003800000 */
.L_x_1687:
[----:B------:R-:W2:Y:S02]  /*1680*/  LDG.E.U16 R2, desc[UR36][R2.64] ;  /* 0x0000002402027981 */ /* 0x000ea4000c1e1500 */
[----:B--2---:R-:W0:Y:S02]  /*1690*/  I2F.S16 R0, R2 ;  /* 0x0000000200007306 */ /* 0x004e240000101400 */
[----:B0-----:R-:W-:-:S04]  /*16a0*/  F2FP.BF16.F32.PACK_AB R0, RZ, R0 ;  /* 0x00000000ff00723e */ /* 0x001fc800000010ff */
[----:B------:R-:W-:Y:S01]  /*16b0*/  PRMT R4, R0, 0x7610, R4 ;  /* 0x0000761000047816 */ /* 0x000fe20000000004 */
[----:B------:R-:W-:Y:S06]  /*16c0*/  BRA `(.L_x_1686) ;  /* 0x0000000c006c7947 */ /* 0x000fec0003800000 */
.L_x_1682:
        /* <DEDUP_REMOVED lines=9> */
.L_x_1690:
[----:B------:R-:W2:Y:S02]  /*1760*/  LDG.E.U16 R0, desc[UR36][R2.64] ;  /* 0x0000002402007981 */ /* 0x000ea4000c1e1500 */
[----:B--2---:R-:W-:-:S05]  /*1770*/  HADD2.F32 R0, -RZ, R0.H0_H0 ;  /* 0x20000000ff007230 */ /* 0x004fca0000004100 */
[----:B------:R-:W-:-:S04]  /*1780*/  F2FP.BF16.F32.PACK_AB R0, RZ, R0 ;  /* 0x00000000ff00723e */ /* 0x000fc800000010ff */
[----:B------:R-:W-:Y:S01]  /*1790*/  PRMT R4, R0, 0x7610, R4 ;  /* 0x0000761000047816 */ /* 0x000fe20000000004 */
[----:B------:R-:W-:Y:S06]  /*17a0*/  BRA `(.L_x_1686) ;  /* 0x0000000c00347947 */ /* 0x000fec0003800000 */
.L_x_1689:
        /* <DEDUP_REMOVED lines=9> */
.L_x_1692:
[----:B------:R-:W2:Y:S02]  /*1840*/  LDG.E.U16 R2, desc[UR36][R2.64] ;  /* 0x0000002402027981 */ /* 0x000ea4000c1e1500 */
[----:B--2---:R-:W-:-:S05]  /*1850*/  HADD2.F32 R0, -RZ, R2.H0_H0 ;  /* 0x20000002ff007230 */ /* 0x004fca0000004100 */
[----:B------:R-:W-:-:S04]  /*1860*/  F2FP.BF16.F32.PACK_AB R0, RZ, R0 ;  /* 0x00000000ff00723e */ /* 0x000fc800000010ff */
[----:B------:R-:W-:Y:S01]  /*1870*/  PRMT R4, R0, 0x7610, R4 ;  /* 0x0000761000047816 */ /* 0x000fe20000000004 */
[----:B------:R-:W-:Y:S06]  /*1880*/  BRA `(.L_x_1686) ;  /* 0x0000000800fc7947 */ /* 0x000fec0003800000 */
.L_x_1691:
        /* <DEDUP_REMOVED lines=9> */
.L_x_1681:
        /* <DEDUP_REMOVED lines=14> */
.L_x_1695:
        /* <DEDUP_REMOVED lines=9> */
.L_x_1694:
        /* <DEDUP_REMOVED lines=19> */
[----:B------:R-:W-:Y:S02]  /*1bc0*/  SHF.R.S32.HI R5, RZ, 0x8, R5 ;  /* 0x00000008ff057819 */ /* 0x000fe40000011405 */
[----:B------:R-:W-:-:S04]  /*1bd0*/  IADD3 R6, PT, PT, R6, 0x3c000000, RZ ;  /* 0x3c00000006067810 */ /* 0x000fc80007ffe0ff */
[----:B------:R-:W-:-:S04]  /*1be0*/  LOP3.LUT R5, R6, 0x7f800000, R5, 0xf8, !PT ;  /* 0x7f80000006057812 */ /* 0x000fc800078ef805 */
[----:B------:R-:W-:-:S04]  /*1bf0*/  SEL R5, R5, RZ, P0 ;  /* 0x000000ff05057207 */ /* 0x000fc80000000000 */
[----:B------:R-:W-:-:S04]  /*1c00*/  LOP3.LUT R5, R5, 0x80000000, R0, 0xf8, !PT ;  /* 0x8000000005057812 */ /* 0x000fc800078ef800 */
[----:B------:R-:W-:-:S04]  /*1c10*/  F2FP.BF16.F32.PACK_AB R5, RZ, R5 ;  /* 0x00000005ff05723e */ /* 0x000fc800000010ff */
[----:B------:R-:W-:Y:S01]  /*1c20*/  PRMT R4, R5, 0x7610, R4 ;  /* 0x0000761005047816 */ /* 0x000fe20000000004 */
[----:B------:R-:W-:Y:S06]  /*1c30*/  BRA `(.L_x_1686) ;  /* 0x0000000800107947 */ /* 0x000fec0003800000 */
.L_x_1697:
        /* <DEDUP_REMOVED lines=14> */
.L_x_1696:
[----:B------:R0:W5:Y:S01]  /*1d20*/  LDG.E.U16 R4, desc[UR36][R2.64] ;  /* 0x0000002402047981 */ /* 0x000162000c1e1500 */
[----:B------:R-:W-:Y:S05]  /*1d30*/  BRA `(.L_x_1686) ;  /* 0x0000000400d07947 */ /* 0x000fea0003800000 */
.L_x_1693:
        /* <DEDUP_REMOVED lines=13> */
.L_x_1700:
        /* <DEDUP_REMOVED lines=21> */
.L_x_1704:
[----:B------:R-:W-:Y:S05]  /*1f60*/  BSYNC.RECONVERGENT B1 ;  /* 0x0000000000017941 */ /* 0x000fea0003800200 */
.L_x_1703:
[----:B------:R-:W-:Y:S01]  /*1f70*/  IMAD.SHL.U32 R0, R0, 0x100000, RZ ;  /* 0x0010000000007824 */ /* 0x000fe200078e00ff */
[----:B------:R-:W-:-:S04]  /*1f80*/  LEA R2, R2, 0x3b800000, 0x17 ;  /* 0x3b80000002027811 */ /* 0x000fc800078eb8ff */
[----:B------:R-:W-:-:S07]  /*1f90*/  LOP3.LUT R0, R2, R0, R7, 0xfe, !PT ;  /* 0x0000000002007212 */ /* 0x000fce00078efe07 */
.L_x_1702:
[----:B------:R-:W-:Y:S05]  /*1fa0*/  BSYNC.RECONVERGENT B0 ;  /* 0x0000000000007941 */ /* 0x000fea0003800200 */
.L_x_1701:
[----:B------:R-:W-:-:S04]  /*1fb0*/  F2FP.BF16.F32.PACK_AB R0, RZ, R0 ;  /* 0x00000000ff00723e */ /* 0x000fc800000010ff */
[----:B------:R-:W-:Y:S01]  /*1fc0*/  PRMT R4, R0, 0x7610, R4 ;  /* 0x0000761000047816 */ /* 0x000fe20000000004 */
[----:B------:R-:W-:Y:S06]  /*1fd0*/  BRA `(.L_x_1686) ;  /* 0x0000000400287947 */ /* 0x000fec0003800000 */
.L_x_1699:
        /* <DEDUP_REMOVED lines=21> */
.L_x_1708:
[----:B------:R-:W-:Y:S05]  /*2130*/  BSYNC.RECONVERGENT B1 ;  /* 0x0000000000017941 */ /* 0x000fea0003800200 */
.L_x_1707:
[----:B------:R-:W-:Y:S01]  /*2140*/  IMAD.SHL.U32 R0, R0, 0x200000, RZ ;  /* 0x0020000000007824 */ /* 0x000fe200078e00ff */
[----:B------:R-:W-:-:S04]  /*2150*/  LEA R2, R2, 0x37800000, 0x17 ;  /* 0x3780000002027811 */ /* 0x000fc800078eb8ff */
[----:B------:R-:W-:-:S07]  /*2160*/  LOP3.LUT R0, R2, R0, R7, 0xfe, !PT ;  /* 0x0000000002007212 */ /* 0x000fce00078efe07 */
.L_x_1706:
[----:B------:R-:W-:Y:S05]  /*2170*/  BSYNC.RECONVERGENT B0 ;  /* 0x0000000000007941 */ /* 0x000fea0003800200 */
.L_x_1705:
[----:B------:R-:W-:-:S04]  /*2180*/  F2FP.BF16.F32.PACK_AB R0, RZ, R0 ;  /* 0x00000000ff00723e */ /* 0x000fc800000010ff */
[----:B------:R-:W-:Y:S01]  /*2190*/  PRMT R4, R0, 0x7610, R4 ;  /* 0x0000761000047816 */ /* 0x000fe20000000004 */
[----:B------:R-:W-:Y:S06]  /*21a0*/  BRA `(.L_x_1686) ;  /* 0x0000000000b47947 */ /* 0x000fec0003800000 */
.L_x_1698:
[----:B------:R-:W-:-:S09]  /*21b0*/  UISETP.NE.AND UP0, UPT, UR4, 0x1c, UPT ;  /* 0x0000001c0400788c */ /* 0x000fd2000bf05270 */
[----:B------:R-:W-:Y:S05]  /*21c0*/  BRA.U !UP0, `(.L_x_1709) ;  /* 0x00000001089c7547 */ /* 0x000fea000b800000 */
[----:B------:R-:W-:-:S09]  /*21d0*/  UISETP.NE.AND UP0, UPT, UR4, 0x1d, UPT ;  /* 0x0000001d0400788c */ /* 0x000fd2000bf05270 */
[----:B------:R-:W-:Y:S05]  /*21e0*/  BRA.U !UP0, `(.L_x_1710) ;  /* 0x0000000108807547 */ /* 0x000fea000b800000 */
[----:B------:R-:W-:-:S09]  /*21f0*/  UISETP.NE.AND UP0, UPT, UR4, 0x2c, UPT ;  /* 0x0000002c0400788c */ /* 0x000fd2000bf05270 */
[----:B------:R-:W-:Y:S05]  /*2200*/  BRA.U !UP0, `(.L_x_1711) ;  /* 0x0000000108487547 */ /* 0x000fea000b800000 */
.L_x_1685:
[----:B------:R-:W-:Y:S01]  /*2210*/  MOV R2, 0x0 ;  /* 0x0000000000027802 */ /* 0x000fe20000000f00 */
[----:B------:R-:W0:Y:S01]  /*2220*/  LDCU.64 UR4, c[0x4][0x178] ;  /* 0x01002f00ff0477ac */ /* 0x000e220008000a00 */
[----:B------:R-:W-:Y:S02]  /*2230*/  HFMA2 R12, -RZ, RZ, 0, 5.9604644775390625e-08 ;  /* 0x00000001ff0c7431 */ /* 0x000fe400000001ff */
[----:B------:R-:W-:Y:S01]  /*2240*/  IMAD.MOV.U32 R8, RZ, RZ, 0x4e ;  /* 0x0000004eff087424 */ /* 0x000fe200078e00ff */
[----:B------:R-:W1:Y:S01]  /*2250*/  LDCU.64 UR6, c[0x4][0x180] ;  /* 0x01003000ff0677ac */ /* 0x000e620008000a00 */
[----:B------:R-:W2:Y:S01]  /*2260*/  LDC.64 R2, c[0x4][R2] ;  /* 0x0100000002027b82 */ /* 0x000ea20000000a00 */
[----:B------:R-:W-:Y:S01]  /*2270*/  IMAD.MOV.U32 R13, RZ, RZ, RZ ;  /* 0x000000ffff0d7224 */ /* 0x000fe200078e00ff */
[----:B------:R-:W3:Y:S01]  /*2280*/  LDCU.64 UR8, c[0x4][0x88] ;  /* 0x01001100ff0877ac */ /* 0x000ee20008000a00 */
[----:B0-----:R-:W-:Y:S02]  /*2290*/  IMAD.U32 R4, RZ, RZ, UR4 ;  /* 0x00000004ff047e24 */ /* 0x001fe4000f8e00ff */
[----:B------:R-:W-:Y:S01]  /*22a0*/  IMAD.U32 R5, RZ, RZ, UR5 ;  /* 0x00000005ff057e24 */ /* 0x000fe2000f8e00ff */
[----:B-1----:R-:W-:Y:S01]  /*22b0*/  MOV R6, UR6 ;  /* 0x0000000600067c02 */ /* 0x002fe20008000f00 */
[----:B------:R-:W-:-:S02]  /*22c0*/  IMAD.U32 R7, RZ, RZ, UR7 ;  /* 0x00000007ff077e24 */ /* 0x000fc4000f8e00ff */
[----:B---3--:R-:W-:Y:S02]  /*22d0*/  IMAD.U32 R10, RZ, RZ, UR8 ;  /* 0x00000008ff0a7e24 */ /* 0x008fe4000f8e00ff */
[----:B------:R-:W-:-:S07]  /*22e0*/  IMAD.U32 R11, RZ, RZ, UR9 ;  /* 0x00000009ff0b7e24 */ /* 0x000fce000f8e00ff */
[----:B------:R-:W-:-:S07]  /*22f0*/  LEPC R20, `(.L_x_1712) ;  /* 0x000000001014794e */ /* 0x000fce0000000000 */
[----:B--2---:R-:W-:Y:S05]  /*2300*/  CALL.ABS.NOINC R2 ;  /* 0x0000000002007343 */ /* 0x004fea0003c00000 */
.L_x_1712:
[----:B------:R-:W-:Y:S01]  /*2310*/  PRMT R4, RZ, 0x7610, R4 ;  /* 0x00007610ff047816 */ /* 0x000fe20000000004 */
[----:B------:R-:W-:Y:S06]  /*2320*/  BRA `(.L_x_1686) ;  /* 0x0000000000547947 */ /* 0x000fec0003800000 */
.L_x_1711:
        /* <DEDUP_REMOVED lines=8> */
.L_x_1714:
[----:B------:R-:W-:Y:S05]  /*23b0*/  BSYNC.RECONVERGENT B0 ;  /* 0x0000000000007941 */ /* 0x000fea0003800200 */
.L_x_1713:
[----:B------:R-:W-:-:S04]  /*23c0*/  F2FP.BF16.F32.PACK_AB R0, RZ, R0 ;  /* 0x00000000ff00723e */ /* 0x000fc800000010ff */
[----:B------:R-:W-:Y:S01]  /*23d0*/  PRMT R4, R0, 0x7610, R4 ;  /* 0x0000761000047816 */ /* 0x000fe20000000004 */
[----:B------:R-:W-:Y:S06]  /*23e0*/  BRA `(.L_x_1686) ;  /* 0x0000000000247947 */ /* 0x000fec0003800000 */
.L_x_1710:
[----:B------:R-:W2:Y:S02]  /*23f0*/  LDG.E.64 R2, desc[UR36][R2.64] ;  /* 0x0000002402027981 */ /* 0x000ea4000c1e1b00 */
[----:B--2---:R-:W0:Y:S02]  /*2400*/  I2F.U64 R0, R2 ;  /* 0x0000000200007312 */ /* 0x004e240000301000 */
[----:B0-----:R-:W-:-:S04]  /*2410*/  F2FP.BF16.F32.PACK_AB R0, RZ, R0 ;  /* 0x00000000ff00723e */ /* 0x001fc800000010ff */
[----:B------:R-:W-:Y:S01]  /*2420*/  PRMT R4, R0, 0x7610, R4 ;  /* 0x0000761000047816 */ /* 0x000fe20000000004 */
[----:B------:R-:W-:Y:S06]  /*2430*/  BRA `(.L_x_1686) ;  /* 0x0000000000107947 */ /* 0x000fec0003800000 */
.L_x_1709:
[----:B------:R-:W2:Y:S02]  /*2440*/  LDG.E R2, desc[UR36][R2.64] ;  /* 0x0000002402027981 */ /* 0x000ea4000c1e1900 */
[----:B--2---:R-:W-:-:S04]  /*2450*/  I2FP.F32.U32 R0, R2 ;  /* 0x0000000200007245 */ /* 0x004fc80000201000 */
[----:B------:R-:W-:-:S04]  /*2460*/  F2FP.BF16.F32.PACK_AB R0, RZ, R0 ;  /* 0x00000000ff00723e */ /* 0x000fc800000010ff */
[----:B------:R-:W-:-:S07]  /*2470*/  PRMT R4, R0, 0x7610, R4 ;  /* 0x0000761000047816 */ /* 0x000fce0000000004 */
.L_x_1686:
[----:B------:R-:W-:-:S04]  /*2480*/  SHF.L.U32 R0, R18, 0x10, RZ ;  /* 0x0000001012007819 */ /* 0x000fc800000006ff */
[----:B------:R-:W-:-:S13]  /*2490*/  FSETP.NEU.FTZ.AND P0, PT, R0, RZ, PT ;  /* 0x000000ff0000720b */ /* 0x000fda0003f1d000 */
[----:B0-----:R-:W0:Y:S01]  /*24a0*/  @!P0 MUFU.RCP R3, R0 ;  /* 0x0000000000038308 */ /* 0x001e220000001000 */
[----:B-----5:R-:W-:-:S04]  /*24b0*/  @!P0 IMAD.U32 R2, R4, 0x10000, RZ ;  /* 0x0001000004028824 */ /* 0x020fc800078e00ff */
        /* <DEDUP_REMOVED lines=35> */
.L_x_1720:
[----:B------:R-:W-:Y:S05]  /*26f0*/  BSYNC.RECONVERGENT B1 ;  /* 0x0000000000017941 */ /* 0x000fea0003800200 */
.L_x_1719:
[----:B------:R-:W-:Y:S01]  /*2700*/  FFMA.FTZ R5, -R2, R4, R5 ;  /* 0x0000000402057223 */ /* 0x000fe20000010105 */
[----:B------:R-:W-:Y:S06]  /*2710*/  BRA `(.L_x_1717) ;  /* 0x0000000000807947 */ /* 0x000fec0003800000 */
.L_x_1718:
        /* <DEDUP_REMOVED lines=16> */
.L_x_1723:
        /* <DEDUP_REMOVED lines=13> */
.L_x_1722:
[----:B------:R-:W-:Y:S05]  /*28f0*/  BSYNC.RECONVERGENT B1 ;  /* 0x0000000000017941 */ /* 0x000fea0003800200 */
.L_x_1721:
[----:B------:R-:W-:-:S04]  /*2900*/  FMUL.FTZ R5, R5, 1.1920928955078125e-07 ;  /* 0x3400000005057820 */ /* 0x000fc80000410000 */
[----:B------:R-:W-:-:S07]  /*2910*/  FMUL.FTZ R5, R10, R5 ;  /* 0x000000050a057220 */ /* 0x000fce0000410000 */
.L_x_1717:
[----:B------:R-:W-:Y:S05]  /*2920*/  BSYNC.RECONVERGENT B0 ;  /* 0x0000000000007941 */ /* 0x000fea0003800200 */
.L_x_1716:
[C---:B------:R-:W-:Y:S01]  /*2930*/  FSETP.NAN.FTZ.AND P0, PT, |R5|.reuse, |R5|, PT ;  /* 0x400000050500720b */ /* 0x040fe20003f18200 */
[----:B------:R-:W1:Y:S01]  /*2940*/  MUFU.RCP R4, R0 ;  /* 0x0000000000047308 */ /* 0x000e620000001000 */
[C---:B0-----:R-:W-:Y:S01]  /*2950*/  LOP3.LUT R2, R5.reuse, 0x80000000, R3, 0xb8, !PT ;  /* 0x8000000005027812 */ /* 0x041fe200078eb803 */
[----:B------:R-:W-:Y:S01]  /*2960*/  BSSY.RECONVERGENT B0, `(.L_x_1715) ;  /* 0x000001c000007945 */ /* 0x000fe20003800200 */
        /* <DEDUP_REMOVED lines=21> */
.L_x_1724:
[----:B------:R-:W-:-:S06]  /*2ac0*/  FMUL.FTZ R3, R3, R4 ;  /* 0x0000000403037220 */ /* 0x000fcc0000410000 */
[----:B------:R-:W0:Y:S02]  /*2ad0*/  F2F.BF16.F32 R3, R3 ;  /* 0x0000000300037304 */ /* 0x000e240000202000 */
[----:B0-----:R-:W-:-:S04]  /*2ae0*/  SHF.L.U32 R0, R3, 0x10, RZ ;  /* 0x0000001003007819 */ /* 0x001fc800000006ff */
[----:B------:R-:W-:-:S04]  /*2af0*/  LOP3.LUT R0, RZ, 0x80000000, R0, 0xb8, !PT ;  /* 0x80000000ff007812 */ /* 0x000fc800078eb800 */
[----:B------:R-:W-:-:S04]  /*2b00*/  F2FP.BF16.F32.PACK_AB R0, RZ, R0 ;  /* 0x00000000ff00723e */ /* 0x000fc800000010ff */
[----:B------:R-:W-:-:S07]  /*2b10*/  PRMT R5, R0, 0x7610, R5 ;  /* 0x0000761000057816 */ /* 0x000fce0000000005 */
.L_x_1725:
[----:B------:R-:W-:Y:S05]  /*2b20*/  BSYNC.RECONVERGENT B0 ;  /* 0x0000000000007941 */ /* 0x000fea0003800200 */
.L_x_1715:
        /* <DEDUP_REMOVED lines=15> */
[----:B------:R-:W0:Y:S02]  /*2c20*/  F2I.FTZ.TRUNC.NTZ R5, R5 ;  /* 0x0000000500057305 */ /* 0x000e24000021f100 */
[----:B0-----:R0:W-:Y:S01]  /*2c30*/  STG.E.U8 desc[UR36][R2.64], R5 ;  /* 0x0000000502007986 */ /* 0x0011e2000c101124 */
[----:B------:R-:W-:Y:S05]  /*2c40*/  BRA `(.L_x_1731) ;  /* 0x0000000c00807947 */ /* 0x000fea0003800000 */
.L_x_1729:
[----:B------:R-:W-:-:S06]  /*2c50*/  IMAD.U32 R5, R5, 0x10000, RZ ;  /* 0x0001000005057824 */ /* 0x000fcc00078e00ff */
[----:B------:R-:W0:Y:S02]  /*2c60*/  F2I.S64.TRUNC R4, R5 ;  /* 0x0000000500047311 */ /* 0x000e24000020d900 */
[----:B0-----:R0:W-:Y:S01]  /*2c70*/  STG.E.U8 desc[UR36][R2.64], R4 ;  /* 0x0000000402007986 */ /* 0x0011e2000c101124 */
[----:B------:R-:W-:Y:S05]  /*2c80*/  BRA `(.L_x_1731) ;  /* 0x0000000c00707947 */ /* 0x000fea0003800000 */
.L_x_1728:
[----:B------:R-:W-:-:S09]  /*2c90*/  UISETP.NE.AND UP0, UPT, UR4, 0x2, UPT ;  /* 0x000000020400788c */ /* 0x000fd2000bf05270 */
[----:B------:R-:W-:Y:S05]  /*2ca0*/  BRA.U !UP0, `(.L_x_1732) ;  /* 0x0000000108307547 */ /* 0x000fea000b800000 */
[----:B------:R-:W-:-:S09]  /*2cb0*/  UISETP.NE.AND UP0, UPT, UR4, 0x3, UPT ;  /* 0x000000030400788c */ /* 0x000fd2000bf05270 */
[----:B------:R-:W-:Y:S05]  /*2cc0*/  BRA.U !UP0, `(.L_x_1733) ;  /* 0x0000000108187547 */ /* 0x000fea000b800000 */
[----:B------:R-:W-:-:S09]  /*2cd0*/  UISETP.NE.AND UP0, UPT, UR4, 0x4, UPT ;  /* 0x000000040400788c */ /* 0x000fd2000bf05270 */
[----:B------:R-:W-:Y:S05]  /*2ce0*/  BRA.U UP0, `(.L_x_1730) ;  /* 0x0000000900b87547 */ /* 0x000fea000b800000 */
[----:B------:R-:W-:-:S06]  /*2cf0*/  IMAD.U32 R5, R5, 0x10000, RZ ;  /* 0x0001000005057824 */ /* 0x000fcc00078e00ff */
[----:B------:R-:W0:Y:S02]  /*2d00*/  F2I.S64.TRUNC R4, R5 ;  /* 0x0000000500047311 */ /* 0x000e24000020d900 */
[----:B0-----:R0:W-:Y:S01]  /*2d10*/  STG.E.64 desc[UR36][R2.64], R4 ;  /* 0x0000000402007986 */ /* 0x0011e2000c101b24 */
[----:B------:R-:W-:Y:S05]  /*2d20*/  BRA `(.L_x_1731) ;  /* 0x0000000c00487947 */ /* 0x000fea0003800000 */
.L_x_1733:
[----:B------:R-:W-:-:S06]  /*2d30*/  SHF.L.U32 R5, R5, 0x10, RZ ;  /* 0x0000001005057819 */ /* 0x000fcc00000006ff */
[----:B------:R-:W0:Y:S02]  /*2d40*/  F2I.FTZ.TRUNC.NTZ R5, R5 ;  /* 0x0000000500057305 */ /* 0x000e24000021f100 */
[----:B0-----:R0:W-:Y:S01]  /*2d50*/  STG.E desc[UR36][R2.64], R5 ;  /* 0x0000000502007986 */ /* 0x0011e2000c101924 */
[----:B------:R-:W-:Y:S05]  /*2d60*/  BRA `(.L_x_1731) ;  /* 0x0000000c00387947 */ /* 0x000fea0003800000 */
.L_x_1732:
[----:B------:R-:W-:-:S06]  /*2d70*/  IMAD.U32 R5, R5, 0x10000, RZ ;  /* 0x0001000005057824 */ /* 0x000fcc00078e00ff */
[----:B------:R-:W0:Y:S02]  /*2d80*/  F2I.FTZ.TRUNC.NTZ R5, R5 ;  /* 0x0000000500057305 */ /* 0x000e24000021f100 */
[----:B0-----:R0:W-:Y:S01]  /*2d90*/  STG.E.U16 desc[UR36][R2.64], R5 ;  /* 0x0000000502007986 */ /* 0x0011e2000c101524 */
[----:B------:R-:W-:Y:S05]  /*2da0*/  BRA `(.L_x_1731) ;  /* 0x0000000c00287947 */ /* 0x000fea0003800000 */
.L_x_1727:
        /* <DEDUP_REMOVED lines=9> */
.L_x_1735:
[----:B------:R-:W-:-:S05]  /*2e40*/  IMAD.U32 R0, R5, 0x10000, RZ ;  /* 0x0001000005007824 */ /* 0x000fca00078e00ff */
[----:B------:R-:W-:-:S05]  /*2e50*/  F2FP.F16.F32.PACK_AB R0, RZ, R0 ;  /* 0x00000000ff00723e */ /* 0x000fca00000000ff */
[----:B------:R0:W-:Y:S01]  /*2e60*/  STG.E.U16 desc[UR36][R2.64], R0 ;  /* 0x0000000002007986 */ /* 0x0001e2000c101524 */
[----:B------:R-:W-:Y:S05]  /*2e70*/  BRA `(.L_x_1731) ;  /* 0x0000000800f47947 */ /* 0x000fea0003800000 */
.L_x_1734:
[----:B------:R-:W-:-:S09]  /*2e80*/  UISETP.NE.AND UP0, UPT, UR4, 0x7, UPT ;  /* 0x000000070400788c */ /* 0x000fd2000bf05270 */
[----:B------:R-:W-:Y:S05]  /*2e90*/  BRA.U !UP0, `(.L_x_1736) ;  /* 0x0000000108347547 */ /* 0x000fea000b800000 */
[----:B------:R-:W-:-:S09]  /*2ea0*/  UISETP.NE.AND UP0, UPT, UR4, 0x8, UPT ;  /* 0x000000080400788c */ /* 0x000fd2000bf05270 */
[----:B------:R-:W-:Y:S05]  /*2eb0*/  BRA.U !UP0, `(.L_x_1737) ;  /* 0x0000000108187547 */ /* 0x000fea000b800000 */
[----:B------:R-:W-:-:S09]  /*2ec0*/  UISETP.NE.AND UP0, UPT, UR4, 0x9, UPT ;  /* 0x000000090400788c */ /* 0x000fd2000bf05270 */
[----:B------:R-:W-:Y:S05]  /*2ed0*/  BRA.U UP0, `(.L_x_1730) ;  /* 0x00000009003c7547 */ /* 0x000fea000b800000 */
[----:B------:R-:W-:Y:S01]  /*2ee0*/  IMAD.U32 R4, R5, 0x10000, RZ ;  /* 0x0001000005047824 */ /* 0x000fe200078e00ff */
[----:B------:R-:W-:-:S05]  /*2ef0*/  MOV R5, RZ ;  /* 0x000000ff00057202 */ /* 0x000fca0000000f00 */
[----:B------:R0:W-:Y:S01]  /*2f00*/  STG.E.64 desc[UR36][R2.64], R4 ;  /* 0x0000000402007986 */ /* 0x0001e2000c101b24 */
[----:B------:R-:W-:Y:S05]  /*2f10*/  BRA `(.L_x_1731) ;  /* 0x0000000800cc7947 */ /* 0x000fea0003800000 */
.L_x_1737:
[----:B------:R-:W-:-:S05]  /*2f20*/  IMAD.U32 R5, R5, 0x10000, RZ ;  /* 0x0001000005057824 */ /* 0x000fca00078e00ff */
[----:B------:R-:W-:-:S04]  /*2f30*/  F2FP.F16.F32.PACK_AB R5, RZ, R5 ;  /* 0x00000005ff05723e */ /* 0x000fc800000000ff */
[----:B------:R-:W-:-:S05]  /*2f40*/  PRMT R5, R5, 0x5410, RZ ;  /* 0x0000541005057816 */ /* 0x000fca00000000ff */
[----:B------:R0:W-:Y:S01]  /*2f50*/  STG.E desc[UR36][R2.64], R5 ;  /* 0x0000000502007986 */ /* 0x0001e2000c101924 */
[----:B------:R-:W-:Y:S05]  /*2f60*/  BRA `(.L_x_1731) ;  /* 0x0000000800b87947 */ /* 0x000fea0003800000 */
.L_x_1736:
[----:B------:R-:W-:-:S04]  /*2f70*/  IMAD.U32 R4, R5, 0x10000, RZ ;  /* 0x0001000005047824 */ /* 0x000fc800078e00ff */
[----:B------:R-:W-:-:S06]  /*2f80*/  FMUL.FTZ R4, R4, 1 ;  /* 0x3f80000004047820 */ /* 0x000fcc0000410000 */
[----:B------:R-:W0:Y:S02]  /*2f90*/  F2F.F64.F32 R4, R4 ;  /* 0x0000000400047310 */ /* 0x000e240000201800 */
[----:B0-----:R0:W-:Y:S01]  /*2fa0*/  STG.E.64 desc[UR36][R2.64], R4 ;  /* 0x0000000402007986 */ /* 0x0011e2000c101b24 */
[----:B------:R-:W-:Y:S05]  /*2fb0*/  BRA `(.L_x_1731) ;  /* 0x0000000800a47947 */ /* 0x000fea0003800000 */
.L_x_1726:
        /* <DEDUP_REMOVED lines=13> */
.L_x_1740:
[----:B------:R-:W-:Y:S01]  /*3090*/  IMAD.U32 R5, R5, 0x10000, RZ ;  /* 0x0001000005057824 */ /* 0x000fe200078e00ff */
[----:B------:R-:W-:-:S03]  /*30a0*/  CS2R R6, SRZ ;  /* 0x0000000000067805 */ /* 0x000fc6000001ff00 */
[----:B------:R-:W-:-:S06]  /*30b0*/  FMUL.FTZ R5, R5, 1 ;  /* 0x3f80000005057820 */ /* 0x000fcc0000410000 */
[----:B------:R-:W0:Y:S02]  /*30c0*/  F2F.F64.F32 R4, R5 ;  /* 0x0000000500047310 */ /* 0x000e240000201800 */
[----:B0-----:R0:W-:Y:S01]  /*30d0*/  STG.E.128 desc[UR36][R2.64], R4 ;  /* 0x0000000402007986 */ /* 0x0011e2000c101d24 */
[----:B------:R-:W-:Y:S05]  /*30e0*/  BRA `(.L_x_1731) ;  /* 0x0000000800587947 */ /* 0x000fea0003800000 */
.L_x_1739:
[----:B------:R-:W-:-:S09]  /*30f0*/  UISETP.NE.AND UP0, UPT, UR4, 0xf, UPT ;  /* 0x0000000f0400788c */ /* 0x000fd2000bf05270 */
[----:B------:R-:W-:Y:S05]  /*3100*/  BRA.U !UP0, `(.L_x_1741) ;  /* 0x0000000108a07547 */ /* 0x000fea000b800000 */
[----:B------:R-:W-:-:S09]  /*3110*/  UISETP.NE.AND UP0, UPT, UR4, 0x17, UPT ;  /* 0x000000170400788c */ /* 0x000fd2000bf05270 */
[----:B------:R-:W-:Y:S05]  /*3120*/  BRA.U !UP0, `(.L_x_1742) ;  /* 0x00000001084c7547 */ /* 0x000fea000b800000 */
[----:B------:R-:W-:-:S09]  /*3130*/  UISETP.NE.AND UP0, UPT, UR4, 0x18, UPT ;  /* 0x000000180400788c */ /* 0x000fd2000bf05270 */
[----:B------:R-:W-:Y:S05]  /*3140*/  BRA.U UP0, `(.L_x_1730) ;  /* 0x0000000500a07547 */ /* 0x000fea000b800000 */
[----:B------:R-:W-:Y:S01]  /*3150*/  SHF.L.U32 R7, R5, 0x10, RZ ;  /* 0x0000001005077819 */ /* 0x000fe200000006ff */
[----:B------:R-:W-:Y:S01]  /*3160*/  BSSY.RECONVERGENT B0, `(.L_x_1743) ;  /* 0x000000c000007945 */ /* 0x000fe20003800200 */
[----:B------:R-:W-:Y:S02]  /*3170*/  IMAD.MOV.U32 R0, RZ, RZ, 0x7f ;  /* 0x0000007fff007424 */ /* 0x000fe400078e00ff */
        /* <DEDUP_REMOVED lines=10> */
.L_x_1744:
[----:B------:R-:W-:Y:S05]  /*3220*/  BSYNC.RECONVERGENT B0 ;  /* 0x0000000000007941 */ /* 0x000fea0003800200 */
.L_x_1743:
[----:B------:R-:W-:-:S05]  /*3230*/  LOP3.LUT R5, R0, 0x80, R5, 0xf8, !PT ;  /* 0x0000008000057812 */ /* 0x000fca00078ef805 */
[----:B------:R0:W-:Y:S01]  /*3240*/  STG.E.U8 desc[UR36][R2.64], R5 ;  /* 0x0000000502007986 */ /* 0x0001e2000c101124 */
[----:B------:R-:W-:Y:S05]  /*3250*/  BRA `(.L_x_1731) ;  /* 0x0000000400fc7947 */ /* 0x000fea0003800000 */
.L_x_1742:
        /* <DEDUP_REMOVED lines=15> */
.L_x_1746:
[----:B------:R-:W-:Y:S05]  /*3350*/  BSYNC.RECONVERGENT B0 ;  /* 0x0000000000007941 */ /* 0x000fea0003800200 */
.L_x_1745:
[----:B------:R-:W-:-:S05]  /*3360*/  LOP3.LUT R5, R0, 0x80, R5, 0xf8, !PT ;  /* 0x0000008000057812 */ /* 0x000fca00078ef805 */
[----:B------:R0:W-:Y:S01]  /*3370*/  STG.E.U8 desc[UR36][R2.64], R5 ;  /* 0x0000000502007986 */ /* 0x0001e2000c101124 */
[----:B------:R-:W-:Y:S05]  /*3380*/  BRA `(.L_x_1731) ;  /* 0x0000000400b07947 */ /* 0x000fea0003800000 */
.L_x_1741:
[----:B------:R0:W-:Y:S01]  /*3390*/  STG.E.U16 desc[UR36][R2.64], R5 ;  /* 0x0000000502007986 */ /* 0x0001e2000c101524 */
[----:B------:R-:W-:Y:S05]  /*33a0*/  BRA `(.L_x_1731) ;  /* 0x0000000400a87947 */ /* 0x000fea0003800000 */
.L_x_1738:
        /* <DEDUP_REMOVED lines=9> */
[----:B------:R-:W0:Y:S02]  /*3440*/  F2I.FTZ.U32.TRUNC.NTZ R5, R5 ;  /* 0x0000000500057305 */ /* 0x000e24000021f000 */
[----:B0-----:R0:W-:Y:S01]  /*3450*/  STG.E.U16 desc[UR36][R2.64], R5 ;  /* 0x0000000502007986 */ /* 0x0011e2000c101524 */
[----:B------:R-:W-:Y:S05]  /*3460*/  BRA `(.L_x_1731) ;  /* 0x0000000400787947 */ /* 0x000fea0003800000 */
.L_x_1749:
[----:B------:R-:W-:Y:S01]  /*3470*/  SHF.L.U32 R5, R5, 0x10, RZ ;  /* 0x0000001005057819 */ /* 0x000fe200000006ff */
[----:B------:R-:W-:Y:S01]  /*3480*/  BSSY.RECONVERGENT B0, `(.L_x_1750) ;  /* 0x0000014000007945 */ /* 0x000fe20003800200 */
[----:B------:R-:W-:Y:S02]  /*3490*/  IMAD.MOV.U32 R0, RZ, RZ, 0x80 ;  /* 0x00000080ff007424 */ /* 0x000fe400078e00ff */
        /* <DEDUP_REMOVED lines=10> */
.L_x_1752:
[----:B------:R-:W-:-:S04]  /*3540*/  SHF.R.U32.HI R0, RZ, 0x14, R5 ;  /* 0x00000014ff007819 */ /* 0x000fc80000011605 */
[----:B------:R-:W-:-:S04]  /*3550*/  LOP3.LUT R0, R0, 0x1, RZ, 0xc0, !PT ;  /* 0x0000000100007812 */ /* 0x000fc800078ec0ff */
[----:B------:R-:W-:-:S04]  /*3560*/  IADD3 R0, PT, PT, R5, 0x487ffff, R0 ;  /* 0x0487ffff05007810 */ /* 0x000fc80007ffe000 */
[----:B------:R-:W-:-:S04]  /*3570*/  SHF.R.U32.HI R0, RZ, 0x14, R0 ;  /* 0x00000014ff007819 */ /* 0x000fc80000011600 */
[----:B------:R-:W-:-:S07]  /*3580*/  LOP3.LUT R4, R0, 0xff, RZ, 0xc0, !PT ;  /* 0x000000ff00047812 */ /* 0x000fce00078ec0ff */
.L_x_1753:
[----:B------:R-:W-:-:S04]  /*3590*/  SHF.R.U32.HI R5, RZ, 0x18, R5 ;  /* 0x00000018ff057819 */ /* 0x000fc80000011605 */
[----:B------:R-:W-:-:S04]  /*35a0*/  LOP3.LUT R4, R4, 0x80, R5, 0xf8, !PT ;  /* 0x0000008004047812 */ /* 0x000fc800078ef805 */
[----:B------:R-:W-:-:S07]  /*35b0*/  PRMT R0, R4, 0x7610, R0 ;  /* 0x0000761004007816 */ /* 0x000fce0000000000 */
.L_x_1751:
[----:B------:R-:W-:Y:S05]  /*35c0*/  BSYNC.RECONVERGENT B0 ;  /* 0x0000000000007941 */ /* 0x000fea0003800200 */
.L_x_1750:
[----:B------:R4:W-:Y:S01]  /*35d0*/  STG.E.U8 desc[UR36][R2.64], R0 ;  /* 0x0000000002007986 */ /* 0x0009e2000c101124 */
[----:B------:R-:W-:Y:S05]  /*35e0*/  BRA `(.L_x_1731) ;  /* 0x0000000400187947 */ /* 0x000fea0003800000 */
.L_x_1748:
        /* <DEDUP_REMOVED lines=13> */
.L_x_1756:
[----:B------:R-:W-:-:S04]  /*36c0*/  SHF.R.U32.HI R0, RZ, 0x15, R5 ;  /* 0x00000015ff007819 */ /* 0x000fc80000011605 */
[----:B------:R-:W-:-:S04]  /*36d0*/  LOP3.LUT R0, R0, 0x1, RZ, 0xc0, !PT ;  /* 0x0000000100007812 */ /* 0x000fc800078ec0ff */
[----:B------:R-:W-:-:S04]  /*36e0*/  IADD3 R0, PT, PT, R5, 0x88fffff, R0 ;  /* 0x088fffff05007810 */ /* 0x000fc80007ffe000 */
[----:B------:R-:W-:-:S04]  /*36f0*/  SHF.R.U32.HI R0, RZ, 0x15, R0 ;  /* 0x00000015ff007819 */ /* 0x000fc80000011600 */
[----:B------:R-:W-:-:S07]  /*3700*/  LOP3.LUT R4, R0, 0xff, RZ, 0xc0, !PT ;  /* 0x000000ff00047812 */ /* 0x000fce00078ec0ff */
.L_x_1757:
[----:B------:R-:W-:-:S04]  /*3710*/  SHF.R.U32.HI R5, RZ, 0x18, R5 ;  /* 0x00000018ff057819 */ /* 0x000fc80000011605 */
[----:B------:R-:W-:-:S04]  /*3720*/  LOP3.LUT R4, R4, 0x80, R5, 0xf8, !PT ;  /* 0x0000008004047812 */ /* 0x000fc800078ef805 */
[----:B------:R-:W-:-:S07]  /*3730*/  PRMT R0, R4, 0x7610, R0 ;  /* 0x0000761004007816 */ /* 0x000fce0000000000 */
.L_x_1755:
[----:B------:R-:W-:Y:S05]  /*3740*/  BSYNC.RECONVERGENT B0 ;  /* 0x0000000000007941 */ /* 0x000fea0003800200 */
.L_x_1754:
[----:B------:R3:W-:Y:S01]  /*3750*/  STG.E.U8 desc[UR36][R2.64], R0 ;  /* 0x0000000002007986 */ /* 0x0007e2000c101124 */
[----:B------:R-:W-:Y:S05]  /*3760*/  BRA `(.L_x_1731) ;  /* 0x0000000000b87947 */ /* 0x000fea0003800000 */
.L_x_1747:
[----:B------:R-:W-:-:S09]  /*3770*/  UISETP.NE.AND UP0, UPT, UR4, 0x1c, UPT ;  /* 0x0000001c0400788c */ /* 0x000fd2000bf05270 */
[----:B------:R-:W-:Y:S05]  /*3780*/  BRA.U !UP0, `(.L_x_1758) ;  /* 0x0000000108a47547 */ /* 0x000fea000b800000 */
[----:B------:R-:W-:-:S09]  /*3790*/  UISETP.NE.AND UP0, UPT, UR4, 0x1d, UPT ;  /* 0x0000001d0400788c */ /* 0x000fd2000bf05270 */
[----:B------:R-:W-:Y:S05]  /*37a0*/  BRA.U !UP0, `(.L_x_1759) ;  /* 0x00000001088c7547 */ /* 0x000fea000b800000 */
[----:B------:R-:W-:-:S09]  /*37b0*/  UISETP.NE.AND UP0, UPT, UR4, 0x2c, UPT ;  /* 0x0000002c0400788c */ /* 0x000fd2000bf05270 */
[----:B------:R-:W-:Y:S05]  /*37c0*/  BRA.U !UP0, `(.L_x_1760) ;  /* 0x0000000108447547 */ /* 0x000fea000b800000 */
.L_x_1730:
[----:B------:R-:W-:Y:S01]  /*37d0*/  MOV R2, 0x0 ;  /* 0x0000000000027802 */ /* 0x000fe20000000f00 */
[----:B------:R-:W0:Y:S01]  /*37e0*/  LDCU.64 UR6, c[0x4][0x178] ;  /* 0x01002f00ff0677ac */ /* 0x000e220008000a00 */
[----:B------:R-:W-:Y:S02]  /*37f0*/  HFMA2 R8, -RZ, RZ, 0, 6.020069122314453125e-06 ;  /* 0x00000065ff087431 */ /* 0x000fe400000001ff */
[----:B------:R-:W-:Y:S01]  /*3800*/  IMAD.MOV.U32 R12, RZ, RZ, 0x1 ;  /* 0x00000001ff0c7424 */ /* 0x000fe200078e00ff */
[----:B------:R-:W1:Y:S01]  /*3810*/  LDCU.64 UR8, c[0x4][0x180] ;  /* 0x01003000ff0877ac */ /* 0x000e620008000a00 */
[----:B------:R-:W2:Y:S01]  /*3820*/  LDC.64 R2, c[0x4][R2] ;  /* 0x0100000002027b82 */ /* 0x000ea20000000a00 */
[----:B------:R-:W-:Y:S01]  /*3830*/  IMAD.MOV.U32 R13, RZ, RZ, RZ ;  /* 0x000000ffff0d7224 */ /* 0x000fe200078e00ff */
[----:B------:R-:W3:Y:S01]  /*3840*/  LDCU.64 UR4, c[0x4][0x90] ;  /* 0x01001200ff0477ac */ /* 0x000ee20008000a00 */
[----:B0-----:R-:W-:Y:S01]  /*3850*/  IMAD.U32 R4, RZ, RZ, UR6 ;  /* 0x00000006ff047e24 */ /* 0x001fe2000f8e00ff */
[----:B------:R-:W-:Y:S01]  /*3860*/  MOV R5, UR7 ;  /* 0x0000000700057c02 */ /* 0x000fe20008000f00 */
[----:B-1----:R-:W-:-:S02]  /*3870*/  IMAD.U32 R6, RZ, RZ, UR8 ;  /* 0x00000008ff067e24 */ /* 0x002fc4000f8e00ff */
[----:B------:R-:W-:Y:S02]  /*3880*/  IMAD.U32 R7, RZ, RZ, UR9 ;  /* 0x00000009ff077e24 */ /* 0x000fe4000f8e00ff */
[----:B---3--:R-:W-:Y:S02]  /*3890*/  IMAD.U32 R10, RZ, RZ, UR4 ;  /* 0x00000004ff0a7e24 */ /* 0x008fe4000f8e00ff */
[----:B------:R-:W-:-:S07]  /*38a0*/  IMAD.U32 R11, RZ, RZ, UR5 ;  /* 0x00000005ff0b7e24 */ /* 0x000fce000f8e00ff */
[----:B------:R-:W-:-:S07]  /*38b0*/  LEPC R20, `(.L_x_1761) ;  /* 0x000000001014794e */ /* 0x000fce0000000000 */
[----:B--2---:R-:W-:Y:S05]  /*38c0*/  CALL.ABS.NOINC R2 ;  /* 0x0000000002007343 */ /* 0x004fea0003c00000 */
.L_x_1761:
[----:B------:R-:W-:Y:S05]  /*38d0*/  BRA `(.L_x_1731) ;  /* 0x00000000005c7947 */ /* 0x000fea0003800000 */
.L_x_1760:
        /* <DEDUP_REMOVED lines=8> */
[----:B------:R-:W-:Y:S02]  /*3960*/  @P1 ISETP.EQ.U32.AND P2, PT, R0, 0x1, P0 ;  /* 0x000000010000180c */ /* 0x000fe40000742070 */
[----:B------:R-:W-:Y:S02]  /*3970*/  PLOP3.LUT P0, PT, PT, PT, PT, 0x80, 0x8 ;  /* 0x000000000008781c */ /* 0x000fe40003f0f070 */
[----:B------:R-:W-:Y:S02]  /*3980*/  @P1 PLOP3.LUT P0, PT, P2, PT, PT, 0x80, 0x8 ;  /* 0x000000000008181c */ /* 0x000fe4000170f070 */
[----:B------:R-:W-:-:S11]  /*3990*/  @P1 IADD3 R0, PT, PT, R6, 0x1, RZ ;  /* 0x0000000106001810 */ /* 0x000fd60007ffe0ff */
[----:B------:R-:W-:-:S04]  /*39a0*/  @!P0 IMAD.MOV R0, RZ, RZ, R6 ;  /* 0x000000ffff008224 */ /* 0x000fc800078e0206 */
[----:B------:R-:W-:-:S05]  /*39b0*/  @P1 IMAD.MOV.U32 R5, RZ, RZ, R0 ;  /* 0x000000ffff051224 */ /* 0x000fca00078e0000 */
[----:B------:R2:W-:Y:S01]  /*39c0*/  STG.E.U8 desc[UR36][R2.64], R5 ;  /* 0x0000000502007986 */ /* 0x0005e2000c101124 */
[----:B------:R-:W-:Y:S05]  /*39d0*/  BRA `(.L_x_1731) ;  /* 0x00000000001c7947 */ /* 0x000fea0003800000 */
.L_x_1759:
[----:B------:R-:W-:-:S06]  /*39e0*/  IMAD.U32 R5, R5, 0x10000, RZ ;  /* 0x0001000005057824 */ /* 0x000fcc00078e00ff */
[----:B------:R-:W0:Y:S02]  /*39f0*/  F2I.U64.TRUNC R4, R5 ;  /* 0x0000000500047311 */ /* 0x000e24000020d800 */
[----:B0-----:R1:W-:Y:S01]  /*3a00*/  STG.E.64 desc[UR36][R2.64], R4 ;  /* 0x0000000402007986 */ /* 0x0013e2000c101b24 */
[----:B------:R-:W-:Y:S05]  /*3a10*/  BRA `(.L_x_1731) ;  /* 0x00000000000c7947 */ /* 0x000fea0003800000 */
.L_x_1758:
[----:B------:R-:W-:-:S06]  /*3a20*/  IMAD.U32 R5, R5, 0x10000, RZ ;  /* 0x0001000005057824 */ /* 0x000fcc00078e00ff */
[----:B------:R-:W0:Y:S02]  /*3a30*/  F2I.FTZ.U32.TRUNC.NTZ R5, R5 ;  /* 0x0000000500057305 */ /* 0x000e24000021f000 */
[----:B0-----:R0:W-:Y:S02]  /*3a40*/  STG.E desc[UR36][R2.64], R5 ;  /* 0x0000000502007986 */ /* 0x0011e4000c101924 */
.L_x_1731:
[----:B------:R-:W-:-:S07]  /*3a50*/  IADD3 R17, PT, PT, R17, 0x80, RZ ;  /* 0x0000008011117810 */ /* 0x000fce0007ffe0ff */
.L_x_1679:
[----:B0-----:R-:W-:Y:S05]  /*3a60*/  BSYNC.RECONVERGENT B6 ;  /* 0x0000000000067941 */ /* 0x001fea0003800200 */
.L_x_1678:
[----:B------:R-:W0:Y:S01]  /*3a70*/  LDCU UR4, c[0x0][0x380] ;  /* 0x00007000ff0477ac */ /* 0x000e220008000800 */
[----:B------:R-:W-:Y:S01]  /*3a80*/  BSSY.RECONVERGENT B6, `(.L_x_1762) ;  /* 0x0000397000067945 */ /* 0x000fe20003800200 */
[----:B0-----:R-:W-:-:S13]  /*3a90*/  ISETP.GE.AND P0, PT, R17, UR4, PT ;  /* 0x0000000411007c0c */ /* 0x001fda000bf06270 */
[----:B------:R-:W-:Y:S05]  /*3aa0*/  @P0 BRA `(.L_x_1763) ;  /* 0x0000003800500947 */ /* 0x000fea0003800000 */
[----:B------:R-:W0:Y:S01]  /*3ab0*/  LDCU UR4, c[0x0][0x388] ;  /* 0x00007100ff0477ac */ /* 0x000e220008000800 */
[----:B---34-:R-:W-:Y:S02]  /*3ac0*/  IMAD.MOV.U32 R0, RZ, RZ, RZ ;  /* 0x000000ffff007224 */ /* 0x018fe400078e00ff */
[----:B------:R-:W-:Y:S01]  /*3ad0*/  IMAD.MOV.U32 R16, RZ, RZ, RZ ;  /* 0x000000ffff107224 */ /* 0x000fe200078e00ff */
[----:B0-----:R-:W-:-:S09]  /*3ae0*/  UISETP.NE.AND UP0, UPT, UR4, URZ, UPT ;  /* 0x000000ff0400728c */ /* 0x001fd2000bf05270 */
[----:B------:R-:W-:Y:S05]  /*3af0*/  BRA.U !UP0, `(.L_x_1764) ;  /* 0x0000001108a87547 */ /* 0x000fea000b800000 */
[----:B------:R-:W1:Y:S01]  /*3b00*/  LDCU.64 UR4, c[0x0][0x390] ;  /* 0x00007200ff0477ac */ /* 0x000e620008000a00 */
[----:B------:R-:W-:Y:S01]  /*3b10*/  IMAD.MOV.U32 R16, RZ, RZ, RZ ;  /* 0x000000ffff107224 */ /* 0x000fe200078e00ff */
[----:B------:R-:W0:Y:S01]  /*3b20*/  LDCU UR6, c[0x0][0x38c] ;  /* 0x00007180ff0677ac */ /* 0x000e220008000800 */
[----:B------:R-:W3:Y:S01]  /*3b30*/  LDCU.64 UR8, c[0x0][0x4b8] ;  /* 0x00009700ff0877ac */ /* 0x000ee20008000a00 */
[----:B------:R-:W-:Y:S01]  /*3b40*/  UISETP.NE.AND UP0, UPT, UR40, URZ, UPT ;  /* 0x000000ff2800728c */ /* 0x000fe2000bf05270 */
[----:B-12---:R-:W-:-:S05]  /*3b50*/  IMAD.HI.U32 R2, R17, UR4, R16 ;  /* 0x0000000411027c27 */ /* 0x006fca000f8e0010 */
[----:B------:R-:W-:-:S05]  /*3b60*/  SHF.R.U32.HI R3, RZ, UR5, R2 ;  /* 0x00000005ff037c19 */ /* 0x000fca0008011602 */
[----:B------:R-:W-:-:S04]  /*3b70*/  IMAD.MOV R0, RZ, RZ, -R3 ;  /* 0x000000ffff007224 */ /* 0x000fc800078e0a03 */
[----:B0-----:R-:W-:-:S04]  /*3b80*/  IMAD R0, R0, UR6, R17 ;  /* 0x0000000600007c24 */ /* 0x001fc8000f8e0211 */
[C---:B---3--:R-:W-:Y:S02]  /*3b90*/  IMAD R16, R0.reuse, UR8, RZ ;  /* 0x0000000800107c24 */ /* 0x048fe4000f8e02ff */
[----:B------:R-:W-:Y:S01]  /*3ba0*/  IMAD R0, R0, UR9, RZ ;  /* 0x0000000900007c24 */ /* 0x000fe2000f8e02ff */
[----:B------:R-:W-:Y:S06]  /*3bb0*/  BRA.U !UP0, `(.L_x_1764) ;  /* 0x0000001108787547 */ /* 0x000fec000b800000 */
[----:B------:R-:W0:Y:S01]  /*3bc0*/  LDCU.64 UR6, c[0x0][0x398] ;  /* 0x00007300ff0677ac */ /* 0x000e220008000a00 */
[----:B------:R-:W-:Y:S01]  /*3bd0*/  HFMA2 R2, -RZ, RZ, 0, 0 ;  /* 0x00000000ff027431 */ /* 0x000fe200000001ff */
[----:B------:R-:W1:Y:S01]  /*3be0*/  LDCU UR4, c[0x0][0x3a0] ;  /* 0x00007400ff0477ac */ /* 0x000e620008000800 */
[----:B------:R-:W2:Y:S01]  /*3bf0*/  LDCU.64 UR8, c[0x0][0x4c0] ;  /* 0x00009800ff0877ac */ /* 0x000ea20008000a00 */
[----:B------:R-:W-:Y:S02]  /*3c00*/  UISETP.NE.AND UP0, UPT, UR38, 0x2, UPT ;  /* 0x000000022600788c */ /* 0x000fe4000bf05270 */
[----:B0-----:R-:W-:-:S05]  /*3c10*/  IMAD.HI.U32 R4, R3, UR7, R2 ;  /* 0x0000000703047c27 */ /* 0x001fca000f8e0002 */
[----:B-1----:R-:W-:-:S05]  /*3c20*/  SHF.R.U32.HI R5, RZ, UR4, R4 ;  /* 0x00000004ff057c19 */ /* 0x002fca0008011604 */
[----:B------:R-:W-:-:S04]  /*3c30*/  IMAD.MOV R2, RZ, RZ, -R5 ;  /* 0x000000ffff027224 */ /* 0x000fc800078e0a05 */
[----:B------:R-:W-:-:S04]  /*3c40*/  IMAD R3, R2, UR6, R3 ;  /* 0x0000000602037c24 */ /* 0x000fc8000f8e0203 */
[C---:B--2---:R-:W-:Y:S02]  /*3c50*/  IMAD R16, R3.reuse, UR8, R16 ;  /* 0x0000000803107c24 */ /* 0x044fe4000f8e0210 */
[----:B------:R-:W-:Y:S01]  /*3c60*/  IMAD R0, R3, UR9, R0 ;  /* 0x0000000903007c24 */ /* 0x000fe2000f8e0200 */
[----:B------:R-:W-:Y:S06]  /*3c70*/  BRA.U !UP0, `(.L_x_1764) ;  /* 0x0000001108487547 */ /* 0x000fec000b800000 */
[----:B------:R-:W0:Y:S01]  /*3c80*/  LDCU.64 UR4, c[0x0][0x3a8] ;  /* 0x00007500ff0477ac */ /* 0x000e220008000a00 */
[----:B------:R-:W-:Y:S01]  /*3c90*/  IMAD.MOV.U32 R4, RZ, RZ, RZ ;  /* 0x000000ffff047224 */ /* 0x000fe200078e00ff */
[----:B------:R-:W1:Y:S01]  /*3ca0*/  LDCU UR6, c[0x0][0x3a4] ;  /* 0x00007480ff0677ac */ /* 0x000e620008000800 */
[----:B------:R-:W2:Y:S01]  /*3cb0*/  LDCU.64 UR8, c[0x0][0x4c8] ;  /* 0x00009900ff0877ac */ /* 0x000ea20008000a00 */
[----:B------:R-:W-:Y:S01]  /*3cc0*/  UISETP.NE.AND UP0, UPT, UR38, 0x3, UPT ;  /* 0x000000032600788c */ /* 0x000fe2000bf05270 */
[----:B0-----:R-:W-:-:S05]  /*3cd0*/  IMAD.HI.U32 R2, R5, UR4, R4 ;  /* 0x0000000405027c27 */ /* 0x001fca000f8e0004 */
[----:B------:R-:W-:-:S05]  /*3ce0*/  SHF.R.U32.HI R3, RZ, UR5, R2 ;  /* 0x00000005ff037c19 */ /* 0x000fca0008011602 */
[----:B------:R-:W-:-:S04]  /*3cf0*/  IMAD.MOV R4, RZ, RZ, -R3 ;  /* 0x000000ffff047224 */ /* 0x000fc800078e0a03 */
[----:B-1----:R-:W-:-:S04]  /*3d00*/  IMAD R5, R4, UR6, R5 ;  /* 0x0000000604057c24 */ /* 0x002fc8000f8e0205 */
        /* <DEDUP_REMOVED lines=9> */
[----:B-1----:R-:W-:-:S04]  /*3da0*/  SHF.R.U32.HI R5, RZ, UR4, R4 ;  /* 0x00000004ff057c19 */ /* 0x002fc80008011604 */
[----:B------:R-:W-:-:S05]  /*3db0*/  IADD3 R2, PT, PT, -R5, RZ, RZ ;  /* 0x000000ff05027210 */ /* 0x000fca0007ffe1ff */
        /* <DEDUP_REMOVED lines=29> */
[----:B------:R-:W-:Y:S01]  /*3f90*/  MOV R4, RZ ;  /* 0x000000ff00047202 */ /* 0x000fe20000000f00 */
[----:B------:R-:W1:Y:S01]  /*3fa0*/  LDCU UR6, c[0x0][0x3d4] ;  /* 0x00007a80ff0677ac */ /* 0x000e620008000800 */
[----:B------:R-:W2:Y:S01]  /*3fb0*/  LDCU.64 UR8, c[0x0][0x4e8] ;  /* 0x00009d00ff0877ac */ /* 0x000ea20008000a00 */
[----:B------:R-:W-:Y:S02]  /*3fc0*/  UISETP.NE.AND UP0, UPT, UR38, 0x7, UPT ;  /* 0x000000072600788c */ /* 0x000fe4000bf05270 */
        /* <DEDUP_REMOVED lines=25> */
[----:B------:R-:W-:-:S04]  /*4160*/  SHF.R.U32.HI R3, RZ, UR5, R2 ;  /* 0x00000005ff037c19 */ /* 0x000fc80008011602 */
[----:B------:R-:W-:-:S05]  /*4170*/  IADD3 R4, PT, PT, -R3, RZ, RZ ;  /* 0x000000ff03047210 */ /* 0x000fca0007ffe1ff */
        /* <DEDUP_REMOVED lines=187> */
[----:B------:R-:W2:Y:S02]  /*4d30*/  LDCU.64 UR8, c[0x0][0x578] ;  /* 0x0000af00ff0877ac */ /* 0x000ea40008000a00 */
[----:B0-----:R-:W-:-:S05]  /*4d40*/  IMAD.HI.U32 R2, R5, UR4, R4 ;  /* 0x0000000405027c27 */ /* 0x001fca000f8e0004 */
[----:B------:R-:W-:-:S04]  /*4d50*/  SHF.R.U32.HI R2, RZ, UR5, R2 ;  /* 0x00000005ff027c19 */ /* 0x000fc80008011602 */
[----:B------:R-:W-:-:S05]  /*4d60*/  IADD3 R3, PT, PT, -R2, RZ, RZ ;  /* 0x000000ff02037210 */ /* 0x000fca0007ffe1ff */
[----:B-1----:R-:W-:-:S04]  /*4d70*/  IMAD R5, R3, UR6, R5 ;  /* 0x0000000603057c24 */ /* 0x002fc8000f8e0205 */
[C---:B--2---:R-:W-:Y:S02]  /*4d80*/  IMAD R16, R5.reuse, UR8, R16 ;  /* 0x0000000805107c24 */ /* 0x044fe4000f8e0210 */
[----:B------:R-:W-:-:S07]  /*4d90*/  IMAD R0, R5, UR9, R0 ;  /* 0x0000000905007c24 */ /* 0x000fce000f8e0200 */
.L_x_1764:
[----:B------:R-:W1:Y:S01]  /*4da0*/  LDCU.64 UR6, c[0x0][0x588] ;  /* 0x0000b100ff0677ac */ /* 0x000e620008000a00 */
[----:B------:R-:W-:-:S04]  /*4db0*/  UPRMT UR4, UR42, 0x9910, URZ ;  /* 0x000099102a047896 */ /* 0x000fc800080000ff */
[----:B------:R-:W-:Y:S01]  /*4dc0*/  UISETP.GT.AND UP0, UPT, UR4, 0x9, UPT ;  /* 0x000000090400788c */ /* 0x000fe2000bf04270 */
[----:B-12---:R-:W-:-:S05]  /*4dd0*/  IADD3 R2, P0, PT, R0, UR6, RZ ;  /* 0x0000000600027c10 */ /* 0x006fca000ff1e0ff */
        /* <DEDUP_REMOVED lines=15> */
.L_x_1768:
[----:B------:R-:W2:Y:S02]  /*4ed0*/  LDG.E.U8 R2, desc[UR36][R2.64] ;  /* 0x0000002402027981 */ /* 0x000ea4000c1e1100 */
[----:B--2---:R-:W-:-:S04]  /*4ee0*/  I2FP.F32.U32 R0, R2 ;  /* 0x0000000200007245 */ /* 0x004fc80000201000 */
[----:B------:R-:W-:-:S04]  /*4ef0*/  F2FP.BF16.F32.PACK_AB R0, RZ, R0 ;  /* 0x00000000ff00723e */ /* 0x000fc800000010ff */
[----:B------:R-:W-:Y:S01]  /*4f00*/  PRMT R4, R0, 0x7610, R4 ;  /* 0x0000761000047816 */ /* 0x000fe20000000004 */
[----:B------:R-:W-:Y:S06]  /*4f10*/  BRA `(.L_x_1770) ;  /* 0x0000000c00c07947 */ /* 0x000fec0003800000 */
.L_x_1767:
        /* <DEDUP_REMOVED lines=11> */
.L_x_1772:
[----:B------:R-:W2:Y:S02]  /*4fd0*/  LDG.E R2, desc[UR36][R2.64] ;  /* 0x0000002402027981 */ /* 0x000ea4000c1e1900 */
[----:B--2---:R-:W-:-:S04]  /*4fe0*/  I2FP.F32.S32 R0, R2 ;  /* 0x0000000200007245 */ /* 0x004fc80000201400 */
[----:B------:R-:W-:-:S04]  /*4ff0*/  F2FP.BF16.F32.PACK_AB R0, RZ, R0 ;  /* 0x00000000ff00723e */ /* 0x000fc800000010ff */
[----:B------:R-:W-:Y:S01]  /*5000*/  PRMT R4, R0, 0x7610, R4 ;  /* 0x0000761000047816 */ /* 0x000fe20000000004 */
[----:B------:R-:W-:Y:S06]  /*5010*/  BRA `(.L_x_1770) ;  /* 0x0000000c00807947 */ /* 0x000fec0003800000 */
.L_x_1771:
[----:B------:R-:W2:Y:S02]  /*5020*/  LDG.E.U16 R2, desc[UR36][R2.64] ;  /* 0x0000002402027981 */ /* 0x000ea4000c1e1500 */
[----:B--2---:R-:W0:Y:S02]  /*5030*/  I2F.S16 R0, R2 ;  /* 0x0000000200007306 */ /* 0x004e240000101400 */
[----:B0-----:R-:W-:-:S04]  /*5040*/  F2FP.BF16.F32.PACK_AB R0, RZ, R0 ;  /* 0x00000000ff00723e */ /* 0x001fc800000010ff */
[----:B------:R-:W-:Y:S01]  /*5050*/  PRMT R4, R0, 0x7610, R4 ;  /* 0x0000761000047816 */ /* 0x000fe20000000004 */
[----:B------:R-:W-:Y:S06]  /*5060*/  BRA `(.L_x_1770) ;  /* 0x0000000c006c7947 */ /* 0x000fec0003800000 */
.L_x_1766:
        /* <DEDUP_REMOVED lines=9> */
.L_x_1774:
[----:B------:R-:W2:Y:S02]  /*5100*/  LDG.E.U16 R0, desc[UR36][R2.64] ;  /* 0x0000002402007981 */ /* 0x000ea4000c1e1500 */
[----:B--2---:R-:W-:-:S05]  /*5110*/  HADD2.F32 R0, -RZ, R0.H0_H0 ;  /* 0x20000000ff007230 */ /* 0x004fca0000004100 */
[----:B------:R-:W-:-:S04]  /*5120*/  F2FP.BF16.F32.PACK_AB R0, RZ, R0 ;  /* 0x00000000ff00723e */ /* 0x000fc800000010ff */
[----:B------:R-:W-:Y:S01]  /*5130*/  PRMT R4, R0, 0x7610, R4 ;  /* 0x0000761000047816 */ /* 0x000fe20000000004 */
[----:B------:R-:W-:Y:S06]  /*5140*/  BRA `(.L_x_1770) ;  /* 0x0000000c00347947 */ /* 0x000fec0003800000 */
.L_x_1773:
        /* <DEDUP_REMOVED lines=9> */
.L_x_1776:
[----:B------:R-:W2:Y:S02]  /*51e0*/  LDG.E.U16 R2, desc[UR36][R2.64] ;  /* 0x0000002402027981 */ /* 0x000ea4000c1e1500 */
[----:B--2---:R-:W-:-:S05]  /*51f0*/  HADD2.F32 R0, -RZ, R2.H0_H0 ;  /* 0x20000002ff007230 */ /* 0x004fca0000004100 */
[----:B------:R-:W-:-:S04]  /*5200*/  F2FP.BF16.F32.PACK_AB R0, RZ, R0 ;  /* 0x00000000ff00723e */ /* 0x000fc800000010ff */
[----:B------:R-:W-:Y:S01]  /*5210*/  PRMT R4, R0, 0x7610, R4 ;  /* 0x0000761000047816 */ /* 0x000fe20000000004 */
[----:B------:R-:W-:Y:S06]  /*5220*/  BRA `(.L_x_1770) ;  /* 0x0000000800fc7947 */ /* 0x000fec0003800000 */
.L_x_1775:
        /* <DEDUP_REMOVED lines=9> */
.L_x_1765:
        /* <DEDUP_REMOVED lines=14> */
.L_x_1779:
        /* <DEDUP_REMOVED lines=9> */
.L_x_1778:
        /* <DEDUP_REMOVED lines=12> */
[----:B0-----:R-:W-:-:S04]  /*54f0*/  IADD3 R5, PT, PT, -R5, RZ, RZ ;  /* 0x000000ff05057210 */ /* 0x001fc80007ffe1ff */
        /* <DEDUP_REMOVED lines=14> */
.L_x_1781:
        /* <DEDUP_REMOVED lines=14> */
.L_x_1780:
[----:B------:R0:W5:Y:S01]  /*56c0*/  LDG.E.U16 R4, desc[UR36][R2.64] ;  /* 0x0000002402047981 */ /* 0x000162000c1e1500 */
[----:B------:R-:W-:Y:S05]  /*56d0*/  BRA `(.L_x_1770) ;  /* 0x0000000400d07947 */ /* 0x000fea0003800000 */
.L_x_1777:
        /* <DEDUP_REMOVED lines=13> */
.L_x_1784:
        /* <DEDUP_REMOVED lines=21> */
.L_x_1788:
[----:B------:R-:W-:Y:S05]  /*5900*/  BSYNC.RECONVERGENT B1 ;  /* 0x0000000000017941 */ /* 0x000fea0003800200 */
.L_x_1787:
[----:B------:R-:W-:Y:S01]  /*5910*/  IMAD.SHL.U32 R0, R0, 0x100000, RZ ;  /* 0x0010000000007824 */ /* 0x000fe200078e00ff */
[----:B------:R-:W-:-:S04]  /*5920*/  LEA R2, R2, 0x3b800000, 0x17 ;  /* 0x3b80000002027811 */ /* 0x000fc800078eb8ff */
[----:B------:R-:W-:-:S07]  /*5930*/  LOP3.LUT R0, R2, R0, R7, 0xfe, !PT ;  /* 0x0000000002007212 */ /* 0x000fce00078efe07 */
.L_x_1786:
[----:B------:R-:W-:Y:S05]  /*5940*/  BSYNC.RECONVERGENT B0 ;  /* 0x0000000000007941 */ /* 0x000fea0003800200 */
.L_x_1785:
[----:B------:R-:W-:-:S04]  /*5950*/  F2FP.BF16.F32.PACK_AB R0, RZ, R0 ;  /* 0x00000000ff00723e */ /* 0x000fc800000010ff */
[----:B------:R-:W-:Y:S01]  /*5960*/  PRMT R4, R0, 0x7610, R4 ;  /* 0x0000761000047816 */ /* 0x000fe20000000004 */
[----:B------:R-:W-:Y:S06]  /*5970*/  BRA `(.L_x_1770) ;  /* 0x0000000400287947 */ /* 0x000fec0003800000 */
.L_x_1783:
[----:B------:R-:W2:Y:S01]  /*5980*/  LDG.E.U8 R3, desc[UR36][R2.64] ;  /* 0x0000002402037981 */ /* 0x000ea2000c1e1100 */
[----:B------:R-:W-:Y:S01]  /*5990*/  BSSY.RECONVERGENT B0, `(.L_x_1789) ;  /* 0x0000018000007945 */ /* 0x000fe20003800200 */
[----:B------:R-:W-:Y:S01]  /*59a0*/  HFMA2 R0, -RZ, RZ, 0, 0 ;  /* 0x00000000ff007431 */ /* 0x000fe200000001ff */
        /* <DEDUP_REMOVED lines=18> */
.L_x_1792:
[----:B------:R-:W-:Y:S05]  /*5ad0*/  BSYNC.RECONVERGENT B1 ;  /* 0x0000000000017941 */ /* 0x000fea0003800200 */
.L_x_1791:
[----:B------:R-:W-:Y:S02]  /*5ae0*/  SHF.L.U32 R0, R0, 0x15, RZ ;  /* 0x0000001500007819 */ /* 0x000fe400000006ff */
[----:B------:R-:W-:-:S04]  /*5af0*/  LEA R2, R2, 0x37800000, 0x17 ;  /* 0x3780000002027811 */ /* 0x000fc800078eb8ff */
[----:B------:R-:W-:-:S07]  /*5b00*/  LOP3.LUT R0, R2, R0, R7, 0xfe, !PT ;  /* 0x0000000002007212 */ /* 0x000fce00078efe07 */
.L_x_1790:
[----:B------:R-:W-:Y:S05]  /*5b10*/  BSYNC.RECONVERGENT B0 ;  /* 0x0000000000007941 */ /* 0x000fea0003800200 */
.L_x_1789:
[----:B------:R-:W-:-:S04]  /*5b20*/  F2FP.BF16.F32.PACK_AB R0, RZ, R0 ;  /* 0x00000000ff00723e */ /* 0x000fc800000010ff */
[----:B------:R-:W-:Y:S01]  /*5b30*/  PRMT R4, R0, 0x7610, R4 ;  /* 0x0000761000047816 */ /* 0x000fe20000000004 */
[----:B------:R-:W-:Y:S06]  /*5b40*/  BRA `(.L_x_1770) ;  /* 0x0000000000b47947 */ /* 0x000fec0003800000 */
.L_x_1782:
        /* <DEDUP_REMOVED lines=14> */
.L_x_1796:
[----:B------:R-:W-:Y:S05]  /*5c30*/  BSYNC.RECONVERGENT B0 ;  /* 0x0000000000007941 */ /* 0x000fea0003800200 */
.L_x_1795:
[----:B------:R-:W-:-:S04]  /*5c40*/  F2FP.BF16.F32.PACK_AB R0, RZ, R0 ;  /* 0x00000000ff00723e */ /* 0x000fc800000010ff */
[----:B------:R-:W-:Y:S01]  /*5c50*/  PRMT R4, R0, 0x7610, R4 ;  /* 0x0000761000047816 */ /* 0x000fe20000000004 */
[----:B------:R-:W-:Y:S06]  /*5c60*/  BRA `(.L_x_1770) ;  /* 0x00000000006c7947 */ /* 0x000fec0003800000 */
.L_x_1769:
[----:B------:R-:W-:Y:S01]  /*5c70*/  MOV R2, 0x0 ;  /* 0x0000000000027802 */ /* 0x000fe20000000f00 */
[----:B------:R-:W0:Y:S01]  /*5c80*/  LDCU.64 UR4, c[0x4][0x178] ;  /* 0x01002f00ff0477ac */ /* 0x000e220008000a00 */
[----:B------:R-:W-:Y:S02]  /*5c90*/  HFMA2 R13, -RZ, RZ, 0, 0 ;  /* 0x00000000ff0d7431 */ /* 0x000fe400000001ff */
[----:B------:R-:W-:Y:S01]  /*5ca0*/  IMAD.MOV.U32 R8, RZ, RZ, 0x4e ;  /* 0x0000004eff087424 */ /* 0x000fe200078e00ff */
[----:B------:R-:W1:Y:S01]  /*5cb0*/  LDCU.64 UR6, c[0x4][0x180] ;  /* 0x01003000ff0677ac */ /* 0x000e620008000a00 */
[----:B------:R-:W2:Y:S01]  /*5cc0*/  LDC.64 R2, c[0x4][R2] ;  /* 0x0100000002027b82 */ /* 0x000ea20000000a00 */
[----:B------:R-:W-:Y:S01]  /*5cd0*/  IMAD.MOV.U32 R12, RZ, RZ, 0x1 ;  /* 0x00000001ff0c7424 */ /* 0x000fe200078e00ff */
[----:B------:R-:W3:Y:S01]  /*5ce0*/  LDCU.64 UR8, c[0x4][0x88] ;  /* 0x01001100ff0877ac */ /* 0x000ee20008000a00 */
[----:B0-----:R-:W-:Y:S01]  /*5cf0*/  MOV R4, UR4 ;  /* 0x0000000400047c02 */ /* 0x001fe20008000f00 */
[----:B------:R-:W-:-:S02]  /*5d00*/  IMAD.U32 R5, RZ, RZ, UR5 ;  /* 0x00000005ff057e24 */ /* 0x000fc4000f8e00ff */
[----:B-1----:R-:W-:Y:S02]  /*5d10*/  IMAD.U32 R6, RZ, RZ, UR6 ;  /* 0x00000006ff067e24 */ /* 0x002fe4000f8e00ff */
[----:B------:R-:W-:Y:S01]  /*5d20*/  IMAD.U32 R7, RZ, RZ, UR7 ;  /* 0x00000007ff077e24 */ /* 0x000fe2000f8e00ff */
[----:B---3--:R-:W-:Y:S01]  /*5d30*/  MOV R10, UR8 ;  /* 0x00000008000a7c02 */ /* 0x008fe20008000f00 */
[----:B------:R-:W-:-:S07]  /*5d40*/  IMAD.U32 R11, RZ, RZ, UR9 ;  /* 0x00000009ff0b7e24 */ /* 0x000fce000f8e00ff */
[----:B------:R-:W-:-:S07]  /*5d50*/  LEPC R20, `(.L_x_1797) ;  /* 0x000000001014794e */ /* 0x000fce0000000000 */
[----:B--2---:R-:W-:Y:S05]  /*5d60*/  CALL.ABS.NOINC R2 ;  /* 0x0000000002007343 */ /* 0x004fea0003c00000 */
.L_x_1797:
[----:B------:R-:W-:Y:S01]  /*5d70*/  PRMT R4, RZ, 0x7610, R4 ;  /* 0x00007610ff047816 */ /* 0x000fe20000000004 */
[----:B------:R-:W-:Y:S06]  /*5d80*/  BRA `(.L_x_1770) ;  /* 0x0000000000247947 */ /* 0x000fec0003800000 */
.L_x_1794:
[----:B------:R-:W2:Y:S02]  /*5d90*/  LDG.E.64 R2, desc[UR36][R2.64] ;  /* 0x0000002402027981 */ /* 0x000ea4000c1e1b00 */
[----:B--2---:R-:W0:Y:S02]  /*5da0*/  I2F.U64 R0, R2 ;  /* 0x0000000200007312 */ /* 0x004e240000301000 */
[----:B0-----:R-:W-:-:S04]  /*5db0*/  F2FP.BF16.F32.PACK_AB R0, RZ, R0 ;  /* 0x00000000ff00723e */ /* 0x001fc800000010ff */
[----:B------:R-:W-:Y:S01]  /*5dc0*/  PRMT R4, R0, 0x7610, R4 ;  /* 0x0000761000047816 */ /* 0x000fe20000000004 */
[----:B------:R-:W-:Y:S06]  /*5dd0*/  BRA `(.L_x_1770) ;  /* 0x0000000000107947 */ /* 0x000fec0003800000 */
.L_x_1793:
[----:B------:R-:W2:Y:S02]  /*5de0*/  LDG.E R2, desc[UR36][R2.64] ;  /* 0x0000002402027981 */ /* 0x000ea4000c1e1900 */
[----:B--2---:R-:W-:-:S04]  /*5df0*/  I2FP.F32.U32 R0, R2 ;  /* 0x0000000200007245 */ /* 0x004fc80000201000 */
[----:B------:R-:W-:-:S04]  /*5e00*/  F2FP.BF16.F32.PACK_AB R0, RZ, R0 ;  /* 0x00000000ff00723e */ /* 0x000fc800000010ff */
[----:B------:R-:W-:-:S07]  /*5e10*/  PRMT R4, R0, 0x7610, R4 ;  /* 0x0000761000047816 */ /* 0x000fce0000000004 */
.L_x_1770:
[----:B------:R-:W-:Y:S01]  /*5e20*/  IMAD.U32 R0, R18, 0x10000, RZ ;  /* 0x0001000012007824 */ /* 0x000fe200078e00ff */
[----:B------:R-:W-:Y:S04]  /*5e30*/  BSSY.RECONVERGENT B1, `(.L_x_1798) ;  /* 0x0000069000017945 */ /* 0x000fe80003800200 */
[----:B------:R-:W-:-:S13]  /*5e40*/  FSETP.NEU.FTZ.AND P0, PT, R0, RZ, PT ;  /* 0x000000ff0000720b */ /* 0x000fda0003f1d000 */
[----:B------:R-:W-:Y:S05]  /*5e50*/  @!P0 BRA `(.L_x_1799) ;  /* 0x0000000400848947 */ /* 0x000fea0003800000 */
[----:B0----5:R-:W-:Y:S01]  /*5e60*/  IMAD.U32 R3, R4, 0x10000, RZ ;  /* 0x0001000004037824 */ /* 0x021fe200078e00ff */
        /* <DEDUP_REMOVED lines=27> */
.L_x_1805:
[----:B------:R-:W-:Y:S01]  /*6020*/  FSETP.GEU.FTZ.AND P0, PT, R7, -R6, PT ;  /* 0x800000060700720b */ /* 0x000fe20003f1e000 */
[----:B------:R-:W-:-:S12]  /*6030*/  FADD.FTZ R5, R5, -1 ;  /* 0xbf80000005057421 */ /* 0x000fd80000010000 */
[----:B------:R-:W-:-:S07]  /*6040*/  @!P0 FADD.FTZ R5, R5, -1 ;  /* 0xbf80000005058421 */ /* 0x000fce0000010000 */
.L_x_1804:
[----:B------:R-:W-:Y:S05]  /*6050*/  BSYNC.RECONVERGENT B2 ;  /* 0x0000000000027941 */ /* 0x000fea0003800200 */
.L_x_1803:
[----:B------:R-:W-:Y:S01]  /*6060*/  FFMA.FTZ R2, -R6, R5, R2 ;  /* 0x0000000506027223 */ /* 0x000fe20000010102 */
[----:B------:R-:W-:Y:S06]  /*6070*/  BRA `(.L_x_1801) ;  /* 0x0000000000807947 */ /* 0x000fec0003800000 */
.L_x_1802:
        /* <DEDUP_REMOVED lines=9> */
[----:B------:R-:W-:Y:S02]  /*6110*/  IADD3 R4, PT, PT, R4, 0xb800000, RZ ;  /* 0x0b80000004047810 */ /* 0x000fe40007ffe0ff */
[----:B------:R-:W-:Y:S02]  /*6120*/  FSEL R8, R5, +QNAN , P2 ;  /* 0x7fffffff05087808 */ /* 0x000fe40001000000 */
[----:B------:R-:W-:-:S13]  /*6130*/  ISETP.NE.AND P1, PT, R4, RZ, PT ;  /* 0x000000ff0400720c */ /* 0x000fda0003f25270 */
[----:B------:R-:W-:Y:S05]  /*6140*/  @!P1 BRA `(.L_x_1807) ;  /* 0x0000000000409947 */ /* 0x000fea0003800000 */
[----:B------:R-:W-:-:S04]  /*6150*/  LOP3.LUT R7, R7, 0x7fffff, RZ, 0xc0, !PT ;  /* 0x007fffff07077812 */ /* 0x000fc800078ec0ff */
[----:B------:R-:W-:-:S04]  /*6160*/  LOP3.LUT R9, R7, 0x3f800000, RZ, 0xfc, !PT ;  /* 0x3f80000007097812 */ /* 0x000fc800078efcff */
[----:B------:R0:W1:Y:S03]  /*6170*/  MUFU.RCP R10, R9 ;  /* 0x00000009000a7308 */ /* 0x0000660000001000 */
.L_x_1808:
        /* <DEDUP_REMOVED lines=13> */
.L_x_1807:
[----:B------:R-:W-:Y:S05]  /*6250*/  BSYNC.RECONVERGENT B2 ;  /* 0x0000000000027941 */ /* 0x000fea0003800200 */
.L_x_1806:
[----:B------:R-:W-:-:S04]  /*6260*/  FMUL.FTZ R5, R2, 1.1920928955078125e-07 ;  /* 0x3400000002057820 */ /* 0x000fc80000410000 */
[----:B------:R-:W-:-:S07]  /*6270*/  FMUL.FTZ R2, R8, R5 ;  /* 0x0000000508027220 */ /* 0x000fce0000410000 */
.L_x_1801:
[----:B------:R-:W-:Y:S05]  /*6280*/  BSYNC.RECONVERGENT B0 ;  /* 0x0000000000007941 */ /* 0x000fea0003800200 */
.L_x_1800:
        /* <DEDUP_REMOVED lines=30> */
.L_x_1799:
[----:B0-----:R-:W0:Y:S01]  /*6470*/  MUFU.RCP R3, R0 ;  /* 0x0000000000037308 */ /* 0x001e220000001000 */
[----:B-----5:R-:W-:-:S04]  /*6480*/  IMAD.U32 R2, R4, 0x10000, RZ ;  /* 0x0001000004027824 */ /* 0x020fc800078e00ff */
[----:B0-----:R-:W-:-:S05]  /*6490*/  FMUL.FTZ R2, R3, R2 ;  /* 0x0000000203027220 */ /* 0x001fca0000410000 */
[----:B------:R-:W-:-:S04]  /*64a0*/  F2FP.BF16.F32.PACK_AB R2, RZ, R2 ;  /* 0x00000002ff02723e */ /* 0x000fc800000010ff */
[----:B------:R-:W-:-:S07]  /*64b0*/  PRMT R5, R2, 0x7610, R5 ;  /* 0x0000761002057816 */ /* 0x000fce0000000005 */
.L_x_1809:
[----:B------:R-:W-:Y:S05]  /*64c0*/  BSYNC.RECONVERGENT B1 ;  /* 0x0000000000017941 */ /* 0x000fea0003800200 */
.L_x_1798:
        /* <DEDUP_REMOVED lines=18> */
.L_x_1813:
[----:B------:R-:W-:-:S06]  /*65f0*/  SHF.L.U32 R5, R5, 0x10, RZ ;  /* 0x0000001005057819 */ /* 0x000fcc00000006ff */
[----:B------:R-:W1:Y:S02]  /*6600*/  F2I.S64.TRUNC R4, R5 ;  /* 0x0000000500047311 */ /* 0x000e64000020d900 */
[----:B-1----:R1:W-:Y:S01]  /*6610*/  STG.E.U8 desc[UR36][R2.64], R4 ;  /* 0x0000000402007986 */ /* 0x0023e2000c101124 */
[----:B------:R-:W-:Y:S05]  /*6620*/  BRA `(.L_x_1815) ;  /* 0x0000000c006c7947 */ /* 0x000fea0003800000 */
.L_x_1812:
        /* <DEDUP_REMOVED lines=10> */
.L_x_1817:
[----:B------:R-:W-:-:S06]  /*66d0*/  IMAD.U32 R5, R5, 0x10000, RZ ;  /* 0x0001000005057824 */ /* 0x000fcc00078e00ff */
[----:B------:R-:W1:Y:S02]  /*66e0*/  F2I.FTZ.TRUNC.NTZ R5, R5 ;  /* 0x0000000500057305 */ /* 0x000e64000021f100 */
[----:B-1----:R1:W-:Y:S01]  /*66f0*/  STG.E desc[UR36][R2.64], R5 ;  /* 0x0000000502007986 */ /* 0x0023e2000c101924 */
[----:B------:R-:W-:Y:S05]  /*6700*/  BRA `(.L_x_1815) ;  /* 0x0000000c00347947 */ /* 0x000fea0003800000 */
.L_x_1816:
[----:B------:R-:W-:-:S06]  /*6710*/  IMAD.U32 R5, R5, 0x10000, RZ ;  /* 0x0001000005057824 */ /* 0x000fcc00078e00ff */
[----:B------:R-:W1:Y:S02]  /*6720*/  F2I.FTZ.TRUNC.NTZ R5, R5 ;  /* 0x0000000500057305 */ /* 0x000e64000021f100 */
[----:B-1----:R1:W-:Y:S01]  /*6730*/  STG.E.U16 desc[UR36][R2.64], R5 ;  /* 0x0000000502007986 */ /* 0x0023e2000c101524 */
[----:B------:R-:W-:Y:S05]  /*6740*/  BRA `(.L_x_1815) ;  /* 0x0000000c00247947 */ /* 0x000fea0003800000 */
.L_x_1811:
        /* <DEDUP_REMOVED lines=9> */
.L_x_1819:
[----:B------:R-:W-:-:S05]  /*67e0*/  IMAD.U32 R0, R5, 0x10000, RZ ;  /* 0x0001000005007824 */ /* 0x000fca00078e00ff */
[----:B------:R-:W-:-:S05]  /*67f0*/  F2FP.F16.F32.PACK_AB R0, RZ, R0 ;  /* 0x00000000ff00723e */ /* 0x000fca00000000ff */
[----:B------:R1:W-:Y:S01]  /*6800*/  STG.E.U16 desc[UR36][R2.64], R0 ;  /* 0x0000000002007986 */ /* 0x0003e2000c101524 */
[----:B------:R-:W-:Y:S05]  /*6810*/  BRA `(.L_x_1815) ;  /* 0x0000000800f07947 */ /* 0x000fea0003800000 */
.L_x_1818:
        /* <DEDUP_REMOVED lines=10> */
.L_x_1821:
[----:B------:R-:W-:-:S04]  /*68c0*/  SHF.L.U32 R5, R5, 0x10, RZ ;  /* 0x0000001005057819 */ /* 0x000fc800000006ff */
[----:B------:R-:W-:-:S04]  /*68d0*/  F2FP.F16.F32.PACK_AB R5, RZ, R5 ;  /* 0x00000005ff05723e */ /* 0x000fc800000000ff */
[----:B------:R-:W-:-:S05]  /*68e0*/  PRMT R5, R5, 0x5410, RZ ;  /* 0x0000541005057816 */ /* 0x000fca00000000ff */
[----:B------:R1:W-:Y:S01]  /*68f0*/  STG.E desc[UR36][R2.64], R5 ;  /* 0x0000000502007986 */ /* 0x0003e2000c101924 */
[----:B------:R-:W-:Y:S05]  /*6900*/  BRA `(.L_x_1815) ;  /* 0x0000000800b47947 */ /* 0x000fea0003800000 */
.L_x_1820:
[----:B------:R-:W-:-:S04]  /*6910*/  IMAD.U32 R4, R5, 0x10000, RZ ;  /* 0x0001000005047824 */ /* 0x000fc800078e00ff */
[----:B------:R-:W-:-:S06]  /*6920*/  FMUL.FTZ R4, R4, 1 ;  /* 0x3f80000004047820 */ /* 0x000fcc0000410000 */
[----:B------:R-:W1:Y:S02]  /*6930*/  F2F.F64.F32 R4, R4 ;  /* 0x0000000400047310 */ /* 0x000e640000201800 */
[----:B-1----:R1:W-:Y:S01]  /*6940*/  STG.E.64 desc[UR36][R2.64], R4 ;  /* 0x0000000402007986 */ /* 0x0023e2000c101b24 */
[----:B------:R-:W-:Y:S05]  /*6950*/  BRA `(.L_x_1815) ;  /* 0x0000000800a07947 */ /* 0x000fea0003800000 */
.L_x_1810:
        /* <DEDUP_REMOVED lines=14> */
.L_x_1825:
[----:B------:R-:W-:Y:S01]  /*6a40*/  IMAD.U32 R5, R5, 0x10000, RZ ;  /* 0x0001000005057824 */ /* 0x000fe200078e00ff */
[----:B------:R-:W-:Y:S01]  /*6a50*/  BSSY.RECONVERGENT B0, `(.L_x_1826) ;  /* 0x0000013000007945 */ /* 0x000fe20003800200 */
[----:B------:R-:W-:-:S03]  /*6a60*/  MOV R0, 0x80 ;  /* 0x0000008000007802 */ /* 0x000fc60000000f00 */
        /* <DEDUP_REMOVED lines=15> */
.L_x_1828:
[----:B------:R-:W-:-:S04]  /*6b60*/  SHF.R.U32.HI R5, RZ, 0x18, R5 ;  /* 0x00000018ff057819 */ /* 0x000fc80000011605 */
[----:B------:R-:W-:-:S07]  /*6b70*/  LOP3.LUT R0, R0, 0x80, R5, 0xf8, !PT ;  /* 0x0000008000007812 */ /* 0x000fce00078ef805 */
.L_x_1827:
[----:B------:R-:W-:Y:S05]  /*6b80*/  BSYNC.RECONVERGENT B0 ;  /* 0x0000000000007941 */ /* 0x000fea0003800200 */
.L_x_1826:
[----:B------:R1:W-:Y:S01]  /*6b90*/  STG.E.U8 desc[UR36][R2.64], R0 ;  /* 0x0000000002007986 */ /* 0x0003e2000c101124 */
[----:B------:R-:W-:Y:S05]  /*6ba0*/  BRA `(.L_x_1815) ;  /* 0x00000008000c7947 */ /* 0x000fea0003800000 */
.L_x_1824:
        /* <DEDUP_REMOVED lines=17> */
[----:B------:R-:W-:-:S07]  /*6cc0*/  MOV R0, R4 ;  /* 0x0000000400007202 */ /* 0x000fce0000000f00 */
.L_x_1831:
[----:B------:R-:W-:-:S04]  /*6cd0*/  SHF.R.U32.HI R5, RZ, 0x18, R5 ;  /* 0x00000018ff057819 */ /* 0x000fc80000011605 */
[----:B------:R-:W-:-:S07]  /*6ce0*/  LOP3.LUT R0, R0, 0x80, R5, 0xf8, !PT ;  /* 0x0000008000007812 */ /* 0x000fce00078ef805 */
.L_x_1830:
[----:B------:R-:W-:Y:S05]  /*6cf0*/  BSYNC.RECONVERGENT B0 ;  /* 0x0000000000007941 */ /* 0x000fea0003800200 */
.L_x_1829:
[----:B------:R1:W-:Y:S01]  /*6d00*/  STG.E.U8 desc[UR36][R2.64], R0 ;  /* 0x0000000002007986 */ /* 0x0003e2000c101124 */
[----:B------:R-:W-:Y:S05]  /*6d10*/  BRA `(.L_x_1815) ;  /* 0x0000000400b07947 */ /* 0x000fea0003800000 */
.L_x_1823:
        /* <DEDUP_REMOVED lines=22> */
.L_x_1833:
[----:B------:R-:W-:-:S06]  /*6e80*/  IMAD.U32 R5, R5, 0x10000, RZ ;  /* 0x0001000005057824 */ /* 0x000fcc00078e00ff */
[----:B------:R-:W1:Y:S02]  /*6e90*/  F2I.U64.TRUNC R4, R5 ;  /* 0x0000000500047311 */ /* 0x000e64000020d800 */
[----:B-1----:R1:W-:Y:S01]  /*6ea0*/  STG.E.64 desc[UR36][R2.64], R4 ;  /* 0x0000000402007986 */ /* 0x0023e2000c101b24 */
[----:B------:R-:W-:Y:S05]  /*6eb0*/  BRA `(.L_x_1815) ;  /* 0x0000000400487947 */ /* 0x000fea0003800000 */
.L_x_1832:
[----:B------:R-:W-:-:S06]  /*6ec0*/  IMAD.U32 R5, R5, 0x10000, RZ ;  /* 0x0001000005057824 */ /* 0x000fcc00078e00ff */
[----:B------:R-:W1:Y:S02]  /*6ed0*/  F2I.FTZ.U32.TRUNC.NTZ R5, R5 ;  /* 0x0000000500057305 */ /* 0x000e64000021f000 */
[----:B-1----:R1:W-:Y:S01]  /*6ee0*/  STG.E desc[UR36][R2.64], R5 ;  /* 0x0000000502007986 */ /* 0x0023e2000c101924 */
[----:B------:R-:W-:Y:S05]  /*6ef0*/  BRA `(.L_x_1815) ;  /* 0x0000000400387947 */ /* 0x000fea0003800000 */
.L_x_1822:
[----:B------:R-:W-:-:S09]  /*6f00*/  UISETP.GT.AND UP0, UPT, UR4, 0xe, UPT ;  /* 0x0000000e0400788c */ /* 0x000fd2000bf04270 */
[----:B------:R-:W-:Y:S05]  /*6f10*/  BRA.U UP0, `(.L_x_1834) ;  /* 0x00000001003c7547 */ /* 0x000fea000b800000 */
[----:B------:R-:W-:-:S09]  /*6f20*/  UISETP.NE.AND UP0, UPT, UR4, 0xa, UPT ;  /* 0x0000000a0400788c */ /* 0x000fd2000bf05270 */
[----:B------:R-:W-:Y:S05]  /*6f30*/  BRA.U !UP0, `(.L_x_1835) ;  /* 0x00000001081c7547 */ /* 0x000fea000b800000 */
[----:B------:R-:W-:-:S09]  /*6f40*/  UISETP.NE.AND UP0, UPT, UR4, 0xb, UPT ;  /* 0x0000000b0400788c */ /* 0x000fd2000bf05270 */
[----:B------:R-:W-:Y:S05]  /*6f50*/  BRA.U UP0, `(.L_x_1814) ;  /* 0x0000000100447547 */ /* 0x000fea000b800000 */
[----:B------:R-:W-:-:S04]  /*6f60*/  SHF.L.U32 R5, R5, 0x10, RZ ;  /* 0x0000001005057819 */ /* 0x000fc800000006ff */
[----:B------:R-:W-:-:S04]  /*6f70*/  FSETP.NEU.FTZ.AND P0, PT, R5, RZ, PT ;  /* 0x000000ff0500720b */ /* 0x000fc80003f1d000 */
[----:B------:R-:W-:-:S05]  /*6f80*/  SEL R5, RZ, 0x1, !P0 ;  /* 0x00000001ff057807 */ /* 0x000fca0004000000 */
[----:B------:R4:W-:Y:S01]  /*6f90*/  STG.E.U8 desc[UR36][R2.64], R5 ;  /* 0x0000000502007986 */ /* 0x0009e2000c101124 */
[----:B------:R-:W-:Y:S05]  /*6fa0*/  BRA `(.L_x_1815) ;  /* 0x00000004000c7947 */ /* 0x000fea0003800000 */
.L_x_1835:
[----:B------:R-:W-:Y:S01]  /*6fb0*/  IMAD.U32 R5, R5, 0x10000, RZ ;  /* 0x0001000005057824 */ /* 0x000fe200078e00ff */
[----:B------:R-:W-:-:S03]  /*6fc0*/  CS2R R6, SRZ ;  /* 0x0000000000067805 */ /* 0x000fc6000001ff00 */
[----:B------:R-:W-:-:S06]  /*6fd0*/  FMUL.FTZ R5, R5, 1 ;  /* 0x3f80000005057820 */ /* 0x000fcc0000410000 */
[----:B------:R-:W1:Y:S02]  /*6fe0*/  F2F.F64.F32 R4, R5 ;  /* 0x0000000500047310 */ /* 0x000e640000201800 */
[----:B-1----:R1:W-:Y:S01]  /*6ff0*/  STG.E.128 desc[UR36][R2.64], R4 ;  /* 0x0000000402007986 */ /* 0x0023e2000c101d24 */
[----:B------:R-:W-:Y:S05]  /*7000*/  BRA `(.L_x_1815) ;  /* 0x0000000000f47947 */ /* 0x000fea0003800000 */
.L_x_1834:
[----:B------:R-:W-:-:S09]  /*7010*/  UISETP.NE.AND UP0, UPT, UR4, 0xf, UPT ;  /* 0x0000000f0400788c */ /* 0x000fd2000bf05270 */
[----:B------:R-:W-:Y:S05]  /*7020*/  BRA.U !UP0, `(.L_x_1836) ;  /* 0x0000000108e87547 */ /* 0x000fea000b800000 */
[----:B------:R-:W-:-:S09]  /*7030*/  UISETP.NE.AND UP0, UPT, UR4, 0x17, UPT ;  /* 0x000000170400788c */ /* 0x000fd2000bf05270 */
[----:B------:R-:W-:Y:S05]  /*7040*/  BRA.U !UP0, `(.L_x_1837) ;  /* 0x0000000108907547 */ /* 0x000fea000b800000 */
[----:B------:R-:W-:-:S09]  /*7050*/  UISETP.NE.AND UP0, UPT, UR4, 0x18, UPT ;  /* 0x000000180400788c */ /* 0x000fd2000bf05270 */
[----:B------:R-:W-:Y:S05]  /*7060*/  BRA.U !UP0, `(.L_x_1838) ;  /* 0x0000000108447547 */ /* 0x000fea000b800000 */
.L_x_1814:
[----:B------:R-:W-:Y:S01]  /*7070*/  MOV R2, 0x0 ;  /* 0x0000000000027802 */ /* 0x000fe20000000f00 */
[----:B------:R-:W1:Y:S01]  /*7080*/  LDCU.64 UR4, c[0x4][0x178] ;  /* 0x01002f00ff0477ac */ /* 0x000e620008000a00 */
[----:B------:R-:W-:Y:S02]  /*7090*/  HFMA2 R8, -RZ, RZ, 0, 6.020069122314453125e-06 ;  /* 0x00000065ff087431 */ /* 0x000fe400000001ff */
[----:B------:R-:W-:Y:S01]  /*70a0*/  IMAD.MOV.U32 R12, RZ, RZ, 0x1 ;  /* 0x00000001ff0c7424 */ /* 0x000fe200078e00ff */
[----:B------:R-:W2:Y:S01]  /*70b0*/  LDCU.64 UR6, c[0x4][0x180] ;  /* 0x01003000ff0677ac */ /* 0x000ea20008000a00 */
[----:B------:R-:W3:Y:S01]  /*70c0*/  LDC.64 R2, c[0x4][R2] ;  /* 0x0100000002027b82 */ /* 0x000ee20000000a00 */
[----:B------:R-:W-:Y:S01]  /*70d0*/  IMAD.MOV.U32 R13, RZ, RZ, RZ ;  /* 0x000000ffff0d7224 */ /* 0x000fe200078e00ff */
[----:B------:R-:W4:Y:S01]  /*70e0*/  LDCU.64 UR8, c[0x4][0x90] ;  /* 0x01001200ff0877ac */ /* 0x000f220008000a00 */
[----:B-1----:R-:W-:Y:S02]  /*70f0*/  IMAD.U32 R4, RZ, RZ, UR4 ;  /* 0x00000004ff047e24 */ /* 0x002fe4000f8e00ff */
[----:B------:R-:W-:Y:S01]  /*7100*/  IMAD.U32 R5, RZ, RZ, UR5 ;  /* 0x00000005ff057e24 */ /* 0x000fe2000f8e00ff */
[----:B--2---:R-:W-:Y:S01]  /*7110*/  MOV R6, UR6 ;  /* 0x0000000600067c02 */ /* 0x004fe20008000f00 */
[----:B------:R-:W-:-:S02]  /*7120*/  IMAD.U32 R7, RZ, RZ, UR7 ;  /* 0x00000007ff077e24 */ /* 0x000fc4000f8e00ff */
[----:B----4-:R-:W-:Y:S02]  /*7130*/  IMAD.U32 R10, RZ, RZ, UR8 ;  /* 0x00000008ff0a7e24 */ /* 0x010fe4000f8e00ff */
[----:B------:R-:W-:-:S07]  /*7140*/  IMAD.U32 R11, RZ, RZ, UR9 ;  /* 0x00000009ff0b7e24 */ /* 0x000fce000f8e00ff */
[----:B------:R-:W-:-:S07]  /*7150*/  LEPC R20, `(.L_x_1839) ;  /* 0x000000001014794e */ /* 0x000fce0000000000 */
[----:B0--3--:R-:W-:Y:S05]  /*7160*/  CALL.ABS.NOINC R2 ;  /* 0x0000000002007343 */ /* 0x009fea0003c00000 */
.L_x_1839:
[----:B------:R-:W-:Y:S05]  /*7170*/  BRA `(.L_x_1815) ;  /* 0x0000000000987947 */ /* 0x000fea0003800000 */
.L_x_1838:
[----:B------:R-:W-:Y:S01]  /*7180*/  IMAD.U32 R7, R5, 0x10000, RZ ;  /* 0x0001000005077824 */ /* 0x000fe200078e00ff */
[----:B------:R-:W-:Y:S01]  /*7190*/  BSSY.RECONVERGENT B0, `(.L_x_1840) ;  /* 0x000000c000007945 */ /* 0x000fe20003800200 */
[----:B------:R-:W-:-:S03]  /*71a0*/  MOV R0, 0x7f ;  /* 0x0000007f00007802 */ /* 0x000fc60000000f00 */
        /* <DEDUP_REMOVED lines=10> */
.L_x_1841:
[----:B------:R-:W-:Y:S05]  /*7250*/  BSYNC.RECONVERGENT B0 ;  /* 0x0000000000007941 */ /* 0x000fea0003800200 */
.L_x_1840:
[----:B------:R-:W-:-:S05]  /*7260*/  LOP3.LUT R5, R0, 0x80, R5, 0xf8, !PT ;  /* 0x0000008000057812 */ /* 0x000fca00078ef805 */
[----:B------:R3:W-:Y:S01]  /*7270*/  STG.E.U8 desc[UR36][R2.64], R5 ;  /* 0x0000000502007986 */ /* 0x0007e2000c101124 */
[----:B------:R-:W-:Y:S05]  /*7280*/  BRA `(.L_x_1815) ;  /* 0x0000000000547947 */ /* 0x000fea0003800000 */
.L_x_1837:
        /* <DEDUP_REMOVED lines=12> */
.L_x_1843:
[----:B------:R-:W-:Y:S01]  /*7350*/  IMAD.MOV.U32 R0, RZ, RZ, 0x7f ;  /* 0x0000007fff007424 */ /* 0x000fe200078e00ff */
[----:B------:R-:W-:-:S04]  /*7360*/  ISETP.GT.U32.AND P0, PT, R4, 0x7f800000, PT ;  /* 0x7f8000000400780c */ /* 0x000fc80003f04070 */
[----:B------:R-:W-:-:S09]  /*7370*/  SEL R0, R0, 0x7c, P0 ;  /* 0x0000007c00007807 */ /* 0x000fd20000000000 */
.L_x_1844:
[----:B------:R-:W-:Y:S05]  /*7380*/  BSYNC.RECONVERGENT B0 ;  /* 0x0000000000007941 */ /* 0x000fea0003800200 */
.L_x_1842:
[----:B------:R-:W-:-:S04]  /*7390*/  SHF.R.U32.HI R5, RZ, 0x18, R5 ;  /* 0x00000018ff057819 */ /* 0x000fc80000011605 */
[----:B------:R-:W-:-:S05]  /*73a0*/  LOP3.LUT R5, R0, 0x80, R5, 0xf8, !PT ;  /* 0x0000008000057812 */ /* 0x000fca00078ef805 */
[----:B------:R2:W-:Y:S01]  /*73b0*/  STG.E.U8 desc[UR36][R2.64], R5 ;  /* 0x0000000502007986 */ /* 0x0005e2000c101124 */
[----:B------:R-:W-:Y:S05]  /*73c0*/  BRA `(.L_x_1815) ;  /* 0x0000000000047947 */ /* 0x000fea0003800000 */
.L_x_1836:
[----:B------:R1:W-:Y:S02]  /*73d0*/  STG.E.U16 desc[UR36][R2.64], R5 ;  /* 0x0000000502007986 */ /* 0x0003e4000c101524 */
.L_x_1815:
[----:B------:R-:W-:-:S07]  /*73e0*/  VIADD R17, R17, 0x80 ;  /* 0x0000008011117836 */ /* 0x000fce0000000000 */
.L_x_1763:
[----:B------:R-:W-:Y:S05]  /*73f0*/  BSYNC.RECONVERGENT B6 ;  /* 0x0000000000067941 */ /* 0x000fea0003800200 */
.L_x_1762:
[----:B------:R-:W5:Y:S01]  /*7400*/  LDCU UR4, c[0x0][0x380] ;  /* 0x00007000ff0477ac */ /* 0x000f620008000800 */
[----:B------:R-:W-:Y:S01]  /*7410*/  BSSY.RECONVERGENT B6, `(.L_x_1845) ;  /* 0x0000397000067945 */ /* 0x000fe20003800200 */
[----:B-----5:R-:W-:-:S13]  /*7420*/  ISETP.GE.AND P0, PT, R17, UR4, PT ;  /* 0x0000000411007c0c */ /* 0x020fda000bf06270 */
[----:B------:R-:W-:Y:S05]  /*7430*/  @P0 BRA `(.L_x_1846) ;  /* 0x0000003800500947 */ /* 0x000fea0003800000 */
[----:B------:R-:W5:Y:S01]  /*7440*/  LDCU UR4, c[0x0][0x388] ;  /* 0x00007100ff0477ac */ /* 0x000f620008000800 */
[----:B-1-34-:R-:W-:Y:S02]  /*7450*/  HFMA2 R0, -RZ, RZ, 0, 0 ;  /* 0x00000000ff007431 */ /* 0x01afe400000001ff */
[----:B------:R-:W-:Y:S01]  /*7460*/  IMAD.MOV.U32 R16, RZ, RZ, RZ ;  /* 0x000000ffff107224 */ /* 0x000fe200078e00ff */
[----:B-----5:R-:W-:-:S09]  /*7470*/  UISETP.NE.AND UP0, UPT, UR4, URZ, UPT ;  /* 0x000000ff0400728c */ /* 0x020fd2000bf05270 */
[----:B------:R-:W-:Y:S05]  /*7480*/  BRA.U !UP0, `(.L_x_1847) ;  /* 0x0000001108a87547 */ /* 0x000fea000b800000 */
[----:B------:R-:W2:Y:S01]  /*7490*/  LDCU.64 UR4, c[0x0][0x390] ;  /* 0x00007200ff0477ac */ /* 0x000ea20008000a00 */
[----:B------:R-:W-:Y:S01]  /*74a0*/  IMAD.MOV.U32 R16, RZ, RZ, RZ ;  /* 0x000000ffff107224 */ /* 0x000fe200078e00ff */
[----:B------:R-:W1:Y:S01]  /*74b0*/  LDCU UR6, c[0x0][0x38c] ;  /* 0x00007180ff0677ac */ /* 0x000e620008000800 */
[----:B------:R-:W3:Y:S01]  /*74c0*/  LDCU.64 UR8, c[0x0][0x4b8] ;  /* 0x00009700ff0877ac */ /* 0x000ee20008000a00 */
[----:B------:R-:W-:Y:S01]  /*74d0*/  UISETP.NE.AND UP0, UPT, UR40, URZ, UPT ;  /* 0x000000ff2800728c */ /* 0x000fe2000bf05270 */
[----:B--2---:R-:W-:-:S05]  /*74e0*/  IMAD.HI.U32 R2, R17, UR4, R16 ;  /* 0x0000000411027c27 */ /* 0x004fca000f8e0010 */
[----:B------:R-:W-:-:S05]  /*74f0*/  SHF.R.U32.HI R3, RZ, UR5, R2 ;  /* 0x00000005ff037c19 */ /* 0x000fca0008011602 */
[----:B------:R-:W-:-:S04]  /*7500*/  IMAD.MOV R0, RZ, RZ, -R3 ;  /* 0x000000ffff007224 */ /* 0x000fc800078e0a03 */
[----:B-1----:R-:W-:-:S04]  /*7510*/  IMAD R0, R0, UR6, R17 ;  /* 0x0000000600007c24 */ /* 0x002fc8000f8e0211 */
[C---:B---3--:R-:W-:Y:S02]  /*7520*/  IMAD R16, R0.reuse, UR8, RZ ;  /* 0x0000000800107c24 */ /* 0x048fe4000f8e02ff */
[----:B------:R-:W-:Y:S01]  /*7530*/  IMAD R0, R0, UR9, RZ ;  /* 0x0000000900007c24 */ /* 0x000fe2000f8e02ff */
[----:B------:R-:W-:Y:S06]  /*7540*/  BRA.U !UP0, `(.L_x_1847) ;  /* 0x0000001108787547 */ /* 0x000fec000b800000 */
[----:B------:R-:W1:Y:S01]  /*7550*/  LDCU.64 UR6, c[0x0][0x398] ;  /* 0x00007300ff0677ac */ /* 0x000e620008000a00 */
[----:B------:R-:W-:Y:S01]  /*7560*/  MOV R2, RZ ;  /* 0x000000ff00027202 */ /* 0x000fe20000000f00 */
        /* <DEDUP_REMOVED lines=284> */
.L_x_1847:
[----:B------:R-:W2:Y:S01]  /*8730*/  LDCU.64 UR6, c[0x0][0x588] ;  /* 0x0000b100ff0677ac */ /* 0x000ea20008000a00 */
[----:B------:R-:W-:-:S04]  /*8740*/  UPRMT UR4, UR42, 0x9910, URZ ;  /* 0x000099102a047896 */ /* 0x000fc800080000ff */
[----:B------:R-:W-:Y:S01]  /*8750*/  UISETP.GT.AND UP0, UPT, UR4, 0x9, UPT ;  /* 0x000000090400788c */ /* 0x000fe2000bf04270 */
[----:B--2---:R-:W-:-:S04]  /*8760*/  IADD3 R2, P0, PT, R0, UR6, RZ ;  /* 0x0000000600027c10 */ /* 0x004fc8000ff1e0ff */
[----:B------:R-:W-:-:S04]  /*8770*/  IADD3.X R3, PT, PT, RZ, UR7, RZ, P0, !PT ;  /* 0x00000007ff037c10 */ /* 0x000fc800087fe4ff */
        /* <DEDUP_REMOVED lines=14> */
.L_x_1851:
[----:B------:R-:W2:Y:S02]  /*8860*/  LDG.E.U8 R2, desc[UR36][R2.64] ;  /* 0x0000002402027981 */ /* 0x000ea4000c1e1100 */
[----:B--2---:R-:W-:-:S04]  /*8870*/  I2FP.F32.U32 R0, R2 ;  /* 0x0000000200007245 */ /* 0x004fc80000201000 */
[----:B------:R-:W-:-:S04]  /*8880*/  F2FP.BF16.F32.PACK_AB R0, RZ, R0 ;  /* 0x00000000ff00723e */ /* 0x000fc800000010ff */
[----:B------:R-:W-:Y:S01]  /*8890*/  PRMT R4, R0, 0x7610, R4 ;  /* 0x0000761000047816 */ /* 0x000fe20000000004 */
[----:B------:R-:W-:Y:S06]  /*88a0*/  BRA `(.L_x_1853) ;  /* 0x0000000c00c07947 */ /* 0x000fec0003800000 */
.L_x_1850:
        /* <DEDUP_REMOVED lines=11> */
.L_x_1855:
[----:B------:R-:W2:Y:S02]  /*8960*/  LDG.E R2, desc[UR36][R2.64] ;  /* 0x0000002402027981 */ /* 0x000ea4000c1e1900 */
[----:B--2---:R-:W-:-:S04]  /*8970*/  I2FP.F32.S32 R0, R2 ;  /* 0x0000000200007245 */ /* 0x004fc80000201400 */
[----:B------:R-:W-:-:S04]  /*8980*/  F2FP.BF16.F32.PACK_AB R0, RZ, R0 ;  /* 0x00000000ff00723e */ /* 0x000fc800000010ff */
[----:B------:R-:W-:Y:S01]  /*8990*/  PRMT R4, R0, 0x7610, R4 ;  /* 0x0000761000047816 */ /* 0x000fe20000000004 */
[----:B------:R-:W-:Y:S06]  /*89a0*/  BRA `(.L_x_1853) ;  /* 0x0000000c00807947 */ /* 0x000fec0003800000 */
.L_x_1854:
[----:B------:R-:W2:Y:S02]  /*89b0*/  LDG.E.U16 R2, desc[UR36][R2.64] ;  /* 0x0000002402027981 */ /* 0x000ea4000c1e1500 */
[----:B--2---:R-:W1:Y:S02]  /*89c0*/  I2F.S16 R0, R2 ;  /* 0x0000000200007306 */ /* 0x004e640000101400 */
[----:B-1----:R-:W-:-:S04]  /*89d0*/  F2FP.BF16.F32.PACK_AB R0, RZ, R0 ;  /* 0x00000000ff00723e */ /* 0x002fc800000010ff */
[----:B------:R-:W-:Y:S01]  /*89e0*/  PRMT R4, R0, 0x7610, R4 ;  /* 0x0000761000047816 */ /* 0x000fe20000000004 */
[----:B------:R-:W-:Y:S06]  /*89f0*/  BRA `(.L_x_1853) ;  /* 0x0000000c006c7947 */ /* 0x000fec0003800000 */
.L_x_1849:
        /* <DEDUP_REMOVED lines=9> */
.L_x_1857:
[----:B------:R-:W2:Y:S02]  /*8a90*/  LDG.E.U16 R0, desc[UR36][R2.64] ;  /* 0x0000002402007981 */ /* 0x000ea4000c1e1500 */
[----:B--2---:R-:W-:-:S05]  /*8aa0*/  HADD2.F32 R0, -RZ, R0.H0_H0 ;  /* 0x20000000ff007230 */ /* 0x004fca0000004100 */
[----:B------:R-:W-:-:S04]  /*8ab0*/  F2FP.BF16.F32.PACK_AB R0, RZ, R0 ;  /* 0x00000000ff00723e */ /* 0x000fc800000010ff */
[----:B------:R-:W-:Y:S01]  /*8ac0*/  PRMT R4, R0, 0x7610, R4 ;  /* 0x0000761000047816 */ /* 0x000fe20000000004 */
[----:B------:R-:W-:Y:S06]  /*8ad0*/  BRA `(.L_x_1853) ;  /* 0x0000000c00347947 */ /* 0x000fec0003800000 */
.L_x_1856:
        /* <DEDUP_REMOVED lines=9> */
.L_x_1859:
[----:B------:R-:W2:Y:S02]  /*8b70*/  LDG.E.U16 R2, desc[UR36][R2.64] ;  /* 0x0000002402027981 */ /* 0x000ea4000c1e1500 */
[----:B--2---:R-:W-:-:S05]  /*8b80*/  HADD2.F32 R0, -RZ, R2.H0_H0 ;  /* 0x20000002ff007230 */ /* 0x004fca0000004100 */
[----:B------:R-:W-:-:S04]  /*8b90*/  F2FP.BF16.F32.PACK_AB R0, RZ, R0 ;  /* 0x00000000ff00723e */ /* 0x000fc800000010ff */
[----:B------:R-:W-:Y:S01]  /*8ba0*/  PRMT R4, R0, 0x7610, R4 ;  /* 0x0000761000047816 */ /* 0x000fe20000000004 */
[----:B------:R-:W-:Y:S06]  /*8bb0*/  BRA `(.L_x_1853) ;  /* 0x0000000800fc7947 */ /* 0x000fec0003800000 */
.L_x_1858:
        /* <DEDUP_REMOVED lines=9> */
.L_x_1848:
        /* <DEDUP_REMOVED lines=14> */
.L_x_1862:
        /* <DEDUP_REMOVED lines=9> */
.L_x_1861:
        /* <DEDUP_REMOVED lines=27> */
.L_x_1864:
        /* <DEDUP_REMOVED lines=14> */
.L_x_1863:
[----:B------:R1:W5:Y:S01]  /*9050*/  LDG.E.U16 R4, desc[UR36][R2.64] ;  /* 0x0000002402047981 */ /* 0x000362000c1e1500 */
[----:B------:R-:W-:Y:S05]  /*9060*/  BRA `(.L_x_1853) ;  /* 0x0000000400d07947 */ /* 0x000fea0003800000 */
.L_x_1860:
        /* <DEDUP_REMOVED lines=13> */
.L_x_1867:
        /* <DEDUP_REMOVED lines=21> */
.L_x_1871:
[----:B------:R-:W-:Y:S05]  /*9290*/  BSYNC.RECONVERGENT B1 ;  /* 0x0000000000017941 */ /* 0x000fea0003800200 */
.L_x_1870:
[----:B------:R-:W-:Y:S01]  /*92a0*/  IMAD.SHL.U32 R0, R0, 0x100000, RZ ;  /* 0x0010000000007824 */ /* 0x000fe200078e00ff */
[----:B------:R-:W-:-:S04]  /*92b0*/  LEA R2, R2, 0x3b800000, 0x17 ;  /* 0x3b80000002027811 */ /* 0x000fc800078eb8ff */
[----:B------:R-:W-:-:S07]  /*92c0*/  LOP3.LUT R0, R2, R0, R7, 0xfe, !PT ;  /* 0x0000000002007212 */ /* 0x000fce00078efe07 */
.L_x_1869:
[----:B------:R-:W-:Y:S05]  /*92d0*/  BSYNC.RECONVERGENT B0 ;  /* 0x0000000000007941 */ /* 0x000fea0003800200 */
.L_x_1868:
[----:B------:R-:W-:-:S04]  /*92e0*/  F2FP.BF16.F32.PACK_AB R0, RZ, R0 ;  /* 0x00000000ff00723e */ /* 0x000fc800000010ff */
[----:B------:R-:W-:Y:S01]  /*92f0*/  PRMT R4, R0, 0x7610, R4 ;  /* 0x0000761000047816 */ /* 0x000fe20000000004 */
[----:B------:R-:W-:Y:S06]  /*9300*/  BRA `(.L_x_1853) ;  /* 0x0000000400287947 */ /* 0x000fec0003800000 */
.L_x_1866:
        /* <DEDUP_REMOVED lines=21> */
.L_x_1875:
[----:B------:R-:W-:Y:S05]  /*9460*/  BSYNC.RECONVERGENT B1 ;  /* 0x0000000000017941 */ /* 0x000fea0003800200 */
.L_x_1874:
[----:B------:R-:W-:Y:S01]  /*9470*/  IMAD.SHL.U32 R0, R0, 0x200000, RZ ;  /* 0x0020000000007824 */ /* 0x000fe200078e00ff */
[----:B------:R-:W-:-:S04]  /*9480*/  LEA R2, R2, 0x37800000, 0x17 ;  /* 0x3780000002027811 */ /* 0x000fc800078eb8ff */
[----:B------:R-:W-:-:S07]  /*9490*/  LOP3.LUT R0, R2, R0, R7, 0xfe, !PT ;  /* 0x0000000002007212 */ /* 0x000fce00078efe07 */
.L_x_1873:
[----:B------:R-:W-:Y:S05]  /*94a0*/  BSYNC.RECONVERGENT B0 ;  /* 0x0000000000007941 */ /* 0x000fea0003800200 */
.L_x_1872:
[----:B------:R-:W-:-:S04]  /*94b0*/  F2FP.BF16.F32.PACK_AB R0, RZ, R0 ;  /* 0x00000000ff00723e */ /* 0x000fc800000010ff */
[----:B------:R-:W-:Y:S01]  /*94c0*/  PRMT R4, R0, 0x7610, R4 ;  /* 0x0000761000047816 */ /* 0x000fe20000000004 */
[----:B------:R-:W-:Y:S06]  /*94d0*/  BRA `(.L_x_1853) ;  /* 0x0000000000b47947 */ /* 0x000fec0003800000 */
.L_x_1865:
        /* <DEDUP_REMOVED lines=14> */
.L_x_1879:
[----:B------:R-:W-:Y:S05]  /*95c0*/  BSYNC.RECONVERGENT B0 ;  /* 0x0000000000007941 */ /* 0x000fea0003800200 */
.L_x_1878:
[----:B------:R-:W-:-:S04]  /*95d0*/  F2FP.BF16.F32.PACK_AB R0, RZ, R0 ;  /* 0x00000000ff00723e */ /* 0x000fc800000010ff */
[----:B------:R-:W-:Y:S01]  /*95e0*/  PRMT R4, R0, 0x7610, R4 ;  /* 0x0000761000047816 */ /* 0x000fe20000000004 */
[----:B------:R-:W-:Y:S06]  /*95f0*/  BRA `(.L_x_1853) ;  /* 0x00000000006c7947 */ /* 0x000fec0003800000 */
.L_x_1852:
        /* <DEDUP_REMOVED lines=8> */
[----:B-1----:R-:W-:Y:S01]  /*9680*/  IMAD.U32 R4, RZ, RZ, UR4 ;  /* 0x00000004ff047e24 */ /* 0x002fe2000f8e00ff */
[----:B------:R-:W-:Y:S01]  /*9690*/  MOV R5, UR5 ;  /* 0x0000000500057c02 */ /* 0x000fe20008000f00 */
[----:B--2---:R-:W-:-:S02]  /*96a0*/  IMAD.U32 R6, RZ, RZ, UR6 ;  /* 0x00000006ff067e24 */ /* 0x004fc4000f8e00ff */
[----:B------:R-:W-:Y:S02]  /*96b0*/  IMAD.U32 R7, RZ, RZ, UR7 ;  /* 0x00000007ff077e24 */ /* 0x000fe4000f8e00ff */
[----:B----4-:R-:W-:Y:S01]  /*96c0*/  IMAD.U32 R10, RZ, RZ, UR8 ;  /* 0x00000008ff0a7e24 */ /* 0x010fe2000f8e00ff */
[----:B------:R-:W-:-:S07]  /*96d0*/  MOV R11, UR9 ;  /* 0x00000009000b7c02 */ /* 0x000fce0008000f00 */
[----:B------:R-:W-:-:S07]  /*96e0*/  LEPC R20, `(.L_x_1880) ;  /* 0x000000001014794e */ /* 0x000fce0000000000 */
[----:B0--3--:R-:W-:Y:S05]  /*96f0*/  CALL.ABS.NOINC R2 ;  /* 0x0000000002007343 */ /* 0x009fea0003c00000 */
.L_x_1880:
[----:B------:R-:W-:Y:S01]  /*9700*/  PRMT R4, RZ, 0x7610, R4 ;  /* 0x00007610ff047816 */ /* 0x000fe20000000004 */
[----:B------:R-:W-:Y:S06]  /*9710*/  BRA `(.L_x_1853) ;  /* 0x0000000000247947 */ /* 0x000fec0003800000 */
.L_x_1877:
[----:B------:R-:W2:Y:S02]  /*9720*/  LDG.E.64 R2, desc[UR36][R2.64] ;  /* 0x0000002402027981 */ /* 0x000ea4000c1e1b00 */
[----:B--2---:R-:W1:Y:S02]  /*9730*/  I2F.U64 R0, R2 ;  /* 0x0000000200007312 */ /* 0x004e640000301000 */
[----:B-1----:R-:W-:-:S04]  /*9740*/  F2FP.BF16.F32.PACK_AB R0, RZ, R0 ;  /* 0x00000000ff00723e */ /* 0x002fc800000010ff */
[----:B------:R-:W-:Y:S01]  /*9750*/  PRMT R4, R0, 0x7610, R4 ;  /* 0x0000761000047816 */ /* 0x000fe20000000004 */
[----:B------:R-:W-:Y:S06]  /*9760*/  BRA `(.L_x_1853) ;  /* 0x0000000000107947 */ /* 0x000fec0003800000 */
.L_x_1876:
[----:B------:R-:W2:Y:S02]  /*9770*/  LDG.E R2, desc[UR36][R2.64] ;  /* 0x0000002402027981 */ /* 0x000ea4000c1e1900 */
[----:B--2---:R-:W-:-:S04]  /*9780*/  I2FP.F32.U32 R0, R2 ;  /* 0x0000000200007245 */ /* 0x004fc80000201000 */
[----:B------:R-:W-:-:S04]  /*9790*/  F2FP.BF16.F32.PACK_AB R0, RZ, R0 ;  /* 0x00000000ff00723e */ /* 0x000fc800000010ff */
[----:B------:R-:W-:-:S07]  /*97a0*/  PRMT R4, R0, 0x7610, R4 ;  /* 0x0000761000047816 */ /* 0x000fce0000000004 */
.L_x_1853:
[----:B------:R-:W-:Y:S01]  /*97b0*/  SHF.L.U32 R0, R18, 0x10, RZ ;  /* 0x0000001012007819 */ /* 0x000fe200000006ff */
[----:B------:R-:W-:Y:S03]  /*97c0*/  BSSY.RECONVERGENT B1, `(.L_x_1881) ;  /* 0x0000069000017945 */ /* 0x000fe60003800200 */
[----:B------:R-:W-:-:S13]  /*97d0*/  FSETP.NEU.FTZ.AND P0, PT, R0, RZ, PT ;  /* 0x000000ff0000720b */ /* 0x000fda0003f1d000 */
[----:B------:R-:W-:Y:S05]  /*97e0*/  @!P0 BRA `(.L_x_1882) ;  /* 0x0000000400848947 */ /* 0x000fea0003800000 */
[----:B-1---5:R-:W-:Y:S01]  /*97f0*/  IMAD.U32 R3, R4, 0x10000, RZ ;  /* 0x0001000004037824 */ /* 0x022fe200078e00ff */
        /* <DEDUP_REMOVED lines=27> */
.L_x_1888:
[----:B------:R-:W-:Y:S01]  /*99b0*/  FSETP.GEU.FTZ.AND P0, PT, R7, -R6, PT ;  /* 0x800000060700720b */ /* 0x000fe20003f1e000 */
[----:B------:R-:W-:-:S12]  /*99c0*/  FADD.FTZ R5, R5, -1 ;  /* 0xbf80000005057421 */ /* 0x000fd80000010000 */
[----:B------:R-:W-:-:S07]  /*99d0*/  @!P0 FADD.FTZ R5, R5, -1 ;  /* 0xbf80000005058421 */ /* 0x000fce0000010000 */
.L_x_1887:
[----:B------:R-:W-:Y:S05]  /*99e0*/  BSYNC.RECONVERGENT B2 ;  /* 0x0000000000027941 */ /* 0x000fea0003800200 */
.L_x_1886:
[----:B------:R-:W-:Y:S01]  /*99f0*/  FFMA.FTZ R2, -R6, R5, R2 ;  /* 0x0000000506027223 */ /* 0x000fe20000010102 */
[----:B------:R-:W-:Y:S06]  /*9a00*/  BRA `(.L_x_1884) ;  /* 0x0000000000807947 */ /* 0x000fec0003800000 */
.L_x_1885:
        /* <DEDUP_REMOVED lines=14> */
[----:B0-----:R-:W-:-:S04]  /*9af0*/  LOP3.LUT R9, R7, 0x3f800000, RZ, 0xfc, !PT ;  /* 0x3f80000007097812 */ /* 0x001fc800078efcff */
[----:B------:R0:W1:Y:S03]  /*9b00*/  MUFU.RCP R10, R9 ;  /* 0x00000009000a7308 */ /* 0x0000660000001000 */
.L_x_1891:
        /* <DEDUP_REMOVED lines=13> */
.L_x_1890:
[----:B------:R-:W-:Y:S05]  /*9be0*/  BSYNC.RECONVERGENT B2 ;  /* 0x0000000000027941 */ /* 0x000fea0003800200 */
.L_x_1889:
[----:B------:R-:W-:-:S04]  /*9bf0*/  FMUL.FTZ R5, R2, 1.1920928955078125e-07 ;  /* 0x3400000002057820 */ /* 0x000fc80000410000 */
[----:B------:R-:W-:-:S07]  /*9c00*/  FMUL.FTZ R2, R8, R5 ;  /* 0x0000000508027220 */ /* 0x000fce0000410000 */
.L_x_1884:
[----:B------:R-:W-:Y:S05]  /*9c10*/  BSYNC.RECONVERGENT B0 ;  /* 0x0000000000007941 */ /* 0x000fea0003800200 */
.L_x_1883:
        /* <DEDUP_REMOVED lines=30> */
.L_x_1882:
[----:B-1----:R-:W1:Y:S01]  /*9e00*/  MUFU.RCP R3, R0 ;  /* 0x0000000000037308 */ /* 0x002e620000001000 */
[----:B-----5:R-:W-:-:S05]  /*9e10*/  SHF.L.U32 R2, R4, 0x10, RZ ;  /* 0x0000001004027819 */ /* 0x020fca00000006ff */
[----:B-1----:R-:W-:-:S05]  /*9e20*/  FMUL.FTZ R2, R3, R2 ;  /* 0x0000000203027220 */ /* 0x002fca0000410000 */
[----:B------:R-:W-:-:S04]  /*9e30*/  F2FP.BF16.F32.PACK_AB R2, RZ, R2 ;  /* 0x00000002ff02723e */ /* 0x000fc800000010ff */
[----:B------:R-:W-:-:S07]  /*9e40*/  PRMT R5, R2, 0x7610, R5 ;  /* 0x0000761002057816 */ /* 0x000fce0000000005 */
.L_x_1892:
[----:B------:R-:W-:Y:S05]  /*9e50*/  BSYNC.RECONVERGENT B1 ;  /* 0x0000000000017941 */ /* 0x000fea0003800200 */
.L_x_1881:
        /* <DEDUP_REMOVED lines=18> */
.L_x_1896:
[----:B------:R-:W-:-:S06]  /*9f80*/  IMAD.U32 R5, R5, 0x10000, RZ ;  /* 0x0001000005057824 */ /* 0x000fcc00078e00ff */
[----:B------:R-:W1:Y:S02]  /*9f90*/  F2I.S64.TRUNC R4, R5 ;  /* 0x0000000500047311 */ /* 0x000e64000020d900 */
[----:B-1----:R1:W-:Y:S01]  /*9fa0*/  STG.E.U8 desc[UR36][R2.64], R4 ;  /* 0x0000000402007986 */ /* 0x0023e2000c101124 */
[----:B------:R-:W-:Y:S05]  /*9fb0*/  BRA `(.L_x_1898) ;  /* 0x0000000c006c7947 */ /* 0x000fea0003800000 */
.L_x_1895:
[----:B------:R-:W-:-:S09]  /*9fc0*/  UISETP.NE.AND UP0, UPT, UR4, 0x2, UPT ;  /* 0x000000020400788c */ /* 0x000fd2000bf05270 */
[----:B------:R-:W-:Y:S05]  /*9fd0*/  BRA.U !UP0, `(.L_x_1899) ;  /* 0x0000000108307547 */ /* 0x000fea000b800000 */
[----:B------:R-:W-:-:S09]  /*9fe0*/  UISETP.NE.AND UP0, UPT, UR4, 0x3, UPT ;  /* 0x000000030400788c */ /* 0x000fd2000bf05270 */
[----:B------:R-:W-:Y:S05]  /*9ff0*/  BRA.U !UP0, `(.L_x_1900) ;  /* 0x0000000108187547 */ /* 0x000fea000b800000 */
[----:B------:R-:W-:-:S09]  /*a000*/  UISETP.NE.AND UP0, UPT, UR4, 0x4, UPT ;  /* 0x000000040400788c */ /* 0x000fd2000bf05270 */
[----:B------:R-:W-:Y:S05]  /*a010*/  BRA.U UP0, `(.L_x_1897) ;  /* 0x0000000900787547 */ /* 0x000fea000b800000 */
[----:B------:R-:W-:-:S06]  /*a020*/  SHF.L.U32 R5, R5, 0x10, RZ ;  /* 0x0000001005057819 */ /* 0x000fcc00000006ff */
[----:B------:R-:W1:Y:S02]  /*a030*/  F2I.S64.TRUNC R4, R5 ;  /* 0x0000000500047311 */ /* 0x000e64000020d900 */
[----:B-1----:R1:W-:Y:S01]  /*a040*/  STG.E.64 desc[UR36][R2.64], R4 ;  /* 0x0000000402007986 */ /* 0x0023e2000c101b24 */
[----:B------:R-:W-:Y:S05]  /*a050*/  BRA `(.L_x_1898) ;  /* 0x0000000c00447947 */ /* 0x000fea0003800000 */
.L_x_1900:
[----:B------:R-:W-:-:S06]  /*a060*/  IMAD.U32 R5, R5, 0x10000, RZ ;  /* 0x0001000005057824 */ /* 0x000fcc00078e00ff */
[----:B------:R-:W1:Y:S02]  /*a070*/  F2I.FTZ.TRUNC.NTZ R5, R5 ;  /* 0x0000000500057305 */ /* 0x000e64000021f100 */
[----:B-1----:R1:W-:Y:S01]  /*a080*/  STG.E desc[UR36][R2.64], R5 ;  /* 0x0000000502007986 */ /* 0x0023e2000c101924 */
[----:B------:R-:W-:Y:S05]  /*a090*/  BRA `(.L_x_1898) ;  /* 0x0000000c00347947 */ /* 0x000fea0003800000 */
.L_x_1899:
[----:B------:R-:W-:-:S06]  /*a0a0*/  IMAD.U32 R5, R5, 0x10000, RZ ;  /* 0x0001000005057824 */ /* 0x000fcc00078e00ff */
[----:B------:R-:W1:Y:S02]  /*a0b0*/  F2I.FTZ.TRUNC.NTZ R5, R5 ;  /* 0x0000000500057305 */ /* 0x000e64000021f100 */
[----:B-1----:R1:W-:Y:S01]  /*a0c0*/  STG.E.U16 desc[UR36][R2.64], R5 ;  /* 0x0000000502007986 */ /* 0x0023e2000c101524 */
[----:B------:R-:W-:Y:S05]  /*a0d0*/  BRA `(.L_x_1898) ;  /* 0x0000000c00247947 */ /* 0x000fea0003800000 */
.L_x_1894:
        /* <DEDUP_REMOVED lines=9> */
.L_x_1902:
[----:B------:R-:W-:-:S04]  /*a170*/  SHF.L.U32 R0, R5, 0x10, RZ ;  /* 0x0000001005007819 */ /* 0x000fc800000006ff */
[----:B------:R-:W-:-:S05]  /*a180*/  F2FP.F16.F32.PACK_AB R0, RZ, R0 ;  /* 0x00000000ff00723e */ /* 0x000fca00000000ff */
[----:B------:R1:W-:Y:S01]  /*a190*/  STG.E.U16 desc[UR36][R2.64], R0 ;  /* 0x0000000002007986 */ /* 0x0003e2000c101524 */
[----:B------:R-:W-:Y:S05]  /*a1a0*/  BRA `(.L_x_1898) ;  /* 0x0000000800f07947 */ /* 0x000fea0003800000 */
.L_x_1901:
        /* <DEDUP_REMOVED lines=10> */
.L_x_1904:
[----:B------:R-:W-:-:S05]  /*a250*/  IMAD.U32 R5, R5, 0x10000, RZ ;  /* 0x0001000005057824 */ /* 0x000fca00078e00ff */
[----:B------:R-:W-:-:S04]  /*a260*/  F2FP.F16.F32.PACK_AB R5, RZ, R5 ;  /* 0x00000005ff05723e */ /* 0x000fc800000000ff */
[----:B------:R-:W-:-:S05]  /*a270*/  PRMT R5, R5, 0x5410, RZ ;  /* 0x0000541005057816 */ /* 0x000fca00000000ff */
[----:B------:R1:W-:Y:S01]  /*a280*/  STG.E desc[UR36][R2.64], R5 ;  /* 0x0000000502007986 */ /* 0x0003e2000c101924 */
[----:B------:R-:W-:Y:S05]  /*a290*/  BRA `(.L_x_1898) ;  /* 0x0000000800b47947 */ /* 0x000fea0003800000 */
.L_x_1903:
[----:B------:R-:W-:-:S05]  /*a2a0*/  SHF.L.U32 R4, R5, 0x10, RZ ;  /* 0x0000001005047819 */ /* 0x000fca00000006ff */
[----:B------:R-:W-:-:S06]  /*a2b0*/  FMUL.FTZ R4, R4, 1 ;  /* 0x3f80000004047820 */ /* 0x000fcc0000410000 */
[----:B------:R-:W1:Y:S02]  /*a2c0*/  F2F.F64.F32 R4, R4 ;  /* 0x0000000400047310 */ /* 0x000e640000201800 */
[----:B-1----:R1:W-:Y:S01]  /*a2d0*/  STG.E.64 desc[UR36][R2.64], R4 ;  /* 0x0000000402007986 */ /* 0x0023e2000c101b24 */
[----:B------:R-:W-:Y:S05]  /*a2e0*/  BRA `(.L_x_1898) ;  /* 0x0000000800a07947 */ /* 0x000fea0003800000 */
.L_x_1893:
        /* <DEDUP_REMOVED lines=14> */
.L_x_1908:
        /* <DEDUP_REMOVED lines=18> */
.L_x_1911:
[----:B------:R-:W-:-:S04]  /*a4f0*/  SHF.R.U32.HI R5, RZ, 0x18, R5 ;  /* 0x00000018ff057819 */ /* 0x000fc80000011605 */
[----:B------:R-:W-:-:S07]  /*a500*/  LOP3.LUT R0, R0, 0x80, R5, 0xf8, !PT ;  /* 0x0000008000007812 */ /* 0x000fce00078ef805 */
.L_x_1910:
[----:B------:R-:W-:Y:S05]  /*a510*/  BSYNC.RECONVERGENT B0 ;  /* 0x0000000000007941 */ /* 0x000fea0003800200 */
.L_x_1909:
[----:B------:R1:W-:Y:S01]  /*a520*/  STG.E.U8 desc[UR36][R2.64], R0 ;  /* 0x0000000002007986 */ /* 0x0003e2000c101124 */
[----:B------:R-:W-:Y:S05]  /*a530*/  BRA `(.L_x_1898) ;  /* 0x00000008000c7947 */ /* 0x000fea0003800000 */
.L_x_1907:
        /* <DEDUP_REMOVED lines=18> */
.L_x_1914:
[----:B------:R-:W-:-:S04]  /*a660*/  SHF.R.U32.HI R5, RZ, 0x18, R5 ;  /* 0x00000018ff057819 */ /* 0x000fc80000011605 */
[----:B------:R-:W-:-:S07]  /*a670*/  LOP3.LUT R0, R0, 0x80, R5, 0xf8, !PT ;  /* 0x0000008000007812 */ /* 0x000fce00078ef805 */
.L_x_1913:
[----:B------:R-:W-:Y:S05]  /*a680*/  BSYNC.RECONVERGENT B0 ;  /* 0x0000000000007941 */ /* 0x000fea0003800200 */
.L_x_1912:
[----:B------:R1:W-:Y:S01]  /*a690*/  STG.E.U8 desc[UR36][R2.64], R0 ;  /* 0x0000000002007986 */ /* 0x0003e2000c101124 */
[----:B------:R-:W-:Y:S05]  /*a6a0*/  BRA `(.L_x_1898) ;  /* 0x0000000400b07947 */ /* 0x000fea0003800000 */
.L_x_1906:
[----:B------:R-:W-:-:S09]  /*a6b0*/  UISETP.NE.AND UP0, UPT, UR4, 0x1c, UPT ;  /* 0x0000001c0400788c */ /* 0x000fd2000bf05270 */
[----:B------:R-:W-:Y:S05]  /*a6c0*/  BRA.U !UP0, `(.L_x_1915) ;  /* 0x0000000108607547 */ /* 0x000fea000b800000 */
[----:B------:R-:W-:-:S09]  /*a6d0*/  UISETP.NE.AND UP0, UPT, UR4, 0x1d, UPT ;  /* 0x0000001d0400788c */ /* 0x000fd2000bf05270 */
[----:B------:R-:W-:Y:S05]  /*a6e0*/  BRA.U !UP0, `(.L_x_1916) ;  /* 0x0000000108487547 */ /* 0x000fea000b800000 */
[----:B------:R-:W-:-:S09]  /*a6f0*/  UISETP.NE.AND UP0, UPT, UR4, 0x2c, UPT ;  /* 0x0000002c0400788c */ /* 0x000fd2000bf05270 */
[----:B------:R-:W-:Y:S05]  /*a700*/  BRA.U UP0, `(.L_x_1897) ;  /* 0x0000000100bc7547 */ /* 0x000fea000b800000 */
        /* <DEDUP_REMOVED lines=12> */
[----:B------:R-:W-:-:S05]  /*a7d0*/  @!P0 IMAD.MOV R0, RZ, RZ, R6 ;  /* 0x000000ffff008224 */ /* 0x000fca00078e0206 */
[----:B------:R-:W-:-:S05]  /*a7e0*/  @P1 MOV R5, R0 ;  /* 0x0000000000051202 */ /* 0x000fca0000000f00 */
[----:B------:R1:W-:Y:S01]  /*a7f0*/  STG.E.U8 desc[UR36][R2.64], R5 ;  /* 0x0000000502007986 */ /* 0x0003e2000c101124 */
[----:B------:R-:W-:Y:S05]  /*a800*/  BRA `(.L_x_1898) ;  /* 0x0000000400587947 */ /* 0x000fea0003800000 */
.L_x_1916:
[----:B------:R-:W-:-:S06]  /*a810*/  IMAD.U32 R5, R5, 0x10000, RZ ;  /* 0x0001000005057824 */ /* 0x000fcc00078e00ff */
[----:B------:R-:W1:Y:S02]  /*a820*/  F2I.U64.TRUNC R4, R5 ;  /* 0x0000000500047311 */ /* 0x000e64000020d800 */
[----:B-1----:R1:W-:Y:S01]  /*a830*/  STG.E.64 desc[UR36][R2.64], R4 ;  /* 0x0000000402007986 */ /* 0x0023e2000c101b24 */
[----:B------:R-:W-:Y:S05]  /*a840*/  BRA `(.L_x_1898) ;  /* 0x0000000400487947 */ /* 0x000fea0003800000 */
.L_x_1915:
[----:B------:R-:W-:-:S06]  /*a850*/  IMAD.U32 R5, R5, 0x10000, RZ ;  /* 0x0001000005057824 */ /* 0x000fcc00078e00ff */
[----:B------:R-:W1:Y:S02]  /*a860*/  F2I.FTZ.U32.TRUNC.NTZ R5, R5 ;  /* 0x0000000500057305 */ /* 0x000e64000021f000 */
[----:B-1----:R1:W-:Y:S01]  /*a870*/  STG.E desc[UR36][R2.64], R5 ;  /* 0x0000000502007986 */ /* 0x0023e2000c101924 */
[----:B------:R-:W-:Y:S05]  /*a880*/  BRA `(.L_x_1898) ;  /* 0x0000000400387947 */ /* 0x000fea0003800000 */
.L_x_1905:
        /* <DEDUP_REMOVED lines=11> */
.L_x_1918:
[----:B------:R-:W-:Y:S02]  /*a940*/  SHF.L.U32 R5, R5, 0x10, RZ ;  /* 0x0000001005057819 */ /* 0x000fe400000006ff */
[----:B------:R-:W-:-:S03]  /*a950*/  CS2R R6, SRZ ;  /* 0x0000000000067805 */ /* 0x000fc6000001ff00 */
[----:B------:R-:W-:-:S06]  /*a960*/  FMUL.FTZ R5, R5, 1 ;  /* 0x3f80000005057820 */ /* 0x000fcc0000410000 */
[----:B------:R-:W1:Y:S02]  /*a970*/  F2F.F64.F32 R4, R5 ;  /* 0x0000000500047310 */ /* 0x000e640000201800 */
[----:B-1----:R2:W-:Y:S01]  /*a980*/  STG.E.128 desc[UR36][R2.64], R4 ;  /* 0x0000000402007986 */ /* 0x0025e2000c101d24 */
[----:B------:R-:W-:Y:S05]  /*a990*/  BRA `(.L_x_1898) ;  /* 0x0000000000f47947 */ /* 0x000fea0003800000 */
.L_x_1917:
[----:B------:R-:W-:-:S09]  /*a9a0*/  UISETP.NE.AND UP0, UPT, UR4, 0xf, UPT ;  /* 0x0000000f0400788c */ /* 0x000fd2000bf05270 */
[----:B------:R-:W-:Y:S05]  /*a9b0*/  BRA.U !UP0, `(.L_x_1919) ;  /* 0x0000000108e87547 */ /* 0x000fea000b800000 */
[----:B------:R-:W-:-:S09]  /*a9c0*/  UISETP.NE.AND UP0, UPT, UR4, 0x17, UPT ;  /* 0x000000170400788c */ /* 0x000fd2000bf05270 */
[----:B------:R-:W-:Y:S05]  /*a9d0*/  BRA.U !UP0, `(.L_x_1920) ;  /* 0x0000000108907547 */ /* 0x000fea000b800000 */
[----:B------:R-:W-:-:S09]  /*a9e0*/  UISETP.NE.AND UP0, UPT, UR4, 0x18, UPT ;  /* 0x000000180400788c */ /* 0x000fd2000bf05270 */
[----:B------:R-:W-:Y:S05]  /*a9f0*/  BRA.U !UP0, `(.L_x_1921) ;  /* 0x0000000108447547 */ /* 0x000fea000b800000 */
.L_x_1897:
        /* <DEDUP_REMOVED lines=15> */
[----:B0--3--:R-:W-:Y:S05]  /*aaf0*/  CALL.ABS.NOINC R2 ;  /* 0x0000000002007343 */ /* 0x009fea0003c00000 */
.L_x_1922:
[----:B------:R-:W-:Y:S05]  /*ab00*/  BRA `(.L_x_1898) ;  /* 0x0000000000987947 */ /* 0x000fea0003800000 */
.L_x_1921:
        /* <DEDUP_REMOVED lines=13> */
.L_x_1924:
[----:B------:R-:W-:Y:S05]  /*abe0*/  BSYNC.RECONVERGENT B0 ;  /* 0x0000000000007941 */ /* 0x000fea0003800200 */
.L_x_1923:
[----:B------:R-:W-:-:S05]  /*abf0*/  LOP3.LUT R5, R0, 0x80, R5, 0xf8, !PT ;  /* 0x0000008000057812 */ /* 0x000fca00078ef805 */
[----:B------:R4:W-:Y:S01]  /*ac00*/  STG.E.U8 desc[UR36][R2.64], R5 ;  /* 0x0000000502007986 */ /* 0x0009e2000c101124 */
[----:B------:R-:W-:Y:S05]  /*ac10*/  BRA `(.L_x_1898) ;  /* 0x0000000000547947 */ /* 0x000fea0003800000 */
.L_x_1920:
[----:B------:R-:W-:Y:S01]  /*ac20*/  SHF.L.U32 R5, R5, 0x10, RZ ;  /* 0x0000001005057819 */ /* 0x000fe200000006ff */
[----:B------:R-:W-:Y:S03]  /*ac30*/  BSSY.RECONVERGENT B0, `(.L_x_1925) ;  /* 0x000000e000007945 */ /* 0x000fe60003800200 */
        /* <DEDUP_REMOVED lines=10> */
.L_x_1926:
[----:B------:R-:W-:Y:S01]  /*ace0*/  IMAD.MOV.U32 R0, RZ, RZ, 0x7f ;  /* 0x0000007fff007424 */ /* 0x000fe200078e00ff */
[----:B------:R-:W-:-:S04]  /*acf0*/  ISETP.GT.U32.AND P0, PT, R4, 0x7f800000, PT ;  /* 0x7f8000000400780c */ /* 0x000fc80003f04070 */
[----:B------:R-:W-:-:S09]  /*ad00*/  SEL R0, R0, 0x7c, P0 ;  /* 0x0000007c00007807 */ /* 0x000fd20000000000 */
.L_x_1927:
[----:B------:R-:W-:Y:S05]  /*ad10*/  BSYNC.RECONVERGENT B0 ;  /* 0x0000000000007941 */ /* 0x000fea0003800200 */
.L_x_1925:
[----:B------:R-:W-:-:S04]  /*ad20*/  SHF.R.U32.HI R5, RZ, 0x18, R5 ;  /* 0x00000018ff057819 */ /* 0x000fc80000011605 */
[----:B------:R-:W-:-:S05]  /*ad30*/  LOP3.LUT R5, R0, 0x80, R5, 0xf8, !PT ;  /* 0x0000008000057812 */ /* 0x000fca00078ef805 */
[----:B------:R3:W-:Y:S01]  /*ad40*/  STG.E.U8 desc[UR36][R2.64], R5 ;  /* 0x0000000502007986 */ /* 0x0007e2000c101124 */
[----:B------:R-:W-:Y:S05]  /*ad50*/  BRA `(.L_x_1898) ;  /* 0x0000000000047947 */ /* 0x000fea0003800000 */
.L_x_1919:
[----:B------:R1:W-:Y:S02]  /*ad60*/  STG.E.U16 desc[UR36][R2.64], R5 ;  /* 0x0000000502007986 */ /* 0x0003e4000c101524 */
.L_x_1898:
[----:B------:R-:W-:-:S07]  /*ad70*/  VIADD R17, R17, 0x80 ;  /* 0x0000008011117836 */ /* 0x000fce0000000000 */
.L_x_1846:
[----:B------:R-:W-:Y:S05]  /*ad80*/  BSYNC.RECONVERGENT B6 ;  /* 0x0000000000067941 */ /* 0x000fea0003800200 */
.L_x_1845:
[----:B------:R-:W5:Y:S02]  /*ad90*/  LDCU UR4, c[0x0][0x380] ;  /* 0x00007000ff0477ac */ /* 0x000f640008000800 */
[----:B-----5:R-:W-:-:S13]  /*ada0*/  ISETP.GE.AND P0, PT, R17, UR4, PT ;  /* 0x0000000411007c0c */ /* 0x020fda000bf06270 */
[----:B------:R-:W-:Y:S05]  /*adb0*/  @P0 EXIT ;  /* 0x000000000000094d */ /* 0x000fea0003800000 */
[----:B------:R-:W5:Y:S01]  /*adc0*/  LDCU UR4, c[0x0][0x388] ;  /* 0x00007100ff0477ac */ /* 0x000f620008000800 */
[----:B-1-34-:R-:W-:Y:S01]  /*add0*/  IMAD.MOV.U32 R0, RZ, RZ, RZ ;  /* 0x000000ffff007224 */ /* 0x01afe200078e00ff */
[----:B------:R-:W-:Y:S01]  /*ade0*/  MOV R16, RZ ;  /* 0x000000ff00107202 */ /* 0x000fe20000000f00 */
        /* <DEDUP_REMOVED lines=300> */
.L_x_1928:
[----:B------:R-:W1:Y:S01]  /*c0b0*/  LDCU.128 UR8, c[0x0][0x580] ;  /* 0x0000b000ff0877ac */ /* 0x000e620008000c00 */
[----:B------:R-:W-:-:S04]  /*c0c0*/  UPRMT UR4, UR42, 0x9910, URZ ;  /* 0x000099102a047896 */ /* 0x000fc800080000ff */
[----:B------:R-:W-:Y:S01]  /*c0d0*/  UISETP.GT.AND UP0, UPT, UR4, 0x9, UPT ;  /* 0x000000090400788c */ /* 0x000fe2000bf04270 */
[----:B-1----:R-:W-:Y:S02]  /*c0e0*/  IADD3 R16, P0, PT, R16, UR8, RZ ;  /* 0x0000000810107c10 */ /* 0x002fe4000ff1e0ff */
[----:B--2---:R-:W-:-:S03]  /*c0f0*/  IADD3 R2, P1, PT, R0, UR10, RZ ;  /* 0x0000000a00027c10 */ /* 0x004fc6000ff3e0ff */
[----:B------:R-:W-:Y:S01]  /*c100*/  IMAD.X R17, RZ, RZ, UR9, P0 ;  /* 0x00000009ff117e24 */ /* 0x000fe200080e06ff */
[----:B------:R-:W-:Y:S02]  /*c110*/  IADD3.X R3, PT, PT, RZ, UR11, RZ, P1, !PT ;  /* 0x0000000bff037c10 */ /* 0x000fe40008ffe4ff */
        /* <DEDUP_REMOVED lines=13> */
.L_x_1932:
[----:B------:R-:W2:Y:S02]  /*c1f0*/  LDG.E.U8 R2, desc[UR36][R2.64] ;  /* 0x0000002402027981 */ /* 0x000ea4000c1e1100 */
[----:B--2---:R-:W-:-:S04]  /*c200*/  I2FP.F32.U32 R0, R2 ;  /* 0x0000000200007245 */ /* 0x004fc80000201000 */
[----:B------:R-:W-:Y:S01]  /*c210*/  F2FP.BF16.F32.PACK_AB R0, RZ, R0 ;  /* 0x00000000ff00723e */ /* 0x000fe200000010ff */
[----:B------:R-:W-:Y:S06]  /*c220*/  BRA `(.L_x_1934) ;  /* 0x0000000c00847947 */ /* 0x000fec0003800000 */
.L_x_1931:
        /* <DEDUP_REMOVED lines=10> */
.L_x_1936:
[----:B------:R-:W2:Y:S02]  /*c2d0*/  LDG.E R2, desc[UR36][R2.64] ;  /* 0x0000002402027981 */ /* 0x000ea4000c1e1900 */
[----:B--2---:R-:W-:-:S04]  /*c2e0*/  I2FP.F32.S32 R0, R2 ;  /* 0x0000000200007245 */ /* 0x004fc80000201400 */
[----:B------:R-:W-:Y:S01]  /*c2f0*/  F2FP.BF16.F32.PACK_AB R0, RZ, R0 ;  /* 0x00000000ff00723e */ /* 0x000fe200000010ff */
[----:B------:R-:W-:Y:S06]  /*c300*/  BRA `(.L_x_1934) ;  /* 0x0000000c004c7947 */ /* 0x000fec0003800000 */
.L_x_1935:
[----:B------:R-:W2:Y:S02]  /*c310*/  LDG.E.U16 R2, desc[UR36][R2.64] ;  /* 0x0000002402027981 */ /* 0x000ea4000c1e1500 */
[----:B--2---:R-:W1:Y:S02]  /*c320*/  I2F.S16 R0, R2 ;  /* 0x0000000200007306 */ /* 0x004e640000101400 */
[----:B-1----:R-:W-:Y:S01]  /*c330*/  F2FP.BF16.F32.PACK_AB R0, RZ, R0 ;  /* 0x00000000ff00723e */ /* 0x002fe200000010ff */
[----:B------:R-:W-:Y:S06]  /*c340*/  BRA `(.L_x_1934) ;  /* 0x0000000c003c7947 */ /* 0x000fec0003800000 */
.L_x_1930:
        /* <DEDUP_REMOVED lines=9> */
.L_x_1938:
[----:B------:R-:W2:Y:S02]  /*c3e0*/  LDG.E.U16 R0, desc[UR36][R2.64] ;  /* 0x0000002402007981 */ /* 0x000ea4000c1e1500 */
[----:B--2---:R-:W-:-:S05]  /*c3f0*/  HADD2.F32 R0, -RZ, R0.H0_H0 ;  /* 0x20000000ff007230 */ /* 0x004fca0000004100 */
[----:B------:R-:W-:Y:S01]  /*c400*/  F2FP.BF16.F32.PACK_AB R0, RZ, R0 ;  /* 0x00000000ff00723e */ /* 0x000fe200000010ff */
[----:B------:R-:W-:Y:S06]  /*c410*/  BRA `(.L_x_1934) ;  /* 0x0000000c00087947 */ /* 0x000fec0003800000 */
.L_x_1937:
        /* <DEDUP_REMOVED lines=9> */
.L_x_1940:
[----:B------:R-:W2:Y:S02]  /*c4b0*/  LDG.E.U16 R2, desc[UR36][R2.64] ;  /* 0x0000002402027981 */ /* 0x000ea4000c1e1500 */
[----:B--2---:R-:W-:-:S05]  /*c4c0*/  HADD2.F32 R0, -RZ, R2.H0_H0 ;  /* 0x20000002ff007230 */ /* 0x004fca0000004100 */
[----:B------:R-:W-:Y:S01]  /*c4d0*/  F2FP.BF16.F32.PACK_AB R0, RZ, R0 ;  /* 0x00000000ff00723e */ /* 0x000fe200000010ff */
[----:B------:R-:W-:Y:S06]  /*c4e0*/  BRA `(.L_x_1934) ;  /* 0x0000000800d47947 */ /* 0x000fec0003800000 */
.L_x_1939:
        /* <DEDUP_REMOVED lines=8> */
.L_x_1929:
        /* <DEDUP_REMOVED lines=13> */
.L_x_1943:
        /* <DEDUP_REMOVED lines=8> */
.L_x_1942:
        /* <DEDUP_REMOVED lines=27> */
.L_x_1945:
        /* <DEDUP_REMOVED lines=13> */
.L_x_1944:
[----:B------:R1:W5:Y:S01]  /*c940*/  LDG.E.U16 R0, desc[UR36][R2.64] ;  /* 0x0000002402007981 */ /* 0x000362000c1e1500 */
[----:B------:R-:W-:Y:S05]  /*c950*/  BRA `(.L_x_1934) ;  /* 0x0000000400b87947 */ /* 0x000fea0003800000 */
.L_x_1941:
        /* <DEDUP_REMOVED lines=12> */
.L_x_1948:
        /* <DEDUP_REMOVED lines=21> */
.L_x_1952:
[----:B------:R-:W-:Y:S05]  /*cb70*/  BSYNC.RECONVERGENT B1 ;  /* 0x0000000000017941 */ /* 0x000fea0003800200 */
.L_x_1951:
[----:B------:R-:W-:Y:S01]  /*cb80*/  IMAD.SHL.U32 R0, R0, 0x100000, RZ ;  /* 0x0010000000007824 */ /* 0x000fe200078e00ff */
[----:B------:R-:W-:-:S04]  /*cb90*/  LEA R2, R2, 0x3b800000, 0x17 ;  /* 0x3b80000002027811 */ /* 0x000fc800078eb8ff */
[----:B------:R-:W-:-:S07]  /*cba0*/  LOP3.LUT R0, R2, R0, R7, 0xfe, !PT ;  /* 0x0000000002007212 */ /* 0x000fce00078efe07 */
.L_x_1950:
[----:B------:R-:W-:Y:S05]  /*cbb0*/  BSYNC.RECONVERGENT B0 ;  /* 0x0000000000007941 */ /* 0x000fea0003800200 */
.L_x_1949:
[----:B------:R-:W-:Y:S01]  /*cbc0*/  F2FP.BF16.F32.PACK_AB R0, RZ, R0 ;  /* 0x00000000ff00723e */ /* 0x000fe200000010ff */
[----:B------:R-:W-:Y:S06]  /*cbd0*/  BRA `(.L_x_1934) ;  /* 0x0000000400187947 */ /* 0x000fec0003800000 */
.L_x_1947:
        /* <DEDUP_REMOVED lines=21> */
.L_x_1956:
[----:B------:R-:W-:Y:S05]  /*cd30*/  BSYNC.RECONVERGENT B1 ;  /* 0x0000000000017941 */ /* 0x000fea0003800200 */
.L_x_1955:
[----:B------:R-:W-:Y:S01]  /*cd40*/  IMAD.SHL.U32 R0, R0, 0x200000, RZ ;  /* 0x0020000000007824 */ /* 0x000fe200078e00ff */
[----:B------:R-:W-:-:S04]  /*cd50*/  LEA R2, R2, 0x37800000, 0x17 ;  /* 0x3780000002027811 */ /* 0x000fc800078eb8ff */
[----:B------:R-:W-:-:S07]  /*cd60*/  LOP3.LUT R0, R2, R0, R7, 0xfe, !PT ;  /* 0x0000000002007212 */ /* 0x000fce00078efe07 */
.L_x_1954:
[----:B------:R-:W-:Y:S05]  /*cd70*/  BSYNC.RECONVERGENT B0 ;  /* 0x0000000000007941 */ /* 0x000fea0003800200 */
.L_x_1953:
[----:B------:R-:W-:Y:S01]  /*cd80*/  F2FP.BF16.F32.PACK_AB R0, RZ, R0 ;  /* 0x00000000ff00723e */ /* 0x000fe200000010ff */
[----:B------:R-:W-:Y:S06]  /*cd90*/  BRA `(.L_x_1934) ;  /* 0x0000000000a87947 */ /* 0x000fec0003800000 */
.L_x_1946:
        /* <DEDUP_REMOVED lines=14> */
.L_x_1960:
[----:B------:R-:W-:Y:S05]  /*ce80*/  BSYNC.RECONVERGENT B0 ;  /* 0x0000000000007941 */ /* 0x000fea0003800200 */
.L_x_1959:
[----:B------:R-:W-:Y:S01]  /*ce90*/  F2FP.BF16.F32.PACK_AB R0, RZ, R0 ;  /* 0x00000000ff00723e */ /* 0x000fe200000010ff */
[----:B------:R-:W-:Y:S06]  /*cea0*/  BRA `(.L_x_1934) ;  /* 0x0000000000647947 */ /* 0x000fec0003800000 */
.L_x_1933:
        /* <DEDUP_REMOVED lines=16> */
.L_x_1961:
[----:B------:R-:W-:Y:S01]  /*cfb0*/  PRMT R0, RZ, 0x7610, R0 ;  /* 0x00007610ff007816 */ /* 0x000fe20000000000 */
[----:B------:R-:W-:Y:S06]  /*cfc0*/  BRA `(.L_x_1934) ;  /* 0x00000000001c7947 */ /* 0x000fec0003800000 */
.L_x_1958:
[----:B------:R-:W2:Y:S02]  /*cfd0*/  LDG.E.64 R2, desc[UR36][R2.64] ;  /* 0x0000002402027981 */ /* 0x000ea4000c1e1b00 */
[----:B--2---:R-:W1:Y:S02]  /*cfe0*/  I2F.U64 R0, R2 ;  /* 0x0000000200007312 */ /* 0x004e640000301000 */
[----:B-1----:R-:W-:Y:S01]  /*cff0*/  F2FP.BF16.F32.PACK_AB R0, RZ, R0 ;  /* 0x00000000ff00723e */ /* 0x002fe200000010ff */
[----:B------:R-:W-:Y:S06]  /*d000*/  BRA `(.L_x_1934) ;  /* 0x00000000000c7947 */ /* 0x000fec0003800000 */
.L_x_1957:
[----:B------:R-:W2:Y:S02]  /*d010*/  LDG.E R2, desc[UR36][R2.64] ;  /* 0x0000002402027981 */ /* 0x000ea4000c1e1900 */
[----:B--2---:R-:W-:-:S04]  /*d020*/  I2FP.F32.U32 R0, R2 ;  /* 0x0000000200007245 */ /* 0x004fc80000201000 */
[----:B------:R-:W-:-:S07]  /*d030*/  F2FP.BF16.F32.PACK_AB R0, RZ, R0 ;  /* 0x00000000ff00723e */ /* 0x000fce00000010ff */
.L_x_1934:
        /* <DEDUP_REMOVED lines=32> */
.L_x_1969:
[----:B------:R-:W-:Y:S01]  /*d240*/  FSETP.GEU.FTZ.AND P0, PT, R7, -R4, PT ;  /* 0x800000040700720b */ /* 0x000fe20003f1e000 */
[----:B------:R-:W-:-:S12]  /*d250*/  FADD.FTZ R5, R5, -1 ;  /* 0xbf80000005057421 */ /* 0x000fd80000010000 */
[----:B------:R-:W-:-:S07]  /*d260*/  @!P0 FADD.FTZ R5, R5, -1 ;  /* 0xbf80000005058421 */ /* 0x000fce0000010000 */
.L_x_1968:
[----:B------:R-:W-:Y:S05]  /*d270*/  BSYNC.RECONVERGENT B2 ;  /* 0x0000000000027941 */ /* 0x000fea0003800200 */
.L_x_1967:
[----:B------:R-:W-:Y:S01]  /*d280*/  FFMA.FTZ R0, -R4, R5, R0 ;  /* 0x0000000504007223 */ /* 0x000fe20000010100 */
[----:B------:R-:W-:Y:S06]  /*d290*/  BRA `(.L_x_1965) ;  /* 0x0000000000807947 */ /* 0x000fec0003800000 */
.L_x_1966:
        /* <DEDUP_REMOVED lines=16> */
.L_x_1972:
        /* <DEDUP_REMOVED lines=13> */
.L_x_1971:
[----:B------:R-:W-:Y:S05]  /*d470*/  BSYNC.RECONVERGENT B2 ;  /* 0x0000000000027941 */ /* 0x000fea0003800200 */
.L_x_1970:
[----:B------:R-:W-:-:S04]  /*d480*/  FMUL.FTZ R5, R0, 1.1920928955078125e-07 ;  /* 0x3400000000057820 */ /* 0x000fc80000410000 */
[----:B------:R-:W-:-:S07]  /*d490*/  FMUL.FTZ R0, R6, R5 ;  /* 0x0000000506007220 */ /* 0x000fce0000410000 */
.L_x_1965:
[----:B------:R-:W-:Y:S05]  /*d4a0*/  BSYNC.RECONVERGENT B1 ;  /* 0x0000000000017941 */ /* 0x000fea0003800200 */
.L_x_1964:
        /* <DEDUP_REMOVED lines=30> */
.L_x_1963:
[----:B-1----:R-:W1:Y:S01]  /*d690*/  MUFU.RCP R3, R18 ;  /* 0x0000001200037308 */ /* 0x002e620000001000 */
[----:B-----5:R-:W-:-:S05]  /*d6a0*/  SHF.L.U32 R0, R0, 0x10, RZ ;  /* 0x0000001000007819 */ /* 0x020fca00000006ff */
[----:B-1----:R-:W-:-:S05]  /*d6b0*/  FMUL.FTZ R0, R3, R0 ;  /* 0x0000000003007220 */ /* 0x002fca0000410000 */
[----:B------:R-:W-:-:S04]  /*d6c0*/  F2FP.BF16.F32.PACK_AB R0, RZ, R0 ;  /* 0x00000000ff00723e */ /* 0x000fc800000010ff */
[----:B------:R-:W-:-:S07]  /*d6d0*/  PRMT R5, R0, 0x7610, R5 ;  /* 0x0000761000057816 */ /* 0x000fce0000000005 */
.L_x_1973:
[----:B------:R-:W-:Y:S05]  /*d6e0*/  BSYNC.RECONVERGENT B0 ;  /* 0x0000000000007941 */ /* 0x000fea0003800200 */
.L_x_1962:
        /* <DEDUP_REMOVED lines=15> */
.L_x_1977:
[----:B------:R-:W-:-:S06]  /*d7e0*/  IMAD.U32 R3, R5, 0x10000, RZ ;  /* 0x0001000005037824 */ /* 0x000fcc00078e00ff */
[----:B------:R-:W1:Y:S02]  /*d7f0*/  F2I.S64.TRUNC R2, R3 ;  /* 0x0000000300027311 */ /* 0x000e64000020d900 */
[----:B-1----:R-:W-:Y:S01]  /*d800*/  STG.E.U8 desc[UR36][R16.64], R2 ;  /* 0x0000000210007986 */ /* 0x002fe2000c101124 */
[----:B------:R-:W-:Y:S05]  /*d810*/  EXIT ;  /* 0x000000000000794d */ /* 0x000fea0003800000 */
.L_x_1976:
        /* <DEDUP_REMOVED lines=10> */
.L_x_1980:
[----:B------:R-:W-:-:S06]  /*d8c0*/  SHF.L.U32 R5, R5, 0x10, RZ ;  /* 0x0000001005057819 */ /* 0x000fcc00000006ff */
[----:B------:R-:W1:Y:S02]  /*d8d0*/  F2I.FTZ.TRUNC.NTZ R5, R5 ;  /* 0x0000000500057305 */ /* 0x000e64000021f100 */
[----:B-1----:R-:W-:Y:S01]  /*d8e0*/  STG.E desc[UR36][R16.64], R5 ;  /* 0x0000000510007986 */ /* 0x002fe2000c101924 */
[----:B------:R-:W-:Y:S05]  /*d8f0*/  EXIT ;  /* 0x000000000000794d */ /* 0x000fea0003800000 */
.L_x_1979:
[----:B------:R-:W-:-:S06]  /*d900*/  IMAD.U32 R5, R5, 0x10000, RZ ;  /* 0x0001000005057824 */ /* 0x000fcc00078e00ff */
[----:B------:R-:W1:Y:S02]  /*d910*/  F2I.FTZ.TRUNC.NTZ R5, R5 ;  /* 0x0000000500057305 */ /* 0x000e64000021f100 */
[----:B-1----:R-:W-:Y:S01]  /*d920*/  STG.E.U16 desc[UR36][R16.64], R5 ;  /* 0x0000000510007986 */ /* 0x002fe2000c101524 */
[----:B------:R-:W-:Y:S05]  /*d930*/  EXIT ;  /* 0x000000000000794d */ /* 0x000fea0003800000 */
.L_x_1975:
        /* <DEDUP_REMOVED lines=9> */
.L_x_1982:
[----:B------:R-:W-:-:S05]  /*d9d0*/  IMAD.U32 R0, R5, 0x10000, RZ ;  /* 0x0001000005007824 */ /* 0x000fca00078e00ff */
[----:B------:R-:W-:-:S05]  /*d9e0*/  F2FP.F16.F32.PACK_AB R0, RZ, R0 ;  /* 0x00000000ff00723e */ /* 0x000fca00000000ff */
[----:B------:R-:W-:Y:S01]  /*d9f0*/  STG.E.U16 desc[UR36][R16.64], R0 ;  /* 0x0000000010007986 */ /* 0x000fe2000c101524 */
[----:B------:R-:W-:Y:S05]  /*da00*/  EXIT ;  /* 0x000000000000794d */ /* 0x000fea0003800000 */
.L_x_1981:
[----:B------:R-:W-:-:S09]  /*da10*/  UISETP.NE.AND UP0, UPT, UR4, 0x7, UPT ;  /* 0x000000070400788c */ /* 0x000fd2000bf05270 */
[----:B------:R-:W-:Y:S05]  /*da20*/  BRA.U !UP0, `(.L_x_1983) ;  /* 0x0000000108347547 */ /* 0x000fea000b800000 */
[----:B------:R-:W-:-:S09]  /*da30*/  UISETP.NE.AND UP0, UPT, UR4, 0x8, UPT ;  /* 0x000000080400788c */ /* 0x000fd2000bf05270 */
[----:B------:R-:W-:Y:S05]  /*da40*/  BRA.U !UP0, `(.L_x_1984) ;  /* 0x0000000108187547 */ /* 0x000fea000b800000 */
[----:B------:R-:W-:-:S09]  /*da50*/  UISETP.NE.AND UP0, UPT, UR4, 0x9, UPT ;  /* 0x000000090400788c */ /* 0x000fd2000bf05270 */
[----:B------:R-:W-:Y:S05]  /*da60*/  BRA.U UP0, `(.L_x_1978) ;  /* 0x0000000500fc7547 */ /* 0x000fea000b800000 */
[----:B------:R-:W-:Y:S01]  /*da70*/  SHF.L.U32 R2, R5, 0x10, RZ ;  /* 0x0000001005027819 */ /* 0x000fe200000006ff */
[----:B------:R-:W-:-:S05]  /*da80*/  IMAD.MOV.U32 R3, RZ, RZ, RZ ;  /* 0x000000ffff037224 */ /* 0x000fca00078e00ff */
[----:B------:R-:W-:Y:S01]  /*da90*/  STG.E.64 desc[UR36][R16.64], R2 ;  /* 0x0000000210007986 */ /* 0x000fe2000c101b24 */
[----:B------:R-:W-:Y:S05]  /*daa0*/  EXIT ;  /* 0x000000000000794d */ /* 0x000fea0003800000 */
.L_x_1984:
[----:B------:R-:W-:-:S05]  /*dab0*/  IMAD.U32 R5, R5, 0x10000, RZ ;  /* 0x0001000005057824 */ /* 0x000fca00078e00ff */
[----:B------:R-:W-:-:S04]  /*dac0*/  F2FP.F16.F32.PACK_AB R3, RZ, R5 ;  /* 0x00000005ff03723e */ /* 0x000fc800000000ff */
[----:B------:R-:W-:-:S05]  /*dad0*/  PRMT R3, R3, 0x5410, RZ ;  /* 0x0000541003037816 */ /* 0x000fca00000000ff */
[----:B------:R-:W-:Y:S01]  /*dae0*/  STG.E desc[UR36][R16.64], R3 ;  /* 0x0000000310007986 */ /* 0x000fe2000c101924 */
[----:B------:R-:W-:Y:S05]  /*daf0*/  EXIT ;  /* 0x000000000000794d */ /* 0x000fea0003800000 */
.L_x_1983:
[----:B------:R-:W-:-:S04]  /*db00*/  IMAD.U32 R2, R5, 0x10000, RZ ;  /* 0x0001000005027824 */ /* 0x000fc800078e00ff */
[----:B------:R-:W-:-:S06]  /*db10*/  FMUL.FTZ R2, R2, 1 ;  /* 0x3f80000002027820 */ /* 0x000fcc0000410000 */
[----:B------:R-:W1:Y:S02]  /*db20*/  F2F.F64.F32 R2, R2 ;  /* 0x0000000200027310 */ /* 0x000e640000201800 */
[----:B-1----:R-:W-:Y:S01]  /*db30*/  STG.E.64 desc[UR36][R16.64], R2 ;  /* 0x0000000210007986 */ /* 0x002fe2000c101b24 */
[----:B------:R-:W-:Y:S05]  /*db40*/  EXIT ;  /* 0x000000000000794d */ /* 0x000fea0003800000 */
.L_x_1974:
        /* <DEDUP_REMOVED lines=12> */
[----:B-1----:R-:W-:Y:S01]  /*dc10*/  STG.E.U16 desc[UR36][R16.64], R3 ;  /* 0x0000000310007986 */ /* 0x002fe2000c101524 */
[----:B------:R-:W-:Y:S05]  /*dc20*/  EXIT ;  /* 0x000000000000794d */ /* 0x000fea0003800000 */
.L_x_1988:
        /* <DEDUP_REMOVED lines=17> */
.L_x_1991:
[----:B------:R-:W-:-:S04]  /*dd40*/  SHF.R.U32.HI R3, RZ, 0x18, R3 ;  /* 0x00000018ff037819 */ /* 0x000fc80000011603 */
[----:B------:R-:W-:-:S04]  /*dd50*/  LOP3.LUT R0, R0, 0x80, R3, 0xf8, !PT ;  /* 0x0000008000007812 */ /* 0x000fc800078ef803 */
[----:B------:R-:W-:-:S07]  /*dd60*/  PRMT R8, R0, 0x7610, R8 ;  /* 0x0000761000087816 */ /* 0x000fce0000000008 */
.L_x_1990:
[----:B------:R-:W-:Y:S05]  /*dd70*/  BSYNC.RECONVERGENT B0 ;  /* 0x0000000000007941 */ /* 0x000fea0003800200 */
.L_x_1989:
[----:B------:R-:W-:Y:S01]  /*dd80*/  STG.E.U8 desc[UR36][R16.64], R8 ;  /* 0x0000000810007986 */ /* 0x000fe2000c101124 */
[----:B------:R-:W-:Y:S05]  /*dd90*/  EXIT ;  /* 0x000000000000794d */ /* 0x000fea0003800000 */
.L_x_1987:
        /* <DEDUP_REMOVED lines=17> */
.L_x_1994:
[----:B------:R-:W-:-:S04]  /*deb0*/  SHF.R.U32.HI R3, RZ, 0x18, R3 ;  /* 0x00000018ff037819 */ /* 0x000fc80000011603 */
[----:B------:R-:W-:-:S04]  /*dec0*/  LOP3.LUT R0, R0, 0x80, R3, 0xf8, !PT ;  /* 0x0000008000007812 */ /* 0x000fc800078ef803 */
[----:B------:R-:W-:-:S07]  /*ded0*/  PRMT R8, R0, 0x7610, R8 ;  /* 0x0000761000087816 */ /* 0x000fce0000000008 */
.L_x_1993:
[----:B------:R-:W-:Y:S05]  /*dee0*/  BSYNC.RECONVERGENT B0 ;  /* 0x0000000000007941 */ /* 0x000fea0003800200 */
.L_x_1992:
[----:B------:R-:W-:Y:S01]  /*def0*/  STG.E.U8 desc[UR36][R16.64], R8 ;  /* 0x0000000810007986 */ /* 0x000fe2000c101124 */
[----:B------:R-:W-:Y:S05]  /*df00*/  EXIT ;  /* 0x000000000000794d */ /* 0x000fea0003800000 */
.L_x_1986:
[----:B------:R-:W-:-:S09]  /*df10*/  UISETP.NE.AND UP0, UPT, UR4, 0x1c, UPT ;  /* 0x0000001c0400788c */ /* 0x000fd2000bf05270 */
[----:B------:R-:W-:Y:S05]  /*df20*/  BRA.U !UP0, `(.L_x_1995) ;  /* 0x0000000108607547 */ /* 0x000fea000b800000 */
[----:B------:R-:W-:-:S09]  /*df30*/  UISETP.NE.AND UP0, UPT, UR4, 0x1d, UPT ;  /* 0x0000001d0400788c */ /* 0x000fd2000bf05270 */
[----:B------:R-:W-:Y:S05]  /*df40*/  BRA.U !UP0, `(.L_x_1996) ;  /* 0x0000000108487547 */ /* 0x000fea000b800000 */
[----:B------:R-:W-:-:S09]  /*df50*/  UISETP.NE.AND UP0, UPT, UR4, 0x2c, UPT ;  /* 0x0000002c0400788c */ /* 0x000fd2000bf05270 */
[----:B------:R-:W-:Y:S05]  /*df60*/  BRA.U UP0, `(.L_x_1978) ;  /* 0x0000000100bc7547 */ /* 0x000fea000b800000 */
[----:B------:R-:W-:Y:S02]  /*df70*/  IMAD.U32 R5, R5, 0x10000, RZ ;  /* 0x0001000005057824 */ /* 0x000fe400078e00ff */
[----:B------:R-:W-:-:S03]  /*df80*/  IMAD.MOV.U32 R3, RZ, RZ, 0xff ;  /* 0x000000ffff037424 */ /* 0x000fc600078e00ff */
[----:B------:R-:W-:-:S04]  /*df90*/  SHF.R.U32.HI R4, RZ, 0x17, R5 ;  /* 0x00000017ff047819 */ /* 0x000fc80000011605 */
[----:B------:R-:W-:-:S04]  /*dfa0*/  LOP3.LUT R2, R4, 0xff, RZ, 0xc0, !PT ;  /* 0x000000ff04027812 */ /* 0x000fc800078ec0ff */
[----:B------:R-:W-:-:S13]  /*dfb0*/  ISETP.NE.AND P1, PT, R2, 0xff, PT ;  /* 0x000000ff0200780c */ /* 0x000fda0003f25270 */
[--C-:B------:R-:W-:Y:S02]  /*dfc0*/  @P1 SHF.R.U32.HI R0, RZ, 0x16, R5.reuse ;  /* 0x00000016ff001819 */ /* 0x100fe40000011605 */
[----:B------:R-:W-:Y:S02]  /*dfd0*/  @P1 LOP3.LUT P0, RZ, R2, 0x3fffff, R5, 0xf8, !PT ;  /* 0x003fffff02ff1812 */ /* 0x000fe4000780f805 */
[----:B------:R-:W-:-:S04]  /*dfe0*/  @P1 LOP3.LUT R0, R0, 0x1, RZ, 0xc0, !PT ;  /* 0x0000000100001812 */ /* 0x000fc800078ec0ff */
[----:B------:R-:W-:Y:S01]  /*dff0*/  @P1 ISETP.EQ.U32.AND P2, PT, R0, 0x1, P0 ;  /* 0x000000010000180c */ /* 0x000fe20000742070 */
[----:B------:R-:W-:Y:S01]  /*e000*/  @P1 VIADD R0, R4, 0x1 ;  /* 0x0000000104001836 */ /* 0x000fe20000000000 */
[----:B------:R-:W-:Y:S02]  /*e010*/  PLOP3.LUT P0, PT, PT, PT, PT, 0x80, 0x8 ;  /* 0x000000000008781c */ /* 0x000fe40003f0f070 */
[----:B------:R-:W-:-:S13]  /*e020*/  @P1 PLOP3.LUT P0, PT, P2, PT, PT, 0x80, 0x8 ;  /* 0x000000000008181c */ /* 0x000fda000170f070 */
[----:B------:R-:W-:-:S05]  /*e030*/  @!P0 IADD3 R0, PT, PT, R4, RZ, RZ ;  /* 0x000000ff04008210 */ /* 0x000fca0007ffe0ff */
[----:B------:R-:W-:-:S05]  /*e040*/  @P1 IMAD.MOV.U32 R3, RZ, RZ, R0 ;  /* 0x000000ffff031224 */ /* 0x000fca00078e0000 */
[----:B------:R-:W-:Y:S01]  /*e050*/  STG.E.U8 desc[UR36][R16.64], R3 ;  /* 0x0000000310007986 */ /* 0x000fe2000c101124 */
[----:B------:R-:W-:Y:S05]  /*e060*/  EXIT ;  /* 0x000000000000794d */ /* 0x000fea0003800000 */
.L_x_1996:
[----:B------:R-:W-:-:S06]  /*e070*/  IMAD.U32 R2, R5, 0x10000, RZ ;  /* 0x0001000005027824 */ /* 0x000fcc00078e00ff */
[----:B------:R-:W1:Y:S02]  /*e080*/  F2I.U64.TRUNC R2, R2 ;  /* 0x0000000200027311 */ /* 0x000e64000020d800 */
[----:B-1----:R-:W-:Y:S01]  /*e090*/  STG.E.64 desc[UR36][R16.64], R2 ;  /* 0x0000000210007986 */ /* 0x002fe2000c101b24 */
[----:B------:R-:W-:Y:S05]  /*e0a0*/  EXIT ;  /* 0x000000000000794d */ /* 0x000fea0003800000 */
.L_x_1995:
[----:B------:R-:W-:-:S06]  /*e0b0*/  IMAD.U32 R5, R5, 0x10000, RZ ;  /* 0x0001000005057824 */ /* 0x000fcc00078e00ff */
[----:B------:R-:W1:Y:S02]  /*e0c0*/  F2I.FTZ.U32.TRUNC.NTZ R5, R5 ;  /* 0x0000000500057305 */ /* 0x000e64000021f000 */
[----:B-1----:R-:W-:Y:S01]  /*e0d0*/  STG.E desc[UR36][R16.64], R5 ;  /* 0x0000000510007986 */ /* 0x002fe2000c101924 */
[----:B------:R-:W-:Y:S05]  /*e0e0*/  EXIT ;  /* 0x000000000000794d */ /* 0x000fea0003800000 */
.L_x_1985:
        /* <DEDUP_REMOVED lines=9> */
[----:B------:R-:W-:Y:S01]  /*e180*/  STG.E.U8 desc[UR36][R16.64], R3 ;  /* 0x0000000310007986 */ /* 0x000fe2000c101124 */
[----:B------:R-:W-:Y:S05]  /*e190*/  EXIT ;  /* 0x000000000000794d */ /* 0x000fea0003800000 */
.L_x_1998:
[----:B------:R-:W-:Y:S01]  /*e1a0*/  IMAD.U32 R5, R5, 0x10000, RZ ;  /* 0x0001000005057824 */ /* 0x000fe200078e00ff */
[----:B------:R-:W-:-:S03]  /*e1b0*/  CS2R R6, SRZ ;  /* 0x0000000000067805 */ /* 0x000fc6000001ff00 */
[----:B------:R-:W-:-:S06]  /*e1c0*/  FMUL.FTZ R5, R5, 1 ;  /* 0x3f80000005057820 */ /* 0x000fcc0000410000 */
[----:B------:R-:W1:Y:S02]  /*e1d0*/  F2F.F64.F32 R4, R5 ;  /* 0x0000000500047310 */ /* 0x000e640000201800 */
[----:B-1----:R-:W-:Y:S01]  /*e1e0*/  STG.E.128 desc[UR36][R16.64], R4 ;  /* 0x0000000410007986 */ /* 0x002fe2000c101d24 */
[----:B------:R-:W-:Y:S05]  /*e1f0*/  EXIT ;  /* 0x000000000000794d */ /* 0x000fea0003800000 */
.L_x_1997:
[----:B------:R-:W-:-:S09]  /*e200*/  UISETP.NE.AND UP0, UPT, UR4, 0xf, UPT ;  /* 0x0000000f0400788c */ /* 0x000fd2000bf05270 */
[----:B------:R-:W-:Y:S05]  /*e210*/  BRA.U !UP0, `(.L_x_1999) ;  /* 0x0000000108e87547 */ /* 0x000fea000b800000 */
[----:B------:R-:W-:-:S09]  /*e220*/  UISETP.NE.AND UP0, UPT, UR4, 0x17, UPT ;  /* 0x000000170400788c */ /* 0x000fd2000bf05270 */
[----:B------:R-:W-:Y:S05]  /*e230*/  BRA.U !UP0, `(.L_x_2000) ;  /* 0x0000000108907547 */ /* 0x000fea000b800000 */
[----:B------:R-:W-:-:S09]  /*e240*/  UISETP.NE.AND UP0, UPT, UR4, 0x18, UPT ;  /* 0x000000180400788c */ /* 0x000fd2000bf05270 */
[----:B------:R-:W-:Y:S05]  /*e250*/  BRA.U !UP0, `(.L_x_2001) ;  /* 0x0000000108447547 */ /* 0x000fea000b800000 */
.L_x_1978:
        /* <DEDUP_REMOVED lines=16> */
.L_x_2002:
[----:B------:R-:W-:Y:S05]  /*e360*/  EXIT ;  /* 0x000000000000794d */ /* 0x000fea0003800000 */
.L_x_2001:
        /* <DEDUP_REMOVED lines=13> */
.L_x_2004:
[----:B------:R-:W-:Y:S05]  /*e440*/  BSYNC.RECONVERGENT B0 ;  /* 0x0000000000007941 */ /* 0x000fea0003800200 */
.L_x_2003:
[----:B------:R-:W-:-:S05]  /*e450*/  LOP3.LUT R3, R0, 0x80, R3, 0xf8, !PT ;  /* 0x0000008000037812 */ /* 0x000fca00078ef803 */
[----:B------:R-:W-:Y:S01]  /*e460*/  STG.E.U8 desc[UR36][R16.64], R3 ;  /* 0x0000000310007986 */ /* 0x000fe2000c101124 */
[----:B------:R-:W-:Y:S05]  /*e470*/  EXIT ;  /* 0x000000000000794d */ /* 0x000fea0003800000 */
.L_x_2000:
        /* <DEDUP_REMOVED lines=12> */
.L_x_2006:
[----:B------:R-:W-:Y:S01]  /*e540*/  IMAD.MOV.U32 R0, RZ, RZ, 0x7f ;  /* 0x0000007fff007424 */ /* 0x000fe200078e00ff */
[----:B------:R-:W-:-:S04]  /*e550*/  ISETP.GT.U32.AND P0, PT, R2, 0x7f800000, PT ;  /* 0x7f8000000200780c */ /* 0x000fc80003f04070 */
[----:B------:R-:W-:-:S09]  /*e560*/  SEL R0, R0, 0x7c, P0 ;  /* 0x0000007c00007807 */ /* 0x000fd20000000000 */
.L_x_2007:
[----:B------:R-:W-:Y:S05]  /*e570*/  BSYNC.RECONVERGENT B0 ;  /* 0x0000000000007941 */ /* 0x000fea0003800200 */
.L_x_2005:
[----:B------:R-:W-:-:S04]  /*e580*/  SHF.R.U32.HI R3, RZ, 0x18, R3 ;  /* 0x00000018ff037819 */ /* 0x000fc80000011603 */
[----:B------:R-:W-:-:S05]  /*e590*/  LOP3.LUT R3, R0, 0x80, R3, 0xf8, !PT ;  /* 0x0000008000037812 */ /* 0x000fca00078ef803 */
[----:B------:R-:W-:Y:S01]  /*e5a0*/  STG.E.U8 desc[UR36][R16.64], R3 ;  /* 0x0000000310007986 */ /* 0x000fe2000c101124 */
[----:B------:R-:W-:Y:S05]  /*e5b0*/  EXIT ;  /* 0x000000000000794d */ /* 0x000fea0003800000 */
.L_x_1999:
[----:B------:R-:W-:Y:S01]  /*e5c0*/  STG.E.U16 desc[UR36][R16.64], R5 ;  /* 0x0000000510007986 */ /* 0x000fe2000c101524 */
[----:B------:R-:W-:Y:S05]  /*e5d0*/  EXIT ;  /* 0x000000000000794d */ /* 0x000fea0003800000 */
.L_x_2008:
        /* <DEDUP_REMOVED lines=10> */
.L_x_37040:


//--------------------- .text._ZN2at6native27unrolled_elementwise_kernelINS0_13BUnaryFunctorIN3c108BFloat16ES4_S4_ZZZNS0_15binary_internal21div_floor_kernel_cudaERNS_18TensorIteratorBaseEENKUlvE1_clEvENKUlvE2_clEvEUlS4_S4_E_EESt5arrayIPcLm2EELi4E23TrivialOffsetCalculatorILi1EjESG_NS0_6memory12LoadWithCastILi1EEENSH_13StoreWithCastILi1EEEEEviT_T0_T2_T3_T4_T5_ --------------------------
	.section	.text._ZN2at6native27unrolled_elementwise_kernelINS0_13BUnaryFunctorIN3c108BFloat16ES4_S4_ZZZNS0_15binary_internal21div_floor_kernel_cudaERNS_18TensorIteratorBaseEENKUlvE1_clEvENKUlvE2_clEvEUlS4_S4_E_EESt5arrayIPcLm2EELi4E23TrivialOffsetCalculatorILi1EjESG_NS0_6memory12LoadWithCastILi1EEENSH_13StoreWithCastILi1EEEEEviT_T0_T2_T3_T4_T5_,"ax",@progbits
	.align	128
        .global         _ZN2at6native27unrolled_elementwise_kernelINS0_13BUnaryFunctorIN3c108BFloat16ES4_S4_ZZZNS0_15binary_internal21div_floor_kernel_cudaERNS_18TensorIteratorBaseEENKUlvE1_clEvENKUlvE2_clEvEUlS4_S4_E_EESt5arrayIPcLm2EELi4E23TrivialOffsetCalculatorILi1EjESG_NS0_6memory12LoadWithCastILi1EEENSH_13StoreWithCastILi1EEEEEviT_T0_T2_T3_T4_T5_
        .type           _ZN2at6native27unrolled_elementwise_kernelINS0_13BUnaryFunctorIN3c108BFloat16ES4_S4_ZZZNS0_15binary_internal21div_floor_kernel_cudaERNS_18TensorIteratorBaseEENKUlvE1_clEvENKUlvE2_clEvEUlS4_S4_E_EESt5arrayIPcLm2EELi4E23TrivialOffsetCalculatorILi1EjESG_NS0_6memory12LoadWithCastILi1EEENSH_13StoreWithCastILi1EEEEEviT_T0_T2_T3_T4_T5_,@function
        .size           _ZN2at6native27unrolled_elementwise_kernelINS0_13BUnaryFunctorIN3c108BFloat16ES4_S4_ZZZNS0_15binary_internal21div_floor_kernel_cudaERNS_18TensorIteratorBaseEENKUlvE1_clEvENKUlvE2_clEvEUlS4_S4_E_EESt5arrayIPcLm2EELi4E23TrivialOffsetCalculatorILi1EjESG_NS0_6memory12LoadWithCastILi1EEENSH_13StoreWithCastILi1EEEEEviT_T0_T2_T3_T4_T5_,(.L_x_37041 - _ZN2at6native27unrolled_elementwise_kernelINS0_13BUnaryFunctorIN3c108BFloat16ES4_S4_ZZZNS0_15binary_internal21div_floor_kernel_cudaERNS_18TensorIteratorBaseEENKUlvE1_clEvENKUlvE2_clEvEUlS4_S4_E_EESt5arrayIPcLm2EELi4E23TrivialOffsetCalculatorILi1EjESG_NS0_6memory12LoadWithCastILi1EEENSH_13StoreWithCastILi1EEEEEviT_T0_T2_T3_T4_T5_)
        .other          _ZN2at6native27unrolled_elementwise_kernelINS0_13BUnaryFunctorIN3c108BFloat16ES4_S4_ZZZNS0_15binary_internal21div_floor_kernel_cudaERNS_18TensorIteratorBaseEENKUlvE1_clEvENKUlvE2_clEvEUlS4_S4_E_EESt5arrayIPcLm2EELi4E23TrivialOffsetCalculatorILi1EjESG_NS0_6memory12LoadWithCastILi1EEENSH_13StoreWithCastILi1EEEEEviT_T0_T2_T3_T4_T5_,@"STO_CUDA_ENTRY STV_DEFAULT"
_ZN2at6native27unrolled_elementwise_kernelINS0_13BUnaryFunctorIN3c108BFloat16ES4_S4_ZZZNS0_15binary_internal21div_floor_kernel_cudaERNS_18TensorIteratorBaseEENKUlvE1_clEvENKUlvE2_clEvEUlS4_S4_E_EESt5arrayIPcLm2EELi4E23TrivialOffsetCalculatorILi1EjESG_NS0_6memory12LoadWithCastILi1EEENSH_13StoreWithCastILi1EEEEEviT_T0_T2_T3_T4_T5_:
.text._ZN2at6native27unrolled_elementwise_kernelINS0_13BUnaryFunctorIN3c108BFloat16ES4_S4_ZZZNS0_15binary_internal21div_floor_kernel_cudaERNS_18TensorIteratorBaseEENKUlvE1_clEvENKUlvE2_clEvEUlS4_S4_E_EESt5arrayIPcLm2EELi4E23TrivialOffsetCalculatorILi1EjESG_NS0_6memory12LoadWithCastILi1EEENSH_13StoreWithCastILi1EEEEEviT_T0_T2_T3_T4_T5_:
        /* <DEDUP_REMOVED lines=34> */
.L_x_2014:
[----:B------:R-:W2:Y:S02]  /*0220*/  LDG.E.U8 R4, desc[UR36][R4.64] ;  /* 0x0000002404047981 */ /* 0x000ea4000c1e1100 */
[----:B--2---:R-:W-:-:S04]  /*0230*/  I2FP.F32.U32 R0, R4 ;  /* 0x0000000400007245 */ /* 0x004fc80000201000 */
[----:B------:R-:W-:-:S04]  /*0240*/  F2FP.BF16.F32.PACK_AB R0, RZ, R0 ;  /* 0x00000000ff00723e */ /* 0x000fc800000010ff */
[----:B------:R-:W-:Y:S01]  /*0250*/  PRMT R18, R0, 0x7610, R18 ;  /* 0x0000761000127816 */ /* 0x000fe20000000012 */
[----:B------:R-:W-:Y:S06]  /*0260*/  BRA `(.L_x_2016) ;  /* 0x0000000c00c47947 */ /* 0x000fec0003800000 */
.L_x_2013:
        /* <DEDUP_REMOVED lines=11> */
.L_x_2018:
[----:B------:R-:W2:Y:S02]  /*0320*/  LDG.E R4, desc[UR36][R4.64] ;  /* 0x0000002404047981 */ /* 0x000ea4000c1e1900 */
[----:B--2---:R-:W-:-:S04]  /*0330*/  I2FP.F32.S32 R0, R4 ;  /* 0x0000000400007245 */ /* 0x004fc80000201400 */
[----:B------:R-:W-:-:S04]  /*0340*/  F2FP.BF16.F32.PACK_AB R0, RZ, R0 ;  /* 0x00000000ff00723e */ /* 0x000fc800000010ff */
[----:B------:R-:W-:Y:S01]  /*0350*/  PRMT R18, R0, 0x7610, R18 ;  /* 0x0000761000127816 */ /* 0x000fe20000000012 */
[----:B------:R-:W-:Y:S06]  /*0360*/  BRA `(.L_x_2016) ;  /* 0x0000000c00847947 */ /* 0x000fec0003800000 */
.L_x_2017:
[----:B------:R-:W2:Y:S02]  /*0370*/  LDG.E.U16 R4, desc[UR36][R4.64] ;  /* 0x0000002404047981 */ /* 0x000ea4000c1e1500 */
[----:B--2---:R-:W0:Y:S02]  /*0380*/  I2F.S16 R0, R4 ;  /* 0x0000000400007306 */ /* 0x004e240000101400 */
[----:B0-----:R-:W-:-:S04]  /*0390*/  F2FP.BF16.F32.PACK_AB R0, RZ, R0 ;  /* 0x00000000ff00723e */ /* 0x001fc800000010ff */
[----:B------:R-:W-:Y:S01]  /*03a0*/  PRMT R18, R0, 0x7610, R18 ;  /* 0x0000761000127816 */ /* 0x000fe20000000012 */
[----:B------:R-:W-:Y:S06]  /*03b0*/  BRA `(.L_x_2016) ;  /* 0x0000000c00707947 */ /* 0x000fec0003800000 */
.L_x_2012:
        /* <DEDUP_REMOVED lines=9> */
.L_x_2020:
[----:B------:R-:W2:Y:S02]  /*0450*/  LDG.E.U16 R0, desc[UR36][R4.64] ;  /* 0x0000002404007981 */ /* 0x000ea4000c1e1500 */
[----:B--2---:R-:W-:-:S05]  /*0460*/  HADD2.F32 R0, -RZ, R0.H0_H0 ;  /* 0x20000000ff007230 */ /* 0x004fca0000004100 */
[----:B------:R-:W-:-:S04]  /*0470*/  F2FP.BF16.F32.PACK_AB R0, RZ, R0 ;  /* 0x00000000ff00723e */ /* 0x000fc800000010ff */
[----:B------:R-:W-:Y:S01]  /*0480*/  PRMT R18, R0, 0x7610, R18 ;  /* 0x0000761000127816 */ /* 0x000fe20000000012 */
[----:B------:R-:W-:Y:S06]  /*0490*/  BRA `(.L_x_2016) ;  /* 0x0000000c00387947 */ /* 0x000fec0003800000 */
.L_x_2019:
        /* <DEDUP_REMOVED lines=9> */
.L_x_2022:
[----:B------:R-:W2:Y:S02]  /*0530*/  LDG.E.U16 R4, desc[UR36][R4.64] ;  /* 0x0000002404047981 */ /* 0x000ea4000c1e1500 */
[----:B--2---:R-:W-:-:S05]  /*0540*/  HADD2.F32 R0, -RZ, R4.H0_H0 ;  /* 0x20000004ff007230 */ /* 0x004fca0000004100 */
[----:B------:R-:W-:-:S04]  /*0550*/  F2FP.BF16.F32.PACK_AB R0, RZ, R0 ;  /* 0x00000000ff00723e */ /* 0x000fc800000010ff */
[----:B------:R-:W-:Y:S01]  /*0560*/  PRMT R18, R0, 0x7610, R18 ;  /* 0x0000761000127816 */ /* 0x000fe20000000012 */
[----:B------:R-:W-:Y:S06]  /*0570*/  BRA `(.L_x_2016) ;  /* 0x0000000c00007947 */ /* 0x000fec0003800000 */
.L_x_2021:
        /* <DEDUP_REMOVED lines=9> */
.L_x_2011:
        /* <DEDUP_REMOVED lines=14> */
.L_x_2025:
        /* <DEDUP_REMOVED lines=9> */
.L_x_2024:
        /* <DEDUP_REMOVED lines=27> */
.L_x_2027:
        /* <DEDUP_REMOVED lines=15> */
.L_x_2026:
[----:B------:R0:W5:Y:S01]  /*0a20*/  LDG.E.U16 R18, desc[UR36][R4.64] ;  /* 0x0000002404127981 */ /* 0x000162000c1e1500 */
[----:B------:R-:W-:Y:S05]  /*0a30*/  BRA `(.L_x_2016) ;  /* 0x0000000400d07947 */ /* 0x000fea0003800000 */
.L_x_2023:
        /* <DEDUP_REMOVED lines=13> */
.L_x_2030:
        /* <DEDUP_REMOVED lines=21> */
.L_x_2034:
[----:B------:R-:W-:Y:S05]  /*0c60*/  BSYNC.RECONVERGENT B1 ;  /* 0x0000000000017941 */ /* 0x000fea0003800200 */
.L_x_2033:
[----:B------:R-:W-:Y:S01]  /*0c70*/  IMAD.SHL.U32 R0, R0, 0x100000, RZ ;  /* 0x0010000000007824 */ /* 0x000fe200078e00ff */
[----:B------:R-:W-:-:S04]  /*0c80*/  LEA R3, R3, 0x3b800000, 0x17 ;  /* 0x3b80000003037811 */ /* 0x000fc800078eb8ff */
[----:B------:R-:W-:-:S07]  /*0c90*/  LOP3.LUT R0, R3, R0, R7, 0xfe, !PT ;  /* 0x0000000003007212 */ /* 0x000fce00078efe07 */
.L_x_2032:
[----:B------:R-:W-:Y:S05]  /*0ca0*/  BSYNC.RECONVERGENT B0 ;  /* 0x0000000000007941 */ /* 0x000fea0003800200 */
.L_x_2031:
[----:B------:R-:W-:-:S04]  /*0cb0*/  F2FP.BF16.F32.PACK_AB R0, RZ, R0 ;  /* 0x00000000ff00723e */ /* 0x000fc800000010ff */
[----:B------:R-:W-:Y:S01]  /*0cc0*/  PRMT R18, R0, 0x7610, R18 ;  /* 0x0000761000127816 */ /* 0x000fe20000000012 */
[----:B------:R-:W-:Y:S06]  /*0cd0*/  BRA `(.L_x_2016) ;  /* 0x0000000400287947 */ /* 0x000fec0003800000 */
.L_x_2029:
        /* <DEDUP_REMOVED lines=21> */
.L_x_2038:
[----:B------:R-:W-:Y:S05]  /*0e30*/  BSYNC.RECONVERGENT B1 ;  /* 0x0000000000017941 */ /* 0x000fea0003800200 */
.L_x_2037:
[----:B------:R-:W-:Y:S01]  /*0e40*/  IMAD.SHL.U32 R0, R0, 0x200000, RZ ;  /* 0x0020000000007824 */ /* 0x000fe200078e00ff */
[----:B------:R-:W-:-:S04]  /*0e50*/  LEA R3, R3, 0x37800000, 0x17 ;  /* 0x3780000003037811 */ /* 0x000fc800078eb8ff */
[----:B------:R-:W-:-:S07]  /*0e60*/  LOP3.LUT R0, R3, R0, R7, 0xfe, !PT ;  /* 0x0000000003007212 */ /* 0x000fce00078efe07 */
.L_x_2036:
[----:B------:R-:W-:Y:S05]  /*0e70*/  BSYNC.RECONVERGENT B0 ;  /* 0x0000000000007941 */ /* 0x000fea0003800200 */
.L_x_2035:
[----:B------:R-:W-:-:S04]  /*0e80*/  F2FP.BF16.F32.PACK_AB R0, RZ, R0 ;  /* 0x00000000ff00723e */ /* 0x000fc800000010ff */
[----:B------:R-:W-:Y:S01]  /*0e90*/  PRMT R18, R0, 0x7610, R18 ;  /* 0x0000761000127816 */ /* 0x000fe20000000012 */
[----:B------:R-:W-:Y:S06]  /*0ea0*/  BRA `(.L_x_2016) ;  /* 0x0000000000b47947 */ /* 0x000fec0003800000 */
.L_x_2028:
[----:B------:R-:W-:-:S09]  /*0eb0*/  UISETP.NE.AND UP0, UPT, UR4, 0x1c, UPT ;  /* 0x0000001c0400788c */ /* 0x000fd2000bf05270 */
[----:B------:R-:W-:Y:S05]  /*0ec0*/  BRA.U !UP0, `(.L_x_2039) ;  /* 0x00000001089c7547 */ /* 0x000fea000b800000 */
[----:B------:R-:W-:-:S09]  /*0ed0*/  UISETP.NE.AND UP0, UPT, UR4, 0x1d, UPT ;  /* 0x0000001d0400788c */ /* 0x000fd2000bf05270 */
[----:B------:R-:W-:Y:S05]  /*0ee0*/  BRA.U !UP0, `(.L_x_2040) ;  /* 0x0000000108807547 */ /* 0x000fea000b800000 */
[----:B------:R-:W-:-:S09]  /*0ef0*/  UISETP.NE.AND UP0, UPT, UR4, 0x2c, UPT ;  /* 0x0000002c0400788c */ /* 0x000fd2000bf05270 */
[----:B------:R-:W-:Y:S05]  /*0f00*/  BRA.U !UP0, `(.L_x_2041) ;  /* 0x0000000108487547 */ /* 0x000fea000b800000 */
.L_x_2015:
        /* <DEDUP_REMOVED lines=16> */
.L_x_2042:
[----:B------:R-:W-:Y:S01]  /*1010*/  PRMT R18, RZ, 0x7610, R18 ;  /* 0x00007610ff127816 */ /* 0x000fe20000000012 */
[----:B------:R-:W-:Y:S06]  /*1020*/  BRA `(.L_x_2016) ;  /* 0x0000000000547947 */ /* 0x000fec0003800000 */
.L_x_2041:
        /* <DEDUP_REMOVED lines=8> */
.L_x_2044:
[----:B------:R-:W-:Y:S05]  /*10b0*/  BSYNC.RECONVERGENT B0 ;  /* 0x0000000000007941 */ /* 0x000fea0003800200 */
.L_x_2043:
[----:B------:R-:W-:-:S04]  /*10c0*/  F2FP.BF16.F32.PACK_AB R0, RZ, R0 ;  /* 0x00000000ff00723e */ /* 0x000fc800000010ff */
[----:B------:R-:W-:Y:S01]  /*10d0*/  PRMT R18, R0, 0x7610, R18 ;  /* 0x0000761000127816 */ /* 0x000fe20000000012 */
[----:B------:R-:W-:Y:S06]  /*10e0*/  BRA `(.L_x_2016) ;  /* 0x0000000000247947 */ /* 0x000fec0003800000 */
.L_x_2040:
[----:B------:R-:W2:Y:S02]  /*10f0*/  LDG.E.64 R4, desc[UR36][R4.64] ;  /* 0x0000002404047981 */ /* 0x000ea4000c1e1b00 */
[----:B--2---:R-:W0:Y:S02]  /*1100*/  I2F.U64 R0, R4 ;  /* 0x0000000400007312 */ /* 0x004e240000301000 */
[----:B0-----:R-:W-:-:S04]  /*1110*/  F2FP.BF16.F32.PACK_AB R0, RZ, R0 ;  /* 0x00000000ff00723e */ /* 0x001fc800000010ff */
[----:B------:R-:W-:Y:S01]  /*1120*/  PRMT R18, R0, 0x7610, R18 ;  /* 0x0000761000127816 */ /* 0x000fe20000000012 */
[----:B------:R-:W-:Y:S06]  /*1130*/  BRA `(.L_x_2016) ;  /* 0x0000000000107947 */ /* 0x000fec0003800000 */
.L_x_2039:
[----:B------:R-:W2:Y:S02]  /*1140*/  LDG.E R4, desc[UR36][R4.64] ;  /* 0x0000002404047981 */ /* 0x000ea4000c1e1900 */
[----:B--2---:R-:W-:-:S04]  /*1150*/  I2FP.F32.U32 R0, R4 ;  /* 0x0000000400007245 */ /* 0x004fc80000201000 */
[----:B------:R-:W-:-:S04]  /*1160*/  F2FP.BF16.F32.PACK_AB R0, RZ, R0 ;  /* 0x00000000ff00723e */ /* 0x000fc800000010ff */
[----:B------:R-:W-:-:S07]  /*1170*/  PRMT R18, R0, 0x7610, R18 ;  /* 0x0000761000127816 */ /* 0x000fce0000000012 */
.L_x_2016:
[----:B------:R-:W-:-:S07]  /*1180*/  VIADD R23, R25, 0x80 ;  /* 0x0000008019177836 */ /* 0x000fce0000000000 */
.L_x_2010:
[----:B------:R-:W-:Y:S05]  /*1190*/  BSYNC.RECONVERGENT B6 ;  /* 0x0000000000067941 */ /* 0x000fea0003800200 */
.L_x_2009:
[----:B------:R-:W-:Y:S01]  /*11a0*/  ISETP.GE.AND P0, PT, R23, R16, PT ;  /* 0x000000101700720c */ /* 0x000fe20003f06270 */
[----:B------:R-:W-:Y:S01]  /*11b0*/  BSSY.RECONVERGENT B6, `(.L_x_2045) ;  /* 0x0000110000067945 */ /* 0x000fe20003800200 */
[----:B------:R-:W-:-:S11]  /*11c0*/  PRMT R17, RZ, 0x7610, R17 ;  /* 0x00007610ff117816 */ /* 0x000fd60000000011 */
        /* <DEDUP_REMOVED lines=23> */
.L_x_2050:
[----:B------:R-:W2:Y:S02]  /*1340*/  LDG.E.U8 R4, desc[UR36][R4.64] ;  /* 0x0000002404047981 */ /* 0x000ea4000c1e1100 */
[----:B--2---:R-:W-:-:S04]  /*1350*/  I2FP.F32.U32 R0, R4 ;  /* 0x0000000400007245 */ /* 0x004fc80000201000 */
[----:B------:R-:W-:-:S04]  /*1360*/  F2FP.BF16.F32.PACK_AB R0, RZ, R0 ;  /* 0x00000000ff00723e */ /* 0x000fc800000010ff */
[----:B------:R-:W-:Y:S01]  /*1370*/  PRMT R17, R0, 0x7610, R17 ;  /* 0x0000761000117816 */ /* 0x000fe20000000011 */
[----:B------:R-:W-:Y:S06]  /*1380*/  BRA `(.L_x_2052) ;  /* 0x0000000c00c47947 */ /* 0x000fec0003800000 */
.L_x_2049:
        /* <DEDUP_REMOVED lines=11> */
.L_x_2054:
[----:B------:R-:W2:Y:S02]  /*1440*/  LDG.E R4, desc[UR36][R4.64] ;  /* 0x0000002404047981 */ /* 0x000ea4000c1e1900 */
[----:B--2---:R-:W-:-:S04]  /*1450*/  I2FP.F32.S32 R0, R4 ;  /* 0x0000000400007245 */ /* 0x004fc80000201400 */
[----:B------:R-:W-:-:S04]  /*1460*/  F2FP.BF16.F32.PACK_AB R0, RZ, R0 ;  /* 0x00000000ff00723e */ /* 0x000fc800000010ff */
[----:B------:R-:W-:Y:S01]  /*1470*/  PRMT R17, R0, 0x7610, R17 ;  /* 0x0000761000117816 */ /* 0x000fe20000000011 */
[----:B------:R-:W-:Y:S06]  /*1480*/  BRA `(.L_x_2052) ;  /* 0x0000000c00847947 */ /* 0x000fec0003800000 */
.L_x_2053:
[----:B------:R-:W2:Y:S02]  /*1490*/  LDG.E.U16 R4, desc[UR36][R4.64] ;  /* 0x0000002404047981 */ /* 0x000ea4000c1e1500 */
[----:B--2---:R-:W0:Y:S02]  /*14a0*/  I2F.S16 R0, R4 ;  /* 0x0000000400007306 */ /* 0x004e240000101400 */
[----:B0-----:R-:W-:-:S04]  /*14b0*/  F2FP.BF16.F32.PACK_AB R0, RZ, R0 ;  /* 0x00000000ff00723e */ /* 0x001fc800000010ff */
[----:B------:R-:W-:Y:S01]  /*14c0*/  PRMT R17, R0, 0x7610, R17 ;  /* 0x0000761000117816 */ /* 0x000fe20000000011 */
[----:B------:R-:W-:Y:S06]  /*14d0*/  BRA `(.L_x_2052) ;  /* 0x0000000c00707947 */ /* 0x000fec0003800000 */
.L_x_2048:
        /* <DEDUP_REMOVED lines=9> */
.L_x_2056:
[----:B------:R-:W2:Y:S02]  /*1570*/  LDG.E.U16 R0, desc[UR36][R4.64] ;  /* 0x0000002404007981 */ /* 0x000ea4000c1e1500 */
[----:B--2---:R-:W-:-:S05]  /*1580*/  HADD2.F32 R0, -RZ, R0.H0_H0 ;  /* 0x20000000ff007230 */ /* 0x004fca0000004100 */
[----:B------:R-:W-:-:S04]  /*1590*/  F2FP.BF16.F32.PACK_AB R0, RZ, R0 ;  /* 0x00000000ff00723e */ /* 0x000fc800000010ff */
[----:B------:R-:W-:Y:S01]  /*15a0*/  PRMT R17, R0, 0x7610, R17 ;  /* 0x0000761000117816 */ /* 0x000fe20000000011 */
[----:B------:R-:W-:Y:S06]  /*15b0*/  BRA `(.L_x_2052) ;  /* 0x0000000c00387947 */ /* 0x000fec0003800000 */
.L_x_2055:
        /* <DEDUP_REMOVED lines=9> */
.L_x_2058:
[----:B------:R-:W2:Y:S02]  /*1650*/  LDG.E.U16 R4, desc[UR36][R4.64] ;  /* 0x0000002404047981 */ /* 0x000ea4000c1e1500 */
[----:B--2---:R-:W-:-:S05]  /*1660*/  HADD2.F32 R0, -RZ, R4.H0_H0 ;  /* 0x20000004ff007230 */ /* 0x004fca0000004100 */
[----:B------:R-:W-:-:S04]  /*1670*/  F2FP.BF16.F32.PACK_AB R0, RZ, R0 ;  /* 0x00000000ff00723e */ /* 0x000fc800000010ff */
[----:B------:R-:W-:Y:S01]  /*1680*/  PRMT R17, R0, 0x7610, R17 ;  /* 0x0000761000117816 */ /* 0x000fe20000000011 */
[----:B------:R-:W-:Y:S06]  /*1690*/  BRA `(.L_x_2052) ;  /* 0x0000000c00007947 */ /* 0x000fec0003800000 */
.L_x_2057:
        /* <DEDUP_REMOVED lines=9> */
.L_x_2047:
        /* <DEDUP_REMOVED lines=14> */
.L_x_2061:
        /* <DEDUP_REMOVED lines=9> */
.L_x_2060:
        /* <DEDUP_REMOVED lines=27> */
.L_x_2063:
        /* <DEDUP_REMOVED lines=15> */
.L_x_2062:
[----:B------:R0:W5:Y:S01]  /*1b40*/  LDG.E.U16 R17, desc[UR36][R4.64] ;  /* 0x0000002404117981 */ /* 0x000162000c1e1500 */
[----:B------:R-:W-:Y:S05]  /*1b50*/  BRA `(.L_x_2052) ;  /* 0x0000000400d07947 */ /* 0x000fea0003800000 */
.L_x_2059:
        /* <DEDUP_REMOVED lines=13> */
.L_x_2066:
        /* <DEDUP_REMOVED lines=21> */
.L_x_2070:
[----:B------:R-:W-:Y:S05]  /*1d80*/  BSYNC.RECONVERGENT B1 ;  /* 0x0000000000017941 */ /* 0x000fea0003800200 */
.L_x_2069:
[----:B------:R-:W-:Y:S01]  /*1d90*/  IMAD.SHL.U32 R0, R0, 0x100000, RZ ;  /* 0x0010000000007824 */ /* 0x000fe200078e00ff */
[----:B------:R-:W-:-:S04]  /*1da0*/  LEA R3, R3, 0x3b800000, 0x17 ;  /* 0x3b80000003037811 */ /* 0x000fc800078eb8ff */
[----:B------:R-:W-:-:S07]  /*1db0*/  LOP3.LUT R0, R3, R0, R7, 0xfe, !PT ;  /* 0x0000000003007212 */ /* 0x000fce00078efe07 */
.L_x_2068:
[----:B------:R-:W-:Y:S05]  /*1dc0*/  BSYNC.RECONVERGENT B0 ;  /* 0x0000000000007941 */ /* 0x000fea0003800200 */
.L_x_2067:
[----:B------:R-:W-:-:S04]  /*1dd0*/  F2FP.BF16.F32.PACK_AB R0, RZ, R0 ;  /* 0x00000000ff00723e */ /* 0x000fc800000010ff */
[----:B------:R-:W-:Y:S01]  /*1de0*/  PRMT R17, R0, 0x7610, R17 ;  /* 0x0000761000117816 */ /* 0x000fe20000000011 */
[----:B------:R-:W-:Y:S06]  /*1df0*/  BRA `(.L_x_2052) ;  /* 0x0000000400287947 */ /* 0x000fec0003800000 */
.L_x_2065:
        /* <DEDUP_REMOVED lines=21> */
.L_x_2074:
[----:B------:R-:W-:Y:S05]  /*1f50*/  BSYNC.RECONVERGENT B1 ;  /* 0x0000000000017941 */ /* 0x000fea0003800200 */
.L_x_2073:
[----:B------:R-:W-:Y:S01]  /*1f60*/  IMAD.SHL.U32 R0, R0, 0x200000, RZ ;  /* 0x0020000000007824 */ /* 0x000fe200078e00ff */
[----:B------:R-:W-:-:S04]  /*1f70*/  LEA R3, R3, 0x37800000, 0x17 ;  /* 0x3780000003037811 */ /* 0x000fc800078eb8ff */
[----:B------:R-:W-:-:S07]  /*1f80*/  LOP3.LUT R0, R3, R0, R7, 0xfe, !PT ;  /* 0x0000000003007212 */ /* 0x000fce00078efe07 */
.L_x_2072:
[----:B------:R-:W-:Y:S05]  /*1f90*/  BSYNC.RECONVERGENT B0 ;  /* 0x0000000000007941 */ /* 0x000fea0003800200 */
.L_x_2071:
[----:B------:R-:W-:-:S04]  /*1fa0*/  F2FP.BF16.F32.PACK_AB R0, RZ, R0 ;  /* 0x00000000ff00723e */ /* 0x000fc800000010ff */
[----:B------:R-:W-:Y:S01]  /*1fb0*/  PRMT R17, R0, 0x7610, R17 ;  /* 0x0000761000117816 */ /* 0x000fe20000000011 */
[----:B------:R-:W-:Y:S06]  /*1fc0*/  BRA `(.L_x_2052) ;  /* 0x0000000000b47947 */ /* 0x000fec0003800000 */
.L_x_2064:
        /* <DEDUP_REMOVED lines=14> */
.L_x_2078:
[----:B------:R-:W-:Y:S05]  /*20b0*/  BSYNC.RECONVERGENT B0 ;  /* 0x0000000000007941 */ /* 0x000fea0003800200 */
.L_x_2077:
[----:B------:R-:W-:-:S04]  /*20c0*/  F2FP.BF16.F32.PACK_AB R0, RZ, R0 ;  /* 0x00000000ff00723e */ /* 0x000fc800000010ff */
[----:B------:R-:W-:Y:S01]  /*20d0*/  PRMT R17, R0, 0x7610, R17 ;  /* 0x0000761000117816 */ /* 0x000fe20000000011 */
[----:B------:R-:W-:Y:S06]  /*20e0*/  BRA `(.L_x_2052) ;  /* 0x00000000006c7947 */ /* 0x000fec0003800000 */
.L_x_2051:
        /* <DEDUP_REMOVED lines=16> */
.L_x_2079:
[----:B------:R-:W-:Y:S01]  /*21f0*/  PRMT R17, RZ, 0x7610, R17 ;  /* 0x00007610ff117816 */ /* 0x000fe20000000011 */
[----:B------:R-:W-:Y:S06]  /*2200*/  BRA `(.L_x_2052) ;  /* 0x0000000000247947 */ /* 0x000fec0003800000 */
.L_x_2076:
[----:B------:R-:W2:Y:S02]  /*2210*/  LDG.E.64 R4, desc[UR36][R4.64] ;  /* 0x0000002404047981 */ /* 0x000ea4000c1e1b00 */
[----:B--2---:R-:W0:Y:S02]  /*2220*/  I2F.U64 R0, R4 ;  /* 0x0000000400007312 */ /* 0x004e240000301000 */
[----:B0-----:R-:W-:-:S04]  /*2230*/  F2FP.BF16.F32.PACK_AB R0, RZ, R0 ;  /* 0x00000000ff00723e */ /* 0x001fc800000010ff */
[----:B------:R-:W-:Y:S01]  /*2240*/  PRMT R17, R0, 0x7610, R17 ;  /* 0x0000761000117816 */ /* 0x000fe20000000011 */
[----:B------:R-:W-:Y:S06]  /*2250*/  BRA `(.L_x_2052) ;  /* 0x0000000000107947 */ /* 0x000fec0003800000 */
.L_x_2075:
[----:B------:R-:W2:Y:S02]  /*2260*/  LDG.E R4, desc[UR36][R4.64] ;  /* 0x0000002404047981 */ /* 0x000ea4000c1e1900 */
[----:B--2---:R-:W-:-:S04]  /*2270*/  I2FP.F32.U32 R0, R4 ;  /* 0x0000000400007245 */ /* 0x004fc80000201000 */
[----:B------:R-:W-:-:S04]  /*2280*/  F2FP.BF16.F32.PACK_AB R0, RZ, R0 ;  /* 0x00000000ff00723e */ /* 0x000fc800000010ff */
[----:B------:R-:W-:-:S07]  /*2290*/  PRMT R17, R0, 0x7610, R17 ;  /* 0x0000761000117816 */ /* 0x000fce0000000011 */
.L_x_2052:
[----:B------:R-:W-:-:S07]  /*22a0*/  VIADD R23, R23, 0x80 ;  /* 0x0000008017177836 */ /* 0x000fce0000000000 */
.L_x_2046:
[----:B------:R-:W-:Y:S05]  /*22b0*/  BSYNC.RECONVERGENT B6 ;  /* 0x0000000000067941 */ /* 0x000fea0003800200 */
.L_x_2045:
        /* <DEDUP_REMOVED lines=26> */
.L_x_2085:
[----:B------:R-:W2:Y:S02]  /*2460*/  LDG.E.U8 R4, desc[UR36][R4.64] ;  /* 0x0000002404047981 */ /* 0x000ea4000c1e1100 */
[----:B--2---:R-:W-:-:S04]  /*2470*/  I2FP.F32.U32 R0, R4 ;  /* 0x0000000400007245 */ /* 0x004fc80000201000 */
[----:B------:R-:W-:-:S04]  /*2480*/  F2FP.BF16.F32.PACK_AB R0, RZ, R0 ;  /* 0x00000000ff00723e */ /* 0x000fc800000010ff */
[----:B------:R-:W-:Y:S01]  /*2490*/  PRMT R19, R0, 0x7610, R19 ;  /* 0x0000761000137816 */ /* 0x000fe20000000013 */
[----:B------:R-:W-:Y:S06]  /*24a0*/  BRA `(.L_x_2087) ;  /* 0x0000000c00c47947 */ /* 0x000fec0003800000 */
.L_x_2084:
        /* <DEDUP_REMOVED lines=11> */
.L_x_2089:
[----:B------:R-:W2:Y:S02]  /*2560*/  LDG.E R4, desc[UR36][R4.64] ;  /* 0x0000002404047981 */ /* 0x000ea4000c1e1900 */
[----:B--2---:R-:W-:-:S04]  /*2570*/  I2FP.F32.S32 R0, R4 ;  /* 0x0000000400007245 */ /* 0x004fc80000201400 */
[----:B------:R-:W-:-:S04]  /*2580*/  F2FP.BF16.F32.PACK_AB R0, RZ, R0 ;  /* 0x00000000ff00723e */ /* 0x000fc800000010ff */
[----:B------:R-:W-:Y:S01]  /*2590*/  PRMT R19, R0, 0x7610, R19 ;  /* 0x0000761000137816 */ /* 0x000fe20000000013 */
[----:B------:R-:W-:Y:S06]  /*25a0*/  BRA `(.L_x_2087) ;  /* 0x0000000c00847947 */ /* 0x000fec0003800000 */
.L_x_2088:
[----:B------:R-:W2:Y:S02]  /*25b0*/  LDG.E.U16 R4, desc[UR36][R4.64] ;  /* 0x0000002404047981 */ /* 0x000ea4000c1e1500 */
[----:B--2---:R-:W0:Y:S02]  /*25c0*/  I2F.S16 R0, R4 ;  /* 0x0000000400007306 */ /* 0x004e240000101400 */
[----:B0-----:R-:W-:-:S04]  /*25d0*/  F2FP.BF16.F32.PACK_AB R0, RZ, R0 ;  /* 0x00000000ff00723e */ /* 0x001fc800000010ff */
[----:B------:R-:W-:Y:S01]  /*25e0*/  PRMT R19, R0, 0x7610, R19 ;  /* 0x0000761000137816 */ /* 0x000fe20000000013 */
[----:B------:R-:W-:Y:S06]  /*25f0*/  BRA `(.L_x_2087) ;  /* 0x0000000c00707947 */ /* 0x000fec0003800000 */
.L_x_2083:
        /* <DEDUP_REMOVED lines=9> */
.L_x_2091:
[----:B------:R-:W2:Y:S02]  /*2690*/  LDG.E.U16 R0, desc[UR36][R4.64] ;  /* 0x0000002404007981 */ /* 0x000ea4000c1e1500 */
[----:B--2---:R-:W-:-:S05]  /*26a0*/  HADD2.F32 R0, -RZ, R0.H0_H0 ;  /* 0x20000000ff007230 */ /* 0x004fca0000004100 */
[----:B------:R-:W-:-:S04]  /*26b0*/  F2FP.BF16.F32.PACK_AB R0, RZ, R0 ;  /* 0x00000000ff00723e */ /* 0x000fc800000010ff */
[----:B------:R-:W-:Y:S01]  /*26c0*/  PRMT R19, R0, 0x7610, R19 ;  /* 0x0000761000137816 */ /* 0x000fe20000000013 */
[----:B------:R-:W-:Y:S06]  /*26d0*/  BRA `(.L_x_2087) ;  /* 0x0000000c00387947 */ /* 0x000fec0003800000 */
.L_x_2090:
        /* <DEDUP_REMOVED lines=9> */
.L_x_2093:
[----:B------:R-:W2:Y:S02]  /*2770*/  LDG.E.U16 R4, desc[UR36][R4.64] ;  /* 0x0000002404047981 */ /* 0x000ea4000c1e1500 */
[----:B--2---:R-:W-:-:S05]  /*2780*/  HADD2.F32 R0, -RZ, R4.H0_H0 ;  /* 0x20000004ff007230 */ /* 0x004fca0000004100 */
[----:B------:R-:W-:-:S04]  /*2790*/  F2FP.BF16.F32.PACK_AB R0, RZ, R0 ;  /* 0x00000000ff00723e */ /* 0x000fc800000010ff */
[----:B------:R-:W-:Y:S01]  /*27a0*/  PRMT R19, R0, 0x7610, R19 ;  /* 0x0000761000137816 */ /* 0x000fe20000000013 */
[----:B------:R-:W-:Y:S06]  /*27b0*/  BRA `(.L_x_2087) ;  /* 0x0000000c00007947 */ /* 0x000fec0003800000 */
.L_x_2092:
        /* <DEDUP_REMOVED lines=9> */
.L_x_2082:
        /* <DEDUP_REMOVED lines=14> */
.L_x_2096:
        /* <DEDUP_REMOVED lines=9> */
.L_x_2095:
        /* <DEDUP_REMOVED lines=27> */
.L_x_2098:
        /* <DEDUP_REMOVED lines=15> */
.L_x_2097:
[----:B------:R0:W5:Y:S01]  /*2c60*/  LDG.E.U16 R19, desc[UR36][R4.64] ;  /* 0x0000002404137981 */ /* 0x000162000c1e1500 */
[----:B------:R-:W-:Y:S05]  /*2c70*/  BRA `(.L_x_2087) ;  /* 0x0000000400d07947 */ /* 0x000fea0003800000 */
.L_x_2094:
        /* <DEDUP_REMOVED lines=13> */
.L_x_2101:
        /* <DEDUP_REMOVED lines=21> */
.L_x_2105:
[----:B------:R-:W-:Y:S05]  /*2ea0*/  BSYNC.RECONVERGENT B1 ;  /* 0x0000000000017941 */ /* 0x000fea0003800200 */
.L_x_2104:
[----:B------:R-:W-:Y:S01]  /*2eb0*/  IMAD.SHL.U32 R0, R0, 0x100000, RZ ;  /* 0x0010000000007824 */ /* 0x000fe200078e00ff */
[----:B------:R-:W-:-:S04]  /*2ec0*/  LEA R3, R3, 0x3b800000, 0x17 ;  /* 0x3b80000003037811 */ /* 0x000fc800078eb8ff */
[----:B------:R-:W-:-:S07]  /*2ed0*/  LOP3.LUT R0, R3, R0, R7, 0xfe, !PT ;  /* 0x0000000003007212 */ /* 0x000fce00078efe07 */
.L_x_2103:
[----:B------:R-:W-:Y:S05]  /*2ee0*/  BSYNC.RECONVERGENT B0 ;  /* 0x0000000000007941 */ /* 0x000fea0003800200 */
.L_x_2102:
[----:B------:R-:W-:-:S04]  /*2ef0*/  F2FP.BF16.F32.PACK_AB R0, RZ, R0 ;  /* 0x00000000ff00723e */ /* 0x000fc800000010ff */
[----:B------:R-:W-:Y:S01]  /*2f00*/  PRMT R19, R0, 0x7610, R19 ;  /* 0x0000761000137816 */ /* 0x000fe20000000013 */
[----:B------:R-:W-:Y:S06]  /*2f10*/  BRA `(.L_x_2087) ;  /* 0x0000000400287947 */ /* 0x000fec0003800000 */
.L_x_2100:
        /* <DEDUP_REMOVED lines=21> */
.L_x_2109:
[----:B------:R-:W-:Y:S05]  /*3070*/  BSYNC.RECONVERGENT B1 ;  /* 0x0000000000017941 */ /* 0x000fea0003800200 */
.L_x_2108:
[----:B------:R-:W-:Y:S01]  /*3080*/  IMAD.SHL.U32 R0, R0, 0x200000, RZ ;  /* 0x0020000000007824 */ /* 0x000fe200078e00ff */
[----:B------:R-:W-:-:S04]  /*3090*/  LEA R3, R3, 0x37800000, 0x17 ;  /* 0x3780000003037811 */ /* 0x000fc800078eb8ff */
[----:B------:R-:W-:-:S07]  /*30a0*/  LOP3.LUT R0, R3, R0, R7, 0xfe, !PT ;  /* 0x0000000003007212 */ /* 0x000fce00078efe07 */
.L_x_2107:
[----:B------:R-:W-:Y:S05]  /*30b0*/  BSYNC.RECONVERGENT B0 ;  /* 0x0000000000007941 */ /* 0x000fea0003800200 */
.L_x_2106:
[----:B------:R-:W-:-:S04]  /*30c0*/  F2FP.BF16.F32.PACK_AB R0, RZ, R0 ;  /* 0x00000000ff00723e */ /* 0x000fc800000010ff */
[----:B------:R-:W-:Y:S01]  /*30d0*/  PRMT R19, R0, 0x7610, R19 ;  /* 0x0000761000137816 */ /* 0x000fe20000000013 */
[----:B------:R-:W-:Y:S06]  /*30e0*/  BRA `(.L_x_2087) ;  /* 0x0000000000b47947 */ /* 0x000fec0003800000 */
.L_x_2099:
        /* <DEDUP_REMOVED lines=14> */
.L_x_2113:
[----:B------:R-:W-:Y:S05]  /*31d0*/  BSYNC.RECONVERGENT B0 ;  /* 0x0000000000007941 */ /* 0x000fea0003800200 */
.L_x_2112:
[----:B------:R-:W-:-:S04]  /*31e0*/  F2FP.BF16.F32.PACK_AB R0, RZ, R0 ;  /* 0x00000000ff00723e */ /* 0x000fc800000010ff */
[----:B------:R-:W-:Y:S01]  /*31f0*/  PRMT R19, R0, 0x7610, R19 ;  /* 0x0000761000137816 */ /* 0x000fe20000000013 */
[----:B------:R-:W-:Y:S06]  /*3200*/  BRA `(.L_x_2087) ;  /* 0x00000000006c7947 */ /* 0x000fec0003800000 */
.L_x_2086:
        /* <DEDUP_REMOVED lines=16> */
.L_x_2114:
[----:B------:R-:W-:Y:S01]  /*3310*/  PRMT R19, RZ, 0x7610, R19 ;  /* 0x00007610ff137816 */ /* 0x000fe20000000013 */
[----:B------:R-:W-:Y:S06]  /*3320*/  BRA `(.L_x_2087) ;  /* 0x0000000000247947 */ /* 0x000fec0003800000 */
.L_x_2111:
[----:B------:R-:W2:Y:S02]  /*3330*/  LDG.E.64 R4, desc[UR36][R4.64] ;  /* 0x0000002404047981 */ /* 0x000ea4000c1e1b00 */
[----:B--2---:R-:W0:Y:S02]  /*3340*/  I2F.U64 R0, R4 ;  /* 0x0000000400007312 */ /* 0x004e240000301000 */
[----:B0-----:R-:W-:-:S04]  /*3350*/  F2FP.BF16.F32.PACK_AB R0, RZ, R0 ;  /* 0x00000000ff00723e */ /* 0x001fc800000010ff */
[----:B------:R-:W-:Y:S01]  /*3360*/  PRMT R19, R0, 0x7610, R19 ;  /* 0x0000761000137816 */ /* 0x000fe20000000013 */
[----:B------:R-:W-:Y:S06]  /*3370*/  BRA `(.L_x_2087) ;  /* 0x0000000000107947 */ /* 0x000fec0003800000 */
.L_x_2110:
[----:B------:R-:W2:Y:S02]  /*3380*/  LDG.E R4, desc[UR36][R4.64] ;  /* 0x0000002404047981 */ /* 0x000ea4000c1e1900 */
[----:B--2---:R-:W-:-:S04]  /*3390*/  I2FP.F32.U32 R0, R4 ;  /* 0x0000000400007245 */ /* 0x004fc80000201000 */
[----:B------:R-:W-:-:S04]  /*33a0*/  F2FP.BF16.F32.PACK_AB R0, RZ, R0 ;  /* 0x00000000ff00723e */ /* 0x000fc800000010ff */
[----:B------:R-:W-:-:S07]  /*33b0*/  PRMT R19, R0, 0x7610, R19 ;  /* 0x0000761000137816 */ /* 0x000fce0000000013 */
.L_x_2087:
[----:B------:R-:W-:-:S07]  /*33c0*/  VIADD R23, R23, 0x80 ;  /* 0x0000008017177836 */ /* 0x000fce0000000000 */
.L_x_2081:
[----:B------:R-:W-:Y:S05]  /*33d0*/  BSYNC.RECONVERGENT B6 ;  /* 0x0000000000067941 */ /* 0x000fea0003800200 */
.L_x_2080:
        /* <DEDUP_REMOVED lines=25> */
.L_x_2120:
[----:B------:R-:W2:Y:S02]  /*3570*/  LDG.E.U8 R4, desc[UR36][R4.64] ;  /* 0x0000002404047981 */ /* 0x000ea4000c1e1100 */
[----:B--2---:R-:W-:-:S04]  /*3580*/  I2FP.F32.U32 R0, R4 ;  /* 0x0000000400007245 */ /* 0x004fc80000201000 */
[----:B------:R-:W-:Y:S01]  /*3590*/  F2FP.BF16.F32.PACK_AB R0, RZ, R0 ;  /* 0x00000000ff00723e */ /* 0x000fe200000010ff */
[----:B------:R-:W-:Y:S06]  /*35a0*/  BRA `(.L_x_2116) ;  /* 0x0000000c00887947 */ /* 0x000fec0003800000 */
.L_x_2119:
        /* <DEDUP_REMOVED lines=10> */
.L_x_2123:
[----:B------:R-:W2:Y:S02]  /*3650*/  LDG.E R4, desc[UR36][R4.64] ;  /* 0x0000002404047981 */ /* 0x000ea4000c1e1900 */
[----:B--2---:R-:W-:-:S04]  /*3660*/  I2FP.F32.S32 R0, R4 ;  /* 0x0000000400007245 */ /* 0x004fc80000201400 */
[----:B------:R-:W-:Y:S01]  /*3670*/  F2FP.BF16.F32.PACK_AB R0, RZ, R0 ;  /* 0x00000000ff00723e */ /* 0x000fe200000010ff */
[----:B------:R-:W-:Y:S06]  /*3680*/  BRA `(.L_x_2116) ;  /* 0x0000000c00507947 */ /* 0x000fec0003800000 */
.L_x_2122:
[----:B------:R-:W2:Y:S02]  /*3690*/  LDG.E.U16 R4, desc[UR36][R4.64] ;  /* 0x0000002404047981 */ /* 0x000ea4000c1e1500 */
[----:B--2---:R-:W0:Y:S02]  /*36a0*/  I2F.S16 R0, R4 ;  /* 0x0000000400007306 */ /* 0x004e240000101400 */
[----:B0-----:R-:W-:Y:S01]  /*36b0*/  F2FP.BF16.F32.PACK_AB R0, RZ, R0 ;  /* 0x00000000ff00723e */ /* 0x001fe200000010ff */
[----:B------:R-:W-:Y:S06]  /*36c0*/  BRA `(.L_x_2116) ;  /* 0x0000000c00407947 */ /* 0x000fec0003800000 */
.L_x_2118:
        /* <DEDUP_REMOVED lines=9> */
.L_x_2125:
[----:B------:R-:W2:Y:S02]  /*3760*/  LDG.E.U16 R0, desc[UR36][R4.64] ;  /* 0x0000002404007981 */ /* 0x000ea4000c1e1500 */
[----:B--2---:R-:W-:-:S05]  /*3770*/  HADD2.F32 R0, -RZ, R0.H0_H0 ;  /* 0x20000000ff007230 */ /* 0x004fca0000004100 */
[----:B------:R-:W-:Y:S01]  /*3780*/  F2FP.BF16.F32.PACK_AB R0, RZ, R0 ;  /* 0x00000000ff00723e */ /* 0x000fe200000010ff */
[----:B------:R-:W-:Y:S06]  /*3790*/  BRA `(.L_x_2116) ;  /* 0x0000000c000c7947 */ /* 0x000fec0003800000 */
.L_x_2124:
        /* <DEDUP_REMOVED lines=9> */
.L_x_2127:
[----:B------:R-:W2:Y:S02]  /*3830*/  LDG.E.U16 R4, desc[UR36][R4.64] ;  /* 0x0000002404047981 */ /* 0x000ea4000c1e1500 */
[----:B--2---:R-:W-:-:S05]  /*3840*/  HADD2.F32 R0, -RZ, R4.H0_H0 ;  /* 0x20000004ff007230 */ /* 0x004fca0000004100 */
[----:B------:R-:W-:Y:S01]  /*3850*/  F2FP.BF16.F32.PACK_AB R0, RZ, R0 ;  /* 0x00000000ff00723e */ /* 0x000fe200000010ff */
[----:B------:R-:W-:Y:S06]  /*3860*/  BRA `(.L_x_2116) ;  /* 0x0000000800d87947 */ /* 0x000fec0003800000 */
.L_x_2126:
        /* <DEDUP_REMOVED lines=8> */
.L_x_2117:
        /* <DEDUP_REMOVED lines=13> */
.L_x_2130:
        /* <DEDUP_REMOVED lines=8> */
.L_x_2129:
        /* <DEDUP_REMOVED lines=27> */
.L_x_2132:
        /* <DEDUP_REMOVED lines=14> */
.L_x_2131:
[----:B------:R1:W5:Y:S01]  /*3cd0*/  LDG.E.U16 R0, desc[UR36][R4.64] ;  /* 0x0000002404007981 */ /* 0x000362000c1e1500 */
[----:B------:R-:W-:Y:S05]  /*3ce0*/  BRA `(.L_x_2116) ;  /* 0x0000000400b87947 */ /* 0x000fea0003800000 */
.L_x_2128:
        /* <DEDUP_REMOVED lines=12> */
.L_x_2135:
        /* <DEDUP_REMOVED lines=21> */
.L_x_2139:
[----:B------:R-:W-:Y:S05]  /*3f00*/  BSYNC.RECONVERGENT B1 ;  /* 0x0000000000017941 */ /* 0x000fea0003800200 */
.L_x_2138:
[----:B------:R-:W-:Y:S01]  /*3f10*/  IMAD.SHL.U32 R0, R0, 0x100000, RZ ;  /* 0x0010000000007824 */ /* 0x000fe200078e00ff */
[----:B------:R-:W-:-:S04]  /*3f20*/  LEA R3, R3, 0x3b800000, 0x17 ;  /* 0x3b80000003037811 */ /* 0x000fc800078eb8ff */
[----:B------:R-:W-:-:S07]  /*3f30*/  LOP3.LUT R0, R3, R0, R7, 0xfe, !PT ;  /* 0x0000000003007212 */ /* 0x000fce00078efe07 */
.L_x_2137:
[----:B------:R-:W-:Y:S05]  /*3f40*/  BSYNC.RECONVERGENT B0 ;  /* 0x0000000000007941 */ /* 0x000fea0003800200 */
.L_x_2136:
[----:B------:R-:W-:Y:S01]  /*3f50*/  F2FP.BF16.F32.PACK_AB R0, RZ, R0 ;  /* 0x00000000ff00723e */ /* 0x000fe200000010ff */
[----:B------:R-:W-:Y:S06]  /*3f60*/  BRA `(.L_x_2116) ;  /* 0x0000000400187947 */ /* 0x000fec0003800000 */
.L_x_2134:
        /* <DEDUP_REMOVED lines=21> */
.L_x_2143:
[----:B------:R-:W-:Y:S05]  /*40c0*/  BSYNC.RECONVERGENT B1 ;  /* 0x0000000000017941 */ /* 0x000fea0003800200 */
.L_x_2142:
[----:B------:R-:W-:Y:S01]  /*40d0*/  IMAD.SHL.U32 R0, R0, 0x200000, RZ ;  /* 0x0020000000007824 */ /* 0x000fe200078e00ff */
[----:B------:R-:W-:-:S04]  /*40e0*/  LEA R3, R3, 0x37800000, 0x17 ;  /* 0x3780000003037811 */ /* 0x000fc800078eb8ff */
[----:B------:R-:W-:-:S07]  /*40f0*/  LOP3.LUT R0, R3, R0, R7, 0xfe, !PT ;  /* 0x0000000003007212 */ /* 0x000fce00078efe07 */
.L_x_2141:
[----:B------:R-:W-:Y:S05]  /*4100*/  BSYNC.RECONVERGENT B0 ;  /* 0x0000000000007941 */ /* 0x000fea0003800200 */
.L_x_2140:
[----:B------:R-:W-:Y:S01]  /*4110*/  F2FP.BF16.F32.PACK_AB R0, RZ, R0 ;  /* 0x00000000ff00723e */ /* 0x000fe200000010ff */
[----:B------:R-:W-:Y:S06]  /*4120*/  BRA `(.L_x_2116) ;  /* 0x0000000000a87947 */ /* 0x000fec0003800000 */
.L_x_2133:
        /* <DEDUP_REMOVED lines=14> */
.L_x_2147:
[----:B------:R-:W-:Y:S05]  /*4210*/  BSYNC.RECONVERGENT B0 ;  /* 0x0000000000007941 */ /* 0x000fea0003800200 */
.L_x_2146:
[----:B------:R-:W-:Y:S01]  /*4220*/  F2FP.BF16.F32.PACK_AB R0, RZ, R0 ;  /* 0x00000000ff00723e */ /* 0x000fe200000010ff */
[----:B------:R-:W-:Y:S06]  /*4230*/  BRA `(.L_x_2116) ;  /* 0x0000000000647947 */ /* 0x000fec0003800000 */
.L_x_2121:
        /* <DEDUP_REMOVED lines=16> */
.L_x_2148:
[----:B------:R-:W-:Y:S01]  /*4340*/  PRMT R0, RZ, 0x7610, R0 ;  /* 0x00007610ff007816 */ /* 0x000fe20000000000 */
[----:B------:R-:W-:Y:S06]  /*4350*/  BRA `(.L_x_2116) ;  /* 0x00000000001c7947 */ /* 0x000fec0003800000 */
.L_x_2145:
[----:B------:R-:W2:Y:S02]  /*4360*/  LDG.E.64 R4, desc[UR36][R4.64] ;  /* 0x0000002404047981 */ /* 0x000ea4000c1e1b00 */
[----:B--2---:R-:W0:Y:S02]  /*4370*/  I2F.U64 R0, R4 ;  /* 0x0000000400007312 */ /* 0x004e240000301000 */
[----:B0-----:R-:W-:Y:S01]  /*4380*/  F2FP.BF16.F32.PACK_AB R0, RZ, R0 ;  /* 0x00000000ff00723e */ /* 0x001fe200000010ff */
[----:B------:R-:W-:Y:S06]  /*4390*/  BRA `(.L_x_2116) ;  /* 0x00000000000c7947 */ /* 0x000fec0003800000 */
.L_x_2144:
[----:B------:R-:W2:Y:S02]  /*43a0*/  LDG.E R4, desc[UR36][R4.64] ;  /* 0x0000002404047981 */ /* 0x000ea4000c1e1900 */
[----:B--2---:R-:W-:-:S04]  /*43b0*/  I2FP.F32.U32 R0, R4 ;  /* 0x0000000400007245 */ /* 0x004fc80000201000 */
[----:B------:R-:W-:-:S07]  /*43c0*/  F2FP.BF16.F32.PACK_AB R0, RZ, R0 ;  /* 0x00000000ff00723e */ /* 0x000fce00000010ff */
.L_x_2116:
[----:B------:R-:W-:Y:S05]  /*43d0*/  BSYNC.RECONVERGENT B6 ;  /* 0x0000000000067941 */ /* 0x000fea0003800200 */
.L_x_2115:
[----:B------:R-:W2:Y:S01]  /*43e0*/  LDC.U16 R3, c[0x0][0x386] ;  /* 0x0000e180ff037b82 */ /* 0x000ea20000000400 */
[----:B------:R-:W-:Y:S01]  /*43f0*/  ISETP.GE.AND P0, PT, R25, R16, PT ;  /* 0x000000101900720c */ /* 0x000fe20003f06270 */
[----:B------:R-:W-:-:S12]  /*4400*/  BSSY.RECONVERGENT B1, `(.L_x_2149) ;  /* 0x0000069000017945 */ /* 0x000fd80003800200 */
[----:B------:R-:W-:Y:S05]  /*4410*/  @P0 BRA `(.L_x_2150) ;  /* 0x00000004009c0947 */ /* 0x000fea0003800000 */
[----:B012---:R-:W-:-:S05]  /*4420*/  IMAD.U32 R4, R3, 0x10000, RZ ;  /* 0x0001000003047824 */ /* 0x007fca00078e00ff */
[----:B------:R-:W-:-:S13]  /*4430*/  FSETP.NEU.FTZ.AND P0, PT, R4, RZ, PT ;  /* 0x000000ff0400720b */ /* 0x000fda0003f1d000 */
[----:B------:R-:W0:Y:S01]  /*4440*/  @!P0 MUFU.RCP R6, R4 ;  /* 0x0000000400068308 */ /* 0x000e220000001000 */
[----:B-----5:R-:W-:-:S04]  /*4450*/  @!P0 IMAD.U32 R5, R18, 0x10000, RZ ;  /* 0x0001000012058824 */ /* 0x020fc800078e00ff */
        /* <DEDUP_REMOVED lines=34> */
.L_x_2155:
[----:B------:R-:W-:Y:S05]  /*4680*/  BSYNC.RECONVERGENT B2 ;  /* 0x0000000000027941 */ /* 0x000fea0003800200 */
.L_x_2154:
[----:B------:R-:W-:Y:S01]  /*4690*/  FFMA.FTZ R7, -R6, R8, R7 ;  /* 0x0000000806077223 */ /* 0x000fe20000010107 */
[----:B------:R-:W-:Y:S06]  /*46a0*/  BRA `(.L_x_2152) ;  /* 0x0000000000807947 */ /* 0x000fec0003800000 */
.L_x_2153:
        /* <DEDUP_REMOVED lines=16> */
.L_x_2158:
        /* <DEDUP_REMOVED lines=13> */
.L_x_2157:
[----:B------:R-:W-:Y:S05]  /*4880*/  BSYNC.RECONVERGENT B2 ;  /* 0x0000000000027941 */ /* 0x000fea0003800200 */
.L_x_2156:
[----:B0-----:R-:W-:-:S04]  /*4890*/  FMUL.FTZ R6, R7, 1.1920928955078125e-07 ;  /* 0x3400000007067820 */ /* 0x001fc80000410000 */
[----:B------:R-:W-:-:S07]  /*48a0*/  FMUL.FTZ R7, R13, R6 ;  /* 0x000000060d077220 */ /* 0x000fce0000410000 */
.L_x_2152:
[----:B------:R-:W-:Y:S05]  /*48b0*/  BSYNC.RECONVERGENT B0 ;  /* 0x0000000000007941 */ /* 0x000fea0003800200 */
.L_x_2151:
        /* <DEDUP_REMOVED lines=24> */
.L_x_2159:
[----:B------:R-:W-:-:S06]  /*4a40*/  FMUL.FTZ R4, R5, R7 ;  /* 0x0000000705047220 */ /* 0x000fcc0000410000 */
[----:B------:R-:W0:Y:S02]  /*4a50*/  F2F.BF16.F32 R4, R4 ;  /* 0x0000000400047304 */ /* 0x000e240000202000 */
[----:B0-----:R-:W-:-:S05]  /*4a60*/  IMAD.U32 R5, R4, 0x10000, RZ ;  /* 0x0001000004057824 */ /* 0x001fca00078e00ff */
[----:B------:R-:W-:-:S04]  /*4a70*/  LOP3.LUT R5, RZ, 0x80000000, R5, 0xb8, !PT ;  /* 0x80000000ff057812 */ /* 0x000fc800078eb805 */
[----:B------:R-:W-:-:S07]  /*4a80*/  F2FP.BF16.F32.PACK_AB R5, RZ, R5 ;  /* 0x00000005ff05723e */ /* 0x000fce00000010ff */
.L_x_2150:
[----:B------:R-:W-:Y:S05]  /*4a90*/  BSYNC.RECONVERGENT B1 ;  /* 0x0000000000017941 */ /* 0x000fea0003800200 */
.L_x_2149:
[----:B------:R-:W-:Y:S01]  /*4aa0*/  VIADD R23, R25, 0x80 ;  /* 0x0000008019177836 */ /* 0x000fe20000000000 */
[----:B------:R-:W-:Y:S04]  /*4ab0*/  BSSY.RECONVERGENT B1, `(.L_x_2160) ;  /* 0x000006c000017945 */ /* 0x000fe80003800200 */
[----:B------:R-:W-:-:S13]  /*4ac0*/  ISETP.GE.AND P0, PT, R23, R16, PT ;  /* 0x000000101700720c */ /* 0x000fda0003f06270 */
[----:B------:R-:W-:Y:S05]  /*4ad0*/  @P0 BRA `(.L_x_2161) ;  /* 0x0000000400a40947 */ /* 0x000fea0003800000 */
[----:B012---:R-:W-:-:S05]  /*4ae0*/  IMAD.U32 R4, R3, 0x10000, RZ ;  /* 0x0001000003047824 */ /* 0x007fca00078e00ff */
[----:B------:R-:W-:-:S13]  /*4af0*/  FSETP.NEU.FTZ.AND P0, PT, R4, RZ, PT ;  /* 0x000000ff0400720b */ /* 0x000fda0003f1d000 */
[----:B------:R-:W-:Y:S05]  /*4b00*/  @!P0 BRA `(.L_x_2162) ;  /* 0x0000000400848947 */ /* 0x000fea0003800000 */
[----:B-----5:R-:W-:Y:S01]  /*4b10*/  IMAD.U32 R17, R17, 0x10000, RZ ;  /* 0x0001000011117824 */ /* 0x020fe200078e00ff */
        /* <DEDUP_REMOVED lines=27> */
.L_x_2168:
[----:B------:R-:W-:Y:S01]  /*4cd0*/  FSETP.GEU.FTZ.AND P0, PT, R9, -R10, PT ;  /* 0x8000000a0900720b */ /* 0x000fe20003f1e000 */
[----:B------:R-:W-:-:S12]  /*4ce0*/  FADD.FTZ R7, R7, -1 ;  /* 0xbf80000007077421 */ /* 0x000fd80000010000 */
[----:B------:R-:W-:-:S07]  /*4cf0*/  @!P0 FADD.FTZ R7, R7, -1 ;  /* 0xbf80000007078421 */ /* 0x000fce0000010000 */
.L_x_2167:
[----:B------:R-:W-:Y:S05]  /*4d00*/  BSYNC.RECONVERGENT B2 ;  /* 0x0000000000027941 */ /* 0x000fea0003800200 */
.L_x_2166:
[----:B------:R-:W-:Y:S01]  /*4d10*/  FFMA.FTZ R6, -R10, R7, R6 ;  /* 0x000000070a067223 */ /* 0x000fe20000010106 */
[----:B------:R-:W-:Y:S06]  /*4d20*/  BRA `(.L_x_2164) ;  /* 0x0000000000807947 */ /* 0x000fec0003800000 */
.L_x_2165:
        /* <DEDUP_REMOVED lines=16> */
.L_x_2171:
        /* <DEDUP_REMOVED lines=13> */
.L_x_2170:
[----:B------:R-:W-:Y:S05]  /*4f00*/  BSYNC.RECONVERGENT B2 ;  /* 0x0000000000027941 */ /* 0x000fea0003800200 */
.L_x_2169:
[----:B------:R-:W-:-:S04]  /*4f10*/  FMUL.FTZ R6, R6, 1.1920928955078125e-07 ;  /* 0x3400000006067820 */ /* 0x000fc80000410000 */
[----:B------:R-:W-:-:S07]  /*4f20*/  FMUL.FTZ R6, R11, R6 ;  /* 0x000000060b067220 */ /* 0x000fce0000410000 */
.L_x_2164:
[----:B------:R-:W-:Y:S05]  /*4f30*/  BSYNC.RECONVERGENT B0 ;  /* 0x0000000000007941 */ /* 0x000fea0003800200 */
.L_x_2163:
        /* <DEDUP_REMOVED lines=30> */
.L_x_2162:
[----:B------:R-:W0:Y:S01]  /*5120*/  MUFU.RCP R7, R4 ;  /* 0x0000000400077308 */ /* 0x000e220000001000 */
[----:B-----5:R-:W-:-:S04]  /*5130*/  IMAD.U32 R6, R17, 0x10000, RZ ;  /* 0x0001000011067824 */ /* 0x020fc800078e00ff */
[----:B0-----:R-:W-:-:S05]  /*5140*/  FMUL.FTZ R6, R7, R6 ;  /* 0x0000000607067220 */ /* 0x001fca0000410000 */
[----:B------:R-:W-:-:S04]  /*5150*/  F2FP.BF16.F32.PACK_AB R6, RZ, R6 ;  /* 0x00000006ff06723e */ /* 0x000fc800000010ff */
[----:B------:R-:W-:-:S07]  /*5160*/  PRMT R22, R6, 0x7610, R22 ;  /* 0x0000761006167816 */ /* 0x000fce0000000016 */
.L_x_2161:
[----:B------:R-:W-:Y:S05]  /*5170*/  BSYNC.RECONVERGENT B1 ;  /* 0x0000000000017941 */ /* 0x000fea0003800200 */
.L_x_2160:
        /* <DEDUP_REMOVED lines=35> */
.L_x_2180:
[----:B------:R-:W-:Y:S01]  /*53b0*/  FSETP.GEU.FTZ.AND P0, PT, R9, -R10, PT ;  /* 0x8000000a0900720b */ /* 0x000fe20003f1e000 */
[----:B------:R-:W-:-:S12]  /*53c0*/  FADD.FTZ R7, R7, -1 ;  /* 0xbf80000007077421 */ /* 0x000fd80000010000 */
[----:B------:R-:W-:-:S07]  /*53d0*/  @!P0 FADD.FTZ R7, R7, -1 ;  /* 0xbf80000007078421 */ /* 0x000fce0000010000 */
.L_x_2179:
[----:B------:R-:W-:Y:S05]  /*53e0*/  BSYNC.RECONVERGENT B2 ;  /* 0x0000000000027941 */ /* 0x000fea0003800200 */
.L_x_2178:
[----:B------:R-:W-:Y:S01]  /*53f0*/  FFMA.FTZ R6, -R10, R7, R6 ;  /* 0x000000070a067223 */ /* 0x000fe20000010106 */
[----:B------:R-:W-:Y:S06]  /*5400*/  BRA `(.L_x_2176) ;  /* 0x0000000000807947 */ /* 0x000fec0003800000 */
.L_x_2177:
        /* <DEDUP_REMOVED lines=16> */
.L_x_2183:
        /* <DEDUP_REMOVED lines=13> */
.L_x_2182:
[----:B------:R-:W-:Y:S05]  /*55e0*/  BSYNC.RECONVERGENT B2 ;  /* 0x0000000000027941 */ /* 0x000fea0003800200 */
.L_x_2181:
[----:B------:R-:W-:-:S04]  /*55f0*/  FMUL.FTZ R6, R6, 1.1920928955078125e-07 ;  /* 0x3400000006067820 */ /* 0x000fc80000410000 */
[----:B------:R-:W-:-:S07]  /*5600*/  FMUL.FTZ R6, R11, R6 ;  /* 0x000000060b067220 */ /* 0x000fce0000410000 */
.L_x_2176:
[----:B------:R-:W-:Y:S05]  /*5610*/  BSYNC.RECONVERGENT B0 ;  /* 0x0000000000007941 */ /* 0x000fea0003800200 */
.L_x_2175:
        /* <DEDUP_REMOVED lines=30> */
.L_x_2174:
[----:B------:R-:W0:Y:S01]  /*5800*/  MUFU.RCP R7, R4 ;  /* 0x0000000400077308 */ /* 0x000e220000001000 */
[----:B-----5:R-:W-:-:S04]  /*5810*/  IMAD.U32 R6, R19, 0x10000, RZ ;  /* 0x0001000013067824 */ /* 0x020fc800078e00ff */
[----:B0-----:R-:W-:-:S05]  /*5820*/  FMUL.FTZ R6, R7, R6 ;  /* 0x0000000607067220 */ /* 0x001fca0000410000 */
[----:B------:R-:W-:-:S04]  /*5830*/  F2FP.BF16.F32.PACK_AB R6, RZ, R6 ;  /* 0x00000006ff06723e */ /* 0x000fc800000010ff */
[----:B------:R-:W-:-:S07]  /*5840*/  PRMT R17, R6, 0x7610, R17 ;  /* 0x0000761006117816 */ /* 0x000fce0000000011 */
.L_x_2173:
[----:B------:R-:W-:Y:S05]  /*5850*/  BSYNC.RECONVERGENT B1 ;  /* 0x0000000000017941 */ /* 0x000fea0003800200 */
.L_x_2172:
[----:B------:R-:W-:Y:S01]  /*5860*/  VIADD R7, R25, 0x180 ;  /* 0x0000018019077836 */ /* 0x000fe20000000000 */
[----:B------:R-:W-:Y:S04]  /*5870*/  BSSY.RECONVERGENT B1, `(.L_x_2184) ;  /* 0x000006c000017945 */ /* 0x000fe80003800200 */
[----:B------:R-:W-:-:S13]  /*5880*/  ISETP.GE.AND P0, PT, R7, R16, PT ;  /* 0x000000100700720c */ /* 0x000fda0003f06270 */
[----:B------:R-:W-:Y:S05]  /*5890*/  @P0 BRA `(.L_x_2185) ;  /* 0x0000000400a40947 */ /* 0x000fea0003800000 */
[----:B--2---:R-:W-:-:S05]  /*58a0*/  IMAD.U32 R3, R3, 0x10000, RZ ;  /* 0x0001000003037824 */ /* 0x004fca00078e00ff */
        /* <DEDUP_REMOVED lines=12> */
[----:B01----:R-:W0:Y:S01]  /*5970*/  MUFU.RCP R4, R8 ;  /* 0x0000000800047308 */ /* 0x003e220000001000 */
        /* <DEDUP_REMOVED lines=17> */
.L_x_2192:
[----:B------:R-:W-:Y:S01]  /*5a90*/  FSETP.GEU.FTZ.AND P0, PT, R6, -R8, PT ;  /* 0x800000080600720b */ /* 0x000fe20003f1e000 */
[----:B------:R-:W-:-:S12]  /*5aa0*/  FADD.FTZ R4, R4, -1 ;  /* 0xbf80000004047421 */ /* 0x000fd80000010000 */
[----:B------:R-:W-:-:S07]  /*5ab0*/  @!P0 FADD.FTZ R4, R4, -1 ;  /* 0xbf80000004048421 */ /* 0x000fce0000010000 */
.L_x_2191:
[----:B------:R-:W-:Y:S05]  /*5ac0*/  BSYNC.RECONVERGENT B2 ;  /* 0x0000000000027941 */ /* 0x000fea0003800200 */
.L_x_2190:
[----:B------:R-:W-:Y:S01]  /*5ad0*/  FFMA.FTZ R7, -R8, R4, R7 ;  /* 0x0000000408077223 */ /* 0x000fe20000010107 */
[----:B------:R-:W-:Y:S06]  /*5ae0*/  BRA `(.L_x_2188) ;  /* 0x0000000000807947 */ /* 0x000fec0003800000 */
.L_x_2189:
[----:B------:R-:W-:Y:S01]  /*5af0*/  LOP3.LUT R6, R8, 0xff800000, RZ, 0xc0, !PT ;  /* 0xff80000008067812 */ /* 0x000fe200078ec0ff */
[----:B------:R-:W-:Y:S01]  /*5b00*/  BSSY.RECONVERGENT B2, `(.L_x_2193) ;  /* 0x000001c000027945 */ /* 0x000fe20003800200 */
[----:B------:R-:W-:Y:S02]  /*5b10*/  ISETP.GT.U32.AND P0, PT, R7, 0x7f7fffff, PT ;  /* 0x7f7fffff0700780c */ /* 0x000fe40003f04070 */
[----:B------:R-:W-:Y:S01]  /*5b20*/  FSETP.GT.FTZ.AND P2, PT, |R3|, RZ, PT ;  /* 0x000000ff0300720b */ /* 0x000fe20003f54200 */
[C---:B01----:R-:W-:Y:S01]  /*5b30*/  IMAD.IADD R4, R7.reuse, 0x1, -R6 ;  /* 0x0000000107047824 */ /* 0x043fe200078e0a06 */
        /* <DEDUP_REMOVED lines=11> */
.L_x_2195:
        /* <DEDUP_REMOVED lines=13> */
.L_x_2194:
[----:B------:R-:W-:Y:S05]  /*5cc0*/  BSYNC.RECONVERGENT B2 ;  /* 0x0000000000027941 */ /* 0x000fea0003800200 */
.L_x_2193:
[----:B------:R-:W-:-:S04]  /*5cd0*/  FMUL.FTZ R7, R7, 1.1920928955078125e-07 ;  /* 0x3400000007077820 */ /* 0x000fc80000410000 */
[----:B------:R-:W-:-:S07]  /*5ce0*/  FMUL.FTZ R7, R10, R7 ;  /* 0x000000070a077220 */ /* 0x000fce0000410000 */
.L_x_2188:
[----:B------:R-:W-:Y:S05]  /*5cf0*/  BSYNC.RECONVERGENT B0 ;  /* 0x0000000000007941 */ /* 0x000fea0003800200 */
.L_x_2187:
[C---:B01----:R-:W-:Y:S02]  /*5d00*/  LOP3.LUT R4, R7.reuse, 0x80000000, R0, 0xb8, !PT ;  /* 0x8000000007047812 */ /* 0x043fe400078eb800 */
        /* <DEDUP_REMOVED lines=15> */
[----:B------:R-:W-:-:S04]  /*5e00*/  @!P0 F2FP.BF16.F32.PACK_AB R3, RZ, R3 ;  /* 0x00000003ff03823e */ /* 0x000fc800000010ff */
[----:B------:R-:W-:Y:S01]  /*5e10*/  @!P0 PRMT R18, R3, 0x7610, R18 ;  /* 0x0000761003128816 */ /* 0x000fe20000000012 */
        /* <DEDUP_REMOVED lines=12> */
.L_x_2186:
[----:B------:R-:W2:Y:S01]  /*5ee0*/  MUFU.RCP R3, R3 ;  /* 0x0000000300037308 */ /* 0x000ea20000001000 */
[----:B-----5:R-:W-:-:S04]  /*5ef0*/  IMAD.U32 R0, R0, 0x10000, RZ ;  /* 0x0001000000007824 */ /* 0x020fc800078e00ff */
[----:B--2---:R-:W-:-:S05]  /*5f00*/  FMUL.FTZ R0, R3, R0 ;  /* 0x0000000003007220 */ /* 0x004fca0000410000 */
[----:B------:R-:W-:-:S04]  /*5f10*/  F2FP.BF16.F32.PACK_AB R0, RZ, R0 ;  /* 0x00000000ff00723e */ /* 0x000fc800000010ff */
[----:B------:R-:W-:-:S07]  /*5f20*/  PRMT R18, R0, 0x7610, R18 ;  /* 0x0000761000127816 */ /* 0x000fce0000000012 */
.L_x_2185:
[----:B------:R-:W-:Y:S05]  /*5f30*/  BSYNC.RECONVERGENT B1 ;  /* 0x0000000000017941 */ /* 0x000fea0003800200 */
.L_x_2184:
[----:B-----5:R-:W3:Y:S01]  /*5f40*/  LDC.U8 R19, c[0x0][0x3a4] ;  /* 0x0000e900ff137b82 */ /* 0x020ee20000000000 */
[----:B------:R-:W-:Y:S01]  /*5f50*/  ISETP.GE.AND P0, PT, R25, R16, PT ;  /* 0x000000101900720c */ /* 0x000fe20003f06270 */
[----:B------:R-:W-:Y:S04]  /*5f60*/  BSSY.RECONVERGENT B7, `(.L_x_2196) ;  /* 0x0000302000077945 */ /* 0x000fe80003800200 */
[----:B------:R-:W-:Y:S08]  /*5f70*/  BSSY.RELIABLE B6, `(.L_x_2197) ;  /* 0x000020a000067945 */ /* 0x000ff00003800100 */
[----:B------:R-:W-:Y:S05]  /*5f80*/  @P0 BRA `(.L_x_2198) ;  /* 0x0000002000140947 */ /* 0x000fea0003800000 */
[----:B------:R-:W2:Y:S01]  /*5f90*/  LDCU UR4, c[0x0][0x3a8] ;  /* 0x00007500ff0477ac */ /* 0x000ea20008000800 */
[----:B------:R-:W4:Y:S01]  /*5fa0*/  LDC.64 R8, c[0x0][0x388] ;  /* 0x0000e200ff087b82 */ /* 0x000f220000000a00 */
[----:B------:R-:W-:Y:S01]  /*5fb0*/  IMAD R0, R2, 0x200, R25 ;  /* 0x0000020002007824 */ /* 0x000fe200078e0219 */
[----:B01-3--:R-:W-:-:S03]  /*5fc0*/  PRMT R4, R19, 0x9910, RZ ;  /* 0x0000991013047816 */ /* 0x00bfc600000000ff */
[----:B--2---:R-:W-:Y:S02]  /*5fd0*/  IMAD R3, R0, UR4, RZ ;  /* 0x0000000400037c24 */ /* 0x004fe4000f8e02ff */
[----:B------:R-:W-:-:S05]  /*5fe0*/  IMAD.MOV.U32 R0, RZ, RZ, R4 ;  /* 0x000000ffff007224 */ /* 0x000fca00078e0004 */
[----:B------:R-:W-:Y:S02]  /*5ff0*/  ISETP.GT.AND P0, PT, R0, 0x9, PT ;  /* 0x000000090000780c */ /* 0x000fe40003f04270 */
[----:B----4-:R-:W-:-:S05]  /*6000*/  IADD3 R8, P1, PT, R3, R8, RZ ;  /* 0x0000000803087210 */ /* 0x010fca0007f3e0ff */
        /* <DEDUP_REMOVED lines=12> */
[----:B------:R-:W0:Y:S02]  /*60d0*/  F2I.FTZ.TRUNC.NTZ R5, R5 ;  /* 0x0000000500057305 */ /* 0x000e24000021f100 */
[----:B0-----:R0:W-:Y:S01]  /*60e0*/  STG.E.U8 desc[UR36][R8.64], R5 ;  /* 0x0000000508007986 */ /* 0x0011e2000c101124 */
[----:B------:R-:W-:Y:S05]  /*60f0*/  BRA `(.L_x_2204) ;  /* 0x0000000c00d47947 */ /* 0x000fea0003800000 */
.L_x_2202:
[----:B------:R-:W-:Y:S02]  /*6100*/  IMAD.U32 R5, R5, 0x10000, RZ ;  /* 0x0001000005057824 */ /* 0x000fe400078e00ff */
[----:B------:R-:W-:-:S04]  /*6110*/  IMAD.MOV.U32 R25, RZ, RZ, R23 ;  /* 0x000000ffff197224 */ /* 0x000fc800078e0017 */
[----:B------:R-:W0:Y:S02]  /*6120*/  F2I.S64.TRUNC R4, R5 ;  /* 0x0000000500047311 */ /* 0x000e24000020d900 */
[----:B0-----:R0:W-:Y:S01]  /*6130*/  STG.E.U8 desc[UR36][R8.64], R4 ;  /* 0x0000000408007986 */ /* 0x0011e2000c101124 */
[----:B------:R-:W-:Y:S05]  /*6140*/  BRA `(.L_x_2204) ;  /* 0x0000000c00c07947 */ /* 0x000fea0003800000 */
.L_x_2201:
        /* <DEDUP_REMOVED lines=8> */
[----:B------:R-:W0:Y:S02]  /*61d0*/  F2I.S64.TRUNC R4, R5 ;  /* 0x0000000500047311 */ /* 0x000e24000020d900 */
[----:B0-----:R0:W-:Y:S01]  /*61e0*/  STG.E.64 desc[UR36][R8.64], R4 ;  /* 0x0000000408007986 */ /* 0x0011e2000c101b24 */
[----:B------:R-:W-:Y:S05]  /*61f0*/  BRA `(.L_x_2204) ;  /* 0x0000000c00947947 */ /* 0x000fea0003800000 */
.L_x_2206:
[----:B------:R-:W-:Y:S02]  /*6200*/  IMAD.U32 R5, R5, 0x10000, RZ ;  /* 0x0001000005057824 */ /* 0x000fe400078e00ff */
[----:B------:R-:W-:-:S04]  /*6210*/  IMAD.MOV.U32 R25, RZ, RZ, R23 ;  /* 0x000000ffff197224 */ /* 0x000fc800078e0017 */
[----:B------:R-:W0:Y:S02]  /*6220*/  F2I.FTZ.TRUNC.NTZ R5, R5 ;  /* 0x0000000500057305 */ /* 0x000e24000021f100 */
[----:B0-----:R0:W-:Y:S01]  /*6230*/  STG.E desc[UR36][R8.64], R5 ;  /* 0x0000000508007986 */ /* 0x0011e2000c101924 */
[----:B------:R-:W-:Y:S05]  /*6240*/  BRA `(.L_x_2204) ;  /* 0x0000000c00807947 */ /* 0x000fea0003800000 */
.L_x_2205:
[----:B------:R-:W-:Y:S02]  /*6250*/  IMAD.U32 R5, R5, 0x10000, RZ ;  /* 0x0001000005057824 */ /* 0x000fe400078e00ff */
[----:B------:R-:W-:-:S04]  /*6260*/  IMAD.MOV.U32 R25, RZ, RZ, R23 ;  /* 0x000000ffff197224 */ /* 0x000fc800078e0017 */
[----:B------:R-:W0:Y:S02]  /*6270*/  F2I.FTZ.TRUNC.NTZ R5, R5 ;  /* 0x0000000500057305 */ /* 0x000e24000021f100 */
[----:B0-----:R0:W-:Y:S01]  /*6280*/  STG.E.U16 desc[UR36][R8.64], R5 ;  /* 0x0000000508007986 */ /* 0x0011e2000c101524 */
[----:B------:R-:W-:Y:S05]  /*6290*/  BRA `(.L_x_2204) ;  /* 0x0000000c006c7947 */ /* 0x000fea0003800000 */
.L_x_2200:
        /* <DEDUP_REMOVED lines=10> */
.L_x_2208:
[----:B------:R-:W-:Y:S02]  /*6340*/  IMAD.U32 R0, R5, 0x10000, RZ ;  /* 0x0001000005007824 */ /* 0x000fe400078e00ff */
[----:B------:R-:W-:-:S03]  /*6350*/  IMAD.MOV.U32 R25, RZ, RZ, R23 ;  /* 0x000000ffff197224 */ /* 0x000fc600078e0017 */
[----:B------:R-:W-:-:S05]  /*6360*/  F2FP.F16.F32.PACK_AB R0, RZ, R0 ;  /* 0x00000000ff00723e */ /* 0x000fca00000000ff */
[----:B------:R0:W-:Y:S01]  /*6370*/  STG.E.U16 desc[UR36][R8.64], R0 ;  /* 0x0000000008007986 */ /* 0x0001e2000c101524 */
[----:B------:R-:W-:Y:S05]  /*6380*/  BRA `(.L_x_2204) ;  /* 0x0000000c00307947 */ /* 0x000fea0003800000 */
.L_x_2207:
        /* <DEDUP_REMOVED lines=11> */
.L_x_2210:
[----:B------:R-:W-:Y:S02]  /*6440*/  IMAD.U32 R5, R5, 0x10000, RZ ;  /* 0x0001000005057824 */ /* 0x000fe400078e00ff */
[----:B------:R-:W-:-:S03]  /*6450*/  IMAD.MOV.U32 R25, RZ, RZ, R23 ;  /* 0x000000ffff197224 */ /* 0x000fc600078e0017 */
[----:B------:R-:W-:-:S04]  /*6460*/  F2FP.F16.F32.PACK_AB R3, RZ, R5 ;  /* 0x00000005ff03723e */ /* 0x000fc800000000ff */
[----:B------:R-:W-:-:S05]  /*6470*/  PRMT R3, R3, 0x5410, RZ ;  /* 0x0000541003037816 */ /* 0x000fca00000000ff */
[----:B------:R0:W-:Y:S01]  /*6480*/  STG.E desc[UR36][R8.64], R3 ;  /* 0x0000000308007986 */ /* 0x0001e2000c101924 */
[----:B------:R-:W-:Y:S05]  /*6490*/  BRA `(.L_x_2204) ;  /* 0x0000000800ec7947 */ /* 0x000fea0003800000 */
.L_x_2209:
[----:B------:R-:W-:Y:S02]  /*64a0*/  IMAD.U32 R4, R5, 0x10000, RZ ;  /* 0x0001000005047824 */ /* 0x000fe400078e00ff */
[----:B------:R-:W-:Y:S02]  /*64b0*/  IMAD.MOV.U32 R25, RZ, RZ, R23 ;  /* 0x000000ffff197224 */ /* 0x000fe400078e0017 */
[----:B------:R-:W-:-:S06]  /*64c0*/  FMUL.FTZ R4, R4, 1 ;  /* 0x3f80000004047820 */ /* 0x000fcc0000410000 */
[----:B------:R-:W0:Y:S02]  /*64d0*/  F2F.F64.F32 R4, R4 ;  /* 0x0000000400047310 */ /* 0x000e240000201800 */
[----:B0-----:R0:W-:Y:S01]  /*64e0*/  STG.E.64 desc[UR36][R8.64], R4 ;  /* 0x0000000408007986 */ /* 0x0011e2000c101b24 */
[----:B------:R-:W-:Y:S05]  /*64f0*/  BRA `(.L_x_2204) ;  /* 0x0000000800d47947 */ /* 0x000fea0003800000 */
.L_x_2199:
        /* <DEDUP_REMOVED lines=14> */
.L_x_2213:
[----:B------:R-:W-:Y:S01]  /*65e0*/  IMAD.U32 R5, R5, 0x10000, RZ ;  /* 0x0001000005057824 */ /* 0x000fe200078e00ff */
[----:B------:R-:W-:Y:S01]  /*65f0*/  CS2R R6, SRZ ;  /* 0x0000000000067805 */ /* 0x000fe2000001ff00 */
[----:B------:R-:W-:Y:S02]  /*6600*/  IMAD.MOV.U32 R25, RZ, RZ, R23 ;  /* 0x000000ffff197224 */ /* 0x000fe400078e0017 */
[----:B------:R-:W-:-:S06]  /*6610*/  FMUL.FTZ R5, R5, 1 ;  /* 0x3f80000005057820 */ /* 0x000fcc0000410000 */
[----:B------:R-:W0:Y:S02]  /*6620*/  F2F.F64.F32 R4, R5 ;  /* 0x0000000500047310 */ /* 0x000e240000201800 */
[----:B0-----:R0:W-:Y:S01]  /*6630*/  STG.E.128 desc[UR36][R8.64], R4 ;  /* 0x0000000408007986 */ /* 0x0011e2000c101d24 */
[----:B------:R-:W-:Y:S05]  /*6640*/  BRA `(.L_x_2204) ;  /* 0x0000000800807947 */ /* 0x000fea0003800000 */
.L_x_2212:
        /* <DEDUP_REMOVED lines=19> */
.L_x_2217:
[----:B------:R-:W-:Y:S05]  /*6780*/  BSYNC.RECONVERGENT B0 ;  /* 0x0000000000007941 */ /* 0x000fea0003800200 */
.L_x_2216:
[----:B------:R-:W-:Y:S01]  /*6790*/  LOP3.LUT R5, R0, 0x80, R5, 0xf8, !PT ;  /* 0x0000008000057812 */ /* 0x000fe200078ef805 */
[----:B------:R-:W-:-:S04]  /*67a0*/  IMAD.MOV.U32 R25, RZ, RZ, R23 ;  /* 0x000000ffff197224 */ /* 0x000fc800078e0017 */
[----:B------:R0:W-:Y:S01]  /*67b0*/  STG.E.U8 desc[UR36][R8.64], R5 ;  /* 0x0000000508007986 */ /* 0x0001e2000c101124 */
[----:B------:R-:W-:Y:S05]  /*67c0*/  BRA `(.L_x_2204) ;  /* 0x0000000800207947 */ /* 0x000fea0003800000 */
.L_x_2215:
        /* <DEDUP_REMOVED lines=15> */
.L_x_2219:
[----:B------:R-:W-:Y:S05]  /*68c0*/  BSYNC.RECONVERGENT B0 ;  /* 0x0000000000007941 */ /* 0x000fea0003800200 */
.L_x_2218:
[----:B------:R-:W-:Y:S01]  /*68d0*/  LOP3.LUT R5, R0, 0x80, R5, 0xf8, !PT ;  /* 0x0000008000057812 */ /* 0x000fe200078ef805 */
[----:B------:R-:W-:-:S04]  /*68e0*/  IMAD.MOV.U32 R25, RZ, RZ, R23 ;  /* 0x000000ffff197224 */ /* 0x000fc800078e0017 */
[----:B------:R0:W-:Y:S01]  /*68f0*/  STG.E.U8 desc[UR36][R8.64], R5 ;  /* 0x0000000508007986 */ /* 0x0001e2000c101124 */
[----:B------:R-:W-:Y:S05]  /*6900*/  BRA `(.L_x_2204) ;  /* 0x0000000400d07947 */ /* 0x000fea0003800000 */
.L_x_2214:
[----:B------:R0:W-:Y:S01]  /*6910*/  STG.E.U16 desc[UR36][R8.64], R5 ;  /* 0x0000000508007986 */ /* 0x0001e2000c101524 */
[----:B------:R-:W-:Y:S01]  /*6920*/  IMAD.MOV.U32 R25, RZ, RZ, R23 ;  /* 0x000000ffff197224 */ /* 0x000fe200078e0017 */
[----:B------:R-:W-:Y:S06]  /*6930*/  BRA `(.L_x_2204) ;  /* 0x0000000400c47947 */ /* 0x000fec0003800000 */
.L_x_2211:
        /* <DEDUP_REMOVED lines=10> */
[----:B------:R-:W0:Y:S02]  /*69e0*/  F2I.FTZ.U32.TRUNC.NTZ R3, R3 ;  /* 0x0000000300037305 */ /* 0x000e24000021f000 */
[----:B0-----:R0:W-:Y:S01]  /*69f0*/  STG.E.U16 desc[UR36][R8.64], R3 ;  /* 0x0000000308007986 */ /* 0x0011e2000c101524 */
[----:B------:R-:W-:Y:S05]  /*6a00*/  BRA `(.L_x_2204) ;  /* 0x0000000400907947 */ /* 0x000fea0003800000 */
.L_x_2222:
        /* <DEDUP_REMOVED lines=13> */
.L_x_2225:
[----:B------:R-:W-:-:S04]  /*6ae0*/  SHF.R.U32.HI R0, RZ, 0x14, R3 ;  /* 0x00000014ff007819 */ /* 0x000fc80000011603 */
[----:B------:R-:W-:-:S04]  /*6af0*/  LOP3.LUT R0, R0, 0x1, RZ, 0xc0, !PT ;  /* 0x0000000100007812 */ /* 0x000fc800078ec0ff */
[----:B------:R-:W-:-:S04]  /*6b00*/  IADD3 R0, PT, PT, R3, 0x487ffff, R0 ;  /* 0x0487ffff03007810 */ /* 0x000fc80007ffe000 */
[----:B------:R-:W-:-:S04]  /*6b10*/  SHF.R.U32.HI R0, RZ, 0x14, R0 ;  /* 0x00000014ff007819 */ /* 0x000fc80000011600 */
[----:B------:R-:W-:-:S07]  /*6b20*/  LOP3.LUT R0, R0, 0xff, RZ, 0xc0, !PT ;  /* 0x000000ff00007812 */ /* 0x000fce00078ec0ff */
.L_x_2226:
[----:B------:R-:W-:-:S04]  /*6b30*/  SHF.R.U32.HI R3, RZ, 0x18, R3 ;  /* 0x00000018ff037819 */ /* 0x000fc80000011603 */
[----:B------:R-:W-:-:S04]  /*6b40*/  LOP3.LUT R0, R0, 0x80, R3, 0xf8, !PT ;  /* 0x0000008000007812 */ /* 0x000fc800078ef803 */
[----:B------:R-:W-:-:S07]  /*6b50*/  PRMT R4, R0, 0x7610, R4 ;  /* 0x0000761000047816 */ /* 0x000fce0000000004 */
.L_x_2224:
[----:B------:R-:W-:Y:S05]  /*6b60*/  BSYNC.RECONVERGENT B0 ;  /* 0x0000000000007941 */ /* 0x000fea0003800200 */
.L_x_2223:
[----:B------:R4:W-:Y:S01]  /*6b70*/  STG.E.U8 desc[UR36][R8.64], R4 ;  /* 0x0000000408007986 */ /* 0x0009e2000c101124 */
[----:B------:R-:W-:Y:S01]  /*6b80*/  IMAD.MOV.U32 R25, RZ, RZ, R23 ;  /* 0x000000ffff197224 */ /* 0x000fe200078e0017 */
[----:B------:R-:W-:Y:S06]  /*6b90*/  BRA `(.L_x_2204) ;  /* 0x00000004002c7947 */ /* 0x000fec0003800000 */
.L_x_2221:
        /* <DEDUP_REMOVED lines=13> */
.L_x_2229:
[----:B------:R-:W-:-:S04]  /*6c70*/  SHF.R.U32.HI R0, RZ, 0x15, R3 ;  /* 0x00000015ff007819 */ /* 0x000fc80000011603 */
[----:B------:R-:W-:-:S04]  /*6c80*/  LOP3.LUT R0, R0, 0x1, RZ, 0xc0, !PT ;  /* 0x0000000100007812 */ /* 0x000fc800078ec0ff */
[----:B------:R-:W-:-:S04]  /*6c90*/  IADD3 R0, PT, PT, R3, 0x88fffff, R0 ;  /* 0x088fffff03007810 */ /* 0x000fc80007ffe000 */
[----:B------:R-:W-:-:S04]  /*6ca0*/  SHF.R.U32.HI R0, RZ, 0x15, R0 ;  /* 0x00000015ff007819 */ /* 0x000fc80000011600 */
[----:B------:R-:W-:-:S07]  /*6cb0*/  LOP3.LUT R0, R0, 0xff, RZ, 0xc0, !PT ;  /* 0x000000ff00007812 */ /* 0x000fce00078ec0ff */
.L_x_2230:
[----:B------:R-:W-:-:S04]  /*6cc0*/  SHF.R.U32.HI R3, RZ, 0x18, R3 ;  /* 0x00000018ff037819 */ /* 0x000fc80000011603 */
[----:B------:R-:W-:-:S04]  /*6cd0*/  LOP3.LUT R0, R0, 0x80, R3, 0xf8, !PT ;  /* 0x0000008000007812 */ /* 0x000fc800078ef803 */
[----:B------:R-:W-:-:S07]  /*6ce0*/  PRMT R4, R0, 0x7610, R4 ;  /* 0x0000761000047816 */ /* 0x000fce0000000004 */
.L_x_2228:
[----:B------:R-:W-:Y:S05]  /*6cf0*/  BSYNC.RECONVERGENT B0 ;  /* 0x0000000000007941 */ /* 0x000fea0003800200 */
.L_x_2227:
[----:B------:R3:W-:Y:S01]  /*6d00*/  STG.E.U8 desc[UR36][R8.64], R4 ;  /* 0x0000000408007986 */ /* 0x0007e2000c101124 */
[----:B------:R-:W-:Y:S01]  /*6d10*/  IMAD.MOV.U32 R25, RZ, RZ, R23 ;  /* 0x000000ffff197224 */ /* 0x000fe200078e0017 */
[----:B------:R-:W-:Y:S06]  /*6d20*/  BRA `(.L_x_2204) ;  /* 0x0000000000c87947 */ /* 0x000fec0003800000 */
.L_x_2220:
[----:B------:R-:W-:-:S13]  /*6d30*/  ISETP.NE.AND P0, PT, R0, 0x1c, PT ;  /* 0x0000001c0000780c */ /* 0x000fda0003f05270 */
[----:B------:R-:W-:Y:S05]  /*6d40*/  @!P0 BRA `(.L_x_2231) ;  /* 0x0000000000b08947 */ /* 0x000fea0003800000 */
[----:B------:R-:W-:-:S13]  /*6d50*/  ISETP.NE.AND P0, PT, R0, 0x1d, PT ;  /* 0x0000001d0000780c */ /* 0x000fda0003f05270 */
[----:B------:R-:W-:Y:S05]  /*6d60*/  @!P0 BRA `(.L_x_2232) ;  /* 0x0000000000948947 */ /* 0x000fea0003800000 */
[----:B------:R-:W-:-:S13]  /*6d70*/  ISETP.NE.AND P0, PT, R0, 0x2c, PT ;  /* 0x0000002c0000780c */ /* 0x000fda0003f05270 */
[----:B------:R-:W-:Y:S05]  /*6d80*/  @!P0 BRA `(.L_x_2233) ;  /* 0x0000000000488947 */ /* 0x000fea0003800000 */
.L_x_2203:
        /* <DEDUP_REMOVED lines=16> */
.L_x_2234:
[----:B------:R-:W-:Y:S01]  /*6e90*/  IMAD.MOV.U32 R25, RZ, RZ, R23 ;  /* 0x000000ffff197224 */ /* 0x000fe200078e0017 */
[----:B------:R-:W-:Y:S06]  /*6ea0*/  BRA `(.L_x_2204) ;  /* 0x0000000000687947 */ /* 0x000fec0003800000 */
.L_x_2233:
        /* <DEDUP_REMOVED lines=17> */
.L_x_2232:
[----:B------:R-:W-:Y:S02]  /*6fc0*/  IMAD.U32 R5, R5, 0x10000, RZ ;  /* 0x0001000005057824 */ /* 0x000fe400078e00ff */
[----:B------:R-:W-:-:S04]  /*6fd0*/  IMAD.MOV.U32 R25, RZ, RZ, R23 ;  /* 0x000000ffff197224 */ /* 0x000fc800078e0017 */
[----:B------:R-:W0:Y:S02]  /*6fe0*/  F2I.U64.TRUNC R4, R5 ;  /* 0x0000000500047311 */ /* 0x000e24000020d800 */
[----:B0-----:R1:W-:Y:S01]  /*6ff0*/  STG.E.64 desc[UR36][R8.64], R4 ;  /* 0x0000000408007986 */ /* 0x0013e2000c101b24 */
[----:B------:R-:W-:Y:S05]  /*7000*/  BRA `(.L_x_2204) ;  /* 0x0000000000107947 */ /* 0x000fea0003800000 */
.L_x_2231:
[----:B------:R-:W-:Y:S02]  /*7010*/  IMAD.U32 R5, R5, 0x10000, RZ ;  /* 0x0001000005057824 */ /* 0x000fe400078e00ff */
[----:B------:R-:W-:-:S04]  /*7020*/  IMAD.MOV.U32 R25, RZ, RZ, R23 ;  /* 0x000000ffff197224 */ /* 0x000fc800078e0017 */
[----:B------:R-:W0:Y:S02]  /*7030*/  F2I.FTZ.U32.TRUNC.NTZ R5, R5 ;  /* 0x0000000500057305 */ /* 0x000e24000021f000 */
[----:B0-----:R0:W-:Y:S02]  /*7040*/  STG.E desc[UR36][R8.64], R5 ;  /* 0x0000000508007986 */ /* 0x0011e4000c101924 */
.L_x_2204:
[----:B------:R-:W-:-:S13]  /*7050*/  ISETP.GE.AND P0, PT, R25, R16, PT ;  /* 0x000000101900720c */ /* 0x000fda0003f06270 */
[----:B------:R-:W-:Y:S05]  /*7060*/  @P0 BREAK.RELIABLE B6 ;  /* 0x0000000000060942 */ /* 0x000fea0003800100 */
[----:B------:R-:W-:Y:S05]  /*7070*/  @P0 BRA `(.L_x_2235) ;  /* 0x0000001c00c00947 */ /* 0x000fea0003800000 */
[----:B------:R-:W5:Y:S01]  /*7080*/  LDCU UR4, c[0x0][0x3a8] ;  /* 0x00007500ff0477ac */ /* 0x000f620008000800 */
[----:B01234-:R-:W0:Y:S01]  /*7090*/  LDC.64 R8, c[0x0][0x388] ;  /* 0x0000e200ff087b82 */ /* 0x01fe220000000a00 */
[----:B------:R-:W-:Y:S01]  /*70a0*/  IMAD R0, R2, 0x200, R25 ;  /* 0x0000020002007824 */ /* 0x000fe200078e0219 */
[----:B------:R-:W-:-:S03]  /*70b0*/  PRMT R4, R19, 0x9910, RZ ;  /* 0x0000991013047816 */ /* 0x000fc600000000ff */
[----:B-----5:R-:W-:Y:S02]  /*70c0*/  IMAD R3, R0, UR4, RZ ;  /* 0x0000000400037c24 */ /* 0x020fe4000f8e02ff */
[----:B------:R-:W-:-:S05]  /*70d0*/  IMAD.MOV.U32 R0, RZ, RZ, R4 ;  /* 0x000000ffff007224 */ /* 0x000fca00078e0004 */
[----:B------:R-:W-:Y:S02]  /*70e0*/  ISETP.GT.AND P1, PT, R0, 0x9, PT ;  /* 0x000000090000780c */ /* 0x000fe40003f24270 */
[----:B0-----:R-:W-:-:S05]  /*70f0*/  IADD3 R8, P0, PT, R3, R8, RZ ;  /* 0x0000000803087210 */ /* 0x001fca0007f1e0ff */
        /* <DEDUP_REMOVED lines=11> */
[----:B------:R-:W0:Y:S02]  /*71b0*/  F2I.FTZ.TRUNC.NTZ R3, R22 ;  /* 0x0000001600037305 */ /* 0x000e24000021f100 */
[----:B0-----:R0:W-:Y:S01]  /*71c0*/  STG.E.U8 desc[UR36][R8.64], R3 ;  /* 0x0000000308007986 */ /* 0x0011e2000c101124 */
[----:B------:R-:W-:Y:S05]  /*71d0*/  BRA `(.L_x_2241) ;  /* 0x0000000c007c7947 */ /* 0x000fea0003800000 */
.L_x_2239:
[----:B------:R-:W-:-:S06]  /*71e0*/  IMAD.U32 R5, R22, 0x10000, RZ ;  /* 0x0001000016057824 */ /* 0x000fcc00078e00ff */
[----:B------:R-:W0:Y:S02]  /*71f0*/  F2I.S64.TRUNC R4, R5 ;  /* 0x0000000500047311 */ /* 0x000e24000020d900 */
[----:B0-----:R0:W-:Y:S01]  /*7200*/  STG.E.U8 desc[UR36][R8.64], R4 ;  /* 0x0000000408007986 */ /* 0x0011e2000c101124 */
[----:B------:R-:W-:Y:S05]  /*7210*/  BRA `(.L_x_2241) ;  /* 0x0000000c006c7947 */ /* 0x000fea0003800000 */
.L_x_2238:
[----:B------:R-:W-:-:S13]  /*7220*/  ISETP.NE.AND P0, PT, R0, 0x2, PT ;  /* 0x000000020000780c */ /* 0x000fda0003f05270 */
[----:B------:R-:W-:Y:S05]  /*7230*/  @!P0 BRA `(.L_x_2242) ;  /* 0x0000000000308947 */ /* 0x000fea0003800000 */
[----:B------:R-:W-:-:S13]  /*7240*/  ISETP.NE.AND P0, PT, R0, 0x3, PT ;  /* 0x000000030000780c */ /* 0x000fda0003f05270 */
[----:B------:R-:W-:Y:S05]  /*7250*/  @!P0 BRA `(.L_x_2243) ;  /* 0x0000000000188947 */ /* 0x000fea0003800000 */
[----:B------:R-:W-:-:S13]  /*7260*/  ISETP.NE.AND P0, PT, R0, 0x4, PT ;  /* 0x000000040000780c */ /* 0x000fda0003f05270 */
[----:B------:R-:W-:Y:S05]  /*7270*/  @P0 BRA `(.L_x_2240) ;  /* 0x0000000800780947 */ /* 0x000fea0003800000 */
[----:B------:R-:W-:-:S06]  /*7280*/  IMAD.U32 R4, R22, 0x10000, RZ ;  /* 0x0001000016047824 */ /* 0x000fcc00078e00ff */
[----:B------:R-:W0:Y:S02]  /*7290*/  F2I.S64.TRUNC R4, R4 ;  /* 0x0000000400047311 */ /* 0x000e24000020d900 */
[----:B0-----:R0:W-:Y:S01]  /*72a0*/  STG.E.64 desc[UR36][R8.64], R4 ;  /* 0x0000000408007986 */ /* 0x0011e2000c101b24 */
[----:B------:R-:W-:Y:S05]  /*72b0*/  BRA `(.L_x_2241) ;  /* 0x0000000c00447947 */ /* 0x000fea0003800000 */
.L_x_2243:
[----:B------:R-:W-:-:S04]  /*72c0*/  IMAD.U32 R22, R22, 0x10000, RZ ;  /* 0x0001000016167824 */ /* 0x000fc800078e00ff */
[----:B------:R-:W0:Y:S02]  /*72d0*/  F2I.FTZ.TRUNC.NTZ R3, R22 ;  /* 0x0000001600037305 */ /* 0x000e24000021f100 */
[----:B0-----:R0:W-:Y:S01]  /*72e0*/  STG.E desc[UR36][R8.64], R3 ;  /* 0x0000000308007986 */ /* 0x0011e2000c101924 */
[----:B------:R-:W-:Y:S05]  /*72f0*/  BRA `(.L_x_2241) ;  /* 0x0000000c00347947 */ /* 0x000fea0003800000 */
.L_x_2242:
[----:B------:R-:W-:-:S04]  /*7300*/  IMAD.U32 R22, R22, 0x10000, RZ ;  /* 0x0001000016167824 */ /* 0x000fc800078e00ff */
[----:B------:R-:W0:Y:S02]  /*7310*/  F2I.FTZ.TRUNC.NTZ R3, R22 ;  /* 0x0000001600037305 */ /* 0x000e24000021f100 */
[----:B0-----:R0:W-:Y:S01]  /*7320*/  STG.E.U16 desc[UR36][R8.64], R3 ;  /* 0x0000000308007986 */ /* 0x0011e2000c101524 */
[----:B------:R-:W-:Y:S05]  /*7330*/  BRA `(.L_x_2241) ;  /* 0x0000000c00247947 */ /* 0x000fea0003800000 */
.L_x_2237:
        /* <DEDUP_REMOVED lines=9> */
.L_x_2245:
[----:B------:R-:W-:-:S05]  /*73d0*/  IMAD.U32 R0, R22, 0x10000, RZ ;  /* 0x0001000016007824 */ /* 0x000fca00078e00ff */
[----:B------:R-:W-:-:S05]  /*73e0*/  F2FP.F16.F32.PACK_AB R0, RZ, R0 ;  /* 0x00000000ff00723e */ /* 0x000fca00000000ff */
[----:B------:R0:W-:Y:S01]  /*73f0*/  STG.E.U16 desc[UR36][R8.64], R0 ;  /* 0x0000000008007986 */ /* 0x0001e2000c101524 */
[----:B------:R-:W-:Y:S05]  /*7400*/  BRA `(.L_x_2241) ;  /* 0x0000000800f07947 */ /* 0x000fea0003800000 */
.L_x_2244:
        /* <DEDUP_REMOVED lines=10> */
.L_x_2247:
[----:B------:R-:W-:-:S05]  /*74b0*/  IMAD.U32 R22, R22, 0x10000, RZ ;  /* 0x0001000016167824 */ /* 0x000fca00078e00ff */
[----:B------:R-:W-:-:S04]  /*74c0*/  F2FP.F16.F32.PACK_AB R3, RZ, R22 ;  /* 0x00000016ff03723e */ /* 0x000fc800000000ff */
[----:B------:R-:W-:-:S05]  /*74d0*/  PRMT R3, R3, 0x5410, RZ ;  /* 0x0000541003037816 */ /* 0x000fca00000000ff */
[----:B------:R0:W-:Y:S01]  /*74e0*/  STG.E desc[UR36][R8.64], R3 ;  /* 0x0000000308007986 */ /* 0x0001e2000c101924 */
[----:B------:R-:W-:Y:S05]  /*74f0*/  BRA `(.L_x_2241) ;  /* 0x0000000800b47947 */ /* 0x000fea0003800000 */
.L_x_2246:
[----:B------:R-:W-:-:S04]  /*7500*/  IMAD.U32 R4, R22, 0x10000, RZ ;  /* 0x0001000016047824 */ /* 0x000fc800078e00ff */
[----:B------:R-:W-:-:S06]  /*7510*/  FMUL.FTZ R4, R4, 1 ;  /* 0x3f80000004047820 */ /* 0x000fcc0000410000 */
[----:B------:R-:W0:Y:S02]  /*7520*/  F2F.F64.F32 R4, R4 ;  /* 0x0000000400047310 */ /* 0x000e240000201800 */
[----:B0-----:R0:W-:Y:S01]  /*7530*/  STG.E.64 desc[UR36][R8.64], R4 ;  /* 0x0000000408007986 */ /* 0x0011e2000c101b24 */
[----:B------:R-:W-:Y:S05]  /*7540*/  BRA `(.L_x_2241) ;  /* 0x0000000800a07947 */ /* 0x000fea0003800000 */
.L_x_2236:
        /* <DEDUP_REMOVED lines=11> */
[----:B------:R-:W0:Y:S02]  /*7600*/  F2I.FTZ.U32.TRUNC.NTZ R3, R3 ;  /* 0x0000000300037305 */ /* 0x000e24000021f000 */
[----:B0-----:R0:W-:Y:S01]  /*7610*/  STG.E.U16 desc[UR36][R8.64], R3 ;  /* 0x0000000308007986 */ /* 0x0011e2000c101524 */
[----:B------:R-:W-:Y:S05]  /*7620*/  BRA `(.L_x_2241) ;  /* 0x0000000800687947 */ /* 0x000fea0003800000 */
.L_x_2251:
        /* <DEDUP_REMOVED lines=17> */
.L_x_2254:
[----:B------:R-:W-:-:S04]  /*7740*/  SHF.R.U32.HI R3, RZ, 0x18, R5 ;  /* 0x00000018ff037819 */ /* 0x000fc80000011605 */
[----:B------:R-:W-:-:S04]  /*7750*/  LOP3.LUT R0, R0, 0x80, R3, 0xf8, !PT ;  /* 0x0000008000007812 */ /* 0x000fc800078ef803 */
[----:B------:R-:W-:-:S07]  /*7760*/  PRMT R4, R0, 0x7610, R4 ;  /* 0x0000761000047816 */ /* 0x000fce0000000004 */
.L_x_2253:
[----:B------:R-:W-:Y:S05]  /*7770*/  BSYNC.RECONVERGENT B0 ;  /* 0x0000000000007941 */ /* 0x000fea0003800200 */
.L_x_2252:
[----:B------:R0:W-:Y:S01]  /*7780*/  STG.E.U8 desc[UR36][R8.64], R4 ;  /* 0x0000000408007986 */ /* 0x0001e2000c101124 */
[----:B------:R-:W-:Y:S05]  /*7790*/  BRA `(.L_x_2241) ;  /* 0x00000008000c7947 */ /* 0x000fea0003800000 */
.L_x_2250:
        /* <DEDUP_REMOVED lines=17> */
.L_x_2257:
[----:B------:R-:W-:-:S04]  /*78b0*/  SHF.R.U32.HI R3, RZ, 0x18, R5 ;  /* 0x00000018ff037819 */ /* 0x000fc80000011605 */
[----:B------:R-:W-:-:S04]  /*78c0*/  LOP3.LUT R0, R0, 0x80, R3, 0xf8, !PT ;  /* 0x0000008000007812 */ /* 0x000fc800078ef803 */
[----:B------:R-:W-:-:S07]  /*78d0*/  PRMT R4, R0, 0x7610, R4 ;  /* 0x0000761000047816 */ /* 0x000fce0000000004 */
.L_x_2256:
[----:B------:R-:W-:Y:S05]  /*78e0*/  BSYNC.RECONVERGENT B0 ;  /* 0x0000000000007941 */ /* 0x000fea0003800200 */
.L_x_2255:
[----:B------:R0:W-:Y:S01]  /*78f0*/  STG.E.U8 desc[UR36][R8.64], R4 ;  /* 0x0000000408007986 */ /* 0x0001e2000c101124 */
[----:B------:R-:W-:Y:S05]  /*7900*/  BRA `(.L_x_2241) ;  /* 0x0000000400b07947 */ /* 0x000fea0003800000 */
.L_x_2249:
        /* <DEDUP_REMOVED lines=22> */
.L_x_2259:
[----:B------:R-:W-:-:S06]  /*7a70*/  IMAD.U32 R4, R22, 0x10000, RZ ;  /* 0x0001000016047824 */ /* 0x000fcc00078e00ff */
[----:B------:R-:W0:Y:S02]  /*7a80*/  F2I.U64.TRUNC R4, R4 ;  /* 0x0000000400047311 */ /* 0x000e24000020d800 */
[----:B0-----:R0:W-:Y:S01]  /*7a90*/  STG.E.64 desc[UR36][R8.64], R4 ;  /* 0x0000000408007986 */ /* 0x0011e2000c101b24 */
[----:B------:R-:W-:Y:S05]  /*7aa0*/  BRA `(.L_x_2241) ;  /* 0x0000000400487947 */ /* 0x000fea0003800000 */
.L_x_2258:
[----:B------:R-:W-:-:S04]  /*7ab0*/  IMAD.U32 R22, R22, 0x10000, RZ ;  /* 0x0001000016167824 */ /* 0x000fc800078e00ff */
[----:B------:R-:W0:Y:S02]  /*7ac0*/  F2I.FTZ.U32.TRUNC.NTZ R3, R22 ;  /* 0x0000001600037305 */ /* 0x000e24000021f000 */
[----:B0-----:R0:W-:Y:S01]  /*7ad0*/  STG.E desc[UR36][R8.64], R3 ;  /* 0x0000000308007986 */ /* 0x0011e2000c101924 */
[----:B------:R-:W-:Y:S05]  /*7ae0*/  BRA `(.L_x_2241) ;  /* 0x0000000400387947 */ /* 0x000fea0003800000 */
.L_x_2248:
        /* <DEDUP_REMOVED lines=11> */
.L_x_2261:
[----:B------:R-:W-:Y:S01]  /*7ba0*/  IMAD.U32 R22, R22, 0x10000, RZ ;  /* 0x0001000016167824 */ /* 0x000fe200078e00ff */
[----:B------:R-:W-:-:S03]  /*7bb0*/  CS2R R6, SRZ ;  /* 0x0000000000067805 */ /* 0x000fc6000001ff00 */
[----:B------:R-:W-:-:S06]  /*7bc0*/  FMUL.FTZ R4, R22, 1 ;  /* 0x3f80000016047820 */ /* 0x000fcc0000410000 */
[----:B------:R-:W0:Y:S02]  /*7bd0*/  F2F.F64.F32 R4, R4 ;  /* 0x0000000400047310 */ /* 0x000e240000201800 */
[----:B0-----:R3:W-:Y:S01]  /*7be0*/  STG.E.128 desc[UR36][R8.64], R4 ;  /* 0x0000000408007986 */ /* 0x0017e2000c101d24 */
[----:B------:R-:W-:Y:S05]  /*7bf0*/  BRA `(.L_x_2241) ;  /* 0x0000000000f47947 */ /* 0x000fea0003800000 */
.L_x_2260:
[----:B------:R-:W-:-:S13]  /*7c00*/  ISETP.NE.AND P0, PT, R0, 0xf, PT ;  /* 0x0000000f0000780c */ /* 0x000fda0003f05270 */
[----:B------:R-:W-:Y:S05]  /*7c10*/  @!P0 BRA `(.L_x_2262) ;  /* 0x0000000000e88947 */ /* 0x000fea0003800000 */
[----:B------:R-:W-:-:S13]  /*7c20*/  ISETP.NE.AND P0, PT, R0, 0x17, PT ;  /* 0x000000170000780c */ /* 0x000fda0003f05270 */
[----:B------:R-:W-:Y:S05]  /*7c30*/  @!P0 BRA `(.L_x_2263) ;  /* 0x0000000000908947 */ /* 0x000fea0003800000 */
[----:B------:R-:W-:-:S13]  /*7c40*/  ISETP.NE.AND P0, PT, R0, 0x18, PT ;  /* 0x000000180000780c */ /* 0x000fda0003f05270 */
[----:B------:R-:W-:Y:S05]  /*7c50*/  @!P0 BRA `(.L_x_2264) ;  /* 0x0000000000448947 */ /* 0x000fea0003800000 */
.L_x_2240:
        /* <DEDUP_REMOVED lines=16> */
.L_x_2265:
[----:B------:R-:W-:Y:S05]  /*7d60*/  BRA `(.L_x_2241) ;  /* 0x0000000000987947 */ /* 0x000fea0003800000 */
.L_x_2264:
        /* <DEDUP_REMOVED lines=13> */
.L_x_2267:
[----:B------:R-:W-:Y:S05]  /*7e40*/  BSYNC.RECONVERGENT B0 ;  /* 0x0000000000007941 */ /* 0x000fea0003800200 */
.L_x_2266:
[----:B------:R-:W-:-:S05]  /*7e50*/  LOP3.LUT R3, R0, 0x80, R3, 0xf8, !PT ;  /* 0x0000008000037812 */ /* 0x000fca00078ef803 */
[----:B------:R1:W-:Y:S01]  /*7e60*/  STG.E.U8 desc[UR36][R8.64], R3 ;  /* 0x0000000308007986 */ /* 0x0003e2000c101124 */
[----:B------:R-:W-:Y:S05]  /*7e70*/  BRA `(.L_x_2241) ;  /* 0x0000000000547947 */ /* 0x000fea0003800000 */
.L_x_2263:
        /* <DEDUP_REMOVED lines=12> */
.L_x_2269:
[----:B------:R-:W-:Y:S01]  /*7f40*/  IMAD.MOV.U32 R0, RZ, RZ, 0x7f ;  /* 0x0000007fff007424 */ /* 0x000fe200078e00ff */
[----:B------:R-:W-:-:S04]  /*7f50*/  ISETP.GT.U32.AND P0, PT, R4, 0x7f800000, PT ;  /* 0x7f8000000400780c */ /* 0x000fc80003f04070 */
[----:B------:R-:W-:-:S09]  /*7f60*/  SEL R0, R0, 0x7c, P0 ;  /* 0x0000007c00007807 */ /* 0x000fd20000000000 */
.L_x_2270:
[----:B------:R-:W-:Y:S05]  /*7f70*/  BSYNC.RECONVERGENT B0 ;  /* 0x0000000000007941 */ /* 0x000fea0003800200 */
.L_x_2268:
[----:B------:R-:W-:-:S04]  /*7f80*/  SHF.R.U32.HI R3, RZ, 0x18, R3 ;  /* 0x00000018ff037819 */ /* 0x000fc80000011603 */
[----:B------:R-:W-:-:S05]  /*7f90*/  LOP3.LUT R3, R0, 0x80, R3, 0xf8, !PT ;  /* 0x0000008000037812 */ /* 0x000fca00078ef803 */
[----:B------:R0:W-:Y:S01]  /*7fa0*/  STG.E.U8 desc[UR36][R8.64], R3 ;  /* 0x0000000308007986 */ /* 0x0001e2000c101124 */
[----:B------:R-:W-:Y:S05]  /*7fb0*/  BRA `(.L_x_2241) ;  /* 0x0000000000047947 */ /* 0x000fea0003800000 */
.L_x_2262:
[----:B------:R2:W-:Y:S02]  /*7fc0*/  STG.E.U16 desc[UR36][R8.64], R22 ;  /* 0x0000001608007986 */ /* 0x0005e4000c101524 */
.L_x_2241:
[----:B------:R-:W-:-:S07]  /*7fd0*/  VIADD R25, R25, 0x80 ;  /* 0x0000008019197836 */ /* 0x000fce0000000000 */
.L_x_2198:
[----:B------:R-:W-:-:S13]  /*7fe0*/  ISETP.GE.AND P0, PT, R25, R16, PT ;  /* 0x000000101900720c */ /* 0x000fda0003f06270 */
[----:B------:R-:W-:Y:S05]  /*7ff0*/  @P0 BREAK.RELIABLE B6 ;  /* 0x0000000000060942 */ /* 0x000fea0003800100 */
[----:B------:R-:W-:Y:S05]  /*8000*/  @P0 BRA `(.L_x_2235) ;  /* 0x0000000c00dc0947 */ /* 0x000fea0003800000 */
[----:B------:R-:W-:Y:S05]  /*8010*/  BSYNC.RELIABLE B6 ;  /* 0x0000000000067941 */ /* 0x000fea0003800100 */
.L_x_2197:
        /* <DEDUP_REMOVED lines=19> */
[----:B------:R-:W0:Y:S02]  /*8150*/  F2I.FTZ.TRUNC.NTZ R17, R17 ;  /* 0x0000001100117305 */ /* 0x000e24000021f100 */
[----:B0-----:R0:W-:Y:S01]  /*8160*/  STG.E.U8 desc[UR36][R8.64], R17 ;  /* 0x0000001108007986 */ /* 0x0011e2000c101124 */
[----:B------:R-:W-:Y:S05]  /*8170*/  BRA `(.L_x_2276) ;  /* 0x0000000c007c7947 */ /* 0x000fea0003800000 */
.L_x_2274:
[----:B------:R-:W-:-:S06]  /*8180*/  IMAD.U32 R5, R17, 0x10000, RZ ;  /* 0x0001000011057824 */ /* 0x000fcc00078e00ff */
[----:B------:R-:W0:Y:S02]  /*8190*/  F2I.S64.TRUNC R4, R5 ;  /* 0x0000000500047311 */ /* 0x000e24000020d900 */
[----:B0-----:R0:W-:Y:S01]  /*81a0*/  STG.E.U8 desc[UR36][R8.64], R4 ;  /* 0x0000000408007986 */ /* 0x0011e2000c101124 */
[----:B------:R-:W-:Y:S05]  /*81b0*/  BRA `(.L_x_2276) ;  /* 0x0000000c006c7947 */ /* 0x000fea0003800000 */
.L_x_2273:
        /* <DEDUP_REMOVED lines=10> */
.L_x_2278:
[----:B------:R-:W-:-:S06]  /*8260*/  IMAD.U32 R17, R17, 0x10000, RZ ;  /* 0x0001000011117824 */ /* 0x000fcc00078e00ff */
[----:B------:R-:W0:Y:S02]  /*8270*/  F2I.FTZ.TRUNC.NTZ R17, R17 ;  /* 0x0000001100117305 */ /* 0x000e24000021f100 */
[----:B0-----:R0:W-:Y:S01]  /*8280*/  STG.E desc[UR36][R8.64], R17 ;  /* 0x0000001108007986 */ /* 0x0011e2000c101924 */
[----:B------:R-:W-:Y:S05]  /*8290*/  BRA `(.L_x_2276) ;  /* 0x0000000c00347947 */ /* 0x000fea0003800000 */
.L_x_2277:
[----:B------:R-:W-:-:S06]  /*82a0*/  IMAD.U32 R17, R17, 0x10000, RZ ;  /* 0x0001000011117824 */ /* 0x000fcc00078e00ff */
[----:B------:R-:W0:Y:S02]  /*82b0*/  F2I.FTZ.TRUNC.NTZ R17, R17 ;  /* 0x0000001100117305 */ /* 0x000e24000021f100 */
[----:B0-----:R0:W-:Y:S01]  /*82c0*/  STG.E.U16 desc[UR36][R8.64], R17 ;  /* 0x0000001108007986 */ /* 0x0011e2000c101524 */
[----:B------:R-:W-:Y:S05]  /*82d0*/  BRA `(.L_x_2276) ;  /* 0x0000000c00247947 */ /* 0x000fea0003800000 */
.L_x_2272:
        /* <DEDUP_REMOVED lines=9> */
.L_x_2280:
[----:B------:R-:W-:-:S05]  /*8370*/  IMAD.U32 R0, R17, 0x10000, RZ ;  /* 0x0001000011007824 */ /* 0x000fca00078e00ff */
[----:B------:R-:W-:-:S05]  /*8380*/  F2FP.F16.F32.PACK_AB R0, RZ, R0 ;  /* 0x00000000ff00723e */ /* 0x000fca00000000ff */
[----:B------:R0:W-:Y:S01]  /*8390*/  STG.E.U16 desc[UR36][R8.64], R0 ;  /* 0x0000000008007986 */ /* 0x0001e2000c101524 */
[----:B------:R-:W-:Y:S05]  /*83a0*/  BRA `(.L_x_2276) ;  /* 0x0000000800f07947 */ /* 0x000fea0003800000 */
.L_x_2279:
        /* <DEDUP_REMOVED lines=10> */
.L_x_2282:
[----:B------:R-:W-:-:S05]  /*8450*/  IMAD.U32 R17, R17, 0x10000, RZ ;  /* 0x0001000011117824 */ /* 0x000fca00078e00ff */
[----:B------:R-:W-:-:S04]  /*8460*/  F2FP.F16.F32.PACK_AB R3, RZ, R17 ;  /* 0x00000011ff03723e */ /* 0x000fc800000000ff */
[----:B------:R-:W-:-:S05]  /*8470*/  PRMT R3, R3, 0x5410, RZ ;  /* 0x0000541003037816 */ /* 0x000fca00000000ff */
[----:B------:R0:W-:Y:S01]  /*8480*/  STG.E desc[UR36][R8.64], R3 ;  /* 0x0000000308007986 */ /* 0x0001e2000c101924 */
[----:B------:R-:W-:Y:S05]  /*8490*/  BRA `(.L_x_2276) ;  /* 0x0000000800b47947 */ /* 0x000fea0003800000 */
.L_x_2281:
[----:B------:R-:W-:-:S04]  /*84a0*/  IMAD.U32 R4, R17, 0x10000, RZ ;  /* 0x0001000011047824 */ /* 0x000fc800078e00ff */
[----:B------:R-:W-:-:S06]  /*84b0*/  FMUL.FTZ R4, R4, 1 ;  /* 0x3f80000004047820 */ /* 0x000fcc0000410000 */
[----:B------:R-:W0:Y:S02]  /*84c0*/  F2F.F64.F32 R4, R4 ;  /* 0x0000000400047310 */ /* 0x000e240000201800 */
[----:B0-----:R0:W-:Y:S01]  /*84d0*/  STG.E.64 desc[UR36][R8.64], R4 ;  /* 0x0000000408007986 */ /* 0x0011e2000c101b24 */
[----:B------:R-:W-:Y:S05]  /*84e0*/  BRA `(.L_x_2276) ;  /* 0x0000000800a07947 */ /* 0x000fea0003800000 */
.L_x_2271:
        /* <DEDUP_REMOVED lines=14> */
.L_x_2286:
        /* <DEDUP_REMOVED lines=17> */
.L_x_2289:
[----:B------:R-:W-:-:S04]  /*86e0*/  SHF.R.U32.HI R3, RZ, 0x18, R17 ;  /* 0x00000018ff037819 */ /* 0x000fc80000011611 */
[----:B------:R-:W-:-:S04]  /*86f0*/  LOP3.LUT R0, R0, 0x80, R3, 0xf8, !PT ;  /* 0x0000008000007812 */ /* 0x000fc800078ef803 */
[----:B------:R-:W-:-:S07]  /*8700*/  PRMT R4, R0, 0x7610, R4 ;  /* 0x0000761000047816 */ /* 0x000fce0000000004 */
.L_x_2288:
[----:B------:R-:W-:Y:S05]  /*8710*/  BSYNC.RECONVERGENT B0 ;  /* 0x0000000000007941 */ /* 0x000fea0003800200 */
.L_x_2287:
[----:B------:R0:W-:Y:S01]  /*8720*/  STG.E.U8 desc[UR36][R8.64], R4 ;  /* 0x0000000408007986 */ /* 0x0001e2000c101124 */
[----:B------:R-:W-:Y:S05]  /*8730*/  BRA `(.L_x_2276) ;  /* 0x00000008000c7947 */ /* 0x000fea0003800000 */
.L_x_2285:
        /* <DEDUP_REMOVED lines=17> */
.L_x_2292:
[----:B------:R-:W-:-:S04]  /*8850*/  SHF.R.U32.HI R3, RZ, 0x18, R17 ;  /* 0x00000018ff037819 */ /* 0x000fc80000011611 */
[----:B------:R-:W-:-:S04]  /*8860*/  LOP3.LUT R0, R0, 0x80, R3, 0xf8, !PT ;  /* 0x0000008000007812 */ /* 0x000fc800078ef803 */
[----:B------:R-:W-:-:S07]  /*8870*/  PRMT R4, R0, 0x7610, R4 ;  /* 0x0000761000047816 */ /* 0x000fce0000000004 */
.L_x_2291:
[----:B------:R-:W-:Y:S05]  /*8880*/  BSYNC.RECONVERGENT B0 ;  /* 0x0000000000007941 */ /* 0x000fea0003800200 */
.L_x_2290:
[----:B------:R0:W-:Y:S01]  /*8890*/  STG.E.U8 desc[UR36][R8.64], R4 ;  /* 0x0000000408007986 */ /* 0x0001e2000c101124 */
[----:B------:R-:W-:Y:S05]  /*88a0*/  BRA `(.L_x_2276) ;  /* 0x0000000400b07947 */ /* 0x000fea0003800000 */
.L_x_2284:
        /* <DEDUP_REMOVED lines=22> */
.L_x_2294:
[----:B------:R-:W-:-:S06]  /*8a10*/  IMAD.U32 R4, R17, 0x10000, RZ ;  /* 0x0001000011047824 */ /* 0x000fcc00078e00ff */
[----:B------:R-:W0:Y:S02]  /*8a20*/  F2I.U64.TRUNC R4, R4 ;  /* 0x0000000400047311 */ /* 0x000e24000020d800 */
[----:B0-----:R0:W-:Y:S01]  /*8a30*/  STG.E.64 desc[UR36][R8.64], R4 ;  /* 0x0000000408007986 */ /* 0x0011e2000c101b24 */
[----:B------:R-:W-:Y:S05]  /*8a40*/  BRA `(.L_x_2276) ;  /* 0x0000000400487947 */ /* 0x000fea0003800000 */
.L_x_2293:
[----:B------:R-:W-:-:S06]  /*8a50*/  IMAD.U32 R17, R17, 0x10000, RZ ;  /* 0x0001000011117824 */ /* 0x000fcc00078e00ff */
[----:B------:R-:W0:Y:S02]  /*8a60*/  F2I.FTZ.U32.TRUNC.NTZ R17, R17 ;  /* 0x0000001100117305 */ /* 0x000e24000021f000 */
[----:B0-----:R0:W-:Y:S01]  /*8a70*/  STG.E desc[UR36][R8.64], R17 ;  /* 0x0000001108007986 */ /* 0x0011e2000c101924 */
[----:B------:R-:W-:Y:S05]  /*8a80*/  BRA `(.L_x_2276) ;  /* 0x0000000400387947 */ /* 0x000fea0003800000 */
.L_x_2283:
        /* <DEDUP_REMOVED lines=11> */
.L_x_2296:
[----:B------:R-:W-:Y:S01]  /*8b40*/  IMAD.U32 R17, R17, 0x10000, RZ ;  /* 0x0001000011117824 */ /* 0x000fe200078e00ff */
[----:B------:R-:W-:-:S03]  /*8b50*/  CS2R R6, SRZ ;  /* 0x0000000000067805 */ /* 0x000fc6000001ff00 */
[----:B------:R-:W-:-:S06]  /*8b60*/  FMUL.FTZ R4, R17, 1 ;  /* 0x3f80000011047820 */ /* 0x000fcc0000410000 */
[----:B------:R-:W0:Y:S02]  /*8b70*/  F2F.F64.F32 R4, R4 ;  /* 0x0000000400047310 */ /* 0x000e240000201800 */
[----:B0-----:R4:W-:Y:S01]  /*8b80*/  STG.E.128 desc[UR36][R8.64], R4 ;  /* 0x0000000408007986 */ /* 0x0019e2000c101d24 */
[----:B------:R-:W-:Y:S05]  /*8b90*/  BRA `(.L_x_2276) ;  /* 0x0000000000f47947 */ /* 0x000fea0003800000 */
.L_x_2295:
[----:B------:R-:W-:-:S13]  /*8ba0*/  ISETP.NE.AND P0, PT, R0, 0xf, PT ;  /* 0x0000000f0000780c */ /* 0x000fda0003f05270 */
[----:B------:R-:W-:Y:S05]  /*8bb0*/  @!P0 BRA `(.L_x_2297) ;  /* 0x0000000000e88947 */ /* 0x000fea0003800000 */
[----:B------:R-:W-:-:S13]  /*8bc0*/  ISETP.NE.AND P0, PT, R0, 0x17, PT ;  /* 0x000000170000780c */ /* 0x000fda0003f05270 */
[----:B------:R-:W-:Y:S05]  /*8bd0*/  @!P0 BRA `(.L_x_2298) ;  /* 0x0000000000908947 */ /* 0x000fea0003800000 */
[----:B------:R-:W-:-:S13]  /*8be0*/  ISETP.NE.AND P0, PT, R0, 0x18, PT ;  /* 0x000000180000780c */ /* 0x000fda0003f05270 */
[----:B------:R-:W-:Y:S05]  /*8bf0*/  @!P0 BRA `(.L_x_2299) ;  /* 0x0000000000448947 */ /* 0x000fea0003800000 */
.L_x_2275:
        /* <DEDUP_REMOVED lines=16> */
.L_x_2300:
[----:B------:R-:W-:Y:S05]  /*8d00*/  BRA `(.L_x_2276) ;  /* 0x0000000000987947 */ /* 0x000fea0003800000 */
.L_x_2299:
        /* <DEDUP_REMOVED lines=13> */
.L_x_2302:
[----:B------:R-:W-:Y:S05]  /*8de0*/  BSYNC.RECONVERGENT B0 ;  /* 0x0000000000007941 */ /* 0x000fea0003800200 */
.L_x_2301:
[----:B------:R-:W-:-:S05]  /*8df0*/  LOP3.LUT R3, R0, 0x80, R3, 0xf8, !PT ;  /* 0x0000008000037812 */ /* 0x000fca00078ef803 */
[----:B------:R2:W-:Y:S01]  /*8e00*/  STG.E.U8 desc[UR36][R8.64], R3 ;  /* 0x0000000308007986 */ /* 0x0005e2000c101124 */
[----:B------:R-:W-:Y:S05]  /*8e10*/  BRA `(.L_x_2276) ;  /* 0x0000000000547947 */ /* 0x000fea0003800000 */
.L_x_2298:
        /* <DEDUP_REMOVED lines=12> */
.L_x_2304:
[----:B------:R-:W-:Y:S01]  /*8ee0*/  IMAD.MOV.U32 R0, RZ, RZ, 0x7f ;  /* 0x0000007fff007424 */ /* 0x000fe200078e00ff */
[----:B------:R-:W-:-:S04]  /*8ef0*/  ISETP.GT.U32.AND P0, PT, R4, 0x7f800000, PT ;  /* 0x7f8000000400780c */ /* 0x000fc80003f04070 */
[----:B------:R-:W-:-:S09]  /*8f00*/  SEL R0, R0, 0x7c, P0 ;  /* 0x0000007c00007807 */ /* 0x000fd20000000000 */
.L_x_2305:
[----:B------:R-:W-:Y:S05]  /*8f10*/  BSYNC.RECONVERGENT B0 ;  /* 0x0000000000007941 */ /* 0x000fea0003800200 */
.L_x_2303:
[----:B------:R-:W-:-:S04]  /*8f20*/  SHF.R.U32.HI R3, RZ, 0x18, R3 ;  /* 0x00000018ff037819 */ /* 0x000fc80000011603 */
[----:B------:R-:W-:-:S05]  /*8f30*/  LOP3.LUT R3, R0, 0x80, R3, 0xf8, !PT ;  /* 0x0000008000037812 */ /* 0x000fca00078ef803 */
[----:B------:R1:W-:Y:S01]  /*8f40*/  STG.E.U8 desc[UR36][R8.64], R3 ;  /* 0x0000000308007986 */ /* 0x0003e2000c101124 */
[----:B------:R-:W-:Y:S05]  /*8f50*/  BRA `(.L_x_2276) ;  /* 0x0000000000047947 */ /* 0x000fea0003800000 */
.L_x_2297:
[----:B------:R0:W-:Y:S02]  /*8f60*/  STG.E.U16 desc[UR36][R8.64], R17 ;  /* 0x0000001108007986 */ /* 0x0001e4000c101524 */
.L_x_2276:
[----:B------:R-:W-:-:S07]  /*8f70*/  VIADD R25, R25, 0x80 ;  /* 0x0000008019197836 */ /* 0x000fce0000000000 */
.L_x_2235:
[----:B------:R-:W-:Y:S05]  /*8f80*/  BSYNC.RECONVERGENT B7 ;  /* 0x0000000000077941 */ /* 0x000fea0003800200 */
.L_x_2196:
[----:B------:R-:W-:-:S13]  /*8f90*/  ISETP.GE.AND P0, PT, R25, R16, PT ;  /* 0x000000101900720c */ /* 0x000fda0003f06270 */
[----:B------:R-:W-:Y:S05]  /*8fa0*/  @P0 EXIT ;  /* 0x000000000000094d */ /* 0x000fea0003800000 */
[----:B01-34-:R-:W0:Y:S01]  /*8fb0*/  LDC.64 R4, c[0x0][0x388] ;  /* 0x0000e200ff047b82 */ /* 0x01be220000000a00 */
[----:B------:R-:W2:Y:S01]  /*8fc0*/  LDCU UR4, c[0x0][0x3a8] ;  /* 0x00007500ff0477ac */ /* 0x000ea20008000800 */
[----:B------:R-:W-:Y:S01]  /*8fd0*/  PRMT R0, R19, 0x9910, RZ ;  /* 0x0000991013007816 */ /* 0x000fe200000000ff */
[----:B------:R-:W-:-:S03]  /*8fe0*/  IMAD R2, R2, 0x200, R25 ;  /* 0x0000020002027824 */ /* 0x000fc600078e0219 */
[----:B------:R-:W-:Y:S01]  /*8ff0*/  ISETP.GT.AND P1, PT, R0, 0x9, PT ;  /* 0x000000090000780c */ /* 0x000fe20003f24270 */
[----:B--2---:R-:W-:-:S05]  /*9000*/  IMAD R3, R2, UR4, RZ ;  /* 0x0000000402037c24 */ /* 0x004fca000f8e02ff */
[----:B0-----:R-:W-:-:S05]  /*9010*/  IADD3 R2, P0, PT, R3, R4, RZ ;  /* 0x0000000403027210 */ /* 0x001fca0007f1e0ff */
        /* <DEDUP_REMOVED lines=12> */
[----:B0-----:R-:W-:Y:S01]  /*90e0*/  STG.E.U8 desc[UR36][R2.64], R5 ;  /* 0x0000000502007986 */ /* 0x001fe2000c101124 */
[----:B------:R-:W-:Y:S05]  /*90f0*/  EXIT ;  /* 0x000000000000794d */ /* 0x000fea0003800000 */
.L_x_2309:
[----:B------:R-:W-:-:S06]  /*9100*/  IMAD.U32 R5, R18, 0x10000, RZ ;  /* 0x0001000012057824 */ /* 0x000fcc00078e00ff */
[----:B------:R-:W0:Y:S02]  /*9110*/  F2I.S64.TRUNC R4, R5 ;  /* 0x0000000500047311 */ /* 0x000e24000020d900 */
[----:B0-----:R-:W-:Y:S01]  /*9120*/  STG.E.U8 desc[UR36][R2.64], R4 ;  /* 0x0000000402007986 */ /* 0x001fe2000c101124 */
[----:B------:R-:W-:Y:S05]  /*9130*/  EXIT ;  /* 0x000000000000794d */ /* 0x000fea0003800000 */
.L_x_2308:
        /* <DEDUP_REMOVED lines=8> */
[----:B0-----:R-:W-:Y:S01]  /*91c0*/  STG.E.64 desc[UR36][R2.64], R4 ;  /* 0x0000000402007986 */ /* 0x001fe2000c101b24 */
[----:B------:R-:W-:Y:S05]  /*91d0*/  EXIT ;  /* 0x000000000000794d */ /* 0x000fea0003800000 */
.L_x_2312:
[----:B------:R-:W-:-:S04]  /*91e0*/  IMAD.U32 R18, R18, 0x10000, RZ ;  /* 0x0001000012127824 */ /* 0x000fc800078e00ff */
[----:B------:R-:W0:Y:S02]  /*91f0*/  F2I.FTZ.TRUNC.NTZ R5, R18 ;  /* 0x0000001200057305 */ /* 0x000e24000021f100 */
[----:B0-----:R-:W-:Y:S01]  /*9200*/  STG.E desc[UR36][R2.64], R5 ;  /* 0x0000000502007986 */ /* 0x001fe2000c101924 */
[----:B------:R-:W-:Y:S05]  /*9210*/  EXIT ;  /* 0x000000000000794d */ /* 0x000fea0003800000 */
.L_x_2311:
[----:B------:R-:W-:-:S04]  /*9220*/  IMAD.U32 R18, R18, 0x10000, RZ ;  /* 0x0001000012127824 */ /* 0x000fc800078e00ff */
[----:B------:R-:W0:Y:S02]  /*9230*/  F2I.FTZ.TRUNC.NTZ R5, R18 ;  /* 0x0000001200057305 */ /* 0x000e24000021f100 */
[----:B0-----:R-:W-:Y:S01]  /*9240*/  STG.E.U16 desc[UR36][R2.64], R5 ;  /* 0x0000000502007986 */ /* 0x001fe2000c101524 */
[----:B------:R-:W-:Y:S05]  /*9250*/  EXIT ;  /* 0x000000000000794d */ /* 0x000fea0003800000 */
.L_x_2307:
        /* <DEDUP_REMOVED lines=9> */
.L_x_2314:
[----:B------:R-:W-:-:S05]  /*92f0*/  IMAD.U32 R0, R18, 0x10000, RZ ;  /* 0x0001000012007824 */ /* 0x000fca00078e00ff */
[----:B------:R-:W-:-:S05]  /*9300*/  F2FP.F16.F32.PACK_AB R0, RZ, R0 ;  /* 0x00000000ff00723e */ /* 0x000fca00000000ff */
[----:B------:R-:W-:Y:S01]  /*9310*/  STG.E.U16 desc[UR36][R2.64], R0 ;  /* 0x0000000002007986 */ /* 0x000fe2000c101524 */
[----:B------:R-:W-:Y:S05]  /*9320*/  EXIT ;  /* 0x000000000000794d */ /* 0x000fea0003800000 */
.L_x_2313:
        /* <DEDUP_REMOVED lines=10> */
.L_x_2316:
[----:B------:R-:W-:-:S05]  /*93d0*/  IMAD.U32 R18, R18, 0x10000, RZ ;  /* 0x0001000012127824 */ /* 0x000fca00078e00ff */
[----:B------:R-:W-:-:S04]  /*93e0*/  F2FP.F16.F32.PACK_AB R5, RZ, R18 ;  /* 0x00000012ff05723e */ /* 0x000fc800000000ff */
[----:B------:R-:W-:-:S05]  /*93f0*/  PRMT R5, R5, 0x5410, RZ ;  /* 0x0000541005057816 */ /* 0x000fca00000000ff */
[----:B------:R-:W-:Y:S01]  /*9400*/  STG.E desc[UR36][R2.64], R5 ;  /* 0x0000000502007986 */ /* 0x000fe2000c101924 */
[----:B------:R-:W-:Y:S05]  /*9410*/  EXIT ;  /* 0x000000000000794d */ /* 0x000fea0003800000 */
.L_x_2315:
[----:B------:R-:W-:-:S04]  /*9420*/  IMAD.U32 R4, R18, 0x10000, RZ ;  /* 0x0001000012047824 */ /* 0x000fc800078e00ff */
[----:B------:R-:W-:-:S06]  /*9430*/  FMUL.FTZ R4, R4, 1 ;  /* 0x3f80000004047820 */ /* 0x000fcc0000410000 */
[----:B------:R-:W0:Y:S02]  /*9440*/  F2F.F64.F32 R4, R4 ;  /* 0x0000000400047310 */ /* 0x000e240000201800 */
[----:B0-----:R-:W-:Y:S01]  /*9450*/  STG.E.64 desc[UR36][R2.64], R4 ;  /* 0x0000000402007986 */ /* 0x001fe2000c101b24 */
[----:B------:R-:W-:Y:S05]  /*9460*/  EXIT ;  /* 0x000000000000794d */ /* 0x000fea0003800000 */
.L_x_2306:
        /* <DEDUP_REMOVED lines=12> */
[----:B0-----:R-:W-:Y:S01]  /*9530*/  STG.E.U16 desc[UR36][R2.64], R5 ;  /* 0x0000000502007986 */ /* 0x001fe2000c101524 */
[----:B------:R-:W-:Y:S05]  /*9540*/  EXIT ;  /* 0x000000000000794d */ /* 0x000fea0003800000 */
.L_x_2320:
        /* <DEDUP_REMOVED lines=18> */
.L_x_2323:
[----:B------:R-:W-:-:S04]  /*9670*/  SHF.R.U32.HI R5, RZ, 0x18, R5 ;  /* 0x00000018ff057819 */ /* 0x000fc80000011605 */
[----:B------:R-:W-:-:S07]  /*9680*/  LOP3.LUT R0, R0, 0x80, R5, 0xf8, !PT ;  /* 0x0000008000007812 */ /* 0x000fce00078ef805 */
.L_x_2322:
[----:B------:R-:W-:Y:S05]  /*9690*/  BSYNC.RECONVERGENT B0 ;  /* 0x0000000000007941 */ /* 0x000fea0003800200 */
.L_x_2321:
[----:B------:R-:W-:Y:S01]  /*96a0*/  STG.E.U8 desc[UR36][R2.64], R0 ;  /* 0x0000000002007986 */ /* 0x000fe2000c101124 */
[----:B------:R-:W-:Y:S05]  /*96b0*/  EXIT ;  /* 0x000000000000794d */ /* 0x000fea0003800000 */
.L_x_2319:
        /* <DEDUP_REMOVED lines=18> */
.L_x_2326:
[----:B------:R-:W-:-:S04]  /*97e0*/  SHF.R.U32.HI R5, RZ, 0x18, R5 ;  /* 0x00000018ff057819 */ /* 0x000fc80000011605 */
[----:B------:R-:W-:-:S07]  /*97f0*/  LOP3.LUT R0, R0, 0x80, R5, 0xf8, !PT ;  /* 0x0000008000007812 */ /* 0x000fce00078ef805 */
.L_x_2325:
[----:B------:R-:W-:Y:S05]  /*9800*/  BSYNC.RECONVERGENT B0 ;  /* 0x0000000000007941 */ /* 0x000fea0003800200 */
.L_x_2324:
[----:B------:R-:W-:Y:S01]  /*9810*/  STG.E.U8 desc[UR36][R2.64], R0 ;  /* 0x0000000002007986 */ /* 0x000fe2000c101124 */
[----:B------:R-:W-:Y:S05]  /*9820*/  EXIT ;  /* 0x000000000000794d */ /* 0x000fea0003800000 */
.L_x_2318:
        /* <DEDUP_REMOVED lines=22> */
.L_x_2328:
[----:B------:R-:W-:-:S06]  /*9990*/  IMAD.U32 R4, R18, 0x10000, RZ ;  /* 0x0001000012047824 */ /* 0x000fcc00078e00ff */
[----:B------:R-:W0:Y:S02]  /*99a0*/  F2I.U64.TRUNC R4, R4 ;  /* 0x0000000400047311 */ /* 0x000e24000020d800 */
[----:B0-----:R-:W-:Y:S01]  /*99b0*/  STG.E.64 desc[UR36][R2.64], R4 ;  /* 0x0000000402007986 */ /* 0x001fe2000c101b24 */
[----:B------:R-:W-:Y:S05]  /*99c0*/  EXIT ;  /* 0x000000000000794d */ /* 0x000fea0003800000 */
.L_x_2327:
[----:B------:R-:W-:-:S04]  /*99d0*/  IMAD.U32 R18, R18, 0x10000, RZ ;  /* 0x0001000012127824 */ /* 0x000fc800078e00ff */
[----:B------:R-:W0:Y:S02]  /*99e0*/  F2I.FTZ.U32.TRUNC.NTZ R5, R18 ;  /* 0x0000001200057305 */ /* 0x000e24000021f000 */
[----:B0-----:R-:W-:Y:S01]  /*99f0*/  STG.E desc[UR36][R2.64], R5 ;  /* 0x0000000502007986 */ /* 0x001fe2000c101924 */
[----:B------:R-:W-:Y:S05]  /*9a00*/  EXIT ;  /* 0x000000000000794d */ /* 0x000fea0003800000 */
.L_x_2317:
        /* <DEDUP_REMOVED lines=11> */
.L_x_2330:
[----:B------:R-:W-:Y:S01]  /*9ac0*/  IMAD.U32 R18, R18, 0x10000, RZ ;  /* 0x0001000012127824 */ /* 0x000fe200078e00ff */
[----:B------:R-:W-:-:S03]  /*9ad0*/  CS2R R6, SRZ ;  /* 0x0000000000067805 */ /* 0x000fc6000001ff00 */
[----:B------:R-:W-:-:S06]  /*9ae0*/  FMUL.FTZ R4, R18, 1 ;  /* 0x3f80000012047820 */ /* 0x000fcc0000410000 */
[----:B------:R-:W0:Y:S02]  /*9af0*/  F2F.F64.F32 R4, R4 ;  /* 0x0000000400047310 */ /* 0x000e240000201800 */
[----:B0-----:R-:W-:Y:S01]  /*9b00*/  STG.E.128 desc[UR36][R2.64], R4 ;  /* 0x0000000402007986 */ /* 0x001fe2000c101d24 */
[----:B------:R-:W-:Y:S05]  /*9b10*/  EXIT ;  /* 0x000000000000794d */ /* 0x000fea0003800000 */
.L_x_2329:
[----:B------:R-:W-:-:S13]  /*9b20*/  ISETP.NE.AND P0, PT, R0, 0xf, PT ;  /* 0x0000000f0000780c */ /* 0x000fda0003f05270 */
[----:B------:R-:W-:Y:S05]  /*9b30*/  @!P0 BRA `(.L_x_2331) ;  /* 0x0000000000e88947 */ /* 0x000fea0003800000 */
[----:B------:R-:W-:-:S13]  /*9b40*/  ISETP.NE.AND P0, PT, R0, 0x17, PT ;  /* 0x000000170000780c */ /* 0x000fda0003f05270 */
[----:B------:R-:W-:Y:S05]  /*9b50*/  @!P0 BRA `(.L_x_2332) ;  /* 0x0000000000908947 */ /* 0x000fea0003800000 */
[----:B------:R-:W-:-:S13]  /*9b60*/  ISETP.NE.AND P0, PT, R0, 0x18, PT ;  /* 0x000000180000780c */ /* 0x000fda0003f05270 */
[----:B------:R-:W-:Y:S05]  /*9b70*/  @!P0 BRA `(.L_x_2333) ;  /* 0x0000000000448947 */ /* 0x000fea0003800000 */
.L_x_2310:
[----:B------:R-:W-:Y:S01]  /*9b80*/  MOV R0, 0x0 ;  /* 0x0000000000007802 */ /* 0x000fe20000000f00 */
[----:B------:R-:W0:Y:S01]  /*9b90*/  LDCU.64 UR4, c[0x4][0x178] ;  /* 0x01002f00ff0477ac */ /* 0x000e220008000a00 */
[----:B------:R-:W-:Y:S02]  /*9ba0*/  IMAD.MOV.U32 R8, RZ, RZ, 0x65 ;  /* 0x00000065ff087424 */ /* 0x000fe400078e00ff */
[----:B------:R1:W2:Y:S01]  /*9bb0*/  LDC.64 R2, c[0x4][R0] ;  /* 0x0100000000027b82 */ /* 0x0002a20000000a00 */
[----:B------:R-:W3:Y:S01]  /*9bc0*/  LDCU.64 UR6, c[0x4][0x180] ;  /* 0x01003000ff0677ac */ /* 0x000ee20008000a00 */
[----:B------:R-:W-:Y:S02]  /*9bd0*/  IMAD.MOV.U32 R12, RZ, RZ, 0x1 ;  /* 0x00000001ff0c7424 */ /* 0x000fe400078e00ff */
[----:B------:R-:W-:Y:S01]  /*9be0*/  IMAD.MOV.U32 R13, RZ, RZ, RZ ;  /* 0x000000ffff0d7224 */ /* 0x000fe200078e00ff */
[----:B------:R-:W4:Y:S01]  /*9bf0*/  LDCU.64 UR8, c[0x4][0x90] ;  /* 0x01001200ff0877ac */ /* 0x000f220008000a00 */
[----:B0-----:R-:W-:-:S02]  /*9c00*/  IMAD.U32 R4, RZ, RZ, UR4 ;  /* 0x00000004ff047e24 */ /* 0x001fc4000f8e00ff */
[----:B------:R-:W-:Y:S02]  /*9c10*/  IMAD.U32 R5, RZ, RZ, UR5 ;  /* 0x00000005ff057e24 */ /* 0x000fe4000f8e00ff */
[----:B---3--:R-:W-:Y:S02]  /*9c20*/  IMAD.U32 R6, RZ, RZ, UR6 ;  /* 0x00000006ff067e24 */ /* 0x008fe4000f8e00ff */
[----:B------:R-:W-:Y:S02]  /*9c30*/  IMAD.U32 R7, RZ, RZ, UR7 ;  /* 0x00000007ff077e24 */ /* 0x000fe4000f8e00ff */
[----:B----4-:R-:W-:Y:S02]  /*9c40*/  IMAD.U32 R10, RZ, RZ, UR8 ;  /* 0x00000008ff0a7e24 */ /* 0x010fe4000f8e00ff */
[----:B-1----:R-:W-:-:S07]  /*9c50*/  IMAD.U32 R11, RZ, RZ, UR9 ;  /* 0x00000009ff0b7e24 */ /* 0x002fce000f8e00ff */
[----:B------:R-:W-:-:S07]  /*9c60*/  LEPC R20, `(.L_x_2334) ;  /* 0x000000001014794e */ /* 0x000fce0000000000 */
[----:B--2---:R-:W-:Y:S05]  /*9c70*/  CALL.ABS.NOINC R2 ;  /* 0x0000000002007343 */ /* 0x004fea0003c00000 */
.L_x_2334:
[----:B------:R-:W-:Y:S05]  /*9c80*/  EXIT ;  /* 0x000000000000794d */ /* 0x000fea0003800000 */
.L_x_2333:
        /* <DEDUP_REMOVED lines=13> */
.L_x_2336:
[----:B------:R-:W-:Y:S05]  /*9d60*/  BSYNC.RECONVERGENT B0 ;  /* 0x0000000000007941 */ /* 0x000fea0003800200 */
.L_x_2335:
[----:B------:R-:W-:-:S05]  /*9d70*/  LOP3.LUT R5, R0, 0x80, R5, 0xf8, !PT ;  /* 0x0000008000057812 */ /* 0x000fca00078ef805 */
[----:B------:R-:W-:Y:S01]  /*9d80*/  STG.E.U8 desc[UR36][R2.64], R5 ;  /* 0x0000000502007986 */ /* 0x000fe2000c101124 */
[----:B------:R-:W-:Y:S05]  /*9d90*/  EXIT ;  /* 0x000000000000794d */ /* 0x000fea0003800000 */
.L_x_2332:
        /* <DEDUP_REMOVED lines=12> */
.L_x_2338:
[----:B------:R-:W-:Y:S01]  /*9e60*/  IMAD.MOV.U32 R0, RZ, RZ, 0x7f ;  /* 0x0000007fff007424 */ /* 0x000fe200078e00ff */
[----:B------:R-:W-:-:S04]  /*9e70*/  ISETP.GT.U32.AND P0, PT, R4, 0x7f800000, PT ;  /* 0x7f8000000400780c */ /* 0x000fc80003f04070 */
[----:B------:R-:W-:-:S09]  /*9e80*/  SEL R0, R0, 0x7c, P0 ;  /* 0x0000007c00007807 */ /* 0x000fd20000000000 */
.L_x_2339:
[----:B------:R-:W-:Y:S05]  /*9e90*/  BSYNC.RECONVERGENT B0 ;  /* 0x0000000000007941 */ /* 0x000fea0003800200 */
.L_x_2337:
[----:B------:R-:W-:-:S04]  /*9ea0*/  SHF.R.U32.HI R5, RZ, 0x18, R5 ;  /* 0x00000018ff057819 */ /* 0x000fc80000011605 */
[----:B------:R-:W-:-:S05]  /*9eb0*/  LOP3.LUT R5, R0, 0x80, R5, 0xf8, !PT ;  /* 0x0000008000057812 */ /* 0x000fca00078ef805 */
[----:B------:R-:W-:Y:S01]  /*9ec0*/  STG.E.U8 desc[UR36][R2.64], R5 ;  /* 0x0000000502007986 */ /* 0x000fe2000c101124 */
[----:B------:R-:W-:Y:S05]  /*9ed0*/  EXIT ;  /* 0x000000000000794d */ /* 0x000fea0003800000 */
.L_x_2331:
[----:B------:R-:W-:Y:S01]  /*9ee0*/  STG.E.U16 desc[UR36][R2.64], R18 ;  /* 0x0000001202007986 */ /* 0x000fe2000c101524 */
[----:B------:R-:W-:Y:S05]  /*9ef0*/  EXIT ;  /* 0x000000000000794d */ /* 0x000fea0003800000 */
.L_x_2340:
        /* <DEDUP_REMOVED lines=16> */
.L_x_37041:


//--------------------- .text._ZN2at6native18elementwise_kernelILi128ELi4EZNS0_22gpu_kernel_impl_nocastINS0_13BUnaryFunctorIN3c108BFloat16ES5_S5_ZZZNS0_15binary_internal21div_floor_kernel_cudaERNS_18TensorIteratorBaseEENKUlvE1_clEvENKUlvE2_clEvEUlS5_S5_E_EEEEvS8_RKT_EUliE_EEviT1_ --------------------------
	.section	.text._ZN2at6native18elementwise_kernelILi128ELi4EZNS0_22gpu_kernel_impl_nocastINS0_13BUnaryFunctorIN3c108BFloat16ES5_S5_ZZZNS0_15binary_internal21div_floor_kernel_cudaERNS_18TensorIteratorBaseEENKUlvE1_clEvENKUlvE2_clEvEUlS5_S5_E_EEEEvS8_RKT_EUliE_EEviT1_,"ax",@progbits
	.align	128
        .global         _ZN2at6native18elementwise_kernelILi128ELi4EZNS0_22gpu_kernel_impl_nocastINS0_13BUnaryFunctorIN3c108BFloat16ES5_S5_ZZZNS0_15binary_internal21div_floor_kernel_cudaERNS_18TensorIteratorBaseEENKUlvE1_clEvENKUlvE2_clEvEUlS5_S5_E_EEEEvS8_RKT_EUliE_EEviT1_
        .type           _ZN2at6native18elementwise_kernelILi128ELi4EZNS0_22gpu_kernel_impl_nocastINS0_13BUnaryFunctorIN3c108BFloat16ES5_S5_ZZZNS0_15binary_internal21div_floor_kernel_cudaERNS_18TensorIteratorBaseEENKUlvE1_clEvENKUlvE2_clEvEUlS5_S5_E_EEEEvS8_RKT_EUliE_EEviT1_,@function
        .size           _ZN2at6native18elementwise_kernelILi128ELi4EZNS0_22gpu_kernel_impl_nocastINS0_13BUnaryFunctorIN3c108BFloat16ES5_S5_ZZZNS0_15binary_internal21div_floor_kernel_cudaERNS_18TensorIteratorBaseEENKUlvE1_clEvENKUlvE2_clEvEUlS5_S5_E_EEEEvS8_RKT_EUliE_EEviT1_,(.L_x_37042 - _ZN2at6native18elementwise_kernelILi128ELi4EZNS0_22gpu_kernel_impl_nocastINS0_13BUnaryFunctorIN3c108BFloat16ES5_S5_ZZZNS0_15binary_internal21div_floor_kernel_cudaERNS_18TensorIteratorBaseEENKUlvE1_clEvENKUlvE2_clEvEUlS5_S5_E_EEEEvS8_RKT_EUliE_EEviT1_)
        .other          _ZN2at6native18elementwise_kernelILi128ELi4EZNS0_22gpu_kernel_impl_nocastINS0_13BUnaryFunctorIN3c108BFloat16ES5_S5_ZZZNS0_15binary_internal21div_floor_kernel_cudaERNS_18TensorIteratorBaseEENKUlvE1_clEvENKUlvE2_clEvEUlS5_S5_E_EEEEvS8_RKT_EUliE_EEviT1_,@"STO_CUDA_ENTRY STV_DEFAULT"
_ZN2at6native18elementwise_kernelILi128ELi4EZNS0_22gpu_kernel_impl_nocastINS0_13BUnaryFunctorIN3c108BFloat16ES5_S5_ZZZNS0_15binary_internal21div_floor_kernel_cudaERNS_18TensorIteratorBaseEENKUlvE1_clEvENKUlvE2_clEvEUlS5_S5_E_EEEEvS8_RKT_EUliE_EEviT1_:
.text._ZN2at6native18elementwise_kernelILi128ELi4EZNS0_22gpu_kernel_impl_nocastINS0_13BUnaryFunctorIN3c108BFloat16ES5_S5_ZZZNS0_15binary_internal21div_floor_kernel_cudaERNS_18TensorIteratorBaseEENKUlvE1_clEvENKUlvE2_clEvEUlS5_S5_E_EEEEvS8_RKT_EUliE_EEviT1_:
[----:B------:R-:W-:Y:S08]  /*0000*/  LDC R1, c[0x0][0x37c] ;  /* 0x0000df00ff017b82 */ /* 0x000ff00000000800 */
[----:B------:R-:W0:Y:S01]  /*0010*/  LDC R4, c[0x0][0x388] ;  /* 0x0000e200ff047b82 */ /* 0x000e220000000800 */
[----:B------:R-:W1:Y:S01]  /*0020*/  S2R R3, SR_TID.X ;  /* 0x0000000000037919 */ /* 0x000e620000002100 */
[----:B------:R-:W2:Y:S06]  /*0030*/  LDCU.64 UR6, c[0x0][0x358] ;  /* 0x00006b00ff0677ac */ /* 0x000eac0008000a00 */
[----:B------:R-:W3:Y:S08]  /*0040*/  S2UR UR4, SR_CTAID.X ;  /* 0x00000000000479c3 */ /* 0x000ef00000002500 */
[----:B------:R-:W4:Y:S01]  /*0050*/  LDC.U16 R0, c[0x0][0x592] ;  /* 0x00016480ff007b82 */ /* 0x000f220000000400 */
        /* <DEDUP_REMOVED lines=9> */
[----:B------:R-:W0:Y:S02]  /*00f0*/  LDC.64 R4, c[0x0][0x588] ;  /* 0x00016200ff047b82 */ /* 0x000e240000000a00 */
[----:B0-----:R0:W5:Y:S01]  /*0100*/  LDG.E.U16 R5, desc[UR6][R4.64] ;  /* 0x0000000604057981 */ /* 0x001162000c1e1500 */
[----:B----4-:R-:W-:-:S04]  /*0110*/  SHF.L.U32 R2, R0, 0x10, RZ ;  /* 0x0000001000027819 */ /* 0x010fc800000006ff */
        /* <DEDUP_REMOVED lines=28> */
.L_x_2349:
[----:B------:R-:W-:Y:S01]  /*02e0*/  FSETP.GEU.FTZ.AND P0, PT, R9, -R4, PT ;  /* 0x800000040900720b */ /* 0x000fe20003f1e000 */
[----:B------:R-:W-:-:S12]  /*02f0*/  FADD.FTZ R6, R6, -1 ;  /* 0xbf80000006067421 */ /* 0x000fd80000010000 */
[----:B------:R-:W-:-:S07]  /*0300*/  @!P0 FADD.FTZ R6, R6, -1 ;  /* 0xbf80000006068421 */ /* 0x000fce0000010000 */
.L_x_2348:
[----:B------:R-:W-:Y:S01]  /*0310*/  FFMA.FTZ R7, -R4, R6, R7 ;  /* 0x0000000604077223 */ /* 0x000fe20000010107 */
[----:B------:R-:W-:Y:S06]  /*0320*/  BRA `(.L_x_2346) ;  /* 0x0000000000787947 */ /* 0x000fec0003800000 */
.L_x_2347:
[----:B------:R-:W-:Y:S02]  /*0330*/  LOP3.LUT R6, R4, 0xff800000, RZ, 0xc0, !PT ;  /* 0xff80000004067812 */ /* 0x000fe400078ec0ff */
[C---:B------:R-:W-:Y:S02]  /*0340*/  ISETP.GT.U32.AND P0, PT, R7.reuse, 0x7f7fffff, PT ;  /* 0x7f7fffff0700780c */ /* 0x040fe40003f04070 */
        /* <DEDUP_REMOVED lines=13> */
.L_x_2351:
        /* <DEDUP_REMOVED lines=13> */
.L_x_2350:
[----:B------:R-:W-:-:S04]  /*04f0*/  FMUL.FTZ R7, R7, 1.1920928955078125e-07 ;  /* 0x3400000007077820 */ /* 0x000fc80000410000 */
[----:B------:R-:W-:-:S07]  /*0500*/  FMUL.FTZ R7, R12, R7 ;  /* 0x000000070c077220 */ /* 0x000fce0000410000 */
.L_x_2346:
        /* <DEDUP_REMOVED lines=28> */
.L_x_2345:
[----:B------:R-:W0:Y:S01]  /*06d0*/  MUFU.RCP R2, R2 ;  /* 0x0000000200027308 */ /* 0x000e220000001000 */
[----:B-----5:R-:W-:-:S04]  /*06e0*/  IMAD.U32 R5, R5, 0x10000, RZ ;  /* 0x0001000005057824 */ /* 0x020fc800078e00ff */
[----:B0-----:R-:W-:-:S05]  /*06f0*/  FMUL.FTZ R5, R5, R2 ;  /* 0x0000000205057220 */ /* 0x001fca0000410000 */
[----:B------:R-:W-:-:S07]  /*0700*/  F2FP.BF16.F32.PACK_AB R6, RZ, R5 ;  /* 0x00000005ff06723e */ /* 0x000fce00000010ff */
.L_x_2352:
[----:B------:R-:W0:Y:S01]  /*0710*/  LDC.64 R4, c[0x0][0x580] ;  /* 0x00016000ff047b82 */ /* 0x000e220000000a00 */
[----:B------:R-:W-:-:S04]  /*0720*/  IADD3 R3, PT, PT, R3, 0x80, RZ ;  /* 0x0000008003037810 */ /* 0x000fc80007ffe0ff */
[----:B------:R-:W-:-:S13]  /*0730*/  ISETP.GE.AND P0, PT, R3, UR4, PT ;  /* 0x0000000403007c0c */ /* 0x000fda000bf06270 */
[----:B------:R-:W-:Y:S05]  /*0740*/  @P0 BREAK.RELIABLE B2 ;  /* 0x0000000000020942 */ /* 0x000fea0003800100 */
[----:B0-----:R0:W-:Y:S01]  /*0750*/  STG.E.U16 desc[UR6][R4.64], R6 ;  /* 0x0000000604007986 */ /* 0x0011e2000c101506 */
[----:B------:R-:W-:Y:S05]  /*0760*/  @P0 BRA `(.L_x_2353) ;  /* 0x0000000c00580947 */ /* 0x000fea0003800000 */
[----:B0-----:R-:W0:Y:S02]  /*0770*/  LDC.64 R4, c[0x0][0x588] ;  /* 0x00016200ff047b82 */ /* 0x001e240000000a00 */
[----:B0-----:R0:W5:Y:S01]  /*0780*/  LDG.E.U16 R5, desc[UR6][R4.64] ;  /* 0x0000000604057981 */ /* 0x001162000c1e1500 */
[----:B------:R-:W-:-:S04]  /*0790*/  SHF.L.U32 R2, R0, 0x10, RZ ;  /* 0x0000001000027819 */ /* 0x000fc800000006ff */
        /* <DEDUP_REMOVED lines=28> */
.L_x_2358:
[----:B------:R-:W-:Y:S01]  /*0960*/  FSETP.GEU.FTZ.AND P0, PT, R9, -R8, PT ;  /* 0x800000080900720b */ /* 0x000fe20003f1e000 */
[----:B------:R-:W-:-:S12]  /*0970*/  FADD.FTZ R7, R7, -1 ;  /* 0xbf80000007077421 */ /* 0x000fd80000010000 */
[----:B------:R-:W-:-:S07]  /*0980*/  @!P0 FADD.FTZ R7, R7, -1 ;  /* 0xbf80000007078421 */ /* 0x000fce0000010000 */
.L_x_2357:
[----:B------:R-:W-:Y:S01]  /*0990*/  FFMA.FTZ R4, -R8, R7, R4 ;  /* 0x0000000708047223 */ /* 0x000fe20000010104 */
[----:B------:R-:W-:Y:S06]  /*09a0*/  BRA `(.L_x_2355) ;  /* 0x0000000000787947 */ /* 0x000fec0003800000 */
.L_x_2356:
[----:B------:R-:W-:Y:S02]  /*09b0*/  LOP3.LUT R7, R9, 0xff800000, RZ, 0xc0, !PT ;  /* 0xff80000009077812 */ /* 0x000fe400078ec0ff */
[C---:B------:R-:W-:Y:S02]  /*09c0*/  ISETP.GT.U32.AND P0, PT, R4.reuse, 0x7f7fffff, PT ;  /* 0x7f7fffff0400780c */ /* 0x040fe40003f04070 */
[----:B------:R-:W-:Y:S02]  /*09d0*/  IADD3 R6, PT, PT, -R7, R4, RZ ;  /* 0x0000000407067210 */ /* 0x000fe40007ffe1ff */
        /* <DEDUP_REMOVED lines=12> */
.L_x_2360:
        /* <DEDUP_REMOVED lines=13> */
.L_x_2359:
[----:B------:R-:W-:-:S04]  /*0b70*/  FMUL.FTZ R7, R4, 1.1920928955078125e-07 ;  /* 0x3400000004077820 */ /* 0x000fc80000410000 */
[----:B------:R-:W-:-:S07]  /*0b80*/  FMUL.FTZ R4, R10, R7 ;  /* 0x000000070a047220 */ /* 0x000fce0000410000 */
.L_x_2355:
        /* <DEDUP_REMOVED lines=28> */
.L_x_2354:
[----:B------:R-:W0:Y:S01]  /*0d50*/  MUFU.RCP R2, R2 ;  /* 0x0000000200027308 */ /* 0x000e220000001000 */
[----:B-----5:R-:W-:-:S05]  /*0d60*/  SHF.L.U32 R5, R5, 0x10, RZ ;  /* 0x0000001005057819 */ /* 0x020fca00000006ff */
[----:B0-----:R-:W-:-:S05]  /*0d70*/  FMUL.FTZ R5, R5, R2 ;  /* 0x0000000205057220 */ /* 0x001fca0000410000 */
[----:B------:R-:W-:-:S07]  /*0d80*/  F2FP.BF16.F32.PACK_AB R6, RZ, R5 ;  /* 0x00000005ff06723e */ /* 0x000fce00000010ff */
.L_x_2361:
[----:B------:R-:W1:Y:S01]  /*0d90*/  LDC.64 R4, c[0x0][0x580] ;  /* 0x00016000ff047b82 */ /* 0x000e620000000a00 */
[----:B------:R-:W-:Y:S01]  /*0da0*/  IADD3 R3, PT, PT, R3, 0x80, RZ ;  /* 0x0000008003037810 */ /* 0x000fe20007ffe0ff */
[----:B-1----:R1:W-:Y:S06]  /*0db0*/  STG.E.U16 desc[UR6][R4.64], R6 ;  /* 0x0000000604007986 */ /* 0x0023ec000c101506 */
.L_x_2344:
[----:B------:R-:W-:-:S13]  /*0dc0*/  ISETP.GE.AND P0, PT, R3, UR4, PT ;  /* 0x0000000403007c0c */ /* 0x000fda000bf06270 */
[----:B------:R-:W-:Y:S05]  /*0dd0*/  @P0 BREAK.RELIABLE B2 ;  /* 0x0000000000020942 */ /* 0x000fea0003800100 */
[----:B------:R-:W-:Y:S05]  /*0de0*/  @P0 BRA `(.L_x_2353) ;  /* 0x0000000400b80947 */ /* 0x000fea0003800000 */
[----:B------:R-:W-:Y:S05]  /*0df0*/  BSYNC.RELIABLE B2 ;  /* 0x0000000000027941 */ /* 0x000fea0003800100 */
.L_x_2343:
[----:B-1----:R-:W1:Y:S02]  /*0e00*/  LDC.64 R4, c[0x0][0x588] ;  /* 0x00016200ff047b82 */ /* 0x002e640000000a00 */
[----:B-1----:R1:W5:Y:S01]  /*0e10*/  LDG.E.U16 R5, desc[UR6][R4.64] ;  /* 0x0000000604057981 */ /* 0x002362000c1e1500 */
[----:B----4-:R-:W-:Y:S01]  /*0e20*/  IMAD.U32 R2, R0, 0x10000, RZ ;  /* 0x0001000000027824 */ /* 0x010fe200078e00ff */
[----:B------:R-:W-:Y:S04]  /*0e30*/  BSSY.RECONVERGENT B1, `(.L_x_2362) ;  /* 0x0000066000017945 */ /* 0x000fe80003800200 */
[----:B------:R-:W-:-:S13]  /*0e40*/  FSETP.NEU.FTZ.AND P0, PT, R2, RZ, PT ;  /* 0x000000ff0200720b */ /* 0x000fda0003f1d000 */
[----:B-1----:R-:W-:Y:S05]  /*0e50*/  @!P0 BRA `(.L_x_2363) ;  /* 0x00000004007c8947 */ /* 0x002fea0003800000 */
        /* <DEDUP_REMOVED lines=28> */
.L_x_2368:
[----:B------:R-:W-:Y:S01]  /*1020*/  FSETP.GEU.FTZ.AND P0, PT, R9, -R8, PT ;  /* 0x800000080900720b */ /* 0x000fe20003f1e000 */
[----:B------:R-:W-:-:S12]  /*1030*/  FADD.FTZ R7, R7, -1 ;  /* 0xbf80000007077421 */ /* 0x000fd80000010000 */
[----:B------:R-:W-:-:S07]  /*1040*/  @!P0 FADD.FTZ R7, R7, -1 ;  /* 0xbf80000007078421 */ /* 0x000fce0000010000 */
.L_x_2367:
[----:B------:R-:W-:Y:S05]  /*1050*/  BSYNC.RECONVERGENT B4 ;  /* 0x0000000000047941 */ /* 0x000fea0003800200 */
.L_x_2366:
[----:B------:R-:W-:Y:S01]  /*1060*/  FFMA.FTZ R4, -R8, R7, R4 ;  /* 0x0000000708047223 */ /* 0x000fe20000010104 */
[----:B------:R-:W-:Y:S06]  /*1070*/  BRA `(.L_x_2369) ;  /* 0x0000000000807947 */ /* 0x000fec0003800000 */
.L_x_2365:
[----:B------:R-:W-:Y:S01]  /*1080*/  LOP3.LUT R7, R9, 0xff800000, RZ, 0xc0, !PT ;  /* 0xff80000009077812 */ /* 0x000fe200078ec0ff */
[----:B------:R-:W-:Y:S01]  /*1090*/  BSSY.RECONVERGENT B4, `(.L_x_2370) ;  /* 0x000001c000047945 */ /* 0x000fe20003800200 */
[C---:B------:R-:W-:Y:S02]  /*10a0*/  ISETP.GT.U32.AND P0, PT, R4.reuse, 0x7f7fffff, PT ;  /* 0x7f7fffff0400780c */ /* 0x040fe40003f04070 */
[----:B------:R-:W-:Y:S02]  /*10b0*/  IADD3 R6, PT, PT, -R7, R4, RZ ;  /* 0x0000000407067210 */ /* 0x000fe40007ffe1ff */
        /* <DEDUP_REMOVED lines=10> */
[----:B0-----:R-:W-:-:S04]  /*1160*/  LOP3.LUT R11, R9, 0x3f800000, RZ, 0xfc, !PT ;  /* 0x3f800000090b7812 */ /* 0x001fc800078efcff */
[----:B------:R0:W1:Y:S03]  /*1170*/  MUFU.RCP R12, R11 ;  /* 0x0000000b000c7308 */ /* 0x0000660000001000 */
.L_x_2372:
        /* <DEDUP_REMOVED lines=13> */
.L_x_2371:
[----:B------:R-:W-:Y:S05]  /*1250*/  BSYNC.RECONVERGENT B4 ;  /* 0x0000000000047941 */ /* 0x000fea0003800200 */
.L_x_2370:
[----:B------:R-:W-:-:S04]  /*1260*/  FMUL.FTZ R7, R4, 1.1920928955078125e-07 ;  /* 0x3400000004077820 */ /* 0x000fc80000410000 */
[----:B------:R-:W-:-:S07]  /*1270*/  FMUL.FTZ R4, R10, R7 ;  /* 0x000000070a047220 */ /* 0x000fce0000410000 */
.L_x_2369:
[----:B------:R-:W-:Y:S05]  /*1280*/  BSYNC.RECONVERGENT B0 ;  /* 0x0000000000007941 */ /* 0x000fea0003800200 */
.L_x_2364:
        /* <DEDUP_REMOVED lines=26> */
[----:B------:R-:W-:Y:S01]  /*1430*/  F2FP.BF16.F32.PACK_AB R6, RZ, R6 ;  /* 0x00000006ff06723e */ /* 0x000fe200000010ff */
[----:B------:R-:W-:Y:S06]  /*1440*/  BRA `(.L_x_2373) ;  /* 0x0000000000107947 */ /* 0x000fec0003800000 */
.L_x_2363:
[----:B------:R-:W1:Y:S01]  /*1450*/  MUFU.RCP R2, R2 ;  /* 0x0000000200027308 */ /* 0x000e620000001000 */
[----:B-----5:R-:W-:-:S05]  /*1460*/  SHF.L.U32 R5, R5, 0x10, RZ ;  /* 0x0000001005057819 */ /* 0x020fca00000006ff */
[----:B-1----:R-:W-:-:S05]  /*1470*/  FMUL.FTZ R5, R5, R2 ;  /* 0x0000000205057220 */ /* 0x002fca0000410000 */
[----:B------:R-:W-:-:S07]  /*1480*/  F2FP.BF16.F32.PACK_AB R6, RZ, R5 ;  /* 0x00000005ff06723e */ /* 0x000fce00000010ff */
.L_x_2373:
[----:B------:R-:W-:Y:S05]  /*1490*/  BSYNC.RECONVERGENT B1 ;  /* 0x0000000000017941 */ /* 0x000fea0003800200 */
.L_x_2362:
[----:B------:R-:W1:Y:S01]  /*14a0*/  LDC.64 R4, c[0x0][0x580] ;  /* 0x00016000ff047b82 */ /* 0x000e620000000a00 */
[----:B------:R-:W-:Y:S01]  /*14b0*/  VIADD R3, R3, 0x80 ;  /* 0x0000008003037836 */ /* 0x000fe20000000000 */
[----:B-1----:R2:W-:Y:S06]  /*14c0*/  STG.E.U16 desc[UR6][R4.64], R6 ;  /* 0x0000000604007986 */ /* 0x0025ec000c101506 */
.L_x_2353:
[----:B------:R-:W-:Y:S05]  /*14d0*/  BSYNC.RECONVERGENT B3 ;  /* 0x0000000000037941 */ /* 0x000fea0003800200 */
.L_x_2342:
[----:B------:R-:W-:Y:S05]  /*14e0*/  WARPSYNC.ALL ;  /* 0x0000000000007948 */ /* 0x000fea0003800000 */
[----:B------:R-:W-:-:S13]  /*14f0*/  ISETP.GE.AND P0, PT, R3, UR4, PT ;  /* 0x0000000403007c0c */ /* 0x000fda000bf06270 */
[----:B------:R-:W-:Y:S05]  /*1500*/  @P0 EXIT ;  /* 0x000000000000094d */ /* 0x000fea0003800000 */
[----:B012---:R-:W0:Y:S02]  /*1510*/  LDC.64 R4, c[0x0][0x588] ;  /* 0x00016200ff047b82 */ /* 0x007e240000000a00 */
        /* <DEDUP_REMOVED lines=30> */
.L_x_2378:
[----:B------:R-:W-:Y:S01]  /*1700*/  FSETP.GEU.FTZ.AND P0, PT, R4, -R6, PT ;  /* 0x800000060400720b */ /* 0x000fe20003f1e000 */
[----:B------:R-:W-:-:S12]  /*1710*/  FADD.FTZ R2, R2, -1 ;  /* 0xbf80000002027421 */ /* 0x000fd80000010000 */
[----:B------:R-:W-:-:S07]  /*1720*/  @!P0 FADD.FTZ R2, R2, -1 ;  /* 0xbf80000002028421 */ /* 0x000fce0000010000 */
.L_x_2377:
[----:B------:R-:W-:Y:S01]  /*1730*/  FFMA.FTZ R5, -R6, R2, R5 ;  /* 0x0000000206057223 */ /* 0x000fe20000010105 */
[----:B------:R-:W-:Y:S06]  /*1740*/  BRA `(.L_x_2375) ;  /* 0x0000000000787947 */ /* 0x000fec0003800000 */
.L_x_2376:
[----:B------:R-:W-:Y:S02]  /*1750*/  LOP3.LUT R4, R6, 0xff800000, RZ, 0xc0, !PT ;  /* 0xff80000006047812 */ /* 0x000fe400078ec0ff */
        /* <DEDUP_REMOVED lines=14> */
.L_x_2380:
        /* <DEDUP_REMOVED lines=13> */
.L_x_2379:
[----:B------:R-:W-:-:S04]  /*1910*/  FMUL.FTZ R5, R5, 1.1920928955078125e-07 ;  /* 0x3400000005057820 */ /* 0x000fc80000410000 */
[----:B------:R-:W-:-:S07]  /*1920*/  FMUL.FTZ R5, R8, R5 ;  /* 0x0000000508057220 */ /* 0x000fce0000410000 */
.L_x_2375:
        /* <DEDUP_REMOVED lines=28> */
.L_x_2374:
[----:B------:R-:W0:Y:S01]  /*1af0*/  MUFU.RCP R3, R3 ;  /* 0x0000000300037308 */ /* 0x000e220000001000 */
[----:B-----5:R-:W-:-:S04]  /*1b00*/  IMAD.U32 R4, R4, 0x10000, RZ ;  /* 0x0001000004047824 */ /* 0x020fc800078e00ff */
[----:B0-----:R-:W-:-:S05]  /*1b10*/  FMUL.FTZ R4, R4, R3 ;  /* 0x0000000304047220 */ /* 0x001fca0000410000 */
[----:B------:R-:W-:-:S07]  /*1b20*/  F2FP.BF16.F32.PACK_AB R4, RZ, R4 ;  /* 0x00000004ff04723e */ /* 0x000fce00000010ff */
.L_x_2381:
[----:B------:R-:W1:Y:S02]  /*1b30*/  LDC.64 R2, c[0x0][0x580] ;  /* 0x00016000ff027b82 */ /* 0x000e640000000a00 */
[----:B-1----:R-:W-:Y:S01]  /*1b40*/  STG.E.U16 desc[UR6][R2.64], R4 ;  /* 0x0000000402007986 */ /* 0x002fe2000c101506 */
[----:B------:R-:W-:Y:S05]  /*1b50*/  EXIT ;  /* 0x000000000000794d */ /* 0x000fea0003800000 */
.L_x_2341:
[----:B------:R-:W0:Y:S01]  /*1b60*/  LDCU UR4, c[0x0][0x380] ;  /* 0x00007000ff0477ac */ /* 0x000e220008000800 */
[----:B------:R-:W-:Y:S01]  /*1b70*/  IADD3 R4, PT, PT, R4, -0x1, RZ ;  /* 0xffffffff04047810 */ /* 0x000fe20007ffe0ff */
[----:B------:R-:W-:Y:S04]  /*1b80*/  BSSY.RECONVERGENT B1, `(.L_x_2382) ;  /* 0x00004de000017945 */ /* 0x000fe80003800200 */
[----:B------:R-:W-:Y:S01]  /*1b90*/  BSSY.RELIABLE B0, `(.L_x_2383) ;  /* 0x0000341000007945 */ /* 0x000fe20003800100 */
[----:B------:R-:W-:-:S04]  /*1ba0*/  VIMNMX.U32 R2, PT, PT, R4, 0x18, PT ;  /* 0x0000001804027848 */ /* 0x000fc80003fe0000 */
[----:B------:R-:W-:Y:S02]  /*1bb0*/  IADD3 R2, PT, PT, R2, 0x1, RZ ;  /* 0x0000000102027810 */ /* 0x000fe40007ffe0ff */
[----:B0-----:R-:W-:-:S13]  /*1bc0*/  ISETP.GE.AND P0, PT, R3, UR4, PT ;  /* 0x0000000403007c0c */ /* 0x001fda000bf06270 */
[----:B------:R-:W-:Y:S05]  /*1bd0*/  @P0 BRA `(.L_x_2384) ;  /* 0x0000003000e40947 */ /* 0x000fea0003800000 */
[----:B------:R-:W0:Y:S01]  /*1be0*/  LDCU.64 UR8, c[0x0][0x390] ;  /* 0x00007200ff0877ac */ /* 0x000e220008000a00 */
[----:B------:R-:W-:Y:S01]  /*1bf0*/  MOV R7, R3 ;  /* 0x0000000300077202 */ /* 0x000fe20000000f00 */
[----:B------:R-:W-:Y:S01]  /*1c00*/  IMAD.MOV.U32 R6, RZ, RZ, RZ ;  /* 0x000000ffff067224 */ /* 0x000fe200078e00ff */
[----:B------:R-:W-:Y:S01]  /*1c10*/  ISETP.NE.AND P0, PT, R4, RZ, PT ;  /* 0x000000ff0400720c */ /* 0x000fe20003f05270 */
[----:B------:R-:W1:Y:S01]  /*1c20*/  LDCU UR5, c[0x0][0x38c] ;  /* 0x00007180ff0577ac */ /* 0x000e620008000800 */
[----:B------:R-:W2:Y:S01]  /*1c30*/  LDCU.64 UR10, c[0x0][0x4b8] ;  /* 0x00009700ff0a77ac */ /* 0x000ea20008000a00 */
[----:B0-----:R-:W-:-:S05]  /*1c40*/  IMAD.HI.U32 R8, R3, UR8, R6 ;  /* 0x0000000803087c27 */ /* 0x001fca000f8e0006 */
[----:B------:R-:W-:-:S04]  /*1c50*/  SHF.R.U32.HI R9, RZ, UR9, R8 ;  /* 0x00000009ff097c19 */ /* 0x000fc80008011608 */
[----:B------:R-:W-:-:S05]  /*1c60*/  IADD3 R6, PT, PT, -R9, RZ, RZ ;  /* 0x000000ff09067210 */ /* 0x000fca0007ffe1ff */
[----:B-1----:R-:W-:-:S04]  /*1c70*/  IMAD R6, R6, UR5, R3 ;  /* 0x0000000506067c24 */ /* 0x002fc8000f8e0203 */
[C---:B--2---:R-:W-:Y:S02]  /*1c80*/  IMAD R5, R6.reuse, UR10, RZ ;  /* 0x0000000a06057c24 */ /* 0x044fe4000f8e02ff */
[----:B------:R-:W-:Y:S01]  /*1c90*/  IMAD R6, R6, UR11, RZ ;  /* 0x0000000b06067c24 */ /* 0x000fe2000f8e02ff */
[----:B------:R-:W-:Y:S06]  /*1ca0*/  @!P0 BRA `(.L_x_2385) ;  /* 0x0000001000748947 */ /* 0x000fec0003800000 */
[----:B------:R-:W0:Y:S01]  /*1cb0*/  LDCU.64 UR8, c[0x0][0x398] ;  /* 0x00007300ff0877ac */ /* 0x000e220008000a00 */
[----:B------:R-:W-:Y:S01]  /*1cc0*/  IMAD.MOV.U32 R8, RZ, RZ, RZ ;  /* 0x000000ffff087224 */ /* 0x000fe200078e00ff */
[----:B------:R-:W-:Y:S01]  /*1cd0*/  ISETP.NE.AND P0, PT, R2, 0x2, PT ;  /* 0x000000020200780c */ /* 0x000fe20003f05270 */
[----:B------:R-:W1:Y:S01]  /*1ce0*/  LDCU UR5, c[0x0][0x3a0] ;  /* 0x00007400ff0577ac */ /* 0x000e620008000800 */
[----:B------:R-:W2:Y:S01]  /*1cf0*/  LDCU.64 UR10, c[0x0][0x4c0] ;  /* 0x00009800ff0a77ac */ /* 0x000ea20008000a00 */
[----:B0-----:R-:W-:-:S05]  /*1d00*/  IMAD.HI.U32 R10, R9, UR9, R8 ;  /* 0x00000009090a7c27 */ /* 0x001fca000f8e0008 */
[----:B-1----:R-:W-:-:S04]  /*1d10*/  SHF.R.U32.HI R11, RZ, UR5, R10 ;  /* 0x00000005ff0b7c19 */ /* 0x002fc8000801160a */
[----:B------:R-:W-:-:S05]  /*1d20*/  IADD3 R8, PT, PT, -R11, RZ, RZ ;  /* 0x000000ff0b087210 */ /* 0x000fca0007ffe1ff */
[----:B------:R-:W-:-:S04]  /*1d30*/  IMAD R8, R8, UR8, R9 ;  /* 0x0000000808087c24 */ /* 0x000fc8000f8e0209 */
[C---:B--2---:R-:W-:Y:S02]  /*1d40*/  IMAD R5, R8.reuse, UR10, R5 ;  /* 0x0000000a08057c24 */ /* 0x044fe4000f8e0205 */
[----:B------:R-:W-:Y:S01]  /*1d50*/  IMAD R6, R8, UR11, R6 ;  /* 0x0000000b08067c24 */ /* 0x000fe2000f8e0206 */
[----:B------:R-:W-:Y:S06]  /*1d60*/  @!P0 BRA `(.L_x_2385) ;  /* 0x0000001000448947 */ /* 0x000fec0003800000 */
[----:B------:R-:W0:Y:S01]  /*1d70*/  LDCU.64 UR8, c[0x0][0x3a8] ;  /* 0x00007500ff0877ac */ /* 0x000e220008000a00 */
[----:B------:R-:W-:Y:S01]  /*1d80*/  HFMA2 R10, -RZ, RZ, 0, 0 ;  /* 0x00000000ff0a7431 */ /* 0x000fe200000001ff */
[----:B------:R-:W-:Y:S01]  /*1d90*/  ISETP.NE.AND P0, PT, R2, 0x3, PT ;  /* 0x000000030200780c */ /* 0x000fe20003f05270 */
[----:B------:R-:W1:Y:S01]  /*1da0*/  LDCU UR5, c[0x0][0x3a4] ;  /* 0x00007480ff0577ac */ /* 0x000e620008000800 */
[----:B------:R-:W2:Y:S02]  /*1db0*/  LDCU.64 UR10, c[0x0][0x4c8] ;  /* 0x00009900ff0a77ac */ /* 0x000ea40008000a00 */
[----:B0-----:R-:W-:-:S05]  /*1dc0*/  IMAD.HI.U32 R8, R11, UR8, R10 ;  /* 0x000000080b087c27 */ /* 0x001fca000f8e000a */
[----:B------:R-:W-:-:S05]  /*1dd0*/  SHF.R.U32.HI R9, RZ, UR9, R8 ;  /* 0x00000009ff097c19 */ /* 0x000fca0008011608 */
[----:B------:R-:W-:-:S04]  /*1de0*/  IMAD.MOV R10, RZ, RZ, -R9 ;  /* 0x000000ffff0a7224 */ /* 0x000fc800078e0a09 */
[----:B-1----:R-:W-:-:S04]  /*1df0*/  IMAD R10, R10, UR5, R11 ;  /* 0x000000050a0a7c24 */ /* 0x002fc8000f8e020b */
[C---:B--2---:R-:W-:Y:S02]  /*1e00*/  IMAD R5, R10.reuse, UR10, R5 ;  /* 0x0000000a0a057c24 */ /* 0x044fe4000f8e0205 */
[----:B------:R-:W-:Y:S01]  /*1e10*/  IMAD R6, R10, UR11, R6 ;  /* 0x0000000b0a067c24 */ /* 0x000fe2000f8e0206 */
[----:B------:R-:W-:Y:S06]  /*1e20*/  @!P0 BRA `(.L_x_2385) ;  /* 0x0000001000148947 */ /* 0x000fec0003800000 */
[----:B------:R-:W0:Y:S01]  /*1e30*/  LDCU.64 UR8, c[0x0][0x3b0] ;  /* 0x00007600ff0877ac */ /* 0x000e220008000a00 */
[----:B------:R-:W-:Y:S02]  /*1e40*/  MOV R8, RZ ;  /* 0x000000ff00087202 */ /* 0x000fe40000000f00 */
        /* <DEDUP_REMOVED lines=11> */
[----:B------:R-:W-:Y:S01]  /*1f00*/  IMAD.MOV.U32 R10, RZ, RZ, RZ ;  /* 0x000000ffff0a7224 */ /* 0x000fe200078e00ff */
[----:B------:R-:W-:Y:S01]  /*1f10*/  ISETP.NE.AND P0, PT, R2, 0x5, PT ;  /* 0x000000050200780c */ /* 0x000fe20003f05270 */
[----:B------:R-:W1:Y:S01]  /*1f20*/  LDCU UR5, c[0x0][0x3bc] ;  /* 0x00007780ff0577ac */ /* 0x000e620008000800 */
[----:B------:R-:W2:Y:S01]  /*1f30*/  LDCU.64 UR10, c[0x0][0x4d8] ;  /* 0x00009b00ff0a77ac */ /* 0x000ea20008000a00 */
[----:B0-----:R-:W-:-:S05]  /*1f40*/  IMAD.HI.U32 R8, R11, UR8, R10 ;  /* 0x000000080b087c27 */ /* 0x001fca000f8e000a */
[----:B------:R-:W-:-:S04]  /*1f50*/  SHF.R.U32.HI R9, RZ, UR9, R8 ;  /* 0x00000009ff097c19 */ /* 0x000fc80008011608 */
[----:B------:R-:W-:-:S05]  /*1f60*/  IADD3 R10, PT, PT, -R9, RZ, RZ ;  /* 0x000000ff090a7210 */ /* 0x000fca0007ffe1ff */
        /* <DEDUP_REMOVED lines=10> */
[----:B-1----:R-:W-:-:S05]  /*2010*/  SHF.R.U32.HI R11, RZ, UR5, R10 ;  /* 0x00000005ff0b7c19 */ /* 0x002fca000801160a */
[----:B------:R-:W-:-:S04]  /*2020*/  IMAD.MOV R8, RZ, RZ, -R11 ;  /* 0x000000ffff087224 */ /* 0x000fc800078e0a0b */
        /* <DEDUP_REMOVED lines=208> */
[----:B------:R-:W-:Y:S01]  /*2d30*/  ISETP.NE.AND P0, PT, R2, 0x18, PT ;  /* 0x000000180200780c */ /* 0x000fe20003f05270 */
[----:B------:R-:W0:Y:S01]  /*2d40*/  LDCU.64 UR8, c[0x0][0x4a0] ;  /* 0x00009400ff0877ac */ /* 0x000e220008000a00 */
[----:B------:R-:W-:Y:S01]  /*2d50*/  MOV R8, RZ ;  /* 0x000000ff00087202 */ /* 0x000fe20000000f00 */
[----:B------:R-:W1:Y:S01]  /*2d60*/  LDCU UR5, c[0x0][0x4a8] ;  /* 0x00009500ff0577ac */ /* 0x000e620008000800 */
[----:B------:R-:W2:Y:S09]  /*2d70*/  LDCU.64 UR10, c[0x0][0x570] ;  /* 0x0000ae00ff0a77ac */ /* 0x000eb20008000a00 */
[----:B------:R-:W3:Y:S01]  /*2d80*/  @P0 LDC.64 R16, c[0x0][0x4b0] ;  /* 0x00012c00ff100b82 */ /* 0x000ee20000000a00 */
[----:B0-----:R-:W-:-:S07]  /*2d90*/  IMAD.HI.U32 R12, R9, UR9, R8 ;  /* 0x00000009090c7c27 */ /* 0x001fce000f8e0008 */
[----:B------:R-:W0:Y:S01]  /*2da0*/  @P0 LDC R14, c[0x0][0x4ac] ;  /* 0x00012b00ff0e0b82 */ /* 0x000e220000000800 */
[----:B-1----:R-:W-:Y:S01]  /*2db0*/  SHF.R.U32.HI R13, RZ, UR5, R12 ;  /* 0x00000005ff0d7c19 */ /* 0x002fe2000801160c */
[----:B------:R-:W-:-:S03]  /*2dc0*/  @P0 IMAD.MOV.U32 R12, RZ, RZ, RZ ;  /* 0x000000ffff0c0224 */ /* 0x000fc600078e00ff */
[----:B------:R-:W-:-:S03]  /*2dd0*/  IADD3 R15, PT, PT, -R13, RZ, RZ ;  /* 0x000000ff0d0f7210 */ /* 0x000fc60007ffe1ff */
[----:B------:R-:W1:Y:S01]  /*2de0*/  @P0 LDC.64 R10, c[0x0][0x578] ;  /* 0x00015e00ff0a0b82 */ /* 0x000e620000000a00 */
[----:B---3--:R-:W-:-:S05]  /*2df0*/  @P0 IMAD.HI.U32 R8, R13, R16, R12 ;  /* 0x000000100d080227 */ /* 0x008fca00078e000c */
[----:B------:R-:W-:Y:S01]  /*2e00*/  @P0 SHF.R.U32.HI R7, RZ, R17, R8 ;  /* 0x00000011ff070219 */ /* 0x000fe20000011608 */
[----:B------:R-:W-:-:S03]  /*2e10*/  IMAD R8, R15, UR8, R9 ;  /* 0x000000080f087c24 */ /* 0x000fc6000f8e0209 */
[----:B------:R-:W-:Y:S01]  /*2e20*/  @P0 IADD3 R7, PT, PT, -R7, RZ, RZ ;  /* 0x000000ff07070210 */ /* 0x000fe20007ffe1ff */
[C---:B--2---:R-:W-:Y:S02]  /*2e30*/  IMAD R5, R8.reuse, UR10, R5 ;  /* 0x0000000a08057c24 */ /* 0x044fe4000f8e0205 */
[----:B------:R-:W-:Y:S02]  /*2e40*/  IMAD R6, R8, UR11, R6 ;  /* 0x0000000b08067c24 */ /* 0x000fe4000f8e0206 */
[----:B0-----:R-:W-:-:S04]  /*2e50*/  @P0 IMAD R12, R7, R14, R13 ;  /* 0x0000000e070c0224 */ /* 0x001fc800078e020d */
[C---:B-1----:R-:W-:Y:S02]  /*2e60*/  @P0 IMAD R5, R12.reuse, R10, R5 ;  /* 0x0000000a0c050224 */ /* 0x042fe400078e0205 */
[----:B------:R-:W-:-:S07]  /*2e70*/  @P0 IMAD R6, R12, R11, R6 ;  /* 0x0000000b0c060224 */ /* 0x000fce00078e0206 */
.L_x_2385:
[----:B------:R-:W0:Y:S02]  /*2e80*/  LDCU.64 UR8, c[0x0][0x588] ;  /* 0x0000b100ff0877ac */ /* 0x000e240008000a00 */
[----:B0-----:R-:W-:-:S05]  /*2e90*/  IADD3 R8, P0, PT, R6, UR8, RZ ;  /* 0x0000000806087c10 */ /* 0x001fca000ff1e0ff */
[----:B------:R-:W-:-:S05]  /*2ea0*/  IMAD.X R9, RZ, RZ, UR9, P0 ;  /* 0x00000009ff097e24 */ /* 0x000fca00080e06ff */
[----:B------:R-:W2:Y:S01]  /*2eb0*/  LDG.E.U16 R8, desc[UR6][R8.64] ;  /* 0x0000000608087981 */ /* 0x000ea2000c1e1500 */
[----:B----4-:R-:W-:-:S04]  /*2ec0*/  SHF.L.U32 R6, R0, 0x10, RZ ;  /* 0x0000001000067819 */ /* 0x010fc800000006ff */
[----:B------:R-:W-:-:S13]  /*2ed0*/  FSETP.NEU.FTZ.AND P0, PT, R6, RZ, PT ;  /* 0x000000ff0600720b */ /* 0x000fda0003f1d000 */
[----:B------:R-:W0:Y:S01]  /*2ee0*/  @!P0 MUFU.RCP R10, R6 ;  /* 0x00000006000a8308 */ /* 0x000e220000001000 */
[----:B--2---:R-:W-:-:S05]  /*2ef0*/  @!P0 SHF.L.U32 R7, R8, 0x10, RZ ;  /* 0x0000001008078819 */ /* 0x004fca00000006ff */
        /* <DEDUP_REMOVED lines=34> */
.L_x_2391:
[----:B------:R-:W-:Y:S05]  /*3120*/  BSYNC.RECONVERGENT B3 ;  /* 0x0000000000037941 */ /* 0x000fea0003800200 */
.L_x_2390:
[----:B------:R-:W-:Y:S01]  /*3130*/  FFMA.FTZ R8, -R12, R9, R8 ;  /* 0x000000090c087223 */ /* 0x000fe20000010108 */
[----:B------:R-:W-:Y:S06]  /*3140*/  BRA `(.L_x_2388) ;  /* 0x0000000000807947 */ /* 0x000fec0003800000 */
.L_x_2389:
        /* <DEDUP_REMOVED lines=16> */
.L_x_2394:
        /* <DEDUP_REMOVED lines=13> */
.L_x_2393:
[----:B------:R-:W-:Y:S05]  /*3320*/  BSYNC.RECONVERGENT B3 ;  /* 0x0000000000037941 */ /* 0x000fea0003800200 */
.L_x_2392:
[----:B------:R-:W-:-:S04]  /*3330*/  FMUL.FTZ R8, R8, 1.1920928955078125e-07 ;  /* 0x3400000008087820 */ /* 0x000fc80000410000 */
[----:B------:R-:W-:-:S07]  /*3340*/  FMUL.FTZ R8, R13, R8 ;  /* 0x000000080d087220 */ /* 0x000fce0000410000 */
.L_x_2388:
[----:B------:R-:W-:Y:S05]  /*3350*/  BSYNC.RECONVERGENT B2 ;  /* 0x0000000000027941 */ /* 0x000fea0003800200 */
.L_x_2387:
[C---:B------:R-:W-:Y:S01]  /*3360*/  LOP3.LUT R9, R8.reuse, 0x80000000, R7, 0xb8, !PT ;  /* 0x8000000008097812 */ /* 0x040fe200078eb807 */
[----:B------:R-:W-:Y:S01]  /*3370*/  BSSY.RECONVERGENT B2, `(.L_x_2386) ;  /* 0x000001c000027945 */ /* 0x000fe20003800200 */
        /* <DEDUP_REMOVED lines=22> */
.L_x_2395:
[----:B------:R-:W-:-:S06]  /*34e0*/  FMUL.FTZ R7, R7, R9 ;  /* 0x0000000907077220 */ /* 0x000fcc0000410000 */
[----:B------:R-:W1:Y:S02]  /*34f0*/  F2F.BF16.F32 R7, R7 ;  /* 0x0000000700077304 */ /* 0x000e640000202000 */
[----:B-1----:R-:W-:-:S04]  /*3500*/  SHF.L.U32 R6, R7, 0x10, RZ ;  /* 0x0000001007067819 */ /* 0x002fc800000006ff */
[----:B------:R-:W-:-:S04]  /*3510*/  LOP3.LUT R6, RZ, 0x80000000, R6, 0xb8, !PT ;  /* 0x80000000ff067812 */ /* 0x000fc800078eb806 */
[----:B------:R-:W-:-:S07]  /*3520*/  F2FP.BF16.F32.PACK_AB R9, RZ, R6 ;  /* 0x00000006ff09723e */ /* 0x000fce00000010ff */
.L_x_2396:
[----:B------:R-:W-:Y:S05]  /*3530*/  BSYNC.RECONVERGENT B2 ;  /* 0x0000000000027941 */ /* 0x000fea0003800200 */
.L_x_2386:
[----:B------:R-:W1:Y:S01]  /*3540*/  LDCU.64 UR8, c[0x0][0x580] ;  /* 0x0000b000ff0877ac */ /* 0x000e620008000a00 */
[----:B------:R-:W-:Y:S02]  /*3550*/  IADD3 R3, PT, PT, R3, 0x80, RZ ;  /* 0x0000008003037810 */ /* 0x000fe40007ffe0ff */
[----:B-1----:R-:W-:-:S05]  /*3560*/  IADD3 R6, P0, PT, R5, UR8, RZ ;  /* 0x0000000805067c10 */ /* 0x002fca000ff1e0ff */
[----:B------:R-:W-:Y:S01]  /*3570*/  IMAD.X R7, RZ, RZ, UR9, P0 ;  /* 0x00000009ff077e24 */ /* 0x000fe200080e06ff */
[----:B------:R-:W-:-:S04]  /*3580*/  ISETP.GE.AND P0, PT, R3, UR4, PT ;  /* 0x0000000403007c0c */ /* 0x000fc8000bf06270 */
[----:B------:R1:W-:Y:S09]  /*3590*/  STG.E.U16 desc[UR6][R6.64], R9 ;  /* 0x0000000906007986 */ /* 0x0003f2000c101506 */
[----:B------:R-:W-:Y:S05]  /*35a0*/  @P0 BREAK.RELIABLE B0 ;  /* 0x0000000000000942 */ /* 0x000fea0003800100 */
[----:B------:R-:W-:Y:S05]  /*35b0*/  @P0 BRA `(.L_x_2397) ;  /* 0x0000003000e80947 */ /* 0x000fea0003800000 */
[----:B------:R-:W2:Y:S01]  /*35c0*/  LDCU.64 UR8, c[0x0][0x390] ;  /* 0x00007200ff0877ac */ /* 0x000ea20008000a00 */
[----:B-1----:R-:W-:Y:S02]  /*35d0*/  HFMA2 R6, -RZ, RZ, 0, 0 ;  /* 0x00000000ff067431 */ /* 0x002fe400000001ff */
[----:B------:R-:W-:Y:S01]  /*35e0*/  IMAD.MOV.U32 R7, RZ, RZ, R3 ;  /* 0x000000ffff077224 */ /* 0x000fe200078e0003 */
[----:B------:R-:W-:Y:S01]  /*35f0*/  ISETP.NE.AND P0, PT, R4, RZ, PT ;  /* 0x000000ff0400720c */ /* 0x000fe20003f05270 */
[----:B------:R-:W1:Y:S01]  /*3600*/  LDCU UR5, c[0x0][0x38c] ;  /* 0x00007180ff0577ac */ /* 0x000e620008000800 */
[----:B------:R-:W3:Y:S01]  /*3610*/  LDCU.64 UR10, c[0x0][0x4b8] ;  /* 0x00009700ff0a77ac */ /* 0x000ee20008000a00 */
[----:B--2---:R-:W-:-:S05]  /*3620*/  IMAD.HI.U32 R8, R3, UR8, R6 ;  /* 0x0000000803087c27 */ /* 0x004fca000f8e0006 */
[----:B------:R-:W-:-:S04]  /*3630*/  SHF.R.U32.HI R9, RZ, UR9, R8 ;  /* 0x00000009ff097c19 */ /* 0x000fc80008011608 */
[----:B------:R-:W-:-:S05]  /*3640*/  IADD3 R6, PT, PT, -R9, RZ, RZ ;  /* 0x000000ff09067210 */ /* 0x000fca0007ffe1ff */
[----:B-1----:R-:W-:-:S04]  /*3650*/  IMAD R6, R6, UR5, R3 ;  /* 0x0000000506067c24 */ /* 0x002fc8000f8e0203 */
[C---:B---3--:R-:W-:Y:S02]  /*3660*/  IMAD R5, R6.reuse, UR10, RZ ;  /* 0x0000000a06057c24 */ /* 0x048fe4000f8e02ff */
[----:B------:R-:W-:Y:S01]  /*3670*/  IMAD R6, R6, UR11, RZ ;  /* 0x0000000b06067c24 */ /* 0x000fe2000f8e02ff */
[----:B------:R-:W-:Y:S06]  /*3680*/  @!P0 BRA `(.L_x_2398) ;  /* 0x0000001000748947 */ /* 0x000fec0003800000 */
[----:B------:R-:W1:Y:S01]  /*3690*/  LDCU.64 UR8, c[0x0][0x398] ;  /* 0x00007300ff0877ac */ /* 0x000e620008000a00 */
[----:B------:R-:W-:Y:S02]  /*36a0*/  MOV R8, RZ ;  /* 0x000000ff00087202 */ /* 0x000fe40000000f00 */
[----:B------:R-:W-:Y:S01]  /*36b0*/  ISETP.NE.AND P0, PT, R2, 0x2, PT ;  /* 0x000000020200780c */ /* 0x000fe20003f05270 */
[----:B------:R-:W2:Y:S01]  /*36c0*/  LDCU UR5, c[0x0][0x3a0] ;  /* 0x00007400ff0577ac */ /* 0x000ea20008000800 */
[----:B------:R-:W3:Y:S01]  /*36d0*/  LDCU.64 UR10, c[0x0][0x4c0] ;  /* 0x00009800ff0a77ac */ /* 0x000ee20008000a00 */
[----:B-1----:R-:W-:-:S05]  /*36e0*/  IMAD.HI.U32 R10, R9, UR9, R8 ;  /* 0x00000009090a7c27 */ /* 0x002fca000f8e0008 */
[----:B--2---:R-:W-:-:S05]  /*36f0*/  SHF.R.U32.HI R11, RZ, UR5, R10 ;  /* 0x00000005ff0b7c19 */ /* 0x004fca000801160a */
[----:B------:R-:W-:-:S04]  /*3700*/  IMAD.MOV R8, RZ, RZ, -R11 ;  /* 0x000000ffff087224 */ /* 0x000fc800078e0a0b */
[----:B------:R-:W-:-:S04]  /*3710*/  IMAD R8, R8, UR8, R9 ;  /* 0x0000000808087c24 */ /* 0x000fc8000f8e0209 */
[C---:B---3--:R-:W-:Y:S02]  /*3720*/  IMAD R5, R8.reuse, UR10, R5 ;  /* 0x0000000a08057c24 */ /* 0x048fe4000f8e0205 */
[----:B------:R-:W-:Y:S01]  /*3730*/  IMAD R6, R8, UR11, R6 ;  /* 0x0000000b08067c24 */ /* 0x000fe2000f8e0206 */
[----:B------:R-:W-:Y:S06]  /*3740*/  @!P0 BRA `(.L_x_2398) ;  /* 0x0000001000448947 */ /* 0x000fec0003800000 */
[----:B------:R-:W1:Y:S01]  /*3750*/  LDCU.64 UR8, c[0x0][0x3a8] ;  /* 0x00007500ff0877ac */ /* 0x000e620008000a00 */
[----:B------:R-:W-:Y:S02]  /*3760*/  MOV R10, RZ ;  /* 0x000000ff000a7202 */ /* 0x000fe40000000f00 */
[----:B------:R-:W-:Y:S01]  /*3770*/  ISETP.NE.AND P0, PT, R2, 0x3, PT ;  /* 0x000000030200780c */ /* 0x000fe20003f05270 */
[----:B------:R-:W2:Y:S01]  /*3780*/  LDCU UR5, c[0x0][0x3a4] ;  /* 0x00007480ff0577ac */ /* 0x000ea20008000800 */
[----:B------:R-:W3:Y:S01]  /*3790*/  LDCU.64 UR10, c[0x0][0x4c8] ;  /* 0x00009900ff0a77ac */ /* 0x000ee20008000a00 */
[----:B-1----:R-:W-:-:S05]  /*37a0*/  IMAD.HI.U32 R8, R11, UR8, R10 ;  /* 0x000000080b087c27 */ /* 0x002fca000f8e000a */
[----:B------:R-:W-:-:S04]  /*37b0*/  SHF.R.U32.HI R9, RZ, UR9, R8 ;  /* 0x00000009ff097c19 */ /* 0x000fc80008011608 */
[----:B------:R-:W-:-:S05]  /*37c0*/  IADD3 R10, PT, PT, -R9, RZ, RZ ;  /* 0x000000ff090a7210 */ /* 0x000fca0007ffe1ff */
[----:B--2---:R-:W-:-:S04]  /*37d0*/  IMAD R10, R10, UR5, R11 ;  /* 0x000000050a0a7c24 */ /* 0x004fc8000f8e020b */
[C---:B---3--:R-:W-:Y:S02]  /*37e0*/  IMAD R5, R10.reuse, UR10, R5 ;  /* 0x0000000a0a057c24 */ /* 0x048fe4000f8e0205 */
[----:B------:R-:W-:Y:S01]  /*37f0*/  IMAD R6, R10, UR11, R6 ;  /* 0x0000000b0a067c24 */ /* 0x000fe2000f8e0206 */
[----:B------:R-:W-:Y:S06]  /*3800*/  @!P0 BRA `(.L_x_2398) ;  /* 0x0000001000148947 */ /* 0x000fec0003800000 */
[----:B------:R-:W1:Y:S01]  /*3810*/  LDCU.64 UR8, c[0x0][0x3b0] ;  /* 0x00007600ff0877ac */ /* 0x000e620008000a00 */
[----:B------:R-:W-:Y:S01]  /*3820*/  HFMA2 R8, -RZ, RZ, 0, 0 ;  /* 0x00000000ff087431 */ /* 0x000fe200000001ff */
[----:B------:R-:W-:Y:S01]  /*3830*/  ISETP.NE.AND P0, PT, R2, 0x4, PT ;  /* 0x000000040200780c */ /* 0x000fe20003f05270 */
[----:B------:R-:W2:Y:S01]  /*3840*/  LDCU UR5, c[0x0][0x3b8] ;  /* 0x00007700ff0577ac */ /* 0x000ea20008000800 */
[----:B------:R-:W3:Y:S02]  /*3850*/  LDCU.64 UR10, c[0x0][0x4d0] ;  /* 0x00009a00ff0a77ac */ /* 0x000ee40008000a00 */
        /* <DEDUP_REMOVED lines=235> */
[----:B------:R-:W-:Y:S01]  /*4710*/  ISETP.NE.AND P0, PT, R2, 0x18, PT ;  /* 0x000000180200780c */ /* 0x000fe20003f05270 */
[----:B------:R-:W1:Y:S01]  /*4720*/  LDCU.64 UR8, c[0x0][0x4a0] ;  /* 0x00009400ff0877ac */ /* 0x000e620008000a00 */
[----:B------:R-:W-:Y:S01]  /*4730*/  MOV R8, RZ ;  /* 0x000000ff00087202 */ /* 0x000fe20000000f00 */
[----:B------:R-:W2:Y:S01]  /*4740*/  LDCU UR5, c[0x0][0x4a8] ;  /* 0x00009500ff0577ac */ /* 0x000ea20008000800 */
[----:B------:R-:W3:Y:S09]  /*4750*/  LDCU.64 UR10, c[0x0][0x570] ;  /* 0x0000ae00ff0a77ac */ /* 0x000ef20008000a00 */
[----:B------:R-:W4:Y:S01]  /*4760*/  @P0 LDC.64 R16, c[0x0][0x4b0] ;  /* 0x00012c00ff100b82 */ /* 0x000f220000000a00 */
[----:B-1----:R-:W-:-:S07]  /*4770*/  IMAD.HI.U32 R12, R9, UR9, R8 ;  /* 0x00000009090c7c27 */ /* 0x002fce000f8e0008 */
[----:B------:R-:W1:Y:S01]  /*4780*/  @P0 LDC R14, c[0x0][0x4ac] ;  /* 0x00012b00ff0e0b82 */ /* 0x000e620000000800 */
[----:B--2---:R-:W-:Y:S01]  /*4790*/  SHF.R.U32.HI R13, RZ, UR5, R12 ;  /* 0x00000005ff0d7c19 */ /* 0x004fe2000801160c */
[----:B------:R-:W-:-:S03]  /*47a0*/  @P0 IMAD.MOV.U32 R12, RZ, RZ, RZ ;  /* 0x000000ffff0c0224 */ /* 0x000fc600078e00ff */
[----:B0-----:R-:W-:-:S03]  /*47b0*/  IADD3 R15, PT, PT, -R13, RZ, RZ ;  /* 0x000000ff0d0f7210 */ /* 0x001fc60007ffe1ff */
[----:B------:R-:W0:Y:S01]  /*47c0*/  @P0 LDC.64 R10, c[0x0][0x578] ;  /* 0x00015e00ff0a0b82 */ /* 0x000e220000000a00 */
[----:B----4-:R-:W-:-:S05]  /*47d0*/  @P0 IMAD.HI.U32 R8, R13, R16, R12 ;  /* 0x000000100d080227 */ /* 0x010fca00078e000c */
[----:B------:R-:W-:Y:S01]  /*47e0*/  @P0 SHF.R.U32.HI R7, RZ, R17, R8 ;  /* 0x00000011ff070219 */ /* 0x000fe20000011608 */
[----:B------:R-:W-:-:S03]  /*47f0*/  IMAD R8, R15, UR8, R9 ;  /* 0x000000080f087c24 */ /* 0x000fc6000f8e0209 */
[----:B------:R-:W-:Y:S01]  /*4800*/  @P0 IADD3 R7, PT, PT, -R7, RZ, RZ ;  /* 0x000000ff07070210 */ /* 0x000fe20007ffe1ff */
[C---:B---3--:R-:W-:Y:S02]  /*4810*/  IMAD R5, R8.reuse, UR10, R5 ;  /* 0x0000000a08057c24 */ /* 0x048fe4000f8e0205 */
[----:B------:R-:W-:Y:S02]  /*4820*/  IMAD R6, R8, UR11, R6 ;  /* 0x0000000b08067c24 */ /* 0x000fe4000f8e0206 */
[----:B-1----:R-:W-:-:S04]  /*4830*/  @P0 IMAD R12, R14, R7, R13 ;  /* 0x000000070e0c0224 */ /* 0x002fc800078e020d */
[C---:B0-----:R-:W-:Y:S02]  /*4840*/  @P0 IMAD R5, R12.reuse, R10, R5 ;  /* 0x0000000a0c050224 */ /* 0x041fe400078e0205 */
[----:B------:R-:W-:-:S07]  /*4850*/  @P0 IMAD R6, R12, R11, R6 ;  /* 0x0000000b0c060224 */ /* 0x000fce00078e0206 */
.L_x_2398:
[----:B------:R-:W1:Y:S02]  /*4860*/  LDCU.64 UR8, c[0x0][0x588] ;  /* 0x0000b100ff0877ac */ /* 0x000e640008000a00 */
[----:B-1----:R-:W-:-:S04]  /*4870*/  IADD3 R8, P0, PT, R6, UR8, RZ ;  /* 0x0000000806087c10 */ /* 0x002fc8000ff1e0ff */
[----:B------:R-:W-:-:S05]  /*4880*/  IADD3.X R9, PT, PT, RZ, UR9, RZ, P0, !PT ;  /* 0x00000009ff097c10 */ /* 0x000fca00087fe4ff */
[----:B------:R1:W5:Y:S01]  /*4890*/  LDG.E.U16 R8, desc[UR6][R8.64] ;  /* 0x0000000608087981 */ /* 0x000362000c1e1500 */
[----:B------:R-:W-:Y:S01]  /*48a0*/  IMAD.U32 R6, R0, 0x10000, RZ ;  /* 0x0001000000067824 */ /* 0x000fe200078e00ff */
[----:B------:R-:W-:Y:S04]  /*48b0*/  BSSY.RECONVERGENT B3, `(.L_x_2399) ;  /* 0x0000066000037945 */ /* 0x000fe80003800200 */
        /* <DEDUP_REMOVED lines=30> */
.L_x_2406:
[----:B------:R-:W-:Y:S01]  /*4aa0*/  FSETP.GEU.FTZ.AND P0, PT, R11, -R12, PT ;  /* 0x8000000c0b00720b */ /* 0x000fe20003f1e000 */
[----:B------:R-:W-:-:S12]  /*4ab0*/  FADD.FTZ R9, R9, -1 ;  /* 0xbf80000009097421 */ /* 0x000fd80000010000 */
[----:B------:R-:W-:-:S07]  /*4ac0*/  @!P0 FADD.FTZ R9, R9, -1 ;  /* 0xbf80000009098421 */ /* 0x000fce0000010000 */
.L_x_2405:
[----:B------:R-:W-:Y:S05]  /*4ad0*/  BSYNC.RECONVERGENT B4 ;  /* 0x0000000000047941 */ /* 0x000fea0003800200 */
.L_x_2404:
[----:B------:R-:W-:Y:S01]  /*4ae0*/  FFMA.FTZ R8, -R12, R9, R8 ;  /* 0x000000090c087223 */ /* 0x000fe20000010108 */
[----:B------:R-:W-:Y:S06]  /*4af0*/  BRA `(.L_x_2402) ;  /* 0x0000000000807947 */ /* 0x000fec0003800000 */
.L_x_2403:
[----:B------:R-:W-:Y:S01]  /*4b00*/  LOP3.LUT R13, R11, 0xff800000, RZ, 0xc0, !PT ;  /* 0xff8000000b0d7812 */ /* 0x000fe200078ec0ff */
[----:B------:R-:W-:Y:S01]  /*4b10*/  BSSY.RECONVERGENT B4, `(.L_x_2407) ;  /* 0x000001c000047945 */ /* 0x000fe20003800200 */
        /* <DEDUP_REMOVED lines=12> */
[----:B0-----:R-:W-:-:S04]  /*4be0*/  LOP3.LUT R15, R11, 0x3f800000, RZ, 0xfc, !PT ;  /* 0x3f8000000b0f7812 */ /* 0x001fc800078efcff */
[----:B------:R0:W1:Y:S03]  /*4bf0*/  MUFU.RCP R14, R15 ;  /* 0x0000000f000e7308 */ /* 0x0000660000001000 */
.L_x_2409:
        /* <DEDUP_REMOVED lines=13> */
.L_x_2408:
[----:B------:R-:W-:Y:S05]  /*4cd0*/  BSYNC.RECONVERGENT B4 ;  /* 0x0000000000047941 */ /* 0x000fea0003800200 */
.L_x_2407:
[----:B------:R-:W-:-:S04]  /*4ce0*/  FMUL.FTZ R8, R8, 1.1920928955078125e-07 ;  /* 0x3400000008087820 */ /* 0x000fc80000410000 */
[----:B------:R-:W-:-:S07]  /*4cf0*/  FMUL.FTZ R8, R13, R8 ;  /* 0x000000080d087220 */ /* 0x000fce0000410000 */
.L_x_2402:
[----:B------:R-:W-:Y:S05]  /*4d00*/  BSYNC.RECONVERGENT B2 ;  /* 0x0000000000027941 */ /* 0x000fea0003800200 */
.L_x_2401:
        /* <DEDUP_REMOVED lines=28> */
.L_x_2400:
[----:B------:R-:W1:Y:S01]  /*4ed0*/  MUFU.RCP R6, R6 ;  /* 0x0000000600067308 */ /* 0x000e620000001000 */
[----:B-----5:R-:W-:-:S04]  /*4ee0*/  IMAD.U32 R9, R8, 0x10000, RZ ;  /* 0x0001000008097824 */ /* 0x020fc800078e00ff */
[----:B-1----:R-:W-:-:S05]  /*4ef0*/  FMUL.FTZ R9, R6, R9 ;  /* 0x0000000906097220 */ /* 0x002fca0000410000 */
[----:B------:R-:W-:-:S07]  /*4f00*/  F2FP.BF16.F32.PACK_AB R9, RZ, R9 ;  /* 0x00000009ff09723e */ /* 0x000fce00000010ff */
.L_x_2410:
[----:B------:R-:W-:Y:S05]  /*4f10*/  BSYNC.RECONVERGENT B3 ;  /* 0x0000000000037941 */ /* 0x000fea0003800200 */
.L_x_2399:
[----:B------:R-:W1:Y:S01]  /*4f20*/  LDCU.64 UR8, c[0x0][0x580] ;  /* 0x0000b000ff0877ac */ /* 0x000e620008000a00 */
[----:B------:R-:W-:Y:S02]  /*4f30*/  IADD3 R3, PT, PT, R3, 0x80, RZ ;  /* 0x0000008003037810 */ /* 0x000fe40007ffe0ff */
[----:B-1----:R-:W-:-:S04]  /*4f40*/  IADD3 R6, P0, PT, R5, UR8, RZ ;  /* 0x0000000805067c10 */ /* 0x002fc8000ff1e0ff */
[----:B------:R-:W-:-:S05]  /*4f50*/  IADD3.X R7, PT, PT, RZ, UR9, RZ, P0, !PT ;  /* 0x00000009ff077c10 */ /* 0x000fca00087fe4ff */
[----:B------:R1:W-:Y:S04]  /*4f60*/  STG.E.U16 desc[UR6][R6.64], R9 ;  /* 0x0000000906007986 */ /* 0x0003e8000c101506 */
.L_x_2384:
[----:B------:R-:W-:-:S13]  /*4f70*/  ISETP.GE.AND P0, PT, R3, UR4, PT ;  /* 0x0000000403007c0c */ /* 0x000fda000bf06270 */
[----:B------:R-:W-:Y:S05]  /*4f80*/  @P0 BREAK.RELIABLE B0 ;  /* 0x0000000000000942 */ /* 0x000fea0003800100 */
[----:B------:R-:W-:Y:S05]  /*4f90*/  @P0 BRA `(.L_x_2397) ;  /* 0x0000001800700947 */ /* 0x000fea0003800000 */
[----:B------:R-:W-:Y:S05]  /*4fa0*/  BSYNC.RELIABLE B0 ;  /* 0x0000000000007941 */ /* 0x000fea0003800100 */
.L_x_2383:
        /* <DEDUP_REMOVED lines=19> */
[----:B--2---:R-:W-:-:S04]  /*50e0*/  SHF.R.U32.HI R11, RZ, UR5, R10 ;  /* 0x00000005ff0b7c19 */ /* 0x004fc8000801160a */
[----:B------:R-:W-:-:S05]  /*50f0*/  IADD3 R8, PT, PT, -R11, RZ, RZ ;  /* 0x000000ff0b087210 */ /* 0x000fca0007ffe1ff */
[----:B------:R-:W-:-:S04]  /*5100*/  IMAD R8, R8, UR8, R9 ;  /* 0x0000000808087c24 */ /* 0x000fc8000f8e0209 */
[C---:B---3--:R-:W-:Y:S02]  /*5110*/  IMAD R5, R8.reuse, UR10, R5 ;  /* 0x0000000a08057c24 */ /* 0x048fe4000f8e0205 */
[----:B------:R-:W-:Y:S01]  /*5120*/  IMAD R6, R8, UR11, R6 ;  /* 0x0000000b08067c24 */ /* 0x000fe2000f8e0206 */
[----:B------:R-:W-:Y:S06]  /*5130*/  @!P0 BRA `(.L_x_2411) ;  /* 0x0000001000448947 */ /* 0x000fec0003800000 */
[----:B------:R-:W1:Y:S01]  /*5140*/  LDCU.64 UR8, c[0x0][0x3a8] ;  /* 0x00007500ff0877ac */ /* 0x000e620008000a00 */
[----:B------:R-:W-:Y:S01]  /*5150*/  IMAD.MOV.U32 R10, RZ, RZ, RZ ;  /* 0x000000ffff0a7224 */ /* 0x000fe200078e00ff */
        /* <DEDUP_REMOVED lines=255> */
[----:B------:R-:W5:Y:S01]  /*6150*/  @P0 LDC.64 R16, c[0x0][0x4b0] ;  /* 0x00012c00ff100b82 */ /* 0x000f620000000a00 */
[----:B-1----:R-:W-:-:S07]  /*6160*/  IMAD.HI.U32 R12, R9, UR9, R8 ;  /* 0x00000009090c7c27 */ /* 0x002fce000f8e0008 */
[----:B------:R-:W1:Y:S01]  /*6170*/  @P0 LDC R14, c[0x0][0x4ac] ;  /* 0x00012b00ff0e0b82 */ /* 0x000e620000000800 */
[----:B--2---:R-:W-:Y:S02]  /*6180*/  SHF.R.U32.HI R13, RZ, UR5, R12 ;  /* 0x00000005ff0d7c19 */ /* 0x004fe4000801160c */
[----:B------:R-:W-:-:S05]  /*6190*/  @P0 MOV R12, RZ ;  /* 0x000000ff000c0202 */ /* 0x000fca0000000f00 */
[----:B------:R-:W2:Y:S01]  /*61a0*/  @P0 LDC.64 R10, c[0x0][0x578] ;  /* 0x00015e00ff0a0b82 */ /* 0x000ea20000000a00 */
[--C-:B0-----:R-:W-:Y:S02]  /*61b0*/  IMAD.MOV R15, RZ, RZ, -R13.reuse ;  /* 0x000000ffff0f7224 */ /* 0x101fe400078e0a0d */
[----:B-----5:R-:W-:-:S05]  /*61c0*/  @P0 IMAD.HI.U32 R8, R13, R16, R12 ;  /* 0x000000100d080227 */ /* 0x020fca00078e000c */
[----:B------:R-:W-:Y:S01]  /*61d0*/  @P0 SHF.R.U32.HI R7, RZ, R17, R8 ;  /* 0x00000011ff070219 */ /* 0x000fe20000011608 */
[----:B------:R-:W-:-:S03]  /*61e0*/  IMAD R8, R15, UR8, R9 ;  /* 0x000000080f087c24 */ /* 0x000fc6000f8e0209 */
[----:B------:R-:W-:Y:S01]  /*61f0*/  @P0 IADD3 R7, PT, PT, -R7, RZ, RZ ;  /* 0x000000ff07070210 */ /* 0x000fe20007ffe1ff */
[C---:B---3--:R-:W-:Y:S02]  /*6200*/  IMAD R5, R8.reuse, UR10, R5 ;  /* 0x0000000a08057c24 */ /* 0x048fe4000f8e0205 */
[----:B------:R-:W-:Y:S02]  /*6210*/  IMAD R6, R8, UR11, R6 ;  /* 0x0000000b08067c24 */ /* 0x000fe4000f8e0206 */
[----:B-1----:R-:W-:-:S04]  /*6220*/  @P0 IMAD R12, R14, R7, R13 ;  /* 0x000000070e0c0224 */ /* 0x002fc800078e020d */
[C---:B--2---:R-:W-:Y:S02]  /*6230*/  @P0 IMAD R5, R12.reuse, R10, R5 ;  /* 0x0000000a0c050224 */ /* 0x044fe400078e0205 */
[----:B------:R-:W-:-:S07]  /*6240*/  @P0 IMAD R6, R12, R11, R6 ;  /* 0x0000000b0c060224 */ /* 0x000fce00078e0206 */
.L_x_2411:
[----:B------:R-:W1:Y:S02]  /*6250*/  LDCU.64 UR8, c[0x0][0x588] ;  /* 0x0000b100ff0877ac */ /* 0x000e640008000a00 */
[----:B-1----:R-:W-:-:S04]  /*6260*/  IADD3 R8, P0, PT, R6, UR8, RZ ;  /* 0x0000000806087c10 */ /* 0x002fc8000ff1e0ff */
[----:B------:R-:W-:-:S05]  /*6270*/  IADD3.X R9, PT, PT, RZ, UR9, RZ, P0, !PT ;  /* 0x00000009ff097c10 */ /* 0x000fca00087fe4ff */
[----:B------:R1:W5:Y:S01]  /*6280*/  LDG.E.U16 R8, desc[UR6][R8.64] ;  /* 0x0000000608087981 */ /* 0x000362000c1e1500 */
[----:B----4-:R-:W-:Y:S01]  /*6290*/  SHF.L.U32 R6, R0, 0x10, RZ ;  /* 0x0000001000067819 */ /* 0x010fe200000006ff */
[----:B------:R-:W-:Y:S03]  /*62a0*/  BSSY.RECONVERGENT B3, `(.L_x_2412) ;  /* 0x0000066000037945 */ /* 0x000fe60003800200 */
[----:B------:R-:W-:-:S13]  /*62b0*/  FSETP.NEU.FTZ.AND P0, PT, R6, RZ, PT ;  /* 0x000000ff0600720b */ /* 0x000fda0003f1d000 */
[----:B-1----:R-:W-:Y:S05]  /*62c0*/  @!P0 BRA `(.L_x_2413) ;  /* 0x00000004007c8947 */ /* 0x002fea0003800000 */
        /* <DEDUP_REMOVED lines=28> */
.L_x_2419:
[----:B------:R-:W-:Y:S01]  /*6490*/  FSETP.GEU.FTZ.AND P0, PT, R11, -R12, PT ;  /* 0x8000000c0b00720b */ /* 0x000fe20003f1e000 */
[----:B------:R-:W-:-:S12]  /*64a0*/  FADD.FTZ R9, R9, -1 ;  /* 0xbf80000009097421 */ /* 0x000fd80000010000 */
[----:B------:R-:W-:-:S07]  /*64b0*/  @!P0 FADD.FTZ R9, R9, -1 ;  /* 0xbf80000009098421 */ /* 0x000fce0000010000 */
.L_x_2418:
[----:B------:R-:W-:Y:S05]  /*64c0*/  BSYNC.RECONVERGENT B4 ;  /* 0x0000000000047941 */ /* 0x000fea0003800200 */
.L_x_2417:
[----:B------:R-:W-:Y:S01]  /*64d0*/  FFMA.FTZ R8, -R12, R9, R8 ;  /* 0x000000090c087223 */ /* 0x000fe20000010108 */
[----:B------:R-:W-:Y:S06]  /*64e0*/  BRA `(.L_x_2415) ;  /* 0x0000000000807947 */ /* 0x000fec0003800000 */
.L_x_2416:
        /* <DEDUP_REMOVED lines=16> */
.L_x_2422:
        /* <DEDUP_REMOVED lines=13> */
.L_x_2421:
[----:B------:R-:W-:Y:S05]  /*66c0*/  BSYNC.RECONVERGENT B4 ;  /* 0x0000000000047941 */ /* 0x000fea0003800200 */
.L_x_2420:
[----:B------:R-:W-:-:S04]  /*66d0*/  FMUL.FTZ R8, R8, 1.1920928955078125e-07 ;  /* 0x3400000008087820 */ /* 0x000fc80000410000 */
[----:B------:R-:W-:-:S07]  /*66e0*/  FMUL.FTZ R8, R13, R8 ;  /* 0x000000080d087220 */ /* 0x000fce0000410000 */
.L_x_2415:
[----:B------:R-:W-:Y:S05]  /*66f0*/  BSYNC.RECONVERGENT B2 ;  /* 0x0000000000027941 */ /* 0x000fea0003800200 */
.L_x_2414:
        /* <DEDUP_REMOVED lines=28> */
.L_x_2413:
[----:B------:R-:W1:Y:S01]  /*68c0*/  MUFU.RCP R6, R6 ;  /* 0x0000000600067308 */ /* 0x000e620000001000 */
[----:B-----5:R-:W-:-:S05]  /*68d0*/  SHF.L.U32 R9, R8, 0x10, RZ ;  /* 0x0000001008097819 */ /* 0x020fca00000006ff */
[----:B-1----:R-:W-:-:S05]  /*68e0*/  FMUL.FTZ R9, R6, R9 ;  /* 0x0000000906097220 */ /* 0x002fca0000410000 */
[----:B------:R-:W-:-:S07]  /*68f0*/  F2FP.BF16.F32.PACK_AB R9, RZ, R9 ;  /* 0x00000009ff09723e */ /* 0x000fce00000010ff */
.L_x_2423:
[----:B------:R-:W-:Y:S05]  /*6900*/  BSYNC.RECONVERGENT B3 ;  /* 0x0000000000037941 */ /* 0x000fea0003800200 */
.L_x_2412:
[----:B------:R-:W1:Y:S01]  /*6910*/  LDCU.64 UR8, c[0x0][0x580] ;  /* 0x0000b000ff0877ac */ /* 0x000e620008000a00 */
[----:B------:R-:W-:Y:S02]  /*6920*/  IADD3 R3, PT, PT, R3, 0x80, RZ ;  /* 0x0000008003037810 */ /* 0x000fe40007ffe0ff */
[----:B-1----:R-:W-:-:S05]  /*6930*/  IADD3 R6, P0, PT, R5, UR8, RZ ;  /* 0x0000000805067c10 */ /* 0x002fca000ff1e0ff */
[----:B------:R-:W-:-:S05]  /*6940*/  IMAD.X R7, RZ, RZ, UR9, P0 ;  /* 0x00000009ff077e24 */ /* 0x000fca00080e06ff */
[----:B------:R2:W-:Y:S03]  /*6950*/  STG.E.U16 desc[UR6][R6.64], R9 ;  /* 0x0000000906007986 */ /* 0x0005e6000c101506 */
.L_x_2397:
[----:B------:R-:W-:Y:S05]  /*6960*/  BSYNC.RECONVERGENT B1 ;  /* 0x0000000000017941 */ /* 0x000fea0003800200 */
.L_x_2382:
        /* <DEDUP_REMOVED lines=9> */
[----:B---3--:R-:W-:-:S05]  /*6a00*/  IMAD.HI.U32 R6, R3, UR4, R6 ;  /* 0x0000000403067c27 */ /* 0x008fca000f8e0006 */
[----:B------:R-:W-:-:S05]  /*6a10*/  SHF.R.U32.HI R7, RZ, UR5, R6 ;  /* 0x00000005ff077c19 */ /* 0x000fca0008011606 */
[----:B------:R-:W-:-:S04]  /*6a20*/  IMAD.MOV R8, RZ, RZ, -R7 ;  /* 0x000000ffff087224 */ /* 0x000fc800078e0a07 */
[----:B-1----:R-:W-:-:S04]  /*6a30*/  IMAD R4, R8, UR8, R3 ;  /* 0x0000000808047c24 */ /* 0x002fc8000f8e0203 */
[C---:B--2---:R-:W-:Y:S02]  /*6a40*/  IMAD R3, R4.reuse, UR10, RZ ;  /* 0x0000000a04037c24 */ /* 0x044fe4000f8e02ff */
        /* <DEDUP_REMOVED lines=20> */
[----:B------:R-:W-:-:S05]  /*6b90*/  SHF.R.U32.HI R7, RZ, UR5, R6 ;  /* 0x00000005ff077c19 */ /* 0x000fca0008011606 */
[----:B------:R-:W-:-:S04]  /*6ba0*/  IMAD.MOV R8, RZ, RZ, -R7 ;  /* 0x000000ffff087224 */ /* 0x000fc800078e0a07 */
        /* <DEDUP_REMOVED lines=244> */
[----:B------:R-:W-:Y:S01]  /*7af0*/  ISETP.NE.AND P0, PT, R2, 0x18, PT ;  /* 0x000000180200780c */ /* 0x000fe20003f05270 */
[----:B------:R-:W1:Y:S01]  /*7b00*/  LDCU.64 UR8, c[0x0][0x4a0] ;  /* 0x00009400ff0877ac */ /* 0x000e620008000a00 */
[----:B------:R-:W-:Y:S01]  /*7b10*/  HFMA2 R6, -RZ, RZ, 0, 0 ;  /* 0x00000000ff067431 */ /* 0x000fe200000001ff */
[----:B------:R-:W2:Y:S10]  /*7b20*/  LDCU UR4, c[0x0][0x4a8] ;  /* 0x00009500ff0477ac */ /* 0x000eb40008000800 */
[----:B------:R-:W3:Y:S01]  /*7b30*/  @P0 LDC.64 R12, c[0x0][0x4b0] ;  /* 0x00012c00ff0c0b82 */ /* 0x000ee20000000a00 */
[----:B-1----:R-:W-:-:S07]  /*7b40*/  IMAD.HI.U32 R10, R7, UR9, R6 ;  /* 0x00000009070a7c27 */ /* 0x002fce000f8e0006 */
[----:B------:R-:W1:Y:S01]  /*7b50*/  @P0 LDC R5, c[0x0][0x4ac] ;  /* 0x00012b00ff050b82 */ /* 0x000e620000000800 */
[----:B--2---:R-:W-:Y:S01]  /*7b60*/  SHF.R.U32.HI R11, RZ, UR4, R10 ;  /* 0x00000004ff0b7c19 */ /* 0x004fe2000801160a */
[----:B------:R-:W2:Y:S01]  /*7b70*/  LDCU.64 UR4, c[0x0][0x570] ;  /* 0x0000ae00ff0477ac */ /* 0x000ea20008000a00 */
[----:B------:R-:W-:Y:S02]  /*7b80*/  @P0 MOV R10, RZ ;  /* 0x000000ff000a0202 */ /* 0x000fe40000000f00 */
[----:B------:R-:W-:-:S03]  /*7b90*/  IADD3 R6, PT, PT, -R11, RZ, RZ ;  /* 0x000000ff0b067210 */ /* 0x000fc60007ffe1ff */
[----:B------:R-:W5:Y:S02]  /*7ba0*/  @P0 LDC.64 R8, c[0x0][0x578] ;  /* 0x00015e00ff080b82 */ /* 0x000f640000000a00 */
[----:B------:R-:W-:Y:S02]  /*7bb0*/  IMAD R6, R6, UR8, R7 ;  /* 0x0000000806067c24 */ /* 0x000fe4000f8e0207 */
[----:B---3--:R-:W-:-:S05]  /*7bc0*/  @P0 IMAD.HI.U32 R2, R11, R12, R10 ;  /* 0x0000000c0b020227 */ /* 0x008fca00078e000a */
[----:B------:R-:W-:Y:S01]  /*7bd0*/  @P0 SHF.R.U32.HI R2, RZ, R13, R2 ;  /* 0x0000000dff020219 */ /* 0x000fe20000011602 */
[C---:B--2---:R-:W-:Y:S02]  /*7be0*/  IMAD R3, R6.reuse, UR4, R3 ;  /* 0x0000000406037c24 */ /* 0x044fe4000f8e0203 */
[----:B------:R-:W-:Y:S02]  /*7bf0*/  IMAD R4, R6, UR5, R4 ;  /* 0x0000000506047c24 */ /* 0x000fe4000f8e0204 */
[----:B------:R-:W-:-:S04]  /*7c00*/  @P0 IMAD.MOV R10, RZ, RZ, -R2 ;  /* 0x000000ffff0a0224 */ /* 0x000fc800078e0a02 */
[----:B-1----:R-:W-:-:S04]  /*7c10*/  @P0 IMAD R10, R5, R10, R11 ;  /* 0x0000000a050a0224 */ /* 0x002fc800078e020b */
[C---:B-----5:R-:W-:Y:S02]  /*7c20*/  @P0 IMAD R3, R10.reuse, R8, R3 ;  /* 0x000000080a030224 */ /* 0x060fe400078e0203 */
[----:B------:R-:W-:-:S07]  /*7c30*/  @P0 IMAD R4, R10, R9, R4 ;  /* 0x000000090a040224 */ /* 0x000fce00078e0204 */
.L_x_2424:
[----:B------:R-:W1:Y:S02]  /*7c40*/  LDCU.128 UR8, c[0x0][0x580] ;  /* 0x0000b000ff0877ac */ /* 0x000e640008000c00 */
[----:B-1----:R-:W-:-:S04]  /*7c50*/  IADD3 R4, P0, PT, R4, UR10, RZ ;  /* 0x0000000a04047c10 */ /* 0x002fc8000ff1e0ff */
[----:B------:R-:W-:-:S06]  /*7c60*/  IADD3.X R5, PT, PT, RZ, UR11, RZ, P0, !PT ;  /* 0x0000000bff057c10 */ /* 0x000fcc00087fe4ff */
[----:B------:R1:W5:Y:S01]  /*7c70*/  LDG.E.U16 R5, desc[UR6][R4.64] ;  /* 0x0000000604057981 */ /* 0x000362000c1e1500 */
[----:B----4-:R-:W-:Y:S01]  /*7c80*/  SHF.L.U32 R0, R0, 0x10, RZ ;  /* 0x0000001000007819 */ /* 0x010fe200000006ff */
[----:B------:R-:W-:Y:S01]  /*7c90*/  BSSY.RECONVERGENT B1, `(.L_x_2425) ;  /* 0x0000068000017945 */ /* 0x000fe20003800200 */
[----:B------:R-:W-:Y:S02]  /*7ca0*/  IADD3 R2, P0, PT, R3, UR8, RZ ;  /* 0x0000000803027c10 */ /* 0x000fe4000ff1e0ff */
[----:B------:R-:W-:Y:S02]  /*7cb0*/  FSETP.NEU.FTZ.AND P1, PT, R0, RZ, PT ;  /* 0x000000ff0000720b */ /* 0x000fe40003f3d000 */
[----:B------:R-:W-:-:S11]  /*7cc0*/  IADD3.X R3, PT, PT, RZ, UR9, RZ, P0, !PT ;  /* 0x00000009ff037c10 */ /* 0x000fd600087fe4ff */
        /* <DEDUP_REMOVED lines=29> */
.L_x_2432:
[----:B------:R-:W-:Y:S01]  /*7ea0*/  FSETP.GEU.FTZ.AND P0, PT, R9, -R8, PT ;  /* 0x800000080900720b */ /* 0x000fe20003f1e000 */
[----:B------:R-:W-:-:S12]  /*7eb0*/  FADD.FTZ R7, R7, -1 ;  /* 0xbf80000007077421 */ /* 0x000fd80000010000 */
[----:B------:R-:W-:-:S07]  /*7ec0*/  @!P0 FADD.FTZ R7, R7, -1 ;  /* 0xbf80000007078421 */ /* 0x000fce0000010000 */
.L_x_2431:
[----:B------:R-:W-:Y:S05]  /*7ed0*/  BSYNC.RECONVERGENT B3 ;  /* 0x0000000000037941 */ /* 0x000fea0003800200 */
.L_x_2430:
[----:B------:R-:W-:Y:S01]  /*7ee0*/  FFMA.FTZ R4, -R8, R7, R4 ;  /* 0x0000000708047223 */ /* 0x000fe20000010104 */
[----:B------:R-:W-:Y:S06]  /*7ef0*/  BRA `(.L_x_2428) ;  /* 0x0000000000807947 */ /* 0x000fec0003800000 */
.L_x_2429:
        /* <DEDUP_REMOVED lines=16> */
.L_x_2435:
[----:B------:R-:W-:-:S04]  /*8000*/  VIMNMX.U32 R7, PT, PT, R6, 0xb800000, PT ;  /* 0x0b80000006077848 */ /* 0x000fc80003fe0000 */
[----:B------:R-:W-:Y:S01]  /*8010*/  IADD3 R4, PT, PT, R7, R4, RZ ;  /* 0x0000000407047210 */ /* 0x000fe20007ffe0ff */
[----:B------:R-:W-:-:S04]  /*8020*/  IMAD.IADD R6, R6, 0x1, -R7 ;  /* 0x0000000106067824 */ /* 0x000fc800078e0a07 */
        /* <DEDUP_REMOVED lines=10> */
.L_x_2434:
[----:B------:R-:W-:Y:S05]  /*80d0*/  BSYNC.RECONVERGENT B3 ;  /* 0x0000000000037941 */ /* 0x000fea0003800200 */
.L_x_2433:
[----:B------:R-:W-:-:S04]  /*80e0*/  FMUL.FTZ R7, R4, 1.1920928955078125e-07 ;  /* 0x3400000004077820 */ /* 0x000fc80000410000 */
[----:B------:R-:W-:-:S07]  /*80f0*/  FMUL.FTZ R4, R10, R7 ;  /* 0x000000070a047220 */ /* 0x000fce0000410000 */
.L_x_2428:
[----:B------:R-:W-:Y:S05]  /*8100*/  BSYNC.RECONVERGENT B2 ;  /* 0x0000000000027941 */ /* 0x000fea0003800200 */
.L_x_2427:
        /* <DEDUP_REMOVED lines=28> */
.L_x_2426:
[----:B------:R-:W1:Y:S01]  /*82d0*/  MUFU.RCP R7, R0 ;  /* 0x0000000000077308 */ /* 0x000e620000001000 */
[----:B-----5:R-:W-:-:S05]  /*82e0*/  SHF.L.U32 R6, R5, 0x10, RZ ;  /* 0x0000001005067819 */ /* 0x020fca00000006ff */
[----:B-1----:R-:W-:-:S05]  /*82f0*/  FMUL.FTZ R6, R7, R6 ;  /* 0x0000000607067220 */ /* 0x002fca0000410000 */
[----:B------:R-:W-:-:S07]  /*8300*/  F2FP.BF16.F32.PACK_AB R6, RZ, R6 ;  /* 0x00000006ff06723e */ /* 0x000fce00000010ff */
.L_x_2436:
[----:B------:R-:W-:Y:S05]  /*8310*/  BSYNC.RECONVERGENT B1 ;  /* 0x0000000000017941 */ /* 0x000fea0003800200 */
.L_x_2425:
[----:B------:R-:W-:Y:S01]  /*8320*/  STG.E.U16 desc[UR6][R2.64], R6 ;  /* 0x0000000602007986 */ /* 0x000fe2000c101506 */
[----:B------:R-:W-:Y:S05]  /*8330*/  EXIT ;  /* 0x000000000000794d */ /* 0x000fea0003800000 */
.L_x_2437:
        /* <DEDUP_REMOVED lines=12> */
.L_x_37042:


//--------------------- .text._ZN2at6native27unrolled_elementwise_kernelINS0_13BUnaryFunctorIN3c108BFloat16ES4_S4_ZZZNS0_15binary_internal21div_floor_kernel_cudaERNS_18TensorIteratorBaseEENKUlvE1_clEvENKUlvE2_clEvEUlS4_S4_E_EESt5arrayIPcLm2EELi4E23TrivialOffsetCalculatorILi1EjESG_NS0_6memory15LoadWithoutCastENSH_16StoreWithoutCastEEEviT_T0_T2_T3_T4_T5_ --------------------------
	.section	.text._ZN2at6native27unrolled_elementwise_kernelINS0_13BUnaryFunctorIN3c108BFloat16ES4_S4_ZZZNS0_15binary_internal21div_floor_kernel_cudaERNS_18TensorIteratorBaseEENKUlvE1_clEvENKUlvE2_clEvEUlS4_S4_E_EESt5arrayIPcLm2EELi4E23TrivialOffsetCalculatorILi1EjESG_NS0_6memory15LoadWithoutCastENSH_16StoreWithoutCastEEEviT_T0_T2_T3_T4_T5_,"ax",@progbits
	.align	128
        .global         _ZN2at6native27unrolled_elementwise_kernelINS0_13BUnaryFunctorIN3c108BFloat16ES4_S4_ZZZNS0_15binary_internal21div_floor_kernel_cudaERNS_18TensorIteratorBaseEENKUlvE1_clEvENKUlvE2_clEvEUlS4_S4_E_EESt5arrayIPcLm2EELi4E23TrivialOffsetCalculatorILi1EjESG_NS0_6memory15LoadWithoutCastENSH_16StoreWithoutCastEEEviT_T0_T2_T3_T4_T5_
        .type           _ZN2at6native27unrolled_elementwise_kernelINS0_13BUnaryFunctorIN3c108BFloat16ES4_S4_ZZZNS0_15binary_internal21div_floor_kernel_cudaERNS_18TensorIteratorBaseEENKUlvE1_clEvENKUlvE2_clEvEUlS4_S4_E_EESt5arrayIPcLm2EELi4E23TrivialOffsetCalculatorILi1EjESG_NS0_6memory15LoadWithoutCastENSH_16StoreWithoutCastEEEviT_T0_T2_T3_T4_T5_,@function
        .size           _ZN2at6native27unrolled_elementwise_kernelINS0_13BUnaryFunctorIN3c108BFloat16ES4_S4_ZZZNS0_15binary_internal21div_floor_kernel_cudaERNS_18TensorIteratorBaseEENKUlvE1_clEvENKUlvE2_clEvEUlS4_S4_E_EESt5arrayIPcLm2EELi4E23TrivialOffsetCalculatorILi1EjESG_NS0_6memory15LoadWithoutCastENSH_16StoreWithoutCastEEEviT_T0_T2_T3_T4_T5_,(.L_x_37043 - _ZN2at6native27unrolled_elementwise_kernelINS0_13BUnaryFunctorIN3c108BFloat16ES4_S4_ZZZNS0_15binary_internal21div_floor_kernel_cudaERNS_18TensorIteratorBaseEENKUlvE1_clEvENKUlvE2_clEvEUlS4_S4_E_EESt5arrayIPcLm2EELi4E23TrivialOffsetCalculatorILi1EjESG_NS0_6memory15LoadWithoutCastENSH_16StoreWithoutCastEEEviT_T0_T2_T3_T4_T5_)
        .other          _ZN2at6native27unrolled_elementwise_kernelINS0_13BUnaryFunctorIN3c108BFloat16ES4_S4_ZZZNS0_15binary_internal21div_floor_kernel_cudaERNS_18TensorIteratorBaseEENKUlvE1_clEvENKUlvE2_clEvEUlS4_S4_E_EESt5arrayIPcLm2EELi4E23TrivialOffsetCalculatorILi1EjESG_NS0_6memory15LoadWithoutCastENSH_16StoreWithoutCastEEEviT_T0_T2_T3_T4_T5_,@"STO_CUDA_ENTRY STV_DEFAULT"
_ZN2at6native27unrolled_elementwise_kernelINS0_13BUnaryFunctorIN3c108BFloat16ES4_S4_ZZZNS0_15binary_internal21div_floor_kernel_cudaERNS_18TensorIteratorBaseEENKUlvE1_clEvENKUlvE2_clEvEUlS4_S4_E_EESt5arrayIPcLm2EELi4E23TrivialOffsetCalculatorILi1EjESG_NS0_6memory15LoadWithoutCastENSH_16StoreWithoutCastEEEviT_T0_T2_T3_T4_T5_:
.text._ZN2at6native27unrolled_elementwise_kernelINS0_13BUnaryFunctorIN3c108BFloat16ES4_S4_ZZZNS0_15binary_internal21div_floor_kernel_cudaERNS_18TensorIteratorBaseEENKUlvE1_clEvENKUlvE2_clEvEUlS4_S4_E_EESt5arrayIPcLm2EELi4E23TrivialOffsetCalculatorILi1EjESG_NS0_6memory15LoadWithoutCastENSH_16StoreWithoutCastEEEviT_T0_T2_T3_T4_T5_:
[----:B------:R-:W-:Y:S01]  /*0000*/  LDC R1, c[0x0][0x37c] ;  /* 0x0000df00ff017b82 */ /* 0x000fe20000000800 */
[----:B------:R-:W0:Y:S07]  /*0010*/  S2R R0, SR_CTAID.X ;  /* 0x0000000000007919 */ /* 0x000e2e0000002500 */
[----:B------:R-:W0:Y:S01]  /*0020*/  LDC R3, c[0x0][0x380] ;  /* 0x0000e000ff037b82 */ /* 0x000e220000000800 */
[----:B------:R-:W1:Y:S01]  /*0030*/  LDCU.64 UR4, c[0x0][0x358] ;  /* 0x00006b00ff0477ac */ /* 0x000e620008000a00 */
[----:B------:R-:W-:Y:S01]  /*0040*/  PRMT R16, RZ, 0x7610, R16 ;  /* 0x00007610ff107816 */ /* 0x000fe20000000010 */
[----:B------:R-:W2:Y:S01]  /*0050*/  S2R R13, SR_TID.X ;  /* 0x00000000000d7919 */ /* 0x000ea20000002100 */
[----:B0-----:R-:W-:-:S02]  /*0060*/  IMAD R2, R0, -0x200, R3 ;  /* 0xfffffe0000027824 */ /* 0x001fc400078e0203 */
[----:B--2---:R-:W-:-:S03]  /*0070*/  IMAD.MOV.U32 R3, RZ, RZ, R13 ;  /* 0x000000ffff037224 */ /* 0x004fc600078e000d */
[----:B------:R-:W-:-:S13]  /*0080*/  ISETP.GE.AND P0, PT, R13, R2, PT ;  /* 0x000000020d00720c */ /* 0x000fda0003f06270 */
[----:B------:R-:W-:Y:S01]  /*0090*/  @!P0 VIADD R13, R3, 0x80 ;  /* 0x00000080030d8836 */ /* 0x000fe20000000000 */
[----:B------:R-:W0:Y:S01]  /*00a0*/  @!P0 LDC.64 R4, c[0x0][0x390] ;  /* 0x0000e400ff048b82 */ /* 0x000e220000000a00 */
[----:B------:R-:W-:-:S03]  /*00b0*/  @!P0 IMAD R15, R0, 0x200, R3 ;  /* 0x00000200000f8824 */ /* 0x000fc600078e0203 */
[----:B------:R-:W-:-:S13]  /*00c0*/  ISETP.GE.AND P1, PT, R13, R2, PT ;  /* 0x000000020d00720c */ /* 0x000fda0003f26270 */
[----:B------:R-:W-:Y:S01]  /*00d0*/  @!P1 IMAD R17, R0, 0x200, R13 ;  /* 0x0000020000119824 */ /* 0x000fe200078e020d */
[----:B------:R-:W2:Y:S01]  /*00e0*/  @!P1 LDC.64 R10, c[0x0][0x390] ;  /* 0x0000e400ff0a9b82 */ /* 0x000ea20000000a00 */
[----:B------:R-:W-:-:S05]  /*00f0*/  @!P1 VIADD R13, R13, 0x80 ;  /* 0x000000800d0d9836 */ /* 0x000fca0000000000 */
[----:B------:R-:W-:Y:S01]  /*0100*/  ISETP.GE.AND P3, PT, R13, R2, PT ;  /* 0x000000020d00720c */ /* 0x000fe20003f66270 */
[----:B0-----:R-:W-:-:S05]  /*0110*/  @!P0 IMAD.WIDE.U32 R4, R15, 0x2, R4 ;  /* 0x000000020f048825 */ /* 0x001fca00078e0004 */
[----:B-1----:R0:W5:Y:S07]  /*0120*/  @!P0 LDG.E.U16 R16, desc[UR4][R4.64] ;  /* 0x0000000404108981 */ /* 0x00216e000c1e1500 */
[----:B------:R-:W-:Y:S01]  /*0130*/  @!P3 LEA R19, R0, R13, 0x9 ;  /* 0x0000000d0013b211 */ /* 0x000fe200078e48ff */
[----:B------:R-:W-:Y:S01]  /*0140*/  @!P3 VIADD R13, R13, 0x80 ;  /* 0x000000800d0db836 */ /* 0x000fe20000000000 */
[----:B------:R-:W1:Y:S01]  /*0150*/  @!P3 LDC.64 R8, c[0x0][0x390] ;  /* 0x0000e400ff08bb82 */ /* 0x000e620000000a00 */
[----:B--2---:R-:W-:-:S03]  /*0160*/  @!P1 IMAD.WIDE.U32 R10, R17, 0x2, R10 ;  /* 0x00000002110a9825 */ /* 0x004fc600078e000a */
[----:B------:R-:W-:-:S13]  /*0170*/  ISETP.GE.AND P2, PT, R13, R2, PT ;  /* 0x000000020d00720c */ /* 0x000fda0003f46270 */
[----:B------:R-:W2:Y:S01]  /*0180*/  @!P2 LDC.64 R6, c[0x0][0x390] ;  /* 0x0000e400ff06ab82 */ /* 0x000ea20000000a00 */
[----:B------:R-:W-:Y:S02]  /*0190*/  @!P2 IMAD R13, R0, 0x200, R13 ;  /* 0x00000200000da824 */ /* 0x000fe400078e020d */
[----:B-1----:R-:W-:Y:S01]  /*01a0*/  @!P3 IMAD.WIDE.U32 R14, R19, 0x2, R8 ;  /* 0x00000002130eb825 */ /* 0x002fe200078e0008 */
[----:B------:R-:W-:-:S06]  /*01b0*/  PRMT R8, RZ, 0x7610, R8 ;  /* 0x00007610ff087816 */ /* 0x000fcc0000000008 */
[----:B------:R0:W5:Y:S01]  /*01c0*/  @!P1 LDG.E.U16 R8, desc[UR4][R10.64] ;  /* 0x000000040a089981 */ /* 0x000162000c1e1500 */
[--C-:B--2---:R-:W-:Y:S01]  /*01d0*/  @!P2 IMAD.WIDE.U32 R12, R13, 0x2, R6.reuse ;  /* 0x000000020d0ca825 */ /* 0x104fe200078e0006 */
[----:B------:R-:W-:Y:S02]  /*01e0*/  PRMT R7, RZ, 0x7610, R7 ;  /* 0x00007610ff077816 */ /* 0x000fe40000000007 */
[----:B------:R-:W-:-:S04]  /*01f0*/  PRMT R6, RZ, 0x7610, R6 ;  /* 0x00007610ff067816 */ /* 0x000fc80000000006 */
[----:B------:R0:W5:Y:S04]  /*0200*/  @!P3 LDG.E.U16 R7, desc[UR4][R14.64] ;  /* 0x000000040e07b981 */ /* 0x000168000c1e1500 */
[----:B------:R0:W5:Y:S01]  /*0210*/  @!P2 LDG.E.U16 R6, desc[UR4][R12.64] ;  /* 0x000000040c06a981 */ /* 0x000162000c1e1500 */
[----:B------:R-:W1:Y:S01]  /*0220*/  LDC.U16 R9, c[0x0][0x386] ;  /* 0x0000e180ff097b82 */ /* 0x000e620000000400 */
[----:B------:R-:W-:Y:S01]  /*0230*/  ISETP.GE.AND P0, PT, R3, R2, PT ;  /* 0x000000020300720c */ /* 0x000fe20003f06270 */
[----:B------:R-:W-:-:S12]  /*0240*/  BSSY.RECONVERGENT B1, `(.L_x_2438) ;  /* 0x0000068000017945 */ /* 0x000fd80003800200 */
[----:B0-----:R-:W-:Y:S05]  /*0250*/  @P0 BRA `(.L_x_2439) ;  /* 0x0000000400980947 */ /* 0x001fea0003800000 */
[----:B-1----:R-:W-:-:S05]  /*0260*/  IMAD.U32 R4, R9, 0x10000, RZ ;  /* 0x0001000009047824 */ /* 0x002fca00078e00ff */
[----:B------:R-:W-:-:S13]  /*0270*/  FSETP.NEU.FTZ.AND P0, PT, R4, RZ, PT ;  /* 0x000000ff0400720b */ /* 0x000fda0003f1d000 */
[----:B------:R-:W0:Y:S01]  /*0280*/  @!P0 MUFU.RCP R10, R4 ;  /* 0x00000004000a8308 */ /* 0x000e220000001000 */
[----:B-----5:R-:W-:-:S05]  /*0290*/  @!P0 SHF.L.U32 R5, R16, 0x10, RZ ;  /* 0x0000001010058819 */ /* 0x020fca00000006ff */
        /* <DEDUP_REMOVED lines=34> */
.L_x_2444:
[----:B------:R-:W-:Y:S05]  /*04c0*/  BSYNC.RECONVERGENT B2 ;  /* 0x0000000000027941 */ /* 0x000fea0003800200 */
.L_x_2443:
[----:B------:R-:W-:Y:S01]  /*04d0*/  FFMA.FTZ R11, -R10, R12, R11 ;  /* 0x0000000c0a0b7223 */ /* 0x000fe2000001010b */
[----:B------:R-:W-:Y:S06]  /*04e0*/  BRA `(.L_x_2441) ;  /* 0x0000000000807947 */ /* 0x000fec0003800000 */
.L_x_2442:
        /* <DEDUP_REMOVED lines=16> */
.L_x_2447:
        /* <DEDUP_REMOVED lines=13> */
.L_x_2446:
[----:B------:R-:W-:Y:S05]  /*06c0*/  BSYNC.RECONVERGENT B2 ;  /* 0x0000000000027941 */ /* 0x000fea0003800200 */
.L_x_2445:
[----:B0-----:R-:W-:-:S04]  /*06d0*/  FMUL.FTZ R10, R11, 1.1920928955078125e-07 ;  /* 0x340000000b0a7820 */ /* 0x001fc80000410000 */
[----:B------:R-:W-:-:S07]  /*06e0*/  FMUL.FTZ R11, R17, R10 ;  /* 0x0000000a110b7220 */ /* 0x000fce0000410000 */
.L_x_2441:
[----:B------:R-:W-:Y:S05]  /*06f0*/  BSYNC.RECONVERGENT B0 ;  /* 0x0000000000007941 */ /* 0x000fea0003800200 */
.L_x_2440:
        /* <DEDUP_REMOVED lines=23> */
.L_x_2448:
[----:B------:R-:W-:-:S06]  /*0870*/  FMUL.FTZ R4, R5, R11 ;  /* 0x0000000b05047220 */ /* 0x000fcc0000410000 */
[----:B------:R-:W0:Y:S02]  /*0880*/  F2F.BF16.F32 R4, R4 ;  /* 0x0000000400047304 */ /* 0x000e240000202000 */
[----:B0-----:R-:W-:-:S05]  /*0890*/  IMAD.U32 R5, R4, 0x10000, RZ ;  /* 0x0001000004057824 */ /* 0x001fca00078e00ff */
[----:B------:R-:W-:-:S04]  /*08a0*/  LOP3.LUT R5, RZ, 0x80000000, R5, 0xb8, !PT ;  /* 0x80000000ff057812 */ /* 0x000fc800078eb805 */
[----:B------:R-:W-:-:S07]  /*08b0*/  F2FP.BF16.F32.PACK_AB R5, RZ, R5 ;  /* 0x00000005ff05723e */ /* 0x000fce00000010ff */
.L_x_2439:
[----:B------:R-:W-:Y:S05]  /*08c0*/  BSYNC.RECONVERGENT B1 ;  /* 0x0000000000017941 */ /* 0x000fea0003800200 */
.L_x_2438:
[----:B------:R-:W-:Y:S01]  /*08d0*/  IADD3 R11, PT, PT, R3, 0x80, RZ ;  /* 0x00000080030b7810 */ /* 0x000fe20007ffe0ff */
[----:B------:R-:W-:Y:S03]  /*08e0*/  BSSY.RECONVERGENT B1, `(.L_x_2449) ;  /* 0x0000069000017945 */ /* 0x000fe60003800200 */
[----:B------:R-:W-:-:S13]  /*08f0*/  ISETP.GE.AND P0, PT, R11, R2, PT ;  /* 0x000000020b00720c */ /* 0x000fda0003f06270 */
[----:B------:R-:W-:Y:S05]  /*0900*/  @P0 BRA `(.L_x_2450) ;  /* 0x0000000400980947 */ /* 0x000fea0003800000 */
[----:B-1----:R-:W-:-:S05]  /*0910*/  IMAD.U32 R4, R9, 0x10000, RZ ;  /* 0x0001000009047824 */ /* 0x002fca00078e00ff */
        /* <DEDUP_REMOVED lines=30> */
.L_x_2457:
[----:B------:R-:W-:Y:S01]  /*0b00*/  FSETP.GEU.FTZ.AND P0, PT, R17, -R12, PT ;  /* 0x8000000c1100720b */ /* 0x000fe20003f1e000 */
[----:B------:R-:W-:-:S12]  /*0b10*/  FADD.FTZ R15, R15, -1 ;  /* 0xbf8000000f0f7421 */ /* 0x000fd80000010000 */
[----:B------:R-:W-:-:S07]  /*0b20*/  @!P0 FADD.FTZ R15, R15, -1 ;  /* 0xbf8000000f0f8421 */ /* 0x000fce0000010000 */
.L_x_2456:
[----:B------:R-:W-:Y:S05]  /*0b30*/  BSYNC.RECONVERGENT B2 ;  /* 0x0000000000027941 */ /* 0x000fea0003800200 */
.L_x_2455:
[----:B------:R-:W-:Y:S01]  /*0b40*/  FFMA.FTZ R8, -R12, R15, R8 ;  /* 0x0000000f0c087223 */ /* 0x000fe20000010108 */
[----:B------:R-:W-:Y:S06]  /*0b50*/  BRA `(.L_x_2453) ;  /* 0x0000000000807947 */ /* 0x000fec0003800000 */
.L_x_2454:
        /* <DEDUP_REMOVED lines=16> */
.L_x_2460:
        /* <DEDUP_REMOVED lines=13> */
.L_x_2459:
[----:B------:R-:W-:Y:S05]  /*0d30*/  BSYNC.RECONVERGENT B2 ;  /* 0x0000000000027941 */ /* 0x000fea0003800200 */
.L_x_2458:
[----:B------:R-:W-:-:S04]  /*0d40*/  FMUL.FTZ R15, R8, 1.1920928955078125e-07 ;  /* 0x34000000080f7820 */ /* 0x000fc80000410000 */
[----:B------:R-:W-:-:S07]  /*0d50*/  FMUL.FTZ R8, R14, R15 ;  /* 0x0000000f0e087220 */ /* 0x000fce0000410000 */
.L_x_2453:
[----:B------:R-:W-:Y:S05]  /*0d60*/  BSYNC.RECONVERGENT B0 ;  /* 0x0000000000007941 */ /* 0x000fea0003800200 */
.L_x_2452:
        /* <DEDUP_REMOVED lines=28> */
.L_x_2451:
[----:B------:R-:W0:Y:S01]  /*0f30*/  MUFU.RCP R13, R4 ;  /* 0x00000004000d7308 */ /* 0x000e220000001000 */
[----:B-----5:R-:W-:-:S04]  /*0f40*/  IMAD.U32 R8, R8, 0x10000, RZ ;  /* 0x0001000008087824 */ /* 0x020fc800078e00ff */
[----:B0-----:R-:W-:-:S05]  /*0f50*/  FMUL.FTZ R8, R13, R8 ;  /* 0x000000080d087220 */ /* 0x001fca0000410000 */
[----:B------:R-:W-:-:S07]  /*0f60*/  F2FP.BF16.F32.PACK_AB R8, RZ, R8 ;  /* 0x00000008ff08723e */ /* 0x000fce00000010ff */
.L_x_2450:
[----:B------:R-:W-:Y:S05]  /*0f70*/  BSYNC.RECONVERGENT B1 ;  /* 0x0000000000017941 */ /* 0x000fea0003800200 */
.L_x_2449:
        /* <DEDUP_REMOVED lines=35> */
.L_x_2469:
[----:B------:R-:W-:Y:S01]  /*11b0*/  FSETP.GEU.FTZ.AND P0, PT, R15, -R14, PT ;  /* 0x8000000e0f00720b */ /* 0x000fe20003f1e000 */
[----:B------:R-:W-:-:S12]  /*11c0*/  FADD.FTZ R13, R13, -1 ;  /* 0xbf8000000d0d7421 */ /* 0x000fd80000010000 */
[----:B------:R-:W-:-:S07]  /*11d0*/  @!P0 FADD.FTZ R13, R13, -1 ;  /* 0xbf8000000d0d8421 */ /* 0x000fce0000010000 */
.L_x_2468:
[----:B------:R-:W-:Y:S05]  /*11e0*/  BSYNC.RECONVERGENT B2 ;  /* 0x0000000000027941 */ /* 0x000fea0003800200 */
.L_x_2467:
[----:B------:R-:W-:Y:S01]  /*11f0*/  FFMA.FTZ R10, -R14, R13, R10 ;  /* 0x0000000d0e0a7223 */ /* 0x000fe2000001010a */
[----:B------:R-:W-:Y:S06]  /*1200*/  BRA `(.L_x_2465) ;  /* 0x0000000000807947 */ /* 0x000fec0003800000 */
.L_x_2466:
        /* <DEDUP_REMOVED lines=15> */
[----:B------:R1:W2:Y:S03]  /*1300*/  MUFU.RCP R18, R17 ;  /* 0x0000001100127308 */ /* 0x0002a60000001000 */
.L_x_2472:
[----:B------:R-:W-:-:S05]  /*1310*/  VIMNMX.U32 R13, PT, PT, R12, 0xb800000, PT ;  /* 0x0b8000000c0d7848 */ /* 0x000fca0003fe0000 */
[----:B------:R-:W-:Y:S02]  /*1320*/  IMAD.IADD R10, R13, 0x1, R10 ;  /* 0x000000010d0a7824 */ /* 0x000fe400078e020a */
[----:B------:R-:W-:Y:S02]  /*1330*/  IMAD.IADD R12, R12, 0x1, -R13 ;  /* 0x000000010c0c7824 */ /* 0x000fe400078e0a0d */
[----:B--2---:R-:W-:-:S03]  /*1340*/  FMUL.FTZ R15, R18, R10 ;  /* 0x0000000a120f7220 */ /* 0x004fc60000410000 */
[----:B------:R-:W-:Y:S01]  /*1350*/  ISETP.NE.AND P1, PT, R12, RZ, PT ;  /* 0x000000ff0c00720c */ /* 0x000fe20003f25270 */
        /* <DEDUP_REMOVED lines=8> */
.L_x_2471:
[----:B------:R-:W-:Y:S05]  /*13e0*/  BSYNC.RECONVERGENT B2 ;  /* 0x0000000000027941 */ /* 0x000fea0003800200 */
.L_x_2470:
[----:B------:R-:W-:-:S04]  /*13f0*/  FMUL.FTZ R13, R10, 1.1920928955078125e-07 ;  /* 0x340000000a0d7820 */ /* 0x000fc80000410000 */
[----:B------:R-:W-:-:S07]  /*1400*/  FMUL.FTZ R10, R16, R13 ;  /* 0x0000000d100a7220 */ /* 0x000fce0000410000 */
.L_x_2465:
[----:B------:R-:W-:Y:S05]  /*1410*/  BSYNC.RECONVERGENT B0 ;  /* 0x0000000000007941 */ /* 0x000fea0003800200 */
.L_x_2464:
        /* <DEDUP_REMOVED lines=14> */
[----:B--2---:R-:W-:-:S05]  /*1500*/  @!P0 IMAD.U32 R4, R12, 0x10000, RZ ;  /* 0x000100000c048824 */ /* 0x004fca00078e00ff */
[----:B------:R-:W-:-:S04]  /*1510*/  @!P0 LOP3.LUT R4, RZ, 0x80000000, R4, 0xb8, !PT ;  /* 0x80000000ff048812 */ /* 0x000fc800078eb804 */
[----:B------:R-:W-:Y:S01]  /*1520*/  @!P0 F2FP.BF16.F32.PACK_AB R7, RZ, R4 ;  /* 0x00000004ff07823e */ /* 0x000fe200000010ff */
[----:B------:R-:W-:Y:S06]  /*1530*/  @!P0 BRA `(.L_x_2462) ;  /* 0x0000000000388947 */ /* 0x000fec0003800000 */
[----:B------:R-:W2:Y:S08]  /*1540*/  FRND.FTZ.FLOOR R4, R10 ;  /* 0x0000000a00047307 */ /* 0x000eb00000215000 */
[----:B--2---:R-:W2:Y:S02]  /*1550*/  F2F.BF16.F32 R4, R4 ;  /* 0x0000000400047304 */ /* 0x004ea40000202000 */
[----:B--2---:R-:W-:-:S05]  /*1560*/  SHF.L.U32 R13, R4, 0x10, RZ ;  /* 0x00000010040d7819 */ /* 0x004fca00000006ff */
[----:B------:R-:W-:-:S05]  /*1570*/  FADD.FTZ R7, -R13, R10 ;  /* 0x0000000a0d077221 */ /* 0x000fca0000010100 */
[----:B------:R-:W-:Y:S02]  /*1580*/  FSETP.GT.FTZ.AND P0, PT, R7, 0.5, PT ;  /* 0x3f0000000700780b */ /* 0x000fe40003f14000 */
[----:B------:R-:W-:-:S11]  /*1590*/  PRMT R7, R4, 0x7610, R7 ;  /* 0x0000761004077816 */ /* 0x000fd60000000007 */
[----:B------:R-:W-:Y:S05]  /*15a0*/  @!P0 BRA `(.L_x_2462) ;  /* 0x00000000001c8947 */ /* 0x000fea0003800000 */
[----:B------:R-:W-:-:S05]  /*15b0*/  FADD.FTZ R7, R13, 1 ;  /* 0x3f8000000d077421 */ /* 0x000fca0000010000 */
[----:B------:R-:W-:Y:S01]  /*15c0*/  F2FP.BF16.F32.PACK_AB R7, RZ, R7 ;  /* 0x00000007ff07723e */ /* 0x000fe200000010ff */
[----:B------:R-:W-:Y:S06]  /*15d0*/  BRA `(.L_x_2462) ;  /* 0x0000000000107947 */ /* 0x000fec0003800000 */
.L_x_2463:
[----:B------:R-:W1:Y:S01]  /*15e0*/  MUFU.RCP R4, R4 ;  /* 0x0000000400047308 */ /* 0x000e620000001000 */
[----:B-----5:R-:W-:-:S04]  /*15f0*/  IMAD.U32 R7, R7, 0x10000, RZ ;  /* 0x0001000007077824 */ /* 0x020fc800078e00ff */
[----:B-1----:R-:W-:-:S05]  /*1600*/  FMUL.FTZ R7, R4, R7 ;  /* 0x0000000704077220 */ /* 0x002fca0000410000 */
[----:B------:R-:W-:-:S07]  /*1610*/  F2FP.BF16.F32.PACK_AB R7, RZ, R7 ;  /* 0x00000007ff07723e */ /* 0x000fce00000010ff */
.L_x_2462:
[----:B------:R-:W-:Y:S05]  /*1620*/  BSYNC.RECONVERGENT B1 ;  /* 0x0000000000017941 */ /* 0x000fea0003800200 */
.L_x_2461:
[----:B------:R-:W-:Y:S01]  /*1630*/  VIADD R13, R3, 0x180 ;  /* 0x00000180030d7836 */ /* 0x000fe20000000000 */
[----:B------:R-:W-:Y:S04]  /*1640*/  BSSY.RECONVERGENT B1, `(.L_x_2473) ;  /* 0x0000069000017945 */ /* 0x000fe80003800200 */
[----:B------:R-:W-:-:S13]  /*1650*/  ISETP.GE.AND P0, PT, R13, R2, PT ;  /* 0x000000020d00720c */ /* 0x000fda0003f06270 */
[----:B------:R-:W-:Y:S05]  /*1660*/  @P0 BRA `(.L_x_2474) ;  /* 0x0000000400980947 */ /* 0x000fea0003800000 */
[----:B-1----:R-:W-:-:S05]  /*1670*/  IMAD.U32 R9, R9, 0x10000, RZ ;  /* 0x0001000009097824 */ /* 0x002fca00078e00ff */
[----:B------:R-:W-:-:S13]  /*1680*/  FSETP.NEU.FTZ.AND P0, PT, R9, RZ, PT ;  /* 0x000000ff0900720b */ /* 0x000fda0003f1d000 */
[----:B------:R-:W-:Y:S05]  /*1690*/  @!P0 BRA `(.L_x_2475) ;  /* 0x00000004007c8947 */ /* 0x000fea0003800000 */
        /* <DEDUP_REMOVED lines=28> */
.L_x_2481:
[----:B------:R-:W-:Y:S01]  /*1860*/  FSETP.GEU.FTZ.AND P0, PT, R10, -R12, PT ;  /* 0x8000000c0a00720b */ /* 0x000fe20003f1e000 */
[----:B------:R-:W-:-:S12]  /*1870*/  FADD.FTZ R4, R4, -1 ;  /* 0xbf80000004047421 */ /* 0x000fd80000010000 */
[----:B------:R-:W-:-:S07]  /*1880*/  @!P0 FADD.FTZ R4, R4, -1 ;  /* 0xbf80000004048421 */ /* 0x000fce0000010000 */
.L_x_2480:
[----:B------:R-:W-:Y:S05]  /*1890*/  BSYNC.RECONVERGENT B2 ;  /* 0x0000000000027941 */ /* 0x000fea0003800200 */
.L_x_2479:
[----:B------:R-:W-:Y:S01]  /*18a0*/  FFMA.FTZ R13, -R12, R4, R13 ;  /* 0x000000040c0d7223 */ /* 0x000fe2000001010d */
[----:B------:R-:W-:Y:S06]  /*18b0*/  BRA `(.L_x_2477) ;  /* 0x0000000000807947 */ /* 0x000fec0003800000 */
.L_x_2478:
        /* <DEDUP_REMOVED lines=15> */
[----:B------:R1:W2:Y:S03]  /*19b0*/  MUFU.RCP R17, R16 ;  /* 0x0000001000117308 */ /* 0x0002a60000001000 */
.L_x_2484:
[----:B------:R-:W-:-:S04]  /*19c0*/  VIMNMX.U32 R10, PT, PT, R4, 0xb800000, PT ;  /* 0x0b800000040a7848 */ /* 0x000fc80003fe0000 */
[C---:B------:R-:W-:Y:S01]  /*19d0*/  IADD3 R4, PT, PT, -R10.reuse, R4, RZ ;  /* 0x000000040a047210 */ /* 0x040fe20007ffe1ff */
[----:B------:R-:W-:-:S03]  /*19e0*/  IMAD.IADD R13, R10, 0x1, R13 ;  /* 0x000000010a0d7824 */ /* 0x000fc600078e020d */
[----:B------:R-:W-:Y:S01]  /*19f0*/  ISETP.NE.AND P1, PT, R4, RZ, PT ;  /* 0x000000ff0400720c */ /* 0x000fe20003f25270 */
[----:B--2---:R-:W-:-:S04]  /*1a00*/  FMUL.FTZ R12, R17, R13 ;  /* 0x0000000d110c7220 */ /* 0x004fc80000410000 */
        /* <DEDUP_REMOVED lines=8> */
.L_x_2483:
[----:B------:R-:W-:Y:S05]  /*1a90*/  BSYNC.RECONVERGENT B2 ;  /* 0x0000000000027941 */ /* 0x000fea0003800200 */
.L_x_2482:
[----:B------:R-:W-:-:S04]  /*1aa0*/  FMUL.FTZ R13, R13, 1.1920928955078125e-07 ;  /* 0x340000000d0d7820 */ /* 0x000fc80000410000 */
[----:B------:R-:W-:-:S07]  /*1ab0*/  FMUL.FTZ R13, R14, R13 ;  /* 0x0000000d0e0d7220 */ /* 0x000fce0000410000 */
.L_x_2477:
[----:B------:R-:W-:Y:S05]  /*1ac0*/  BSYNC.RECONVERGENT B0 ;  /* 0x0000000000007941 */ /* 0x000fea0003800200 */
.L_x_2476:
[C---:B------:R-:W-:Y:S02]  /*1ad0*/  LOP3.LUT R4, R13.reuse, 0x80000000, R6, 0xb8, !PT ;  /* 0x800000000d047812 */ /* 0x040fe400078eb806 */
[----:B------:R-:W-:Y:S02]  /*1ae0*/  FSETP.NAN.FTZ.AND P0, PT, |R13|, |R13|, PT ;  /* 0x4000000d0d00720b */ /* 0x000fe40003f18200 */
[----:B------:R-:W-:Y:S02]  /*1af0*/  FSETP.GEU.FTZ.AND P2, PT, R9, RZ, PT ;  /* 0x000000ff0900720b */ /* 0x000fe40003f5e000 */
[----:B------:R-:W-:Y:S02]  /*1b00*/  FSEL R13, R13, R4, P0 ;  /* 0x000000040d0d7208 */ /* 0x000fe40000000000 */
[----:B------:R-:W2:Y:S02]  /*1b10*/  MUFU.RCP R4, R9 ;  /* 0x0000000900047308 */ /* 0x000ea40000001000 */
[----:B------:R-:W-:-:S02]  /*1b20*/  FSETP.NEU.FTZ.AND P1, PT, R13, RZ, PT ;  /* 0x000000ff0d00720b */ /* 0x000fc40003f3d000 */
        /* <DEDUP_REMOVED lines=14> */
[----:B--2---:R-:W-:-:S04]  /*1c10*/  IMAD.U32 R10, R6, 0x10000, RZ ;  /* 0x00010000060a7824 */ /* 0x004fc800078e00ff */
[----:B------:R-:W-:-:S05]  /*1c20*/  FADD.FTZ R4, -R10, R13 ;  /* 0x0000000d0a047221 */ /* 0x000fca0000010100 */
[----:B------:R-:W-:Y:S02]  /*1c30*/  FSETP.GT.FTZ.AND P0, PT, R4, 0.5, PT ;  /* 0x3f0000000400780b */ /* 0x000fe40003f14000 */
[----:B------:R-:W-:-:S11]  /*1c40*/  PRMT R4, R6, 0x7610, R4 ;  /* 0x0000761006047816 */ /* 0x000fd60000000004 */
[----:B------:R-:W-:Y:S05]  /*1c50*/  @!P0 BRA `(.L_x_2474) ;  /* 0x00000000001c8947 */ /* 0x000fea0003800000 */
[----:B------:R-:W-:-:S05]  /*1c60*/  FADD.FTZ R4, R10, 1 ;  /* 0x3f8000000a047421 */ /* 0x000fca0000010000 */
[----:B------:R-:W-:Y:S01]  /*1c70*/  F2FP.BF16.F32.PACK_AB R4, RZ, R4 ;  /* 0x00000004ff04723e */ /* 0x000fe200000010ff */
[----:B------:R-:W-:Y:S06]  /*1c80*/  BRA `(.L_x_2474) ;  /* 0x0000000000107947 */ /* 0x000fec0003800000 */
.L_x_2475:
[----:B------:R-:W1:Y:S01]  /*1c90*/  MUFU.RCP R9, R9 ;  /* 0x0000000900097308 */ /* 0x000e620000001000 */
[----:B-----5:R-:W-:-:S04]  /*1ca0*/  IMAD.U32 R4, R6, 0x10000, RZ ;  /* 0x0001000006047824 */ /* 0x020fc800078e00ff */
[----:B-1----:R-:W-:-:S05]  /*1cb0*/  FMUL.FTZ R4, R9, R4 ;  /* 0x0000000409047220 */ /* 0x002fca0000410000 */
[----:B------:R-:W-:-:S07]  /*1cc0*/  F2FP.BF16.F32.PACK_AB R4, RZ, R4 ;  /* 0x00000004ff04723e */ /* 0x000fce00000010ff */
.L_x_2474:
[----:B------:R-:W-:Y:S05]  /*1cd0*/  BSYNC.RECONVERGENT B1 ;  /* 0x0000000000017941 */ /* 0x000fea0003800200 */
.L_x_2473:
[----:B------:R-:W-:Y:S01]  /*1ce0*/  ISETP.GE.AND P0, PT, R3, R2, PT ;  /* 0x000000020300720c */ /* 0x000fe20003f06270 */
[----:B------:R-:W-:Y:S04]  /*1cf0*/  BSSY.RECONVERGENT B0, `(.L_x_2485) ;  /* 0x0000017000007945 */ /* 0x000fe80003800200 */
[----:B------:R-:W-:Y:S08]  /*1d00*/  BSSY.RELIABLE B1, `(.L_x_2486) ;  /* 0x000000f000017945 */ /* 0x000ff00003800100 */
[----:B------:R-:W-:Y:S05]  /*1d10*/  @P0 BRA `(.L_x_2487) ;  /* 0x0000000000340947 */ /* 0x000fea0003800000 */
[----:B------:R-:W2:Y:S01]  /*1d20*/  LDC.64 R12, c[0x0][0x388] ;  /* 0x0000e200ff0c7b82 */ /* 0x000ea20000000a00 */
[----:B------:R-:W-:-:S05]  /*1d30*/  LEA R3, R0, R3, 0x9 ;  /* 0x0000000300037211 */ /* 0x000fca00078e48ff */
[----:B--2---:R-:W-:-:S04]  /*1d40*/  IMAD.WIDE.U32 R12, R3, 0x2, R12 ;  /* 0x00000002030c7825 */ /* 0x004fc800078e000c */
[----:B------:R-:W-:Y:S01]  /*1d50*/  IMAD.MOV.U32 R3, RZ, RZ, R11 ;  /* 0x000000ffff037224 */ /* 0x000fe200078e000b */
[----:B------:R2:W-:Y:S04]  /*1d60*/  STG.E.U16 desc[UR4][R12.64], R5 ;  /* 0x000000050c007986 */ /* 0x0005e8000c101504 */
[----:B------:R-:W-:-:S13]  /*1d70*/  ISETP.GE.AND P0, PT, R3, R2, PT ;  /* 0x000000020300720c */ /* 0x000fda0003f06270 */
[----:B------:R-:W-:Y:S05]  /*1d80*/  @P0 BREAK.RELIABLE B1 ;  /* 0x0000000000010942 */ /* 0x000fea0003800100 */
[----:B--2---:R-:W-:Y:S05]  /*1d90*/  @P0 BRA `(.L_x_2488) ;  /* 0x0000000000300947 */ /* 0x004fea0003800000 */
[----:B------:R-:W2:Y:S01]  /*1da0*/  LDC.64 R10, c[0x0][0x388] ;  /* 0x0000e200ff0a7b82 */ /* 0x000ea20000000a00 */
[----:B------:R-:W-:Y:S02]  /*1db0*/  IMAD R5, R0, 0x200, R3 ;  /* 0x0000020000057824 */ /* 0x000fe400078e0203 */
[----:B------:R-:W-:Y:S02]  /*1dc0*/  VIADD R3, R3, 0x80 ;  /* 0x0000008003037836 */ /* 0x000fe40000000000 */
[----:B--2---:R-:W-:-:S05]  /*1dd0*/  IMAD.WIDE.U32 R10, R5, 0x2, R10 ;  /* 0x00000002050a7825 */ /* 0x004fca00078e000a */
[----:B-----5:R2:W-:Y:S02]  /*1de0*/  STG.E.U16 desc[UR4][R10.64], R8 ;  /* 0x000000080a007986 */ /* 0x0205e4000c101504 */
.L_x_2487:
[----:B------:R-:W-:Y:S05]  /*1df0*/  BSYNC.RELIABLE B1 ;  /* 0x0000000000017941 */ /* 0x000fea0003800100 */
.L_x_2486:
[----:B------:R-:W-:-:S13]  /*1e00*/  ISETP.GE.AND P0, PT, R3, R2, PT ;  /* 0x000000020300720c */ /* 0x000fda0003f06270 */
[----:B-12--5:R-:W1:Y:S01]  /*1e10*/  @!P0 LDC.64 R8, c[0x0][0x388] ;  /* 0x0000e200ff088b82 */ /* 0x026e620000000a00 */
[----:B------:R-:W-:Y:S01]  /*1e20*/  @!P0 LEA R5, R0, R3, 0x9 ;  /* 0x0000000300058211 */ /* 0x000fe200078e48ff */
[----:B------:R-:W-:-:S04]  /*1e30*/  @!P0 VIADD R3, R3, 0x80 ;  /* 0x0000008003038836 */ /* 0x000fc80000000000 */
[----:B-1----:R-:W-:-:S05]  /*1e40*/  @!P0 IMAD.WIDE.U32 R8, R5, 0x2, R8 ;  /* 0x0000000205088825 */ /* 0x002fca00078e0008 */
[----:B------:R2:W-:Y:S02]  /*1e50*/  @!P0 STG.E.U16 desc[UR4][R8.64], R7 ;  /* 0x0000000708008986 */ /* 0x0005e4000c101504 */
.L_x_2488:
[----:B------:R-:W-:Y:S05]  /*1e60*/  BSYNC.RECONVERGENT B0 ;  /* 0x0000000000007941 */ /* 0x000fea0003800200 */
.L_x_2485:
[----:B------:R-:W-:Y:S05]  /*1e70*/  WARPSYNC.ALL ;  /* 0x0000000000007948 */ /* 0x000fea0003800000 */
[----:B------:R-:W-:-:S13]  /*1e80*/  ISETP.GE.AND P0, PT, R3, R2, PT ;  /* 0x000000020300720c */ /* 0x000fda0003f06270 */
[----:B------:R-:W-:Y:S05]  /*1e90*/  @P0 EXIT ;  /* 0x000000000000094d */ /* 0x000fea0003800000 */
[----:B--2--5:R-:W2:Y:S01]  /*1ea0*/  LDC.64 R6, c[0x0][0x388] ;  /* 0x0000e200ff067b82 */ /* 0x024ea20000000a00 */
[----:B------:R-:W-:-:S04]  /*1eb0*/  IMAD R3, R0, 0x200, R3 ;  /* 0x0000020000037824 */ /* 0x000fc800078e0203 */
[----:B--2---:R-:W-:-:S05]  /*1ec0*/  IMAD.WIDE.U32 R2, R3, 0x2, R6 ;  /* 0x0000000203027825 */ /* 0x004fca00078e0006 */
[----:B------:R-:W-:Y:S01]  /*1ed0*/  STG.E.U16 desc[UR4][R2.64], R4 ;  /* 0x0000000402007986 */ /* 0x000fe2000c101504 */
[----:B------:R-:W-:Y:S05]  /*1ee0*/  EXIT ;  /* 0x000000000000794d */ /* 0x000fea0003800000 */
.L_x_2489:
        /* <DEDUP_REMOVED lines=9> */
.L_x_37043:


//--------------------- .text._ZN2at6native29vectorized_elementwise_kernelILi2ENS0_13BUnaryFunctorIN3c108BFloat16ES4_S4_ZZZNS0_15binary_internal21div_floor_kernel_cudaERNS_18TensorIteratorBaseEENKUlvE1_clEvENKUlvE2_clEvEUlS4_S4_E_EESt5arrayIPcLm2EEEEviT0_T1_ --------------------------
	.section	.text._ZN2at6native29vectorized_elementwise_kernelILi2ENS0_13BUnaryFunctorIN3c108BFloat16ES4_S4_ZZZNS0_15binary_internal21div_floor_kernel_cudaERNS_18TensorIteratorBaseEENKUlvE1_clEvENKUlvE2_clEvEUlS4_S4_E_EESt5arrayIPcLm2EEEEviT0_T1_,"ax",@progbits
	.align	128
        .global         _ZN2at6native29vectorized_elementwise_kernelILi2ENS0_13BUnaryFunctorIN3c108BFloat16ES4_S4_ZZZNS0_15binary_internal21div_floor_kernel_cudaERNS_18TensorIteratorBaseEENKUlvE1_clEvENKUlvE2_clEvEUlS4_S4_E_EESt5arrayIPcLm2EEEEviT0_T1_
        .type           _ZN2at6native29vectorized_elementwise_kernelILi2ENS0_13BUnaryFunctorIN3c108BFloat16ES4_S4_ZZZNS0_15binary_internal21div_floor_kernel_cudaERNS_18TensorIteratorBaseEENKUlvE1_clEvENKUlvE2_clEvEUlS4_S4_E_EESt5arrayIPcLm2EEEEviT0_T1_,@function
        .size           _ZN2at6native29vectorized_elementwise_kernelILi2ENS0_13BUnaryFunctorIN3c108BFloat16ES4_S4_ZZZNS0_15binary_internal21div_floor_kernel_cudaERNS_18TensorIteratorBaseEENKUlvE1_clEvENKUlvE2_clEvEUlS4_S4_E_EESt5arrayIPcLm2EEEEviT0_T1_,(.L_x_37044 - _ZN2at6native29vectorized_elementwise_kernelILi2ENS0_13BUnaryFunctorIN3c108BFloat16ES4_S4_ZZZNS0_15binary_internal21div_floor_kernel_cudaERNS_18TensorIteratorBaseEENKUlvE1_clEvENKUlvE2_clEvEUlS4_S4_E_EESt5arrayIPcLm2EEEEviT0_T1_)
        .other          _ZN2at6native29vectorized_elementwise_kernelILi2ENS0_13BUnaryFunctorIN3c108BFloat16ES4_S4_ZZZNS0_15binary_internal21div_floor_kernel_cudaERNS_18TensorIteratorBaseEENKUlvE1_clEvENKUlvE2_clEvEUlS4_S4_E_EESt5arrayIPcLm2EEEEviT0_T1_,@"STO_CUDA_ENTRY STV_DEFAULT"
_ZN2at6native29vectorized_elementwise_kernelILi2ENS0_13BUnaryFunctorIN3c108BFloat16ES4_S4_ZZZNS0_15binary_internal21div_floor_kernel_cudaERNS_18TensorIteratorBaseEENKUlvE1_clEvENKUlvE2_clEvEUlS4_S4_E_EESt5arrayIPcLm2EEEEviT0_T1_:
.text._ZN2at6native29vectorized_elementwise_kernelILi2ENS0_13BUnaryFunctorIN3c108BFloat16ES4_S4_ZZZNS0_15binary_internal21div_floor_kernel_cudaERNS_18TensorIteratorBaseEENKUlvE1_clEvENKUlvE2_clEvEUlS4_S4_E_EESt5arrayIPcLm2EEEEviT0_T1_:
[----:B------:R-:W-:Y:S01]  /*0000*/  LDC R1, c[0x0][0x37c] ;  /* 0x0000df00ff017b82 */ /* 0x000fe20000000800 */
[----:B------:R-:W0:Y:S01]  /*0010*/  S2R R16, SR_CTAID.X ;  /* 0x0000000000107919 */ /* 0x000e220000002500 */
[----:B------:R-:W1:Y:S06]  /*0020*/  LDCU UR6, c[0x0][0x380] ;  /* 0x00007000ff0677ac */ /* 0x000e6c0008000800 */
[----:B------:R-:W2:Y:S01]  /*0030*/  LDC.U16 R0, c[0x0][0x386] ;  /* 0x0000e180ff007b82 */ /* 0x000ea20000000400 */
[----:B------:R-:W3:Y:S01]  /*0040*/  LDCU.64 UR4, c[0x0][0x358] ;  /* 0x00006b00ff0477ac */ /* 0x000ee20008000a00 */
[----:B0-----:R-:W-:-:S05]  /*0050*/  IMAD.SHL.U32 R16, R16, 0x400, RZ ;  /* 0x0000040010107824 */ /* 0x001fca00078e00ff */
[----:B-1----:R-:W-:-:S04]  /*0060*/  IADD3 R17, PT, PT, -R16, UR6, RZ ;  /* 0x0000000610117c10 */ /* 0x002fc8000fffe1ff */
[----:B------:R-:W-:-:S13]  /*0070*/  ISETP.GT.U32.AND P0, PT, R17, 0x3ff, PT ;  /* 0x000003ff1100780c */ /* 0x000fda0003f04070 */
[----:B---3--:R-:W-:Y:S05]  /*0080*/  @P0 BRA `(.L_x_2490) ;  /* 0x0000003c00340947 */ /* 0x008fea0003800000 */
[----:B------:R-:W0:Y:S01]  /*0090*/  S2R R20, SR_TID.X ;  /* 0x0000000000147919 */ /* 0x000e220000002100 */
[----:B------:R-:W-:Y:S02]  /*00a0*/  PRMT R19, RZ, 0x7610, R19 ;  /* 0x00007610ff137816 */ /* 0x000fe40000000013 */
[----:B0-----:R-:W-:Y:S01]  /*00b0*/  ISETP.GE.U32.AND P6, PT, R20, R17, PT ;  /* 0x000000111400720c */ /* 0x001fe20003fc6070 */
[----:B------:R-:W-:-:S12]  /*00c0*/  IMAD.MOV.U32 R18, RZ, RZ, R20 ;  /* 0x000000ffff127224 */ /* 0x000fd800078e0014 */
[----:B------:R-:W-:Y:S01]  /*00d0*/  @!P6 VIADD R20, R18, 0x80 ;  /* 0x000000801214e836 */ /* 0x000fe20000000000 */
[----:B------:R-:W0:Y:S01]  /*00e0*/  @!P6 LDC.64 R2, c[0x0][0x390] ;  /* 0x0000e400ff02eb82 */ /* 0x000e220000000a00 */
[----:B------:R-:W-:-:S03]  /*00f0*/  @!P6 IMAD.IADD R5, R16, 0x1, R18 ;  /* 0x000000011005e824 */ /* 0x000fc600078e0212 */
[----:B------:R-:W-:-:S13]  /*0100*/  ISETP.GE.U32.AND P5, PT, R20, R17, PT ;  /* 0x000000111400720c */ /* 0x000fda0003fa6070 */
[----:B------:R-:W-:Y:S01]  /*0110*/  @!P5 IMAD.IADD R22, R16, 0x1, R20 ;  /* 0x000000011016d824 */ /* 0x000fe200078e0214 */
[----:B------:R-:W-:Y:S01]  /*0120*/  PRMT R24, RZ, 0x7610, R24 ;  /* 0x00007610ff187816 */ /* 0x000fe20000000018 */
[----:B------:R-:W-:Y:S01]  /*0130*/  @!P5 VIADD R20, R20, 0x80 ;  /* 0x000000801414d836 */ /* 0x000fe20000000000 */
[----:B------:R-:W1:Y:S04]  /*0140*/  @!P5 LDC.64 R14, c[0x0][0x390] ;  /* 0x0000e400ff0edb82 */ /* 0x000e680000000a00 */
[----:B------:R-:W-:Y:S01]  /*0150*/  ISETP.GE.U32.AND P4, PT, R20, R17, PT ;  /* 0x000000111400720c */ /* 0x000fe20003f86070 */
[----:B0-----:R-:W-:-:S05]  /*0160*/  @!P6 IMAD.WIDE.U32 R2, R5, 0x2, R2 ;  /* 0x000000020502e825 */ /* 0x001fca00078e0002 */
[----:B------:R0:W5:Y:S07]  /*0170*/  @!P6 LDG.E.U16 R19, desc[UR4][R2.64] ;  /* 0x000000040213e981 */ /* 0x00016e000c1e1500 */
[----:B------:R-:W-:Y:S01]  /*0180*/  @!P4 IMAD.IADD R29, R16, 0x1, R20 ;  /* 0x00000001101dc824 */ /* 0x000fe200078e0214 */
[----:B------:R-:W-:Y:S01]  /*0190*/  @!P4 IADD3 R20, PT, PT, R20, 0x80, RZ ;  /* 0x000000801414c810 */ /* 0x000fe20007ffe0ff */
[----:B------:R-:W3:Y:S03]  /*01a0*/  @!P4 LDC.64 R12, c[0x0][0x390] ;  /* 0x0000e400ff0ccb82 */ /* 0x000ee60000000a00 */
[----:B------:R-:W-:-:S13]  /*01b0*/  ISETP.GE.U32.AND P3, PT, R20, R17, PT ;  /* 0x000000111400720c */ /* 0x000fda0003f66070 */
[----:B------:R-:W-:Y:S01]  /*01c0*/  @!P3 IMAD.IADD R27, R16, 0x1, R20 ;  /* 0x00000001101bb824 */ /* 0x000fe200078e0214 */
[----:B0-----:R-:W0:Y:S01]  /*01d0*/  @!P3 LDC.64 R2, c[0x0][0x390] ;  /* 0x0000e400ff02bb82 */ /* 0x001e220000000a00 */
[----:B------:R-:W-:-:S05]  /*01e0*/  @!P3 VIADD R20, R20, 0x80 ;  /* 0x000000801414b836 */ /* 0x000fca0000000000 */
[----:B------:R-:W-:-:S13]  /*01f0*/  ISETP.GE.U32.AND P2, PT, R20, R17, PT ;  /* 0x000000111400720c */ /* 0x000fda0003f46070 */
[----:B------:R-:W-:Y:S01]  /*0200*/  @!P2 IMAD.IADD R25, R16, 0x1, R20 ;  /* 0x000000011019a824 */ /* 0x000fe200078e0214 */
[----:B------:R-:W4:Y:S01]  /*0210*/  @!P2 LDC.64 R4, c[0x0][0x390] ;  /* 0x0000e400ff04ab82 */ /* 0x000f220000000a00 */
[----:B------:R-:W-:-:S05]  /*0220*/  @!P2 VIADD R20, R20, 0x80 ;  /* 0x000000801414a836 */ /* 0x000fca0000000000 */
[----:B------:R-:W-:-:S13]  /*0230*/  ISETP.GE.U32.AND P1, PT, R20, R17, PT ;  /* 0x000000111400720c */ /* 0x000fda0003f26070 */
[----:B------:R-:W-:Y:S01]  /*0240*/  @!P1 IMAD.IADD R23, R16, 0x1, R20 ;  /* 0x0000000110179824 */ /* 0x000fe200078e0214 */
[----:B------:R-:W-:Y:S01]  /*0250*/  @!P1 IADD3 R20, PT, PT, R20, 0x80, RZ ;  /* 0x0000008014149810 */ /* 0x000fe20007ffe0ff */
[----:B------:R-:W2:Y:S03]  /*0260*/  @!P1 LDC.64 R6, c[0x0][0x390] ;  /* 0x0000e400ff069b82 */ /* 0x000ea60000000a00 */
[----:B------:R-:W-:-:S13]  /*0270*/  ISETP.GE.U32.AND P0, PT, R20, R17, PT ;  /* 0x000000111400720c */ /* 0x000fda0003f06070 */
[----:B------:R-:W-:Y:S01]  /*0280*/  @!P0 IMAD.IADD R21, R16, 0x1, R20 ;  /* 0x0000000110158824 */ /* 0x000fe200078e0214 */
[----:B------:R-:W1:Y:S01]  /*0290*/  @!P0 LDC.64 R8, c[0x0][0x390] ;  /* 0x0000e400ff088b82 */ /* 0x000e620000000a00 */
[----:B------:R-:W-:-:S05]  /*02a0*/  @!P0 VIADD R20, R20, 0x80 ;  /* 0x0000008014148836 */ /* 0x000fca0000000000 */
[----:B------:R-:W-:-:S13]  /*02b0*/  ISETP.GE.U32.AND P6, PT, R20, R17, PT ;  /* 0x000000111400720c */ /* 0x000fda0003fc6070 */
[----:B------:R-:W4:Y:S01]  /*02c0*/  @!P6 LDC.64 R10, c[0x0][0x390] ;  /* 0x0000e400ff0aeb82 */ /* 0x000f220000000a00 */
[----:B---3--:R-:W-:-:S04]  /*02d0*/  @!P4 IMAD.WIDE.U32 R12, R29, 0x2, R12 ;  /* 0x000000021d0cc825 */ /* 0x008fc800078e000c */
[----:B------:R-:W-:Y:S01]  /*02e0*/  @!P6 IMAD.IADD R29, R16, 0x1, R20 ;  /* 0x00000001101de824 */ /* 0x000fe200078e0214 */
[----:B------:R3:W5:Y:S01]  /*02f0*/  @!P4 LDG.E.U16 R24, desc[UR4][R12.64] ;  /* 0x000000040c18c981 */ /* 0x000762000c1e1500 */
[----:B--2---:R-:W-:Y:S01]  /*0300*/  @!P1 IMAD.WIDE.U32 R6, R23, 0x2, R6 ;  /* 0x0000000217069825 */ /* 0x004fe200078e0006 */
[----:B------:R-:W-:Y:S02]  /*0310*/  PRMT R23, RZ, 0x7610, R23 ;  /* 0x00007610ff177816 */ /* 0x000fe40000000017 */
[----:B------:R-:W-:Y:S01]  /*0320*/  PRMT R20, RZ, 0x7610, R20 ;  /* 0x00007610ff147816 */ /* 0x000fe20000000014 */
[----:B-1----:R-:W-:Y:S01]  /*0330*/  @!P0 IMAD.WIDE.U32 R8, R21, 0x2, R8 ;  /* 0x0000000215088825 */ /* 0x002fe200078e0008 */
[----:B------:R-:W-:-:S03]  /*0340*/  PRMT R21, RZ, 0x7610, R21 ;  /* 0x00007610ff157816 */ /* 0x000fc60000000015 */
[----:B0-----:R-:W-:Y:S01]  /*0350*/  @!P3 IMAD.WIDE.U32 R2, R27, 0x2, R2 ;  /* 0x000000021b02b825 */ /* 0x001fe200078e0002 */
[----:B---3--:R-:W-:Y:S01]  /*0360*/  PRMT R12, RZ, 0x7610, R12 ;  /* 0x00007610ff0c7816 */ /* 0x008fe2000000000c */
[----:B------:R-:W5:Y:S02]  /*0370*/  @!P1 LDG.E.U16 R20, desc[UR4][R6.64] ;  /* 0x0000000406149981 */ /* 0x000f64000c1e1500 */
[----:B----4-:R-:W-:Y:S02]  /*0380*/  @!P2 IMAD.WIDE.U32 R4, R25, 0x2, R4 ;  /* 0x000000021904a825 */ /* 0x010fe400078e0004 */
[----:B------:R-:W5:Y:S02]  /*0390*/  @!P3 LDG.E.U16 R23, desc[UR4][R2.64] ;  /* 0x000000040217b981 */ /* 0x000f64000c1e1500 */
[----:B------:R-:W-:Y:S02]  /*03a0*/  @!P6 IMAD.WIDE.U32 R10, R29, 0x2, R10 ;  /* 0x000000021d0ae825 */ /* 0x000fe400078e000a */
[----:B------:R-:W5:Y:S04]  /*03b0*/  @!P2 LDG.E.U16 R21, desc[UR4][R4.64] ;  /* 0x000000040415a981 */ /* 0x000f68000c1e1500 */
[----:B------:R-:W5:Y:S01]  /*03c0*/  @!P6 LDG.E.U16 R12, desc[UR4][R10.64] ;  /* 0x000000040a0ce981 */ /* 0x000f62000c1e1500 */
[----:B------:R-:W-:Y:S01]  /*03d0*/  @!P5 IMAD.WIDE.U32 R14, R22, 0x2, R14 ;  /* 0x00000002160ed825 */ /* 0x000fe200078e000e */
[----:B------:R-:W-:-:S06]  /*03e0*/  PRMT R22, RZ, 0x7610, R22 ;  /* 0x00007610ff167816 */ /* 0x000fcc0000000016 */
[----:B------:R0:W5:Y:S02]  /*03f0*/  @!P5 LDG.E.U16 R22, desc[UR4][R14.64] ;  /* 0x000000040e16d981 */ /* 0x000164000c1e1500 */
[----:B0-----:R-:W-:-:S06]  /*0400*/  PRMT R14, RZ, 0x7610, R14 ;  /* 0x00007610ff0e7816 */ /* 0x001fcc000000000e */
[----:B------:R0:W5:Y:S01]  /*0410*/  @!P0 LDG.E.U16 R14, desc[UR4][R8.64] ;  /* 0x00000004080e8981 */ /* 0x000162000c1e1500 */
[----:B------:R-:W-:Y:S01]  /*0420*/  ISETP.GE.U32.AND P0, PT, R18, R17, PT ;  /* 0x000000111200720c */ /* 0x000fe20003f06070 */
[----:B------:R-:W-:-:S12]  /*0430*/  BSSY.RECONVERGENT B1, `(.L_x_2491) ;  /* 0x0000068000017945 */ /* 0x000fd80003800200 */
[----:B0-----:R-:W-:Y:S05]  /*0440*/  @P0 BRA `(.L_x_2492) ;  /* 0x0000000400980947 */ /* 0x001fea0003800000 */
[----:B------:R-:W-:-:S05]  /*0450*/  IMAD.U32 R3, R0, 0x10000, RZ ;  /* 0x0001000000037824 */ /* 0x000fca00078e00ff */
        /* <DEDUP_REMOVED lines=37> */
.L_x_2497:
[----:B------:R-:W-:Y:S05]  /*06b0*/  BSYNC.RECONVERGENT B2 ;  /* 0x0000000000027941 */ /* 0x000fea0003800200 */
.L_x_2496:
[----:B------:R-:W-:Y:S01]  /*06c0*/  FFMA.FTZ R5, -R4, R6, R5 ;  /* 0x0000000604057223 */ /* 0x000fe20000010105 */
[----:B------:R-:W-:Y:S06]  /*06d0*/  BRA `(.L_x_2494) ;  /* 0x0000000000807947 */ /* 0x000fec0003800000 */
.L_x_2495:
        /* <DEDUP_REMOVED lines=16> */
.L_x_2500:
        /* <DEDUP_REMOVED lines=13> */
.L_x_2499:
[----:B------:R-:W-:Y:S05]  /*08b0*/  BSYNC.RECONVERGENT B2 ;  /* 0x0000000000027941 */ /* 0x000fea0003800200 */
.L_x_2498:
[----:B------:R-:W-:-:S04]  /*08c0*/  FMUL.FTZ R5, R5, 1.1920928955078125e-07 ;  /* 0x3400000005057820 */ /* 0x000fc80000410000 */
[----:B------:R-:W-:-:S07]  /*08d0*/  FMUL.FTZ R5, R4, R5 ;  /* 0x0000000504057220 */ /* 0x000fce0000410000 */
.L_x_2494:
[----:B------:R-:W-:Y:S05]  /*08e0*/  BSYNC.RECONVERGENT B0 ;  /* 0x0000000000007941 */ /* 0x000fea0003800200 */
.L_x_2493:
        /* <DEDUP_REMOVED lines=23> */
.L_x_2501:
[----:B------:R-:W-:-:S06]  /*0a60*/  FMUL.FTZ R3, R2, R4 ;  /* 0x0000000402037220 */ /* 0x000fcc0000410000 */
[----:B------:R-:W1:Y:S02]  /*0a70*/  F2F.BF16.F32 R3, R3 ;  /* 0x0000000300037304 */ /* 0x000e640000202000 */
[----:B-1----:R-:W-:-:S05]  /*0a80*/  IMAD.U32 R2, R3, 0x10000, RZ ;  /* 0x0001000003027824 */ /* 0x002fca00078e00ff */
[----:B------:R-:W-:-:S04]  /*0a90*/  LOP3.LUT R2, RZ, 0x80000000, R2, 0xb8, !PT ;  /* 0x80000000ff027812 */ /* 0x000fc800078eb802 */
[----:B------:R-:W-:-:S07]  /*0aa0*/  F2FP.BF16.F32.PACK_AB R2, RZ, R2 ;  /* 0x00000002ff02723e */ /* 0x000fce00000010ff */
.L_x_2492:
[----:B------:R-:W-:Y:S05]  /*0ab0*/  BSYNC.RECONVERGENT B1 ;  /* 0x0000000000017941 */ /* 0x000fea0003800200 */
.L_x_2491:
[----:B------:R-:W-:Y:S01]  /*0ac0*/  VIADD R4, R18, 0x80 ;  /* 0x0000008012047836 */ /* 0x000fe20000000000 */
[----:B------:R-:W-:Y:S04]  /*0ad0*/  BSSY.RECONVERGENT B1, `(.L_x_2502) ;  /* 0x0000069000017945 */ /* 0x000fe80003800200 */
[----:B------:R-:W-:-:S13]  /*0ae0*/  ISETP.GE.U32.AND P0, PT, R4, R17, PT ;  /* 0x000000110400720c */ /* 0x000fda0003f06070 */
[----:B------:R-:W-:Y:S05]  /*0af0*/  @P0 BRA `(.L_x_2503) ;  /* 0x0000000400980947 */ /* 0x000fea0003800000 */
[----:B------:R-:W-:-:S05]  /*0b00*/  IMAD.U32 R5, R0, 0x10000, RZ ;  /* 0x0001000000057824 */ /* 0x000fca00078e00ff */
        /* <DEDUP_REMOVED lines=30> */
.L_x_2510:
[----:B------:R-:W-:Y:S01]  /*0cf0*/  FSETP.GEU.FTZ.AND P0, PT, R8, -R9, PT ;  /* 0x800000090800720b */ /* 0x000fe20003f1e000 */
[----:B------:R-:W-:-:S12]  /*0d00*/  FADD.FTZ R6, R6, -1 ;  /* 0xbf80000006067421 */ /* 0x000fd80000010000 */
[----:B------:R-:W-:-:S07]  /*0d10*/  @!P0 FADD.FTZ R6, R6, -1 ;  /* 0xbf80000006068421 */ /* 0x000fce0000010000 */
.L_x_2509:
[----:B------:R-:W-:Y:S05]  /*0d20*/  BSYNC.RECONVERGENT B2 ;  /* 0x0000000000027941 */ /* 0x000fea0003800200 */
.L_x_2508:
[----:B------:R-:W-:Y:S01]  /*0d30*/  FFMA.FTZ R3, -R9, R6, R3 ;  /* 0x0000000609037223 */ /* 0x000fe20000010103 */
[----:B------:R-:W-:Y:S06]  /*0d40*/  BRA `(.L_x_2506) ;  /* 0x0000000000807947 */ /* 0x000fec0003800000 */
.L_x_2507:
[----:B------:R-:W-:Y:S01]  /*0d50*/  LOP3.LUT R8, R10, 0xff800000, RZ, 0xc0, !PT ;  /* 0xff8000000a087812 */ /* 0x000fe200078ec0ff */
[----:B------:R-:W-:Y:S01]  /*0d60*/  BSSY.RECONVERGENT B2, `(.L_x_2511) ;  /* 0x000001c000027945 */ /* 0x000fe20003800200 */
[----:B------:R-:W-:Y:S02]  /*0d70*/  ISETP.GT.U32.AND P0, PT, R3, 0x7f7fffff, PT ;  /* 0x7f7fffff0300780c */ /* 0x000fe40003f04070 */
[----:B------:R-:W-:Y:S01]  /*0d80*/  FSETP.GT.FTZ.AND P2, PT, |R5|, RZ, PT ;  /* 0x000000ff0500720b */ /* 0x000fe20003f54200 */
[C---:B0-----:R-:W-:Y:S01]  /*0d90*/  IMAD.IADD R6, R3.reuse, 0x1, -R8 ;  /* 0x0000000103067824 */ /* 0x041fe200078e0a08 */
        /* <DEDUP_REMOVED lines=8> */
[----:B------:R-:W-:-:S04]  /*0e20*/  LOP3.LUT R6, R10, 0x7fffff, RZ, 0xc0, !PT ;  /* 0x007fffff0a067812 */ /* 0x000fc800078ec0ff */
[----:B------:R-:W-:-:S04]  /*0e30*/  LOP3.LUT R6, R6, 0x3f800000, RZ, 0xfc, !PT ;  /* 0x3f80000006067812 */ /* 0x000fc800078efcff */
[----:B------:R0:W1:Y:S03]  /*0e40*/  MUFU.RCP R7, R6 ;  /* 0x0000000600077308 */ /* 0x0000660000001000 */
.L_x_2513:
        /* <DEDUP_REMOVED lines=13> */
.L_x_2512:
[----:B------:R-:W-:Y:S05]  /*0f20*/  BSYNC.RECONVERGENT B2 ;  /* 0x0000000000027941 */ /* 0x000fea0003800200 */
.L_x_2511:
[----:B------:R-:W-:-:S04]  /*0f30*/  FMUL.FTZ R8, R8, 1.1920928955078125e-07 ;  /* 0x3400000008087820 */ /* 0x000fc80000410000 */
[----:B------:R-:W-:-:S07]  /*0f40*/  FMUL.FTZ R3, R3, R8 ;  /* 0x0000000803037220 */ /* 0x000fce0000410000 */
.L_x_2506:
[----:B------:R-:W-:Y:S05]  /*0f50*/  BSYNC.RECONVERGENT B0 ;  /* 0x0000000000007941 */ /* 0x000fea0003800200 */
.L_x_2505:
        /* <DEDUP_REMOVED lines=28> */
.L_x_2504:
[----:B0-----:R-:W0:Y:S01]  /*1120*/  MUFU.RCP R6, R5 ;  /* 0x0000000500067308 */ /* 0x001e220000001000 */
[----:B-----5:R-:W-:-:S04]  /*1130*/  IMAD.U32 R3, R22, 0x10000, RZ ;  /* 0x0001000016037824 */ /* 0x020fc800078e00ff */
[----:B0-----:R-:W-:-:S05]  /*1140*/  FMUL.FTZ R3, R6, R3 ;  /* 0x0000000306037220 */ /* 0x001fca0000410000 */
[----:B------:R-:W-:-:S07]  /*1150*/  F2FP.BF16.F32.PACK_AB R3, RZ, R3 ;  /* 0x00000003ff03723e */ /* 0x000fce00000010ff */
.L_x_2503:
[----:B------:R-:W-:Y:S05]  /*1160*/  BSYNC.RECONVERGENT B1 ;  /* 0x0000000000017941 */ /* 0x000fea0003800200 */
.L_x_2502:
[----:B0-----:R-:W-:Y:S01]  /*1170*/  VIADD R6, R18, 0x100 ;  /* 0x0000010012067836 */ /* 0x001fe20000000000 */
[----:B------:R-:W-:Y:S04]  /*1180*/  BSSY.RECONVERGENT B1, `(.L_x_2514) ;  /* 0x0000069000017945 */ /* 0x000fe80003800200 */
[----:B------:R-:W-:-:S13]  /*1190*/  ISETP.GE.U32.AND P0, PT, R6, R17, PT ;  /* 0x000000110600720c */ /* 0x000fda0003f06070 */
[----:B------:R-:W-:Y:S05]  /*11a0*/  @P0 BRA `(.L_x_2515) ;  /* 0x0000000400980947 */ /* 0x000fea0003800000 */
[----:B------:R-:W-:-:S05]  /*11b0*/  IMAD.U32 R6, R0, 0x10000, RZ ;  /* 0x0001000000067824 */ /* 0x000fca00078e00ff */
        /* <DEDUP_REMOVED lines=30> */
.L_x_2522:
[----:B------:R-:W-:Y:S01]  /*13a0*/  FSETP.GEU.FTZ.AND P0, PT, R9, -R10, PT ;  /* 0x8000000a0900720b */ /* 0x000fe20003f1e000 */
[----:B------:R-:W-:-:S12]  /*13b0*/  FADD.FTZ R7, R7, -1 ;  /* 0xbf80000007077421 */ /* 0x000fd80000010000 */
[----:B------:R-:W-:-:S07]  /*13c0*/  @!P0 FADD.FTZ R7, R7, -1 ;  /* 0xbf80000007078421 */ /* 0x000fce0000010000 */
.L_x_2521:
[----:B------:R-:W-:Y:S05]  /*13d0*/  BSYNC.RECONVERGENT B2 ;  /* 0x0000000000027941 */ /* 0x000fea0003800200 */
.L_x_2520:
[----:B------:R-:W-:Y:S01]  /*13e0*/  FFMA.FTZ R8, -R10, R7, R8 ;  /* 0x000000070a087223 */ /* 0x000fe20000010108 */
[----:B------:R-:W-:Y:S06]  /*13f0*/  BRA `(.L_x_2518) ;  /* 0x0000000000807947 */ /* 0x000fec0003800000 */
.L_x_2519:
        /* <DEDUP_REMOVED lines=16> */
.L_x_2525:
        /* <DEDUP_REMOVED lines=13> */
.L_x_2524:
[----:B------:R-:W-:Y:S05]  /*15d0*/  BSYNC.RECONVERGENT B2 ;  /* 0x0000000000027941 */ /* 0x000fea0003800200 */
.L_x_2523:
[----:B------:R-:W-:-:S04]  /*15e0*/  FMUL.FTZ R10, R10, 1.1920928955078125e-07 ;  /* 0x340000000a0a7820 */ /* 0x000fc80000410000 */
[----:B0-----:R-:W-:-:S07]  /*15f0*/  FMUL.FTZ R8, R7, R10 ;  /* 0x0000000a07087220 */ /* 0x001fce0000410000 */
.L_x_2518:
[----:B------:R-:W-:Y:S05]  /*1600*/  BSYNC.RECONVERGENT B0 ;  /* 0x0000000000007941 */ /* 0x000fea0003800200 */
.L_x_2517:
        /* <DEDUP_REMOVED lines=28> */
.L_x_2516:
[----:B------:R-:W0:Y:S01]  /*17d0*/  MUFU.RCP R6, R6 ;  /* 0x0000000600067308 */ /* 0x000e220000001000 */
[----:B-----5:R-:W-:-:S04]  /*17e0*/  IMAD.U32 R5, R24, 0x10000, RZ ;  /* 0x0001000018057824 */ /* 0x020fc800078e00ff */
[----:B0-----:R-:W-:-:S05]  /*17f0*/  FMUL.FTZ R5, R6, R5 ;  /* 0x0000000506057220 */ /* 0x001fca0000410000 */
[----:B------:R-:W-:-:S07]  /*1800*/  F2FP.BF16.F32.PACK_AB R5, RZ, R5 ;  /* 0x00000005ff05723e */ /* 0x000fce00000010ff */
.L_x_2515:
[----:B------:R-:W-:Y:S05]  /*1810*/  BSYNC.RECONVERGENT B1 ;  /* 0x0000000000017941 */ /* 0x000fea0003800200 */
.L_x_2514:
[----:B------:R-:W-:Y:S01]  /*1820*/  IADD3 R6, PT, PT, R18, 0x180, RZ ;  /* 0x0000018012067810 */ /* 0x000fe20007ffe0ff */
[----:B------:R-:W-:Y:S03]  /*1830*/  BSSY.RECONVERGENT B1, `(.L_x_2526) ;  /* 0x0000069000017945 */ /* 0x000fe60003800200 */
        /* <DEDUP_REMOVED lines=33> */
.L_x_2534:
[----:B------:R-:W-:Y:S01]  /*1a50*/  FSETP.GEU.FTZ.AND P0, PT, R10, -R11, PT ;  /* 0x8000000b0a00720b */ /* 0x000fe20003f1e000 */
[----:B------:R-:W-:-:S12]  /*1a60*/  FADD.FTZ R8, R8, -1 ;  /* 0xbf80000008087421 */ /* 0x000fd80000010000 */
[----:B------:R-:W-:-:S07]  /*1a70*/  @!P0 FADD.FTZ R8, R8, -1 ;  /* 0xbf80000008088421 */ /* 0x000fce0000010000 */
.L_x_2533:
[----:B------:R-:W-:Y:S05]  /*1a80*/  BSYNC.RECONVERGENT B2 ;  /* 0x0000000000027941 */ /* 0x000fea0003800200 */
.L_x_2532:
[----:B------:R-:W-:Y:S01]  /*1a90*/  FFMA.FTZ R9, -R11, R8, R9 ;  /* 0x000000080b097223 */ /* 0x000fe20000010109 */
[----:B------:R-:W-:Y:S06]  /*1aa0*/  BRA `(.L_x_2530) ;  /* 0x0000000000807947 */ /* 0x000fec0003800000 */
.L_x_2531:
        /* <DEDUP_REMOVED lines=16> */
.L_x_2537:
        /* <DEDUP_REMOVED lines=13> */
.L_x_2536:
[----:B------:R-:W-:Y:S05]  /*1c80*/  BSYNC.RECONVERGENT B2 ;  /* 0x0000000000027941 */ /* 0x000fea0003800200 */
.L_x_2535:
[----:B------:R-:W-:-:S04]  /*1c90*/  FMUL.FTZ R11, R11, 1.1920928955078125e-07 ;  /* 0x340000000b0b7820 */ /* 0x000fc80000410000 */
[----:B0-----:R-:W-:-:S07]  /*1ca0*/  FMUL.FTZ R9, R8, R11 ;  /* 0x0000000b08097220 */ /* 0x001fce0000410000 */
.L_x_2530:
[----:B------:R-:W-:Y:S05]  /*1cb0*/  BSYNC.RECONVERGENT B0 ;  /* 0x0000000000007941 */ /* 0x000fea0003800200 */
.L_x_2529:
        /* <DEDUP_REMOVED lines=28> */
.L_x_2528:
[----:B------:R-:W0:Y:S01]  /*1e80*/  MUFU.RCP R7, R7 ;  /* 0x0000000700077308 */ /* 0x000e220000001000 */
[----:B-----5:R-:W-:-:S04]  /*1e90*/  IMAD.U32 R6, R23, 0x10000, RZ ;  /* 0x0001000017067824 */ /* 0x020fc800078e00ff */
[----:B0-----:R-:W-:-:S05]  /*1ea0*/  FMUL.FTZ R6, R7, R6 ;  /* 0x0000000607067220 */ /* 0x001fca0000410000 */
[----:B------:R-:W-:-:S07]  /*1eb0*/  F2FP.BF16.F32.PACK_AB R6, RZ, R6 ;  /* 0x00000006ff06723e */ /* 0x000fce00000010ff */
.L_x_2527:
[----:B------:R-:W-:Y:S05]  /*1ec0*/  BSYNC.RECONVERGENT B1 ;  /* 0x0000000000017941 */ /* 0x000fea0003800200 */
.L_x_2526:
        /* <DEDUP_REMOVED lines=35> */
.L_x_2546:
[----:B------:R-:W-:Y:S01]  /*2100*/  FSETP.GEU.FTZ.AND P0, PT, R9, -R11, PT ;  /* 0x8000000b0900720b */ /* 0x000fe20003f1e000 */
[----:B------:R-:W-:-:S12]  /*2110*/  FADD.FTZ R7, R7, -1 ;  /* 0xbf80000007077421 */ /* 0x000fd80000010000 */
[----:B------:R-:W-:-:S07]  /*2120*/  @!P0 FADD.FTZ R7, R7, -1 ;  /* 0xbf80000007078421 */ /* 0x000fce0000010000 */
.L_x_2545:
[----:B------:R-:W-:Y:S05]  /*2130*/  BSYNC.RECONVERGENT B2 ;  /* 0x0000000000027941 */ /* 0x000fea0003800200 */
.L_x_2544:
[----:B------:R-:W-:Y:S01]  /*2140*/  FFMA.FTZ R10, -R11, R7, R10 ;  /* 0x000000070b0a7223 */ /* 0x000fe2000001010a */
[----:B------:R-:W-:Y:S06]  /*2150*/  BRA `(.L_x_2542) ;  /* 0x0000000000807947 */ /* 0x000fec0003800000 */
.L_x_2543:
        /* <DEDUP_REMOVED lines=16> */
.L_x_2549:
        /* <DEDUP_REMOVED lines=13> */
.L_x_2548:
[----:B------:R-:W-:Y:S05]  /*2330*/  BSYNC.RECONVERGENT B2 ;  /* 0x0000000000027941 */ /* 0x000fea0003800200 */
.L_x_2547:
[----:B------:R-:W-:-:S04]  /*2340*/  FMUL.FTZ R10, R11, 1.1920928955078125e-07 ;  /* 0x340000000b0a7820 */ /* 0x000fc80000410000 */
[----:B------:R-:W-:-:S07]  /*2350*/  FMUL.FTZ R10, R7, R10 ;  /* 0x0000000a070a7220 */ /* 0x000fce0000410000 */
.L_x_2542:
[----:B------:R-:W-:Y:S05]  /*2360*/  BSYNC.RECONVERGENT B0 ;  /* 0x0000000000007941 */ /* 0x000fea0003800200 */
.L_x_2541:
        /* <DEDUP_REMOVED lines=28> */
.L_x_2540:
[----:B------:R-:W0:Y:S01]  /*2530*/  MUFU.RCP R8, R8 ;  /* 0x0000000800087308 */ /* 0x000e220000001000 */
[----:B-----5:R-:W-:-:S04]  /*2540*/  IMAD.U32 R7, R21, 0x10000, RZ ;  /* 0x0001000015077824 */ /* 0x020fc800078e00ff */
[----:B0-----:R-:W-:-:S05]  /*2550*/  FMUL.FTZ R7, R8, R7 ;  /* 0x0000000708077220 */ /* 0x001fca0000410000 */
[----:B------:R-:W-:-:S07]  /*2560*/  F2FP.BF16.F32.PACK_AB R7, RZ, R7 ;  /* 0x00000007ff07723e */ /* 0x000fce00000010ff */
.L_x_2539:
[----:B------:R-:W-:Y:S05]  /*2570*/  BSYNC.RECONVERGENT B1 ;  /* 0x0000000000017941 */ /* 0x000fea0003800200 */
.L_x_2538:
[----:B------:R-:W-:Y:S01]  /*2580*/  VIADD R8, R18, 0x280 ;  /* 0x0000028012087836 */ /* 0x000fe20000000000 */
[----:B------:R-:W-:Y:S04]  /*2590*/  BSSY.RECONVERGENT B1, `(.L_x_2550) ;  /* 0x0000069000017945 */ /* 0x000fe80003800200 */
[----:B------:R-:W-:-:S13]  /*25a0*/  ISETP.GE.U32.AND P0, PT, R8, R17, PT ;  /* 0x000000110800720c */ /* 0x000fda0003f06070 */
[----:B------:R-:W-:Y:S05]  /*25b0*/  @P0 BRA `(.L_x_2551) ;  /* 0x0000000400980947 */ /* 0x000fea0003800000 */
[----:B0-----:R-:W-:-:S05]  /*25c0*/  IMAD.U32 R9, R0, 0x10000, RZ ;  /* 0x0001000000097824 */ /* 0x001fca00078e00ff */
        /* <DEDUP_REMOVED lines=30> */
.L_x_2558:
[----:B------:R-:W-:Y:S01]  /*27b0*/  FSETP.GEU.FTZ.AND P0, PT, R10, -R13, PT ;  /* 0x8000000d0a00720b */ /* 0x000fe20003f1e000 */
[----:B------:R-:W-:-:S12]  /*27c0*/  FADD.FTZ R8, R8, -1 ;  /* 0xbf80000008087421 */ /* 0x000fd80000010000 */
[----:B------:R-:W-:-:S07]  /*27d0*/  @!P0 FADD.FTZ R8, R8, -1 ;  /* 0xbf80000008088421 */ /* 0x000fce0000010000 */
.L_x_2557:
[----:B------:R-:W-:Y:S05]  /*27e0*/  BSYNC.RECONVERGENT B2 ;  /* 0x0000000000027941 */ /* 0x000fea0003800200 */
.L_x_2556:
[----:B------:R-:W-:Y:S01]  /*27f0*/  FFMA.FTZ R11, -R13, R8, R11 ;  /* 0x000000080d0b7223 */ /* 0x000fe2000001010b */
[----:B------:R-:W-:Y:S06]  /*2800*/  BRA `(.L_x_2554) ;  /* 0x0000000000807947 */ /* 0x000fec0003800000 */
.L_x_2555:
        /* <DEDUP_REMOVED lines=16> */
.L_x_2561:
        /* <DEDUP_REMOVED lines=13> */
.L_x_2560:
[----:B------:R-:W-:Y:S05]  /*29e0*/  BSYNC.RECONVERGENT B2 ;  /* 0x0000000000027941 */ /* 0x000fea0003800200 */
.L_x_2559:
[----:B------:R-:W-:-:S04]  /*29f0*/  FMUL.FTZ R13, R13, 1.1920928955078125e-07 ;  /* 0x340000000d0d7820 */ /* 0x000fc80000410000 */
[----:B------:R-:W-:-:S07]  /*2a00*/  FMUL.FTZ R11, R8, R13 ;  /* 0x0000000d080b7220 */ /* 0x000fce0000410000 */
.L_x_2554:
[----:B------:R-:W-:Y:S05]  /*2a10*/  BSYNC.RECONVERGENT B0 ;  /* 0x0000000000007941 */ /* 0x000fea0003800200 */
.L_x_2553:
        /* <DEDUP_REMOVED lines=28> */
.L_x_2552:
[----:B------:R-:W0:Y:S01]  /*2be0*/  MUFU.RCP R9, R9 ;  /* 0x0000000900097308 */ /* 0x000e220000001000 */
[----:B-----5:R-:W-:-:S04]  /*2bf0*/  IMAD.U32 R8, R20, 0x10000, RZ ;  /* 0x0001000014087824 */ /* 0x020fc800078e00ff */
[----:B0-----:R-:W-:-:S05]  /*2c00*/  FMUL.FTZ R8, R9, R8 ;  /* 0x0000000809087220 */ /* 0x001fca0000410000 */
[----:B------:R-:W-:-:S07]  /*2c10*/  F2FP.BF16.F32.PACK_AB R8, RZ, R8 ;  /* 0x00000008ff08723e */ /* 0x000fce00000010ff */
.L_x_2551:
[----:B------:R-:W-:Y:S05]  /*2c20*/  BSYNC.RECONVERGENT B1 ;  /* 0x0000000000017941 */ /* 0x000fea0003800200 */
.L_x_2550:
[----:B0-----:R-:W-:Y:S01]  /*2c30*/  IADD3 R10, PT, PT, R18, 0x300, RZ ;  /* 0x00000300120a7810 */ /* 0x001fe20007ffe0ff */
        /* <DEDUP_REMOVED lines=34> */
.L_x_2570:
[----:B------:R-:W-:Y:S01]  /*2e60*/  FSETP.GEU.FTZ.AND P0, PT, R13, -R15, PT ;  /* 0x8000000f0d00720b */ /* 0x000fe20003f1e000 */
[----:B------:R-:W-:-:S12]  /*2e70*/  FADD.FTZ R11, R11, -1 ;  /* 0xbf8000000b0b7421 */ /* 0x000fd80000010000 */
[----:B------:R-:W-:-:S07]  /*2e80*/  @!P0 FADD.FTZ R11, R11, -1 ;  /* 0xbf8000000b0b8421 */ /* 0x000fce0000010000 */
.L_x_2569:
[----:B------:R-:W-:Y:S05]  /*2e90*/  BSYNC.RECONVERGENT B2 ;  /* 0x0000000000027941 */ /* 0x000fea0003800200 */
.L_x_2568:
[----:B------:R-:W-:Y:S01]  /*2ea0*/  FFMA.FTZ R14, -R15, R11, R14 ;  /* 0x0000000b0f0e7223 */ /* 0x000fe2000001010e */
[----:B------:R-:W-:Y:S06]  /*2eb0*/  BRA `(.L_x_2566) ;  /* 0x0000000000807947 */ /* 0x000fec0003800000 */
.L_x_2567:
        /* <DEDUP_REMOVED lines=16> */
.L_x_2573:
        /* <DEDUP_REMOVED lines=13> */
.L_x_2572:
[----:B------:R-:W-:Y:S05]  /*3090*/  BSYNC.RECONVERGENT B2 ;  /* 0x0000000000027941 */ /* 0x000fea0003800200 */
.L_x_2571:
[----:B------:R-:W-:-:S04]  /*30a0*/  FMUL.FTZ R14, R15, 1.1920928955078125e-07 ;  /* 0x340000000f0e7820 */ /* 0x000fc80000410000 */
[----:B------:R-:W-:-:S07]  /*30b0*/  FMUL.FTZ R14, R11, R14 ;  /* 0x0000000e0b0e7220 */ /* 0x000fce0000410000 */
.L_x_2566:
[----:B------:R-:W-:Y:S05]  /*30c0*/  BSYNC.RECONVERGENT B0 ;  /* 0x0000000000007941 */ /* 0x000fea0003800200 */
.L_x_2565:
        /* <DEDUP_REMOVED lines=28> */
.L_x_2564:
[----:B------:R-:W0:Y:S01]  /*3290*/  MUFU.RCP R10, R10 ;  /* 0x0000000a000a7308 */ /* 0x000e220000001000 */
[----:B-----5:R-:W-:-:S04]  /*32a0*/  IMAD.U32 R9, R14, 0x10000, RZ ;  /* 0x000100000e097824 */ /* 0x020fc800078e00ff */
[----:B0-----:R-:W-:-:S05]  /*32b0*/  FMUL.FTZ R9, R10, R9 ;  /* 0x000000090a097220 */ /* 0x001fca0000410000 */
[----:B------:R-:W-:-:S07]  /*32c0*/  F2FP.BF16.F32.PACK_AB R9, RZ, R9 ;  /* 0x00000009ff09723e */ /* 0x000fce00000010ff */
.L_x_2563:
[----:B------:R-:W-:Y:S05]  /*32d0*/  BSYNC.RECONVERGENT B1 ;  /* 0x0000000000017941 */ /* 0x000fea0003800200 */
.L_x_2562:
        /* <DEDUP_REMOVED lines=35> */
.L_x_2582:
[----:B------:R-:W-:Y:S01]  /*3510*/  FSETP.GEU.FTZ.AND P0, PT, R15, -R14, PT ;  /* 0x8000000e0f00720b */ /* 0x000fe20003f1e000 */
[----:B------:R-:W-:-:S12]  /*3520*/  FADD.FTZ R13, R13, -1 ;  /* 0xbf8000000d0d7421 */ /* 0x000fd80000010000 */
[----:B------:R-:W-:-:S07]  /*3530*/  @!P0 FADD.FTZ R13, R13, -1 ;  /* 0xbf8000000d0d8421 */ /* 0x000fce0000010000 */
.L_x_2581:
[----:B------:R-:W-:Y:S05]  /*3540*/  BSYNC.RECONVERGENT B2 ;  /* 0x0000000000027941 */ /* 0x000fea0003800200 */
.L_x_2580:
[----:B------:R-:W-:Y:S01]  /*3550*/  FFMA.FTZ R0, -R14, R13, R0 ;  /* 0x0000000d0e007223 */ /* 0x000fe20000010100 */
[----:B------:R-:W-:Y:S06]  /*3560*/  BRA `(.L_x_2578) ;  /* 0x0000000000807947 */ /* 0x000fec0003800000 */
.L_x_2579:
        /* <DEDUP_REMOVED lines=8> */
[----:B0-----:R-:W-:Y:S01]  /*35f0*/  VIADD R13, R12, 0xb800000 ;  /* 0x0b8000000c0d7836 */ /* 0x001fe20000000000 */
[----:B------:R-:W-:Y:S02]  /*3600*/  LOP3.LUT R12, R0, 0x3f800000, RZ, 0xfc, !PT ;  /* 0x3f800000000c7812 */ /* 0x000fe400078efcff */
[----:B------:R-:W-:Y:S02]  /*3610*/  FSEL R0, R14, +QNAN , P2 ;  /* 0x7fffffff0e007808 */ /* 0x000fe40001000000 */
[----:B------:R-:W-:-:S13]  /*3620*/  ISETP.NE.AND P1, PT, R13, RZ, PT ;  /* 0x000000ff0d00720c */ /* 0x000fda0003f25270 */
[----:B------:R-:W-:Y:S05]  /*3630*/  @!P1 BRA `(.L_x_2584) ;  /* 0x0000000000409947 */ /* 0x000fea0003800000 */
[----:B------:R-:W-:-:S04]  /*3640*/  LOP3.LUT R15, R15, 0x7fffff, RZ, 0xc0, !PT ;  /* 0x007fffff0f0f7812 */ /* 0x000fc800078ec0ff */
[----:B------:R-:W-:-:S04]  /*3650*/  LOP3.LUT R19, R15, 0x3f800000, RZ, 0xfc, !PT ;  /* 0x3f8000000f137812 */ /* 0x000fc800078efcff */
[----:B------:R0:W1:Y:S03]  /*3660*/  MUFU.RCP R22, R19 ;  /* 0x0000001300167308 */ /* 0x0000660000001000 */
.L_x_2585:
        /* <DEDUP_REMOVED lines=13> */
.L_x_2584:
[----:B------:R-:W-:Y:S05]  /*3740*/  BSYNC.RECONVERGENT B2 ;  /* 0x0000000000027941 */ /* 0x000fea0003800200 */
.L_x_2583:
[----:B------:R-:W-:-:S04]  /*3750*/  FMUL.FTZ R13, R12, 1.1920928955078125e-07 ;  /* 0x340000000c0d7820 */ /* 0x000fc80000410000 */
[----:B------:R-:W-:-:S07]  /*3760*/  FMUL.FTZ R0, R0, R13 ;  /* 0x0000000d00007220 */ /* 0x000fce0000410000 */
.L_x_2578:
[----:B------:R-:W-:Y:S05]  /*3770*/  BSYNC.RECONVERGENT B0 ;  /* 0x0000000000007941 */ /* 0x000fea0003800200 */
.L_x_2577:
        /* <DEDUP_REMOVED lines=28> */
.L_x_2576:
[----:B------:R-:W1:Y:S01]  /*3940*/  MUFU.RCP R11, R10 ;  /* 0x0000000a000b7308 */ /* 0x000e620000001000 */
[----:B-----5:R-:W-:-:S04]  /*3950*/  IMAD.U32 R0, R12, 0x10000, RZ ;  /* 0x000100000c007824 */ /* 0x020fc800078e00ff */
[----:B-1----:R-:W-:-:S05]  /*3960*/  FMUL.FTZ R0, R11, R0 ;  /* 0x000000000b007220 */ /* 0x002fca0000410000 */
[----:B------:R-:W-:-:S07]  /*3970*/  F2FP.BF16.F32.PACK_AB R0, RZ, R0 ;  /* 0x00000000ff00723e */ /* 0x000fce00000010ff */
.L_x_2575:
[----:B------:R-:W-:Y:S05]  /*3980*/  BSYNC.RECONVERGENT B1 ;  /* 0x0000000000017941 */ /* 0x000fea0003800200 */
.L_x_2574:
[----:B------:R-:W-:Y:S01]  /*3990*/  ISETP.GE.U32.AND P0, PT, R18, R17, PT ;  /* 0x000000111200720c */ /* 0x000fe20003f06070 */
[----:B------:R-:W-:Y:S04]  /*39a0*/  BSSY.RECONVERGENT B0, `(.L_x_2586) ;  /* 0x0000033000007945 */ /* 0x000fe80003800200 */
[----:B------:R-:W-:Y:S08]  /*39b0*/  BSSY.RELIABLE B1, `(.L_x_2587) ;  /* 0x000002b000017945 */ /* 0x000ff00003800100 */
[----:B------:R-:W-:Y:S05]  /*39c0*/  @P0 BRA `(.L_x_2588) ;  /* 0x0000000000300947 */ /* 0x000fea0003800000 */
[----:B------:R-:W1:Y:S01]  /*39d0*/  LDC.64 R10, c[0x0][0x388] ;  /* 0x0000e200ff0a7b82 */ /* 0x000e620000000a00 */
[----:B0-----:R-:W-:Y:S02]  /*39e0*/  IMAD.IADD R13, R16, 0x1, R18 ;  /* 0x00000001100d7824 */ /* 0x001fe400078e0212 */
[----:B------:R-:W-:-:S05]  /*39f0*/  IMAD.MOV.U32 R18, RZ, RZ, R4 ;  /* 0x000000ffff127224 */ /* 0x000fca00078e0004 */
[----:B------:R-:W-:Y:S01]  /*3a00*/  ISETP.GE.U32.AND P0, PT, R18, R17, PT ;  /* 0x000000111200720c */ /* 0x000fe20003f06070 */
[----:B-1----:R-:W-:-:S05]  /*3a10*/  IMAD.WIDE.U32 R10, R13, 0x2, R10 ;  /* 0x000000020d0a7825 */ /* 0x002fca00078e000a */
[----:B------:R0:W-:Y:S07]  /*3a20*/  STG.E.U16 desc[UR4][R10.64], R2 ;  /* 0x000000020a007986 */ /* 0x0001ee000c101504 */
[----:B------:R-:W-:Y:S05]  /*3a30*/  @P0 BRA `(.L_x_2589) ;  /* 0x0000000000300947 */ /* 0x000fea0003800000 */
[----:B0-----:R-:W0:Y:S01]  /*3a40*/  LDC.64 R10, c[0x0][0x388] ;  /* 0x0000e200ff0a7b82 */ /* 0x001e220000000a00 */
[----:B------:R-:W-:Y:S02]  /*3a50*/  IMAD.IADD R13, R16, 0x1, R18 ;  /* 0x00000001100d7824 */ /* 0x000fe400078e0212 */
[----:B------:R-:W-:Y:S02]  /*3a60*/  VIADD R18, R18, 0x80 ;  /* 0x0000008012127836 */ /* 0x000fe40000000000 */
[----:B0-----:R-:W-:-:S05]  /*3a70*/  IMAD.WIDE.U32 R10, R13, 0x2, R10 ;  /* 0x000000020d0a7825 */ /* 0x001fca00078e000a */
[----:B------:R1:W-:Y:S02]  /*3a80*/  STG.E.U16 desc[UR4][R10.64], R3 ;  /* 0x000000030a007986 */ /* 0x0003e4000c101504 */
.L_x_2588:
[----:B------:R-:W-:-:S13]  /*3a90*/  ISETP.GE.U32.AND P0, PT, R18, R17, PT ;  /* 0x000000111200720c */ /* 0x000fda0003f06070 */
[----:B------:R-:W-:Y:S05]  /*3aa0*/  @P0 BRA `(.L_x_2590) ;  /* 0x0000000000300947 */ /* 0x000fea0003800000 */
[----:B-1----:R-:W1:Y:S01]  /*3ab0*/  LDC.64 R2, c[0x0][0x388] ;  /* 0x0000e200ff027b82 */ /* 0x002e620000000a00 */
[----:B------:R-:W-:Y:S01]  /*3ac0*/  IADD3 R11, PT, PT, R16, R18, RZ ;  /* 0x00000012100b7210 */ /* 0x000fe20007ffe0ff */
[----:B------:R-:W-:-:S04]  /*3ad0*/  VIADD R18, R18, 0x80 ;  /* 0x0000008012127836 */ /* 0x000fc80000000000 */
[----:B-1----:R-:W-:-:S05]  /*3ae0*/  IMAD.WIDE.U32 R2, R11, 0x2, R2 ;  /* 0x000000020b027825 */ /* 0x002fca00078e0002 */
[----:B------:R1:W-:Y:S02]  /*3af0*/  STG.E.U16 desc[UR4][R2.64], R5 ;  /* 0x0000000502007986 */ /* 0x0003e4000c101504 */
.L_x_2589:
[----:B------:R-:W-:-:S13]  /*3b00*/  ISETP.GE.U32.AND P0, PT, R18, R17, PT ;  /* 0x000000111200720c */ /* 0x000fda0003f06070 */
[----:B------:R-:W-:Y:S05]  /*3b10*/  @P0 BRA `(.L_x_2591) ;  /* 0x0000000000300947 */ /* 0x000fea0003800000 */
[----:B01----:R-:W0:Y:S01]  /*3b20*/  LDC.64 R2, c[0x0][0x388] ;  /* 0x0000e200ff027b82 */ /* 0x003e220000000a00 */
[----:B------:R-:W-:Y:S02]  /*3b30*/  IMAD.IADD R5, R16, 0x1, R18 ;  /* 0x0000000110057824 */ /* 0x000fe400078e0212 */
[----:B------:R-:W-:Y:S02]  /*3b40*/  VIADD R18, R18, 0x80 ;  /* 0x0000008012127836 */ /* 0x000fe40000000000 */
[----:B0-----:R-:W-:-:S05]  /*3b50*/  IMAD.WIDE.U32 R2, R5, 0x2, R2 ;  /* 0x0000000205027825 */ /* 0x001fca00078e0002 */
[----:B------:R2:W-:Y:S02]  /*3b60*/  STG.E.U16 desc[UR4][R2.64], R6 ;  /* 0x0000000602007986 */ /* 0x0005e4000c101504 */
.L_x_2590:
[----:B------:R-:W-:-:S13]  /*3b70*/  ISETP.GE.U32.AND P0, PT, R18, R17, PT ;  /* 0x000000111200720c */ /* 0x000fda0003f06070 */
[----:B------:R-:W-:Y:S05]  /*3b80*/  @P0 BRA `(.L_x_2592) ;  /* 0x0000000000340947 */ /* 0x000fea0003800000 */
[----:B-12---:R-:W1:Y:S01]  /*3b90*/  LDC.64 R2, c[0x0][0x388] ;  /* 0x0000e200ff027b82 */ /* 0x006e620000000a00 */
[----:B------:R-:W-:Y:S02]  /*3ba0*/  IMAD.IADD R5, R16, 0x1, R18 ;  /* 0x0000000110057824 */ /* 0x000fe400078e0212 */
[----:B------:R-:W-:Y:S02]  /*3bb0*/  VIADD R18, R18, 0x80 ;  /* 0x0000008012127836 */ /* 0x000fe40000000000 */
[----:B-1----:R-:W-:-:S05]  /*3bc0*/  IMAD.WIDE.U32 R2, R5, 0x2, R2 ;  /* 0x0000000205027825 */ /* 0x002fca00078e0002 */
[----:B------:R2:W-:Y:S02]  /*3bd0*/  STG.E.U16 desc[UR4][R2.64], R7 ;  /* 0x0000000702007986 */ /* 0x0005e4000c101504 */
.L_x_2591:
[----:B------:R-:W-:-:S13]  /*3be0*/  ISETP.GE.U32.AND P0, PT, R18, R17, PT ;  /* 0x000000111200720c */ /* 0x000fda0003f06070 */
[----:B------:R-:W-:Y:S05]  /*3bf0*/  @P0 BREAK.RELIABLE B1 ;  /* 0x0000000000010942 */ /* 0x000fea0003800100 */
[----:B------:R-:W-:Y:S05]  /*3c00*/  @P0 BRA `(.L_x_2593) ;  /* 0x0000000000300947 */ /* 0x000fea0003800000 */
[----:B012---:R-:W0:Y:S01]  /*3c10*/  LDC.64 R2, c[0x0][0x388] ;  /* 0x0000e200ff027b82 */ /* 0x007e220000000a00 */
[----:B------:R-:W-:Y:S01]  /*3c20*/  IADD3 R5, PT, PT, R16, R18, RZ ;  /* 0x0000001210057210 */ /* 0x000fe20007ffe0ff */
[----:B------:R-:W-:-:S04]  /*3c30*/  VIADD R18, R18, 0x80 ;  /* 0x0000008012127836 */ /* 0x000fc80000000000 */
[----:B0-----:R-:W-:-:S05]  /*3c40*/  IMAD.WIDE.U32 R2, R5, 0x2, R2 ;  /* 0x0000000205027825 */ /* 0x001fca00078e0002 */
[----:B------:R3:W-:Y:S02]  /*3c50*/  STG.E.U16 desc[UR4][R2.64], R8 ;  /* 0x0000000802007986 */ /* 0x0007e4000c101504 */
.L_x_2592:
[----:B------:R-:W-:Y:S05]  /*3c60*/  BSYNC.RELIABLE B1 ;  /* 0x0000000000017941 */ /* 0x000fea0003800100 */
.L_x_2587:
[----:B------:R-:W-:-:S13]  /*3c70*/  ISETP.GE.U32.AND P0, PT, R18, R17, PT ;  /* 0x000000111200720c */ /* 0x000fda0003f06070 */
[----:B-123--:R-:W1:Y:S01]  /*3c80*/  @!P0 LDC.64 R2, c[0x0][0x388] ;  /* 0x0000e200ff028b82 */ /* 0x00ee620000000a00 */
[----:B------:R-:W-:Y:S02]  /*3c90*/  @!P0 IMAD.IADD R5, R16, 0x1, R18 ;  /* 0x0000000110058824 */ /* 0x000fe400078e0212 */
[----:B------:R-:W-:Y:S02]  /*3ca0*/  @!P0 VIADD R18, R18, 0x80 ;  /* 0x0000008012128836 */ /* 0x000fe40000000000 */
[----:B-1----:R-:W-:-:S05]  /*3cb0*/  @!P0 IMAD.WIDE.U32 R2, R5, 0x2, R2 ;  /* 0x0000000205028825 */ /* 0x002fca00078e0002 */
[----:B------:R3:W-:Y:S02]  /*3cc0*/  @!P0 STG.E.U16 desc[UR4][R2.64], R9 ;  /* 0x0000000902008986 */ /* 0x0007e4000c101504 */
.L_x_2593:
[----:B------:R-:W-:Y:S05]  /*3cd0*/  BSYNC.RECONVERGENT B0 ;  /* 0x0000000000007941 */ /* 0x000fea0003800200 */
.L_x_2586:
[----:B------:R-:W-:Y:S05]  /*3ce0*/  WARPSYNC.ALL ;  /* 0x0000000000007948 */ /* 0x000fea0003800000 */
[----:B------:R-:W-:-:S13]  /*3cf0*/  ISETP.GE.U32.AND P0, PT, R18, R17, PT ;  /* 0x000000111200720c */ /* 0x000fda0003f06070 */
[----:B------:R-:W-:Y:S05]  /*3d00*/  @P0 EXIT ;  /* 0x000000000000094d */ /* 0x000fea0003800000 */
[----:B0123--:R-:W0:Y:S01]  /*3d10*/  LDC.64 R2, c[0x0][0x388] ;  /* 0x0000e200ff027b82 */ /* 0x00fe220000000a00 */
[----:B------:R-:W-:-:S04]  /*3d20*/  IMAD.IADD R5, R16, 0x1, R18 ;  /* 0x0000000110057824 */ /* 0x000fc800078e0212 */
[----:B0-----:R-:W-:-:S05]  /*3d30*/  IMAD.WIDE.U32 R2, R5, 0x2, R2 ;  /* 0x0000000205027825 */ /* 0x001fca00078e0002 */
[----:B------:R-:W-:Y:S01]  /*3d40*/  STG.E.U16 desc[UR4][R2.64], R0 ;  /* 0x0000000002007986 */ /* 0x000fe2000c101504 */
[----:B------:R-:W-:Y:S05]  /*3d50*/  EXIT ;  /* 0x000000000000794d */ /* 0x000fea0003800000 */
.L_x_2490:
[----:B------:R-:W0:Y:S01]  /*3d60*/  S2R R3, SR_TID.X ;  /* 0x0000000000037919 */ /* 0x000e220000002100 */
[----:B------:R-:W1:Y:S02]  /*3d70*/  LDC.64 R4, c[0x0][0x390] ;  /* 0x0000e400ff047b82 */ /* 0x000e640000000a00 */
[----:B-1----:R-:W-:-:S04]  /*3d80*/  IMAD.WIDE.U32 R4, R16, 0x2, R4 ;  /* 0x0000000210047825 */ /* 0x002fc800078e0004 */
[----:B0-----:R-:W-:-:S05]  /*3d90*/  IMAD.WIDE.U32 R4, R3, 0x4, R4 ;  /* 0x0000000403047825 */ /* 0x001fca00078e0004 */
[----:B------:R-:W3:Y:S04]  /*3da0*/  LDG.E R15, desc[UR4][R4.64] ;  /* 0x00000004040f7981 */ /* 0x000ee8000c1e1900 */
[----:B------:R-:W4:Y:S04]  /*3db0*/  LDG.E R18, desc[UR4][R4.64+0x200] ;  /* 0x0002000404127981 */ /* 0x000f28000c1e1900 */
[----:B------:R-:W5:Y:S04]  /*3dc0*/  LDG.E R12, desc[UR4][R4.64+0x400] ;  /* 0x00040004040c7981 */ /* 0x000f68000c1e1900 */
[----:B------:R-:W5:Y:S01]  /*3dd0*/  LDG.E R2, desc[UR4][R4.64+0x600] ;  /* 0x0006000404027981 */ /* 0x000f62000c1e1900 */
[----:B--2---:R-:W-:-:S04]  /*3de0*/  IMAD.U32 R11, R0, 0x10000, RZ ;  /* 0x00010000000b7824 */ /* 0x004fc800078e00ff */
[C---:B------:R-:W-:Y:S01]  /*3df0*/  FMUL.FTZ R10, |R11|.reuse, 8388608 ;  /* 0x4b0000000b0a7820 */ /* 0x040fe20000410200 */
[C---:B------:R-:W-:Y:S01]  /*3e00*/  FSETP.NEU.FTZ.AND P0, PT, R11.reuse, RZ, PT ;  /* 0x000000ff0b00720b */ /* 0x040fe20003f1d000 */
[----:B------:R-:W-:-:S03]  /*3e10*/  FADD.FTZ R7, |R11|, -RZ ;  /* 0x800000ff0b077221 */ /* 0x000fc60000010200 */
[----:B------:R-:W-:-:S04]  /*3e20*/  LOP3.LUT R9, R10, 0x7fffff, RZ, 0xc0, !PT ;  /* 0x007fffff0a097812 */ /* 0x000fc800078ec0ff */
[----:B------:R-:W-:-:S04]  /*3e30*/  LOP3.LUT R9, R9, 0x3f800000, RZ, 0xfc, !PT ;  /* 0x3f80000009097812 */ /* 0x000fc800078efcff */
[----:B------:R0:W1:Y:S01]  /*3e40*/  MUFU.RCP R8, R9 ;  /* 0x0000000900087308 */ /* 0x0000620000001000 */
[----:B---3--:R-:W-:Y:S02]  /*3e50*/  PRMT R19, R15, 0x7632, R19 ;  /* 0x000076320f137816 */ /* 0x008fe40000000013 */
[----:B----4-:R-:W-:Y:S02]  /*3e60*/  PRMT R17, R18, 0x7632, R17 ;  /* 0x0000763212117816 */ /* 0x010fe40000000011 */
[----:B-----5:R-:W-:Y:S02]  /*3e70*/  PRMT R13, R12, 0x7632, R13 ;  /* 0x000076320c0d7816 */ /* 0x020fe4000000000d */
[----:B------:R-:W-:Y:S01]  /*3e80*/  PRMT R6, R2, 0x7632, R6 ;  /* 0x0000763202067816 */ /* 0x000fe20000000006 */
[----:B01----:R-:W-:Y:S06]  /*3e90*/  @P0 BRA `(.L_x_2594) ;  /* 0x0000000000580947 */ /* 0x003fec0003800000 */
[----:B------:R-:W0:Y:S01]  /*3ea0*/  MUFU.RCP R5, R11 ;  /* 0x0000000b00057308 */ /* 0x000e220000001000 */
[----:B------:R-:W-:Y:S01]  /*3eb0*/  SHF.L.U32 R15, R15, 0x10, RZ ;  /* 0x000000100f0f7819 */ /* 0x000fe200000006ff */
[----:B------:R-:W-:Y:S01]  /*3ec0*/  IMAD.U32 R19, R19, 0x10000, RZ ;  /* 0x0001000013137824 */ /* 0x000fe200078e00ff */
[----:B------:R-:W-:Y:S01]  /*3ed0*/  SHF.L.U32 R2, R2, 0x10, RZ ;  /* 0x0000001002027819 */ /* 0x000fe200000006ff */
[----:B------:R-:W-:Y:S02]  /*3ee0*/  IMAD.U32 R18, R18, 0x10000, RZ ;  /* 0x0001000012127824 */ /* 0x000fe400078e00ff */
[----:B------:R-:W-:Y:S02]  /*3ef0*/  IMAD.U32 R4, R17, 0x10000, RZ ;  /* 0x0001000011047824 */ /* 0x000fe400078e00ff */
[----:B------:R-:W-:Y:S02]  /*3f00*/  IMAD.U32 R12, R12, 0x10000, RZ ;  /* 0x000100000c0c7824 */ /* 0x000fe400078e00ff */
[----:B------:R-:W-:-:S02]  /*3f10*/  IMAD.U32 R13, R13, 0x10000, RZ ;  /* 0x000100000d0d7824 */ /* 0x000fc400078e00ff */
[----:B------:R-:W-:Y:S02]  /*3f20*/  IMAD.U32 R6, R6, 0x10000, RZ ;  /* 0x0001000006067824 */ /* 0x000fe400078e00ff */
[-C--:B0-----:R-:W-:Y:S01]  /*3f30*/  FMUL.FTZ R15, R15, R5.reuse ;  /* 0x000000050f0f7220 */ /* 0x081fe20000410000 */
[-C--:B------:R-:W-:Y:S01]  /*3f40*/  FMUL.FTZ R0, R19, R5.reuse ;  /* 0x0000000513007220 */ /* 0x080fe20000410000 */
[-C--:B------:R-:W-:Y:S01]  /*3f50*/  FMUL.FTZ R17, R18, R5.reuse ;  /* 0x0000000512117220 */ /* 0x080fe20000410000 */
[-C--:B------:R-:W-:Y:S01]  /*3f60*/  FMUL.FTZ R4, R4, R5.reuse ;  /* 0x0000000504047220 */ /* 0x080fe20000410000 */
[-C--:B------:R-:W-:Y:S01]  /*3f70*/  FMUL.FTZ R12, R12, R5.reuse ;  /* 0x000000050c0c7220 */ /* 0x080fe20000410000 */
[-C--:B------:R-:W-:Y:S01]  /*3f80*/  FMUL.FTZ R13, R13, R5.reuse ;  /* 0x000000050d0d7220 */ /* 0x080fe20000410000 */
[-C--:B------:R-:W-:Y:S01]  /*3f90*/  FMUL.FTZ R2, R2, R5.reuse ;  /* 0x0000000502027220 */ /* 0x080fe20000410000 */
[----:B------:R-:W-:Y:S01]  /*3fa0*/  FMUL.FTZ R5, R6, R5 ;  /* 0x0000000506057220 */ /* 0x000fe20000410000 */
[----:B------:R-:W-:-:S02]  /*3fb0*/  F2FP.BF16.F32.PACK_AB R15, R0, R15 ;  /* 0x0000000f000f723e */ /* 0x000fc400000010ff */
[----:B------:R-:W-:Y:S02]  /*3fc0*/  F2FP.BF16.F32.PACK_AB R17, R4, R17 ;  /* 0x000000110411723e */ /* 0x000fe400000010ff */
[----:B------:R-:W-:Y:S02]  /*3fd0*/  F2FP.BF16.F32.PACK_AB R12, R13, R12 ;  /* 0x0000000c0d0c723e */ /* 0x000fe400000010ff */
[----:B------:R-:W-:Y:S01]  /*3fe0*/  F2FP.BF16.F32.PACK_AB R2, R5, R2 ;  /* 0x000000020502723e */ /* 0x000fe200000010ff */
[----:B------:R-:W-:Y:S06]  /*3ff0*/  BRA `(.L_x_2595) ;  /* 0x0000002c00187947 */ /* 0x000fec0003800000 */
.L_x_2594:
[----:B------:R-:W-:Y:S01]  /*4000*/  IMAD.U32 R15, R15, 0x10000, RZ ;  /* 0x000100000f0f7824 */ /* 0x000fe200078e00ff */
[----:B------:R-:W-:Y:S01]  /*4010*/  BSSY.RECONVERGENT B0, `(.L_x_2596) ;  /* 0x000003f000007945 */ /* 0x000fe20003800200 */
[----:B------:R-:W-:Y:S01]  /*4020*/  FADD.FTZ R5, -R7, -RZ ;  /* 0x800000ff07057221 */ /* 0x000fe20000010100 */
[----:B------:R-:W-:Y:S01]  /*4030*/  FADD.FTZ R4, |R11|, |R11| ;  /* 0x4000000b0b047221 */ /* 0x000fe20000010200 */
[----:B------:R-:W-:Y:S01]  /*4040*/  LOP3.LUT R0, R10, 0xff800000, RZ, 0xc0, !PT ;  /* 0xff8000000a007812 */ /* 0x000fe200078ec0ff */
[C---:B------:R-:W-:Y:S01]  /*4050*/  FADD.FTZ R14, |R15|.reuse, -RZ ;  /* 0x800000ff0f0e7221 */ /* 0x040fe20000010200 */
[----:B------:R-:W-:-:S13]  /*4060*/  FSETP.GEU.FTZ.AND P0, PT, |R15|, |R11|, PT ;  /* 0x4000000b0f00720b */ /* 0x000fda0003f1e200 */
[----:B------:R-:W-:Y:S05]  /*4070*/  @!P0 BRA `(.L_x_2597) ;  /* 0x0000000000e08947 */ /* 0x000fea0003800000 */
[----:B------:R-:W-:-:S13]  /*4080*/  FSETP.GTU.FTZ.AND P0, PT, R14, R10, PT ;  /* 0x0000000a0e00720b */ /* 0x000fda0003f1c000 */
[----:B------:R-:W-:Y:S05]  /*4090*/  @P0 BRA `(.L_x_2598) ;  /* 0x00000000005c0947 */ /* 0x000fea0003800000 */
[----:B------:R-:W0:Y:S01]  /*40a0*/  MUFU.RCP R21, R7 ;  /* 0x0000000700157308 */ /* 0x000e220000001000 */
[----:B------:R-:W-:Y:S01]  /*40b0*/  BSSY.RECONVERGENT B1, `(.L_x_2599) ;  /* 0x0000013000017945 */ /* 0x000fe20003800200 */
        /* <DEDUP_REMOVED lines=11> */
[----:B------:R-:W-:Y:S01]  /*4170*/  FSETP.GE.FTZ.AND P0, PT, R22, R4, PT ;  /* 0x000000041600720b */ /* 0x000fe20003f16000 */
[----:B------:R-:W-:-:S12]  /*4180*/  FADD.FTZ R20, R20, 1 ;  /* 0x3f80000014147421 */ /* 0x000fd80000010000 */
[----:B------:R-:W-:-:S05]  /*4190*/  @P0 FFMA.FTZ R21, |R11|, -3, R22 ;  /* 0xc04000000b150823 */ /* 0x000fca0000010216 */
[----:B------:R-:W-:Y:S01]  /*41a0*/  FSETP.GE.AND P1, PT, R21, RZ, P0 ;  /* 0x000000ff1500720b */ /* 0x000fe20000726000 */
[----:B------:R-:W-:-:S12]  /*41b0*/  @P0 FADD.FTZ R21, R20, 1 ;  /* 0x3f80000014150421 */ /* 0x000fd80000010000 */
[----:B------:R-:W-:-:S04]  /*41c0*/  @P1 FADD.FTZ R21, R21, 1 ;  /* 0x3f80000015151421 */ /* 0x000fc80000010000 */
[----:B------:R-:W-:-:S07]  /*41d0*/  @P0 IMAD.MOV.U32 R20, RZ, RZ, R21 ;  /* 0x000000ffff140224 */ /* 0x000fce00078e0015 */
.L_x_2600:
[----:B------:R-:W-:Y:S05]  /*41e0*/  BSYNC.RECONVERGENT B1 ;  /* 0x0000000000017941 */ /* 0x000fea0003800200 */
.L_x_2599:
[----:B------:R-:W-:Y:S01]  /*41f0*/  FFMA.FTZ R14, -R7, R20, R14 ;  /* 0x00000014070e7223 */ /* 0x000fe2000001010e */
[----:B------:R-:W-:Y:S06]  /*4200*/  BRA `(.L_x_2597) ;  /* 0x00000000007c7947 */ /* 0x000fec0003800000 */
.L_x_2598:
[C---:B------:R-:W-:Y:S01]  /*4210*/  IMAD.IADD R20, R14.reuse, 0x1, -R0 ;  /* 0x000000010e147824 */ /* 0x040fe200078e0a00 */
[C---:B------:R-:W-:Y:S01]  /*4220*/  ISETP.GT.U32.AND P0, PT, R14.reuse, 0x7f7fffff, PT ;  /* 0x7f7fffff0e00780c */ /* 0x040fe20003f04070 */
[----:B------:R-:W-:Y:S01]  /*4230*/  BSSY.RECONVERGENT B1, `(.L_x_2601) ;  /* 0x000001a000017945 */ /* 0x000fe20003800200 */
[----:B------:R-:W-:Y:S02]  /*4240*/  LOP3.LUT R14, R14, 0x7fffff, RZ, 0xc0, !PT ;  /* 0x007fffff0e0e7812 */ /* 0x000fe400078ec0ff */
[----:B------:R-:W-:Y:S02]  /*4250*/  LOP3.LUT R20, R20, 0xff800000, RZ, 0xc0, !PT ;  /* 0xff80000014147812 */ /* 0x000fe400078ec0ff */
[----:B------:R-:W-:Y:S02]  /*4260*/  FSETP.GT.FTZ.AND P2, PT, |R11|, RZ, PT ;  /* 0x000000ff0b00720b */ /* 0x000fe40003f54200 */
[----:B------:R-:W-:Y:S02]  /*4270*/  IADD3 R21, PT, PT, R20, 0xb800000, RZ ;  /* 0x0b80000014157810 */ /* 0x000fe40007ffe0ff */
[----:B------:R-:W-:-:S02]  /*4280*/  FSEL R22, R0, +QNAN , !P0 ;  /* 0x7fffffff00167808 */ /* 0x000fc40004000000 */
[----:B------:R-:W-:Y:S02]  /*4290*/  ISETP.NE.AND P1, PT, R21, RZ, PT ;  /* 0x000000ff1500720c */ /* 0x000fe40003f25270 */
[----:B------:R-:W-:Y:S02]  /*42a0*/  LOP3.LUT R20, R14, 0x3f800000, RZ, 0xfc, !PT ;  /* 0x3f8000000e147812 */ /* 0x000fe400078efcff */
[----:B------:R-:W-:-:S03]  /*42b0*/  FSEL R14, R22, +QNAN , P2 ;  /* 0x7fffffff160e7808 */ /* 0x000fc60001000000 */
[----:B------:R-:W-:-:S06]  /*42c0*/  IMAD.MOV.U32 R22, RZ, RZ, R20 ;  /* 0x000000ffff167224 */ /* 0x000fcc00078e0014 */
[----:B------:R-:W-:Y:S05]  /*42d0*/  @!P1 BRA `(.L_x_2602) ;  /* 0x00000000003c9947 */ /* 0x000fea0003800000 */
[----:B------:R-:W-:Y:S02]  /*42e0*/  IMAD.MOV.U32 R22, RZ, RZ, R20 ;  /* 0x000000ffff167224 */ /* 0x000fe400078e0014 */
[----:B------:R-:W-:-:S07]  /*42f0*/  IMAD.MOV.U32 R20, RZ, RZ, R21 ;  /* 0x000000ffff147224 */ /* 0x000fce00078e0015 */
.L_x_2603:
[----:B------:R-:W-:-:S05]  /*4300*/  VIMNMX.U32 R21, PT, PT, R20, 0xb800000, PT ;  /* 0x0b80000014157848 */ /* 0x000fca0003fe0000 */
[----:B------:R-:W-:Y:S02]  /*4310*/  IMAD.IADD R22, R21, 0x1, R22 ;  /* 0x0000000115167824 */ /* 0x000fe400078e0216 */
[----:B------:R-:W-:Y:S02]  /*4320*/  IMAD.IADD R20, R20, 0x1, -R21 ;  /* 0x0000000114147824 */ /* 0x000fe400078e0a15 */
[----:B------:R-:W-:-:S03]  /*4330*/  FMUL.FTZ R23, R8, R22 ;  /* 0x0000001608177220 */ /* 0x000fc60000410000 */
[----:B------:R-:W-:Y:S01]  /*4340*/  ISETP.NE.AND P1, PT, R20, RZ, PT ;  /* 0x000000ff1400720c */ /* 0x000fe20003f25270 */
[----:B------:R-:W-:-:S04]  /*4350*/  FFMA.FTZ R24, -R9, R23, R22 ;  /* 0x0000001709187223 */ /* 0x000fc80000010116 */
[----:B------:R-:W-:-:S04]  /*4360*/  FFMA.FTZ R23, R8, R24, R23 ;  /* 0x0000001808177223 */ /* 0x000fc80000010017 */
[----:B------:R-:W-:-:S04]  /*4370*/  FFMA.FTZ R24, -R9, R23, R22 ;  /* 0x0000001709187223 */ /* 0x000fc80000010116 */
[----:B------:R-:W-:-:S06]  /*4380*/  FFMA.FTZ.RZ R24, R8, R24, R23 ;  /* 0x0000001808187223 */ /* 0x000fcc000001c017 */
[----:B------:R-:W0:Y:S02]  /*4390*/  FRND.TRUNC R24, R24 ;  /* 0x0000001800187307 */ /* 0x000e24000020d000 */
[----:B0-----:R-:W-:-:S05]  /*43a0*/  FFMA.FTZ R22, -R9, R24, R22 ;  /* 0x0000001809167223 */ /* 0x001fca0000010116 */
[----:B------:R-:W-:-:S13]  /*43b0*/  ISETP.NE.AND P0, PT, R22, RZ, PT ;  /* 0x000000ff1600720c */ /* 0x000fda0003f05270 */
[----:B------:R-:W-:Y:S05]  /*43c0*/  @P0 BRA P1, `(.L_x_2603) ;  /* 0xfffffffc00cc0947 */ /* 0x000fea000083ffff */
.L_x_2602:
[----:B------:R-:W-:Y:S05]  /*43d0*/  BSYNC.RECONVERGENT B1 ;  /* 0x0000000000017941 */ /* 0x000fea0003800200 */
.L_x_2601:
[----:B------:R-:W-:-:S04]  /*43e0*/  FMUL.FTZ R21, R22, 1.1920928955078125e-07 ;  /* 0x3400000016157820 */ /* 0x000fc80000410000 */
[----:B------:R-:W-:-:S07]  /*43f0*/  FMUL.FTZ R14, R14, R21 ;  /* 0x000000150e0e7220 */ /* 0x000fce0000410000 */
.L_x_2597:
[----:B------:R-:W-:Y:S05]  /*4400*/  BSYNC.RECONVERGENT B0 ;  /* 0x0000000000007941 */ /* 0x000fea0003800200 */
.L_x_2596:
[C---:B------:R-:W-:Y:S01]  /*4410*/  FSETP.NAN.FTZ.AND P0, PT, |R14|.reuse, |R14|, PT ;  /* 0x4000000e0e00720b */ /* 0x040fe20003f18200 */
[----:B------:R-:W-:Y:S01]  /*4420*/  BSSY.RECONVERGENT B0, `(.L_x_2604) ;  /* 0x000001c000007945 */ /* 0x000fe20003800200 */
[----:B------:R-:W-:-:S04]  /*4430*/  LOP3.LUT R21, R14, 0x80000000, R15, 0xb8, !PT ;  /* 0x800000000e157812 */ /* 0x000fc800078eb80f */
[----:B------:R-:W-:Y:S02]  /*4440*/  FSEL R20, R14, R21, P0 ;  /* 0x000000150e147208 */ /* 0x000fe40000000000 */
[----:B------:R-:W0:Y:S01]  /*4450*/  MUFU.RCP R14, R11 ;  /* 0x0000000b000e7308 */ /* 0x000e220000001000 */
[----:B------:R-:W-:Y:S02]  /*4460*/  FSETP.GEU.FTZ.AND P0, PT, R11, RZ, PT ;  /* 0x000000ff0b00720b */ /* 0x000fe40003f1e000 */
[C---:B------:R-:W-:Y:S01]  /*4470*/  FSETP.NEU.FTZ.AND P2, PT, R20.reuse, RZ, PT ;  /* 0x000000ff1400720b */ /* 0x040fe20003f5d000 */
[----:B------:R-:W-:Y:S01]  /*4480*/  FADD.FTZ R21, R15, -R20 ;  /* 0x800000140f157221 */ /* 0x000fe20000010000 */
[----:B------:R-:W-:-:S04]  /*4490*/  FSETP.GEU.FTZ.AND P1, PT, R20, RZ, PT ;  /* 0x000000ff1400720b */ /* 0x000fc80003f3e000 */
[----:B------:R-:W-:Y:S01]  /*44a0*/  PLOP3.LUT P1, PT, P2, P0, P1, 0x9f, 0x0 ;  /* 0x000000000000781c */ /* 0x000fe20001721317 */
[----:B0-----:R-:W-:-:S12]  /*44b0*/  FMUL.FTZ R21, R21, R14 ;  /* 0x0000000e15157220 */ /* 0x001fd80000410000 */
[----:B------:R-:W-:-:S05]  /*44c0*/  @!P1 FADD.FTZ R21, R21, -1 ;  /* 0xbf80000015159421 */ /* 0x000fca0000010000 */
[----:B------:R-:W-:-:S13]  /*44d0*/  FSETP.NEU.FTZ.AND P1, PT, R21, RZ, PT ;  /* 0x000000ff1500720b */ /* 0x000fda0003f3d000 */
[----:B------:R-:W-:Y:S05]  /*44e0*/  @!P1 BRA `(.L_x_2605) ;  /* 0x0000000000289947 */ /* 0x000fea0003800000 */
        /* <DEDUP_REMOVED lines=10> */
.L_x_2605:
[----:B------:R-:W-:-:S04]  /*4590*/  FMUL.FTZ R20, R15, R14 ;  /* 0x0000000e0f147220 */ /* 0x000fc80000410000 */
[----:B------:R-:W0:Y:S02]  /*45a0*/  F2F.BF16.F32 R15, R20 ;  /* 0x00000014000f7304 */ /* 0x000e240000202000 */
[----:B0-----:R-:W-:-:S05]  /*45b0*/  IMAD.U32 R15, R15, 0x10000, RZ ;  /* 0x000100000f0f7824 */ /* 0x001fca00078e00ff */
[----:B------:R-:W-:-:S04]  /*45c0*/  LOP3.LUT R15, RZ, 0x80000000, R15, 0xb8, !PT ;  /* 0x80000000ff0f7812 */ /* 0x000fc800078eb80f */
[----:B------:R-:W-:-:S07]  /*45d0*/  F2FP.BF16.F32.PACK_AB R15, RZ, R15 ;  /* 0x0000000fff0f723e */ /* 0x000fce00000010ff */
.L_x_2606:
[----:B------:R-:W-:Y:S05]  /*45e0*/  BSYNC.RECONVERGENT B0 ;  /* 0x0000000000007941 */ /* 0x000fea0003800200 */
.L_x_2604:
[----:B------:R-:W-:Y:S01]  /*45f0*/  IMAD.U32 R19, R19, 0x10000, RZ ;  /* 0x0001000013137824 */ /* 0x000fe200078e00ff */
[----:B------:R-:W-:Y:S03]  /*4600*/  BSSY.RECONVERGENT B0, `(.L_x_2607) ;  /* 0x000003c000007945 */ /* 0x000fe60003800200 */
        /* <DEDUP_REMOVED lines=12> */
[----:B------:R-:W-:-:S13]  /*46d0*/  ISETP.GT.U32.AND P1, PT, R22, -0x80000000, PT ;  /* 0x800000001600780c */ /* 0x000fda0003f24070 */
[----:B------:R-:W-:Y:S05]  /*46e0*/  @P1 BRA `(.L_x_2612) ;  /* 0x0000000000201947 */ /* 0x000fea0003800000 */
[----:B------:R-:W-:Y:S01]  /*46f0*/  FSETP.GE.FTZ.AND P1, PT, R22, R4, PT ;  /* 0x000000041600720b */ /* 0x000fe20003f36000 */
[----:B------:R-:W-:-:S12]  /*4700*/  FADD.FTZ R21, R21, 1 ;  /* 0x3f80000015157421 */ /* 0x000fd80000010000 */
[----:B------:R-:W-:Y:S05]  /*4710*/  @!P1 BRA `(.L_x_2611) ;  /* 0x0000000000209947 */ /* 0x000fea0003800000 */
[----:B------:R-:W-:Y:S01]  /*4720*/  FFMA.FTZ R22, |R11|, -3, R22 ;  /* 0xc04000000b167823 */ /* 0x000fe20000010216 */
[----:B------:R-:W-:-:S04]  /*4730*/  FADD.FTZ R21, R21, 1 ;  /* 0x3f80000015157421 */ /* 0x000fc80000010000 */
[----:B------:R-:W-:-:S13]  /*4740*/  FSETP.GE.FTZ.AND P1, PT, R22, RZ, PT ;  /* 0x000000ff1600720b */ /* 0x000fda0003f36000 */
[----:B------:R-:W-:Y:S01]  /*4750*/  @P1 FADD.FTZ R21, R21, 1 ;  /* 0x3f80000015151421 */ /* 0x000fe20000010000 */
[----:B------:R-:W-:Y:S06]  /*4760*/  BRA `(.L_x_2611) ;  /* 0x00000000000c7947 */ /* 0x000fec0003800000 */
.L_x_2612:
[----:B------:R-:W-:Y:S01]  /*4770*/  FSETP.GEU.FTZ.AND P1, PT, R22, -R7, PT ;  /* 0x800000071600720b */ /* 0x000fe20003f3e000 */
[----:B------:R-:W-:-:S12]  /*4780*/  FADD.FTZ R21, R21, -1 ;  /* 0xbf80000015157421 */ /* 0x000fd80000010000 */
[----:B------:R-:W-:-:S07]  /*4790*/  @!P1 FADD.FTZ R21, R21, -1 ;  /* 0xbf80000015159421 */ /* 0x000fce0000010000 */
.L_x_2611:
[----:B------:R-:W-:Y:S05]  /*47a0*/  BSYNC.RECONVERGENT B1 ;  /* 0x0000000000017941 */ /* 0x000fea0003800200 */
.L_x_2610:
[----:B------:R-:W-:Y:S01]  /*47b0*/  FFMA.FTZ R20, -R7, R21, R20 ;  /* 0x0000001507147223 */ /* 0x000fe20000010114 */
[----:B------:R-:W-:Y:S06]  /*47c0*/  BRA `(.L_x_2608) ;  /* 0x00000000007c7947 */ /* 0x000fec0003800000 */
.L_x_2609:
[C---:B------:R-:W-:Y:S01]  /*47d0*/  IMAD.IADD R21, R20.reuse, 0x1, -R0 ;  /* 0x0000000114157824 */ /* 0x040fe200078e0a00 */
[C---:B------:R-:W-:Y:S01]  /*47e0*/  ISETP.GT.U32.AND P1, PT, R20.reuse, 0x7f7fffff, PT ;  /* 0x7f7fffff1400780c */ /* 0x040fe20003f24070 */
[----:B------:R-:W-:Y:S01]  /*47f0*/  BSSY.RECONVERGENT B1, `(.L_x_2613) ;  /* 0x000001a000017945 */ /* 0x000fe20003800200 */
[----:B------:R-:W-:Y:S02]  /*4800*/  LOP3.LUT R20, R20, 0x7fffff, RZ, 0xc0, !PT ;  /* 0x007fffff14147812 */ /* 0x000fe400078ec0ff */
[----:B------:R-:W-:Y:S02]  /*4810*/  LOP3.LUT R21, R21, 0xff800000, RZ, 0xc0, !PT ;  /* 0xff80000015157812 */ /* 0x000fe400078ec0ff */
[----:B------:R-:W-:Y:S02]  /*4820*/  FSETP.GT.FTZ.AND P3, PT, |R11|, RZ, PT ;  /* 0x000000ff0b00720b */ /* 0x000fe40003f74200 */
[----:B------:R-:W-:Y:S01]  /*4830*/  FSEL R23, R0, +QNAN , !P1 ;  /* 0x7fffffff00177808 */ /* 0x000fe20004800000 */
[----:B------:R-:W-:Y:S01]  /*4840*/  VIADD R22, R21, 0xb800000 ;  /* 0x0b80000015167836 */ /* 0x000fe20000000000 */
[----:B------:R-:W-:-:S02]  /*4850*/  LOP3.LUT R21, R20, 0x3f800000, RZ, 0xfc, !PT ;  /* 0x3f80000014157812 */ /* 0x000fc400078efcff */
[----:B------:R-:W-:Y:S02]  /*4860*/  FSEL R20, R23, +QNAN , P3 ;  /* 0x7fffffff17147808 */ /* 0x000fe40001800000 */
[----:B------:R-:W-:Y:S01]  /*4870*/  ISETP.NE.AND P2, PT, R22, RZ, PT ;  /* 0x000000ff1600720c */ /* 0x000fe20003f45270 */
[----:B------:R-:W-:-:S12]  /*4880*/  IMAD.MOV.U32 R23, RZ, RZ, R21 ;  /* 0x000000ffff177224 */ /* 0x000fd800078e0015 */
[----:B------:R-:W-:Y:S05]  /*4890*/  @!P2 BRA `(.L_x_2614) ;  /* 0x00000000003ca947 */ /* 0x000fea0003800000 */
[----:B------:R-:W-:Y:S01]  /*48a0*/  MOV R23, R21 ;  /* 0x0000001500177202 */ /* 0x000fe20000000f00 */
[----:B------:R-:W-:-:S07]  /*48b0*/  IMAD.MOV.U32 R21, RZ, RZ, R22 ;  /* 0x000000ffff157224 */ /* 0x000fce00078e0016 */
.L_x_2615:
        /* <DEDUP_REMOVED lines=13> */
.L_x_2614:
[----:B------:R-:W-:Y:S05]  /*4990*/  BSYNC.RECONVERGENT B1 ;  /* 0x0000000000017941 */ /* 0x000fea0003800200 */
.L_x_2613:
[----:B------:R-:W-:-:S04]  /*49a0*/  FMUL.FTZ R23, R23, 1.1920928955078125e-07 ;  /* 0x3400000017177820 */ /* 0x000fc80000410000 */
[----:B------:R-:W-:-:S07]  /*49b0*/  FMUL.FTZ R20, R20, R23 ;  /* 0x0000001714147220 */ /* 0x000fce0000410000 */
.L_x_2608:
[----:B------:R-:W-:Y:S05]  /*49c0*/  BSYNC.RECONVERGENT B0 ;  /* 0x0000000000007941 */ /* 0x000fea0003800200 */
.L_x_2607:
[----:B------:R-:W-:Y:S01]  /*49d0*/  FSETP.NAN.FTZ.AND P1, PT, |R20|, |R20|, PT ;  /* 0x400000141400720b */ /* 0x000fe20003f38200 */
[----:B------:R-:W-:Y:S01]  /*49e0*/  IMAD.U32 R18, R18, 0x10000, RZ ;  /* 0x0001000012127824 */ /* 0x000fe200078e00ff */
[C---:B------:R-:W-:Y:S01]  /*49f0*/  LOP3.LUT R21, R20.reuse, 0x80000000, R19, 0xb8, !PT ;  /* 0x8000000014157812 */ /* 0x040fe200078eb813 */
[----:B------:R-:W-:Y:S03]  /*4a00*/  BSSY.RECONVERGENT B0, `(.L_x_2616) ;  /* 0x000001a000007945 */ /* 0x000fe60003800200 */
[----:B------:R-:W-:-:S04]  /*4a10*/  FSEL R20, R20, R21, P1 ;  /* 0x0000001514147208 */ /* 0x000fc80000800000 */
[C---:B------:R-:W-:Y:S01]  /*4a20*/  FSETP.NEU.FTZ.AND P2, PT, R20.reuse, RZ, PT ;  /* 0x000000ff1400720b */ /* 0x040fe20003f5d000 */
[----:B------:R-:W-:Y:S01]  /*4a30*/  FADD.FTZ R21, R19, -R20 ;  /* 0x8000001413157221 */ /* 0x000fe20000010000 */
[----:B------:R-:W-:-:S03]  /*4a40*/  FSETP.GEU.FTZ.AND P1, PT, R20, RZ, PT ;  /* 0x000000ff1400720b */ /* 0x000fc60003f3e000 */
[----:B------:R-:W-:Y:S01]  /*4a50*/  FMUL.FTZ R21, R21, R14 ;  /* 0x0000000e15157220 */ /* 0x000fe20000410000 */
[----:B------:R-:W-:Y:S02]  /*4a60*/  PLOP3.LUT P1, PT, P2, P0, P1, 0x9f, 0x0 ;  /* 0x000000000000781c */ /* 0x000fe40001721317 */
[----:B------:R-:W-:-:S11]  /*4a70*/  FSETP.GEU.FTZ.AND P2, PT, |R18|, |R11|, PT ;  /* 0x4000000b1200720b */ /* 0x000fd60003f5e200 */
[----:B------:R-:W-:-:S05]  /*4a80*/  @!P1 FADD.FTZ R21, R21, -1 ;  /* 0xbf80000015159421 */ /* 0x000fca0000010000 */
[----:B------:R-:W-:-:S13]  /*4a90*/  FSETP.NEU.FTZ.AND P1, PT, R21, RZ, PT ;  /* 0x000000ff1500720b */ /* 0x000fda0003f3d000 */
[----:B------:R-:W-:-:S04]  /*4aa0*/  @!P1 FMUL.FTZ R20, R19, R14 ;  /* 0x0000000e13149220 */ /* 0x000fc80000410000 */
        /* <DEDUP_REMOVED lines=8> */
[----:B0-----:R-:W-:-:S02]  /*4b30*/  SHF.L.U32 R22, R19, 0x10, RZ ;  /* 0x0000001013167819 */ /* 0x001fc400000006ff */
[----:B------:R-:W-:-:S03]  /*4b40*/  PRMT R15, R15, 0x5410, R19 ;  /* 0x000054100f0f7816 */ /* 0x000fc60000000013 */
[----:B------:R-:W-:-:S05]  /*4b50*/  FADD.FTZ R20, -R22, R21 ;  /* 0x0000001516147221 */ /* 0x000fca0000010100 */
[----:B------:R-:W-:-:S13]  /*4b60*/  FSETP.GT.FTZ.AND P1, PT, R20, 0.5, PT ;  /* 0x3f0000001400780b */ /* 0x000fda0003f34000 */
[----:B------:R-:W-:-:S05]  /*4b70*/  @P1 FADD.FTZ R20, R22, 1 ;  /* 0x3f80000016141421 */ /* 0x000fca0000010000 */
[----:B------:R-:W-:-:S04]  /*4b80*/  @P1 F2FP.BF16.F32.PACK_AB R20, RZ, R20 ;  /* 0x00000014ff14123e */ /* 0x000fc800000010ff */
[----:B------:R-:W-:-:S07]  /*4b90*/  @P1 PRMT R15, R15, 0x5410, R20 ;  /* 0x000054100f0f1816 */ /* 0x000fce0000000014 */
.L_x_2617:
[----:B------:R-:W-:Y:S05]  /*4ba0*/  BSYNC.RECONVERGENT B0 ;  /* 0x0000000000007941 */ /* 0x000fea0003800200 */
.L_x_2616:
[----:B------:R-:W-:Y:S01]  /*4bb0*/  BSSY.RECONVERGENT B0, `(.L_x_2618) ;  /* 0x000003b000007945 */ /* 0x000fe20003800200 */
[----:B------:R-:W-:-:S03]  /*4bc0*/  FADD.FTZ R20, |R18|, -RZ ;  /* 0x800000ff12147221 */ /* 0x000fc60000010200 */
        /* <DEDUP_REMOVED lines=20> */
.L_x_2623:
[----:B------:R-:W-:Y:S01]  /*4d10*/  FSETP.GEU.FTZ.AND P1, PT, R22, -R7, PT ;  /* 0x800000071600720b */ /* 0x000fe20003f3e000 */
[----:B------:R-:W-:-:S12]  /*4d20*/  FADD.FTZ R19, R19, -1 ;  /* 0xbf80000013137421 */ /* 0x000fd80000010000 */
[----:B------:R-:W-:-:S07]  /*4d30*/  @!P1 FADD.FTZ R19, R19, -1 ;  /* 0xbf80000013139421 */ /* 0x000fce0000010000 */
.L_x_2622:
[----:B------:R-:W-:Y:S05]  /*4d40*/  BSYNC.RECONVERGENT B1 ;  /* 0x0000000000017941 */ /* 0x000fea0003800200 */
.L_x_2621:
[----:B------:R-:W-:Y:S01]  /*4d50*/  FFMA.FTZ R20, -R7, R19, R20 ;  /* 0x0000001307147223 */ /* 0x000fe20000010114 */
[----:B------:R-:W-:Y:S06]  /*4d60*/  BRA `(.L_x_2619) ;  /* 0x00000000007c7947 */ /* 0x000fec0003800000 */
.L_x_2620:
[C---:B------:R-:W-:Y:S01]  /*4d70*/  IMAD.IADD R19, R20.reuse, 0x1, -R0 ;  /* 0x0000000114137824 */ /* 0x040fe200078e0a00 */
[C---:B------:R-:W-:Y:S01]  /*4d80*/  ISETP.GT.U32.AND P1, PT, R20.reuse, 0x7f7fffff, PT ;  /* 0x7f7fffff1400780c */ /* 0x040fe20003f24070 */
[----:B------:R-:W-:Y:S01]  /*4d90*/  BSSY.RECONVERGENT B1, `(.L_x_2624) ;  /* 0x000001a000017945 */ /* 0x000fe20003800200 */
[----:B------:R-:W-:Y:S02]  /*4da0*/  LOP3.LUT R20, R20, 0x7fffff, RZ, 0xc0, !PT ;  /* 0x007fffff14147812 */ /* 0x000fe400078ec0ff */
[----:B------:R-:W-:Y:S02]  /*4db0*/  LOP3.LUT R19, R19, 0xff800000, RZ, 0xc0, !PT ;  /* 0xff80000013137812 */ /* 0x000fe400078ec0ff */
[----:B------:R-:W-:Y:S02]  /*4dc0*/  LOP3.LUT R20, R20, 0x3f800000, RZ, 0xfc, !PT ;  /* 0x3f80000014147812 */ /* 0x000fe400078efcff */
[----:B------:R-:W-:Y:S01]  /*4dd0*/  FSETP.GT.FTZ.AND P3, PT, |R11|, RZ, PT ;  /* 0x000000ff0b00720b */ /* 0x000fe20003f74200 */
[----:B------:R-:W-:Y:S01]  /*4de0*/  VIADD R21, R19, 0xb800000 ;  /* 0x0b80000013157836 */ /* 0x000fe20000000000 */
[----:B------:R-:W-:Y:S01]  /*4df0*/  FSEL R19, R0, +QNAN , !P1 ;  /* 0x7fffffff00137808 */ /* 0x000fe20004800000 */
[----:B------:R-:W-:-:S03]  /*4e00*/  IMAD.MOV.U32 R22, RZ, RZ, R20 ;  /* 0x000000ffff167224 */ /* 0x000fc600078e0014 */
[----:B------:R-:W-:Y:S02]  /*4e10*/  ISETP.NE.AND P2, PT, R21, RZ, PT ;  /* 0x000000ff1500720c */ /* 0x000fe40003f45270 */
[----:B------:R-:W-:-:S11]  /*4e20*/  FSEL R19, R19, +QNAN , P3 ;  /* 0x7fffffff13137808 */ /* 0x000fd60001800000 */
[----:B------:R-:W-:Y:S05]  /*4e30*/  @!P2 BRA `(.L_x_2625) ;  /* 0x00000000003ca947 */ /* 0x000fea0003800000 */
[----:B------:R-:W-:Y:S02]  /*4e40*/  IMAD.MOV.U32 R22, RZ, RZ, R20 ;  /* 0x000000ffff167224 */ /* 0x000fe400078e0014 */
[----:B------:R-:W-:-:S07]  /*4e50*/  IMAD.MOV.U32 R20, RZ, RZ, R21 ;  /* 0x000000ffff147224 */ /* 0x000fce00078e0015 */
.L_x_2626:
[----:B------:R-:W-:-:S04]  /*4e60*/  VIMNMX.U32 R21, PT, PT, R20, 0xb800000, PT ;  /* 0x0b80000014157848 */ /* 0x000fc80003fe0000 */
[----:B------:R-:W-:Y:S01]  /*4e70*/  IADD3 R22, PT, PT, R21, R22, RZ ;  /* 0x0000001615167210 */ /* 0x000fe20007ffe0ff */
[----:B------:R-:W-:-:S04]  /*4e80*/  IMAD.IADD R20, R20, 0x1, -R21 ;  /* 0x0000000114147824 */ /* 0x000fc800078e0a15 */
[----:B------:R-:W-:Y:S01]  /*4e90*/  FMUL.FTZ R23, R8, R22 ;  /* 0x0000001608177220 */ /* 0x000fe20000410000 */
[----:B------:R-:W-:-:S03]  /*4ea0*/  ISETP.NE.AND P2, PT, R20, RZ, PT ;  /* 0x000000ff1400720c */ /* 0x000fc60003f45270 */
        /* <DEDUP_REMOVED lines=8> */
.L_x_2625:
[----:B------:R-:W-:Y:S05]  /*4f30*/  BSYNC.RECONVERGENT B1 ;  /* 0x0000000000017941 */ /* 0x000fea0003800200 */
.L_x_2624:
[----:B------:R-:W-:-:S04]  /*4f40*/  FMUL.FTZ R22, R22, 1.1920928955078125e-07 ;  /* 0x3400000016167820 */ /* 0x000fc80000410000 */
[----:B------:R-:W-:-:S07]  /*4f50*/  FMUL.FTZ R20, R19, R22 ;  /* 0x0000001613147220 */ /* 0x000fce0000410000 */
.L_x_2619:
[----:B------:R-:W-:Y:S05]  /*4f60*/  BSYNC.RECONVERGENT B0 ;  /* 0x0000000000007941 */ /* 0x000fea0003800200 */
.L_x_2618:
[C---:B------:R-:W-:Y:S01]  /*4f70*/  FSETP.NAN.FTZ.AND P1, PT, |R20|.reuse, |R20|, PT ;  /* 0x400000141400720b */ /* 0x040fe20003f38200 */
[----:B------:R-:W-:Y:S01]  /*4f80*/  BSSY.RECONVERGENT B0, `(.L_x_2627) ;  /* 0x000001b000007945 */ /* 0x000fe20003800200 */
[----:B------:R-:W-:-:S04]  /*4f90*/  LOP3.LUT R19, R20, 0x80000000, R18, 0xb8, !PT ;  /* 0x8000000014137812 */ /* 0x000fc800078eb812 */
[----:B------:R-:W-:-:S04]  /*4fa0*/  FSEL R19, R20, R19, P1 ;  /* 0x0000001314137208 */ /* 0x000fc80000800000 */
[C---:B------:R-:W-:Y:S02]  /*4fb0*/  FSETP.NEU.FTZ.AND P2, PT, R19.reuse, RZ, PT ;  /* 0x000000ff1300720b */ /* 0x040fe40003f5d000 */
[----:B------:R-:W-:Y:S01]  /*4fc0*/  FSETP.GEU.FTZ.AND P1, PT, R19, RZ, PT ;  /* 0x000000ff1300720b */ /* 0x000fe20003f3e000 */
[----:B------:R-:W-:-:S03]  /*4fd0*/  FADD.FTZ R19, R18, -R19 ;  /* 0x8000001312137221 */ /* 0x000fc60000010000 */
[----:B------:R-:W-:Y:S01]  /*4fe0*/  PLOP3.LUT P1, PT, P2, P0, P1, 0x9f, 0x0 ;  /* 0x000000000000781c */ /* 0x000fe20001721317 */
[----:B------:R-:W-:-:S12]  /*4ff0*/  FMUL.FTZ R19, R19, R14 ;  /* 0x0000000e13137220 */ /* 0x000fd80000410000 */
[----:B------:R-:W-:-:S05]  /*5000*/  @!P1 FADD.FTZ R19, R19, -1 ;  /* 0xbf80000013139421 */ /* 0x000fca0000010000 */
[----:B------:R-:W-:-:S13]  /*5010*/  FSETP.NEU.FTZ.AND P1, PT, R19, RZ, PT ;  /* 0x000000ff1300720b */ /* 0x000fda0003f3d000 */
[----:B------:R-:W-:Y:S01]  /*5020*/  @!P1 FMUL.FTZ R21, R18, R14 ;  /* 0x0000000e12159220 */ /* 0x000fe20000410000 */
[----:B------:R-:W-:-:S03]  /*5030*/  IMAD.U32 R18, R17, 0x10000, RZ ;  /* 0x0001000011127824 */ /* 0x000fc600078e00ff */
[----:B------:R-:W0:Y:S02]  /*5040*/  @!P1 F2F.BF16.F32 R20, R21 ;  /* 0x0000001500149304 */ /* 0x000e240000202000 */
[----:B------:R-:W-:Y:S01]  /*5050*/  FSETP.GEU.FTZ.AND P2, PT, |R18|, |R11|, PT ;  /* 0x4000000b1200720b */ /* 0x000fe20003f5e200 */
        /* <DEDUP_REMOVED lines=10> */
[----:B------:R-:W-:-:S05]  /*5100*/  @P1 FADD.FTZ R21, R22, 1 ;  /* 0x3f80000016151421 */ /* 0x000fca0000010000 */
[----:B------:R-:W-:-:S04]  /*5110*/  @P1 F2FP.BF16.F32.PACK_AB R21, RZ, R21 ;  /* 0x00000015ff15123e */ /* 0x000fc800000010ff */
[----:B------:R-:W-:-:S07]  /*5120*/  @P1 PRMT R17, R21, 0x7610, R17 ;  /* 0x0000761015111816 */ /* 0x000fce0000000011 */
.L_x_2628:
[----:B------:R-:W-:Y:S05]  /*5130*/  BSYNC.RECONVERGENT B0 ;  /* 0x0000000000007941 */ /* 0x000fea0003800200 */
.L_x_2627:
        /* <DEDUP_REMOVED lines=22> */
.L_x_2634:
[----:B------:R-:W-:Y:S01]  /*52a0*/  FSETP.GEU.FTZ.AND P1, PT, R22, -R7, PT ;  /* 0x800000071600720b */ /* 0x000fe20003f3e000 */
[----:B------:R-:W-:-:S12]  /*52b0*/  FADD.FTZ R19, R19, -1 ;  /* 0xbf80000013137421 */ /* 0x000fd80000010000 */
[----:B------:R-:W-:-:S07]  /*52c0*/  @!P1 FADD.FTZ R19, R19, -1 ;  /* 0xbf80000013139421 */ /* 0x000fce0000010000 */
.L_x_2633:
[----:B------:R-:W-:Y:S05]  /*52d0*/  BSYNC.RECONVERGENT B1 ;  /* 0x0000000000017941 */ /* 0x000fea0003800200 */
.L_x_2632:
[----:B------:R-:W-:Y:S01]  /*52e0*/  FFMA.FTZ R20, -R7, R19, R20 ;  /* 0x0000001307147223 */ /* 0x000fe20000010114 */
[----:B------:R-:W-:Y:S06]  /*52f0*/  BRA `(.L_x_2630) ;  /* 0x00000000007c7947 */ /* 0x000fec0003800000 */
.L_x_2631:
[C---:B------:R-:W-:Y:S01]  /*5300*/  IMAD.IADD R19, R20.reuse, 0x1, -R0 ;  /* 0x0000000114137824 */ /* 0x040fe200078e0a00 */
[C---:B------:R-:W-:Y:S01]  /*5310*/  ISETP.GT.U32.AND P1, PT, R20.reuse, 0x7f7fffff, PT ;  /* 0x7f7fffff1400780c */ /* 0x040fe20003f24070 */
[----:B------:R-:W-:Y:S01]  /*5320*/  BSSY.RECONVERGENT B1, `(.L_x_2635) ;  /* 0x000001a000017945 */ /* 0x000fe20003800200 */
[----:B------:R-:W-:Y:S02]  /*5330*/  LOP3.LUT R20, R20, 0x7fffff, RZ, 0xc0, !PT ;  /* 0x007fffff14147812 */ /* 0x000fe400078ec0ff */
[----:B------:R-:W-:Y:S02]  /*5340*/  LOP3.LUT R19, R19, 0xff800000, RZ, 0xc0, !PT ;  /* 0xff80000013137812 */ /* 0x000fe400078ec0ff */
[----:B------:R-:W-:Y:S02]  /*5350*/  LOP3.LUT R20, R20, 0x3f800000, RZ, 0xfc, !PT ;  /* 0x3f80000014147812 */ /* 0x000fe400078efcff */
[----:B------:R-:W-:Y:S02]  /*5360*/  IADD3 R21, PT, PT, R19, 0xb800000, RZ ;  /* 0x0b80000013157810 */ /* 0x000fe40007ffe0ff */
[----:B------:R-:W-:Y:S01]  /*5370*/  FSETP.GT.FTZ.AND P3, PT, |R11|, RZ, PT ;  /* 0x000000ff0b00720b */ /* 0x000fe20003f74200 */
[----:B------:R-:W-:Y:S01]  /*5380*/  IMAD.MOV.U32 R22, RZ, RZ, R20 ;  /* 0x000000ffff167224 */ /* 0x000fe200078e0014 */
[----:B------:R-:W-:-:S02]  /*5390*/  ISETP.NE.AND P2, PT, R21, RZ, PT ;  /* 0x000000ff1500720c */ /* 0x000fc40003f45270 */
[----:B------:R-:W-:-:S04]  /*53a0*/  FSEL R19, R0, +QNAN , !P1 ;  /* 0x7fffffff00137808 */ /* 0x000fc80004800000 */
[----:B------:R-:W-:-:S07]  /*53b0*/  FSEL R19, R19, +QNAN , P3 ;  /* 0x7fffffff13137808 */ /* 0x000fce0001800000 */
[----:B------:R-:W-:Y:S05]  /*53c0*/  @!P2 BRA `(.L_x_2636) ;  /* 0x00000000003ca947 */ /* 0x000fea0003800000 */
[----:B------:R-:W-:Y:S02]  /*53d0*/  IMAD.MOV.U32 R22, RZ, RZ, R20 ;  /* 0x000000ffff167224 */ /* 0x000fe400078e0014 */
[----:B------:R-:W-:-:S07]  /*53e0*/  IMAD.MOV.U32 R20, RZ, RZ, R21 ;  /* 0x000000ffff147224 */ /* 0x000fce00078e0015 */
.L_x_2637:
        /* <DEDUP_REMOVED lines=13> */
.L_x_2636:
[----:B------:R-:W-:Y:S05]  /*54c0*/  BSYNC.RECONVERGENT B1 ;  /* 0x0000000000017941 */ /* 0x000fea0003800200 */
.L_x_2635:
[----:B------:R-:W-:-:S04]  /*54d0*/  FMUL.FTZ R22, R22, 1.1920928955078125e-07 ;  /* 0x3400000016167820 */ /* 0x000fc80000410000 */
[----:B------:R-:W-:-:S07]  /*54e0*/  FMUL.FTZ R20, R19, R22 ;  /* 0x0000001613147220 */ /* 0x000fce0000410000 */
.L_x_2630:
[----:B------:R-:W-:Y:S05]  /*54f0*/  BSYNC.RECONVERGENT B0 ;  /* 0x0000000000007941 */ /* 0x000fea0003800200 */
.L_x_2629:
[----:B------:R-:W-:Y:S01]  /*5500*/  FSETP.NAN.FTZ.AND P1, PT, |R20|, |R20|, PT ;  /* 0x400000141400720b */ /* 0x000fe20003f38200 */
[----:B------:R-:W-:Y:S01]  /*5510*/  IMAD.U32 R12, R12, 0x10000, RZ ;  /* 0x000100000c0c7824 */ /* 0x000fe200078e00ff */
[C---:B------:R-:W-:Y:S01]  /*5520*/  LOP3.LUT R19, R20.reuse, 0x80000000, R18, 0xb8, !PT ;  /* 0x8000000014137812 */ /* 0x040fe200078eb812 */
[----:B------:R-:W-:Y:S03]  /*5530*/  BSSY.RECONVERGENT B0, `(.L_x_2638) ;  /* 0x000001a000007945 */ /* 0x000fe60003800200 */
[----:B------:R-:W-:-:S04]  /*5540*/  FSEL R19, R20, R19, P1 ;  /* 0x0000001314137208 */ /* 0x000fc80000800000 */
[C---:B------:R-:W-:Y:S02]  /*5550*/  FSETP.NEU.FTZ.AND P2, PT, R19.reuse, RZ, PT ;  /* 0x000000ff1300720b */ /* 0x040fe40003f5d000 */
[----:B------:R-:W-:Y:S01]  /*5560*/  FSETP.GEU.FTZ.AND P1, PT, R19, RZ, PT ;  /* 0x000000ff1300720b */ /* 0x000fe20003f3e000 */
[----:B------:R-:W-:-:S03]  /*5570*/  FADD.FTZ R19, R18, -R19 ;  /* 0x8000001312137221 */ /* 0x000fc60000010000 */
[----:B------:R-:W-:Y:S01]  /*5580*/  PLOP3.LUT P1, PT, P2, P0, P1, 0x9f, 0x0 ;  /* 0x000000000000781c */ /* 0x000fe20001721317 */
[----:B------:R-:W-:Y:S01]  /*5590*/  FMUL.FTZ R19, R19, R14 ;  /* 0x0000000e13137220 */ /* 0x000fe20000410000 */
[----:B------:R-:W-:-:S11]  /*55a0*/  FSETP.GEU.FTZ.AND P2, PT, |R12|, |R11|, PT ;  /* 0x4000000b0c00720b */ /* 0x000fd60003f5e200 */
[----:B------:R-:W-:-:S05]  /*55b0*/  @!P1 FADD.FTZ R19, R19, -1 ;  /* 0xbf80000013139421 */ /* 0x000fca0000010000 */
[----:B------:R-:W-:-:S13]  /*55c0*/  FSETP.NEU.FTZ.AND P1, PT, R19, RZ, PT ;  /* 0x000000ff1300720b */ /* 0x000fda0003f3d000 */
[----:B------:R-:W-:-:S04]  /*55d0*/  @!P1 FMUL.FTZ R20, R18, R14 ;  /* 0x0000000e12149220 */ /* 0x000fc80000410000 */
[----:B------:R-:W0:Y:S02]  /*55e0*/  @!P1 F2F.BF16.F32 R18, R20 ;  /* 0x0000001400129304 */ /* 0x000e240000202000 */
[----:B0-----:R-:W-:-:S04]  /*55f0*/  @!P1 SHF.L.U32 R18, R18, 0x10, RZ ;  /* 0x0000001012129819 */ /* 0x001fc800000006ff */
[----:B------:R-:W-:-:S04]  /*5600*/  @!P1 LOP3.LUT R18, RZ, 0x80000000, R18, 0xb8, !PT ;  /* 0x80000000ff129812 */ /* 0x000fc800078eb812 */
[----:B------:R-:W-:-:S04]  /*5610*/  @!P1 F2FP.BF16.F32.PACK_AB R18, RZ, R18 ;  /* 0x00000012ff12923e */ /* 0x000fc800000010ff */
[----:B------:R-:W-:Y:S01]  /*5620*/  @!P1 PRMT R17, R17, 0x5410, R18 ;  /* 0x0000541011119816 */ /* 0x000fe20000000012 */
[----:B------:R-:W-:Y:S06]  /*5630*/  @!P1 BRA `(.L_x_2639) ;  /* 0x0000000000249947 */ /* 0x000fec0003800000 */
[----:B------:R-:W0:Y:S08]  /*5640*/  FRND.FTZ.FLOOR R18, R19 ;  /* 0x0000001300127307 */ /* 0x000e300000215000 */
[----:B0-----:R-:W0:Y:S02]  /*5650*/  F2F.BF16.F32 R18, R18 ;  /* 0x0000001200127304 */ /* 0x001e240000202000 */
[----:B0-----:R-:W-:Y:S01]  /*5660*/  IMAD.U32 R22, R18, 0x10000, RZ ;  /* 0x0001000012167824 */ /* 0x001fe200078e00ff */
[----:B------:R-:W-:-:S03]  /*5670*/  PRMT R17, R17, 0x5410, R18 ;  /* 0x0000541011117816 */ /* 0x000fc60000000012 */
[----:B------:R-:W-:-:S05]  /*5680*/  FADD.FTZ R20, -R22, R19 ;  /* 0x0000001316147221 */ /* 0x000fca0000010100 */
[----:B------:R-:W-:-:S13]  /*5690*/  FSETP.GT.FTZ.AND P1, PT, R20, 0.5, PT ;  /* 0x3f0000001400780b */ /* 0x000fda0003f34000 */
[----:B------:R-:W-:-:S05]  /*56a0*/  @P1 FADD.FTZ R20, R22, 1 ;  /* 0x3f80000016141421 */ /* 0x000fca0000010000 */
[----:B------:R-:W-:-:S04]  /*56b0*/  @P1 F2FP.BF16.F32.PACK_AB R20, RZ, R20 ;  /* 0x00000014ff14123e */ /* 0x000fc800000010ff */
[----:B------:R-:W-:-:S07]  /*56c0*/  @P1 PRMT R17, R17, 0x5410, R20 ;  /* 0x0000541011111816 */ /* 0x000fce0000000014 */
.L_x_2639:
[----:B------:R-:W-:Y:S05]  /*56d0*/  BSYNC.RECONVERGENT B0 ;  /* 0x0000000000007941 */ /* 0x000fea0003800200 */
.L_x_2638:
        /* <DEDUP_REMOVED lines=22> */
.L_x_2645:
[----:B------:R-:W-:Y:S01]  /*5840*/  FSETP.GEU.FTZ.AND P1, PT, R20, -R7, PT ;  /* 0x800000071400720b */ /* 0x000fe20003f3e000 */
[----:B------:R-:W-:-:S12]  /*5850*/  FADD.FTZ R19, R19, -1 ;  /* 0xbf80000013137421 */ /* 0x000fd80000010000 */
[----:B------:R-:W-:-:S07]  /*5860*/  @!P1 FADD.FTZ R19, R19, -1 ;  /* 0xbf80000013139421 */ /* 0x000fce0000010000 */
.L_x_2644:
[----:B------:R-:W-:Y:S05]  /*5870*/  BSYNC.RECONVERGENT B1 ;  /* 0x0000000000017941 */ /* 0x000fea0003800200 */
.L_x_2643:
[----:B------:R-:W-:Y:S01]  /*5880*/  FFMA.FTZ R18, -R7, R19, R18 ;  /* 0x0000001307127223 */ /* 0x000fe20000010112 */
[----:B------:R-:W-:Y:S06]  /*5890*/  BRA `(.L_x_2641) ;  /* 0x0000000000707947 */ /* 0x000fec0003800000 */
.L_x_2642:
        /* <DEDUP_REMOVED lines=10> */
[----:B------:R-:W-:-:S13]  /*5940*/  ISETP.NE.AND P2, PT, R20, RZ, PT ;  /* 0x000000ff1400720c */ /* 0x000fda0003f45270 */
[----:B------:R-:W-:Y:S05]  /*5950*/  @!P2 BRA `(.L_x_2647) ;  /* 0x000000000034a947 */ /* 0x000fea0003800000 */
.L_x_2648:
[----:B------:R-:W-:-:S04]  /*5960*/  VIMNMX.U32 R21, PT, PT, R20, 0xb800000, PT ;  /* 0x0b80000014157848 */ /* 0x000fc80003fe0000 */
[C---:B------:R-:W-:Y:S01]  /*5970*/  IADD3 R20, PT, PT, -R21.reuse, R20, RZ ;  /* 0x0000001415147210 */ /* 0x040fe20007ffe1ff */
[----:B------:R-:W-:-:S03]  /*5980*/  IMAD.IADD R22, R21, 0x1, R19 ;  /* 0x0000000115167824 */ /* 0x000fc600078e0213 */
[----:B------:R-:W-:Y:S01]  /*5990*/  ISETP.NE.AND P2, PT, R20, RZ, PT ;  /* 0x000000ff1400720c */ /* 0x000fe20003f45270 */
[----:B------:R-:W-:-:S04]  /*59a0*/  FMUL.FTZ R19, R8, R22 ;  /* 0x0000001608137220 */ /* 0x000fc80000410000 */
        /* <DEDUP_REMOVED lines=8> */
.L_x_2647:
[----:B------:R-:W-:Y:S05]  /*5a30*/  BSYNC.RECONVERGENT B1 ;  /* 0x0000000000017941 */ /* 0x000fea0003800200 */
.L_x_2646:
[----:B------:R-:W-:-:S04]  /*5a40*/  FMUL.FTZ R19, R19, 1.1920928955078125e-07 ;  /* 0x3400000013137820 */ /* 0x000fc80000410000 */
[----:B------:R-:W-:-:S07]  /*5a50*/  FMUL.FTZ R18, R18, R19 ;  /* 0x0000001312127220 */ /* 0x000fce0000410000 */
.L_x_2641:
[----:B------:R-:W-:Y:S05]  /*5a60*/  BSYNC.RECONVERGENT B0 ;  /* 0x0000000000007941 */ /* 0x000fea0003800200 */
.L_x_2640:
[C---:B------:R-:W-:Y:S01]  /*5a70*/  FSETP.NAN.FTZ.AND P1, PT, |R18|.reuse, |R18|, PT ;  /* 0x400000121200720b */ /* 0x040fe20003f38200 */
        /* <DEDUP_REMOVED lines=27> */
.L_x_2650:
[----:B------:R-:W-:Y:S05]  /*5c30*/  BSYNC.RECONVERGENT B0 ;  /* 0x0000000000007941 */ /* 0x000fea0003800200 */
.L_x_2649:
        /* <DEDUP_REMOVED lines=22> */
.L_x_2656:
[----:B------:R-:W-:Y:S01]  /*5da0*/  FSETP.GEU.FTZ.AND P1, PT, R20, -R7, PT ;  /* 0x800000071400720b */ /* 0x000fe20003f3e000 */
[----:B------:R-:W-:-:S12]  /*5db0*/  FADD.FTZ R19, R19, -1 ;  /* 0xbf80000013137421 */ /* 0x000fd80000010000 */
[----:B------:R-:W-:-:S07]  /*5dc0*/  @!P1 FADD.FTZ R19, R19, -1 ;  /* 0xbf80000013139421 */ /* 0x000fce0000010000 */
.L_x_2655:
[----:B------:R-:W-:Y:S05]  /*5dd0*/  BSYNC.RECONVERGENT B1 ;  /* 0x0000000000017941 */ /* 0x000fea0003800200 */
.L_x_2654:
[----:B------:R-:W-:Y:S01]  /*5de0*/  FFMA.FTZ R18, -R7, R19, R18 ;  /* 0x0000001307127223 */ /* 0x000fe20000010112 */
[----:B------:R-:W-:Y:S06]  /*5df0*/  BRA `(.L_x_2652) ;  /* 0x0000000000707947 */ /* 0x000fec0003800000 */
.L_x_2653:
        /* <DEDUP_REMOVED lines=10> */
[----:B------:R-:W-:-:S09]  /*5ea0*/  FSEL R18, R21, +QNAN , P3 ;  /* 0x7fffffff15127808 */ /* 0x000fd20001800000 */
[----:B------:R-:W-:Y:S05]  /*5eb0*/  @!P2 BRA `(.L_x_2658) ;  /* 0x000000000034a947 */ /* 0x000fea0003800000 */
.L_x_2659:
        /* <DEDUP_REMOVED lines=13> */
.L_x_2658:
[----:B------:R-:W-:Y:S05]  /*5f90*/  BSYNC.RECONVERGENT B1 ;  /* 0x0000000000017941 */ /* 0x000fea0003800200 */
.L_x_2657:
[----:B------:R-:W-:-:S04]  /*5fa0*/  FMUL.FTZ R19, R19, 1.1920928955078125e-07 ;  /* 0x3400000013137820 */ /* 0x000fc80000410000 */
[----:B------:R-:W-:-:S07]  /*5fb0*/  FMUL.FTZ R18, R18, R19 ;  /* 0x0000001312127220 */ /* 0x000fce0000410000 */
.L_x_2652:
[----:B------:R-:W-:Y:S05]  /*5fc0*/  BSYNC.RECONVERGENT B0 ;  /* 0x0000000000007941 */ /* 0x000fea0003800200 */
.L_x_2651:
        /* <DEDUP_REMOVED lines=29> */
.L_x_2661:
[----:B------:R-:W-:Y:S05]  /*61a0*/  BSYNC.RECONVERGENT B0 ;  /* 0x0000000000007941 */ /* 0x000fea0003800200 */
.L_x_2660:
        /* <DEDUP_REMOVED lines=22> */
.L_x_2667:
[----:B------:R-:W-:Y:S01]  /*6310*/  FSETP.GEU.FTZ.AND P1, PT, R20, -R7, PT ;  /* 0x800000071400720b */ /* 0x000fe20003f3e000 */
[----:B------:R-:W-:-:S12]  /*6320*/  FADD.FTZ R13, R13, -1 ;  /* 0xbf8000000d0d7421 */ /* 0x000fd80000010000 */
[----:B------:R-:W-:-:S07]  /*6330*/  @!P1 FADD.FTZ R13, R13, -1 ;  /* 0xbf8000000d0d9421 */ /* 0x000fce0000010000 */
.L_x_2666:
[----:B------:R-:W-:Y:S05]  /*6340*/  BSYNC.RECONVERGENT B1 ;  /* 0x0000000000017941 */ /* 0x000fea0003800200 */
.L_x_2665:
[----:B------:R-:W-:Y:S01]  /*6350*/  FFMA.FTZ R18, -R7, R13, R18 ;  /* 0x0000000d07127223 */ /* 0x000fe20000010112 */
[----:B------:R-:W-:Y:S06]  /*6360*/  BRA `(.L_x_2663) ;  /* 0x0000000000707947 */ /* 0x000fec0003800000 */
.L_x_2664:
[C---:B------:R-:W-:Y:S01]  /*6370*/  IMAD.IADD R13, R18.reuse, 0x1, -R0 ;  /* 0x00000001120d7824 */ /* 0x040fe200078e0a00 */
[C---:B------:R-:W-:Y:S01]  /*6380*/  ISETP.GT.U32.AND P1, PT, R18.reuse, 0x7f7fffff, PT ;  /* 0x7f7fffff1200780c */ /* 0x040fe20003f24070 */
[----:B------:R-:W-:Y:S01]  /*6390*/  BSSY.RECONVERGENT B1, `(.L_x_2668) ;  /* 0x0000017000017945 */ /* 0x000fe20003800200 */
[----:B------:R-:W-:Y:S02]  /*63a0*/  LOP3.LUT R18, R18, 0x7fffff, RZ, 0xc0, !PT ;  /* 0x007fffff12127812 */ /* 0x000fe400078ec0ff */
[----:B------:R-:W-:Y:S02]  /*63b0*/  LOP3.LUT R13, R13, 0xff800000, RZ, 0xc0, !PT ;  /* 0xff8000000d0d7812 */ /* 0x000fe400078ec0ff */
[----:B------:R-:W-:Y:S02]  /*63c0*/  FSETP.GT.FTZ.AND P3, PT, |R11|, RZ, PT ;  /* 0x000000ff0b00720b */ /* 0x000fe40003f74200 */
[----:B------:R-:W-:Y:S01]  /*63d0*/  LOP3.LUT R18, R18, 0x3f800000, RZ, 0xfc, !PT ;  /* 0x3f80000012127812 */ /* 0x000fe200078efcff */
[----:B------:R-:W-:Y:S01]  /*63e0*/  VIADD R19, R13, 0xb800000 ;  /* 0x0b8000000d137836 */ /* 0x000fe20000000000 */
[----:B------:R-:W-:-:S04]  /*63f0*/  FSEL R13, R0, +QNAN , !P1 ;  /* 0x7fffffff000d7808 */ /* 0x000fc80004800000 */
[----:B------:R-:W-:Y:S02]  /*6400*/  ISETP.NE.AND P2, PT, R19, RZ, PT ;  /* 0x000000ff1300720c */ /* 0x000fe40003f45270 */
[----:B------:R-:W-:-:S11]  /*6410*/  FSEL R13, R13, +QNAN , P3 ;  /* 0x7fffffff0d0d7808 */ /* 0x000fd60001800000 */
[----:B------:R-:W-:Y:S05]  /*6420*/  @!P2 BRA `(.L_x_2669) ;  /* 0x000000000034a947 */ /* 0x000fea0003800000 */
.L_x_2670:
        /* <DEDUP_REMOVED lines=13> */
.L_x_2669:
[----:B------:R-:W-:Y:S05]  /*6500*/  BSYNC.RECONVERGENT B1 ;  /* 0x0000000000017941 */ /* 0x000fea0003800200 */
.L_x_2668:
[----:B------:R-:W-:-:S04]  /*6510*/  FMUL.FTZ R18, R18, 1.1920928955078125e-07 ;  /* 0x3400000012127820 */ /* 0x000fc80000410000 */
[----:B------:R-:W-:-:S07]  /*6520*/  FMUL.FTZ R18, R13, R18 ;  /* 0x000000120d127220 */ /* 0x000fce0000410000 */
.L_x_2663:
[----:B------:R-:W-:Y:S05]  /*6530*/  BSYNC.RECONVERGENT B0 ;  /* 0x0000000000007941 */ /* 0x000fea0003800200 */
.L_x_2662:
        /* <DEDUP_REMOVED lines=28> */
.L_x_2672:
[----:B------:R-:W-:Y:S05]  /*6700*/  BSYNC.RECONVERGENT B0 ;  /* 0x0000000000007941 */ /* 0x000fea0003800200 */
.L_x_2671:
        /* <DEDUP_REMOVED lines=22> */
.L_x_2678:
[----:B------:R-:W-:Y:S01]  /*6870*/  FSETP.GEU.FTZ.AND P1, PT, R8, -R7, PT ;  /* 0x800000070800720b */ /* 0x000fe20003f3e000 */
[----:B------:R-:W-:-:S12]  /*6880*/  FADD.FTZ R0, R0, -1 ;  /* 0xbf80000000007421 */ /* 0x000fd80000010000 */
[----:B------:R-:W-:-:S07]  /*6890*/  @!P1 FADD.FTZ R0, R0, -1 ;  /* 0xbf80000000009421 */ /* 0x000fce0000010000 */
.L_x_2677:
[----:B------:R-:W-:Y:S05]  /*68a0*/  BSYNC.RECONVERGENT B1 ;  /* 0x0000000000017941 */ /* 0x000fea0003800200 */
.L_x_2676:
[----:B------:R-:W-:Y:S01]  /*68b0*/  FFMA.FTZ R18, -R7, R0, R18 ;  /* 0x0000000007127223 */ /* 0x000fe20000010112 */
[----:B------:R-:W-:Y:S06]  /*68c0*/  BRA `(.L_x_2674) ;  /* 0x0000000000707947 */ /* 0x000fec0003800000 */
.L_x_2675:
        /* <DEDUP_REMOVED lines=12> */
.L_x_2681:
        /* <DEDUP_REMOVED lines=13> */
.L_x_2680:
[----:B------:R-:W-:Y:S05]  /*6a60*/  BSYNC.RECONVERGENT B1 ;  /* 0x0000000000017941 */ /* 0x000fea0003800200 */
.L_x_2679:
[----:B------:R-:W-:-:S04]  /*6a70*/  FMUL.FTZ R5, R18, 1.1920928955078125e-07 ;  /* 0x3400000012057820 */ /* 0x000fc80000410000 */
[----:B------:R-:W-:-:S07]  /*6a80*/  FMUL.FTZ R18, R10, R5 ;  /* 0x000000050a127220 */ /* 0x000fce0000410000 */
.L_x_2674:
[----:B------:R-:W-:Y:S05]  /*6a90*/  BSYNC.RECONVERGENT B0 ;  /* 0x0000000000007941 */ /* 0x000fea0003800200 */
.L_x_2673:
        /* <DEDUP_REMOVED lines=27> */
.L_x_2682:
[----:B------:R-:W-:Y:S05]  /*6c50*/  BSYNC.RECONVERGENT B0 ;  /* 0x0000000000007941 */ /* 0x000fea0003800200 */
.L_x_2595:
[----:B------:R-:W0:Y:S02]  /*6c60*/  LDC.64 R4, c[0x0][0x388] ;  /* 0x0000e200ff047b82 */ /* 0x000e240000000a00 */
[----:B0-----:R-:W-:-:S04]  /*6c70*/  IMAD.WIDE.U32 R4, R16, 0x2, R4 ;  /* 0x0000000210047825 */ /* 0x001fc800078e0004 */
[----:B------:R-:W-:-:S05]  /*6c80*/  IMAD.WIDE.U32 R4, R3, 0x4, R4 ;  /* 0x0000000403047825 */ /* 0x000fca00078e0004 */
[----:B------:R-:W-:Y:S04]  /*6c90*/  STG.E desc[UR4][R4.64], R15 ;  /* 0x0000000f04007986 */ /* 0x000fe8000c101904 */
[----:B------:R-:W-:Y:S04]  /*6ca0*/  STG.E desc[UR4][R4.64+0x200], R17 ;  /* 0x0002001104007986 */ /* 0x000fe8000c101904 */
[----:B------:R-:W-:Y:S04]  /*6cb0*/  STG.E desc[UR4][R4.64+0x400], R12 ;  /* 0x0004000c04007986 */ /* 0x000fe8000c101904 */
[----:B------:R-:W-:Y:S01]  /*6cc0*/  STG.E desc[UR4][R4.64+0x600], R2 ;  /* 0x0006000204007986 */ /* 0x000fe2000c101904 */
[----:B------:R-:W-:Y:S05]  /*6cd0*/  EXIT ;  /* 0x000000000000794d */ /* 0x000fea0003800000 */
.L_x_2683:
        /* <DEDUP_REMOVED lines=10> */
.L_x_37044:


//--------------------- .text._ZN2at6native29vectorized_elementwise_kernelILi4ENS0_13BUnaryFunctorIN3c108BFloat16ES4_S4_ZZZNS0_15binary_internal21div_floor_kernel_cudaERNS_18TensorIteratorBaseEENKUlvE1_clEvENKUlvE2_clEvEUlS4_S4_E_EESt5arrayIPcLm2EEEEviT0_T1_ --------------------------
	.section	.text._ZN2at6native29vectorized_elementwise_kernelILi4ENS0_13BUnaryFunctorIN3c108BFloat16ES4_S4_ZZZNS0_15binary_internal21div_floor_kernel_cudaERNS_18TensorIteratorBaseEENKUlvE1_clEvENKUlvE2_clEvEUlS4_S4_E_EESt5arrayIPcLm2EEEEviT0_T1_,"ax",@progbits
	.align	128
        .global         _ZN2at6native29vectorized_elementwise_kernelILi4ENS0_13BUnaryFunctorIN3c108BFloat16ES4_S4_ZZZNS0_15binary_internal21div_floor_kernel_cudaERNS_18TensorIteratorBaseEENKUlvE1_clEvENKUlvE2_clEvEUlS4_S4_E_EESt5arrayIPcLm2EEEEviT0_T1_
        .type           _ZN2at6native29vectorized_elementwise_kernelILi4ENS0_13BUnaryFunctorIN3c108BFloat16ES4_S4_ZZZNS0_15binary_internal21div_floor_kernel_cudaERNS_18TensorIteratorBaseEENKUlvE1_clEvENKUlvE2_clEvEUlS4_S4_E_EESt5arrayIPcLm2EEEEviT0_T1_,@function
        .size           _ZN2at6native29vectorized_elementwise_kernelILi4ENS0_13BUnaryFunctorIN3c108BFloat16ES4_S4_ZZZNS0_15binary_internal21div_floor_kernel_cudaERNS_18TensorIteratorBaseEENKUlvE1_clEvENKUlvE2_clEvEUlS4_S4_E_EESt5arrayIPcLm2EEEEviT0_T1_,(.L_x_37045 - _ZN2at6native29vectorized_elementwise_kernelILi4ENS0_13BUnaryFunctorIN3c108BFloat16ES4_S4_ZZZNS0_15binary_internal21div_floor_kernel_cudaERNS_18TensorIteratorBaseEENKUlvE1_clEvENKUlvE2_clEvEUlS4_S4_E_EESt5arrayIPcLm2EEEEviT0_T1_)
        .other          _ZN2at6native29vectorized_elementwise_kernelILi4ENS0_13BUnaryFunctorIN3c108BFloat16ES4_S4_ZZZNS0_15binary_internal21div_floor_kernel_cudaERNS_18TensorIteratorBaseEENKUlvE1_clEvENKUlvE2_clEvEUlS4_S4_E_EESt5arrayIPcLm2EEEEviT0_T1_,@"STO_CUDA_ENTRY STV_DEFAULT"
_ZN2at6native29vectorized_elementwise_kernelILi4ENS0_13BUnaryFunctorIN3c108BFloat16ES4_S4_ZZZNS0_15binary_internal21div_floor_kernel_cudaERNS_18TensorIteratorBaseEENKUlvE1_clEvENKUlvE2_clEvEUlS4_S4_E_EESt5arrayIPcLm2EEEEviT0_T1_:
.text._ZN2at6native29vectorized_elementwise_kernelILi4ENS0_13BUnaryFunctorIN3c108BFloat16ES4_S4_ZZZNS0_15binary_internal21div_floor_kernel_cudaERNS_18TensorIteratorBaseEENKUlvE1_clEvENKUlvE2_clEvEUlS4_S4_E_EESt5arrayIPcLm2EEEEviT0_T1_:
        /* <DEDUP_REMOVED lines=15> */
[----:B------:R-:W-:-:S03]  /*00f0*/  @!P6 IADD3 R5, PT, PT, R16, R18, RZ ;  /* 0x000000121005e210 */ /* 0x000fc60007ffe0ff */
        /* <DEDUP_REMOVED lines=21> */
[----:B------:R-:W2:Y:S01]  /*0250*/  @!P1 LDC.64 R6, c[0x0][0x390] ;  /* 0x0000e400ff069b82 */ /* 0x000ea20000000a00 */
[----:B------:R-:W-:-:S05]  /*0260*/  @!P1 VIADD R20, R20, 0x80 ;  /* 0x0000008014149836 */ /* 0x000fca0000000000 */
        /* <DEDUP_REMOVED lines=68> */
.L_x_2691:
[----:B------:R-:W-:Y:S05]  /*06b0*/  BSYNC.RECONVERGENT B2 ;  /* 0x0000000000027941 */ /* 0x000fea0003800200 */
.L_x_2690:
[----:B------:R-:W-:Y:S01]  /*06c0*/  FFMA.FTZ R5, -R4, R6, R5 ;  /* 0x0000000604057223 */ /* 0x000fe20000010105 */
[----:B------:R-:W-:Y:S06]  /*06d0*/  BRA `(.L_x_2688) ;  /* 0x0000000000807947 */ /* 0x000fec0003800000 */
.L_x_2689:
        /* <DEDUP_REMOVED lines=16> */
.L_x_2694:
        /* <DEDUP_REMOVED lines=13> */
.L_x_2693:
[----:B------:R-:W-:Y:S05]  /*08b0*/  BSYNC.RECONVERGENT B2 ;  /* 0x0000000000027941 */ /* 0x000fea0003800200 */
.L_x_2692:
[----:B------:R-:W-:-:S04]  /*08c0*/  FMUL.FTZ R5, R5, 1.1920928955078125e-07 ;  /* 0x3400000005057820 */ /* 0x000fc80000410000 */
[----:B------:R-:W-:-:S07]  /*08d0*/  FMUL.FTZ R5, R4, R5 ;  /* 0x0000000504057220 */ /* 0x000fce0000410000 */
.L_x_2688:
[----:B------:R-:W-:Y:S05]  /*08e0*/  BSYNC.RECONVERGENT B0 ;  /* 0x0000000000007941 */ /* 0x000fea0003800200 */
.L_x_2687:
        /* <DEDUP_REMOVED lines=23> */
.L_x_2695:
[----:B------:R-:W-:-:S06]  /*0a60*/  FMUL.FTZ R3, R2, R4 ;  /* 0x0000000402037220 */ /* 0x000fcc0000410000 */
[----:B------:R-:W1:Y:S02]  /*0a70*/  F2F.BF16.F32 R3, R3 ;  /* 0x0000000300037304 */ /* 0x000e640000202000 */
[----:B-1----:R-:W-:-:S05]  /*0a80*/  IMAD.U32 R2, R3, 0x10000, RZ ;  /* 0x0001000003027824 */ /* 0x002fca00078e00ff */
[----:B------:R-:W-:-:S04]  /*0a90*/  LOP3.LUT R2, RZ, 0x80000000, R2, 0xb8, !PT ;  /* 0x80000000ff027812 */ /* 0x000fc800078eb802 */
[----:B------:R-:W-:-:S07]  /*0aa0*/  F2FP.BF16.F32.PACK_AB R2, RZ, R2 ;  /* 0x00000002ff02723e */ /* 0x000fce00000010ff */
.L_x_2686:
[----:B------:R-:W-:Y:S05]  /*0ab0*/  BSYNC.RECONVERGENT B1 ;  /* 0x0000000000017941 */ /* 0x000fea0003800200 */
.L_x_2685:
[----:B------:R-:W-:Y:S01]  /*0ac0*/  VIADD R4, R18, 0x80 ;  /* 0x0000008012047836 */ /* 0x000fe20000000000 */
        /* <DEDUP_REMOVED lines=34> */
.L_x_2704:
[----:B------:R-:W-:Y:S01]  /*0cf0*/  FSETP.GEU.FTZ.AND P0, PT, R8, -R9, PT ;  /* 0x800000090800720b */ /* 0x000fe20003f1e000 */
[----:B------:R-:W-:-:S12]  /*0d00*/  FADD.FTZ R6, R6, -1 ;  /* 0xbf80000006067421 */ /* 0x000fd80000010000 */
[----:B------:R-:W-:-:S07]  /*0d10*/  @!P0 FADD.FTZ R6, R6, -1 ;  /* 0xbf80000006068421 */ /* 0x000fce0000010000 */
.L_x_2703:
[----:B------:R-:W-:Y:S05]  /*0d20*/  BSYNC.RECONVERGENT B2 ;  /* 0x0000000000027941 */ /* 0x000fea0003800200 */
.L_x_2702:
[----:B------:R-:W-:Y:S01]  /*0d30*/  FFMA.FTZ R3, -R9, R6, R3 ;  /* 0x0000000609037223 */ /* 0x000fe20000010103 */
[----:B------:R-:W-:Y:S06]  /*0d40*/  BRA `(.L_x_2700) ;  /* 0x0000000000807947 */ /* 0x000fec0003800000 */
.L_x_2701:
[----:B------:R-:W-:Y:S01]  /*0d50*/  LOP3.LUT R8, R10, 0xff800000, RZ, 0xc0, !PT ;  /* 0xff8000000a087812 */ /* 0x000fe200078ec0ff */
[----:B------:R-:W-:Y:S01]  /*0d60*/  BSSY.RECONVERGENT B2, `(.L_x_2705) ;  /* 0x000001c000027945 */ /* 0x000fe20003800200 */
[----:B------:R-:W-:Y:S02]  /*0d70*/  ISETP.GT.U32.AND P0, PT, R3, 0x7f7fffff, PT ;  /* 0x7f7fffff0300780c */ /* 0x000fe40003f04070 */
[----:B------:R-:W-:Y:S01]  /*0d80*/  FSETP.GT.FTZ.AND P2, PT, |R5|, RZ, PT ;  /* 0x000000ff0500720b */ /* 0x000fe20003f54200 */
[C---:B0-----:R-:W-:Y:S01]  /*0d90*/  IMAD.IADD R6, R3.reuse, 0x1, -R8 ;  /* 0x0000000103067824 */ /* 0x041fe200078e0a08 */
[----:B------:R-:W-:-:S04]  /*0da0*/  LOP3.LUT R3, R3, 0x7fffff, RZ, 0xc0, !PT ;  /* 0x007fffff03037812 */ /* 0x000fc800078ec0ff */
[----:B------:R-:W-:-:S04]  /*0db0*/  LOP3.LUT R6, R6, 0xff800000, RZ, 0xc0, !PT ;  /* 0xff80000006067812 */ /* 0x000fc800078ec0ff */
        /* <DEDUP_REMOVED lines=9> */
.L_x_2707:
        /* <DEDUP_REMOVED lines=13> */
.L_x_2706:
[----:B------:R-:W-:Y:S05]  /*0f20*/  BSYNC.RECONVERGENT B2 ;  /* 0x0000000000027941 */ /* 0x000fea0003800200 */
.L_x_2705:
[----:B------:R-:W-:-:S04]  /*0f30*/  FMUL.FTZ R8, R8, 1.1920928955078125e-07 ;  /* 0x3400000008087820 */ /* 0x000fc80000410000 */
[----:B------:R-:W-:-:S07]  /*0f40*/  FMUL.FTZ R3, R3, R8 ;  /* 0x0000000803037220 */ /* 0x000fce0000410000 */
.L_x_2700:
[----:B------:R-:W-:Y:S05]  /*0f50*/  BSYNC.RECONVERGENT B0 ;  /* 0x0000000000007941 */ /* 0x000fea0003800200 */
.L_x_2699:
        /* <DEDUP_REMOVED lines=28> */
.L_x_2698:
[----:B0-----:R-:W0:Y:S01]  /*1120*/  MUFU.RCP R6, R5 ;  /* 0x0000000500067308 */ /* 0x001e220000001000 */
[----:B-----5:R-:W-:-:S04]  /*1130*/  IMAD.U32 R3, R22, 0x10000, RZ ;  /* 0x0001000016037824 */ /* 0x020fc800078e00ff */
[----:B0-----:R-:W-:-:S05]  /*1140*/  FMUL.FTZ R3, R6, R3 ;  /* 0x0000000306037220 */ /* 0x001fca0000410000 */
[----:B------:R-:W-:-:S07]  /*1150*/  F2FP.BF16.F32.PACK_AB R3, RZ, R3 ;  /* 0x00000003ff03723e */ /* 0x000fce00000010ff */
.L_x_2697:
[----:B------:R-:W-:Y:S05]  /*1160*/  BSYNC.RECONVERGENT B1 ;  /* 0x0000000000017941 */ /* 0x000fea0003800200 */
.L_x_2696:
        /* <DEDUP_REMOVED lines=35> */
.L_x_2716:
[----:B------:R-:W-:Y:S01]  /*13a0*/  FSETP.GEU.FTZ.AND P0, PT, R9, -R10, PT ;  /* 0x8000000a0900720b */ /* 0x000fe20003f1e000 */
[----:B------:R-:W-:-:S12]  /*13b0*/  FADD.FTZ R7, R7, -1 ;  /* 0xbf80000007077421 */ /* 0x000fd80000010000 */
[----:B------:R-:W-:-:S07]  /*13c0*/  @!P0 FADD.FTZ R7, R7, -1 ;  /* 0xbf80000007078421 */ /* 0x000fce0000010000 */
.L_x_2715:
[----:B------:R-:W-:Y:S05]  /*13d0*/  BSYNC.RECONVERGENT B2 ;  /* 0x0000000000027941 */ /* 0x000fea0003800200 */
.L_x_2714:
[----:B------:R-:W-:Y:S01]  /*13e0*/  FFMA.FTZ R8, -R10, R7, R8 ;  /* 0x000000070a087223 */ /* 0x000fe20000010108 */
[----:B------:R-:W-:Y:S06]  /*13f0*/  BRA `(.L_x_2712) ;  /* 0x0000000000807947 */ /* 0x000fec0003800000 */
.L_x_2713:
        /* <DEDUP_REMOVED lines=16> */
.L_x_2719:
        /* <DEDUP_REMOVED lines=13> */
.L_x_2718:
[----:B------:R-:W-:Y:S05]  /*15d0*/  BSYNC.RECONVERGENT B2 ;  /* 0x0000000000027941 */ /* 0x000fea0003800200 */
.L_x_2717:
[----:B------:R-:W-:-:S04]  /*15e0*/  FMUL.FTZ R10, R10, 1.1920928955078125e-07 ;  /* 0x340000000a0a7820 */ /* 0x000fc80000410000 */
[----:B0-----:R-:W-:-:S07]  /*15f0*/  FMUL.FTZ R8, R7, R10 ;  /* 0x0000000a07087220 */ /* 0x001fce0000410000 */
.L_x_2712:
[----:B------:R-:W-:Y:S05]  /*1600*/  BSYNC.RECONVERGENT B0 ;  /* 0x0000000000007941 */ /* 0x000fea0003800200 */
.L_x_2711:
        /* <DEDUP_REMOVED lines=28> */
.L_x_2710:
[----:B------:R-:W0:Y:S01]  /*17d0*/  MUFU.RCP R6, R6 ;  /* 0x0000000600067308 */ /* 0x000e220000001000 */
[----:B-----5:R-:W-:-:S04]  /*17e0*/  IMAD.U32 R5, R24, 0x10000, RZ ;  /* 0x0001000018057824 */ /* 0x020fc800078e00ff */
[----:B0-----:R-:W-:-:S05]  /*17f0*/  FMUL.FTZ R5, R6, R5 ;  /* 0x0000000506057220 */ /* 0x001fca0000410000 */
[----:B------:R-:W-:-:S07]  /*1800*/  F2FP.BF16.F32.PACK_AB R5, RZ, R5 ;  /* 0x00000005ff05723e */ /* 0x000fce00000010ff */
.L_x_2709:
[----:B------:R-:W-:Y:S05]  /*1810*/  BSYNC.RECONVERGENT B1 ;  /* 0x0000000000017941 */ /* 0x000fea0003800200 */
.L_x_2708:
        /* <DEDUP_REMOVED lines=35> */
.L_x_2728:
[----:B------:R-:W-:Y:S01]  /*1a50*/  FSETP.GEU.FTZ.AND P0, PT, R10, -R11, PT ;  /* 0x8000000b0a00720b */ /* 0x000fe20003f1e000 */
[----:B------:R-:W-:-:S12]  /*1a60*/  FADD.FTZ R8, R8, -1 ;  /* 0xbf80000008087421 */ /* 0x000fd80000010000 */
[----:B------:R-:W-:-:S07]  /*1a70*/  @!P0 FADD.FTZ R8, R8, -1 ;  /* 0xbf80000008088421 */ /* 0x000fce0000010000 */
.L_x_2727:
[----:B------:R-:W-:Y:S05]  /*1a80*/  BSYNC.RECONVERGENT B2 ;  /* 0x0000000000027941 */ /* 0x000fea0003800200 */
.L_x_2726:
[----:B------:R-:W-:Y:S01]  /*1a90*/  FFMA.FTZ R9, -R11, R8, R9 ;  /* 0x000000080b097223 */ /* 0x000fe20000010109 */
[----:B------:R-:W-:Y:S06]  /*1aa0*/  BRA `(.L_x_2724) ;  /* 0x0000000000807947 */ /* 0x000fec0003800000 */
.L_x_2725:
        /* <DEDUP_REMOVED lines=16> */
.L_x_2731:
        /* <DEDUP_REMOVED lines=13> */
.L_x_2730:
[----:B------:R-:W-:Y:S05]  /*1c80*/  BSYNC.RECONVERGENT B2 ;  /* 0x0000000000027941 */ /* 0x000fea0003800200 */
.L_x_2729:
[----:B------:R-:W-:-:S04]  /*1c90*/  FMUL.FTZ R11, R11, 1.1920928955078125e-07 ;  /* 0x340000000b0b7820 */ /* 0x000fc80000410000 */
[----:B0-----:R-:W-:-:S07]  /*1ca0*/  FMUL.FTZ R9, R8, R11 ;  /* 0x0000000b08097220 */ /* 0x001fce0000410000 */
.L_x_2724:
[----:B------:R-:W-:Y:S05]  /*1cb0*/  BSYNC.RECONVERGENT B0 ;  /* 0x0000000000007941 */ /* 0x000fea0003800200 */
.L_x_2723:
        /* <DEDUP_REMOVED lines=28> */
.L_x_2722:
[----:B------:R-:W0:Y:S01]  /*1e80*/  MUFU.RCP R7, R7 ;  /* 0x0000000700077308 */ /* 0x000e220000001000 */
[----:B-----5:R-:W-:-:S04]  /*1e90*/  IMAD.U32 R6, R23, 0x10000, RZ ;  /* 0x0001000017067824 */ /* 0x020fc800078e00ff */
[----:B0-----:R-:W-:-:S05]  /*1ea0*/  FMUL.FTZ R6, R7, R6 ;  /* 0x0000000607067220 */ /* 0x001fca0000410000 */
[----:B------:R-:W-:-:S07]  /*1eb0*/  F2FP.BF16.F32.PACK_AB R6, RZ, R6 ;  /* 0x00000006ff06723e */ /* 0x000fce00000010ff */
.L_x_2721:
[----:B------:R-:W-:Y:S05]  /*1ec0*/  BSYNC.RECONVERGENT B1 ;  /* 0x0000000000017941 */ /* 0x000fea0003800200 */
.L_x_2720:
        /* <DEDUP_REMOVED lines=35> */
.L_x_2740:
[----:B------:R-:W-:Y:S01]  /*2100*/  FSETP.GEU.FTZ.AND P0, PT, R9, -R11, PT ;  /* 0x8000000b0900720b */ /* 0x000fe20003f1e000 */
[----:B------:R-:W-:-:S12]  /*2110*/  FADD.FTZ R7, R7, -1 ;  /* 0xbf80000007077421 */ /* 0x000fd80000010000 */
[----:B------:R-:W-:-:S07]  /*2120*/  @!P0 FADD.FTZ R7, R7, -1 ;  /* 0xbf80000007078421 */ /* 0x000fce0000010000 */
.L_x_2739:
[----:B------:R-:W-:Y:S05]  /*2130*/  BSYNC.RECONVERGENT B2 ;  /* 0x0000000000027941 */ /* 0x000fea0003800200 */
.L_x_2738:
[----:B------:R-:W-:Y:S01]  /*2140*/  FFMA.FTZ R10, -R11, R7, R10 ;  /* 0x000000070b0a7223 */ /* 0x000fe2000001010a */
[----:B------:R-:W-:Y:S06]  /*2150*/  BRA `(.L_x_2736) ;  /* 0x0000000000807947 */ /* 0x000fec0003800000 */
.L_x_2737:
[----:B------:R-:W-:Y:S01]  /*2160*/  LOP3.LUT R11, R9, 0xff800000, RZ, 0xc0, !PT ;  /* 0xff800000090b7812 */ /* 0x000fe200078ec0ff */
[----:B------:R-:W-:Y:S01]  /*2170*/  BSSY.RECONVERGENT B2, `(.L_x_2741) ;  /* 0x000001c000027945 */ /* 0x000fe20003800200 */
[----:B------:R-:W-:Y:S02]  /*2180*/  ISETP.GT.U32.AND P0, PT, R10, 0x7f7fffff, PT ;  /* 0x7f7fffff0a00780c */ /* 0x000fe40003f04070 */
[----:B------:R-:W-:Y:S01]  /*2190*/  FSETP.GT.FTZ.AND P2, PT, |R8|, RZ, PT ;  /* 0x000000ff0800720b */ /* 0x000fe20003f54200 */
[C---:B------:R-:W-:Y:S01]  /*21a0*/  IMAD.IADD R7, R10.reuse, 0x1, -R11 ;  /* 0x000000010a077824 */ /* 0x040fe200078e0a0b */
        /* <DEDUP_REMOVED lines=11> */
.L_x_2743:
        /* <DEDUP_REMOVED lines=13> */
.L_x_2742:
[----:B------:R-:W-:Y:S05]  /*2330*/  BSYNC.RECONVERGENT B2 ;  /* 0x0000000000027941 */ /* 0x000fea0003800200 */
.L_x_2741:
[----:B------:R-:W-:-:S04]  /*2340*/  FMUL.FTZ R10, R11, 1.1920928955078125e-07 ;  /* 0x340000000b0a7820 */ /* 0x000fc80000410000 */
[----:B------:R-:W-:-:S07]  /*2350*/  FMUL.FTZ R10, R7, R10 ;  /* 0x0000000a070a7220 */ /* 0x000fce0000410000 */
.L_x_2736:
[----:B------:R-:W-:Y:S05]  /*2360*/  BSYNC.RECONVERGENT B0 ;  /* 0x0000000000007941 */ /* 0x000fea0003800200 */
.L_x_2735:
        /* <DEDUP_REMOVED lines=28> */
.L_x_2734:
[----:B------:R-:W0:Y:S01]  /*2530*/  MUFU.RCP R8, R8 ;  /* 0x0000000800087308 */ /* 0x000e220000001000 */
[----:B-----5:R-:W-:-:S04]  /*2540*/  IMAD.U32 R7, R21, 0x10000, RZ ;  /* 0x0001000015077824 */ /* 0x020fc800078e00ff */
[----:B0-----:R-:W-:-:S05]  /*2550*/  FMUL.FTZ R7, R8, R7 ;  /* 0x0000000708077220 */ /* 0x001fca0000410000 */
[----:B------:R-:W-:-:S07]  /*2560*/  F2FP.BF16.F32.PACK_AB R7, RZ, R7 ;  /* 0x00000007ff07723e */ /* 0x000fce00000010ff */
.L_x_2733:
[----:B------:R-:W-:Y:S05]  /*2570*/  BSYNC.RECONVERGENT B1 ;  /* 0x0000000000017941 */ /* 0x000fea0003800200 */
.L_x_2732:
[----:B------:R-:W-:Y:S01]  /*2580*/  IADD3 R8, PT, PT, R18, 0x280, RZ ;  /* 0x0000028012087810 */ /* 0x000fe20007ffe0ff */
[----:B------:R-:W-:Y:S03]  /*2590*/  BSSY.RECONVERGENT B1, `(.L_x_2744) ;  /* 0x0000069000017945 */ /* 0x000fe60003800200 */
        /* <DEDUP_REMOVED lines=33> */
.L_x_2752:
[----:B------:R-:W-:Y:S01]  /*27b0*/  FSETP.GEU.FTZ.AND P0, PT, R10, -R13, PT ;  /* 0x8000000d0a00720b */ /* 0x000fe20003f1e000 */
[----:B------:R-:W-:-:S12]  /*27c0*/  FADD.FTZ R8, R8, -1 ;  /* 0xbf80000008087421 */ /* 0x000fd80000010000 */
[----:B------:R-:W-:-:S07]  /*27d0*/  @!P0 FADD.FTZ R8, R8, -1 ;  /* 0xbf80000008088421 */ /* 0x000fce0000010000 */
.L_x_2751:
[----:B------:R-:W-:Y:S05]  /*27e0*/  BSYNC.RECONVERGENT B2 ;  /* 0x0000000000027941 */ /* 0x000fea0003800200 */
.L_x_2750:
[----:B------:R-:W-:Y:S01]  /*27f0*/  FFMA.FTZ R11, -R13, R8, R11 ;  /* 0x000000080d0b7223 */ /* 0x000fe2000001010b */
[----:B------:R-:W-:Y:S06]  /*2800*/  BRA `(.L_x_2748) ;  /* 0x0000000000807947 */ /* 0x000fec0003800000 */
.L_x_2749:
        /* <DEDUP_REMOVED lines=16> */
.L_x_2755:
        /* <DEDUP_REMOVED lines=13> */
.L_x_2754:
[----:B------:R-:W-:Y:S05]  /*29e0*/  BSYNC.RECONVERGENT B2 ;  /* 0x0000000000027941 */ /* 0x000fea0003800200 */
.L_x_2753:
[----:B------:R-:W-:-:S04]  /*29f0*/  FMUL.FTZ R13, R13, 1.1920928955078125e-07 ;  /* 0x340000000d0d7820 */ /* 0x000fc80000410000 */
[----:B------:R-:W-:-:S07]  /*2a00*/  FMUL.FTZ R11, R8, R13 ;  /* 0x0000000d080b7220 */ /* 0x000fce0000410000 */
.L_x_2748:
[----:B------:R-:W-:Y:S05]  /*2a10*/  BSYNC.RECONVERGENT B0 ;  /* 0x0000000000007941 */ /* 0x000fea0003800200 */
.L_x_2747:
        /* <DEDUP_REMOVED lines=28> */
.L_x_2746:
[----:B------:R-:W0:Y:S01]  /*2be0*/  MUFU.RCP R9, R9 ;  /* 0x0000000900097308 */ /* 0x000e220000001000 */
[----:B-----5:R-:W-:-:S04]  /*2bf0*/  IMAD.U32 R8, R20, 0x10000, RZ ;  /* 0x0001000014087824 */ /* 0x020fc800078e00ff */
[----:B0-----:R-:W-:-:S05]  /*2c00*/  FMUL.FTZ R8, R9, R8 ;  /* 0x0000000809087220 */ /* 0x001fca0000410000 */
[----:B------:R-:W-:-:S07]  /*2c10*/  F2FP.BF16.F32.PACK_AB R8, RZ, R8 ;  /* 0x00000008ff08723e */ /* 0x000fce00000010ff */
.L_x_2745:
[----:B------:R-:W-:Y:S05]  /*2c20*/  BSYNC.RECONVERGENT B1 ;  /* 0x0000000000017941 */ /* 0x000fea0003800200 */
.L_x_2744:
[----:B0-----:R-:W-:Y:S01]  /*2c30*/  VIADD R10, R18, 0x300 ;  /* 0x00000300120a7836 */ /* 0x001fe20000000000 */
        /* <DEDUP_REMOVED lines=34> */
.L_x_2764:
[----:B------:R-:W-:Y:S01]  /*2e60*/  FSETP.GEU.FTZ.AND P0, PT, R13, -R15, PT ;  /* 0x8000000f0d00720b */ /* 0x000fe20003f1e000 */
[----:B------:R-:W-:-:S12]  /*2e70*/  FADD.FTZ R11, R11, -1 ;  /* 0xbf8000000b0b7421 */ /* 0x000fd80000010000 */
[----:B------:R-:W-:-:S07]  /*2e80*/  @!P0 FADD.FTZ R11, R11, -1 ;  /* 0xbf8000000b0b8421 */ /* 0x000fce0000010000 */
.L_x_2763:
[----:B------:R-:W-:Y:S05]  /*2e90*/  BSYNC.RECONVERGENT B2 ;  /* 0x0000000000027941 */ /* 0x000fea0003800200 */
.L_x_2762:
[----:B------:R-:W-:Y:S01]  /*2ea0*/  FFMA.FTZ R14, -R15, R11, R14 ;  /* 0x0000000b0f0e7223 */ /* 0x000fe2000001010e */
[----:B------:R-:W-:Y:S06]  /*2eb0*/  BRA `(.L_x_2760) ;  /* 0x0000000000807947 */ /* 0x000fec0003800000 */
.L_x_2761:
        /* <DEDUP_REMOVED lines=16> */
.L_x_2767:
        /* <DEDUP_REMOVED lines=13> */
.L_x_2766:
[----:B------:R-:W-:Y:S05]  /*3090*/  BSYNC.RECONVERGENT B2 ;  /* 0x0000000000027941 */ /* 0x000fea0003800200 */
.L_x_2765:
[----:B------:R-:W-:-:S04]  /*30a0*/  FMUL.FTZ R14, R15, 1.1920928955078125e-07 ;  /* 0x340000000f0e7820 */ /* 0x000fc80000410000 */
[----:B------:R-:W-:-:S07]  /*30b0*/  FMUL.FTZ R14, R11, R14 ;  /* 0x0000000e0b0e7220 */ /* 0x000fce0000410000 */
.L_x_2760:
[----:B------:R-:W-:Y:S05]  /*30c0*/  BSYNC.RECONVERGENT B0 ;  /* 0x0000000000007941 */ /* 0x000fea0003800200 */
.L_x_2759:
        /* <DEDUP_REMOVED lines=28> */
.L_x_2758:
[----:B------:R-:W0:Y:S01]  /*3290*/  MUFU.RCP R10, R10 ;  /* 0x0000000a000a7308 */ /* 0x000e220000001000 */
[----:B-----5:R-:W-:-:S04]  /*32a0*/  IMAD.U32 R9, R14, 0x10000, RZ ;  /* 0x000100000e097824 */ /* 0x020fc800078e00ff */
[----:B0-----:R-:W-:-:S05]  /*32b0*/  FMUL.FTZ R9, R10, R9 ;  /* 0x000000090a097220 */ /* 0x001fca0000410000 */
[----:B------:R-:W-:-:S07]  /*32c0*/  F2FP.BF16.F32.PACK_AB R9, RZ, R9 ;  /* 0x00000009ff09723e */ /* 0x000fce00000010ff */
.L_x_2757:
[----:B------:R-:W-:Y:S05]  /*32d0*/  BSYNC.RECONVERGENT B1 ;  /* 0x0000000000017941 */ /* 0x000fea0003800200 */
.L_x_2756:
        /* <DEDUP_REMOVED lines=35> */
.L_x_2776:
[----:B------:R-:W-:Y:S01]  /*3510*/  FSETP.GEU.FTZ.AND P0, PT, R15, -R14, PT ;  /* 0x8000000e0f00720b */ /* 0x000fe20003f1e000 */
[----:B------:R-:W-:-:S12]  /*3520*/  FADD.FTZ R13, R13, -1 ;  /* 0xbf8000000d0d7421 */ /* 0x000fd80000010000 */
[----:B------:R-:W-:-:S07]  /*3530*/  @!P0 FADD.FTZ R13, R13, -1 ;  /* 0xbf8000000d0d8421 */ /* 0x000fce0000010000 */
.L_x_2775:
[----:B------:R-:W-:Y:S05]  /*3540*/  BSYNC.RECONVERGENT B2 ;  /* 0x0000000000027941 */ /* 0x000fea0003800200 */
.L_x_2774:
[----:B------:R-:W-:Y:S01]  /*3550*/  FFMA.FTZ R0, -R14, R13, R0 ;  /* 0x0000000d0e007223 */ /* 0x000fe20000010100 */
[----:B------:R-:W-:Y:S06]  /*3560*/  BRA `(.L_x_2772) ;  /* 0x0000000000807947 */ /* 0x000fec0003800000 */
.L_x_2773:
[----:B------:R-:W-:Y:S01]  /*3570*/  LOP3.LUT R19, R15, 0xff800000, RZ, 0xc0, !PT ;  /* 0xff8000000f137812 */ /* 0x000fe200078ec0ff */
[----:B------:R-:W-:Y:S01]  /*3580*/  BSSY.RECONVERGENT B2, `(.L_x_2777) ;  /* 0x000001c000027945 */ /* 0x000fe20003800200 */
[----:B------:R-:W-:Y:S02]  /*3590*/  ISETP.GT.U32.AND P0, PT, R0, 0x7f7fffff, PT ;  /* 0x7f7fffff0000780c */ /* 0x000fe40003f04070 */
[----:B------:R-:W-:Y:S01]  /*35a0*/  FSETP.GT.FTZ.AND P2, PT, |R10|, RZ, PT ;  /* 0x000000ff0a00720b */ /* 0x000fe20003f54200 */
[C---:B------:R-:W-:Y:S01]  /*35b0*/  IMAD.IADD R12, R0.reuse, 0x1, -R19 ;  /* 0x00000001000c7824 */ /* 0x040fe200078e0a13 */
[----:B------:R-:W-:Y:S02]  /*35c0*/  LOP3.LUT R0, R0, 0x7fffff, RZ, 0xc0, !PT ;  /* 0x007fffff00007812 */ /* 0x000fe400078ec0ff */
[----:B------:R-:W-:Y:S02]  /*35d0*/  FSEL R14, R19, +QNAN , !P0 ;  /* 0x7fffffff130e7808 */ /* 0x000fe40004000000 */
[----:B------:R-:W-:-:S04]  /*35e0*/  LOP3.LUT R12, R12, 0xff800000, RZ, 0xc0, !PT ;  /* 0xff8000000c0c7812 */ /* 0x000fc800078ec0ff */
[----:B0-----:R-:W-:Y:S02]  /*35f0*/  IADD3 R13, PT, PT, R12, 0xb800000, RZ ;  /* 0x0b8000000c0d7810 */ /* 0x001fe40007ffe0ff */
[----:B------:R-:W-:Y:S02]  /*3600*/  LOP3.LUT R12, R0, 0x3f800000, RZ, 0xfc, !PT ;  /* 0x3f800000000c7812 */ /* 0x000fe400078efcff */
[----:B------:R-:W-:Y:S02]  /*3610*/  ISETP.NE.AND P1, PT, R13, RZ, PT ;  /* 0x000000ff0d00720c */ /* 0x000fe40003f25270 */
[----:B------:R-:W-:-:S11]  /*3620*/  FSEL R0, R14, +QNAN , P2 ;  /* 0x7fffffff0e007808 */ /* 0x000fd60001000000 */
[----:B------:R-:W-:Y:S05]  /*3630*/  @!P1 BRA `(.L_x_2778) ;  /* 0x0000000000409947 */ /* 0x000fea0003800000 */
[----:B------:R-:W-:-:S04]  /*3640*/  LOP3.LUT R15, R15, 0x7fffff, RZ, 0xc0, !PT ;  /* 0x007fffff0f0f7812 */ /* 0x000fc800078ec0ff */
[----:B------:R-:W-:-:S04]  /*3650*/  LOP3.LUT R19, R15, 0x3f800000, RZ, 0xfc, !PT ;  /* 0x3f8000000f137812 */ /* 0x000fc800078efcff */
[----:B------:R0:W1:Y:S03]  /*3660*/  MUFU.RCP R22, R19 ;  /* 0x0000001300167308 */ /* 0x0000660000001000 */
.L_x_2779:
        /* <DEDUP_REMOVED lines=13> */
.L_x_2778:
[----:B------:R-:W-:Y:S05]  /*3740*/  BSYNC.RECONVERGENT B2 ;  /* 0x0000000000027941 */ /* 0x000fea0003800200 */
.L_x_2777:
[----:B------:R-:W-:-:S04]  /*3750*/  FMUL.FTZ R13, R12, 1.1920928955078125e-07 ;  /* 0x340000000c0d7820 */ /* 0x000fc80000410000 */
[----:B------:R-:W-:-:S07]  /*3760*/  FMUL.FTZ R0, R0, R13 ;  /* 0x0000000d00007220 */ /* 0x000fce0000410000 */
.L_x_2772:
[----:B------:R-:W-:Y:S05]  /*3770*/  BSYNC.RECONVERGENT B0 ;  /* 0x0000000000007941 */ /* 0x000fea0003800200 */
.L_x_2771:
        /* <DEDUP_REMOVED lines=28> */
.L_x_2770:
[----:B------:R-:W1:Y:S01]  /*3940*/  MUFU.RCP R11, R10 ;  /* 0x0000000a000b7308 */ /* 0x000e620000001000 */
[----:B-----5:R-:W-:-:S04]  /*3950*/  IMAD.U32 R0, R12, 0x10000, RZ ;  /* 0x000100000c007824 */ /* 0x020fc800078e00ff */
[----:B-1----:R-:W-:-:S05]  /*3960*/  FMUL.FTZ R0, R11, R0 ;  /* 0x000000000b007220 */ /* 0x002fca0000410000 */
[----:B------:R-:W-:-:S07]  /*3970*/  F2FP.BF16.F32.PACK_AB R0, RZ, R0 ;  /* 0x00000000ff00723e */ /* 0x000fce00000010ff */
.L_x_2769:
[----:B------:R-:W-:Y:S05]  /*3980*/  BSYNC.RECONVERGENT B1 ;  /* 0x0000000000017941 */ /* 0x000fea0003800200 */
.L_x_2768:
[----:B------:R-:W-:Y:S01]  /*3990*/  ISETP.GE.U32.AND P0, PT, R18, R17, PT ;  /* 0x000000111200720c */ /* 0x000fe20003f06070 */
[----:B------:R-:W-:Y:S04]  /*39a0*/  BSSY.RECONVERGENT B0, `(.L_x_2780) ;  /* 0x0000033000007945 */ /* 0x000fe80003800200 */
[----:B------:R-:W-:Y:S08]  /*39b0*/  BSSY.RELIABLE B1, `(.L_x_2781) ;  /* 0x000002b000017945 */ /* 0x000ff00003800100 */
[----:B------:R-:W-:Y:S05]  /*39c0*/  @P0 BRA `(.L_x_2782) ;  /* 0x0000000000300947 */ /* 0x000fea0003800000 */
[----:B------:R-:W1:Y:S01]  /*39d0*/  LDC.64 R10, c[0x0][0x388] ;  /* 0x0000e200ff0a7b82 */ /* 0x000e620000000a00 */
[----:B0-----:R-:W-:Y:S01]  /*39e0*/  IADD3 R13, PT, PT, R16, R18, RZ ;  /* 0x00000012100d7210 */ /* 0x001fe20007ffe0ff */
        /* <DEDUP_REMOVED lines=10> */
.L_x_2782:
[----:B------:R-:W-:-:S13]  /*3a90*/  ISETP.GE.U32.AND P0, PT, R18, R17, PT ;  /* 0x000000111200720c */ /* 0x000fda0003f06070 */
[----:B------:R-:W-:Y:S05]  /*3aa0*/  @P0 BRA `(.L_x_2784) ;  /* 0x0000000000300947 */ /* 0x000fea0003800000 */
[----:B-1----:R-:W1:Y:S01]  /*3ab0*/  LDC.64 R2, c[0x0][0x388] ;  /* 0x0000e200ff027b82 */ /* 0x002e620000000a00 */
[----:B------:R-:W-:Y:S02]  /*3ac0*/  IMAD.IADD R11, R16, 0x1, R18 ;  /* 0x00000001100b7824 */ /* 0x000fe400078e0212 */
[----:B------:R-:W-:Y:S02]  /*3ad0*/  VIADD R18, R18, 0x80 ;  /* 0x0000008012127836 */ /* 0x000fe40000000000 */
[----:B-1----:R-:W-:-:S05]  /*3ae0*/  IMAD.WIDE.U32 R2, R11, 0x2, R2 ;  /* 0x000000020b027825 */ /* 0x002fca00078e0002 */
[----:B------:R1:W-:Y:S02]  /*3af0*/  STG.E.U16 desc[UR4][R2.64], R5 ;  /* 0x0000000502007986 */ /* 0x0003e4000c101504 */
.L_x_2783:
[----:B------:R-:W-:-:S13]  /*3b00*/  ISETP.GE.U32.AND P0, PT, R18, R17, PT ;  /* 0x000000111200720c */ /* 0x000fda0003f06070 */
[----:B------:R-:W-:Y:S05]  /*3b10*/  @P0 BRA `(.L_x_2785) ;  /* 0x0000000000300947 */ /* 0x000fea0003800000 */
[----:B01----:R-:W0:Y:S01]  /*3b20*/  LDC.64 R2, c[0x0][0x388] ;  /* 0x0000e200ff027b82 */ /* 0x003e220000000a00 */
[----:B------:R-:W-:Y:S01]  /*3b30*/  IADD3 R5, PT, PT, R16, R18, RZ ;  /* 0x0000001210057210 */ /* 0x000fe20007ffe0ff */
[----:B------:R-:W-:-:S04]  /*3b40*/  VIADD R18, R18, 0x80 ;  /* 0x0000008012127836 */ /* 0x000fc80000000000 */
[----:B0-----:R-:W-:-:S05]  /*3b50*/  IMAD.WIDE.U32 R2, R5, 0x2, R2 ;  /* 0x0000000205027825 */ /* 0x001fca00078e0002 */
[----:B------:R2:W-:Y:S02]  /*3b60*/  STG.E.U16 desc[UR4][R2.64], R6 ;  /* 0x0000000602007986 */ /* 0x0005e4000c101504 */
.L_x_2784:
[----:B------:R-:W-:-:S13]  /*3b70*/  ISETP.GE.U32.AND P0, PT, R18, R17, PT ;  /* 0x000000111200720c */ /* 0x000fda0003f06070 */
[----:B------:R-:W-:Y:S05]  /*3b80*/  @P0 BRA `(.L_x_2786) ;  /* 0x0000000000340947 */ /* 0x000fea0003800000 */
[----:B-12---:R-:W1:Y:S01]  /*3b90*/  LDC.64 R2, c[0x0][0x388] ;  /* 0x0000e200ff027b82 */ /* 0x006e620000000a00 */
[----:B------:R-:W-:Y:S02]  /*3ba0*/  IMAD.IADD R5, R16, 0x1, R18 ;  /* 0x0000000110057824 */ /* 0x000fe400078e0212 */
[----:B------:R-:W-:Y:S02]  /*3bb0*/  VIADD R18, R18, 0x80 ;  /* 0x0000008012127836 */ /* 0x000fe40000000000 */
[----:B-1----:R-:W-:-:S05]  /*3bc0*/  IMAD.WIDE.U32 R2, R5, 0x2, R2 ;  /* 0x0000000205027825 */ /* 0x002fca00078e0002 */
[----:B------:R2:W-:Y:S02]  /*3bd0*/  STG.E.U16 desc[UR4][R2.64], R7 ;  /* 0x0000000702007986 */ /* 0x0005e4000c101504 */
.L_x_2785:
[----:B------:R-:W-:-:S13]  /*3be0*/  ISETP.GE.U32.AND P0, PT, R18, R17, PT ;  /* 0x000000111200720c */ /* 0x000fda0003f06070 */
[----:B------:R-:W-:Y:S05]  /*3bf0*/  @P0 BREAK.RELIABLE B1 ;  /* 0x0000000000010942 */ /* 0x000fea0003800100 */
[----:B------:R-:W-:Y:S05]  /*3c00*/  @P0 BRA `(.L_x_2787) ;  /* 0x0000000000300947 */ /* 0x000fea0003800000 */
[----:B012---:R-:W0:Y:S01]  /*3c10*/  LDC.64 R2, c[0x0][0x388] ;  /* 0x0000e200ff027b82 */ /* 0x007e220000000a00 */
[----:B------:R-:W-:Y:S02]  /*3c20*/  IMAD.IADD R5, R16, 0x1, R18 ;  /* 0x0000000110057824 */ /* 0x000fe400078e0212 */
[----:B------:R-:W-:Y:S02]  /*3c30*/  VIADD R18, R18, 0x80 ;  /* 0x0000008012127836 */ /* 0x000fe40000000000 */
[----:B0-----:R-:W-:-:S05]  /*3c40*/  IMAD.WIDE.U32 R2, R5, 0x2, R2 ;  /* 0x0000000205027825 */ /* 0x001fca00078e0002 */
[----:B------:R3:W-:Y:S02]  /*3c50*/  STG.E.U16 desc[UR4][R2.64], R8 ;  /* 0x0000000802007986 */ /* 0x0007e4000c101504 */
.L_x_2786:
[----:B------:R-:W-:Y:S05]  /*3c60*/  BSYNC.RELIABLE B1 ;  /* 0x0000000000017941 */ /* 0x000fea0003800100 */
.L_x_2781:
[----:B------:R-:W-:-:S13]  /*3c70*/  ISETP.GE.U32.AND P0, PT, R18, R17, PT ;  /* 0x000000111200720c */ /* 0x000fda0003f06070 */
[----:B-123--:R-:W1:Y:S01]  /*3c80*/  @!P0 LDC.64 R2, c[0x0][0x388] ;  /* 0x0000e200ff028b82 */ /* 0x00ee620000000a00 */
[----:B------:R-:W-:Y:S01]  /*3c90*/  @!P0 IADD3 R5, PT, PT, R16, R18, RZ ;  /* 0x0000001210058210 */ /* 0x000fe20007ffe0ff */
[----:B------:R-:W-:-:S04]  /*3ca0*/  @!P0 VIADD R18, R18, 0x80 ;  /* 0x0000008012128836 */ /* 0x000fc80000000000 */
[----:B-1----:R-:W-:-:S05]  /*3cb0*/  @!P0 IMAD.WIDE.U32 R2, R5, 0x2, R2 ;  /* 0x0000000205028825 */ /* 0x002fca00078e0002 */
[----:B------:R3:W-:Y:S02]  /*3cc0*/  @!P0 STG.E.U16 desc[UR4][R2.64], R9 ;  /* 0x0000000902008986 */ /* 0x0007e4000c101504 */
.L_x_2787:
[----:B------:R-:W-:Y:S05]  /*3cd0*/  BSYNC.RECONVERGENT B0 ;  /* 0x0000000000007941 */ /* 0x000fea0003800200 */
.L_x_2780:
        /* <DEDUP_REMOVED lines=8> */
.L_x_2684:
[----:B------:R-:W0:Y:S01]  /*3d60*/  S2R R6, SR_TID.X ;  /* 0x0000000000067919 */ /* 0x000e220000002100 */
[----:B------:R-:W1:Y:S02]  /*3d70*/  LDC.64 R2, c[0x0][0x390] ;  /* 0x0000e400ff027b82 */ /* 0x000e640000000a00 */
[----:B-1----:R-:W-:-:S04]  /*3d80*/  IMAD.WIDE.U32 R2, R16, 0x2, R2 ;  /* 0x0000000210027825 */ /* 0x002fc800078e0002 */
[----:B0-----:R-:W-:-:S05]  /*3d90*/  IMAD.WIDE.U32 R12, R6, 0x8, R2 ;  /* 0x00000008060c7825 */ /* 0x001fca00078e0002 */
[----:B------:R-:W3:Y:S04]  /*3da0*/  LDG.E.64 R2, desc[UR4][R12.64] ;  /* 0x000000040c027981 */ /* 0x000ee8000c1e1b00 */
[----:B------:R-:W4:Y:S01]  /*3db0*/  LDG.E.64 R4, desc[UR4][R12.64+0x400] ;  /* 0x000400040c047981 */ /* 0x000f22000c1e1b00 */
        /* <DEDUP_REMOVED lines=8> */
[----:B------:R-:W-:Y:S02]  /*3e40*/  PRMT R15, R3, 0x7632, R15 ;  /* 0x00007632030f7816 */ /* 0x000fe4000000000f */
[----:B----4-:R-:W-:Y:S02]  /*3e50*/  PRMT R14, R4, 0x7632, R14 ;  /* 0x00007632040e7816 */ /* 0x010fe4000000000e */
[----:B------:R-:W-:Y:S01]  /*3e60*/  PRMT R0, R5, 0x7632, R0 ;  /* 0x0000763205007816 */ /* 0x000fe20000000000 */
[----:B01----:R-:W-:Y:S06]  /*3e70*/  @P0 BRA `(.L_x_2788) ;  /* 0x0000000000580947 */ /* 0x003fec0003800000 */
[----:B------:R-:W0:Y:S01]  /*3e80*/  MUFU.RCP R11, R11 ;  /* 0x0000000b000b7308 */ /* 0x000e220000001000 */
[----:B------:R-:W-:Y:S01]  /*3e90*/  IMAD.U32 R3, R3, 0x10000, RZ ;  /* 0x0001000003037824 */ /* 0x000fe200078e00ff */
[----:B------:R-:W-:Y:S01]  /*3ea0*/  SHF.L.U32 R4, R4, 0x10, RZ ;  /* 0x0000001004047819 */ /* 0x000fe200000006ff */
[----:B------:R-:W-:Y:S02]  /*3eb0*/  IMAD.U32 R15, R15, 0x10000, RZ ;  /* 0x000100000f0f7824 */ /* 0x000fe400078e00ff */
        /* <DEDUP_REMOVED lines=18> */
.L_x_2788:
[----:B------:R-:W-:Y:S01]  /*3fe0*/  SHF.L.U32 R18, R2, 0x10, RZ ;  /* 0x0000001002127819 */ /* 0x000fe200000006ff */
[----:B------:R-:W-:Y:S01]  /*3ff0*/  BSSY.RECONVERGENT B0, `(.L_x_2790) ;  /* 0x000003f000007945 */ /* 0x000fe20003800200 */
[----:B------:R-:W-:Y:S01]  /*4000*/  FADD.FTZ R13, -R7, -RZ ;  /* 0x800000ff070d7221 */ /* 0x000fe20000010100 */
[----:B------:R-:W-:Y:S01]  /*4010*/  FADD.FTZ R12, |R11|, |R11| ;  /* 0x4000000b0b0c7221 */ /* 0x000fe20000010200 */
[C---:B------:R-:W-:Y:S01]  /*4020*/  FSETP.GEU.FTZ.AND P0, PT, |R18|.reuse, |R11|, PT ;  /* 0x4000000b1200720b */ /* 0x040fe20003f1e200 */
[----:B------:R-:W-:Y:S01]  /*4030*/  FADD.FTZ R20, |R18|, -RZ ;  /* 0x800000ff12147221 */ /* 0x000fe20000010200 */
[----:B------:R-:W-:-:S11]  /*4040*/  LOP3.LUT R2, R10, 0xff800000, RZ, 0xc0, !PT ;  /* 0xff8000000a027812 */ /* 0x000fd600078ec0ff */
        /* <DEDUP_REMOVED lines=23> */
.L_x_2794:
[----:B------:R-:W-:Y:S05]  /*41c0*/  BSYNC.RECONVERGENT B1 ;  /* 0x0000000000017941 */ /* 0x000fea0003800200 */
.L_x_2793:
[----:B------:R-:W-:Y:S01]  /*41d0*/  FFMA.FTZ R20, -R7, R17, R20 ;  /* 0x0000001107147223 */ /* 0x000fe20000010114 */
[----:B------:R-:W-:Y:S06]  /*41e0*/  BRA `(.L_x_2791) ;  /* 0x00000000007c7947 */ /* 0x000fec0003800000 */
.L_x_2792:
        /* <DEDUP_REMOVED lines=13> */
[----:B------:R-:W-:Y:S01]  /*42c0*/  MOV R22, R20 ;  /* 0x0000001400167202 */ /* 0x000fe20000000f00 */
[----:B------:R-:W-:-:S07]  /*42d0*/  IMAD.MOV.U32 R20, RZ, RZ, R21 ;  /* 0x000000ffff147224 */ /* 0x000fce00078e0015 */
.L_x_2797:
        /* <DEDUP_REMOVED lines=13> */
.L_x_2796:
[----:B------:R-:W-:Y:S05]  /*43b0*/  BSYNC.RECONVERGENT B1 ;  /* 0x0000000000017941 */ /* 0x000fea0003800200 */
.L_x_2795:
[----:B------:R-:W-:-:S04]  /*43c0*/  FMUL.FTZ R22, R22, 1.1920928955078125e-07 ;  /* 0x3400000016167820 */ /* 0x000fc80000410000 */
[----:B------:R-:W-:-:S07]  /*43d0*/  FMUL.FTZ R20, R17, R22 ;  /* 0x0000001611147220 */ /* 0x000fce0000410000 */
.L_x_2791:
[----:B------:R-:W-:Y:S05]  /*43e0*/  BSYNC.RECONVERGENT B0 ;  /* 0x0000000000007941 */ /* 0x000fea0003800200 */
.L_x_2790:
[C---:B------:R-:W-:Y:S01]  /*43f0*/  LOP3.LUT R17, R20.reuse, 0x80000000, R18, 0xb8, !PT ;  /* 0x8000000014117812 */ /* 0x040fe200078eb812 */
[----:B------:R-:W-:Y:S01]  /*4400*/  BSSY.RECONVERGENT B0, `(.L_x_2798) ;  /* 0x000001c000007945 */ /* 0x000fe20003800200 */
[----:B------:R-:W-:-:S04]  /*4410*/  FSETP.NAN.FTZ.AND P0, PT, |R20|, |R20|, PT ;  /* 0x400000141400720b */ /* 0x000fc80003f18200 */
        /* <DEDUP_REMOVED lines=21> */
.L_x_2799:
[----:B------:R-:W-:-:S04]  /*4570*/  FMUL.FTZ R20, R18, R17 ;  /* 0x0000001112147220 */ /* 0x000fc80000410000 */
[----:B------:R-:W0:Y:S02]  /*4580*/  F2F.BF16.F32 R18, R20 ;  /* 0x0000001400127304 */ /* 0x000e240000202000 */
[----:B0-----:R-:W-:-:S05]  /*4590*/  IMAD.U32 R18, R18, 0x10000, RZ ;  /* 0x0001000012127824 */ /* 0x001fca00078e00ff */
[----:B------:R-:W-:-:S04]  /*45a0*/  LOP3.LUT R18, RZ, 0x80000000, R18, 0xb8, !PT ;  /* 0x80000000ff127812 */ /* 0x000fc800078eb812 */
[----:B------:R-:W-:-:S07]  /*45b0*/  F2FP.BF16.F32.PACK_AB R18, RZ, R18 ;  /* 0x00000012ff12723e */ /* 0x000fce00000010ff */
.L_x_2800:
[----:B------:R-:W-:Y:S05]  /*45c0*/  BSYNC.RECONVERGENT B0 ;  /* 0x0000000000007941 */ /* 0x000fea0003800200 */
.L_x_2798:
[----:B------:R-:W-:Y:S01]  /*45d0*/  SHF.L.U32 R20, R19, 0x10, RZ ;  /* 0x0000001013147819 */ /* 0x000fe200000006ff */
[----:B------:R-:W-:Y:S03]  /*45e0*/  BSSY.RECONVERGENT B0, `(.L_x_2801) ;  /* 0x000003b000007945 */ /* 0x000fe60003800200 */
[C---:B------:R-:W-:Y:S01]  /*45f0*/  FSETP.GEU.FTZ.AND P1, PT, |R20|.reuse, |R11|, PT ;  /* 0x4000000b1400720b */ /* 0x040fe20003f3e200 */
[----:B------:R-:W-:-:S12]  /*4600*/  FADD.FTZ R22, |R20|, -RZ ;  /* 0x800000ff14167221 */ /* 0x000fd80000010200 */
        /* <DEDUP_REMOVED lines=20> */
.L_x_2806:
[----:B------:R-:W-:Y:S01]  /*4750*/  FSETP.GEU.FTZ.AND P1, PT, R24, -R7, PT ;  /* 0x800000071800720b */ /* 0x000fe20003f3e000 */
[----:B------:R-:W-:-:S12]  /*4760*/  FADD.FTZ R19, R19, -1 ;  /* 0xbf80000013137421 */ /* 0x000fd80000010000 */
[----:B------:R-:W-:-:S07]  /*4770*/  @!P1 FADD.FTZ R19, R19, -1 ;  /* 0xbf80000013139421 */ /* 0x000fce0000010000 */
.L_x_2805:
[----:B------:R-:W-:Y:S05]  /*4780*/  BSYNC.RECONVERGENT B1 ;  /* 0x0000000000017941 */ /* 0x000fea0003800200 */
.L_x_2804:
[----:B------:R-:W-:Y:S01]  /*4790*/  FFMA.FTZ R22, -R7, R19, R22 ;  /* 0x0000001307167223 */ /* 0x000fe20000010116 */
[----:B------:R-:W-:Y:S06]  /*47a0*/  BRA `(.L_x_2802) ;  /* 0x0000000000787947 */ /* 0x000fec0003800000 */
.L_x_2803:
        /* <DEDUP_REMOVED lines=12> */
[----:B------:R-:W-:-:S07]  /*4870*/  IMAD.MOV.U32 R23, RZ, RZ, R22 ;  /* 0x000000ffff177224 */ /* 0x000fce00078e0016 */
.L_x_2809:
        /* <DEDUP_REMOVED lines=11> */
[----:B------:R-:W-:Y:S02]  /*4930*/  ISETP.NE.AND P1, PT, R23, RZ, PT ;  /* 0x000000ff1700720c */ /* 0x000fe40003f25270 */
[----:B------:R-:W-:-:S11]  /*4940*/  MOV R22, R23 ;  /* 0x0000001700167202 */ /* 0x000fd60000000f00 */
[----:B------:R-:W-:Y:S05]  /*4950*/  @P1 BRA P2, `(.L_x_2809) ;  /* 0xfffffffc00c81947 */ /* 0x000fea000103ffff */
.L_x_2808:
[----:B------:R-:W-:Y:S05]  /*4960*/  BSYNC.RECONVERGENT B1 ;  /* 0x0000000000017941 */ /* 0x000fea0003800200 */
.L_x_2807:
[----:B------:R-:W-:-:S04]  /*4970*/  FMUL.FTZ R22, R22, 1.1920928955078125e-07 ;  /* 0x3400000016167820 */ /* 0x000fc80000410000 */
[----:B------:R-:W-:-:S07]  /*4980*/  FMUL.FTZ R22, R19, R22 ;  /* 0x0000001613167220 */ /* 0x000fce0000410000 */
.L_x_2802:
[----:B------:R-:W-:Y:S05]  /*4990*/  BSYNC.RECONVERGENT B0 ;  /* 0x0000000000007941 */ /* 0x000fea0003800200 */
.L_x_2801:
[C---:B------:R-:W-:Y:S01]  /*49a0*/  FSETP.NAN.FTZ.AND P1, PT, |R22|.reuse, |R22|, PT ;  /* 0x400000161600720b */ /* 0x040fe20003f38200 */
[----:B------:R-:W-:Y:S01]  /*49b0*/  BSSY.RECONVERGENT B0, `(.L_x_2810) ;  /* 0x000001c000007945 */ /* 0x000fe20003800200 */
[----:B------:R-:W-:-:S04]  /*49c0*/  LOP3.LUT R19, R22, 0x80000000, R20, 0xb8, !PT ;  /* 0x8000000016137812 */ /* 0x000fc800078eb814 */
[----:B------:R-:W-:-:S04]  /*49d0*/  FSEL R19, R22, R19, P1 ;  /* 0x0000001316137208 */ /* 0x000fc80000800000 */
[C---:B------:R-:W-:Y:S01]  /*49e0*/  FSETP.NEU.FTZ.AND P2, PT, R19.reuse, RZ, PT ;  /* 0x000000ff1300720b */ /* 0x040fe20003f5d000 */
[----:B------:R-:W-:Y:S01]  /*49f0*/  FADD.FTZ R22, R20, -R19 ;  /* 0x8000001314167221 */ /* 0x000fe20000010000 */
[----:B------:R-:W-:-:S03]  /*4a00*/  FSETP.GEU.FTZ.AND P1, PT, R19, RZ, PT ;  /* 0x000000ff1300720b */ /* 0x000fc60003f3e000 */
[----:B------:R-:W-:Y:S01]  /*4a10*/  FMUL.FTZ R22, R22, R17 ;  /* 0x0000001116167220 */ /* 0x000fe20000410000 */
[----:B------:R-:W-:-:S13]  /*4a20*/  PLOP3.LUT P1, PT, P2, P0, P1, 0x9f, 0x0 ;  /* 0x000000000000781c */ /* 0x000fda0001721317 */
        /* <DEDUP_REMOVED lines=20> */
.L_x_2811:
[----:B------:R-:W-:Y:S05]  /*4b70*/  BSYNC.RECONVERGENT B0 ;  /* 0x0000000000007941 */ /* 0x000fea0003800200 */
.L_x_2810:
        /* <DEDUP_REMOVED lines=22> */
.L_x_2817:
[----:B------:R-:W-:Y:S01]  /*4ce0*/  FSETP.GEU.FTZ.AND P1, PT, R24, -R7, PT ;  /* 0x800000071800720b */ /* 0x000fe20003f3e000 */
[----:B------:R-:W-:-:S12]  /*4cf0*/  FADD.FTZ R3, R3, -1 ;  /* 0xbf80000003037421 */ /* 0x000fd80000010000 */
[----:B------:R-:W-:-:S07]  /*4d00*/  @!P1 FADD.FTZ R3, R3, -1 ;  /* 0xbf80000003039421 */ /* 0x000fce0000010000 */
.L_x_2816:
[----:B------:R-:W-:Y:S05]  /*4d10*/  BSYNC.RECONVERGENT B1 ;  /* 0x0000000000017941 */ /* 0x000fea0003800200 */
.L_x_2815:
[----:B------:R-:W-:Y:S01]  /*4d20*/  FFMA.FTZ R22, -R7, R3, R22 ;  /* 0x0000000307167223 */ /* 0x000fe20000010116 */
[----:B------:R-:W-:Y:S06]  /*4d30*/  BRA `(.L_x_2813) ;  /* 0x0000000000707947 */ /* 0x000fec0003800000 */
.L_x_2814:
        /* <DEDUP_REMOVED lines=12> */
.L_x_2820:
        /* <DEDUP_REMOVED lines=13> */
.L_x_2819:
[----:B------:R-:W-:Y:S05]  /*4ed0*/  BSYNC.RECONVERGENT B1 ;  /* 0x0000000000017941 */ /* 0x000fea0003800200 */
.L_x_2818:
[----:B------:R-:W-:-:S04]  /*4ee0*/  FMUL.FTZ R22, R22, 1.1920928955078125e-07 ;  /* 0x3400000016167820 */ /* 0x000fc80000410000 */
[----:B------:R-:W-:-:S07]  /*4ef0*/  FMUL.FTZ R22, R3, R22 ;  /* 0x0000001603167220 */ /* 0x000fce0000410000 */
.L_x_2813:
[----:B------:R-:W-:Y:S05]  /*4f00*/  BSYNC.RECONVERGENT B0 ;  /* 0x0000000000007941 */ /* 0x000fea0003800200 */
.L_x_2812:
        /* <DEDUP_REMOVED lines=28> */
.L_x_2822:
[----:B------:R-:W-:Y:S05]  /*50d0*/  BSYNC.RECONVERGENT B0 ;  /* 0x0000000000007941 */ /* 0x000fea0003800200 */
.L_x_2821:
        /* <DEDUP_REMOVED lines=22> */
.L_x_2828:
[----:B------:R-:W-:Y:S01]  /*5240*/  FSETP.GEU.FTZ.AND P1, PT, R24, -R7, PT ;  /* 0x800000071800720b */ /* 0x000fe20003f3e000 */
[----:B------:R-:W-:-:S12]  /*5250*/  FADD.FTZ R15, R15, -1 ;  /* 0xbf8000000f0f7421 */ /* 0x000fd80000010000 */
[----:B------:R-:W-:-:S07]  /*5260*/  @!P1 FADD.FTZ R15, R15, -1 ;  /* 0xbf8000000f0f9421 */ /* 0x000fce0000010000 */
.L_x_2827:
[----:B------:R-:W-:Y:S05]  /*5270*/  BSYNC.RECONVERGENT B1 ;  /* 0x0000000000017941 */ /* 0x000fea0003800200 */
.L_x_2826:
[----:B------:R-:W-:Y:S01]  /*5280*/  FFMA.FTZ R22, -R7, R15, R22 ;  /* 0x0000000f07167223 */ /* 0x000fe20000010116 */
[----:B------:R-:W-:Y:S06]  /*5290*/  BRA `(.L_x_2824) ;  /* 0x0000000000707947 */ /* 0x000fec0003800000 */
.L_x_2825:
        /* <DEDUP_REMOVED lines=12> */
.L_x_2831:
        /* <DEDUP_REMOVED lines=13> */
.L_x_2830:
[----:B------:R-:W-:Y:S05]  /*5430*/  BSYNC.RECONVERGENT B1 ;  /* 0x0000000000017941 */ /* 0x000fea0003800200 */
.L_x_2829:
[----:B------:R-:W-:-:S04]  /*5440*/  FMUL.FTZ R22, R22, 1.1920928955078125e-07 ;  /* 0x3400000016167820 */ /* 0x000fc80000410000 */
[----:B------:R-:W-:-:S07]  /*5450*/  FMUL.FTZ R22, R15, R22 ;  /* 0x000000160f167220 */ /* 0x000fce0000410000 */
.L_x_2824:
[----:B------:R-:W-:Y:S05]  /*5460*/  BSYNC.RECONVERGENT B0 ;  /* 0x0000000000007941 */ /* 0x000fea0003800200 */
.L_x_2823:
        /* <DEDUP_REMOVED lines=29> */
.L_x_2833:
[----:B------:R-:W-:Y:S05]  /*5640*/  BSYNC.RECONVERGENT B0 ;  /* 0x0000000000007941 */ /* 0x000fea0003800200 */
.L_x_2832:
        /* <DEDUP_REMOVED lines=22> */
.L_x_2839:
[----:B------:R-:W-:Y:S01]  /*57b0*/  FSETP.GEU.FTZ.AND P1, PT, R22, -R7, PT ;  /* 0x800000071600720b */ /* 0x000fe20003f3e000 */
[----:B------:R-:W-:-:S12]  /*57c0*/  FADD.FTZ R15, R15, -1 ;  /* 0xbf8000000f0f7421 */ /* 0x000fd80000010000 */
[----:B------:R-:W-:-:S07]  /*57d0*/  @!P1 FADD.FTZ R15, R15, -1 ;  /* 0xbf8000000f0f9421 */ /* 0x000fce0000010000 */
.L_x_2838:
[----:B------:R-:W-:Y:S05]  /*57e0*/  BSYNC.RECONVERGENT B1 ;  /* 0x0000000000017941 */ /* 0x000fea0003800200 */
.L_x_2837:
[----:B------:R-:W-:Y:S01]  /*57f0*/  FFMA.FTZ R20, -R7, R15, R20 ;  /* 0x0000000f07147223 */ /* 0x000fe20000010114 */
[----:B------:R-:W-:Y:S06]  /*5800*/  BRA `(.L_x_2835) ;  /* 0x0000000000707947 */ /* 0x000fec0003800000 */
.L_x_2836:
[----:B------:R-:W-:Y:S01]  /*5810*/  IADD3 R15, PT, PT, -R2, R20, RZ ;  /* 0x00000014020f7210 */ /* 0x000fe20007ffe1ff */
[----:B------:R-:W-:Y:S01]  /*5820*/  BSSY.RECONVERGENT B1, `(.L_x_2840) ;  /* 0x0000018000017945 */ /* 0x000fe20003800200 */
[C---:B------:R-:W-:Y:S02]  /*5830*/  ISETP.GT.U32.AND P1, PT, R20.reuse, 0x7f7fffff, PT ;  /* 0x7f7fffff1400780c */ /* 0x040fe40003f24070 */
[----:B------:R-:W-:Y:S02]  /*5840*/  LOP3.LUT R15, R15, 0xff800000, RZ, 0xc0, !PT ;  /* 0xff8000000f0f7812 */ /* 0x000fe400078ec0ff */
[----:B------:R-:W-:Y:S02]  /*5850*/  LOP3.LUT R20, R20, 0x7fffff, RZ, 0xc0, !PT ;  /* 0x007fffff14147812 */ /* 0x000fe400078ec0ff */
[----:B------:R-:W-:Y:S01]  /*5860*/  FSETP.GT.FTZ.AND P3, PT, |R11|, RZ, PT ;  /* 0x000000ff0b00720b */ /* 0x000fe20003f74200 */
[----:B------:R-:W-:Y:S01]  /*5870*/  VIADD R19, R15, 0xb800000 ;  /* 0x0b8000000f137836 */ /* 0x000fe20000000000 */
[----:B------:R-:W-:-:S02]  /*5880*/  FSEL R15, R2, +QNAN , !P1 ;  /* 0x7fffffff020f7808 */ /* 0x000fc40004800000 */
[----:B------:R-:W-:Y:S02]  /*5890*/  LOP3.LUT R20, R20, 0x3f800000, RZ, 0xfc, !PT ;  /* 0x3f80000014147812 */ /* 0x000fe400078efcff */
[----:B------:R-:W-:Y:S02]  /*58a0*/  ISETP.NE.AND P2, PT, R19, RZ, PT ;  /* 0x000000ff1300720c */ /* 0x000fe40003f45270 */
[----:B------:R-:W-:-:S11]  /*58b0*/  FSEL R15, R15, +QNAN , P3 ;  /* 0x7fffffff0f0f7808 */ /* 0x000fd60001800000 */
[----:B------:R-:W-:Y:S05]  /*58c0*/  @!P2 BRA `(.L_x_2841) ;  /* 0x000000000034a947 */ /* 0x000fea0003800000 */
.L_x_2842:
        /* <DEDUP_REMOVED lines=13> */
.L_x_2841:
[----:B------:R-:W-:Y:S05]  /*59a0*/  BSYNC.RECONVERGENT B1 ;  /* 0x0000000000017941 */ /* 0x000fea0003800200 */
.L_x_2840:
[----:B------:R-:W-:-:S04]  /*59b0*/  FMUL.FTZ R20, R20, 1.1920928955078125e-07 ;  /* 0x3400000014147820 */ /* 0x000fc80000410000 */
[----:B------:R-:W-:-:S07]  /*59c0*/  FMUL.FTZ R20, R15, R20 ;  /* 0x000000140f147220 */ /* 0x000fce0000410000 */
.L_x_2835:
[----:B------:R-:W-:Y:S05]  /*59d0*/  BSYNC.RECONVERGENT B0 ;  /* 0x0000000000007941 */ /* 0x000fea0003800200 */
.L_x_2834:
        /* <DEDUP_REMOVED lines=25> */
[----:B------:R-:W-:-:S05]  /*5b70*/  @P1 FADD.FTZ R19, R19, 1 ;  /* 0x3f80000013131421 */ /* 0x000fca0000010000 */
[----:B------:R-:W-:-:S04]  /*5b80*/  @P1 F2FP.BF16.F32.PACK_AB R19, RZ, R19 ;  /* 0x00000013ff13123e */ /* 0x000fc800000010ff */
[----:B------:R-:W-:-:S07]  /*5b90*/  @P1 PRMT R4, R19, 0x7610, R4 ;  /* 0x0000761013041816 */ /* 0x000fce0000000004 */
.L_x_2844:
[----:B------:R-:W-:Y:S05]  /*5ba0*/  BSYNC.RECONVERGENT B0 ;  /* 0x0000000000007941 */ /* 0x000fea0003800200 */
.L_x_2843:
        /* <DEDUP_REMOVED lines=22> */
.L_x_2850:
[----:B------:R-:W-:Y:S01]  /*5d10*/  FSETP.GEU.FTZ.AND P1, PT, R22, -R7, PT ;  /* 0x800000071600720b */ /* 0x000fe20003f3e000 */
[----:B------:R-:W-:-:S12]  /*5d20*/  FADD.FTZ R15, R15, -1 ;  /* 0xbf8000000f0f7421 */ /* 0x000fd80000010000 */
[----:B------:R-:W-:-:S07]  /*5d30*/  @!P1 FADD.FTZ R15, R15, -1 ;  /* 0xbf8000000f0f9421 */ /* 0x000fce0000010000 */
.L_x_2849:
[----:B------:R-:W-:Y:S05]  /*5d40*/  BSYNC.RECONVERGENT B1 ;  /* 0x0000000000017941 */ /* 0x000fea0003800200 */
.L_x_2848:
[----:B------:R-:W-:Y:S01]  /*5d50*/  FFMA.FTZ R20, -R7, R15, R20 ;  /* 0x0000000f07147223 */ /* 0x000fe20000010114 */
[----:B------:R-:W-:Y:S06]  /*5d60*/  BRA `(.L_x_2846) ;  /* 0x0000000000707947 */ /* 0x000fec0003800000 */
.L_x_2847:
        /* <DEDUP_REMOVED lines=12> */
.L_x_2853:
        /* <DEDUP_REMOVED lines=13> */
.L_x_2852:
[----:B------:R-:W-:Y:S05]  /*5f00*/  BSYNC.RECONVERGENT B1 ;  /* 0x0000000000017941 */ /* 0x000fea0003800200 */
.L_x_2851:
[----:B------:R-:W-:-:S04]  /*5f10*/  FMUL.FTZ R20, R20, 1.1920928955078125e-07 ;  /* 0x3400000014147820 */ /* 0x000fc80000410000 */
[----:B------:R-:W-:-:S07]  /*5f20*/  FMUL.FTZ R20, R15, R20 ;  /* 0x000000140f147220 */ /* 0x000fce0000410000 */
.L_x_2846:
[----:B------:R-:W-:Y:S05]  /*5f30*/  BSYNC.RECONVERGENT B0 ;  /* 0x0000000000007941 */ /* 0x000fea0003800200 */
.L_x_2845:
        /* <DEDUP_REMOVED lines=12> */
[----:B------:R-:W-:-:S03]  /*6000*/  SHF.L.U32 R14, R5, 0x10, RZ ;  /* 0x00000010050e7819 */ /* 0x000fc600000006ff */
[----:B------:R-:W0:Y:S01]  /*6010*/  @!P1 F2F.BF16.F32 R15, R19 ;  /* 0x00000013000f9304 */ /* 0x000e220000202000 */
        /* <DEDUP_REMOVED lines=15> */
.L_x_2855:
[----:B------:R-:W-:Y:S05]  /*6110*/  BSYNC.RECONVERGENT B0 ;  /* 0x0000000000007941 */ /* 0x000fea0003800200 */
.L_x_2854:
        /* <DEDUP_REMOVED lines=22> */
.L_x_2861:
[----:B------:R-:W-:Y:S01]  /*6280*/  FSETP.GEU.FTZ.AND P1, PT, R22, -R7, PT ;  /* 0x800000071600720b */ /* 0x000fe20003f3e000 */
[----:B------:R-:W-:-:S12]  /*6290*/  FADD.FTZ R5, R5, -1 ;  /* 0xbf80000005057421 */ /* 0x000fd80000010000 */
[----:B------:R-:W-:-:S07]  /*62a0*/  @!P1 FADD.FTZ R5, R5, -1 ;  /* 0xbf80000005059421 */ /* 0x000fce0000010000 */
.L_x_2860:
[----:B------:R-:W-:Y:S05]  /*62b0*/  BSYNC.RECONVERGENT B1 ;  /* 0x0000000000017941 */ /* 0x000fea0003800200 */
.L_x_2859:
[----:B------:R-:W-:Y:S01]  /*62c0*/  FFMA.FTZ R20, -R7, R5, R20 ;  /* 0x0000000507147223 */ /* 0x000fe20000010114 */
[----:B------:R-:W-:Y:S06]  /*62d0*/  BRA `(.L_x_2857) ;  /* 0x0000000000707947 */ /* 0x000fec0003800000 */
.L_x_2858:
        /* <DEDUP_REMOVED lines=12> */
.L_x_2864:
        /* <DEDUP_REMOVED lines=13> */
.L_x_2863:
[----:B------:R-:W-:Y:S05]  /*6470*/  BSYNC.RECONVERGENT B1 ;  /* 0x0000000000017941 */ /* 0x000fea0003800200 */
.L_x_2862:
[----:B------:R-:W-:-:S04]  /*6480*/  FMUL.FTZ R20, R20, 1.1920928955078125e-07 ;  /* 0x3400000014147820 */ /* 0x000fc80000410000 */
[----:B------:R-:W-:-:S07]  /*6490*/  FMUL.FTZ R20, R5, R20 ;  /* 0x0000001405147220 */ /* 0x000fce0000410000 */
.L_x_2857:
[----:B------:R-:W-:Y:S05]  /*64a0*/  BSYNC.RECONVERGENT B0 ;  /* 0x0000000000007941 */ /* 0x000fea0003800200 */
.L_x_2856:
        /* <DEDUP_REMOVED lines=14> */
[----:B------:R-:W-:Y:S02]  /*6590*/  FSETP.GEU.FTZ.AND P2, PT, |R14|, |R11|, PT ;  /* 0x4000000b0e00720b */ /* 0x000fe40003f5e200 */
        /* <DEDUP_REMOVED lines=13> */
.L_x_2866:
[----:B------:R-:W-:Y:S05]  /*6670*/  BSYNC.RECONVERGENT B0 ;  /* 0x0000000000007941 */ /* 0x000fea0003800200 */
.L_x_2865:
        /* <DEDUP_REMOVED lines=22> */
.L_x_2872:
[----:B------:R-:W-:Y:S01]  /*67e0*/  FSETP.GEU.FTZ.AND P1, PT, R8, -R7, PT ;  /* 0x800000070800720b */ /* 0x000fe20003f3e000 */
[----:B------:R-:W-:-:S12]  /*67f0*/  FADD.FTZ R2, R2, -1 ;  /* 0xbf80000002027421 */ /* 0x000fd80000010000 */
[----:B------:R-:W-:-:S07]  /*6800*/  @!P1 FADD.FTZ R2, R2, -1 ;  /* 0xbf80000002029421 */ /* 0x000fce0000010000 */
.L_x_2871:
[----:B------:R-:W-:Y:S05]  /*6810*/  BSYNC.RECONVERGENT B1 ;  /* 0x0000000000017941 */ /* 0x000fea0003800200 */
.L_x_2870:
[----:B------:R-:W-:Y:S01]  /*6820*/  FFMA.FTZ R20, -R7, R2, R20 ;  /* 0x0000000207147223 */ /* 0x000fe20000010114 */
[----:B------:R-:W-:Y:S06]  /*6830*/  BRA `(.L_x_2868) ;  /* 0x0000000000707947 */ /* 0x000fec0003800000 */
.L_x_2869:
        /* <DEDUP_REMOVED lines=12> */
.L_x_2875:
        /* <DEDUP_REMOVED lines=13> */
.L_x_2874:
[----:B------:R-:W-:Y:S05]  /*69d0*/  BSYNC.RECONVERGENT B1 ;  /* 0x0000000000017941 */ /* 0x000fea0003800200 */
.L_x_2873:
[----:B------:R-:W-:-:S04]  /*69e0*/  FMUL.FTZ R20, R20, 1.1920928955078125e-07 ;  /* 0x3400000014147820 */ /* 0x000fc80000410000 */
[----:B------:R-:W-:-:S07]  /*69f0*/  FMUL.FTZ R20, R11, R20 ;  /* 0x000000140b147220 */ /* 0x000fce0000410000 */
.L_x_2868:
[----:B------:R-:W-:Y:S05]  /*6a00*/  BSYNC.RECONVERGENT B0 ;  /* 0x0000000000007941 */ /* 0x000fea0003800200 */
.L_x_2867:
        /* <DEDUP_REMOVED lines=27> */
.L_x_2876:
[----:B------:R-:W-:Y:S05]  /*6bc0*/  BSYNC.RECONVERGENT B0 ;  /* 0x0000000000007941 */ /* 0x000fea0003800200 */
.L_x_2789:
[----:B------:R-:W0:Y:S01]  /*6bd0*/  LDC.64 R8, c[0x0][0x388] ;  /* 0x0000e200ff087b82 */ /* 0x000e220000000a00 */
[----:B------:R-:W-:Y:S02]  /*6be0*/  IMAD.MOV.U32 R2, RZ, RZ, R18 ;  /* 0x000000ffff027224 */ /* 0x000fe400078e0012 */
[----:B------:R-:W-:Y:S02]  /*6bf0*/  IMAD.MOV.U32 R5, RZ, RZ, R0 ;  /* 0x000000ffff057224 */ /* 0x000fe400078e0000 */
[----:B0-----:R-:W-:-:S04]  /*6c00*/  IMAD.WIDE.U32 R16, R16, 0x2, R8 ;  /* 0x0000000210107825 */ /* 0x001fc800078e0008 */
[----:B------:R-:W-:-:S05]  /*6c10*/  IMAD.WIDE.U32 R16, R6, 0x8, R16 ;  /* 0x0000000806107825 */ /* 0x000fca00078e0010 */
[----:B------:R-:W-:Y:S04]  /*6c20*/  STG.E.64 desc[UR4][R16.64], R2 ;  /* 0x0000000210007986 */ /* 0x000fe8000c101b04 */
[----:B------:R-:W-:Y:S01]  /*6c30*/  STG.E.64 desc[UR4][R16.64+0x400], R4 ;  /* 0x0004000410007986 */ /* 0x000fe2000c101b04 */
[----:B------:R-:W-:Y:S05]  /*6c40*/  EXIT ;  /* 0x000000000000794d */ /* 0x000fea0003800000 */
.L_x_2877:
        /* <DEDUP_REMOVED lines=11> */
.L_x_37045:


//--------------------- .text._ZN2at6native29vectorized_elementwise_kernelILi8ENS0_13BUnaryFunctorIN3c108BFloat16ES4_S4_ZZZNS0_15binary_internal21div_floor_kernel_cudaERNS_18TensorIteratorBaseEENKUlvE1_clEvENKUlvE2_clEvEUlS4_S4_E_EESt5arrayIPcLm2EEEEviT0_T1_ --------------------------
	.section	.text._ZN2at6native29vectorized_elementwise_kernelILi8ENS0_13BUnaryFunctorIN3c108BFloat16ES4_S4_ZZZNS0_15binary_internal21div_floor_kernel_cudaERNS_18TensorIteratorBaseEENKUlvE1_clEvENKUlvE2_clEvEUlS4_S4_E_EESt5arrayIPcLm2EEEEviT0_T1_,"ax",@progbits
	.align	128
        .global         _ZN2at6native29vectorized_elementwise_kernelILi8ENS0_13BUnaryFunctorIN3c108BFloat16ES4_S4_ZZZNS0_15binary_internal21div_floor_kernel_cudaERNS_18TensorIteratorBaseEENKUlvE1_clEvENKUlvE2_clEvEUlS4_S4_E_EESt5arrayIPcLm2EEEEviT0_T1_
        .type           _ZN2at6native29vectorized_elementwise_kernelILi8ENS0_13BUnaryFunctorIN3c108BFloat16ES4_S4_ZZZNS0_15binary_internal21div_floor_kernel_cudaERNS_18TensorIteratorBaseEENKUlvE1_clEvENKUlvE2_clEvEUlS4_S4_E_EESt5arrayIPcLm2EEEEviT0_T1_,@function
        .size           _ZN2at6native29vectorized_elementwise_kernelILi8ENS0_13BUnaryFunctorIN3c108BFloat16ES4_S4_ZZZNS0_15binary_internal21div_floor_kernel_cudaERNS_18TensorIteratorBaseEENKUlvE1_clEvENKUlvE2_clEvEUlS4_S4_E_EESt5arrayIPcLm2EEEEviT0_T1_,(.L_x_37046 - _ZN2at6native29vectorized_elementwise_kernelILi8ENS0_13BUnaryFunctorIN3c108BFloat16ES4_S4_ZZZNS0_15binary_internal21div_floor_kernel_cudaERNS_18TensorIteratorBaseEENKUlvE1_clEvENKUlvE2_clEvEUlS4_S4_E_EESt5arrayIPcLm2EEEEviT0_T1_)
        .other          _ZN2at6native29vectorized_elementwise_kernelILi8ENS0_13BUnaryFunctorIN3c108BFloat16ES4_S4_ZZZNS0_15binary_internal21div_floor_kernel_cudaERNS_18TensorIteratorBaseEENKUlvE1_clEvENKUlvE2_clEvEUlS4_S4_E_EESt5arrayIPcLm2EEEEviT0_T1_,@"STO_CUDA_ENTRY STV_DEFAULT"
_ZN2at6native29vectorized_elementwise_kernelILi8ENS0_13BUnaryFunctorIN3c108BFloat16ES4_S4_ZZZNS0_15binary_internal21div_floor_kernel_cudaERNS_18TensorIteratorBaseEENKUlvE1_clEvENKUlvE2_clEvEUlS4_S4_E_EESt5arrayIPcLm2EEEEviT0_T1_:
.text._ZN2at6native29vectorized_elementwise_kernelILi8ENS0_13BUnaryFunctorIN3c108BFloat16ES4_S4_ZZZNS0_15binary_internal21div_floor_kernel_cudaERNS_18TensorIteratorBaseEENKUlvE1_clEvENKUlvE2_clEvEUlS4_S4_E_EESt5arrayIPcLm2EEEEviT0_T1_:
        /* <DEDUP_REMOVED lines=107> */
.L_x_2885:
[----:B------:R-:W-:Y:S05]  /*06b0*/  BSYNC.RECONVERGENT B2 ;  /* 0x0000000000027941 */ /* 0x000fea0003800200 */
.L_x_2884:
[----:B------:R-:W-:Y:S01]  /*06c0*/  FFMA.FTZ R5, -R4, R6, R5 ;  /* 0x0000000604057223 */ /* 0x000fe20000010105 */
[----:B------:R-:W-:Y:S06]  /*06d0*/  BRA `(.L_x_2882) ;  /* 0x0000000000807947 */ /* 0x000fec0003800000 */
.L_x_2883:
        /* <DEDUP_REMOVED lines=16> */
.L_x_2888:
        /* <DEDUP_REMOVED lines=13> */
.L_x_2887:
[----:B------:R-:W-:Y:S05]  /*08b0*/  BSYNC.RECONVERGENT B2 ;  /* 0x0000000000027941 */ /* 0x000fea0003800200 */
.L_x_2886:
[----:B------:R-:W-:-:S04]  /*08c0*/  FMUL.FTZ R5, R5, 1.1920928955078125e-07 ;  /* 0x3400000005057820 */ /* 0x000fc80000410000 */
[----:B------:R-:W-:-:S07]  /*08d0*/  FMUL.FTZ R5, R4, R5 ;  /* 0x0000000504057220 */ /* 0x000fce0000410000 */
.L_x_2882:
[----:B------:R-:W-:Y:S05]  /*08e0*/  BSYNC.RECONVERGENT B0 ;  /* 0x0000000000007941 */ /* 0x000fea0003800200 */
.L_x_2881:
        /* <DEDUP_REMOVED lines=23> */
.L_x_2889:
[----:B------:R-:W-:-:S06]  /*0a60*/  FMUL.FTZ R3, R2, R4 ;  /* 0x0000000402037220 */ /* 0x000fcc0000410000 */
[----:B------:R-:W1:Y:S02]  /*0a70*/  F2F.BF16.F32 R3, R3 ;  /* 0x0000000300037304 */ /* 0x000e640000202000 */
[----:B-1----:R-:W-:-:S05]  /*0a80*/  IMAD.U32 R2, R3, 0x10000, RZ ;  /* 0x0001000003027824 */ /* 0x002fca00078e00ff */
[----:B------:R-:W-:-:S04]  /*0a90*/  LOP3.LUT R2, RZ, 0x80000000, R2, 0xb8, !PT ;  /* 0x80000000ff027812 */ /* 0x000fc800078eb802 */
[----:B------:R-:W-:-:S07]  /*0aa0*/  F2FP.BF16.F32.PACK_AB R2, RZ, R2 ;  /* 0x00000002ff02723e */ /* 0x000fce00000010ff */
.L_x_2880:
[----:B------:R-:W-:Y:S05]  /*0ab0*/  BSYNC.RECONVERGENT B1 ;  /* 0x0000000000017941 */ /* 0x000fea0003800200 */
.L_x_2879:
        /* <DEDUP_REMOVED lines=35> */
.L_x_2898:
[----:B------:R-:W-:Y:S01]  /*0cf0*/  FSETP.GEU.FTZ.AND P0, PT, R8, -R9, PT ;  /* 0x800000090800720b */ /* 0x000fe20003f1e000 */
[----:B------:R-:W-:-:S12]  /*0d00*/  FADD.FTZ R6, R6, -1 ;  /* 0xbf80000006067421 */ /* 0x000fd80000010000 */
[----:B------:R-:W-:-:S07]  /*0d10*/  @!P0 FADD.FTZ R6, R6, -1 ;  /* 0xbf80000006068421 */ /* 0x000fce0000010000 */
.L_x_2897:
[----:B------:R-:W-:Y:S05]  /*0d20*/  BSYNC.RECONVERGENT B2 ;  /* 0x0000000000027941 */ /* 0x000fea0003800200 */
.L_x_2896:
[----:B------:R-:W-:Y:S01]  /*0d30*/  FFMA.FTZ R3, -R9, R6, R3 ;  /* 0x0000000609037223 */ /* 0x000fe20000010103 */
[----:B------:R-:W-:Y:S06]  /*0d40*/  BRA `(.L_x_2894) ;  /* 0x0000000000807947 */ /* 0x000fec0003800000 */
.L_x_2895:
        /* <DEDUP_REMOVED lines=16> */
.L_x_2901:
        /* <DEDUP_REMOVED lines=13> */
.L_x_2900:
[----:B------:R-:W-:Y:S05]  /*0f20*/  BSYNC.RECONVERGENT B2 ;  /* 0x0000000000027941 */ /* 0x000fea0003800200 */
.L_x_2899:
[----:B------:R-:W-:-:S04]  /*0f30*/  FMUL.FTZ R8, R8, 1.1920928955078125e-07 ;  /* 0x3400000008087820 */ /* 0x000fc80000410000 */
[----:B------:R-:W-:-:S07]  /*0f40*/  FMUL.FTZ R3, R3, R8 ;  /* 0x0000000803037220 */ /* 0x000fce0000410000 */
.L_x_2894:
[----:B------:R-:W-:Y:S05]  /*0f50*/  BSYNC.RECONVERGENT B0 ;  /* 0x0000000000007941 */ /* 0x000fea0003800200 */
.L_x_2893:
        /* <DEDUP_REMOVED lines=28> */
.L_x_2892:
[----:B0-----:R-:W0:Y:S01]  /*1120*/  MUFU.RCP R6, R5 ;  /* 0x0000000500067308 */ /* 0x001e220000001000 */
[----:B-----5:R-:W-:-:S04]  /*1130*/  IMAD.U32 R3, R22, 0x10000, RZ ;  /* 0x0001000016037824 */ /* 0x020fc800078e00ff */
[----:B0-----:R-:W-:-:S05]  /*1140*/  FMUL.FTZ R3, R6, R3 ;  /* 0x0000000306037220 */ /* 0x001fca0000410000 */
[----:B------:R-:W-:-:S07]  /*1150*/  F2FP.BF16.F32.PACK_AB R3, RZ, R3 ;  /* 0x00000003ff03723e */ /* 0x000fce00000010ff */
.L_x_2891:
[----:B------:R-:W-:Y:S05]  /*1160*/  BSYNC.RECONVERGENT B1 ;  /* 0x0000000000017941 */ /* 0x000fea0003800200 */
.L_x_2890:
        /* <DEDUP_REMOVED lines=35> */
.L_x_2910:
[----:B------:R-:W-:Y:S01]  /*13a0*/  FSETP.GEU.FTZ.AND P0, PT, R9, -R10, PT ;  /* 0x8000000a0900720b */ /* 0x000fe20003f1e000 */
[----:B------:R-:W-:-:S12]  /*13b0*/  FADD.FTZ R7, R7, -1 ;  /* 0xbf80000007077421 */ /* 0x000fd80000010000 */
[----:B------:R-:W-:-:S07]  /*13c0*/  @!P0 FADD.FTZ R7, R7, -1 ;  /* 0xbf80000007078421 */ /* 0x000fce0000010000 */
.L_x_2909:
[----:B------:R-:W-:Y:S05]  /*13d0*/  BSYNC.RECONVERGENT B2 ;  /* 0x0000000000027941 */ /* 0x000fea0003800200 */
.L_x_2908:
[----:B------:R-:W-:Y:S01]  /*13e0*/  FFMA.FTZ R8, -R10, R7, R8 ;  /* 0x000000070a087223 */ /* 0x000fe20000010108 */
[----:B------:R-:W-:Y:S06]  /*13f0*/  BRA `(.L_x_2906) ;  /* 0x0000000000807947 */ /* 0x000fec0003800000 */
.L_x_2907:
        /* <DEDUP_REMOVED lines=16> */
.L_x_2913:
        /* <DEDUP_REMOVED lines=13> */
.L_x_2912:
[----:B------:R-:W-:Y:S05]  /*15d0*/  BSYNC.RECONVERGENT B2 ;  /* 0x0000000000027941 */ /* 0x000fea0003800200 */
.L_x_2911:
[----:B------:R-:W-:-:S04]  /*15e0*/  FMUL.FTZ R10, R10, 1.1920928955078125e-07 ;  /* 0x340000000a0a7820 */ /* 0x000fc80000410000 */
[----:B0-----:R-:W-:-:S07]  /*15f0*/  FMUL.FTZ R8, R7, R10 ;  /* 0x0000000a07087220 */ /* 0x001fce0000410000 */
.L_x_2906:
[----:B------:R-:W-:Y:S05]  /*1600*/  BSYNC.RECONVERGENT B0 ;  /* 0x0000000000007941 */ /* 0x000fea0003800200 */
.L_x_2905:
        /* <DEDUP_REMOVED lines=28> */
.L_x_2904:
[----:B------:R-:W0:Y:S01]  /*17d0*/  MUFU.RCP R6, R6 ;  /* 0x0000000600067308 */ /* 0x000e220000001000 */
[----:B-----5:R-:W-:-:S04]  /*17e0*/  IMAD.U32 R5, R24, 0x10000, RZ ;  /* 0x0001000018057824 */ /* 0x020fc800078e00ff */
[----:B0-----:R-:W-:-:S05]  /*17f0*/  FMUL.FTZ R5, R6, R5 ;  /* 0x0000000506057220 */ /* 0x001fca0000410000 */
[----:B------:R-:W-:-:S07]  /*1800*/  F2FP.BF16.F32.PACK_AB R5, RZ, R5 ;  /* 0x00000005ff05723e */ /* 0x000fce00000010ff */
.L_x_2903:
[----:B------:R-:W-:Y:S05]  /*1810*/  BSYNC.RECONVERGENT B1 ;  /* 0x0000000000017941 */ /* 0x000fea0003800200 */
.L_x_2902:
        /* <DEDUP_REMOVED lines=35> */
.L_x_2922:
[----:B------:R-:W-:Y:S01]  /*1a50*/  FSETP.GEU.FTZ.AND P0, PT, R10, -R11, PT ;  /* 0x8000000b0a00720b */ /* 0x000fe20003f1e000 */
[----:B------:R-:W-:-:S12]  /*1a60*/  FADD.FTZ R8, R8, -1 ;  /* 0xbf80000008087421 */ /* 0x000fd80000010000 */
[----:B------:R-:W-:-:S07]  /*1a70*/  @!P0 FADD.FTZ R8, R8, -1 ;  /* 0xbf80000008088421 */ /* 0x000fce0000010000 */
.L_x_2921:
[----:B------:R-:W-:Y:S05]  /*1a80*/  BSYNC.RECONVERGENT B2 ;  /* 0x0000000000027941 */ /* 0x000fea0003800200 */
.L_x_2920:
[----:B------:R-:W-:Y:S01]  /*1a90*/  FFMA.FTZ R9, -R11, R8, R9 ;  /* 0x000000080b097223 */ /* 0x000fe20000010109 */
[----:B------:R-:W-:Y:S06]  /*1aa0*/  BRA `(.L_x_2918) ;  /* 0x0000000000807947 */ /* 0x000fec0003800000 */
.L_x_2919:
        /* <DEDUP_REMOVED lines=16> */
.L_x_2925:
        /* <DEDUP_REMOVED lines=13> */
.L_x_2924:
[----:B------:R-:W-:Y:S05]  /*1c80*/  BSYNC.RECONVERGENT B2 ;  /* 0x0000000000027941 */ /* 0x000fea0003800200 */
.L_x_2923:
[----:B------:R-:W-:-:S04]  /*1c90*/  FMUL.FTZ R11, R11, 1.1920928955078125e-07 ;  /* 0x340000000b0b7820 */ /* 0x000fc80000410000 */
[----:B0-----:R-:W-:-:S07]  /*1ca0*/  FMUL.FTZ R9, R8, R11 ;  /* 0x0000000b08097220 */ /* 0x001fce0000410000 */
.L_x_2918:
[----:B------:R-:W-:Y:S05]  /*1cb0*/  BSYNC.RECONVERGENT B0 ;  /* 0x0000000000007941 */ /* 0x000fea0003800200 */
.L_x_2917:
        /* <DEDUP_REMOVED lines=28> */
.L_x_2916:
[----:B------:R-:W0:Y:S01]  /*1e80*/  MUFU.RCP R7, R7 ;  /* 0x0000000700077308 */ /* 0x000e220000001000 */
[----:B-----5:R-:W-:-:S04]  /*1e90*/  IMAD.U32 R6, R23, 0x10000, RZ ;  /* 0x0001000017067824 */ /* 0x020fc800078e00ff */
[----:B0-----:R-:W-:-:S05]  /*1ea0*/  FMUL.FTZ R6, R7, R6 ;  /* 0x0000000607067220 */ /* 0x001fca0000410000 */
[----:B------:R-:W-:-:S07]  /*1eb0*/  F2FP.BF16.F32.PACK_AB R6, RZ, R6 ;  /* 0x00000006ff06723e */ /* 0x000fce00000010ff */
.L_x_2915:
[----:B------:R-:W-:Y:S05]  /*1ec0*/  BSYNC.RECONVERGENT B1 ;  /* 0x0000000000017941 */ /* 0x000fea0003800200 */
.L_x_2914:
        /* <DEDUP_REMOVED lines=35> */
.L_x_2934:
[----:B------:R-:W-:Y:S01]  /*2100*/  FSETP.GEU.FTZ.AND P0, PT, R9, -R11, PT ;  /* 0x8000000b0900720b */ /* 0x000fe20003f1e000 */
[----:B------:R-:W-:-:S12]  /*2110*/  FADD.FTZ R7, R7, -1 ;  /* 0xbf80000007077421 */ /* 0x000fd80000010000 */
[----:B------:R-:W-:-:S07]  /*2120*/  @!P0 FADD.FTZ R7, R7, -1 ;  /* 0xbf80000007078421 */ /* 0x000fce0000010000 */
.L_x_2933:
[----:B------:R-:W-:Y:S05]  /*2130*/  BSYNC.RECONVERGENT B2 ;  /* 0x0000000000027941 */ /* 0x000fea0003800200 */
.L_x_2932:
[----:B------:R-:W-:Y:S01]  /*2140*/  FFMA.FTZ R10, -R11, R7, R10 ;  /* 0x000000070b0a7223 */ /* 0x000fe2000001010a */
[----:B------:R-:W-:Y:S06]  /*2150*/  BRA `(.L_x_2930) ;  /* 0x0000000000807947 */ /* 0x000fec0003800000 */
.L_x_2931:
        /* <DEDUP_REMOVED lines=16> */
.L_x_2937:
        /* <DEDUP_REMOVED lines=13> */
.L_x_2936:
[----:B------:R-:W-:Y:S05]  /*2330*/  BSYNC.RECONVERGENT B2 ;  /* 0x0000000000027941 */ /* 0x000fea0003800200 */
.L_x_2935:
[----:B------:R-:W-:-:S04]  /*2340*/  FMUL.FTZ R10, R11, 1.1920928955078125e-07 ;  /* 0x340000000b0a7820 */ /* 0x000fc80000410000 */
[----:B------:R-:W-:-:S07]  /*2350*/  FMUL.FTZ R10, R7, R10 ;  /* 0x0000000a070a7220 */ /* 0x000fce0000410000 */
.L_x_2930:
[----:B------:R-:W-:Y:S05]  /*2360*/  BSYNC.RECONVERGENT B0 ;  /* 0x0000000000007941 */ /* 0x000fea0003800200 */
.L_x_2929:
        /* <DEDUP_REMOVED lines=28> */
.L_x_2928:
[----:B------:R-:W0:Y:S01]  /*2530*/  MUFU.RCP R8, R8 ;  /* 0x0000000800087308 */ /* 0x000e220000001000 */
[----:B-----5:R-:W-:-:S04]  /*2540*/  IMAD.U32 R7, R21, 0x10000, RZ ;  /* 0x0001000015077824 */ /* 0x020fc800078e00ff */
[----:B0-----:R-:W-:-:S05]  /*2550*/  FMUL.FTZ R7, R8, R7 ;  /* 0x0000000708077220 */ /* 0x001fca0000410000 */
[----:B------:R-:W-:-:S07]  /*2560*/  F2FP.BF16.F32.PACK_AB R7, RZ, R7 ;  /* 0x00000007ff07723e */ /* 0x000fce00000010ff */
.L_x_2927:
[----:B------:R-:W-:Y:S05]  /*2570*/  BSYNC.RECONVERGENT B1 ;  /* 0x0000000000017941 */ /* 0x000fea0003800200 */
.L_x_2926:
        /* <DEDUP_REMOVED lines=35> */
.L_x_2946:
[----:B------:R-:W-:Y:S01]  /*27b0*/  FSETP.GEU.FTZ.AND P0, PT, R10, -R13, PT ;  /* 0x8000000d0a00720b */ /* 0x000fe20003f1e000 */
[----:B------:R-:W-:-:S12]  /*27c0*/  FADD.FTZ R8, R8, -1 ;  /* 0xbf80000008087421 */ /* 0x000fd80000010000 */
[----:B------:R-:W-:-:S07]  /*27d0*/  @!P0 FADD.FTZ R8, R8, -1 ;  /* 0xbf80000008088421 */ /* 0x000fce0000010000 */
.L_x_2945:
[----:B------:R-:W-:Y:S05]  /*27e0*/  BSYNC.RECONVERGENT B2 ;  /* 0x0000000000027941 */ /* 0x000fea0003800200 */
.L_x_2944:
[----:B------:R-:W-:Y:S01]  /*27f0*/  FFMA.FTZ R11, -R13, R8, R11 ;  /* 0x000000080d0b7223 */ /* 0x000fe2000001010b */
[----:B------:R-:W-:Y:S06]  /*2800*/  BRA `(.L_x_2942) ;  /* 0x0000000000807947 */ /* 0x000fec0003800000 */
.L_x_2943:
        /* <DEDUP_REMOVED lines=16> */
.L_x_2949:
        /* <DEDUP_REMOVED lines=13> */
.L_x_2948:
[----:B------:R-:W-:Y:S05]  /*29e0*/  BSYNC.RECONVERGENT B2 ;  /* 0x0000000000027941 */ /* 0x000fea0003800200 */
.L_x_2947:
[----:B------:R-:W-:-:S04]  /*29f0*/  FMUL.FTZ R13, R13, 1.1920928955078125e-07 ;  /* 0x340000000d0d7820 */ /* 0x000fc80000410000 */
[----:B------:R-:W-:-:S07]  /*2a00*/  FMUL.FTZ R11, R8, R13 ;  /* 0x0000000d080b7220 */ /* 0x000fce0000410000 */
.L_x_2942:
[----:B------:R-:W-:Y:S05]  /*2a10*/  BSYNC.RECONVERGENT B0 ;  /* 0x0000000000007941 */ /* 0x000fea0003800200 */
.L_x_2941:
        /* <DEDUP_REMOVED lines=28> */
.L_x_2940:
[----:B------:R-:W0:Y:S01]  /*2be0*/  MUFU.RCP R9, R9 ;  /* 0x0000000900097308 */ /* 0x000e220000001000 */
[----:B-----5:R-:W-:-:S04]  /*2bf0*/  IMAD.U32 R8, R20, 0x10000, RZ ;  /* 0x0001000014087824 */ /* 0x020fc800078e00ff */
[----:B0-----:R-:W-:-:S05]  /*2c00*/  FMUL.FTZ R8, R9, R8 ;  /* 0x0000000809087220 */ /* 0x001fca0000410000 */
[----:B------:R-:W-:-:S07]  /*2c10*/  F2FP.BF16.F32.PACK_AB R8, RZ, R8 ;  /* 0x00000008ff08723e */ /* 0x000fce00000010ff */
.L_x_2939:
[----:B------:R-:W-:Y:S05]  /*2c20*/  BSYNC.RECONVERGENT B1 ;  /* 0x0000000000017941 */ /* 0x000fea0003800200 */
.L_x_2938:
        /* <DEDUP_REMOVED lines=35> */
.L_x_2958:
[----:B------:R-:W-:Y:S01]  /*2e60*/  FSETP.GEU.FTZ.AND P0, PT, R13, -R15, PT ;  /* 0x8000000f0d00720b */ /* 0x000fe20003f1e000 */
[----:B------:R-:W-:-:S12]  /*2e70*/  FADD.FTZ R11, R11, -1 ;  /* 0xbf8000000b0b7421 */ /* 0x000fd80000010000 */
[----:B------:R-:W-:-:S07]  /*2e80*/  @!P0 FADD.FTZ R11, R11, -1 ;  /* 0xbf8000000b0b8421 */ /* 0x000fce0000010000 */
.L_x_2957:
[----:B------:R-:W-:Y:S05]  /*2e90*/  BSYNC.RECONVERGENT B2 ;  /* 0x0000000000027941 */ /* 0x000fea0003800200 */
.L_x_2956:
[----:B------:R-:W-:Y:S01]  /*2ea0*/  FFMA.FTZ R14, -R15, R11, R14 ;  /* 0x0000000b0f0e7223 */ /* 0x000fe2000001010e */
[----:B------:R-:W-:Y:S06]  /*2eb0*/  BRA `(.L_x_2954) ;  /* 0x0000000000807947 */ /* 0x000fec0003800000 */
.L_x_2955:
        /* <DEDUP_REMOVED lines=16> */
.L_x_2961:
        /* <DEDUP_REMOVED lines=13> */
.L_x_2960:
[----:B------:R-:W-:Y:S05]  /*3090*/  BSYNC.RECONVERGENT B2 ;  /* 0x0000000000027941 */ /* 0x000fea0003800200 */
.L_x_2959:
[----:B------:R-:W-:-:S04]  /*30a0*/  FMUL.FTZ R14, R15, 1.1920928955078125e-07 ;  /* 0x340000000f0e7820 */ /* 0x000fc80000410000 */
[----:B------:R-:W-:-:S07]  /*30b0*/  FMUL.FTZ R14, R11, R14 ;  /* 0x0000000e0b0e7220 */ /* 0x000fce0000410000 */
.L_x_2954:
[----:B------:R-:W-:Y:S05]  /*30c0*/  BSYNC.RECONVERGENT B0 ;  /* 0x0000000000007941 */ /* 0x000fea0003800200 */
.L_x_2953:
        /* <DEDUP_REMOVED lines=28> */
.L_x_2952:
[----:B------:R-:W0:Y:S01]  /*3290*/  MUFU.RCP R10, R10 ;  /* 0x0000000a000a7308 */ /* 0x000e220000001000 */
[----:B-----5:R-:W-:-:S04]  /*32a0*/  IMAD.U32 R9, R14, 0x10000, RZ ;  /* 0x000100000e097824 */ /* 0x020fc800078e00ff */
[----:B0-----:R-:W-:-:S05]  /*32b0*/  FMUL.FTZ R9, R10, R9 ;  /* 0x000000090a097220 */ /* 0x001fca0000410000 */
[----:B------:R-:W-:-:S07]  /*32c0*/  F2FP.BF16.F32.PACK_AB R9, RZ, R9 ;  /* 0x00000009ff09723e */ /* 0x000fce00000010ff */
.L_x_2951:
[----:B------:R-:W-:Y:S05]  /*32d0*/  BSYNC.RECONVERGENT B1 ;  /* 0x0000000000017941 */ /* 0x000fea0003800200 */
.L_x_2950:
        /* <DEDUP_REMOVED lines=35> */
.L_x_2970:
[----:B------:R-:W-:Y:S01]  /*3510*/  FSETP.GEU.FTZ.AND P0, PT, R15, -R14, PT ;  /* 0x8000000e0f00720b */ /* 0x000fe20003f1e000 */
[----:B------:R-:W-:-:S12]  /*3520*/  FADD.FTZ R13, R13, -1 ;  /* 0xbf8000000d0d7421 */ /* 0x000fd80000010000 */
[----:B------:R-:W-:-:S07]  /*3530*/  @!P0 FADD.FTZ R13, R13, -1 ;  /* 0xbf8000000d0d8421 */ /* 0x000fce0000010000 */
.L_x_2969:
[----:B------:R-:W-:Y:S05]  /*3540*/  BSYNC.RECONVERGENT B2 ;  /* 0x0000000000027941 */ /* 0x000fea0003800200 */
.L_x_2968:
[----:B------:R-:W-:Y:S01]  /*3550*/  FFMA.FTZ R0, -R14, R13, R0 ;  /* 0x0000000d0e007223 */ /* 0x000fe20000010100 */
[----:B------:R-:W-:Y:S06]  /*3560*/  BRA `(.L_x_2966) ;  /* 0x0000000000807947 */ /* 0x000fec0003800000 */
.L_x_2967:
        /* <DEDUP_REMOVED lines=16> */
.L_x_2973:
        /* <DEDUP_REMOVED lines=13> */
.L_x_2972:
[----:B------:R-:W-:Y:S05]  /*3740*/  BSYNC.RECONVERGENT B2 ;  /* 0x0000000000027941 */ /* 0x000fea0003800200 */
.L_x_2971:
[----:B------:R-:W-:-:S04]  /*3750*/  FMUL.FTZ R13, R12, 1.1920928955078125e-07 ;  /* 0x340000000c0d7820 */ /* 0x000fc80000410000 */
[----:B------:R-:W-:-:S07]  /*3760*/  FMUL.FTZ R0, R0, R13 ;  /* 0x0000000d00007220 */ /* 0x000fce0000410000 */
.L_x_2966:
[----:B------:R-:W-:Y:S05]  /*3770*/  BSYNC.RECONVERGENT B0 ;  /* 0x0000000000007941 */ /* 0x000fea0003800200 */
.L_x_2965:
        /* <DEDUP_REMOVED lines=28> */
.L_x_2964:
[----:B------:R-:W1:Y:S01]  /*3940*/  MUFU.RCP R11, R10 ;  /* 0x0000000a000b7308 */ /* 0x000e620000001000 */
[----:B-----5:R-:W-:-:S04]  /*3950*/  IMAD.U32 R0, R12, 0x10000, RZ ;  /* 0x000100000c007824 */ /* 0x020fc800078e00ff */
[----:B-1----:R-:W-:-:S05]  /*3960*/  FMUL.FTZ R0, R11, R0 ;  /* 0x000000000b007220 */ /* 0x002fca0000410000 */
[----:B------:R-:W-:-:S07]  /*3970*/  F2FP.BF16.F32.PACK_AB R0, RZ, R0 ;  /* 0x00000000ff00723e */ /* 0x000fce00000010ff */
.L_x_2963:
[----:B------:R-:W-:Y:S05]  /*3980*/  BSYNC.RECONVERGENT B1 ;  /* 0x0000000000017941 */ /* 0x000fea0003800200 */
.L_x_2962:
        /* <DEDUP_REMOVED lines=16> */
.L_x_2976:
[----:B------:R-:W-:-:S13]  /*3a90*/  ISETP.GE.U32.AND P0, PT, R18, R17, PT ;  /* 0x000000111200720c */ /* 0x000fda0003f06070 */
[----:B------:R-:W-:Y:S05]  /*3aa0*/  @P0 BRA `(.L_x_2978) ;  /* 0x0000000000300947 */ /* 0x000fea0003800000 */
[----:B-1----:R-:W1:Y:S01]  /*3ab0*/  LDC.64 R2, c[0x0][0x388] ;  /* 0x0000e200ff027b82 */ /* 0x002e620000000a00 */
[----:B------:R-:W-:Y:S02]  /*3ac0*/  IMAD.IADD R11, R16, 0x1, R18 ;  /* 0x00000001100b7824 */ /* 0x000fe400078e0212 */
[----:B------:R-:W-:Y:S02]  /*3ad0*/  VIADD R18, R18, 0x80 ;  /* 0x0000008012127836 */ /* 0x000fe40000000000 */
[----:B-1----:R-:W-:-:S05]  /*3ae0*/  IMAD.WIDE.U32 R2, R11, 0x2, R2 ;  /* 0x000000020b027825 */ /* 0x002fca00078e0002 */
[----:B------:R1:W-:Y:S02]  /*3af0*/  STG.E.U16 desc[UR4][R2.64], R5 ;  /* 0x0000000502007986 */ /* 0x0003e4000c101504 */
.L_x_2977:
[----:B------:R-:W-:-:S13]  /*3b00*/  ISETP.GE.U32.AND P0, PT, R18, R17, PT ;  /* 0x000000111200720c */ /* 0x000fda0003f06070 */
[----:B------:R-:W-:Y:S05]  /*3b10*/  @P0 BRA `(.L_x_2979) ;  /* 0x0000000000300947 */ /* 0x000fea0003800000 */
[----:B01----:R-:W0:Y:S01]  /*3b20*/  LDC.64 R2, c[0x0][0x388] ;  /* 0x0000e200ff027b82 */ /* 0x003e220000000a00 */
[----:B------:R-:W-:Y:S01]  /*3b30*/  IADD3 R5, PT, PT, R16, R18, RZ ;  /* 0x0000001210057210 */ /* 0x000fe20007ffe0ff */
[----:B------:R-:W-:-:S04]  /*3b40*/  VIADD R18, R18, 0x80 ;  /* 0x0000008012127836 */ /* 0x000fc80000000000 */
[----:B0-----:R-:W-:-:S05]  /*3b50*/  IMAD.WIDE.U32 R2, R5, 0x2, R2 ;  /* 0x0000000205027825 */ /* 0x001fca00078e0002 */
[----:B------:R2:W-:Y:S02]  /*3b60*/  STG.E.U16 desc[UR4][R2.64], R6 ;  /* 0x0000000602007986 */ /* 0x0005e4000c101504 */
.L_x_2978:
[----:B------:R-:W-:-:S13]  /*3b70*/  ISETP.GE.U32.AND P0, PT, R18, R17, PT ;  /* 0x000000111200720c */ /* 0x000fda0003f06070 */
[----:B------:R-:W-:Y:S05]  /*3b80*/  @P0 BRA `(.L_x_2980) ;  /* 0x0000000000340947 */ /* 0x000fea0003800000 */
[----:B-12---:R-:W1:Y:S01]  /*3b90*/  LDC.64 R2, c[0x0][0x388] ;  /* 0x0000e200ff027b82 */ /* 0x006e620000000a00 */
[----:B------:R-:W-:Y:S02]  /*3ba0*/  IMAD.IADD R5, R16, 0x1, R18 ;  /* 0x0000000110057824 */ /* 0x000fe400078e0212 */
[----:B------:R-:W-:Y:S02]  /*3bb0*/  VIADD R18, R18, 0x80 ;  /* 0x0000008012127836 */ /* 0x000fe40000000000 */
[----:B-1----:R-:W-:-:S05]  /*3bc0*/  IMAD.WIDE.U32 R2, R5, 0x2, R2 ;  /* 0x0000000205027825 */ /* 0x002fca00078e0002 */
[----:B------:R2:W-:Y:S02]  /*3bd0*/  STG.E.U16 desc[UR4][R2.64], R7 ;  /* 0x0000000702007986 */ /* 0x0005e4000c101504 */
.L_x_2979:
        /* <DEDUP_REMOVED lines=8> */
.L_x_2980:
[----:B------:R-:W-:Y:S05]  /*3c60*/  BSYNC.RELIABLE B1 ;  /* 0x0000000000017941 */ /* 0x000fea0003800100 */
.L_x_2975:
[----:B------:R-:W-:-:S13]  /*3c70*/  ISETP.GE.U32.AND P0, PT, R18, R17, PT ;  /* 0x000000111200720c */ /* 0x000fda0003f06070 */
[----:B-123--:R-:W1:Y:S01]  /*3c80*/  @!P0 LDC.64 R2, c[0x0][0x388] ;  /* 0x0000e200ff028b82 */ /* 0x00ee620000000a00 */
[----:B------:R-:W-:Y:S01]  /*3c90*/  @!P0 IADD3 R5, PT, PT, R16, R18, RZ ;  /* 0x0000001210058210 */ /* 0x000fe20007ffe0ff */
[----:B------:R-:W-:-:S04]  /*3ca0*/  @!P0 VIADD R18, R18, 0x80 ;  /* 0x0000008012128836 */ /* 0x000fc80000000000 */
[----:B-1----:R-:W-:-:S05]  /*3cb0*/  @!P0 IMAD.WIDE.U32 R2, R5, 0x2, R2 ;  /* 0x0000000205028825 */ /* 0x002fca00078e0002 */
[----:B------:R3:W-:Y:S02]  /*3cc0*/  @!P0 STG.E.U16 desc[UR4][R2.64], R9 ;  /* 0x0000000902008986 */ /* 0x0007e4000c101504 */
.L_x_2981:
[----:B------:R-:W-:Y:S05]  /*3cd0*/  BSYNC.RECONVERGENT B0 ;  /* 0x0000000000007941 */ /* 0x000fea0003800200 */
.L_x_2974:
        /* <DEDUP_REMOVED lines=8> */
.L_x_2878:
[----:B------:R-:W0:Y:S01]  /*3d60*/  S2R R2, SR_TID.X ;  /* 0x0000000000027919 */ /* 0x000e220000002100 */
[----:B------:R-:W1:Y:S02]  /*3d70*/  LDC.64 R4, c[0x0][0x390] ;  /* 0x0000e400ff047b82 */ /* 0x000e640000000a00 */
[----:B-1----:R-:W-:-:S04]  /*3d80*/  IMAD.WIDE.U32 R4, R16, 0x2, R4 ;  /* 0x0000000210047825 */ /* 0x002fc800078e0004 */
[----:B0-----:R-:W-:-:S06]  /*3d90*/  IMAD.WIDE.U32 R4, R2, 0x10, R4 ;  /* 0x0000001002047825 */ /* 0x001fcc00078e0004 */
[----:B------:R-:W3:Y:S01]  /*3da0*/  LDG.E.128 R4, desc[UR4][R4.64] ;  /* 0x0000000404047981 */ /* 0x000ee2000c1e1d00 */
        /* <DEDUP_REMOVED lines=9> */
[----:B------:R-:W-:Y:S02]  /*3e40*/  PRMT R14, R6, 0x7632, R14 ;  /* 0x00007632060e7816 */ /* 0x000fe4000000000e */
        /* <DEDUP_REMOVED lines=24> */
.L_x_2982:
        /* <DEDUP_REMOVED lines=30> */
.L_x_2988:
[----:B------:R-:W-:Y:S05]  /*41b0*/  BSYNC.RECONVERGENT B1 ;  /* 0x0000000000017941 */ /* 0x000fea0003800200 */
.L_x_2987:
[----:B------:R-:W-:Y:S01]  /*41c0*/  FFMA.FTZ R20, -R3, R17, R20 ;  /* 0x0000001103147223 */ /* 0x000fe20000010114 */
[----:B------:R-:W-:Y:S06]  /*41d0*/  BRA `(.L_x_2985) ;  /* 0x00000000007c7947 */ /* 0x000fec0003800000 */
.L_x_2986:
        /* <DEDUP_REMOVED lines=15> */
.L_x_2991:
        /* <DEDUP_REMOVED lines=13> */
.L_x_2990:
[----:B------:R-:W-:Y:S05]  /*43a0*/  BSYNC.RECONVERGENT B1 ;  /* 0x0000000000017941 */ /* 0x000fea0003800200 */
.L_x_2989:
[----:B------:R-:W-:-:S04]  /*43b0*/  FMUL.FTZ R22, R22, 1.1920928955078125e-07 ;  /* 0x3400000016167820 */ /* 0x000fc80000410000 */
[----:B------:R-:W-:-:S07]  /*43c0*/  FMUL.FTZ R20, R17, R22 ;  /* 0x0000001611147220 */ /* 0x000fce0000410000 */
.L_x_2985:
[----:B------:R-:W-:Y:S05]  /*43d0*/  BSYNC.RECONVERGENT B0 ;  /* 0x0000000000007941 */ /* 0x000fea0003800200 */
.L_x_2984:
        /* <DEDUP_REMOVED lines=24> */
.L_x_2993:
[----:B------:R-:W-:-:S04]  /*4560*/  FMUL.FTZ R20, R18, R17 ;  /* 0x0000001112147220 */ /* 0x000fc80000410000 */
[----:B------:R-:W0:Y:S02]  /*4570*/  F2F.BF16.F32 R18, R20 ;  /* 0x0000001400127304 */ /* 0x000e240000202000 */
[----:B0-----:R-:W-:-:S05]  /*4580*/  IMAD.U32 R18, R18, 0x10000, RZ ;  /* 0x0001000012127824 */ /* 0x001fca00078e00ff */
[----:B------:R-:W-:-:S04]  /*4590*/  LOP3.LUT R18, RZ, 0x80000000, R18, 0xb8, !PT ;  /* 0x80000000ff127812 */ /* 0x000fc800078eb812 */
[----:B------:R-:W-:-:S07]  /*45a0*/  F2FP.BF16.F32.PACK_AB R18, RZ, R18 ;  /* 0x00000012ff12723e */ /* 0x000fce00000010ff */
.L_x_2994:
[----:B------:R-:W-:Y:S05]  /*45b0*/  BSYNC.RECONVERGENT B0 ;  /* 0x0000000000007941 */ /* 0x000fea0003800200 */
.L_x_2992:
        /* <DEDUP_REMOVED lines=24> */
.L_x_3000:
[----:B------:R-:W-:Y:S01]  /*4740*/  FSETP.GEU.FTZ.AND P1, PT, R24, -R3, PT ;  /* 0x800000031800720b */ /* 0x000fe20003f3e000 */
[----:B------:R-:W-:-:S12]  /*4750*/  FADD.FTZ R19, R19, -1 ;  /* 0xbf80000013137421 */ /* 0x000fd80000010000 */
[----:B------:R-:W-:-:S07]  /*4760*/  @!P1 FADD.FTZ R19, R19, -1 ;  /* 0xbf80000013139421 */ /* 0x000fce0000010000 */
.L_x_2999:
[----:B------:R-:W-:Y:S05]  /*4770*/  BSYNC.RECONVERGENT B1 ;  /* 0x0000000000017941 */ /* 0x000fea0003800200 */
.L_x_2998:
[----:B------:R-:W-:Y:S01]  /*4780*/  FFMA.FTZ R22, -R3, R19, R22 ;  /* 0x0000001303167223 */ /* 0x000fe20000010116 */
[----:B------:R-:W-:Y:S06]  /*4790*/  BRA `(.L_x_2996) ;  /* 0x0000000000787947 */ /* 0x000fec0003800000 */
.L_x_2997:
        /* <DEDUP_REMOVED lines=13> */
.L_x_3003:
        /* <DEDUP_REMOVED lines=14> */
.L_x_3002:
[----:B------:R-:W-:Y:S05]  /*4950*/  BSYNC.RECONVERGENT B1 ;  /* 0x0000000000017941 */ /* 0x000fea0003800200 */
.L_x_3001:
[----:B------:R-:W-:-:S04]  /*4960*/  FMUL.FTZ R22, R22, 1.1920928955078125e-07 ;  /* 0x3400000016167820 */ /* 0x000fc80000410000 */
[----:B------:R-:W-:-:S07]  /*4970*/  FMUL.FTZ R22, R19, R22 ;  /* 0x0000001613167220 */ /* 0x000fce0000410000 */
.L_x_2996:
[----:B------:R-:W-:Y:S05]  /*4980*/  BSYNC.RECONVERGENT B0 ;  /* 0x0000000000007941 */ /* 0x000fea0003800200 */
.L_x_2995:
        /* <DEDUP_REMOVED lines=29> */
.L_x_3005:
[----:B------:R-:W-:Y:S05]  /*4b60*/  BSYNC.RECONVERGENT B0 ;  /* 0x0000000000007941 */ /* 0x000fea0003800200 */
.L_x_3004:
        /* <DEDUP_REMOVED lines=22> */
.L_x_3011:
[----:B------:R-:W-:Y:S01]  /*4cd0*/  FSETP.GEU.FTZ.AND P1, PT, R24, -R3, PT ;  /* 0x800000031800720b */ /* 0x000fe20003f3e000 */
[----:B------:R-:W-:-:S12]  /*4ce0*/  FADD.FTZ R5, R5, -1 ;  /* 0xbf80000005057421 */ /* 0x000fd80000010000 */
[----:B------:R-:W-:-:S07]  /*4cf0*/  @!P1 FADD.FTZ R5, R5, -1 ;  /* 0xbf80000005059421 */ /* 0x000fce0000010000 */
.L_x_3010:
[----:B------:R-:W-:Y:S05]  /*4d00*/  BSYNC.RECONVERGENT B1 ;  /* 0x0000000000017941 */ /* 0x000fea0003800200 */
.L_x_3009:
[----:B------:R-:W-:Y:S01]  /*4d10*/  FFMA.FTZ R22, -R3, R5, R22 ;  /* 0x0000000503167223 */ /* 0x000fe20000010116 */
[----:B------:R-:W-:Y:S06]  /*4d20*/  BRA `(.L_x_3007) ;  /* 0x0000000000707947 */ /* 0x000fec0003800000 */
.L_x_3008:
        /* <DEDUP_REMOVED lines=12> */
.L_x_3014:
        /* <DEDUP_REMOVED lines=13> */
.L_x_3013:
[----:B------:R-:W-:Y:S05]  /*4ec0*/  BSYNC.RECONVERGENT B1 ;  /* 0x0000000000017941 */ /* 0x000fea0003800200 */
.L_x_3012:
[----:B------:R-:W-:-:S04]  /*4ed0*/  FMUL.FTZ R22, R22, 1.1920928955078125e-07 ;  /* 0x3400000016167820 */ /* 0x000fc80000410000 */
[----:B------:R-:W-:-:S07]  /*4ee0*/  FMUL.FTZ R22, R5, R22 ;  /* 0x0000001605167220 */ /* 0x000fce0000410000 */
.L_x_3007:
[----:B------:R-:W-:Y:S05]  /*4ef0*/  BSYNC.RECONVERGENT B0 ;  /* 0x0000000000007941 */ /* 0x000fea0003800200 */
.L_x_3006:
        /* <DEDUP_REMOVED lines=28> */
.L_x_3016:
[----:B------:R-:W-:Y:S05]  /*50c0*/  BSYNC.RECONVERGENT B0 ;  /* 0x0000000000007941 */ /* 0x000fea0003800200 */
.L_x_3015:
        /* <DEDUP_REMOVED lines=22> */
.L_x_3022:
[----:B------:R-:W-:Y:S01]  /*5230*/  FSETP.GEU.FTZ.AND P1, PT, R24, -R3, PT ;  /* 0x800000031800720b */ /* 0x000fe20003f3e000 */
[----:B------:R-:W-:-:S12]  /*5240*/  FADD.FTZ R15, R15, -1 ;  /* 0xbf8000000f0f7421 */ /* 0x000fd80000010000 */
[----:B------:R-:W-:-:S07]  /*5250*/  @!P1 FADD.FTZ R15, R15, -1 ;  /* 0xbf8000000f0f9421 */ /* 0x000fce0000010000 */
.L_x_3021:
[----:B------:R-:W-:Y:S05]  /*5260*/  BSYNC.RECONVERGENT B1 ;  /* 0x0000000000017941 */ /* 0x000fea0003800200 */
.L_x_3020:
[----:B------:R-:W-:Y:S01]  /*5270*/  FFMA.FTZ R22, -R3, R15, R22 ;  /* 0x0000000f03167223 */ /* 0x000fe20000010116 */
[----:B------:R-:W-:Y:S06]  /*5280*/  BRA `(.L_x_3018) ;  /* 0x0000000000707947 */ /* 0x000fec0003800000 */
.L_x_3019:
        /* <DEDUP_REMOVED lines=12> */
.L_x_3025:
        /* <DEDUP_REMOVED lines=13> */
.L_x_3024:
[----:B------:R-:W-:Y:S05]  /*5420*/  BSYNC.RECONVERGENT B1 ;  /* 0x0000000000017941 */ /* 0x000fea0003800200 */
.L_x_3023:
[----:B------:R-:W-:-:S04]  /*5430*/  FMUL.FTZ R22, R22, 1.1920928955078125e-07 ;  /* 0x3400000016167820 */ /* 0x000fc80000410000 */
[----:B------:R-:W-:-:S07]  /*5440*/  FMUL.FTZ R22, R15, R22 ;  /* 0x000000160f167220 */ /* 0x000fce0000410000 */
.L_x_3018:
[----:B------:R-:W-:Y:S05]  /*5450*/  BSYNC.RECONVERGENT B0 ;  /* 0x0000000000007941 */ /* 0x000fea0003800200 */
.L_x_3017:
        /* <DEDUP_REMOVED lines=29> */
.L_x_3027:
[----:B------:R-:W-:Y:S05]  /*5630*/  BSYNC.RECONVERGENT B0 ;  /* 0x0000000000007941 */ /* 0x000fea0003800200 */
.L_x_3026:
        /* <DEDUP_REMOVED lines=22> */
.L_x_3033:
[----:B------:R-:W-:Y:S01]  /*57a0*/  FSETP.GEU.FTZ.AND P1, PT, R22, -R3, PT ;  /* 0x800000031600720b */ /* 0x000fe20003f3e000 */
[----:B------:R-:W-:-:S12]  /*57b0*/  FADD.FTZ R15, R15, -1 ;  /* 0xbf8000000f0f7421 */ /* 0x000fd80000010000 */
[----:B------:R-:W-:-:S07]  /*57c0*/  @!P1 FADD.FTZ R15, R15, -1 ;  /* 0xbf8000000f0f9421 */ /* 0x000fce0000010000 */
.L_x_3032:
[----:B------:R-:W-:Y:S05]  /*57d0*/  BSYNC.RECONVERGENT B1 ;  /* 0x0000000000017941 */ /* 0x000fea0003800200 */
.L_x_3031:
[----:B------:R-:W-:Y:S01]  /*57e0*/  FFMA.FTZ R20, -R3, R15, R20 ;  /* 0x0000000f03147223 */ /* 0x000fe20000010114 */
[----:B------:R-:W-:Y:S06]  /*57f0*/  BRA `(.L_x_3029) ;  /* 0x0000000000707947 */ /* 0x000fec0003800000 */
.L_x_3030:
        /* <DEDUP_REMOVED lines=12> */
.L_x_3036:
        /* <DEDUP_REMOVED lines=13> */
.L_x_3035:
[----:B------:R-:W-:Y:S05]  /*5990*/  BSYNC.RECONVERGENT B1 ;  /* 0x0000000000017941 */ /* 0x000fea0003800200 */
.L_x_3034:
[----:B------:R-:W-:-:S04]  /*59a0*/  FMUL.FTZ R20, R20, 1.1920928955078125e-07 ;  /* 0x3400000014147820 */ /* 0x000fc80000410000 */
[----:B------:R-:W-:-:S07]  /*59b0*/  FMUL.FTZ R20, R15, R20 ;  /* 0x000000140f147220 */ /* 0x000fce0000410000 */
.L_x_3029:
[----:B------:R-:W-:Y:S05]  /*59c0*/  BSYNC.RECONVERGENT B0 ;  /* 0x0000000000007941 */ /* 0x000fea0003800200 */
.L_x_3028:
        /* <DEDUP_REMOVED lines=28> */
.L_x_3038:
[----:B------:R-:W-:Y:S05]  /*5b90*/  BSYNC.RECONVERGENT B0 ;  /* 0x0000000000007941 */ /* 0x000fea0003800200 */
.L_x_3037:
        /* <DEDUP_REMOVED lines=22> */
.L_x_3044:
[----:B------:R-:W-:Y:S01]  /*5d00*/  FSETP.GEU.FTZ.AND P1, PT, R22, -R3, PT ;  /* 0x800000031600720b */ /* 0x000fe20003f3e000 */
[----:B------:R-:W-:-:S12]  /*5d10*/  FADD.FTZ R15, R15, -1 ;  /* 0xbf8000000f0f7421 */ /* 0x000fd80000010000 */
[----:B------:R-:W-:-:S07]  /*5d20*/  @!P1 FADD.FTZ R15, R15, -1 ;  /* 0xbf8000000f0f9421 */ /* 0x000fce0000010000 */
.L_x_3043:
[----:B------:R-:W-:Y:S05]  /*5d30*/  BSYNC.RECONVERGENT B1 ;  /* 0x0000000000017941 */ /* 0x000fea0003800200 */
.L_x_3042:
[----:B------:R-:W-:Y:S01]  /*5d40*/  FFMA.FTZ R20, -R3, R15, R20 ;  /* 0x0000000f03147223 */ /* 0x000fe20000010114 */
[----:B------:R-:W-:Y:S06]  /*5d50*/  BRA `(.L_x_3040) ;  /* 0x0000000000707947 */ /* 0x000fec0003800000 */
.L_x_3041:
        /* <DEDUP_REMOVED lines=12> */
.L_x_3047:
        /* <DEDUP_REMOVED lines=13> */
.L_x_3046:
[----:B------:R-:W-:Y:S05]  /*5ef0*/  BSYNC.RECONVERGENT B1 ;  /* 0x0000000000017941 */ /* 0x000fea0003800200 */
.L_x_3045:
[----:B------:R-:W-:-:S04]  /*5f00*/  FMUL.FTZ R20, R20, 1.1920928955078125e-07 ;  /* 0x3400000014147820 */ /* 0x000fc80000410000 */
[----:B------:R-:W-:-:S07]  /*5f10*/  FMUL.FTZ R20, R15, R20 ;  /* 0x000000140f147220 */ /* 0x000fce0000410000 */
.L_x_3040:
[----:B------:R-:W-:Y:S05]  /*5f20*/  BSYNC.RECONVERGENT B0 ;  /* 0x0000000000007941 */ /* 0x000fea0003800200 */
.L_x_3039:
        /* <DEDUP_REMOVED lines=29> */
.L_x_3049:
[----:B------:R-:W-:Y:S05]  /*6100*/  BSYNC.RECONVERGENT B0 ;  /* 0x0000000000007941 */ /* 0x000fea0003800200 */
.L_x_3048:
        /* <DEDUP_REMOVED lines=22> */
.L_x_3055:
[----:B------:R-:W-:Y:S01]  /*6270*/  FSETP.GEU.FTZ.AND P1, PT, R22, -R3, PT ;  /* 0x800000031600720b */ /* 0x000fe20003f3e000 */
[----:B------:R-:W-:-:S12]  /*6280*/  FADD.FTZ R7, R7, -1 ;  /* 0xbf80000007077421 */ /* 0x000fd80000010000 */
[----:B------:R-:W-:-:S07]  /*6290*/  @!P1 FADD.FTZ R7, R7, -1 ;  /* 0xbf80000007079421 */ /* 0x000fce0000010000 */
.L_x_3054:
[----:B------:R-:W-:Y:S05]  /*62a0*/  BSYNC.RECONVERGENT B1 ;  /* 0x0000000000017941 */ /* 0x000fea0003800200 */
.L_x_3053:
[----:B------:R-:W-:Y:S01]  /*62b0*/  FFMA.FTZ R20, -R3, R7, R20 ;  /* 0x0000000703147223 */ /* 0x000fe20000010114 */
[----:B------:R-:W-:Y:S06]  /*62c0*/  BRA `(.L_x_3051) ;  /* 0x0000000000707947 */ /* 0x000fec0003800000 */
.L_x_3052:
        /* <DEDUP_REMOVED lines=12> */
.L_x_3058:
        /* <DEDUP_REMOVED lines=13> */
.L_x_3057:
[----:B------:R-:W-:Y:S05]  /*6460*/  BSYNC.RECONVERGENT B1 ;  /* 0x0000000000017941 */ /* 0x000fea0003800200 */
.L_x_3056:
[----:B------:R-:W-:-:S04]  /*6470*/  FMUL.FTZ R20, R20, 1.1920928955078125e-07 ;  /* 0x3400000014147820 */ /* 0x000fc80000410000 */
[----:B------:R-:W-:-:S07]  /*6480*/  FMUL.FTZ R20, R7, R20 ;  /* 0x0000001407147220 */ /* 0x000fce0000410000 */
.L_x_3051:
[----:B------:R-:W-:Y:S05]  /*6490*/  BSYNC.RECONVERGENT B0 ;  /* 0x0000000000007941 */ /* 0x000fea0003800200 */
.L_x_3050:
        /* <DEDUP_REMOVED lines=28> */
.L_x_3060:
[----:B------:R-:W-:Y:S05]  /*6660*/  BSYNC.RECONVERGENT B0 ;  /* 0x0000000000007941 */ /* 0x000fea0003800200 */
.L_x_3059:
        /* <DEDUP_REMOVED lines=22> */
.L_x_3066:
[----:B------:R-:W-:Y:S01]  /*67d0*/  FSETP.GEU.FTZ.AND P1, PT, R8, -R3, PT ;  /* 0x800000030800720b */ /* 0x000fe20003f3e000 */
[----:B------:R-:W-:-:S12]  /*67e0*/  FADD.FTZ R4, R4, -1 ;  /* 0xbf80000004047421 */ /* 0x000fd80000010000 */
[----:B------:R-:W-:-:S07]  /*67f0*/  @!P1 FADD.FTZ R4, R4, -1 ;  /* 0xbf80000004049421 */ /* 0x000fce0000010000 */
.L_x_3065:
[----:B------:R-:W-:Y:S05]  /*6800*/  BSYNC.RECONVERGENT B1 ;  /* 0x0000000000017941 */ /* 0x000fea0003800200 */
.L_x_3064:
[----:B------:R-:W-:Y:S01]  /*6810*/  FFMA.FTZ R20, -R3, R4, R20 ;  /* 0x0000000403147223 */ /* 0x000fe20000010114 */
[----:B------:R-:W-:Y:S06]  /*6820*/  BRA `(.L_x_3062) ;  /* 0x0000000000707947 */ /* 0x000fec0003800000 */
.L_x_3063:
        /* <DEDUP_REMOVED lines=12> */
.L_x_3069:
        /* <DEDUP_REMOVED lines=13> */
.L_x_3068:
[----:B------:R-:W-:Y:S05]  /*69c0*/  BSYNC.RECONVERGENT B1 ;  /* 0x0000000000017941 */ /* 0x000fea0003800200 */
.L_x_3067:
[----:B------:R-:W-:-:S04]  /*69d0*/  FMUL.FTZ R20, R20, 1.1920928955078125e-07 ;  /* 0x3400000014147820 */ /* 0x000fc80000410000 */
[----:B------:R-:W-:-:S07]  /*69e0*/  FMUL.FTZ R20, R11, R20 ;  /* 0x000000140b147220 */ /* 0x000fce0000410000 */
.L_x_3062:
[----:B------:R-:W-:Y:S05]  /*69f0*/  BSYNC.RECONVERGENT B0 ;  /* 0x0000000000007941 */ /* 0x000fea0003800200 */
.L_x_3061:
        /* <DEDUP_REMOVED lines=27> */
.L_x_3070:
[----:B------:R-:W-:Y:S05]  /*6bb0*/  BSYNC.RECONVERGENT B0 ;  /* 0x0000000000007941 */ /* 0x000fea0003800200 */
.L_x_2983:
[----:B------:R-:W0:Y:S01]  /*6bc0*/  LDC.64 R8, c[0x0][0x388] ;  /* 0x0000e200ff087b82 */ /* 0x000e220000000a00 */
[----:B------:R-:W-:Y:S02]  /*6bd0*/  IMAD.MOV.U32 R7, RZ, RZ, R0 ;  /* 0x000000ffff077224 */ /* 0x000fe400078e0000 */
[----:B------:R-:W-:Y:S02]  /*6be0*/  IMAD.MOV.U32 R4, RZ, RZ, R18 ;  /* 0x000000ffff047224 */ /* 0x000fe400078e0012 */
[----:B0-----:R-:W-:-:S04]  /*6bf0*/  IMAD.WIDE.U32 R16, R16, 0x2, R8 ;  /* 0x0000000210107825 */ /* 0x001fc800078e0008 */
[----:B------:R-:W-:-:S05]  /*6c00*/  IMAD.WIDE.U32 R16, R2, 0x10, R16 ;  /* 0x0000001002107825 */ /* 0x000fca00078e0010 */
[----:B------:R-:W-:Y:S01]  /*6c10*/  STG.E.128 desc[UR4][R16.64], R4 ;  /* 0x0000000410007986 */ /* 0x000fe2000c101d04 */
[----:B------:R-:W-:Y:S05]  /*6c20*/  EXIT ;  /* 0x000000000000794d */ /* 0x000fea0003800000 */
.L_x_3071:
        /* <DEDUP_REMOVED lines=13> */
.L_x_37046:


//--------------------- .text._ZN2at6native18elementwise_kernelILi128ELi4EZNS0_15gpu_kernel_implINS0_13AUnaryFunctorIN3c108BFloat16ES5_S5_ZZZNS0_15binary_internal21div_floor_kernel_cudaERNS_18TensorIteratorBaseEENKUlvE1_clEvENKUlvE2_clEvEUlS5_S5_E_EEEEvS8_RKT_EUliE_EEviT1_ --------------------------
	.section	.text._ZN2at6native18elementwise_kernelILi128ELi4EZNS0_15gpu_kernel_implINS0_13AUnaryFunctorIN3c108BFloat16ES5_S5_ZZZNS0_15binary_internal21div_floor_kernel_cudaERNS_18TensorIteratorBaseEENKUlvE1_clEvENKUlvE2_clEvEUlS5_S5_E_EEEEvS8_RKT_EUliE_EEviT1_,"ax",@progbits
	.align	128
        .global         _ZN2at6native18elementwise_kernelILi128ELi4EZNS0_15gpu_kernel_implINS0_13AUnaryFunctorIN3c108BFloat16ES5_S5_ZZZNS0_15binary_internal21div_floor_kernel_cudaERNS_18TensorIteratorBaseEENKUlvE1_clEvENKUlvE2_clEvEUlS5_S5_E_EEEEvS8_RKT_EUliE_EEviT1_
        .type           _ZN2at6native18elementwise_kernelILi128ELi4EZNS0_15gpu_kernel_implINS0_13AUnaryFunctorIN3c108BFloat16ES5_S5_ZZZNS0_15binary_internal21div_floor_kernel_cudaERNS_18TensorIteratorBaseEENKUlvE1_clEvENKUlvE2_clEvEUlS5_S5_E_EEEEvS8_RKT_EUliE_EEviT1_,@function
        .size           _ZN2at6native18elementwise_kernelILi128ELi4EZNS0_15gpu_kernel_implINS0_13AUnaryFunctorIN3c108BFloat16ES5_S5_ZZZNS0_15binary_internal21div_floor_kernel_cudaERNS_18TensorIteratorBaseEENKUlvE1_clEvENKUlvE2_clEvEUlS5_S5_E_EEEEvS8_RKT_EUliE_EEviT1_,(.L_x_37047 - _ZN2at6native18elementwise_kernelILi128ELi4EZNS0_15gpu_kernel_implINS0_13AUnaryFunctorIN3c108BFloat16ES5_S5_ZZZNS0_15binary_internal21div_floor_kernel_cudaERNS_18TensorIteratorBaseEENKUlvE1_clEvENKUlvE2_clEvEUlS5_S5_E_EEEEvS8_RKT_EUliE_EEviT1_)
        .other          _ZN2at6native18elementwise_kernelILi128ELi4EZNS0_15gpu_kernel_implINS0_13AUnaryFunctorIN3c108BFloat16ES5_S5_ZZZNS0_15binary_internal21div_floor_kernel_cudaERNS_18TensorIteratorBaseEENKUlvE1_clEvENKUlvE2_clEvEUlS5_S5_E_EEEEvS8_RKT_EUliE_EEviT1_,@"STO_CUDA_ENTRY STV_DEFAULT"
_ZN2at6native18elementwise_kernelILi128ELi4EZNS0_15gpu_kernel_implINS0_13AUnaryFunctorIN3c108BFloat16ES5_S5_ZZZNS0_15binary_internal21div_floor_kernel_cudaERNS_18TensorIteratorBaseEENKUlvE1_clEvENKUlvE2_clEvEUlS5_S5_E_EEEEvS8_RKT_EUliE_EEviT1_:
.text._ZN2at6native18elementwise_kernelILi128ELi4EZNS0_15gpu_kernel_implINS0_13AUnaryFunctorIN3c108BFloat16ES5_S5_ZZZNS0_15binary_internal21div_floor_kernel_cudaERNS_18TensorIteratorBaseEENKUlvE1_clEvENKUlvE2_clEvEUlS5_S5_E_EEEEvS8_RKT_EUliE_EEviT1_:
        /* <DEDUP_REMOVED lines=28> */
[----:B------:R-:W-:-:S04]  /*01c0*/  SHF.R.U32.HI R3, RZ, UR5, R2 ;  /* 0x00000005ff037c19 */ /* 0x000fc80008011602 */
[----:B------:R-:W-:-:S05]  /*01d0*/  IADD3 R0, PT, PT, -R3, RZ, RZ ;  /* 0x000000ff03007210 */ /* 0x000fca0007ffe1ff */
[----:B--2---:R-:W-:-:S04]  /*01e0*/  IMAD R0, R0, UR6, R17 ;  /* 0x0000000600007c24 */ /* 0x004fc8000f8e0211 */
        /* <DEDUP_REMOVED lines=284> */
[----:B------:R-:W-:-:S04]  /*13b0*/  SHF.R.U32.HI R2, RZ, UR5, R2 ;  /* 0x00000005ff027c19 */ /* 0x000fc80008011602 */
[----:B------:R-:W-:-:S05]  /*13c0*/  IADD3 R3, PT, PT, -R2, RZ, RZ ;  /* 0x000000ff02037210 */ /* 0x000fca0007ffe1ff */
[----:B--2---:R-:W-:-:S04]  /*13d0*/  IMAD R5, R3, UR6, R5 ;  /* 0x0000000603057c24 */ /* 0x004fc8000f8e0205 */
[C---:B---3--:R-:W-:Y:S02]  /*13e0*/  IMAD R16, R5.reuse, UR8, R16 ;  /* 0x0000000805107c24 */ /* 0x048fe4000f8e0210 */
[----:B------:R-:W-:-:S07]  /*13f0*/  IMAD R0, R5, UR9, R0 ;  /* 0x0000000905007c24 */ /* 0x000fce000f8e0200 */
.L_x_3074:
        /* <DEDUP_REMOVED lines=18> */
.L_x_3078:
[----:B------:R-:W2:Y:S02]  /*1520*/  LDG.E.U8 R2, desc[UR36][R2.64] ;  /* 0x0000002402027981 */ /* 0x000ea4000c1e1100 */
[----:B--2---:R-:W-:-:S04]  /*1530*/  I2FP.F32.U32 R0, R2 ;  /* 0x0000000200007245 */ /* 0x004fc80000201000 */
[----:B------:R-:W-:Y:S01]  /*1540*/  F2FP.BF16.F32.PACK_AB R0, RZ, R0 ;  /* 0x00000000ff00723e */ /* 0x000fe200000010ff */
[----:B------:R-:W-:Y:S06]  /*1550*/  BRA `(.L_x_3080) ;  /* 0x0000000c00847947 */ /* 0x000fec0003800000 */
.L_x_3077:
        /* <DEDUP_REMOVED lines=10> */
.L_x_3082:
[----:B------:R-:W2:Y:S02]  /*1600*/  LDG.E R2, desc[UR36][R2.64] ;  /* 0x0000002402027981 */ /* 0x000ea4000c1e1900 */
[----:B--2---:R-:W-:-:S04]  /*1610*/  I2FP.F32.S32 R0, R2 ;  /* 0x0000000200007245 */ /* 0x004fc80000201400 */
[----:B------:R-:W-:Y:S01]  /*1620*/  F2FP.BF16.F32.PACK_AB R0, RZ, R0 ;  /* 0x00000000ff00723e */ /* 0x000fe200000010ff */
[----:B------:R-:W-:Y:S06]  /*1630*/  BRA `(.L_x_3080) ;  /* 0x0000000c004c7947 */ /* 0x000fec0003800000 */
.L_x_3081:
[----:B------:R-:W2:Y:S02]  /*1640*/  LDG.E.U16 R2, desc[UR36][R2.64] ;  /* 0x0000002402027981 */ /* 0x000ea4000c1e1500 */
[----:B--2---:R-:W0:Y:S02]  /*1650*/  I2F.S16 R0, R2 ;  /* 0x0000000200007306 */ /* 0x004e240000101400 */
[----:B0-----:R-:W-:Y:S01]  /*1660*/  F2FP.BF16.F32.PACK_AB R0, RZ, R0 ;  /* 0x00000000ff00723e */ /* 0x001fe200000010ff */
[----:B------:R-:W-:Y:S06]  /*1670*/  BRA `(.L_x_3080) ;  /* 0x0000000c003c7947 */ /* 0x000fec0003800000 */
.L_x_3076:
        /* <DEDUP_REMOVED lines=9> */
.L_x_3084:
[----:B------:R-:W2:Y:S02]  /*1710*/  LDG.E.U16 R0, desc[UR36][R2.64] ;  /* 0x0000002402007981 */ /* 0x000ea4000c1e1500 */
[----:B--2---:R-:W-:-:S05]  /*1720*/  HADD2.F32 R0, -RZ, R0.H0_H0 ;  /* 0x20000000ff007230 */ /* 0x004fca0000004100 */
[----:B------:R-:W-:Y:S01]  /*1730*/  F2FP.BF16.F32.PACK_AB R0, RZ, R0 ;  /* 0x00000000ff00723e */ /* 0x000fe200000010ff */
[----:B------:R-:W-:Y:S06]  /*1740*/  BRA `(.L_x_3080) ;  /* 0x0000000c00087947 */ /* 0x000fec0003800000 */
.L_x_3083:
        /* <DEDUP_REMOVED lines=9> */
.L_x_3086:
[----:B------:R-:W2:Y:S02]  /*17e0*/  LDG.E.U16 R2, desc[UR36][R2.64] ;  /* 0x0000002402027981 */ /* 0x000ea4000c1e1500 */
[----:B--2---:R-:W-:-:S05]  /*17f0*/  HADD2.F32 R0, -RZ, R2.H0_H0 ;  /* 0x20000002ff007230 */ /* 0x004fca0000004100 */
[----:B------:R-:W-:Y:S01]  /*1800*/  F2FP.BF16.F32.PACK_AB R0, RZ, R0 ;  /* 0x00000000ff00723e */ /* 0x000fe200000010ff */
[----:B------:R-:W-:Y:S06]  /*1810*/  BRA `(.L_x_3080) ;  /* 0x0000000800d47947 */ /* 0x000fec0003800000 */
.L_x_3085:
        /* <DEDUP_REMOVED lines=8> */
.L_x_3075:
        /* <DEDUP_REMOVED lines=13> */
.L_x_3089:
        /* <DEDUP_REMOVED lines=8> */
.L_x_3088:
        /* <DEDUP_REMOVED lines=27> */
.L_x_3091:
        /* <DEDUP_REMOVED lines=13> */
.L_x_3090:
[----:B------:R0:W5:Y:S01]  /*1c70*/  LDG.E.U16 R0, desc[UR36][R2.64] ;  /* 0x0000002402007981 */ /* 0x000162000c1e1500 */
[----:B------:R-:W-:Y:S05]  /*1c80*/  BRA `(.L_x_3080) ;  /* 0x0000000400b87947 */ /* 0x000fea0003800000 */
.L_x_3087:
        /* <DEDUP_REMOVED lines=12> */
.L_x_3094:
        /* <DEDUP_REMOVED lines=21> */
.L_x_3098:
[----:B------:R-:W-:Y:S05]  /*1ea0*/  BSYNC.RECONVERGENT B1 ;  /* 0x0000000000017941 */ /* 0x000fea0003800200 */
.L_x_3097:
[----:B------:R-:W-:Y:S01]  /*1eb0*/  IMAD.SHL.U32 R0, R0, 0x100000, RZ ;  /* 0x0010000000007824 */ /* 0x000fe200078e00ff */
[----:B------:R-:W-:-:S04]  /*1ec0*/  LEA R2, R2, 0x3b800000, 0x17 ;  /* 0x3b80000002027811 */ /* 0x000fc800078eb8ff */
[----:B------:R-:W-:-:S07]  /*1ed0*/  LOP3.LUT R0, R2, R0, R7, 0xfe, !PT ;  /* 0x0000000002007212 */ /* 0x000fce00078efe07 */
.L_x_3096:
[----:B------:R-:W-:Y:S05]  /*1ee0*/  BSYNC.RECONVERGENT B0 ;  /* 0x0000000000007941 */ /* 0x000fea0003800200 */
.L_x_3095:
[----:B------:R-:W-:Y:S01]  /*1ef0*/  F2FP.BF16.F32.PACK_AB R0, RZ, R0 ;  /* 0x00000000ff00723e */ /* 0x000fe200000010ff */
[----:B------:R-:W-:Y:S06]  /*1f00*/  BRA `(.L_x_3080) ;  /* 0x0000000400187947 */ /* 0x000fec0003800000 */
.L_x_3093:
        /* <DEDUP_REMOVED lines=21> */
.L_x_3102:
[----:B------:R-:W-:Y:S05]  /*2060*/  BSYNC.RECONVERGENT B1 ;  /* 0x0000000000017941 */ /* 0x000fea0003800200 */
.L_x_3101:
[----:B------:R-:W-:Y:S02]  /*2070*/  SHF.L.U32 R0, R0, 0x15, RZ ;  /* 0x0000001500007819 */ /* 0x000fe400000006ff */
[----:B------:R-:W-:-:S04]  /*2080*/  LEA R2, R2, 0x37800000, 0x17 ;  /* 0x3780000002027811 */ /* 0x000fc800078eb8ff */
[----:B------:R-:W-:-:S07]  /*2090*/  LOP3.LUT R0, R2, R0, R7, 0xfe, !PT ;  /* 0x0000000002007212 */ /* 0x000fce00078efe07 */
.L_x_3100:
[----:B------:R-:W-:Y:S05]  /*20a0*/  BSYNC.RECONVERGENT B0 ;  /* 0x0000000000007941 */ /* 0x000fea0003800200 */
.L_x_3099:
[----:B------:R-:W-:Y:S01]  /*20b0*/  F2FP.BF16.F32.PACK_AB R0, RZ, R0 ;  /* 0x00000000ff00723e */ /* 0x000fe200000010ff */
[----:B------:R-:W-:Y:S06]  /*20c0*/  BRA `(.L_x_3080) ;  /* 0x0000000000a87947 */ /* 0x000fec0003800000 */
.L_x_3092:
[----:B------:R-:W-:-:S09]  /*20d0*/  UISETP.NE.AND UP0, UPT, UR4, 0x1c, UPT ;  /* 0x0000001c0400788c */ /* 0x000fd2000bf05270 */
[----:B------:R-:W-:Y:S05]  /*20e0*/  BRA.U !UP0, `(.L_x_3103) ;  /* 0x0000000108947547 */ /* 0x000fea000b800000 */
[----:B------:R-:W-:-:S09]  /*20f0*/  UISETP.NE.AND UP0, UPT, UR4, 0x1d, UPT ;  /* 0x0000001d0400788c */ /* 0x000fd2000bf05270 */
[----:B------:R-:W-:Y:S05]  /*2100*/  BRA.U !UP0, `(.L_x_3104) ;  /* 0x00000001087c7547 */ /* 0x000fea000b800000 */
[----:B------:R-:W-:-:S09]  /*2110*/  UISETP.NE.AND UP0, UPT, UR4, 0x2c, UPT ;  /* 0x0000002c0400788c */ /* 0x000fd2000bf05270 */
[----:B------:R-:W-:Y:S05]  /*2120*/  BRA.U !UP0, `(.L_x_3105) ;  /* 0x0000000108487547 */ /* 0x000fea000b800000 */
.L_x_3079:
        /* <DEDUP_REMOVED lines=16> */
.L_x_3106:
[----:B------:R-:W-:Y:S01]  /*2230*/  PRMT R0, RZ, 0x7610, R0 ;  /* 0x00007610ff007816 */ /* 0x000fe20000000000 */
[----:B------:R-:W-:Y:S06]  /*2240*/  BRA `(.L_x_3080) ;  /* 0x0000000000487947 */ /* 0x000fec0003800000 */
.L_x_3105:
        /* <DEDUP_REMOVED lines=8> */
.L_x_3108:
[----:B------:R-:W-:Y:S05]  /*22d0*/  BSYNC.RECONVERGENT B0 ;  /* 0x0000000000007941 */ /* 0x000fea0003800200 */
.L_x_3107:
[----:B------:R-:W-:Y:S01]  /*22e0*/  F2FP.BF16.F32.PACK_AB R0, RZ, R0 ;  /* 0x00000000ff00723e */ /* 0x000fe200000010ff */
[----:B------:R-:W-:Y:S06]  /*22f0*/  BRA `(.L_x_3080) ;  /* 0x00000000001c7947 */ /* 0x000fec0003800000 */
.L_x_3104:
[----:B------:R-:W2:Y:S02]  /*2300*/  LDG.E.64 R2, desc[UR36][R2.64] ;  /* 0x0000002402027981 */ /* 0x000ea4000c1e1b00 */
[----:B--2---:R-:W0:Y:S02]  /*2310*/  I2F.U64 R0, R2 ;  /* 0x0000000200007312 */ /* 0x004e240000301000 */
[----:B0-----:R-:W-:Y:S01]  /*2320*/  F2FP.BF16.F32.PACK_AB R0, RZ, R0 ;  /* 0x00000000ff00723e */ /* 0x001fe200000010ff */
[----:B------:R-:W-:Y:S06]  /*2330*/  BRA `(.L_x_3080) ;  /* 0x00000000000c7947 */ /* 0x000fec0003800000 */
.L_x_3103:
[----:B------:R-:W2:Y:S02]  /*2340*/  LDG.E R2, desc[UR36][R2.64] ;  /* 0x0000002402027981 */ /* 0x000ea4000c1e1900 */
[----:B--2---:R-:W-:-:S04]  /*2350*/  I2FP.F32.U32 R0, R2 ;  /* 0x0000000200007245 */ /* 0x004fc80000201000 */
[----:B------:R-:W-:-:S07]  /*2360*/  F2FP.BF16.F32.PACK_AB R0, RZ, R0 ;  /* 0x00000000ff00723e */ /* 0x000fce00000010ff */
.L_x_3080:
[----:B-----5:R-:W-:Y:S01]  /*2370*/  IMAD.U32 R0, R0, 0x10000, RZ ;  /* 0x0001000000007824 */ /* 0x020fe200078e00ff */
[----:B------:R-:W-:Y:S04]  /*2380*/  BSSY.RECONVERGENT B1, `(.L_x_3109) ;  /* 0x0000069000017945 */ /* 0x000fe80003800200 */
[----:B------:R-:W-:-:S13]  /*2390*/  FSETP.NEU.FTZ.AND P0, PT, R0, RZ, PT ;  /* 0x000000ff0000720b */ /* 0x000fda0003f1d000 */
[----:B0-----:R-:W0:Y:S01]  /*23a0*/  @!P0 MUFU.RCP R3, R0 ;  /* 0x0000000000038308 */ /* 0x001e220000001000 */
[----:B------:R-:W-:-:S04]  /*23b0*/  @!P0 IMAD.U32 R2, R18, 0x10000, RZ ;  /* 0x0001000012028824 */ /* 0x000fc800078e00ff */
        /* <DEDUP_REMOVED lines=35> */
.L_x_3115:
[----:B------:R-:W-:Y:S05]  /*25f0*/  BSYNC.RECONVERGENT B2 ;  /* 0x0000000000027941 */ /* 0x000fea0003800200 */
.L_x_3114:
[----:B------:R-:W-:Y:S01]  /*2600*/  FFMA.FTZ R2, -R9, R7, R2 ;  /* 0x0000000709027223 */ /* 0x000fe20000010102 */
[----:B------:R-:W-:Y:S06]  /*2610*/  BRA `(.L_x_3112) ;  /* 0x0000000000807947 */ /* 0x000fec0003800000 */
.L_x_3113:
        /* <DEDUP_REMOVED lines=16> */
.L_x_3118:
        /* <DEDUP_REMOVED lines=13> */
.L_x_3117:
[----:B------:R-:W-:Y:S05]  /*27f0*/  BSYNC.RECONVERGENT B2 ;  /* 0x0000000000027941 */ /* 0x000fea0003800200 */
.L_x_3116:
[----:B------:R-:W-:-:S04]  /*2800*/  FMUL.FTZ R5, R2, 1.1920928955078125e-07 ;  /* 0x3400000002057820 */ /* 0x000fc80000410000 */
[----:B------:R-:W-:-:S07]  /*2810*/  FMUL.FTZ R2, R8, R5 ;  /* 0x0000000508027220 */ /* 0x000fce0000410000 */
.L_x_3112:
[----:B------:R-:W-:Y:S05]  /*2820*/  BSYNC.RECONVERGENT B0 ;  /* 0x0000000000007941 */ /* 0x000fea0003800200 */
.L_x_3111:
        /* <DEDUP_REMOVED lines=24> */
.L_x_3119:
[----:B------:R-:W-:-:S04]  /*29b0*/  FMUL.FTZ R3, R3, R4 ;  /* 0x0000000403037220 */ /* 0x000fc80000410000 */
[----:B------:R-:W1:Y:S02]  /*29c0*/  F2F.BF16.F32 R0, R3 ;  /* 0x0000000300007304 */ /* 0x000e640000202000 */
[----:B-1----:R-:W-:-:S05]  /*29d0*/  IMAD.U32 R0, R0, 0x10000, RZ ;  /* 0x0001000000007824 */ /* 0x002fca00078e00ff */
[----:B------:R-:W-:-:S04]  /*29e0*/  LOP3.LUT R0, RZ, 0x80000000, R0, 0xb8, !PT ;  /* 0x80000000ff007812 */ /* 0x000fc800078eb800 */
[----:B------:R-:W-:-:S04]  /*29f0*/  F2FP.BF16.F32.PACK_AB R0, RZ, R0 ;  /* 0x00000000ff00723e */ /* 0x000fc800000010ff */
[----:B------:R-:W-:-:S07]  /*2a00*/  PRMT R5, R0, 0x7610, R5 ;  /* 0x0000761000057816 */ /* 0x000fce0000000005 */
.L_x_3110:
[----:B------:R-:W-:Y:S05]  /*2a10*/  BSYNC.RECONVERGENT B1 ;  /* 0x0000000000017941 */ /* 0x000fea0003800200 */
.L_x_3109:
[----:B------:R-:W1:Y:S01]  /*2a20*/  LDCU.64 UR6, c[0x0][0x580] ;  /* 0x0000b000ff0677ac */ /* 0x000e620008000a00 */
[----:B------:R-:W-:-:S04]  /*2a30*/  UPRMT UR4, UR41, 0x9910, URZ ;  /* 0x0000991029047896 */ /* 0x000fc800080000ff */
[----:B------:R-:W-:Y:S01]  /*2a40*/  UISETP.GT.AND UP0, UPT, UR4, 0x9, UPT ;  /* 0x000000090400788c */ /* 0x000fe2000bf04270 */
[----:B-1----:R-:W-:-:S04]  /*2a50*/  IADD3 R2, P0, PT, R16, UR6, RZ ;  /* 0x0000000610027c10 */ /* 0x002fc8000ff1e0ff */
        /* <DEDUP_REMOVED lines=14> */
.L_x_3123:
[----:B------:R-:W-:-:S06]  /*2b40*/  IMAD.U32 R5, R5, 0x10000, RZ ;  /* 0x0001000005057824 */ /* 0x000fcc00078e00ff */
[----:B------:R-:W1:Y:S02]  /*2b50*/  F2I.S64.TRUNC R4, R5 ;  /* 0x0000000500047311 */ /* 0x000e64000020d900 */
[----:B-1----:R1:W-:Y:S01]  /*2b60*/  STG.E.U8 desc[UR36][R2.64], R4 ;  /* 0x0000000402007986 */ /* 0x0023e2000c101124 */
[----:B------:R-:W-:Y:S05]  /*2b70*/  BRA `(.L_x_3125) ;  /* 0x0000000c00707947 */ /* 0x000fea0003800000 */
.L_x_3122:
        /* <DEDUP_REMOVED lines=10> */
.L_x_3127:
[----:B------:R-:W-:-:S06]  /*2c20*/  SHF.L.U32 R5, R5, 0x10, RZ ;  /* 0x0000001005057819 */ /* 0x000fcc00000006ff */
[----:B------:R-:W1:Y:S02]  /*2c30*/  F2I.FTZ.TRUNC.NTZ R5, R5 ;  /* 0x0000000500057305 */ /* 0x000e64000021f100 */
[----:B-1----:R1:W-:Y:S01]  /*2c40*/  STG.E desc[UR36][R2.64], R5 ;  /* 0x0000000502007986 */ /* 0x0023e2000c101924 */
[----:B------:R-:W-:Y:S05]  /*2c50*/  BRA `(.L_x_3125) ;  /* 0x0000000c00387947 */ /* 0x000fea0003800000 */
.L_x_3126:
[----:B------:R-:W-:-:S06]  /*2c60*/  IMAD.U32 R5, R5, 0x10000, RZ ;  /* 0x0001000005057824 */ /* 0x000fcc00078e00ff */
[----:B------:R-:W1:Y:S02]  /*2c70*/  F2I.FTZ.TRUNC.NTZ R5, R5 ;  /* 0x0000000500057305 */ /* 0x000e64000021f100 */
[----:B-1----:R1:W-:Y:S01]  /*2c80*/  STG.E.U16 desc[UR36][R2.64], R5 ;  /* 0x0000000502007986 */ /* 0x0023e2000c101524 */
[----:B------:R-:W-:Y:S05]  /*2c90*/  BRA `(.L_x_3125) ;  /* 0x0000000c00287947 */ /* 0x000fea0003800000 */
.L_x_3121:
        /* <DEDUP_REMOVED lines=9> */
.L_x_3129:
[----:B------:R-:W-:-:S05]  /*2d30*/  IMAD.U32 R0, R5, 0x10000, RZ ;  /* 0x0001000005007824 */ /* 0x000fca00078e00ff */
[----:B------:R-:W-:-:S05]  /*2d40*/  F2FP.F16.F32.PACK_AB R0, RZ, R0 ;  /* 0x00000000ff00723e */ /* 0x000fca00000000ff */
[----:B------:R1:W-:Y:S01]  /*2d50*/  STG.E.U16 desc[UR36][R2.64], R0 ;  /* 0x0000000002007986 */ /* 0x0003e2000c101524 */
[----:B------:R-:W-:Y:S05]  /*2d60*/  BRA `(.L_x_3125) ;  /* 0x0000000800f47947 */ /* 0x000fea0003800000 */
.L_x_3128:
        /* <DEDUP_REMOVED lines=8> */
[----:B------:R1:W-:Y:S01]  /*2df0*/  STG.E.64 desc[UR36][R2.64], R4 ;  /* 0x0000000402007986 */ /* 0x0003e2000c101b24 */
[----:B------:R-:W-:Y:S05]  /*2e00*/  BRA `(.L_x_3125) ;  /* 0x0000000800cc7947 */ /* 0x000fea0003800000 */
.L_x_3131:
[----:B------:R-:W-:-:S05]  /*2e10*/  IMAD.U32 R5, R5, 0x10000, RZ ;  /* 0x0001000005057824 */ /* 0x000fca00078e00ff */
[----:B------:R-:W-:-:S04]  /*2e20*/  F2FP.F16.F32.PACK_AB R5, RZ, R5 ;  /* 0x00000005ff05723e */ /* 0x000fc800000000ff */
[----:B------:R-:W-:-:S05]  /*2e30*/  PRMT R5, R5, 0x5410, RZ ;  /* 0x0000541005057816 */ /* 0x000fca00000000ff */
[----:B------:R1:W-:Y:S01]  /*2e40*/  STG.E desc[UR36][R2.64], R5 ;  /* 0x0000000502007986 */ /* 0x0003e2000c101924 */
[----:B------:R-:W-:Y:S05]  /*2e50*/  BRA `(.L_x_3125) ;  /* 0x0000000800b87947 */ /* 0x000fea0003800000 */
.L_x_3130:
[----:B------:R-:W-:-:S04]  /*2e60*/  IMAD.U32 R4, R5, 0x10000, RZ ;  /* 0x0001000005047824 */ /* 0x000fc800078e00ff */
[----:B------:R-:W-:-:S06]  /*2e70*/  FMUL.FTZ R4, R4, 1 ;  /* 0x3f80000004047820 */ /* 0x000fcc0000410000 */
[----:B------:R-:W1:Y:S02]  /*2e80*/  F2F.F64.F32 R4, R4 ;  /* 0x0000000400047310 */ /* 0x000e640000201800 */
[----:B-1----:R1:W-:Y:S01]  /*2e90*/  STG.E.64 desc[UR36][R2.64], R4 ;  /* 0x0000000402007986 */ /* 0x0023e2000c101b24 */
[----:B------:R-:W-:Y:S05]  /*2ea0*/  BRA `(.L_x_3125) ;  /* 0x0000000800a47947 */ /* 0x000fea0003800000 */
.L_x_3120:
        /* <DEDUP_REMOVED lines=13> */
.L_x_3134:
[----:B------:R-:W-:Y:S01]  /*2f80*/  IMAD.U32 R5, R5, 0x10000, RZ ;  /* 0x0001000005057824 */ /* 0x000fe200078e00ff */
[----:B------:R-:W-:-:S03]  /*2f90*/  CS2R R6, SRZ ;  /* 0x0000000000067805 */ /* 0x000fc6000001ff00 */
[----:B------:R-:W-:-:S06]  /*2fa0*/  FMUL.FTZ R5, R5, 1 ;  /* 0x3f80000005057820 */ /* 0x000fcc0000410000 */
[----:B------:R-:W1:Y:S02]  /*2fb0*/  F2F.F64.F32 R4, R5 ;  /* 0x0000000500047310 */ /* 0x000e640000201800 */
[----:B-1----:R1:W-:Y:S01]  /*2fc0*/  STG.E.128 desc[UR36][R2.64], R4 ;  /* 0x0000000402007986 */ /* 0x0023e2000c101d24 */
[----:B------:R-:W-:Y:S05]  /*2fd0*/  BRA `(.L_x_3125) ;  /* 0x0000000800587947 */ /* 0x000fea0003800000 */
.L_x_3133:
        /* <DEDUP_REMOVED lines=19> */
.L_x_3138:
[----:B------:R-:W-:Y:S05]  /*3110*/  BSYNC.RECONVERGENT B0 ;  /* 0x0000000000007941 */ /* 0x000fea0003800200 */
.L_x_3137:
[----:B------:R-:W-:-:S05]  /*3120*/  LOP3.LUT R5, R0, 0x80, R5, 0xf8, !PT ;  /* 0x0000008000057812 */ /* 0x000fca00078ef805 */
[----:B------:R1:W-:Y:S01]  /*3130*/  STG.E.U8 desc[UR36][R2.64], R5 ;  /* 0x0000000502007986 */ /* 0x0003e2000c101124 */
[----:B------:R-:W-:Y:S05]  /*3140*/  BRA `(.L_x_3125) ;  /* 0x0000000400fc7947 */ /* 0x000fea0003800000 */
.L_x_3136:
[----:B------:R-:W-:Y:S01]  /*3150*/  SHF.L.U32 R7, R5, 0x10, RZ ;  /* 0x0000001005077819 */ /* 0x000fe200000006ff */
[----:B------:R-:W-:Y:S03]  /*3160*/  BSSY.RECONVERGENT B0, `(.L_x_3139) ;  /* 0x000000e000007945 */ /* 0x000fe60003800200 */
        /* <DEDUP_REMOVED lines=13> */
.L_x_3140:
[----:B------:R-:W-:Y:S05]  /*3240*/  BSYNC.RECONVERGENT B0 ;  /* 0x0000000000007941 */ /* 0x000fea0003800200 */
.L_x_3139:
[----:B------:R-:W-:-:S05]  /*3250*/  LOP3.LUT R5, R0, 0x80, R5, 0xf8, !PT ;  /* 0x0000008000057812 */ /* 0x000fca00078ef805 */
[----:B------:R1:W-:Y:S01]  /*3260*/  STG.E.U8 desc[UR36][R2.64], R5 ;  /* 0x0000000502007986 */ /* 0x0003e2000c101124 */
[----:B------:R-:W-:Y:S05]  /*3270*/  BRA `(.L_x_3125) ;  /* 0x0000000400b07947 */ /* 0x000fea0003800000 */
.L_x_3135:
[----:B------:R1:W-:Y:S01]  /*3280*/  STG.E.U16 desc[UR36][R2.64], R5 ;  /* 0x0000000502007986 */ /* 0x0003e2000c101524 */
[----:B------:R-:W-:Y:S05]  /*3290*/  BRA `(.L_x_3125) ;  /* 0x0000000400a87947 */ /* 0x000fea0003800000 */
.L_x_3132:
        /* <DEDUP_REMOVED lines=12> */
.L_x_3143:
[----:B------:R-:W-:Y:S01]  /*3360*/  IMAD.U32 R5, R5, 0x10000, RZ ;  /* 0x0001000005057824 */ /* 0x000fe200078e00ff */
[----:B------:R-:W-:Y:S01]  /*3370*/  BSSY.RECONVERGENT B0, `(.L_x_3144) ;  /* 0x0000014000007945 */ /* 0x000fe20003800200 */
[----:B------:R-:W-:-:S03]  /*3380*/  HFMA2 R0, -RZ, RZ, 0, 7.62939453125e-06 ;  /* 0x00000080ff007431 */ /* 0x000fc600000001ff */
        /* <DEDUP_REMOVED lines=10> */
.L_x_3146:
[----:B------:R-:W-:-:S04]  /*3430*/  SHF.R.U32.HI R0, RZ, 0x14, R5 ;  /* 0x00000014ff007819 */ /* 0x000fc80000011605 */
[----:B------:R-:W-:-:S04]  /*3440*/  LOP3.LUT R0, R0, 0x1, RZ, 0xc0, !PT ;  /* 0x0000000100007812 */ /* 0x000fc800078ec0ff */
[----:B------:R-:W-:-:S04]  /*3450*/  IADD3 R0, PT, PT, R5, 0x487ffff, R0 ;  /* 0x0487ffff05007810 */ /* 0x000fc80007ffe000 */
[----:B------:R-:W-:-:S04]  /*3460*/  SHF.R.U32.HI R0, RZ, 0x14, R0 ;  /* 0x00000014ff007819 */ /* 0x000fc80000011600 */
[----:B------:R-:W-:-:S07]  /*3470*/  LOP3.LUT R4, R0, 0xff, RZ, 0xc0, !PT ;  /* 0x000000ff00047812 */ /* 0x000fce00078ec0ff */
.L_x_3147:
[----:B------:R-:W-:-:S04]  /*3480*/  SHF.R.U32.HI R5, RZ, 0x18, R5 ;  /* 0x00000018ff057819 */ /* 0x000fc80000011605 */
[----:B------:R-:W-:-:S04]  /*3490*/  LOP3.LUT R4, R4, 0x80, R5, 0xf8, !PT ;  /* 0x0000008004047812 */ /* 0x000fc800078ef805 */
[----:B------:R-:W-:-:S07]  /*34a0*/  PRMT R0, R4, 0x7610, R0 ;  /* 0x0000761004007816 */ /* 0x000fce0000000000 */
.L_x_3145:
[----:B------:R-:W-:Y:S05]  /*34b0*/  BSYNC.RECONVERGENT B0 ;  /* 0x0000000000007941 */ /* 0x000fea0003800200 */
.L_x_3144:
[----:B------:R1:W-:Y:S01]  /*34c0*/  STG.E.U8 desc[UR36][R2.64], R0 ;  /* 0x0000000002007986 */ /* 0x0003e2000c101124 */
[----:B------:R-:W-:Y:S05]  /*34d0*/  BRA `(.L_x_3125) ;  /* 0x0000000400187947 */ /* 0x000fea0003800000 */
.L_x_3142:
        /* <DEDUP_REMOVED lines=13> */
.L_x_3150:
[----:B------:R-:W-:-:S04]  /*35b0*/  SHF.R.U32.HI R0, RZ, 0x15, R5 ;  /* 0x00000015ff007819 */ /* 0x000fc80000011605 */
[----:B------:R-:W-:-:S04]  /*35c0*/  LOP3.LUT R0, R0, 0x1, RZ, 0xc0, !PT ;  /* 0x0000000100007812 */ /* 0x000fc800078ec0ff */
[----:B------:R-:W-:-:S04]  /*35d0*/  IADD3 R0, PT, PT, R5, 0x88fffff, R0 ;  /* 0x088fffff05007810 */ /* 0x000fc80007ffe000 */
[----:B------:R-:W-:-:S04]  /*35e0*/  SHF.R.U32.HI R0, RZ, 0x15, R0 ;  /* 0x00000015ff007819 */ /* 0x000fc80000011600 */
[----:B------:R-:W-:-:S07]  /*35f0*/  LOP3.LUT R4, R0, 0xff, RZ, 0xc0, !PT ;  /* 0x000000ff00047812 */ /* 0x000fce00078ec0ff */
.L_x_3151:
[----:B------:R-:W-:-:S04]  /*3600*/  SHF.R.U32.HI R5, RZ, 0x18, R5 ;  /* 0x00000018ff057819 */ /* 0x000fc80000011605 */
[----:B------:R-:W-:-:S04]  /*3610*/  LOP3.LUT R4, R4, 0x80, R5, 0xf8, !PT ;  /* 0x0000008004047812 */ /* 0x000fc800078ef805 */
[----:B------:R-:W-:-:S07]  /*3620*/  PRMT R0, R4, 0x7610, R0 ;  /* 0x0000761004007816 */ /* 0x000fce0000000000 */
.L_x_3149:
[----:B------:R-:W-:Y:S05]  /*3630*/  BSYNC.RECONVERGENT B0 ;  /* 0x0000000000007941 */ /* 0x000fea0003800200 */
.L_x_3148:
[----:B------:R4:W-:Y:S01]  /*3640*/  STG.E.U8 desc[UR36][R2.64], R0 ;  /* 0x0000000002007986 */ /* 0x0009e2000c101124 */
[----:B------:R-:W-:Y:S05]  /*3650*/  BRA `(.L_x_3125) ;  /* 0x0000000000b87947 */ /* 0x000fea0003800000 */
.L_x_3141:
[----:B------:R-:W-:-:S09]  /*3660*/  UISETP.NE.AND UP0, UPT, UR4, 0x1c, UPT ;  /* 0x0000001c0400788c */ /* 0x000fd2000bf05270 */
[----:B------:R-:W-:Y:S05]  /*3670*/  BRA.U !UP0, `(.L_x_3152) ;  /* 0x0000000108a47547 */ /* 0x000fea000b800000 */
[----:B------:R-:W-:-:S09]  /*3680*/  UISETP.NE.AND UP0, UPT, UR4, 0x1d, UPT ;  /* 0x0000001d0400788c */ /* 0x000fd2000bf05270 */
[----:B------:R-:W-:Y:S05]  /*3690*/  BRA.U !UP0, `(.L_x_3153) ;  /* 0x00000001088c7547 */ /* 0x000fea000b800000 */
[----:B------:R-:W-:-:S09]  /*36a0*/  UISETP.NE.AND UP0, UPT, UR4, 0x2c, UPT ;  /* 0x0000002c0400788c */ /* 0x000fd2000bf05270 */
[----:B------:R-:W-:Y:S05]  /*36b0*/  BRA.U !UP0, `(.L_x_3154) ;  /* 0x0000000108447547 */ /* 0x000fea000b800000 */
.L_x_3124:
        /* <DEDUP_REMOVED lines=16> */
.L_x_3155:
[----:B------:R-:W-:Y:S05]  /*37c0*/  BRA `(.L_x_3125) ;  /* 0x00000000005c7947 */ /* 0x000fea0003800000 */
.L_x_3154:
        /* <DEDUP_REMOVED lines=16> */
.L_x_3153:
[----:B------:R-:W-:-:S06]  /*38d0*/  IMAD.U32 R5, R5, 0x10000, RZ ;  /* 0x0001000005057824 */ /* 0x000fcc00078e00ff */
[----:B------:R-:W1:Y:S02]  /*38e0*/  F2I.U64.TRUNC R4, R5 ;  /* 0x0000000500047311 */ /* 0x000e64000020d800 */
[----:B-1----:R2:W-:Y:S01]  /*38f0*/  STG.E.64 desc[UR36][R2.64], R4 ;  /* 0x0000000402007986 */ /* 0x0025e2000c101b24 */
[----:B------:R-:W-:Y:S05]  /*3900*/  BRA `(.L_x_3125) ;  /* 0x00000000000c7947 */ /* 0x000fea0003800000 */
.L_x_3152:
[----:B------:R-:W-:-:S06]  /*3910*/  IMAD.U32 R5, R5, 0x10000, RZ ;  /* 0x0001000005057824 */ /* 0x000fcc00078e00ff */
[----:B------:R-:W1:Y:S02]  /*3920*/  F2I.FTZ.U32.TRUNC.NTZ R5, R5 ;  /* 0x0000000500057305 */ /* 0x000e64000021f000 */
[----:B-1----:R1:W-:Y:S02]  /*3930*/  STG.E desc[UR36][R2.64], R5 ;  /* 0x0000000502007986 */ /* 0x0023e4000c101924 */
.L_x_3125:
[----:B------:R-:W-:-:S07]  /*3940*/  VIADD R17, R17, 0x80 ;  /* 0x0000008011117836 */ /* 0x000fce0000000000 */
.L_x_3073:
[----:B0-----:R-:W-:Y:S05]  /*3950*/  BSYNC.RECONVERGENT B6 ;  /* 0x0000000000067941 */ /* 0x001fea0003800200 */
.L_x_3072:
[----:B------:R-:W0:Y:S01]  /*3960*/  LDCU UR4, c[0x0][0x380] ;  /* 0x00007000ff0477ac */ /* 0x000e220008000800 */
[----:B------:R-:W-:Y:S01]  /*3970*/  BSSY.RECONVERGENT B6, `(.L_x_3156) ;  /* 0x0000386000067945 */ /* 0x000fe20003800200 */
[----:B0-----:R-:W-:-:S13]  /*3980*/  ISETP.GE.AND P0, PT, R17, UR4, PT ;  /* 0x0000000411007c0c */ /* 0x001fda000bf06270 */
[----:B------:R-:W-:Y:S05]  /*3990*/  @P0 BRA `(.L_x_3157) ;  /* 0x00000038000c0947 */ /* 0x000fea0003800000 */
[----:B------:R-:W0:Y:S01]  /*39a0*/  LDCU UR4, c[0x0][0x388] ;  /* 0x00007100ff0477ac */ /* 0x000e220008000800 */
[----:B-1--4-:R-:W-:Y:S02]  /*39b0*/  HFMA2 R0, -RZ, RZ, 0, 0 ;  /* 0x00000000ff007431 */ /* 0x012fe400000001ff */
[----:B------:R-:W-:Y:S01]  /*39c0*/  IMAD.MOV.U32 R16, RZ, RZ, RZ ;  /* 0x000000ffff107224 */ /* 0x000fe200078e00ff */
[----:B0-----:R-:W-:-:S09]  /*39d0*/  UISETP.NE.AND UP0, UPT, UR4, URZ, UPT ;  /* 0x000000ff0400728c */ /* 0x001fd2000bf05270 */
[----:B------:R-:W-:Y:S05]  /*39e0*/  BRA.U !UP0, `(.L_x_3158) ;  /* 0x0000001108a87547 */ /* 0x000fea000b800000 */
[----:B------:R-:W2:Y:S01]  /*39f0*/  LDCU.64 UR4, c[0x0][0x390] ;  /* 0x00007200ff0477ac */ /* 0x000ea20008000a00 */
[----:B------:R-:W-:Y:S01]  /*3a00*/  IMAD.MOV.U32 R16, RZ, RZ, RZ ;  /* 0x000000ffff107224 */ /* 0x000fe200078e00ff */
[----:B------:R-:W0:Y:S01]  /*3a10*/  LDCU UR6, c[0x0][0x38c] ;  /* 0x00007180ff0677ac */ /* 0x000e220008000800 */
[----:B------:R-:W1:Y:S01]  /*3a20*/  LDCU.64 UR8, c[0x0][0x4b8] ;  /* 0x00009700ff0877ac */ /* 0x000e620008000a00 */
[----:B------:R-:W-:Y:S01]  /*3a30*/  UISETP.NE.AND UP0, UPT, UR40, URZ, UPT ;  /* 0x000000ff2800728c */ /* 0x000fe2000bf05270 */
[----:B--23--:R-:W-:-:S05]  /*3a40*/  IMAD.HI.U32 R2, R17, UR4, R16 ;  /* 0x0000000411027c27 */ /* 0x00cfca000f8e0010 */
[----:B------:R-:W-:-:S05]  /*3a50*/  SHF.R.U32.HI R3, RZ, UR5, R2 ;  /* 0x00000005ff037c19 */ /* 0x000fca0008011602 */
[----:B------:R-:W-:-:S04]  /*3a60*/  IMAD.MOV R0, RZ, RZ, -R3 ;  /* 0x000000ffff007224 */ /* 0x000fc800078e0a03 */
[----:B0-----:R-:W-:-:S04]  /*3a70*/  IMAD R0, R0, UR6, R17 ;  /* 0x0000000600007c24 */ /* 0x001fc8000f8e0211 */
[C---:B-1----:R-:W-:Y:S02]  /*3a80*/  IMAD R16, R0.reuse, UR8, RZ ;  /* 0x0000000800107c24 */ /* 0x042fe4000f8e02ff */
[----:B------:R-:W-:Y:S01]  /*3a90*/  IMAD R0, R0, UR9, RZ ;  /* 0x0000000900007c24 */ /* 0x000fe2000f8e02ff */
[----:B------:R-:W-:Y:S06]  /*3aa0*/  BRA.U !UP0, `(.L_x_3158) ;  /* 0x0000001108787547 */ /* 0x000fec000b800000 */
[----:B------:R-:W0:Y:S01]  /*3ab0*/  LDCU.64 UR6, c[0x0][0x398] ;  /* 0x00007300ff0677ac */ /* 0x000e220008000a00 */
[----:B------:R-:W-:Y:S01]  /*3ac0*/  MOV R2, RZ ;  /* 0x000000ff00027202 */ /* 0x000fe20000000f00 */
        /* <DEDUP_REMOVED lines=279> */
[----:B------:R-:W-:-:S05]  /*4c40*/  SHF.R.U32.HI R2, RZ, UR5, R2 ;  /* 0x00000005ff027c19 */ /* 0x000fca0008011602 */
[----:B------:R-:W-:-:S04]  /*4c50*/  IMAD.MOV R3, RZ, RZ, -R2 ;  /* 0x000000ffff037224 */ /* 0x000fc800078e0a02 */
[----:B-1----:R-:W-:-:S04]  /*4c60*/  IMAD R5, R3, UR6, R5 ;  /* 0x0000000603057c24 */ /* 0x002fc8000f8e0205 */
[C---:B--2---:R-:W-:Y:S02]  /*4c70*/  IMAD R16, R5.reuse, UR8, R16 ;  /* 0x0000000805107c24 */ /* 0x044fe4000f8e0210 */
[----:B------:R-:W-:-:S07]  /*4c80*/  IMAD R0, R5, UR9, R0 ;  /* 0x0000000905007c24 */ /* 0x000fce000f8e0200 */
.L_x_3158:
[----:B------:R-:W2:Y:S01]  /*4c90*/  LDCU.64 UR6, c[0x0][0x588] ;  /* 0x0000b100ff0677ac */ /* 0x000ea20008000a00 */
[----:B------:R-:W-:-:S04]  /*4ca0*/  UPRMT UR4, UR42, 0x9910, URZ ;  /* 0x000099102a047896 */ /* 0x000fc800080000ff */
[----:B------:R-:W-:Y:S01]  /*4cb0*/  UISETP.GT.AND UP0, UPT, UR4, 0x9, UPT ;  /* 0x000000090400788c */ /* 0x000fe2000bf04270 */
[----:B--23--:R-:W-:-:S04]  /*4cc0*/  IADD3 R2, P0, PT, R0, UR6, RZ ;  /* 0x0000000600027c10 */ /* 0x00cfc8000ff1e0ff */
        /* <DEDUP_REMOVED lines=14> */
.L_x_3162:
[----:B------:R-:W2:Y:S02]  /*4db0*/  LDG.E.U8 R2, desc[UR36][R2.64] ;  /* 0x0000002402027981 */ /* 0x000ea4000c1e1100 */
[----:B--2---:R-:W-:-:S04]  /*4dc0*/  I2FP.F32.U32 R0, R2 ;  /* 0x0000000200007245 */ /* 0x004fc80000201000 */
[----:B------:R-:W-:Y:S01]  /*4dd0*/  F2FP.BF16.F32.PACK_AB R0, RZ, R0 ;  /* 0x00000000ff00723e */ /* 0x000fe200000010ff */
[----:B------:R-:W-:Y:S06]  /*4de0*/  BRA `(.L_x_3164) ;  /* 0x0000000c00847947 */ /* 0x000fec0003800000 */
.L_x_3161:
        /* <DEDUP_REMOVED lines=10> */
.L_x_3166:
[----:B------:R-:W2:Y:S02]  /*4e90*/  LDG.E R2, desc[UR36][R2.64] ;  /* 0x0000002402027981 */ /* 0x000ea4000c1e1900 */
[----:B--2---:R-:W-:-:S04]  /*4ea0*/  I2FP.F32.S32 R0, R2 ;  /* 0x0000000200007245 */ /* 0x004fc80000201400 */
[----:B------:R-:W-:Y:S01]  /*4eb0*/  F2FP.BF16.F32.PACK_AB R0, RZ, R0 ;  /* 0x00000000ff00723e */ /* 0x000fe200000010ff */
[----:B------:R-:W-:Y:S06]  /*4ec0*/  BRA `(.L_x_3164) ;  /* 0x0000000c004c7947 */ /* 0x000fec0003800000 */
.L_x_3165:
[----:B------:R-:W2:Y:S02]  /*4ed0*/  LDG.E.U16 R2, desc[UR36][R2.64] ;  /* 0x0000002402027981 */ /* 0x000ea4000c1e1500 */
[----:B--2---:R-:W0:Y:S02]  /*4ee0*/  I2F.S16 R0, R2 ;  /* 0x0000000200007306 */ /* 0x004e240000101400 */
[----:B0-----:R-:W-:Y:S01]  /*4ef0*/  F2FP.BF16.F32.PACK_AB R0, RZ, R0 ;  /* 0x00000000ff00723e */ /* 0x001fe200000010ff */
[----:B------:R-:W-:Y:S06]  /*4f00*/  BRA `(.L_x_3164) ;  /* 0x0000000c003c7947 */ /* 0x000fec0003800000 */
.L_x_3160:
        /* <DEDUP_REMOVED lines=9> */
.L_x_3168:
[----:B------:R-:W2:Y:S02]  /*4fa0*/  LDG.E.U16 R0, desc[UR36][R2.64] ;  /* 0x0000002402007981 */ /* 0x000ea4000c1e1500 */
[----:B--2---:R-:W-:-:S05]  /*4fb0*/  HADD2.F32 R0, -RZ, R0.H0_H0 ;  /* 0x20000000ff007230 */ /* 0x004fca0000004100 */
[----:B------:R-:W-:Y:S01]  /*4fc0*/  F2FP.BF16.F32.PACK_AB R0, RZ, R0 ;  /* 0x00000000ff00723e */ /* 0x000fe200000010ff */
[----:B------:R-:W-:Y:S06]  /*4fd0*/  BRA `(.L_x_3164) ;  /* 0x0000000c00087947 */ /* 0x000fec0003800000 */
.L_x_3167:
        /* <DEDUP_REMOVED lines=9> */
.L_x_3170:
[----:B------:R-:W2:Y:S02]  /*5070*/  LDG.E.U16 R2, desc[UR36][R2.64] ;  /* 0x0000002402027981 */ /* 0x000ea4000c1e1500 */
[----:B--2---:R-:W-:-:S05]  /*5080*/  HADD2.F32 R0, -RZ, R2.H0_H0 ;  /* 0x20000002ff007230 */ /* 0x004fca0000004100 */
[----:B------:R-:W-:Y:S01]  /*5090*/  F2FP.BF16.F32.PACK_AB R0, RZ, R0 ;  /* 0x00000000ff00723e */ /* 0x000fe200000010ff */
[----:B------:R-:W-:Y:S06]  /*50a0*/  BRA `(.L_x_3164) ;  /* 0x0000000800d47947 */ /* 0x000fec0003800000 */
.L_x_3169:
        /* <DEDUP_REMOVED lines=8> */
.L_x_3159:
        /* <DEDUP_REMOVED lines=13> */
.L_x_3173:
        /* <DEDUP_REMOVED lines=8> */
.L_x_3172:
        /* <DEDUP_REMOVED lines=27> */
.L_x_3175:
        /* <DEDUP_REMOVED lines=13> */
.L_x_3174:
[----:B------:R0:W5:Y:S01]  /*5500*/  LDG.E.U16 R0, desc[UR36][R2.64] ;  /* 0x0000002402007981 */ /* 0x000162000c1e1500 */
[----:B------:R-:W-:Y:S05]  /*5510*/  BRA `(.L_x_3164) ;  /* 0x0000000400b87947 */ /* 0x000fea0003800000 */
.L_x_3171:
        /* <DEDUP_REMOVED lines=12> */
.L_x_3178:
        /* <DEDUP_REMOVED lines=21> */
.L_x_3182:
[----:B------:R-:W-:Y:S05]  /*5730*/  BSYNC.RECONVERGENT B1 ;  /* 0x0000000000017941 */ /* 0x000fea0003800200 */
.L_x_3181:
[----:B------:R-:W-:Y:S01]  /*5740*/  IMAD.SHL.U32 R0, R0, 0x100000, RZ ;  /* 0x0010000000007824 */ /* 0x000fe200078e00ff */
[----:B------:R-:W-:-:S04]  /*5750*/  LEA R2, R2, 0x3b800000, 0x17 ;  /* 0x3b80000002027811 */ /* 0x000fc800078eb8ff */
[----:B------:R-:W-:-:S07]  /*5760*/  LOP3.LUT R0, R2, R0, R7, 0xfe, !PT ;  /* 0x0000000002007212 */ /* 0x000fce00078efe07 */
.L_x_3180:
[----:B------:R-:W-:Y:S05]  /*5770*/  BSYNC.RECONVERGENT B0 ;  /* 0x0000000000007941 */ /* 0x000fea0003800200 */
.L_x_3179:
[----:B------:R-:W-:Y:S01]  /*5780*/  F2FP.BF16.F32.PACK_AB R0, RZ, R0 ;  /* 0x00000000ff00723e */ /* 0x000fe200000010ff */
[----:B------:R-:W-:Y:S06]  /*5790*/  BRA `(.L_x_3164) ;  /* 0x0000000400187947 */ /* 0x000fec0003800000 */
.L_x_3177:
        /* <DEDUP_REMOVED lines=21> */
.L_x_3186:
[----:B------:R-:W-:Y:S05]  /*58f0*/  BSYNC.RECONVERGENT B1 ;  /* 0x0000000000017941 */ /* 0x000fea0003800200 */
.L_x_3185:
[----:B------:R-:W-:Y:S01]  /*5900*/  IMAD.SHL.U32 R0, R0, 0x200000, RZ ;  /* 0x0020000000007824 */ /* 0x000fe200078e00ff */
[----:B------:R-:W-:-:S04]  /*5910*/  LEA R2, R2, 0x37800000, 0x17 ;  /* 0x3780000002027811 */ /* 0x000fc800078eb8ff */
[----:B------:R-:W-:-:S07]  /*5920*/  LOP3.LUT R0, R2, R0, R7, 0xfe, !PT ;  /* 0x0000000002007212 */ /* 0x000fce00078efe07 */
.L_x_3184:
[----:B------:R-:W-:Y:S05]  /*5930*/  BSYNC.RECONVERGENT B0 ;  /* 0x0000000000007941 */ /* 0x000fea0003800200 */
.L_x_3183:
[----:B------:R-:W-:Y:S01]  /*5940*/  F2FP.BF16.F32.PACK_AB R0, RZ, R0 ;  /* 0x00000000ff00723e */ /* 0x000fe200000010ff */
[----:B------:R-:W-:Y:S06]  /*5950*/  BRA `(.L_x_3164) ;  /* 0x0000000000a87947 */ /* 0x000fec0003800000 */
.L_x_3176:
        /* <DEDUP_REMOVED lines=14> */
.L_x_3190:
[----:B------:R-:W-:Y:S05]  /*5a40*/  BSYNC.RECONVERGENT B0 ;  /* 0x0000000000007941 */ /* 0x000fea0003800200 */
.L_x_3189:
[----:B------:R-:W-:Y:S01]  /*5a50*/  F2FP.BF16.F32.PACK_AB R0, RZ, R0 ;  /* 0x00000000ff00723e */ /* 0x000fe200000010ff */
[----:B------:R-:W-:Y:S06]  /*5a60*/  BRA `(.L_x_3164) ;  /* 0x0000000000647947 */ /* 0x000fec0003800000 */
.L_x_3163:
        /* <DEDUP_REMOVED lines=12> */
[----:B---3--:R-:W-:Y:S01]  /*5b30*/  IMAD.U32 R10, RZ, RZ, UR8 ;  /* 0x00000008ff0a7e24 */ /* 0x008fe2000f8e00ff */
[----:B------:R-:W-:-:S07]  /*5b40*/  MOV R11, UR9 ;  /* 0x00000009000b7c02 */ /* 0x000fce0008000f00 */
[----:B------:R-:W-:-:S07]  /*5b50*/  LEPC R20, `(.L_x_3191) ;  /* 0x000000001014794e */ /* 0x000fce0000000000 */
[----:B--2---:R-:W-:Y:S05]  /*5b60*/  CALL.ABS.NOINC R2 ;  /* 0x0000000002007343 */ /* 0x004fea0003c00000 */
.L_x_3191:
[----:B------:R-:W-:Y:S01]  /*5b70*/  PRMT R0, RZ, 0x7610, R0 ;  /* 0x00007610ff007816 */ /* 0x000fe20000000000 */
[----:B------:R-:W-:Y:S06]  /*5b80*/  BRA `(.L_x_3164) ;  /* 0x00000000001c7947 */ /* 0x000fec0003800000 */
.L_x_3188:
[----:B------:R-:W2:Y:S02]  /*5b90*/  LDG.E.64 R2, desc[UR36][R2.64] ;  /* 0x0000002402027981 */ /* 0x000ea4000c1e1b00 */
[----:B--2---:R-:W0:Y:S02]  /*5ba0*/  I2F.U64 R0, R2 ;  /* 0x0000000200007312 */ /* 0x004e240000301000 */
[----:B0-----:R-:W-:Y:S01]  /*5bb0*/  F2FP.BF16.F32.PACK_AB R0, RZ, R0 ;  /* 0x00000000ff00723e */ /* 0x001fe200000010ff */
[----:B------:R-:W-:Y:S06]  /*5bc0*/  BRA `(.L_x_3164) ;  /* 0x00000000000c7947 */ /* 0x000fec0003800000 */
.L_x_3187:
[----:B------:R-:W2:Y:S02]  /*5bd0*/  LDG.E R2, desc[UR36][R2.64] ;  /* 0x0000002402027981 */ /* 0x000ea4000c1e1900 */
[----:B--2---:R-:W-:-:S04]  /*5be0*/  I2FP.F32.U32 R0, R2 ;  /* 0x0000000200007245 */ /* 0x004fc80000201000 */
[----:B------:R-:W-:-:S07]  /*5bf0*/  F2FP.BF16.F32.PACK_AB R0, RZ, R0 ;  /* 0x00000000ff00723e */ /* 0x000fce00000010ff */
.L_x_3164:
[----:B0----5:R-:W-:Y:S01]  /*5c00*/  SHF.L.U32 R3, R0, 0x10, RZ ;  /* 0x0000001000037819 */ /* 0x021fe200000006ff */
[----:B------:R-:W-:Y:S03]  /*5c10*/  BSSY.RECONVERGENT B1, `(.L_x_3192) ;  /* 0x0000069000017945 */ /* 0x000fe60003800200 */
        /* <DEDUP_REMOVED lines=30> */
.L_x_3199:
[----:B------:R-:W-:Y:S01]  /*5e00*/  FSETP.GEU.FTZ.AND P0, PT, R7, -R6, PT ;  /* 0x800000060700720b */ /* 0x000fe20003f1e000 */
[----:B------:R-:W-:-:S12]  /*5e10*/  FADD.FTZ R2, R2, -1 ;  /* 0xbf80000002027421 */ /* 0x000fd80000010000 */
[----:B------:R-:W-:-:S07]  /*5e20*/  @!P0 FADD.FTZ R2, R2, -1 ;  /* 0xbf80000002028421 */ /* 0x000fce0000010000 */
.L_x_3198:
[----:B------:R-:W-:Y:S05]  /*5e30*/  BSYNC.RECONVERGENT B2 ;  /* 0x0000000000027941 */ /* 0x000fea0003800200 */
.L_x_3197:
[----:B------:R-:W-:Y:S01]  /*5e40*/  FFMA.FTZ R5, -R6, R2, R5 ;  /* 0x0000000206057223 */ /* 0x000fe20000010105 */
[----:B------:R-:W-:Y:S06]  /*5e50*/  BRA `(.L_x_3195) ;  /* 0x0000000000807947 */ /* 0x000fec0003800000 */
.L_x_3196:
        /* <DEDUP_REMOVED lines=16> */
.L_x_3202:
        /* <DEDUP_REMOVED lines=13> */
.L_x_3201:
[----:B------:R-:W-:Y:S05]  /*6030*/  BSYNC.RECONVERGENT B2 ;  /* 0x0000000000027941 */ /* 0x000fea0003800200 */
.L_x_3200:
[----:B------:R-:W-:-:S04]  /*6040*/  FMUL.FTZ R5, R5, 1.1920928955078125e-07 ;  /* 0x3400000005057820 */ /* 0x000fc80000410000 */
[----:B------:R-:W-:-:S07]  /*6050*/  FMUL.FTZ R5, R8, R5 ;  /* 0x0000000508057220 */ /* 0x000fce0000410000 */
.L_x_3195:
[----:B------:R-:W-:Y:S05]  /*6060*/  BSYNC.RECONVERGENT B0 ;  /* 0x0000000000007941 */ /* 0x000fea0003800200 */
.L_x_3194:
        /* <DEDUP_REMOVED lines=30> */
.L_x_3193:
[----:B------:R-:W0:Y:S01]  /*6250*/  MUFU.RCP R3, R3 ;  /* 0x0000000300037308 */ /* 0x000e220000001000 */
[----:B------:R-:W-:-:S05]  /*6260*/  SHF.L.U32 R0, R18, 0x10, RZ ;  /* 0x0000001012007819 */ /* 0x000fca00000006ff */
[----:B0-----:R-:W-:-:S05]  /*6270*/  FMUL.FTZ R0, R0, R3 ;  /* 0x0000000300007220 */ /* 0x001fca0000410000 */
[----:B------:R-:W-:-:S04]  /*6280*/  F2FP.BF16.F32.PACK_AB R0, RZ, R0 ;  /* 0x00000000ff00723e */ /* 0x000fc800000010ff */
[----:B------:R-:W-:-:S07]  /*6290*/  PRMT R7, R0, 0x7610, R7 ;  /* 0x0000761000077816 */ /* 0x000fce0000000007 */
.L_x_3203:
[----:B------:R-:W-:Y:S05]  /*62a0*/  BSYNC.RECONVERGENT B1 ;  /* 0x0000000000017941 */ /* 0x000fea0003800200 */
.L_x_3192:
        /* <DEDUP_REMOVED lines=18> */
.L_x_3207:
[----:B------:R-:W-:-:S06]  /*63d0*/  IMAD.U32 R5, R7, 0x10000, RZ ;  /* 0x0001000007057824 */ /* 0x000fcc00078e00ff */
[----:B------:R-:W1:Y:S02]  /*63e0*/  F2I.S64.TRUNC R4, R5 ;  /* 0x0000000500047311 */ /* 0x000e64000020d900 */
[----:B-1----:R1:W-:Y:S01]  /*63f0*/  STG.E.U8 desc[UR36][R2.64], R4 ;  /* 0x0000000402007986 */ /* 0x0023e2000c101124 */
[----:B------:R-:W-:Y:S05]  /*6400*/  BRA `(.L_x_3209) ;  /* 0x0000000c006c7947 */ /* 0x000fea0003800000 */
.L_x_3206:
        /* <DEDUP_REMOVED lines=10> */
.L_x_3211:
[----:B------:R-:W-:-:S06]  /*64b0*/  IMAD.U32 R7, R7, 0x10000, RZ ;  /* 0x0001000007077824 */ /* 0x000fcc00078e00ff */
[----:B------:R-:W1:Y:S02]  /*64c0*/  F2I.FTZ.TRUNC.NTZ R7, R7 ;  /* 0x0000000700077305 */ /* 0x000e64000021f100 */
[----:B-1----:R1:W-:Y:S01]  /*64d0*/  STG.E desc[UR36][R2.64], R7 ;  /* 0x0000000702007986 */ /* 0x0023e2000c101924 */
[----:B------:R-:W-:Y:S05]  /*64e0*/  BRA `(.L_x_3209) ;  /* 0x0000000c00347947 */ /* 0x000fea0003800000 */
.L_x_3210:
[----:B------:R-:W-:-:S06]  /*64f0*/  IMAD.U32 R7, R7, 0x10000, RZ ;  /* 0x0001000007077824 */ /* 0x000fcc00078e00ff */
[----:B------:R-:W1:Y:S02]  /*6500*/  F2I.FTZ.TRUNC.NTZ R7, R7 ;  /* 0x0000000700077305 */ /* 0x000e64000021f100 */
[----:B-1----:R1:W-:Y:S01]  /*6510*/  STG.E.U16 desc[UR36][R2.64], R7 ;  /* 0x0000000702007986 */ /* 0x0023e2000c101524 */
[----:B------:R-:W-:Y:S05]  /*6520*/  BRA `(.L_x_3209) ;  /* 0x0000000c00247947 */ /* 0x000fea0003800000 */
.L_x_3205:
        /* <DEDUP_REMOVED lines=9> */
.L_x_3213:
[----:B------:R-:W-:-:S04]  /*65c0*/  SHF.L.U32 R0, R7, 0x10, RZ ;  /* 0x0000001007007819 */ /* 0x000fc800000006ff */
[----:B------:R-:W-:-:S05]  /*65d0*/  F2FP.F16.F32.PACK_AB R0, RZ, R0 ;  /* 0x00000000ff00723e */ /* 0x000fca00000000ff */
[----:B------:R1:W-:Y:S01]  /*65e0*/  STG.E.U16 desc[UR36][R2.64], R0 ;  /* 0x0000000002007986 */ /* 0x0003e2000c101524 */
[----:B------:R-:W-:Y:S05]  /*65f0*/  BRA `(.L_x_3209) ;  /* 0x0000000800f07947 */ /* 0x000fea0003800000 */
.L_x_3212:
        /* <DEDUP_REMOVED lines=10> */
.L_x_3215:
[----:B------:R-:W-:-:S05]  /*66a0*/  IMAD.U32 R7, R7, 0x10000, RZ ;  /* 0x0001000007077824 */ /* 0x000fca00078e00ff */
[----:B------:R-:W-:-:S04]  /*66b0*/  F2FP.F16.F32.PACK_AB R5, RZ, R7 ;  /* 0x00000007ff05723e */ /* 0x000fc800000000ff */
[----:B------:R-:W-:-:S05]  /*66c0*/  PRMT R5, R5, 0x5410, RZ ;  /* 0x0000541005057816 */ /* 0x000fca00000000ff */
[----:B------:R1:W-:Y:S01]  /*66d0*/  STG.E desc[UR36][R2.64], R5 ;  /* 0x0000000502007986 */ /* 0x0003e2000c101924 */
[----:B------:R-:W-:Y:S05]  /*66e0*/  BRA `(.L_x_3209) ;  /* 0x0000000800b47947 */ /* 0x000fea0003800000 */
.L_x_3214:
[----:B------:R-:W-:-:S05]  /*66f0*/  SHF.L.U32 R4, R7, 0x10, RZ ;  /* 0x0000001007047819 */ /* 0x000fca00000006ff */
[----:B------:R-:W-:-:S06]  /*6700*/  FMUL.FTZ R4, R4, 1 ;  /* 0x3f80000004047820 */ /* 0x000fcc0000410000 */
[----:B------:R-:W1:Y:S02]  /*6710*/  F2F.F64.F32 R4, R4 ;  /* 0x0000000400047310 */ /* 0x000e640000201800 */
[----:B-1----:R1:W-:Y:S01]  /*6720*/  STG.E.64 desc[UR36][R2.64], R4 ;  /* 0x0000000402007986 */ /* 0x0023e2000c101b24 */
[----:B------:R-:W-:Y:S05]  /*6730*/  BRA `(.L_x_3209) ;  /* 0x0000000800a07947 */ /* 0x000fea0003800000 */
.L_x_3204:
        /* <DEDUP_REMOVED lines=14> */
.L_x_3219:
        /* <DEDUP_REMOVED lines=18> */
.L_x_3222:
[----:B------:R-:W-:-:S04]  /*6940*/  SHF.R.U32.HI R5, RZ, 0x18, R5 ;  /* 0x00000018ff057819 */ /* 0x000fc80000011605 */
[----:B------:R-:W-:-:S07]  /*6950*/  LOP3.LUT R0, R0, 0x80, R5, 0xf8, !PT ;  /* 0x0000008000007812 */ /* 0x000fce00078ef805 */
.L_x_3221:
[----:B------:R-:W-:Y:S05]  /*6960*/  BSYNC.RECONVERGENT B0 ;  /* 0x0000000000007941 */ /* 0x000fea0003800200 */
.L_x_3220:
[----:B------:R1:W-:Y:S01]  /*6970*/  STG.E.U8 desc[UR36][R2.64], R0 ;  /* 0x0000000002007986 */ /* 0x0003e2000c101124 */
[----:B------:R-:W-:Y:S05]  /*6980*/  BRA `(.L_x_3209) ;  /* 0x00000008000c7947 */ /* 0x000fea0003800000 */
.L_x_3218:
        /* <DEDUP_REMOVED lines=18> */
.L_x_3225:
[----:B------:R-:W-:-:S04]  /*6ab0*/  SHF.R.U32.HI R5, RZ, 0x18, R5 ;  /* 0x00000018ff057819 */ /* 0x000fc80000011605 */
[----:B------:R-:W-:-:S07]  /*6ac0*/  LOP3.LUT R0, R0, 0x80, R5, 0xf8, !PT ;  /* 0x0000008000007812 */ /* 0x000fce00078ef805 */
.L_x_3224:
[----:B------:R-:W-:Y:S05]  /*6ad0*/  BSYNC.RECONVERGENT B0 ;  /* 0x0000000000007941 */ /* 0x000fea0003800200 */
.L_x_3223:
[----:B------:R1:W-:Y:S01]  /*6ae0*/  STG.E.U8 desc[UR36][R2.64], R0 ;  /* 0x0000000002007986 */ /* 0x0003e2000c101124 */
[----:B------:R-:W-:Y:S05]  /*6af0*/  BRA `(.L_x_3209) ;  /* 0x0000000400b07947 */ /* 0x000fea0003800000 */
.L_x_3217:
[----:B------:R-:W-:-:S09]  /*6b00*/  UISETP.NE.AND UP0, UPT, UR4, 0x1c, UPT ;  /* 0x0000001c0400788c */ /* 0x000fd2000bf05270 */
[----:B------:R-:W-:Y:S05]  /*6b10*/  BRA.U !UP0, `(.L_x_3226) ;  /* 0x0000000108607547 */ /* 0x000fea000b800000 */
[----:B------:R-:W-:-:S09]  /*6b20*/  UISETP.NE.AND UP0, UPT, UR4, 0x1d, UPT ;  /* 0x0000001d0400788c */ /* 0x000fd2000bf05270 */
[----:B------:R-:W-:Y:S05]  /*6b30*/  BRA.U !UP0, `(.L_x_3227) ;  /* 0x0000000108487547 */ /* 0x000fea000b800000 */
[----:B------:R-:W-:-:S09]  /*6b40*/  UISETP.NE.AND UP0, UPT, UR4, 0x2c, UPT ;  /* 0x0000002c0400788c */ /* 0x000fd2000bf05270 */
[----:B------:R-:W-:Y:S05]  /*6b50*/  BRA.U UP0, `(.L_x_3208) ;  /* 0x0000000100bc7547 */ /* 0x000fea000b800000 */
[----:B------:R-:W-:Y:S01]  /*6b60*/  SHF.L.U32 R7, R7, 0x10, RZ ;  /* 0x0000001007077819 */ /* 0x000fe200000006ff */
        /* <DEDUP_REMOVED lines=15> */
.L_x_3227:
[----:B------:R-:W-:-:S06]  /*6c60*/  IMAD.U32 R4, R7, 0x10000, RZ ;  /* 0x0001000007047824 */ /* 0x000fcc00078e00ff */
[----:B------:R-:W1:Y:S02]  /*6c70*/  F2I.U64.TRUNC R4, R4 ;  /* 0x0000000400047311 */ /* 0x000e64000020d800 */
[----:B-1----:R1:W-:Y:S01]  /*6c80*/  STG.E.64 desc[UR36][R2.64], R4 ;  /* 0x0000000402007986 */ /* 0x0023e2000c101b24 */
[----:B------:R-:W-:Y:S05]  /*6c90*/  BRA `(.L_x_3209) ;  /* 0x0000000400487947 */ /* 0x000fea0003800000 */
.L_x_3226:
[----:B------:R-:W-:-:S06]  /*6ca0*/  IMAD.U32 R7, R7, 0x10000, RZ ;  /* 0x0001000007077824 */ /* 0x000fcc00078e00ff */
[----:B------:R-:W1:Y:S02]  /*6cb0*/  F2I.FTZ.U32.TRUNC.NTZ R7, R7 ;  /* 0x0000000700077305 */ /* 0x000e64000021f000 */
[----:B-1----:R1:W-:Y:S01]  /*6cc0*/  STG.E desc[UR36][R2.64], R7 ;  /* 0x0000000702007986 */ /* 0x0023e2000c101924 */
[----:B------:R-:W-:Y:S05]  /*6cd0*/  BRA `(.L_x_3209) ;  /* 0x0000000400387947 */ /* 0x000fea0003800000 */
.L_x_3216:
        /* <DEDUP_REMOVED lines=11> */
.L_x_3229:
[----:B------:R-:W-:-:S05]  /*6d90*/  SHF.L.U32 R7, R7, 0x10, RZ ;  /* 0x0000001007077819 */ /* 0x000fca00000006ff */
[----:B------:R-:W-:Y:S01]  /*6da0*/  FMUL.FTZ R4, R7, 1 ;  /* 0x3f80000007047820 */ /* 0x000fe20000410000 */
[----:B------:R-:W-:-:S05]  /*6db0*/  CS2R R6, SRZ ;  /* 0x0000000000067805 */ /* 0x000fca000001ff00 */
[----:B------:R-:W1:Y:S02]  /*6dc0*/  F2F.F64.F32 R4, R4 ;  /* 0x0000000400047310 */ /* 0x000e640000201800 */
[----:B-1----:R1:W-:Y:S01]  /*6dd0*/  STG.E.128 desc[UR36][R2.64], R4 ;  /* 0x0000000402007986 */ /* 0x0023e2000c101d24 */
[----:B------:R-:W-:Y:S05]  /*6de0*/  BRA `(.L_x_3209) ;  /* 0x0000000000f47947 */ /* 0x000fea0003800000 */
.L_x_3228:
[----:B------:R-:W-:-:S09]  /*6df0*/  UISETP.NE.AND UP0, UPT, UR4, 0xf, UPT ;  /* 0x0000000f0400788c */ /* 0x000fd2000bf05270 */
[----:B------:R-:W-:Y:S05]  /*6e00*/  BRA.U !UP0, `(.L_x_3230) ;  /* 0x0000000108e87547 */ /* 0x000fea000b800000 */
[----:B------:R-:W-:-:S09]  /*6e10*/  UISETP.NE.AND UP0, UPT, UR4, 0x17, UPT ;  /* 0x000000170400788c */ /* 0x000fd2000bf05270 */
[----:B------:R-:W-:Y:S05]  /*6e20*/  BRA.U !UP0, `(.L_x_3231) ;  /* 0x0000000108907547 */ /* 0x000fea000b800000 */
[----:B------:R-:W-:-:S09]  /*6e30*/  UISETP.NE.AND UP0, UPT, UR4, 0x18, UPT ;  /* 0x000000180400788c */ /* 0x000fd2000bf05270 */
[----:B------:R-:W-:Y:S05]  /*6e40*/  BRA.U !UP0, `(.L_x_3232) ;  /* 0x0000000108447547 */ /* 0x000fea000b800000 */
.L_x_3208:
[----:B------:R-:W-:Y:S01]  /*6e50*/  MOV R2, 0x0 ;  /* 0x0000000000027802 */ /* 0x000fe20000000f00 */
[----:B------:R-:W1:Y:S01]  /*6e60*/  LDCU.64 UR4, c[0x4][0x178] ;  /* 0x01002f00ff0477ac */ /* 0x000e620008000a00 */
[----:B------:R-:W-:Y:S02]  /*6e70*/  HFMA2 R12, -RZ, RZ, 0, 5.9604644775390625e-08 ;  /* 0x00000001ff0c7431 */ /* 0x000fe400000001ff */
[----:B------:R-:W-:Y:S01]  /*6e80*/  IMAD.MOV.U32 R8, RZ, RZ, 0x65 ;  /* 0x00000065ff087424 */ /* 0x000fe200078e00ff */
[----:B------:R-:W2:Y:S01]  /*6e90*/  LDCU.64 UR6, c[0x4][0x180] ;  /* 0x01003000ff0677ac */ /* 0x000ea20008000a00 */
[----:B------:R-:W3:Y:S01]  /*6ea0*/  LDC.64 R2, c[0x4][R2] ;  /* 0x0100000002027b82 */ /* 0x000ee20000000a00 */
[----:B------:R-:W-:Y:S01]  /*6eb0*/  IMAD.MOV.U32 R13, RZ, RZ, RZ ;  /* 0x000000ffff0d7224 */ /* 0x000fe200078e00ff */
[----:B------:R-:W0:Y:S01]  /*6ec0*/  LDCU.64 UR8, c[0x4][0x90] ;  /* 0x01001200ff0877ac */ /* 0x000e220008000a00 */
[----:B-1----:R-:W-:Y:S02]  /*6ed0*/  IMAD.U32 R4, RZ, RZ, UR4 ;  /* 0x00000004ff047e24 */ /* 0x002fe4000f8e00ff */
[----:B------:R-:W-:-:S02]  /*6ee0*/  IMAD.U32 R5, RZ, RZ, UR5 ;  /* 0x00000005ff057e24 */ /* 0x000fc4000f8e00ff */
[----:B--2---:R-:W-:Y:S01]  /*6ef0*/  IMAD.U32 R6, RZ, RZ, UR6 ;  /* 0x00000006ff067e24 */ /* 0x004fe2000f8e00ff */
[----:B------:R-:W-:Y:S01]  /*6f00*/  MOV R7, UR7 ;  /* 0x0000000700077c02 */ /* 0x000fe20008000f00 */
[----:B0-----:R-:W-:Y:S02]  /*6f10*/  IMAD.U32 R10, RZ, RZ, UR8 ;  /* 0x00000008ff0a7e24 */ /* 0x001fe4000f8e00ff */
[----:B------:R-:W-:-:S07]  /*6f20*/  IMAD.U32 R11, RZ, RZ, UR9 ;  /* 0x00000009ff0b7e24 */ /* 0x000fce000f8e00ff */
[----:B------:R-:W-:-:S07]  /*6f30*/  LEPC R20, `(.L_x_3233) ;  /* 0x000000001014794e */ /* 0x000fce0000000000 */
[----:B---3--:R-:W-:Y:S05]  /*6f40*/  CALL.ABS.NOINC R2 ;  /* 0x0000000002007343 */ /* 0x008fea0003c00000 */
.L_x_3233:
[----:B------:R-:W-:Y:S05]  /*6f50*/  BRA `(.L_x_3209) ;  /* 0x0000000000987947 */ /* 0x000fea0003800000 */
.L_x_3232:
        /* <DEDUP_REMOVED lines=13> */
.L_x_3235:
[----:B------:R-:W-:Y:S05]  /*7030*/  BSYNC.RECONVERGENT B0 ;  /* 0x0000000000007941 */ /* 0x000fea0003800200 */
.L_x_3234:
[----:B------:R-:W-:-:S05]  /*7040*/  LOP3.LUT R5, R0, 0x80, R5, 0xf8, !PT ;  /* 0x0000008000057812 */ /* 0x000fca00078ef805 */
[----:B------:R3:W-:Y:S01]  /*7050*/  STG.E.U8 desc[UR36][R2.64], R5 ;  /* 0x0000000502007986 */ /* 0x0007e2000c101124 */
[----:B------:R-:W-:Y:S05]  /*7060*/  BRA `(.L_x_3209) ;  /* 0x0000000000547947 */ /* 0x000fea0003800000 */
.L_x_3231:
        /* <DEDUP_REMOVED lines=12> */
.L_x_3237:
[----:B------:R-:W-:Y:S01]  /*7130*/  IMAD.MOV.U32 R0, RZ, RZ, 0x7f ;  /* 0x0000007fff007424 */ /* 0x000fe200078e00ff */
[----:B------:R-:W-:-:S04]  /*7140*/  ISETP.GT.U32.AND P0, PT, R4, 0x7f800000, PT ;  /* 0x7f8000000400780c */ /* 0x000fc80003f04070 */
[----:B------:R-:W-:-:S09]  /*7150*/  SEL R0, R0, 0x7c, P0 ;  /* 0x0000007c00007807 */ /* 0x000fd20000000000 */
.L_x_3238:
[----:B------:R-:W-:Y:S05]  /*7160*/  BSYNC.RECONVERGENT B0 ;  /* 0x0000000000007941 */ /* 0x000fea0003800200 */
.L_x_3236:
[----:B------:R-:W-:-:S04]  /*7170*/  SHF.R.U32.HI R5, RZ, 0x18, R5 ;  /* 0x00000018ff057819 */ /* 0x000fc80000011605 */
[----:B------:R-:W-:-:S05]  /*7180*/  LOP3.LUT R5, R0, 0x80, R5, 0xf8, !PT ;  /* 0x0000008000057812 */ /* 0x000fca00078ef805 */
[----:B------:R2:W-:Y:S01]  /*7190*/  STG.E.U8 desc[UR36][R2.64], R5 ;  /* 0x0000000502007986 */ /* 0x0005e2000c101124 */
[----:B------:R-:W-:Y:S05]  /*71a0*/  BRA `(.L_x_3209) ;  /* 0x0000000000047947 */ /* 0x000fea0003800000 */
.L_x_3230:
[----:B------:R1:W-:Y:S02]  /*71b0*/  STG.E.U16 desc[UR36][R2.64], R7 ;  /* 0x0000000702007986 */ /* 0x0003e4000c101524 */
.L_x_3209:
[----:B------:R-:W-:-:S07]  /*71c0*/  VIADD R17, R17, 0x80 ;  /* 0x0000008011117836 */ /* 0x000fce0000000000 */
.L_x_3157:
[----:B------:R-:W-:Y:S05]  /*71d0*/  BSYNC.RECONVERGENT B6 ;  /* 0x0000000000067941 */ /* 0x000fea0003800200 */
.L_x_3156:
[----:B------:R-:W5:Y:S01]  /*71e0*/  LDCU UR4, c[0x0][0x380] ;  /* 0x00007000ff0477ac */ /* 0x000f620008000800 */
[----:B------:R-:W-:Y:S01]  /*71f0*/  BSSY.RECONVERGENT B6, `(.L_x_3239) ;  /* 0x0000386000067945 */ /* 0x000fe20003800200 */
[----:B-----5:R-:W-:-:S13]  /*7200*/  ISETP.GE.AND P0, PT, R17, UR4, PT ;  /* 0x0000000411007c0c */ /* 0x020fda000bf06270 */
[----:B------:R-:W-:Y:S05]  /*7210*/  @P0 BRA `(.L_x_3240) ;  /* 0x00000038000c0947 */ /* 0x000fea0003800000 */
[----:B------:R-:W5:Y:S01]  /*7220*/  LDCU UR4, c[0x0][0x388] ;  /* 0x00007100ff0477ac */ /* 0x000f620008000800 */
[----:B-1--4-:R-:W-:Y:S01]  /*7230*/  IMAD.MOV.U32 R0, RZ, RZ, RZ ;  /* 0x000000ffff007224 */ /* 0x012fe200078e00ff */
[----:B------:R-:W-:Y:S01]  /*7240*/  MOV R16, RZ ;  /* 0x000000ff00107202 */ /* 0x000fe20000000f00 */
[----:B-----5:R-:W-:-:S09]  /*7250*/  UISETP.NE.AND UP0, UPT, UR4, URZ, UPT ;  /* 0x000000ff0400728c */ /* 0x020fd2000bf05270 */
[----:B------:R-:W-:Y:S05]  /*7260*/  BRA.U !UP0, `(.L_x_3241) ;  /* 0x0000001108a87547 */ /* 0x000fea000b800000 */
[----:B------:R-:W2:Y:S01]  /*7270*/  LDCU.64 UR4, c[0x0][0x390] ;  /* 0x00007200ff0477ac */ /* 0x000ea20008000a00 */
[----:B------:R-:W-:Y:S01]  /*7280*/  IMAD.MOV.U32 R16, RZ, RZ, RZ ;  /* 0x000000ffff107224 */ /* 0x000fe200078e00ff */
[----:B------:R-:W1:Y:S01]  /*7290*/  LDCU UR6, c[0x0][0x38c] ;  /* 0x00007180ff0677ac */ /* 0x000e620008000800 */
[----:B------:R-:W4:Y:S01]  /*72a0*/  LDCU.64 UR8, c[0x0][0x4b8] ;  /* 0x00009700ff0877ac */ /* 0x000f220008000a00 */
[----:B------:R-:W-:Y:S01]  /*72b0*/  UISETP.NE.AND UP0, UPT, UR40, URZ, UPT ;  /* 0x000000ff2800728c */ /* 0x000fe2000bf05270 */
[----:B--23--:R-:W-:-:S05]  /*72c0*/  IMAD.HI.U32 R2, R17, UR4, R16 ;  /* 0x0000000411027c27 */ /* 0x00cfca000f8e0010 */
[----:B------:R-:W-:-:S05]  /*72d0*/  SHF.R.U32.HI R3, RZ, UR5, R2 ;  /* 0x00000005ff037c19 */ /* 0x000fca0008011602 */
[----:B------:R-:W-:-:S04]  /*72e0*/  IMAD.MOV R0, RZ, RZ, -R3 ;  /* 0x000000ffff007224 */ /* 0x000fc800078e0a03 */
[----:B-1----:R-:W-:-:S04]  /*72f0*/  IMAD R0, R0, UR6, R17 ;  /* 0x0000000600007c24 */ /* 0x002fc8000f8e0211 */
[C---:B----4-:R-:W-:Y:S02]  /*7300*/  IMAD R16, R0.reuse, UR8, RZ ;  /* 0x0000000800107c24 */ /* 0x050fe4000f8e02ff */
        /* <DEDUP_REMOVED lines=288> */
.L_x_3241:
        /* <DEDUP_REMOVED lines=18> */
.L_x_3245:
[----:B------:R-:W2:Y:S02]  /*8630*/  LDG.E.U8 R2, desc[UR36][R2.64] ;  /* 0x0000002402027981 */ /* 0x000ea4000c1e1100 */
[----:B--2---:R-:W-:-:S04]  /*8640*/  I2FP.F32.U32 R0, R2 ;  /* 0x0000000200007245 */ /* 0x004fc80000201000 */
[----:B------:R-:W-:Y:S01]  /*8650*/  F2FP.BF16.F32.PACK_AB R0, RZ, R0 ;  /* 0x00000000ff00723e */ /* 0x000fe200000010ff */
[----:B------:R-:W-:Y:S06]  /*8660*/  BRA `(.L_x_3247) ;  /* 0x0000000c00847947 */ /* 0x000fec0003800000 */
.L_x_3244:
        /* <DEDUP_REMOVED lines=10> */
.L_x_3249:
[----:B------:R-:W2:Y:S02]  /*8710*/  LDG.E R2, desc[UR36][R2.64] ;  /* 0x0000002402027981 */ /* 0x000ea4000c1e1900 */
[----:B--2---:R-:W-:-:S04]  /*8720*/  I2FP.F32.S32 R0, R2 ;  /* 0x0000000200007245 */ /* 0x004fc80000201400 */
[----:B------:R-:W-:Y:S01]  /*8730*/  F2FP.BF16.F32.PACK_AB R0, RZ, R0 ;  /* 0x00000000ff00723e */ /* 0x000fe200000010ff */
[----:B------:R-:W-:Y:S06]  /*8740*/  BRA `(.L_x_3247) ;  /* 0x0000000c004c7947 */ /* 0x000fec0003800000 */
.L_x_3248:
[----:B------:R-:W2:Y:S02]  /*8750*/  LDG.E.U16 R2, desc[UR36][R2.64] ;  /* 0x0000002402027981 */ /* 0x000ea4000c1e1500 */
[----:B--2---:R-:W1:Y:S02]  /*8760*/  I2F.S16 R0, R2 ;  /* 0x0000000200007306 */ /* 0x004e640000101400 */
[----:B-1----:R-:W-:Y:S01]  /*8770*/  F2FP.BF16.F32.PACK_AB R0, RZ, R0 ;  /* 0x00000000ff00723e */ /* 0x002fe200000010ff */
[----:B------:R-:W-:Y:S06]  /*8780*/  BRA `(.L_x_3247) ;  /* 0x0000000c003c7947 */ /* 0x000fec0003800000 */
.L_x_3243:
        /* <DEDUP_REMOVED lines=9> */
.L_x_3251:
[----:B------:R-:W2:Y:S02]  /*8820*/  LDG.E.U16 R0, desc[UR36][R2.64] ;  /* 0x0000002402007981 */ /* 0x000ea4000c1e1500 */
[----:B--2---:R-:W-:-:S05]  /*8830*/  HADD2.F32 R0, -RZ, R0.H0_H0 ;  /* 0x20000000ff007230 */ /* 0x004fca0000004100 */
[----:B------:R-:W-:Y:S01]  /*8840*/  F2FP.BF16.F32.PACK_AB R0, RZ, R0 ;  /* 0x00000000ff00723e */ /* 0x000fe200000010ff */
[----:B------:R-:W-:Y:S06]  /*8850*/  BRA `(.L_x_3247) ;  /* 0x0000000c00087947 */ /* 0x000fec0003800000 */
.L_x_3250:
        /* <DEDUP_REMOVED lines=9> */
.L_x_3253:
[----:B------:R-:W2:Y:S02]  /*88f0*/  LDG.E.U16 R2, desc[UR36][R2.64] ;  /* 0x0000002402027981 */ /* 0x000ea4000c1e1500 */
[----:B--2---:R-:W-:-:S05]  /*8900*/  HADD2.F32 R0, -RZ, R2.H0_H0 ;  /* 0x20000002ff007230 */ /* 0x004fca0000004100 */
[----:B------:R-:W-:Y:S01]  /*8910*/  F2FP.BF16.F32.PACK_AB R0, RZ, R0 ;  /* 0x00000000ff00723e */ /* 0x000fe200000010ff */
[----:B------:R-:W-:Y:S06]  /*8920*/  BRA `(.L_x_3247) ;  /* 0x0000000800d47947 */ /* 0x000fec0003800000 */
.L_x_3252:
        /* <DEDUP_REMOVED lines=8> */
.L_x_3242:
        /* <DEDUP_REMOVED lines=13> */
.L_x_3256:
        /* <DEDUP_REMOVED lines=8> */
.L_x_3255:
[----:B------:R-:W-:-:S09]  /*8b00*/  UISETP.NE.AND UP0, UPT, UR4, 0xf, UPT ;  /* 0x0000000f0400788c */ /* 0x000fd2000bf05270 */
[----:B------:R-:W-:Y:S05]  /*8b10*/  BRA.U !UP0, `(.L_x_3257) ;  /* 0x0000000108987547 */ /* 0x000fea000b800000 */
[----:B------:R-:W-:-:S09]  /*8b20*/  UISETP.NE.AND UP0, UPT, UR4, 0x17, UPT ;  /* 0x000000170400788c */ /* 0x000fd2000bf05270 */
[----:B------:R-:W-:Y:S05]  /*8b30*/  BRA.U !UP0, `(.L_x_3258) ;  /* 0x00000001085c7547 */ /* 0x000fea000b800000 */
[----:B------:R-:W-:-:S09]  /*8b40*/  UISETP.NE.AND UP0, UPT, UR4, 0x18, UPT ;  /* 0x000000180400788c */ /* 0x000fd2000bf05270 */
[----:B------:R-:W-:Y:S05]  /*8b50*/  BRA.U UP0, `(.L_x_3246) ;  /* 0x0000000500e47547 */ /* 0x000fea000b800000 */
[----:B------:R-:W2:Y:S01]  /*8b60*/  LDG.E.U8 R0, desc[UR36][R2.64] ;  /* 0x0000002402007981 */ /* 0x000ea2000c1e1100 */
[----:B------:R-:W-:Y:S01]  /*8b70*/  IMAD.MOV.U32 R6, RZ, RZ, 0x1f ;  /* 0x0000001fff067424 */ /* 0x000fe200078e00ff */
[----:B--2---:R-:W-:-:S04]  /*8b80*/  SHF.L.U32 R0, R0, 0x18, RZ ;  /* 0x0000001800007819 */ /* 0x004fc800000006ff */
        /* <DEDUP_REMOVED lines=18> */
.L_x_3258:
        /* <DEDUP_REMOVED lines=13> */
.L_x_3257:
[----:B------:R1:W5:Y:S01]  /*8d80*/  LDG.E.U16 R0, desc[UR36][R2.64] ;  /* 0x0000002402007981 */ /* 0x000362000c1e1500 */
[----:B------:R-:W-:Y:S05]  /*8d90*/  BRA `(.L_x_3247) ;  /* 0x0000000400b87947 */ /* 0x000fea0003800000 */
.L_x_3254:
        /* <DEDUP_REMOVED lines=12> */
.L_x_3261:
        /* <DEDUP_REMOVED lines=21> */
.L_x_3265:
[----:B------:R-:W-:Y:S05]  /*8fb0*/  BSYNC.RECONVERGENT B1 ;  /* 0x0000000000017941 */ /* 0x000fea0003800200 */
.L_x_3264:
[----:B------:R-:W-:Y:S01]  /*8fc0*/  IMAD.SHL.U32 R0, R0, 0x100000, RZ ;  /* 0x0010000000007824 */ /* 0x000fe200078e00ff */
[----:B------:R-:W-:-:S04]  /*8fd0*/  LEA R2, R2, 0x3b800000, 0x17 ;  /* 0x3b80000002027811 */ /* 0x000fc800078eb8ff */
[----:B------:R-:W-:-:S07]  /*8fe0*/  LOP3.LUT R0, R2, R0, R7, 0xfe, !PT ;  /* 0x0000000002007212 */ /* 0x000fce00078efe07 */
.L_x_3263:
[----:B------:R-:W-:Y:S05]  /*8ff0*/  BSYNC.RECONVERGENT B0 ;  /* 0x0000000000007941 */ /* 0x000fea0003800200 */
.L_x_3262:
[----:B------:R-:W-:Y:S01]  /*9000*/  F2FP.BF16.F32.PACK_AB R0, RZ, R0 ;  /* 0x00000000ff00723e */ /* 0x000fe200000010ff */
[----:B------:R-:W-:Y:S06]  /*9010*/  BRA `(.L_x_3247) ;  /* 0x0000000400187947 */ /* 0x000fec0003800000 */
.L_x_3260:
        /* <DEDUP_REMOVED lines=17> */
[----:B------:R-:W-:Y:S02]  /*9130*/  IADD3 R5, PT, PT, R3, -0x1d, RZ ;  /* 0xffffffe303057810 */ /* 0x000fe40007ffe0ff */
[----:B------:R-:W-:Y:S02]  /*9140*/  IADD3 R2, PT, PT, R2, 0x1e, -R3 ;  /* 0x0000001e02027810 */ /* 0x000fe40007ffe803 */
[----:B------:R-:W-:-:S04]  /*9150*/  SHF.L.U32 R5, R0, R5, RZ ;  /* 0x0000000500057219 */ /* 0x000fc800000006ff */
[----:B------:R-:W-:-:S07]  /*9160*/  LOP3.LUT R0, R5, 0x3, RZ, 0xc0, !PT ;  /* 0x0000000305007812 */ /* 0x000fce00078ec0ff */
.L_x_3269:
[----:B------:R-:W-:Y:S05]  /*9170*/  BSYNC.RECONVERGENT B1 ;  /* 0x0000000000017941 */ /* 0x000fea0003800200 */
.L_x_3268:
[----:B------:R-:W-:Y:S01]  /*9180*/  IMAD.SHL.U32 R0, R0, 0x200000, RZ ;  /* 0x0020000000007824 */ /* 0x000fe200078e00ff */
[----:B------:R-:W-:-:S04]  /*9190*/  LEA R2, R2, 0x37800000, 0x17 ;  /* 0x3780000002027811 */ /* 0x000fc800078eb8ff */
[----:B------:R-:W-:-:S07]  /*91a0*/  LOP3.LUT R0, R2, R0, R7, 0xfe, !PT ;  /* 0x0000000002007212 */ /* 0x000fce00078efe07 */
.L_x_3267:
[----:B------:R-:W-:Y:S05]  /*91b0*/  BSYNC.RECONVERGENT B0 ;  /* 0x0000000000007941 */ /* 0x000fea0003800200 */
.L_x_3266:
[----:B------:R-:W-:Y:S01]  /*91c0*/  F2FP.BF16.F32.PACK_AB R0, RZ, R0 ;  /* 0x00000000ff00723e */ /* 0x000fe200000010ff */
[----:B------:R-:W-:Y:S06]  /*91d0*/  BRA `(.L_x_3247) ;  /* 0x0000000000a87947 */ /* 0x000fec0003800000 */
.L_x_3259:
        /* <DEDUP_REMOVED lines=14> */
.L_x_3273:
[----:B------:R-:W-:Y:S05]  /*92c0*/  BSYNC.RECONVERGENT B0 ;  /* 0x0000000000007941 */ /* 0x000fea0003800200 */
.L_x_3272:
[----:B------:R-:W-:Y:S01]  /*92d0*/  F2FP.BF16.F32.PACK_AB R0, RZ, R0 ;  /* 0x00000000ff00723e */ /* 0x000fe200000010ff */
[----:B------:R-:W-:Y:S06]  /*92e0*/  BRA `(.L_x_3247) ;  /* 0x0000000000647947 */ /* 0x000fec0003800000 */
.L_x_3246:
        /* <DEDUP_REMOVED lines=8> */
[----:B-1----:R-:W-:Y:S01]  /*9370*/  IMAD.U32 R4, RZ, RZ, UR4 ;  /* 0x00000004ff047e24 */ /* 0x002fe2000f8e00ff */
[----:B------:R-:W-:Y:S01]  /*9380*/  MOV R5, UR5 ;  /* 0x0000000500057c02 */ /* 0x000fe20008000f00 */
[----:B--2---:R-:W-:-:S02]  /*9390*/  IMAD.U32 R6, RZ, RZ, UR6 ;  /* 0x00000006ff067e24 */ /* 0x004fc4000f8e00ff */
[----:B------:R-:W-:Y:S01]  /*93a0*/  IMAD.U32 R7, RZ, RZ, UR7 ;  /* 0x00000007ff077e24 */ /* 0x000fe2000f8e00ff */
[----:B0-----:R-:W-:Y:S01]  /*93b0*/  MOV R10, UR8 ;  /* 0x00000008000a7c02 */ /* 0x001fe20008000f00 */
[----:B------:R-:W-:-:S07]  /*93c0*/  IMAD.U32 R11, RZ, RZ, UR9 ;  /* 0x00000009ff0b7e24 */ /* 0x000fce000f8e00ff */
[----:B------:R-:W-:-:S07]  /*93d0*/  LEPC R20, `(.L_x_3274) ;  /* 0x000000001014794e */ /* 0x000fce0000000000 */
[----:B---3--:R-:W-:Y:S05]  /*93e0*/  CALL.ABS.NOINC R2 ;  /* 0x0000000002007343 */ /* 0x008fea0003c00000 */
.L_x_3274:
[----:B------:R-:W-:Y:S01]  /*93f0*/  PRMT R0, RZ, 0x7610, R0 ;  /* 0x00007610ff007816 */ /* 0x000fe20000000000 */
[----:B------:R-:W-:Y:S06]  /*9400*/  BRA `(.L_x_3247) ;  /* 0x00000000001c7947 */ /* 0x000fec0003800000 */
.L_x_3271:
[----:B------:R-:W2:Y:S02]  /*9410*/  LDG.E.64 R2, desc[UR36][R2.64] ;  /* 0x0000002402027981 */ /* 0x000ea4000c1e1b00 */
[----:B--2---:R-:W1:Y:S02]  /*9420*/  I2F.U64 R0, R2 ;  /* 0x0000000200007312 */ /* 0x004e640000301000 */
[----:B-1----:R-:W-:Y:S01]  /*9430*/  F2FP.BF16.F32.PACK_AB R0, RZ, R0 ;  /* 0x00000000ff00723e */ /* 0x002fe200000010ff */
[----:B------:R-:W-:Y:S06]  /*9440*/  BRA `(.L_x_3247) ;  /* 0x00000000000c7947 */ /* 0x000fec0003800000 */
.L_x_3270:
[----:B------:R-:W2:Y:S02]  /*9450*/  LDG.E R2, desc[UR36][R2.64] ;  /* 0x0000002402027981 */ /* 0x000ea4000c1e1900 */
[----:B--2---:R-:W-:-:S04]  /*9460*/  I2FP.F32.U32 R0, R2 ;  /* 0x0000000200007245 */ /* 0x004fc80000201000 */
[----:B------:R-:W-:-:S07]  /*9470*/  F2FP.BF16.F32.PACK_AB R0, RZ, R0 ;  /* 0x00000000ff00723e */ /* 0x000fce00000010ff */
.L_x_3247:
[----:B-1---5:R-:W-:Y:S01]  /*9480*/  IMAD.U32 R3, R0, 0x10000, RZ ;  /* 0x0001000000037824 */ /* 0x022fe200078e00ff */
[----:B------:R-:W-:Y:S04]  /*9490*/  BSSY.RECONVERGENT B1, `(.L_x_3275) ;  /* 0x0000069000017945 */ /* 0x000fe80003800200 */
        /* <DEDUP_REMOVED lines=30> */
.L_x_3282:
[----:B------:R-:W-:Y:S01]  /*9680*/  FSETP.GEU.FTZ.AND P0, PT, R7, -R6, PT ;  /* 0x800000060700720b */ /* 0x000fe20003f1e000 */
[----:B------:R-:W-:-:S12]  /*9690*/  FADD.FTZ R2, R2, -1 ;  /* 0xbf80000002027421 */ /* 0x000fd80000010000 */
[----:B------:R-:W-:-:S07]  /*96a0*/  @!P0 FADD.FTZ R2, R2, -1 ;  /* 0xbf80000002028421 */ /* 0x000fce0000010000 */
.L_x_3281:
[----:B------:R-:W-:Y:S05]  /*96b0*/  BSYNC.RECONVERGENT B2 ;  /* 0x0000000000027941 */ /* 0x000fea0003800200 */
.L_x_3280:
[----:B------:R-:W-:Y:S01]  /*96c0*/  FFMA.FTZ R5, -R6, R2, R5 ;  /* 0x0000000206057223 */ /* 0x000fe20000010105 */
[----:B------:R-:W-:Y:S06]  /*96d0*/  BRA `(.L_x_3278) ;  /* 0x0000000000807947 */ /* 0x000fec0003800000 */
.L_x_3279:
        /* <DEDUP_REMOVED lines=16> */
.L_x_3285:
        /* <DEDUP_REMOVED lines=13> */
.L_x_3284:
[----:B------:R-:W-:Y:S05]  /*98b0*/  BSYNC.RECONVERGENT B2 ;  /* 0x0000000000027941 */ /* 0x000fea0003800200 */
.L_x_3283:
[----:B------:R-:W-:-:S04]  /*98c0*/  FMUL.FTZ R5, R5, 1.1920928955078125e-07 ;  /* 0x3400000005057820 */ /* 0x000fc80000410000 */
[----:B------:R-:W-:-:S07]  /*98d0*/  FMUL.FTZ R5, R8, R5 ;  /* 0x0000000508057220 */ /* 0x000fce0000410000 */
.L_x_3278:
[----:B------:R-:W-:Y:S05]  /*98e0*/  BSYNC.RECONVERGENT B0 ;  /* 0x0000000000007941 */ /* 0x000fea0003800200 */
.L_x_3277:
        /* <DEDUP_REMOVED lines=30> */
.L_x_3276:
[----:B------:R-:W1:Y:S01]  /*9ad0*/  MUFU.RCP R3, R3 ;  /* 0x0000000300037308 */ /* 0x000e620000001000 */
[----:B------:R-:W-:-:S04]  /*9ae0*/  IMAD.U32 R0, R18, 0x10000, RZ ;  /* 0x0001000012007824 */ /* 0x000fc800078e00ff */
[----:B-1----:R-:W-:-:S05]  /*9af0*/  FMUL.FTZ R0, R0, R3 ;  /* 0x0000000300007220 */ /* 0x002fca0000410000 */
[----:B------:R-:W-:-:S04]  /*9b00*/  F2FP.BF16.F32.PACK_AB R0, RZ, R0 ;  /* 0x00000000ff00723e */ /* 0x000fc800000010ff */
[----:B------:R-:W-:-:S07]  /*9b10*/  PRMT R7, R0, 0x7610, R7 ;  /* 0x0000761000077816 */ /* 0x000fce0000000007 */
.L_x_3286:
[----:B------:R-:W-:Y:S05]  /*9b20*/  BSYNC.RECONVERGENT B1 ;  /* 0x0000000000017941 */ /* 0x000fea0003800200 */
.L_x_3275:
        /* <DEDUP_REMOVED lines=14> */
[----:B------:R-:W-:-:S06]  /*9c10*/  SHF.L.U32 R7, R7, 0x10, RZ ;  /* 0x0000001007077819 */ /* 0x000fcc00000006ff */
[----:B------:R-:W1:Y:S02]  /*9c20*/  F2I.FTZ.TRUNC.NTZ R7, R7 ;  /* 0x0000000700077305 */ /* 0x000e64000021f100 */
[----:B-1----:R1:W-:Y:S01]  /*9c30*/  STG.E.U8 desc[UR36][R2.64], R7 ;  /* 0x0000000702007986 */ /* 0x0023e2000c101124 */
[----:B------:R-:W-:Y:S05]  /*9c40*/  BRA `(.L_x_3292) ;  /* 0x0000000c007c7947 */ /* 0x000fea0003800000 */
.L_x_3290:
[----:B------:R-:W-:-:S06]  /*9c50*/  IMAD.U32 R5, R7, 0x10000, RZ ;  /* 0x0001000007057824 */ /* 0x000fcc00078e00ff */
[----:B------:R-:W1:Y:S02]  /*9c60*/  F2I.S64.TRUNC R4, R5 ;  /* 0x0000000500047311 */ /* 0x000e64000020d900 */
[----:B-1----:R1:W-:Y:S01]  /*9c70*/  STG.E.U8 desc[UR36][R2.64], R4 ;  /* 0x0000000402007986 */ /* 0x0023e2000c101124 */
[----:B------:R-:W-:Y:S05]  /*9c80*/  BRA `(.L_x_3292) ;  /* 0x0000000c006c7947 */ /* 0x000fea0003800000 */
.L_x_3289:
        /* <DEDUP_REMOVED lines=10> */
.L_x_3294:
[----:B------:R-:W-:-:S06]  /*9d30*/  SHF.L.U32 R7, R7, 0x10, RZ ;  /* 0x0000001007077819 */ /* 0x000fcc00000006ff */
[----:B------:R-:W1:Y:S02]  /*9d40*/  F2I.FTZ.TRUNC.NTZ R7, R7 ;  /* 0x0000000700077305 */ /* 0x000e64000021f100 */
[----:B-1----:R1:W-:Y:S01]  /*9d50*/  STG.E desc[UR36][R2.64], R7 ;  /* 0x0000000702007986 */ /* 0x0023e2000c101924 */
[----:B------:R-:W-:Y:S05]  /*9d60*/  BRA `(.L_x_3292) ;  /* 0x0000000c00347947 */ /* 0x000fea0003800000 */
.L_x_3293:
[----:B------:R-:W-:-:S06]  /*9d70*/  IMAD.U32 R7, R7, 0x10000, RZ ;  /* 0x0001000007077824 */ /* 0x000fcc00078e00ff */
[----:B------:R-:W1:Y:S02]  /*9d80*/  F2I.FTZ.TRUNC.NTZ R7, R7 ;  /* 0x0000000700077305 */ /* 0x000e64000021f100 */
[----:B-1----:R1:W-:Y:S01]  /*9d90*/  STG.E.U16 desc[UR36][R2.64], R7 ;  /* 0x0000000702007986 */ /* 0x0023e2000c101524 */
[----:B------:R-:W-:Y:S05]  /*9da0*/  BRA `(.L_x_3292) ;  /* 0x0000000c00247947 */ /* 0x000fea0003800000 */
.L_x_3288:
        /* <DEDUP_REMOVED lines=9> */
.L_x_3296:
[----:B------:R-:W-:-:S04]  /*9e40*/  SHF.L.U32 R0, R7, 0x10, RZ ;  /* 0x0000001007007819 */ /* 0x000fc800000006ff */
[----:B------:R-:W-:-:S05]  /*9e50*/  F2FP.F16.F32.PACK_AB R0, RZ, R0 ;  /* 0x00000000ff00723e */ /* 0x000fca00000000ff */
[----:B------:R1:W-:Y:S01]  /*9e60*/  STG.E.U16 desc[UR36][R2.64], R0 ;  /* 0x0000000002007986 */ /* 0x0003e2000c101524 */
[----:B------:R-:W-:Y:S05]  /*9e70*/  BRA `(.L_x_3292) ;  /* 0x0000000800f07947 */ /* 0x000fea0003800000 */
.L_x_3295:
        /* <DEDUP_REMOVED lines=10> */
.L_x_3298:
[----:B------:R-:W-:-:S04]  /*9f20*/  SHF.L.U32 R7, R7, 0x10, RZ ;  /* 0x0000001007077819 */ /* 0x000fc800000006ff */
[----:B------:R-:W-:-:S04]  /*9f30*/  F2FP.F16.F32.PACK_AB R5, RZ, R7 ;  /* 0x00000007ff05723e */ /* 0x000fc800000000ff */
[----:B------:R-:W-:-:S05]  /*9f40*/  PRMT R5, R5, 0x5410, RZ ;  /* 0x0000541005057816 */ /* 0x000fca00000000ff */
[----:B------:R1:W-:Y:S01]  /*9f50*/  STG.E desc[UR36][R2.64], R5 ;  /* 0x0000000502007986 */ /* 0x0003e2000c101924 */
[----:B------:R-:W-:Y:S05]  /*9f60*/  BRA `(.L_x_3292) ;  /* 0x0000000800b47947 */ /* 0x000fea0003800000 */
.L_x_3297:
[----:B------:R-:W-:-:S04]  /*9f70*/  IMAD.U32 R4, R7, 0x10000, RZ ;  /* 0x0001000007047824 */ /* 0x000fc800078e00ff */
[----:B------:R-:W-:-:S06]  /*9f80*/  FMUL.FTZ R4, R4, 1 ;  /* 0x3f80000004047820 */ /* 0x000fcc0000410000 */
[----:B------:R-:W1:Y:S02]  /*9f90*/  F2F.F64.F32 R4, R4 ;  /* 0x0000000400047310 */ /* 0x000e640000201800 */
[----:B-1----:R1:W-:Y:S01]  /*9fa0*/  STG.E.64 desc[UR36][R2.64], R4 ;  /* 0x0000000402007986 */ /* 0x0023e2000c101b24 */
[----:B------:R-:W-:Y:S05]  /*9fb0*/  BRA `(.L_x_3292) ;  /* 0x0000000800a07947 */ /* 0x000fea0003800000 */
.L_x_3287:
        /* <DEDUP_REMOVED lines=14> */
.L_x_3302:
        /* <DEDUP_REMOVED lines=18> */
.L_x_3305:
[----:B------:R-:W-:-:S04]  /*a1c0*/  SHF.R.U32.HI R5, RZ, 0x18, R5 ;  /* 0x00000018ff057819 */ /* 0x000fc80000011605 */
[----:B------:R-:W-:-:S07]  /*a1d0*/  LOP3.LUT R0, R0, 0x80, R5, 0xf8, !PT ;  /* 0x0000008000007812 */ /* 0x000fce00078ef805 */
.L_x_3304:
[----:B------:R-:W-:Y:S05]  /*a1e0*/  BSYNC.RECONVERGENT B0 ;  /* 0x0000000000007941 */ /* 0x000fea0003800200 */
.L_x_3303:
[----:B------:R1:W-:Y:S01]  /*a1f0*/  STG.E.U8 desc[UR36][R2.64], R0 ;  /* 0x0000000002007986 */ /* 0x0003e2000c101124 */
[----:B------:R-:W-:Y:S05]  /*a200*/  BRA `(.L_x_3292) ;  /* 0x00000008000c7947 */ /* 0x000fea0003800000 */
.L_x_3301:
        /* <DEDUP_REMOVED lines=18> */
.L_x_3308:
[----:B------:R-:W-:-:S04]  /*a330*/  SHF.R.U32.HI R5, RZ, 0x18, R5 ;  /* 0x00000018ff057819 */ /* 0x000fc80000011605 */
[----:B------:R-:W-:-:S07]  /*a340*/  LOP3.LUT R0, R0, 0x80, R5, 0xf8, !PT ;  /* 0x0000008000007812 */ /* 0x000fce00078ef805 */
.L_x_3307:
[----:B------:R-:W-:Y:S05]  /*a350*/  BSYNC.RECONVERGENT B0 ;  /* 0x0000000000007941 */ /* 0x000fea0003800200 */
.L_x_3306:
[----:B------:R1:W-:Y:S01]  /*a360*/  STG.E.U8 desc[UR36][R2.64], R0 ;  /* 0x0000000002007986 */ /* 0x0003e2000c101124 */
[----:B------:R-:W-:Y:S05]  /*a370*/  BRA `(.L_x_3292) ;  /* 0x0000000400b07947 */ /* 0x000fea0003800000 */
.L_x_3300:
        /* <DEDUP_REMOVED lines=22> */
.L_x_3310:
[----:B------:R-:W-:-:S06]  /*a4e0*/  IMAD.U32 R4, R7, 0x10000, RZ ;  /* 0x0001000007047824 */ /* 0x000fcc00078e00ff */
[----:B------:R-:W1:Y:S02]  /*a4f0*/  F2I.U64.TRUNC R4, R4 ;  /* 0x0000000400047311 */ /* 0x000e64000020d800 */
[----:B-1----:R1:W-:Y:S01]  /*a500*/  STG.E.64 desc[UR36][R2.64], R4 ;  /* 0x0000000402007986 */ /* 0x0023e2000c101b24 */
[----:B------:R-:W-:Y:S05]  /*a510*/  BRA `(.L_x_3292) ;  /* 0x0000000400487947 */ /* 0x000fea0003800000 */
.L_x_3309:
[----:B------:R-:W-:-:S06]  /*a520*/  SHF.L.U32 R7, R7, 0x10, RZ ;  /* 0x0000001007077819 */ /* 0x000fcc00000006ff */
[----:B------:R-:W1:Y:S02]  /*a530*/  F2I.FTZ.U32.TRUNC.NTZ R7, R7 ;  /* 0x0000000700077305 */ /* 0x000e64000021f000 */
[----:B-1----:R1:W-:Y:S01]  /*a540*/  STG.E desc[UR36][R2.64], R7 ;  /* 0x0000000702007986 */ /* 0x0023e2000c101924 */
[----:B------:R-:W-:Y:S05]  /*a550*/  BRA `(.L_x_3292) ;  /* 0x0000000400387947 */ /* 0x000fea0003800000 */
.L_x_3299:
        /* <DEDUP_REMOVED lines=11> */
.L_x_3312:
[----:B------:R-:W-:-:S04]  /*a610*/  IMAD.U32 R7, R7, 0x10000, RZ ;  /* 0x0001000007077824 */ /* 0x000fc800078e00ff */
[----:B------:R-:W-:Y:S01]  /*a620*/  FMUL.FTZ R4, R7, 1 ;  /* 0x3f80000007047820 */ /* 0x000fe20000410000 */
[----:B------:R-:W-:-:S05]  /*a630*/  CS2R R6, SRZ ;  /* 0x0000000000067805 */ /* 0x000fca000001ff00 */
[----:B------:R-:W1:Y:S02]  /*a640*/  F2F.F64.F32 R4, R4 ;  /* 0x0000000400047310 */ /* 0x000e640000201800 */
[----:B-1----:R2:W-:Y:S01]  /*a650*/  STG.E.128 desc[UR36][R2.64], R4 ;  /* 0x0000000402007986 */ /* 0x0025e2000c101d24 */
[----:B------:R-:W-:Y:S05]  /*a660*/  BRA `(.L_x_3292) ;  /* 0x0000000000f47947 */ /* 0x000fea0003800000 */
.L_x_3311:
[----:B------:R-:W-:-:S09]  /*a670*/  UISETP.NE.AND UP0, UPT, UR4, 0xf, UPT ;  /* 0x0000000f0400788c */ /* 0x000fd2000bf05270 */
[----:B------:R-:W-:Y:S05]  /*a680*/  BRA.U !UP0, `(.L_x_3313) ;  /* 0x0000000108e87547 */ /* 0x000fea000b800000 */
[----:B------:R-:W-:-:S09]  /*a690*/  UISETP.NE.AND UP0, UPT, UR4, 0x17, UPT ;  /* 0x000000170400788c */ /* 0x000fd2000bf05270 */
[----:B------:R-:W-:Y:S05]  /*a6a0*/  BRA.U !UP0, `(.L_x_3314) ;  /* 0x0000000108907547 */ /* 0x000fea000b800000 */
[----:B------:R-:W-:-:S09]  /*a6b0*/  UISETP.NE.AND UP0, UPT, UR4, 0x18, UPT ;  /* 0x000000180400788c */ /* 0x000fd2000bf05270 */
[----:B------:R-:W-:Y:S05]  /*a6c0*/  BRA.U !UP0, `(.L_x_3315) ;  /* 0x0000000108447547 */ /* 0x000fea000b800000 */
.L_x_3291:
[----:B------:R-:W-:Y:S01]  /*a6d0*/  MOV R2, 0x0 ;  /* 0x0000000000027802 */ /* 0x000fe20000000f00 */
[----:B------:R-:W1:Y:S01]  /*a6e0*/  LDCU.64 UR4, c[0x4][0x178] ;  /* 0x01002f00ff0477ac */ /* 0x000e620008000a00 */
[----:B------:R-:W-:Y:S02]  /*a6f0*/  HFMA2 R8, -RZ, RZ, 0, 6.020069122314453125e-06 ;  /* 0x00000065ff087431 */ /* 0x000fe400000001ff */
[----:B------:R-:W-:Y:S01]  /*a700*/  IMAD.MOV.U32 R12, RZ, RZ, 0x1 ;  /* 0x00000001ff0c7424 */ /* 0x000fe200078e00ff */
[----:B------:R-:W2:Y:S01]  /*a710*/  LDCU.64 UR6, c[0x4][0x180] ;  /* 0x01003000ff0677ac */ /* 0x000ea20008000a00 */
[----:B------:R-:W3:Y:S01]  /*a720*/  LDC.64 R2, c[0x4][R2] ;  /* 0x0100000002027b82 */ /* 0x000ee20000000a00 */
[----:B------:R-:W-:Y:S01]  /*a730*/  IMAD.MOV.U32 R13, RZ, RZ, RZ ;  /* 0x000000ffff0d7224 */ /* 0x000fe200078e00ff */
[----:B------:R-:W0:Y:S01]  /*a740*/  LDCU.64 UR8, c[0x4][0x90] ;  /* 0x01001200ff0877ac */ /* 0x000e220008000a00 */
[----:B-1----:R-:W-:Y:S01]  /*a750*/  MOV R4, UR4 ;  /* 0x0000000400047c02 */ /* 0x002fe20008000f00 */
[----:B------:R-:W-:-:S02]  /*a760*/  IMAD.U32 R5, RZ, RZ, UR5 ;  /* 0x00000005ff057e24 */ /* 0x000fc4000f8e00ff */
[----:B--2---:R-:W-:Y:S01]  /*a770*/  IMAD.U32 R6, RZ, RZ, UR6 ;  /* 0x00000006ff067e24 */ /* 0x004fe2000f8e00ff */
[----:B------:R-:W-:Y:S01]  /*a780*/  MOV R7, UR7 ;  /* 0x0000000700077c02 */ /* 0x000fe20008000f00 */
[----:B0-----:R-:W-:Y:S02]  /*a790*/  IMAD.U32 R10, RZ, RZ, UR8 ;  /* 0x00000008ff0a7e24 */ /* 0x001fe4000f8e00ff */
[----:B------:R-:W-:-:S07]  /*a7a0*/  IMAD.U32 R11, RZ, RZ, UR9 ;  /* 0x00000009ff0b7e24 */ /* 0x000fce000f8e00ff */
[----:B------:R-:W-:-:S07]  /*a7b0*/  LEPC R20, `(.L_x_3316) ;  /* 0x000000001014794e */ /* 0x000fce0000000000 */
[----:B---3--:R-:W-:Y:S05]  /*a7c0*/  CALL.ABS.NOINC R2 ;  /* 0x0000000002007343 */ /* 0x008fea0003c00000 */
.L_x_3316:
[----:B------:R-:W-:Y:S05]  /*a7d0*/  BRA `(.L_x_3292) ;  /* 0x0000000000987947 */ /* 0x000fea0003800000 */
.L_x_3315:
[----:B------:R-:W-:Y:S01]  /*a7e0*/  SHF.L.U32 R7, R7, 0x10, RZ ;  /* 0x0000001007077819 */ /* 0x000fe200000006ff */
[----:B------:R-:W-:Y:S01]  /*a7f0*/  BSSY.RECONVERGENT B0, `(.L_x_3317) ;  /* 0x000000c000007945 */ /* 0x000fe20003800200 */
[----:B------:R-:W-:Y:S02]  /*a800*/  IMAD.MOV.U32 R0, RZ, RZ, 0x7f ;  /* 0x0000007fff007424 */ /* 0x000fe400078e00ff */
        /* <DEDUP_REMOVED lines=10> */
.L_x_3318:
[----:B------:R-:W-:Y:S05]  /*a8b0*/  BSYNC.RECONVERGENT B0 ;  /* 0x0000000000007941 */ /* 0x000fea0003800200 */
.L_x_3317:
[----:B------:R-:W-:-:S05]  /*a8c0*/  LOP3.LUT R5, R0, 0x80, R5, 0xf8, !PT ;  /* 0x0000008000057812 */ /* 0x000fca00078ef805 */
[----:B------:R4:W-:Y:S01]  /*a8d0*/  STG.E.U8 desc[UR36][R2.64], R5 ;  /* 0x0000000502007986 */ /* 0x0009e2000c101124 */
[----:B------:R-:W-:Y:S05]  /*a8e0*/  BRA `(.L_x_3292) ;  /* 0x0000000000547947 */ /* 0x000fea0003800000 */
.L_x_3314:
        /* <DEDUP_REMOVED lines=12> */
.L_x_3320:
[----:B------:R-:W-:Y:S02]  /*a9b0*/  ISETP.GT.U32.AND P0, PT, R4, 0x7f800000, PT ;  /* 0x7f8000000400780c */ /* 0x000fe40003f04070 */
[----:B------:R-:W-:-:S04]  /*a9c0*/  MOV R0, 0x7f ;  /* 0x0000007f00007802 */ /* 0x000fc80000000f00 */
[----:B------:R-:W-:-:S07]  /*a9d0*/  SEL R0, R0, 0x7c, P0 ;  /* 0x0000007c00007807 */ /* 0x000fce0000000000 */
.L_x_3321:
[----:B------:R-:W-:Y:S05]  /*a9e0*/  BSYNC.RECONVERGENT B0 ;  /* 0x0000000000007941 */ /* 0x000fea0003800200 */
.L_x_3319:
[----:B------:R-:W-:-:S04]  /*a9f0*/  SHF.R.U32.HI R5, RZ, 0x18, R5 ;  /* 0x00000018ff057819 */ /* 0x000fc80000011605 */
[----:B------:R-:W-:-:S05]  /*aa00*/  LOP3.LUT R5, R0, 0x80, R5, 0xf8, !PT ;  /* 0x0000008000057812 */ /* 0x000fca00078ef805 */
[----:B------:R3:W-:Y:S01]  /*aa10*/  STG.E.U8 desc[UR36][R2.64], R5 ;  /* 0x0000000502007986 */ /* 0x0007e2000c101124 */
[----:B------:R-:W-:Y:S05]  /*aa20*/  BRA `(.L_x_3292) ;  /* 0x0000000000047947 */ /* 0x000fea0003800000 */
.L_x_3313:
[----:B------:R1:W-:Y:S02]  /*aa30*/  STG.E.U16 desc[UR36][R2.64], R7 ;  /* 0x0000000702007986 */ /* 0x0003e4000c101524 */
.L_x_3292:
[----:B------:R-:W-:-:S07]  /*aa40*/  VIADD R17, R17, 0x80 ;  /* 0x0000008011117836 */ /* 0x000fce0000000000 */
.L_x_3240:
[----:B------:R-:W-:Y:S05]  /*aa50*/  BSYNC.RECONVERGENT B6 ;  /* 0x0000000000067941 */ /* 0x000fea0003800200 */
.L_x_3239:
[----:B------:R-:W5:Y:S02]  /*aa60*/  LDCU UR4, c[0x0][0x380] ;  /* 0x00007000ff0477ac */ /* 0x000f640008000800 */
[----:B-----5:R-:W-:-:S13]  /*aa70*/  ISETP.GE.AND P0, PT, R17, UR4, PT ;  /* 0x0000000411007c0c */ /* 0x020fda000bf06270 */
[----:B------:R-:W-:Y:S05]  /*aa80*/  @P0 EXIT ;  /* 0x000000000000094d */ /* 0x000fea0003800000 */
[----:B------:R-:W5:Y:S01]  /*aa90*/  LDCU UR4, c[0x0][0x388] ;  /* 0x00007100ff0477ac */ /* 0x000f620008000800 */
[----:B------:R-:W-:Y:S02]  /*aaa0*/  HFMA2 R16, -RZ, RZ, 0, 0 ;  /* 0x00000000ff107431 */ /* 0x000fe400000001ff */
[----:B-1--4-:R-:W-:Y:S01]  /*aab0*/  IMAD.MOV.U32 R0, RZ, RZ, RZ ;  /* 0x000000ffff007224 */ /* 0x012fe200078e00ff */
        /* <DEDUP_REMOVED lines=300> */
.L_x_3322:
[----:B------:R-:W2:Y:S01]  /*bd80*/  LDCU.128 UR8, c[0x0][0x580] ;  /* 0x0000b000ff0877ac */ /* 0x000ea20008000c00 */
[----:B------:R-:W-:-:S04]  /*bd90*/  UPRMT UR4, UR42, 0x9910, URZ ;  /* 0x000099102a047896 */ /* 0x000fc800080000ff */
[----:B------:R-:W-:Y:S01]  /*bda0*/  UISETP.GT.AND UP0, UPT, UR4, 0x9, UPT ;  /* 0x000000090400788c */ /* 0x000fe2000bf04270 */
[----:B--23--:R-:W-:Y:S02]  /*bdb0*/  IADD3 R2, P1, PT, R0, UR10, RZ ;  /* 0x0000000a00027c10 */ /* 0x00cfe4000ff3e0ff */
[----:B------:R-:W-:-:S03]  /*bdc0*/  IADD3 R16, P0, PT, R16, UR8, RZ ;  /* 0x0000000810107c10 */ /* 0x000fc6000ff1e0ff */
        /* <DEDUP_REMOVED lines=15> */
.L_x_3326:
[----:B------:R-:W2:Y:S02]  /*bec0*/  LDG.E.U8 R2, desc[UR36][R2.64] ;  /* 0x0000002402027981 */ /* 0x000ea4000c1e1100 */
[----:B--2---:R-:W-:-:S04]  /*bed0*/  I2FP.F32.U32 R0, R2 ;  /* 0x0000000200007245 */ /* 0x004fc80000201000 */
[----:B------:R-:W-:Y:S01]  /*bee0*/  F2FP.BF16.F32.PACK_AB R0, RZ, R0 ;  /* 0x00000000ff00723e */ /* 0x000fe200000010ff */
[----:B------:R-:W-:Y:S06]  /*bef0*/  BRA `(.L_x_3328) ;  /* 0x0000000c00847947 */ /* 0x000fec0003800000 */
.L_x_3325:
        /* <DEDUP_REMOVED lines=10> */
.L_x_3330:
[----:B------:R-:W2:Y:S02]  /*bfa0*/  LDG.E R2, desc[UR36][R2.64] ;  /* 0x0000002402027981 */ /* 0x000ea4000c1e1900 */
[----:B--2---:R-:W-:-:S04]  /*bfb0*/  I2FP.F32.S32 R0, R2 ;  /* 0x0000000200007245 */ /* 0x004fc80000201400 */
[----:B------:R-:W-:Y:S01]  /*bfc0*/  F2FP.BF16.F32.PACK_AB R0, RZ, R0 ;  /* 0x00000000ff00723e */ /* 0x000fe200000010ff */
[----:B------:R-:W-:Y:S06]  /*bfd0*/  BRA `(.L_x_3328) ;  /* 0x0000000c004c7947 */ /* 0x000fec0003800000 */
.L_x_3329:
[----:B------:R-:W2:Y:S02]  /*bfe0*/  LDG.E.U16 R2, desc[UR36][R2.64] ;  /* 0x0000002402027981 */ /* 0x000ea4000c1e1500 */
[----:B--2---:R-:W1:Y:S02]  /*bff0*/  I2F.S16 R0, R2 ;  /* 0x0000000200007306 */ /* 0x004e640000101400 */
[----:B-1----:R-:W-:Y:S01]  /*c000*/  F2FP.BF16.F32.PACK_AB R0, RZ, R0 ;  /* 0x00000000ff00723e */ /* 0x002fe200000010ff */
[----:B------:R-:W-:Y:S06]  /*c010*/  BRA `(.L_x_3328) ;  /* 0x0000000c003c7947 */ /* 0x000fec0003800000 */
.L_x_3324:
        /* <DEDUP_REMOVED lines=9> */
.L_x_3332:
[----:B------:R-:W2:Y:S02]  /*c0b0*/  LDG.E.U16 R0, desc[UR36][R2.64] ;  /* 0x0000002402007981 */ /* 0x000ea4000c1e1500 */
[----:B--2---:R-:W-:-:S05]  /*c0c0*/  HADD2.F32 R0, -RZ, R0.H0_H0 ;  /* 0x20000000ff007230 */ /* 0x004fca0000004100 */
[----:B------:R-:W-:Y:S01]  /*c0d0*/  F2FP.BF16.F32.PACK_AB R0, RZ, R0 ;  /* 0x00000000ff00723e */ /* 0x000fe200000010ff */
[----:B------:R-:W-:Y:S06]  /*c0e0*/  BRA `(.L_x_3328) ;  /* 0x0000000c00087947 */ /* 0x000fec0003800000 */
.L_x_3331:
        /* <DEDUP_REMOVED lines=9> */
.L_x_3334:
[----:B------:R-:W2:Y:S02]  /*c180*/  LDG.E.U16 R2, desc[UR36][R2.64] ;  /* 0x0000002402027981 */ /* 0x000ea4000c1e1500 */
[----:B--2---:R-:W-:-:S05]  /*c190*/  HADD2.F32 R0, -RZ, R2.H0_H0 ;  /* 0x20000002ff007230 */ /* 0x004fca0000004100 */
[----:B------:R-:W-:Y:S01]  /*c1a0*/  F2FP.BF16.F32.PACK_AB R0, RZ, R0 ;  /* 0x00000000ff00723e */ /* 0x000fe200000010ff */
[----:B------:R-:W-:Y:S06]  /*c1b0*/  BRA `(.L_x_3328) ;  /* 0x0000000800d47947 */ /* 0x000fec0003800000 */
.L_x_3333:
        /* <DEDUP_REMOVED lines=8> */
.L_x_3323:
        /* <DEDUP_REMOVED lines=13> */
.L_x_3337:
        /* <DEDUP_REMOVED lines=8> */
.L_x_3336:
        /* <DEDUP_REMOVED lines=27> */
.L_x_3339:
        /* <DEDUP_REMOVED lines=13> */
.L_x_3338:
[----:B------:R1:W5:Y:S01]  /*c610*/  LDG.E.U16 R0, desc[UR36][R2.64] ;  /* 0x0000002402007981 */ /* 0x000362000c1e1500 */
[----:B------:R-:W-:Y:S05]  /*c620*/  BRA `(.L_x_3328) ;  /* 0x0000000400b87947 */ /* 0x000fea0003800000 */
.L_x_3335:
        /* <DEDUP_REMOVED lines=12> */
.L_x_3342:
        /* <DEDUP_REMOVED lines=21> */
.L_x_3346:
[----:B------:R-:W-:Y:S05]  /*c840*/  BSYNC.RECONVERGENT B1 ;  /* 0x0000000000017941 */ /* 0x000fea0003800200 */
.L_x_3345:
[----:B------:R-:W-:Y:S02]  /*c850*/  SHF.L.U32 R0, R0, 0x14, RZ ;  /* 0x0000001400007819 */ /* 0x000fe400000006ff */
[----:B------:R-:W-:-:S04]  /*c860*/  LEA R2, R2, 0x3b800000, 0x17 ;  /* 0x3b80000002027811 */ /* 0x000fc800078eb8ff */
[----:B------:R-:W-:-:S07]  /*c870*/  LOP3.LUT R0, R2, R0, R7, 0xfe, !PT ;  /* 0x0000000002007212 */ /* 0x000fce00078efe07 */
.L_x_3344:
[----:B------:R-:W-:Y:S05]  /*c880*/  BSYNC.RECONVERGENT B0 ;  /* 0x0000000000007941 */ /* 0x000fea0003800200 */
.L_x_3343:
[----:B------:R-:W-:Y:S01]  /*c890*/  F2FP.BF16.F32.PACK_AB R0, RZ, R0 ;  /* 0x00000000ff00723e */ /* 0x000fe200000010ff */
[----:B------:R-:W-:Y:S06]  /*c8a0*/  BRA `(.L_x_3328) ;  /* 0x0000000400187947 */ /* 0x000fec0003800000 */
.L_x_3341:
        /* <DEDUP_REMOVED lines=21> */
.L_x_3350:
[----:B------:R-:W-:Y:S05]  /*ca00*/  BSYNC.RECONVERGENT B1 ;  /* 0x0000000000017941 */ /* 0x000fea0003800200 */
.L_x_3349:
[----:B------:R-:W-:Y:S01]  /*ca10*/  IMAD.SHL.U32 R0, R0, 0x200000, RZ ;  /* 0x0020000000007824 */ /* 0x000fe200078e00ff */
[----:B------:R-:W-:-:S04]  /*ca20*/  LEA R2, R2, 0x37800000, 0x17 ;  /* 0x3780000002027811 */ /* 0x000fc800078eb8ff */
[----:B------:R-:W-:-:S07]  /*ca30*/  LOP3.LUT R0, R2, R0, R7, 0xfe, !PT ;  /* 0x0000000002007212 */ /* 0x000fce00078efe07 */
.L_x_3348:
[----:B------:R-:W-:Y:S05]  /*ca40*/  BSYNC.RECONVERGENT B0 ;  /* 0x0000000000007941 */ /* 0x000fea0003800200 */
.L_x_3347:
[----:B------:R-:W-:Y:S01]  /*ca50*/  F2FP.BF16.F32.PACK_AB R0, RZ, R0 ;  /* 0x00000000ff00723e */ /* 0x000fe200000010ff */
[----:B------:R-:W-:Y:S06]  /*ca60*/  BRA `(.L_x_3328) ;  /* 0x0000000000a87947 */ /* 0x000fec0003800000 */
.L_x_3340:
        /* <DEDUP_REMOVED lines=14> */
.L_x_3354:
[----:B------:R-:W-:Y:S05]  /*cb50*/  BSYNC.RECONVERGENT B0 ;  /* 0x0000000000007941 */ /* 0x000fea0003800200 */
.L_x_3353:
[----:B------:R-:W-:Y:S01]  /*cb60*/  F2FP.BF16.F32.PACK_AB R0, RZ, R0 ;  /* 0x00000000ff00723e */ /* 0x000fe200000010ff */
[----:B------:R-:W-:Y:S06]  /*cb70*/  BRA `(.L_x_3328) ;  /* 0x0000000000647947 */ /* 0x000fec0003800000 */
.L_x_3327:
[----:B------:R-:W-:Y:S01]  /*cb80*/  MOV R2, 0x0 ;  /* 0x0000000000027802 */ /* 0x000fe20000000f00 */
[----:B------:R-:W1:Y:S01]  /*cb90*/  LDCU.64 UR4, c[0x4][0x178] ;  /* 0x01002f00ff0477ac */ /* 0x000e620008000a00 */
[----:B------:R-:W-:Y:S02]  /*cba0*/  HFMA2 R8, -RZ, RZ, 0, 4.64916229248046875e-06 ;  /* 0x0000004eff087431 */ /* 0x000fe400000001ff */
        /* <DEDUP_REMOVED lines=13> */
.L_x_3355:
[----:B------:R-:W-:Y:S01]  /*cc80*/  PRMT R0, RZ, 0x7610, R0 ;  /* 0x00007610ff007816 */ /* 0x000fe20000000000 */
[----:B------:R-:W-:Y:S06]  /*cc90*/  BRA `(.L_x_3328) ;  /* 0x00000000001c7947 */ /* 0x000fec0003800000 */
.L_x_3352:
[----:B------:R-:W2:Y:S02]  /*cca0*/  LDG.E.64 R2, desc[UR36][R2.64] ;  /* 0x0000002402027981 */ /* 0x000ea4000c1e1b00 */
[----:B--2---:R-:W1:Y:S02]  /*ccb0*/  I2F.U64 R0, R2 ;  /* 0x0000000200007312 */ /* 0x004e640000301000 */
[----:B-1----:R-:W-:Y:S01]  /*ccc0*/  F2FP.BF16.F32.PACK_AB R0, RZ, R0 ;  /* 0x00000000ff00723e */ /* 0x002fe200000010ff */
[----:B------:R-:W-:Y:S06]  /*ccd0*/  BRA `(.L_x_3328) ;  /* 0x00000000000c7947 */ /* 0x000fec0003800000 */
.L_x_3351:
[----:B------:R-:W2:Y:S02]  /*cce0*/  LDG.E R2, desc[UR36][R2.64] ;  /* 0x0000002402027981 */ /* 0x000ea4000c1e1900 */
[----:B--2---:R-:W-:-:S04]  /*ccf0*/  I2FP.F32.U32 R0, R2 ;  /* 0x0000000200007245 */ /* 0x004fc80000201000 */
[----:B------:R-:W-:-:S07]  /*cd00*/  F2FP.BF16.F32.PACK_AB R0, RZ, R0 ;  /* 0x00000000ff00723e */ /* 0x000fce00000010ff */
.L_x_3328:
[----:B-----5:R-:W-:Y:S01]  /*cd10*/  SHF.L.U32 R0, R0, 0x10, RZ ;  /* 0x0000001000007819 */ /* 0x020fe200000006ff */
[----:B------:R-:W-:Y:S03]  /*cd20*/  BSSY.RECONVERGENT B0, `(.L_x_3356) ;  /* 0x0000069000007945 */ /* 0x000fe60003800200 */
[----:B------:R-:W-:-:S13]  /*cd30*/  FSETP.NEU.FTZ.AND P0, PT, R0, RZ, PT ;  /* 0x000000ff0000720b */ /* 0x000fda0003f1d000 */
[----:B------:R-:W-:Y:S05]  /*cd40*/  @!P0 BRA `(.L_x_3357) ;  /* 0x0000000400848947 */ /* 0x000fea0003800000 */
[----:B-1----:R-:W-:Y:S01]  /*cd50*/  IMAD.U32 R3, R18, 0x10000, RZ ;  /* 0x0001000012037824 */ /* 0x002fe200078e00ff */
        /* <DEDUP_REMOVED lines=27> */
.L_x_3363:
[----:B------:R-:W-:Y:S01]  /*cf10*/  FSETP.GEU.FTZ.AND P0, PT, R5, -R9, PT ;  /* 0x800000090500720b */ /* 0x000fe20003f1e000 */
[----:B------:R-:W-:-:S12]  /*cf20*/  FADD.FTZ R7, R7, -1 ;  /* 0xbf80000007077421 */ /* 0x000fd80000010000 */
[----:B------:R-:W-:-:S07]  /*cf30*/  @!P0 FADD.FTZ R7, R7, -1 ;  /* 0xbf80000007078421 */ /* 0x000fce0000010000 */
.L_x_3362:
[----:B------:R-:W-:Y:S05]  /*cf40*/  BSYNC.RECONVERGENT B2 ;  /* 0x0000000000027941 */ /* 0x000fea0003800200 */
.L_x_3361:
[----:B------:R-:W-:Y:S01]  /*cf50*/  FFMA.FTZ R2, -R9, R7, R2 ;  /* 0x0000000709027223 */ /* 0x000fe20000010102 */
[----:B------:R-:W-:Y:S06]  /*cf60*/  BRA `(.L_x_3359) ;  /* 0x0000000000807947 */ /* 0x000fec0003800000 */
.L_x_3360:
        /* <DEDUP_REMOVED lines=15> */
[----:B0-----:R0:W1:Y:S03]  /*d060*/  MUFU.RCP R10, R9 ;  /* 0x00000009000a7308 */ /* 0x0010660000001000 */
.L_x_3366:
        /* <DEDUP_REMOVED lines=13> */
.L_x_3365:
[----:B------:R-:W-:Y:S05]  /*d140*/  BSYNC.RECONVERGENT B2 ;  /* 0x0000000000027941 */ /* 0x000fea0003800200 */
.L_x_3364:
[----:B------:R-:W-:-:S04]  /*d150*/  FMUL.FTZ R5, R2, 1.1920928955078125e-07 ;  /* 0x3400000002057820 */ /* 0x000fc80000410000 */
[----:B------:R-:W-:-:S07]  /*d160*/  FMUL.FTZ R2, R8, R5 ;  /* 0x0000000508027220 */ /* 0x000fce0000410000 */
.L_x_3359:
[----:B------:R-:W-:Y:S05]  /*d170*/  BSYNC.RECONVERGENT B1 ;  /* 0x0000000000017941 */ /* 0x000fea0003800200 */
.L_x_3358:
        /* <DEDUP_REMOVED lines=30> */
.L_x_3357:
[----:B-1----:R-:W1:Y:S01]  /*d360*/  MUFU.RCP R3, R0 ;  /* 0x0000000000037308 */ /* 0x002e620000001000 */
[----:B------:R-:W-:-:S04]  /*d370*/  IMAD.U32 R18, R18, 0x10000, RZ ;  /* 0x0001000012127824 */ /* 0x000fc800078e00ff */
[----:B-1----:R-:W-:-:S05]  /*d380*/  FMUL.FTZ R3, R18, R3 ;  /* 0x0000000312037220 */ /* 0x002fca0000410000 */
[----:B------:R-:W-:-:S04]  /*d390*/  F2FP.BF16.F32.PACK_AB R3, RZ, R3 ;  /* 0x00000003ff03723e */ /* 0x000fc800000010ff */
[----:B------:R-:W-:-:S07]  /*d3a0*/  PRMT R5, R3, 0x7610, R5 ;  /* 0x0000761003057816 */ /* 0x000fce0000000005 */
.L_x_3367:
[----:B------:R-:W-:Y:S05]  /*d3b0*/  BSYNC.RECONVERGENT B0 ;  /* 0x0000000000007941 */ /* 0x000fea0003800200 */
.L_x_3356:
        /* <DEDUP_REMOVED lines=13> */
[----:B-1----:R-:W-:Y:S01]  /*d490*/  STG.E.U8 desc[UR36][R16.64], R5 ;  /* 0x0000000510007986 */ /* 0x002fe2000c101124 */
[----:B------:R-:W-:Y:S05]  /*d4a0*/  EXIT ;  /* 0x000000000000794d */ /* 0x000fea0003800000 */
.L_x_3371:
[----:B------:R-:W-:-:S06]  /*d4b0*/  IMAD.U32 R3, R5, 0x10000, RZ ;  /* 0x0001000005037824 */ /* 0x000fcc00078e00ff */
[----:B------:R-:W1:Y:S02]  /*d4c0*/  F2I.S64.TRUNC R2, R3 ;  /* 0x0000000300027311 */ /* 0x000e64000020d900 */
[----:B-1----:R-:W-:Y:S01]  /*d4d0*/  STG.E.U8 desc[UR36][R16.64], R2 ;  /* 0x0000000210007986 */ /* 0x002fe2000c101124 */
[----:B------:R-:W-:Y:S05]  /*d4e0*/  EXIT ;  /* 0x000000000000794d */ /* 0x000fea0003800000 */
.L_x_3370:
        /* <DEDUP_REMOVED lines=10> */
.L_x_3374:
[----:B------:R-:W-:-:S06]  /*d590*/  SHF.L.U32 R5, R5, 0x10, RZ ;  /* 0x0000001005057819 */ /* 0x000fcc00000006ff */
[----:B------:R-:W1:Y:S02]  /*d5a0*/  F2I.FTZ.TRUNC.NTZ R5, R5 ;  /* 0x0000000500057305 */ /* 0x000e64000021f100 */
[----:B-1----:R-:W-:Y:S01]  /*d5b0*/  STG.E desc[UR36][R16.64], R5 ;  /* 0x0000000510007986 */ /* 0x002fe2000c101924 */
[----:B------:R-:W-:Y:S05]  /*d5c0*/  EXIT ;  /* 0x000000000000794d */ /* 0x000fea0003800000 */
.L_x_3373:
[----:B------:R-:W-:-:S06]  /*d5d0*/  IMAD.U32 R5, R5, 0x10000, RZ ;  /* 0x0001000005057824 */ /* 0x000fcc00078e00ff */
[----:B------:R-:W1:Y:S02]  /*d5e0*/  F2I.FTZ.TRUNC.NTZ R5, R5 ;  /* 0x0000000500057305 */ /* 0x000e64000021f100 */
[----:B-1----:R-:W-:Y:S01]  /*d5f0*/  STG.E.U16 desc[UR36][R16.64], R5 ;  /* 0x0000000510007986 */ /* 0x002fe2000c101524 */
[----:B------:R-:W-:Y:S05]  /*d600*/  EXIT ;  /* 0x000000000000794d */ /* 0x000fea0003800000 */
.L_x_3369:
        /* <DEDUP_REMOVED lines=9> */
.L_x_3376:
[----:B------:R-:W-:-:S04]  /*d6a0*/  SHF.L.U32 R0, R5, 0x10, RZ ;  /* 0x0000001005007819 */ /* 0x000fc800000006ff */
[----:B------:R-:W-:-:S05]  /*d6b0*/  F2FP.F16.F32.PACK_AB R0, RZ, R0 ;  /* 0x00000000ff00723e */ /* 0x000fca00000000ff */
[----:B------:R-:W-:Y:S01]  /*d6c0*/  STG.E.U16 desc[UR36][R16.64], R0 ;  /* 0x0000000010007986 */ /* 0x000fe2000c101524 */
[----:B------:R-:W-:Y:S05]  /*d6d0*/  EXIT ;  /* 0x000000000000794d */ /* 0x000fea0003800000 */
.L_x_3375:
        /* <DEDUP_REMOVED lines=10> */
.L_x_3378:
[----:B------:R-:W-:-:S04]  /*d780*/  SHF.L.U32 R5, R5, 0x10, RZ ;  /* 0x0000001005057819 */ /* 0x000fc800000006ff */
[----:B------:R-:W-:-:S04]  /*d790*/  F2FP.F16.F32.PACK_AB R3, RZ, R5 ;  /* 0x00000005ff03723e */ /* 0x000fc800000000ff */
[----:B------:R-:W-:-:S05]  /*d7a0*/  PRMT R3, R3, 0x5410, RZ ;  /* 0x0000541003037816 */ /* 0x000fca00000000ff */
[----:B------:R-:W-:Y:S01]  /*d7b0*/  STG.E desc[UR36][R16.64], R3 ;  /* 0x0000000310007986 */ /* 0x000fe2000c101924 */
[----:B------:R-:W-:Y:S05]  /*d7c0*/  EXIT ;  /* 0x000000000000794d */ /* 0x000fea0003800000 */
.L_x_3377:
[----:B------:R-:W-:-:S04]  /*d7d0*/  IMAD.U32 R2, R5, 0x10000, RZ ;  /* 0x0001000005027824 */ /* 0x000fc800078e00ff */
[----:B------:R-:W-:-:S06]  /*d7e0*/  FMUL.FTZ R2, R2, 1 ;  /* 0x3f80000002027820 */ /* 0x000fcc0000410000 */
[----:B------:R-:W1:Y:S02]  /*d7f0*/  F2F.F64.F32 R2, R2 ;  /* 0x0000000200027310 */ /* 0x000e640000201800 */
[----:B-1----:R-:W-:Y:S01]  /*d800*/  STG.E.64 desc[UR36][R16.64], R2 ;  /* 0x0000000210007986 */ /* 0x002fe2000c101b24 */
[----:B------:R-:W-:Y:S05]  /*d810*/  EXIT ;  /* 0x000000000000794d */ /* 0x000fea0003800000 */
.L_x_3368:
        /* <DEDUP_REMOVED lines=14> */
.L_x_3382:
        /* <DEDUP_REMOVED lines=17> */
.L_x_3385:
[----:B------:R-:W-:-:S04]  /*da10*/  SHF.R.U32.HI R3, RZ, 0x18, R3 ;  /* 0x00000018ff037819 */ /* 0x000fc80000011603 */
[----:B------:R-:W-:-:S04]  /*da20*/  LOP3.LUT R0, R0, 0x80, R3, 0xf8, !PT ;  /* 0x0000008000007812 */ /* 0x000fc800078ef803 */
[----:B------:R-:W-:-:S07]  /*da30*/  PRMT R8, R0, 0x7610, R8 ;  /* 0x0000761000087816 */ /* 0x000fce0000000008 */
.L_x_3384:
[----:B------:R-:W-:Y:S05]  /*da40*/  BSYNC.RECONVERGENT B0 ;  /* 0x0000000000007941 */ /* 0x000fea0003800200 */
.L_x_3383:
[----:B------:R-:W-:Y:S01]  /*da50*/  STG.E.U8 desc[UR36][R16.64], R8 ;  /* 0x0000000810007986 */ /* 0x000fe2000c101124 */
[----:B------:R-:W-:Y:S05]  /*da60*/  EXIT ;  /* 0x000000000000794d */ /* 0x000fea0003800000 */
.L_x_3381:
        /* <DEDUP_REMOVED lines=17> */
.L_x_3388:
[----:B------:R-:W-:-:S04]  /*db80*/  SHF.R.U32.HI R3, RZ, 0x18, R3 ;  /* 0x00000018ff037819 */ /* 0x000fc80000011603 */
[----:B------:R-:W-:-:S04]  /*db90*/  LOP3.LUT R0, R0, 0x80, R3, 0xf8, !PT ;  /* 0x0000008000007812 */ /* 0x000fc800078ef803 */
[----:B------:R-:W-:-:S07]  /*dba0*/  PRMT R8, R0, 0x7610, R8 ;  /* 0x0000761000087816 */ /* 0x000fce0000000008 */
.L_x_3387:
[----:B------:R-:W-:Y:S05]  /*dbb0*/  BSYNC.RECONVERGENT B0 ;  /* 0x0000000000007941 */ /* 0x000fea0003800200 */
.L_x_3386:
[----:B------:R-:W-:Y:S01]  /*dbc0*/  STG.E.U8 desc[UR36][R16.64], R8 ;  /* 0x0000000810007986 */ /* 0x000fe2000c101124 */
[----:B------:R-:W-:Y:S05]  /*dbd0*/  EXIT ;  /* 0x000000000000794d */ /* 0x000fea0003800000 */
.L_x_3380:
        /* <DEDUP_REMOVED lines=14> */
[----:B------:R-:W-:Y:S02]  /*dcc0*/  @P1 ISETP.EQ.U32.AND P2, PT, R0, 0x1, P0 ;  /* 0x000000010000180c */ /* 0x000fe40000742070 */
[----:B------:R-:W-:Y:S02]  /*dcd0*/  PLOP3.LUT P0, PT, PT, PT, PT, 0x80, 0x8 ;  /* 0x000000000008781c */ /* 0x000fe40003f0f070 */
[----:B------:R-:W-:Y:S02]  /*dce0*/  @P1 PLOP3.LUT P0, PT, P2, PT, PT, 0x80, 0x8 ;  /* 0x000000000008181c */ /* 0x000fe4000170f070 */
[----:B------:R-:W-:-:S11]  /*dcf0*/  @P1 IADD3 R0, PT, PT, R4, 0x1, RZ ;  /* 0x0000000104001810 */ /* 0x000fd60007ffe0ff */
[----:B------:R-:W-:-:S04]  /*dd00*/  @!P0 IMAD.MOV R0, RZ, RZ, R4 ;  /* 0x000000ffff008224 */ /* 0x000fc800078e0204 */
[----:B------:R-:W-:-:S05]  /*dd10*/  @P1 IMAD.MOV.U32 R3, RZ, RZ, R0 ;  /* 0x000000ffff031224 */ /* 0x000fca00078e0000 */
[----:B------:R-:W-:Y:S01]  /*dd20*/  STG.E.U8 desc[UR36][R16.64], R3 ;  /* 0x0000000310007986 */ /* 0x000fe2000c101124 */
[----:B------:R-:W-:Y:S05]  /*dd30*/  EXIT ;  /* 0x000000000000794d */ /* 0x000fea0003800000 */
.L_x_3390:
[----:B------:R-:W-:-:S06]  /*dd40*/  SHF.L.U32 R2, R5, 0x10, RZ ;  /* 0x0000001005027819 */ /* 0x000fcc00000006ff */
[----:B------:R-:W1:Y:S02]  /*dd50*/  F2I.U64.TRUNC R2, R2 ;  /* 0x0000000200027311 */ /* 0x000e64000020d800 */
[----:B-1----:R-:W-:Y:S01]  /*dd60*/  STG.E.64 desc[UR36][R16.64], R2 ;  /* 0x0000000210007986 */ /* 0x002fe2000c101b24 */
[----:B------:R-:W-:Y:S05]  /*dd70*/  EXIT ;  /* 0x000000000000794d */ /* 0x000fea0003800000 */
.L_x_3389:
[----:B------:R-:W-:-:S06]  /*dd80*/  IMAD.U32 R5, R5, 0x10000, RZ ;  /* 0x0001000005057824 */ /* 0x000fcc00078e00ff */
[----:B------:R-:W1:Y:S02]  /*dd90*/  F2I.FTZ.U32.TRUNC.NTZ R5, R5 ;  /* 0x0000000500057305 */ /* 0x000e64000021f000 */
[----:B-1----:R-:W-:Y:S01]  /*dda0*/  STG.E desc[UR36][R16.64], R5 ;  /* 0x0000000510007986 */ /* 0x002fe2000c101924 */
[----:B------:R-:W-:Y:S05]  /*ddb0*/  EXIT ;  /* 0x000000000000794d */ /* 0x000fea0003800000 */
.L_x_3379:
        /* <DEDUP_REMOVED lines=11> */
.L_x_3392:
[----:B------:R-:W-:Y:S02]  /*de70*/  SHF.L.U32 R5, R5, 0x10, RZ ;  /* 0x0000001005057819 */ /* 0x000fe400000006ff */
[----:B------:R-:W-:-:S03]  /*de80*/  CS2R R6, SRZ ;  /* 0x0000000000067805 */ /* 0x000fc6000001ff00 */
[----:B------:R-:W-:-:S06]  /*de90*/  FMUL.FTZ R5, R5, 1 ;  /* 0x3f80000005057820 */ /* 0x000fcc0000410000 */
[----:B------:R-:W1:Y:S02]  /*dea0*/  F2F.F64.F32 R4, R5 ;  /* 0x0000000500047310 */ /* 0x000e640000201800 */
[----:B-1----:R-:W-:Y:S01]  /*deb0*/  STG.E.128 desc[UR36][R16.64], R4 ;  /* 0x0000000410007986 */ /* 0x002fe2000c101d24 */
[----:B------:R-:W-:Y:S05]  /*dec0*/  EXIT ;  /* 0x000000000000794d */ /* 0x000fea0003800000 */
.L_x_3391:
[----:B------:R-:W-:-:S09]  /*ded0*/  UISETP.NE.AND UP0, UPT, UR4, 0xf, UPT ;  /* 0x0000000f0400788c */ /* 0x000fd2000bf05270 */
[----:B------:R-:W-:Y:S05]  /*dee0*/  BRA.U !UP0, `(.L_x_3393) ;  /* 0x0000000108e87547 */ /* 0x000fea000b800000 */
[----:B------:R-:W-:-:S09]  /*def0*/  UISETP.NE.AND UP0, UPT, UR4, 0x17, UPT ;  /* 0x000000170400788c */ /* 0x000fd2000bf05270 */
[----:B------:R-:W-:Y:S05]  /*df00*/  BRA.U !UP0, `(.L_x_3394) ;  /* 0x0000000108907547 */ /* 0x000fea000b800000 */
[----:B------:R-:W-:-:S09]  /*df10*/  UISETP.NE.AND UP0, UPT, UR4, 0x18, UPT ;  /* 0x000000180400788c */ /* 0x000fd2000bf05270 */
[----:B------:R-:W-:Y:S05]  /*df20*/  BRA.U !UP0, `(.L_x_3395) ;  /* 0x0000000108447547 */ /* 0x000fea000b800000 */
.L_x_3372:
[----:B------:R-:W-:Y:S01]  /*df30*/  MOV R0, 0x0 ;  /* 0x0000000000007802 */ /* 0x000fe20000000f00 */
[----:B------:R-:W1:Y:S01]  /*df40*/  LDCU.64 UR4, c[0x4][0x178] ;  /* 0x01002f00ff0477ac */ /* 0x000e620008000a00 */
[----:B------:R-:W-:Y:S02]  /*df50*/  HFMA2 R13, -RZ, RZ, 0, 0 ;  /* 0x00000000ff0d7431 */ /* 0x000fe400000001ff */
[----:B------:R-:W-:Y:S01]  /*df60*/  IMAD.MOV.U32 R8, RZ, RZ, 0x65 ;  /* 0x00000065ff087424 */ /* 0x000fe200078e00ff */
[----:B------:R2:W3:Y:S01]  /*df70*/  LDC.64 R2, c[0x4][R0] ;  /* 0x0100000000027b82 */ /* 0x0004e20000000a00 */
[----:B------:R-:W4:Y:S01]  /*df80*/  LDCU.64 UR6, c[0x4][0x180] ;  /* 0x01003000ff0677ac */ /* 0x000f220008000a00 */
[----:B------:R-:W-:Y:S01]  /*df90*/  IMAD.MOV.U32 R12, RZ, RZ, 0x1 ;  /* 0x00000001ff0c7424 */ /* 0x000fe200078e00ff */
[----:B------:R-:W0:Y:S01]  /*dfa0*/  LDCU.64 UR8, c[0x4][0x90] ;  /* 0x01001200ff0877ac */ /* 0x000e220008000a00 */
[----:B-1----:R-:W-:Y:S02]  /*dfb0*/  IMAD.U32 R4, RZ, RZ, UR4 ;  /* 0x00000004ff047e24 */ /* 0x002fe4000f8e00ff */
[----:B------:R-:W-:Y:S01]  /*dfc0*/  IMAD.U32 R5, RZ, RZ, UR5 ;  /* 0x00000005ff057e24 */ /* 0x000fe2000f8e00ff */
[----:B----4-:R-:W-:Y:S01]  /*dfd0*/  MOV R6, UR6 ;  /* 0x0000000600067c02 */ /* 0x010fe20008000f00 */
[----:B------:R-:W-:-:S02]  /*dfe0*/  IMAD.U32 R7, RZ, RZ, UR7 ;  /* 0x00000007ff077e24 */ /* 0x000fc4000f8e00ff */
[----:B0-----:R-:W-:Y:S01]  /*dff0*/  IMAD.U32 R10, RZ, RZ, UR8 ;  /* 0x00000008ff0a7e24 */ /* 0x001fe2000f8e00ff */
[----:B--2---:R-:W-:-:S07]  /*e000*/  MOV R11, UR9 ;  /* 0x00000009000b7c02 */ /* 0x004fce0008000f00 */
[----:B------:R-:W-:-:S07]  /*e010*/  LEPC R20, `(.L_x_3396) ;  /* 0x000000001014794e */ /* 0x000fce0000000000 */
[----:B---3--:R-:W-:Y:S05]  /*e020*/  CALL.ABS.NOINC R2 ;  /* 0x0000000002007343 */ /* 0x008fea0003c00000 */
.L_x_3396:
[----:B------:R-:W-:Y:S05]  /*e030*/  EXIT ;  /* 0x000000000000794d */ /* 0x000fea0003800000 */
.L_x_3395:
        /* <DEDUP_REMOVED lines=13> */
.L_x_3398:
[----:B------:R-:W-:Y:S05]  /*e110*/  BSYNC.RECONVERGENT B0 ;  /* 0x0000000000007941 */ /* 0x000fea0003800200 */
.L_x_3397:
[----:B------:R-:W-:-:S05]  /*e120*/  LOP3.LUT R3, R0, 0x80, R3, 0xf8, !PT ;  /* 0x0000008000037812 */ /* 0x000fca00078ef803 */
[----:B------:R-:W-:Y:S01]  /*e130*/  STG.E.U8 desc[UR36][R16.64], R3 ;  /* 0x0000000310007986 */ /* 0x000fe2000c101124 */
[----:B------:R-:W-:Y:S05]  /*e140*/  EXIT ;  /* 0x000000000000794d */ /* 0x000fea0003800000 */
.L_x_3394:
        /* <DEDUP_REMOVED lines=12> */
.L_x_3400:
[----:B------:R-:W-:Y:S01]  /*e210*/  IMAD.MOV.U32 R0, RZ, RZ, 0x7f ;  /* 0x0000007fff007424 */ /* 0x000fe200078e00ff */
[----:B------:R-:W-:-:S04]  /*e220*/  ISETP.GT.U32.AND P0, PT, R2, 0x7f800000, PT ;  /* 0x7f8000000200780c */ /* 0x000fc80003f04070 */
[----:B------:R-:W-:-:S09]  /*e230*/  SEL R0, R0, 0x7c, P0 ;  /* 0x0000007c00007807 */ /* 0x000fd20000000000 */
.L_x_3401:
[----:B------:R-:W-:Y:S05]  /*e240*/  BSYNC.RECONVERGENT B0 ;  /* 0x0000000000007941 */ /* 0x000fea0003800200 */
.L_x_3399:
[----:B------:R-:W-:-:S04]  /*e250*/  SHF.R.U32.HI R3, RZ, 0x18, R3 ;  /* 0x00000018ff037819 */ /* 0x000fc80000011603 */
[----:B------:R-:W-:-:S05]  /*e260*/  LOP3.LUT R3, R0, 0x80, R3, 0xf8, !PT ;  /* 0x0000008000037812 */ /* 0x000fca00078ef803 */
[----:B------:R-:W-:Y:S01]  /*e270*/  STG.E.U8 desc[UR36][R16.64], R3 ;  /* 0x0000000310007986 */ /* 0x000fe2000c101124 */
[----:B------:R-:W-:Y:S05]  /*e280*/  EXIT ;  /* 0x000000000000794d */ /* 0x000fea0003800000 */
.L_x_3393:
[----:B------:R-:W-:Y:S01]  /*e290*/  STG.E.U16 desc[UR36][R16.64], R5 ;  /* 0x0000000510007986 */ /* 0x000fe2000c101524 */
[----:B------:R-:W-:Y:S05]  /*e2a0*/  EXIT ;  /* 0x000000000000794d */ /* 0x000fea0003800000 */
.L_x_3402:
        /* <DEDUP_REMOVED lines=13> */
.L_x_37047:


//--------------------- .text._ZN2at6native27unrolled_elementwise_kernelINS0_13AUnaryFunctorIN3c108BFloat16ES4_S4_ZZZNS0_15binary_internal21div_floor_kernel_cudaERNS_18TensorIteratorBaseEENKUlvE1_clEvENKUlvE2_clEvEUlS4_S4_E_EESt5arrayIPcLm2EELi4E23TrivialOffsetCalculatorILi1EjESG_NS0_6memory12LoadWithCastILi1EEENSH_13StoreWithCastILi1EEEEEviT_T0_T2_T3_T4_T5_ --------------------------
	.section	.text._ZN2at6native27unrolled_elementwise_kernelINS0_13AUnaryFunctorIN3c108BFloat16ES4_S4_ZZZNS0_15binary_internal21div_floor_kernel_cudaERNS_18TensorIteratorBaseEENKUlvE1_clEvENKUlvE2_clEvEUlS4_S4_E_EESt5arrayIPcLm2EELi4E23TrivialOffsetCalculatorILi1EjESG_NS0_6memory12LoadWithCastILi1EEENSH_13StoreWithCastILi1EEEEEviT_T0_T2_T3_T4_T5_,"ax",@progbits
	.align	128
        .global         _ZN2at6native27unrolled_elementwise_kernelINS0_13AUnaryFunctorIN3c108BFloat16ES4_S4_ZZZNS0_15binary_internal21div_floor_kernel_cudaERNS_18TensorIteratorBaseEENKUlvE1_clEvENKUlvE2_clEvEUlS4_S4_E_EESt5arrayIPcLm2EELi4E23TrivialOffsetCalculatorILi1EjESG_NS0_6memory12LoadWithCastILi1EEENSH_13StoreWithCastILi1EEEEEviT_T0_T2_T3_T4_T5_
        .type           _ZN2at6native27unrolled_elementwise_kernelINS0_13AUnaryFunctorIN3c108BFloat16ES4_S4_ZZZNS0_15binary_internal21div_floor_kernel_cudaERNS_18TensorIteratorBaseEENKUlvE1_clEvENKUlvE2_clEvEUlS4_S4_E_EESt5arrayIPcLm2EELi4E23TrivialOffsetCalculatorILi1EjESG_NS0_6memory12LoadWithCastILi1EEENSH_13StoreWithCastILi1EEEEEviT_T0_T2_T3_T4_T5_,@function
        .size           _ZN2at6native27unrolled_elementwise_kernelINS0_13AUnaryFunctorIN3c108BFloat16ES4_S4_ZZZNS0_15binary_internal21div_floor_kernel_cudaERNS_18TensorIteratorBaseEENKUlvE1_clEvENKUlvE2_clEvEUlS4_S4_E_EESt5arrayIPcLm2EELi4E23TrivialOffsetCalculatorILi1EjESG_NS0_6memory12LoadWithCastILi1EEENSH_13StoreWithCastILi1EEEEEviT_T0_T2_T3_T4_T5_,(.L_x_37048 - _ZN2at6native27unrolled_elementwise_kernelINS0_13AUnaryFunctorIN3c108BFloat16ES4_S4_ZZZNS0_15binary_internal21div_floor_kernel_cudaERNS_18TensorIteratorBaseEENKUlvE1_clEvENKUlvE2_clEvEUlS4_S4_E_EESt5arrayIPcLm2EELi4E23TrivialOffsetCalculatorILi1EjESG_NS0_6memory12LoadWithCastILi1EEENSH_13StoreWithCastILi1EEEEEviT_T0_T2_T3_T4_T5_)
        .other          _ZN2at6native27unrolled_elementwise_kernelINS0_13AUnaryFunctorIN3c108BFloat16ES4_S4_ZZZNS0_15binary_internal21div_floor_kernel_cudaERNS_18TensorIteratorBaseEENKUlvE1_clEvENKUlvE2_clEvEUlS4_S4_E_EESt5arrayIPcLm2EELi4E23TrivialOffsetCalculatorILi1EjESG_NS0_6memory12LoadWithCastILi1EEENSH_13StoreWithCastILi1EEEEEviT_T0_T2_T3_T4_T5_,@"STO_CUDA_ENTRY STV_DEFAULT"
_ZN2at6native27unrolled_elementwise_kernelINS0_13AUnaryFunctorIN3c108BFloat16ES4_S4_ZZZNS0_15binary_internal21div_floor_kernel_cudaERNS_18TensorIteratorBaseEENKUlvE1_clEvENKUlvE2_clEvEUlS4_S4_E_EESt5arrayIPcLm2EELi4E23TrivialOffsetCalculatorILi1EjESG_NS0_6memory12LoadWithCastILi1EEENSH_13StoreWithCastILi1EEEEEviT_T0_T2_T3_T4_T5_:
.text._ZN2at6native27unrolled_elementwise_kernelINS0_13AUnaryFunctorIN3c108BFloat16ES4_S4_ZZZNS0_15binary_internal21div_floor_kernel_cudaERNS_18TensorIteratorBaseEENKUlvE1_clEvENKUlvE2_clEvEUlS4_S4_E_EESt5arrayIPcLm2EELi4E23TrivialOffsetCalculatorILi1EjESG_NS0_6memory12LoadWithCastILi1EEENSH_13StoreWithCastILi1EEEEEviT_T0_T2_T3_T4_T5_:
        /* <DEDUP_REMOVED lines=34> */
.L_x_3408:
[----:B------:R-:W2:Y:S02]  /*0220*/  LDG.E.U8 R4, desc[UR36][R4.64] ;  /* 0x0000002404047981 */ /* 0x000ea4000c1e1100 */
[----:B--2---:R-:W-:-:S04]  /*0230*/  I2FP.F32.U32 R0, R4 ;  /* 0x0000000400007245 */ /* 0x004fc80000201000 */
[----:B------:R-:W-:-:S04]  /*0240*/  F2FP.BF16.F32.PACK_AB R0, RZ, R0 ;  /* 0x00000000ff00723e */ /* 0x000fc800000010ff */
[----:B------:R-:W-:Y:S01]  /*0250*/  PRMT R18, R0, 0x7610, R18 ;  /* 0x0000761000127816 */ /* 0x000fe20000000012 */
[----:B------:R-:W-:Y:S06]  /*0260*/  BRA `(.L_x_3410) ;  /* 0x0000000c00c47947 */ /* 0x000fec0003800000 */
.L_x_3407:
        /* <DEDUP_REMOVED lines=11> */
.L_x_3412:
[----:B------:R-:W2:Y:S02]  /*0320*/  LDG.E R4, desc[UR36][R4.64] ;  /* 0x0000002404047981 */ /* 0x000ea4000c1e1900 */
[----:B--2---:R-:W-:-:S04]  /*0330*/  I2FP.F32.S32 R0, R4 ;  /* 0x0000000400007245 */ /* 0x004fc80000201400 */
[----:B------:R-:W-:-:S04]  /*0340*/  F2FP.BF16.F32.PACK_AB R0, RZ, R0 ;  /* 0x00000000ff00723e */ /* 0x000fc800000010ff */
[----:B------:R-:W-:Y:S01]  /*0350*/  PRMT R18, R0, 0x7610, R18 ;  /* 0x0000761000127816 */ /* 0x000fe20000000012 */
[----:B------:R-:W-:Y:S06]  /*0360*/  BRA `(.L_x_3410) ;  /* 0x0000000c00847947 */ /* 0x000fec0003800000 */
.L_x_3411:
[----:B------:R-:W2:Y:S02]  /*0370*/  LDG.E.U16 R4, desc[UR36][R4.64] ;  /* 0x0000002404047981 */ /* 0x000ea4000c1e1500 */
[----:B--2---:R-:W0:Y:S02]  /*0380*/  I2F.S16 R0, R4 ;  /* 0x0000000400007306 */ /* 0x004e240000101400 */
[----:B0-----:R-:W-:-:S04]  /*0390*/  F2FP.BF16.F32.PACK_AB R0, RZ, R0 ;  /* 0x00000000ff00723e */ /* 0x001fc800000010ff */
[----:B------:R-:W-:Y:S01]  /*03a0*/  PRMT R18, R0, 0x7610, R18 ;  /* 0x0000761000127816 */ /* 0x000fe20000000012 */
[----:B------:R-:W-:Y:S06]  /*03b0*/  BRA `(.L_x_3410) ;  /* 0x0000000c00707947 */ /* 0x000fec0003800000 */
.L_x_3406:
        /* <DEDUP_REMOVED lines=9> */
.L_x_3414:
[----:B------:R-:W2:Y:S02]  /*0450*/  LDG.E.U16 R0, desc[UR36][R4.64] ;  /* 0x0000002404007981 */ /* 0x000ea4000c1e1500 */
[----:B--2---:R-:W-:-:S05]  /*0460*/  HADD2.F32 R0, -RZ, R0.H0_H0 ;  /* 0x20000000ff007230 */ /* 0x004fca0000004100 */
[----:B------:R-:W-:-:S04]  /*0470*/  F2FP.BF16.F32.PACK_AB R0, RZ, R0 ;  /* 0x00000000ff00723e */ /* 0x000fc800000010ff */
[----:B------:R-:W-:Y:S01]  /*0480*/  PRMT R18, R0, 0x7610, R18 ;  /* 0x0000761000127816 */ /* 0x000fe20000000012 */
[----:B------:R-:W-:Y:S06]  /*0490*/  BRA `(.L_x_3410) ;  /* 0x0000000c00387947 */ /* 0x000fec0003800000 */
.L_x_3413:
        /* <DEDUP_REMOVED lines=9> */
.L_x_3416:
[----:B------:R-:W2:Y:S02]  /*0530*/  LDG.E.U16 R4, desc[UR36][R4.64] ;  /* 0x0000002404047981 */ /* 0x000ea4000c1e1500 */
[----:B--2---:R-:W-:-:S05]  /*0540*/  HADD2.F32 R0, -RZ, R4.H0_H0 ;  /* 0x20000004ff007230 */ /* 0x004fca0000004100 */
[----:B------:R-:W-:-:S04]  /*0550*/  F2FP.BF16.F32.PACK_AB R0, RZ, R0 ;  /* 0x00000000ff00723e */ /* 0x000fc800000010ff */
[----:B------:R-:W-:Y:S01]  /*0560*/  PRMT R18, R0, 0x7610, R18 ;  /* 0x0000761000127816 */ /* 0x000fe20000000012 */
[----:B------:R-:W-:Y:S06]  /*0570*/  BRA `(.L_x_3410) ;  /* 0x0000000c00007947 */ /* 0x000fec0003800000 */
.L_x_3415:
        /* <DEDUP_REMOVED lines=9> */
.L_x_3405:
        /* <DEDUP_REMOVED lines=14> */
.L_x_3419:
        /* <DEDUP_REMOVED lines=9> */
.L_x_3418:
        /* <DEDUP_REMOVED lines=27> */
.L_x_3421:
        /* <DEDUP_REMOVED lines=15> */
.L_x_3420:
[----:B------:R0:W5:Y:S01]  /*0a20*/  LDG.E.U16 R18, desc[UR36][R4.64] ;  /* 0x0000002404127981 */ /* 0x000162000c1e1500 */
[----:B------:R-:W-:Y:S05]  /*0a30*/  BRA `(.L_x_3410) ;  /* 0x0000000400d07947 */ /* 0x000fea0003800000 */
.L_x_3417:
        /* <DEDUP_REMOVED lines=13> */
.L_x_3424:
        /* <DEDUP_REMOVED lines=21> */
.L_x_3428:
[----:B------:R-:W-:Y:S05]  /*0c60*/  BSYNC.RECONVERGENT B1 ;  /* 0x0000000000017941 */ /* 0x000fea0003800200 */
.L_x_3427:
[----:B------:R-:W-:Y:S01]  /*0c70*/  IMAD.SHL.U32 R0, R0, 0x100000, RZ ;  /* 0x0010000000007824 */ /* 0x000fe200078e00ff */
[----:B------:R-:W-:-:S04]  /*0c80*/  LEA R3, R3, 0x3b800000, 0x17 ;  /* 0x3b80000003037811 */ /* 0x000fc800078eb8ff */
[----:B------:R-:W-:-:S07]  /*0c90*/  LOP3.LUT R0, R3, R0, R7, 0xfe, !PT ;  /* 0x0000000003007212 */ /* 0x000fce00078efe07 */
.L_x_3426:
[----:B------:R-:W-:Y:S05]  /*0ca0*/  BSYNC.RECONVERGENT B0 ;  /* 0x0000000000007941 */ /* 0x000fea0003800200 */
.L_x_3425:
[----:B------:R-:W-:-:S04]  /*0cb0*/  F2FP.BF16.F32.PACK_AB R0, RZ, R0 ;  /* 0x00000000ff00723e */ /* 0x000fc800000010ff */
[----:B------:R-:W-:Y:S01]  /*0cc0*/  PRMT R18, R0, 0x7610, R18 ;  /* 0x0000761000127816 */ /* 0x000fe20000000012 */
[----:B------:R-:W-:Y:S06]  /*0cd0*/  BRA `(.L_x_3410) ;  /* 0x0000000400287947 */ /* 0x000fec0003800000 */
.L_x_3423:
        /* <DEDUP_REMOVED lines=21> */
.L_x_3432:
[----:B------:R-:W-:Y:S05]  /*0e30*/  BSYNC.RECONVERGENT B1 ;  /* 0x0000000000017941 */ /* 0x000fea0003800200 */
.L_x_3431:
[----:B------:R-:W-:Y:S01]  /*0e40*/  IMAD.SHL.U32 R0, R0, 0x200000, RZ ;  /* 0x0020000000007824 */ /* 0x000fe200078e00ff */
[----:B------:R-:W-:-:S04]  /*0e50*/  LEA R3, R3, 0x37800000, 0x17 ;  /* 0x3780000003037811 */ /* 0x000fc800078eb8ff */
[----:B------:R-:W-:-:S07]  /*0e60*/  LOP3.LUT R0, R3, R0, R7, 0xfe, !PT ;  /* 0x0000000003007212 */ /* 0x000fce00078efe07 */
.L_x_3430:
[----:B------:R-:W-:Y:S05]  /*0e70*/  BSYNC.RECONVERGENT B0 ;  /* 0x0000000000007941 */ /* 0x000fea0003800200 */
.L_x_3429:
[----:B------:R-:W-:-:S04]  /*0e80*/  F2FP.BF16.F32.PACK_AB R0, RZ, R0 ;  /* 0x00000000ff00723e */ /* 0x000fc800000010ff */
[----:B------:R-:W-:Y:S01]  /*0e90*/  PRMT R18, R0, 0x7610, R18 ;  /* 0x0000761000127816 */ /* 0x000fe20000000012 */
[----:B------:R-:W-:Y:S06]  /*0ea0*/  BRA `(.L_x_3410) ;  /* 0x0000000000b47947 */ /* 0x000fec0003800000 */
.L_x_3422:
[----:B------:R-:W-:-:S09]  /*0eb0*/  UISETP.NE.AND UP0, UPT, UR4, 0x1c, UPT ;  /* 0x0000001c0400788c */ /* 0x000fd2000bf05270 */
[----:B------:R-:W-:Y:S05]  /*0ec0*/  BRA.U !UP0, `(.L_x_3433) ;  /* 0x00000001089c7547 */ /* 0x000fea000b800000 */
[----:B------:R-:W-:-:S09]  /*0ed0*/  UISETP.NE.AND UP0, UPT, UR4, 0x1d, UPT ;  /* 0x0000001d0400788c */ /* 0x000fd2000bf05270 */
[----:B------:R-:W-:Y:S05]  /*0ee0*/  BRA.U !UP0, `(.L_x_3434) ;  /* 0x0000000108807547 */ /* 0x000fea000b800000 */
[----:B------:R-:W-:-:S09]  /*0ef0*/  UISETP.NE.AND UP0, UPT, UR4, 0x2c, UPT ;  /* 0x0000002c0400788c */ /* 0x000fd2000bf05270 */
[----:B------:R-:W-:Y:S05]  /*0f00*/  BRA.U !UP0, `(.L_x_3435) ;  /* 0x0000000108487547 */ /* 0x000fea000b800000 */
.L_x_3409:
        /* <DEDUP_REMOVED lines=16> */
.L_x_3436:
[----:B------:R-:W-:Y:S01]  /*1010*/  PRMT R18, RZ, 0x7610, R18 ;  /* 0x00007610ff127816 */ /* 0x000fe20000000012 */
[----:B------:R-:W-:Y:S06]  /*1020*/  BRA `(.L_x_3410) ;  /* 0x0000000000547947 */ /* 0x000fec0003800000 */
.L_x_3435:
        /* <DEDUP_REMOVED lines=8> */
.L_x_3438:
[----:B------:R-:W-:Y:S05]  /*10b0*/  BSYNC.RECONVERGENT B0 ;  /* 0x0000000000007941 */ /* 0x000fea0003800200 */
.L_x_3437:
[----:B------:R-:W-:-:S04]  /*10c0*/  F2FP.BF16.F32.PACK_AB R0, RZ, R0 ;  /* 0x00000000ff00723e */ /* 0x000fc800000010ff */
[----:B------:R-:W-:Y:S01]  /*10d0*/  PRMT R18, R0, 0x7610, R18 ;  /* 0x0000761000127816 */ /* 0x000fe20000000012 */
[----:B------:R-:W-:Y:S06]  /*10e0*/  BRA `(.L_x_3410) ;  /* 0x0000000000247947 */ /* 0x000fec0003800000 */
.L_x_3434:
[----:B------:R-:W2:Y:S02]  /*10f0*/  LDG.E.64 R4, desc[UR36][R4.64] ;  /* 0x0000002404047981 */ /* 0x000ea4000c1e1b00 */
[----:B--2---:R-:W0:Y:S02]  /*1100*/  I2F.U64 R0, R4 ;  /* 0x0000000400007312 */ /* 0x004e240000301000 */
[----:B0-----:R-:W-:-:S04]  /*1110*/  F2FP.BF16.F32.PACK_AB R0, RZ, R0 ;  /* 0x00000000ff00723e */ /* 0x001fc800000010ff */
[----:B------:R-:W-:Y:S01]  /*1120*/  PRMT R18, R0, 0x7610, R18 ;  /* 0x0000761000127816 */ /* 0x000fe20000000012 */
[----:B------:R-:W-:Y:S06]  /*1130*/  BRA `(.L_x_3410) ;  /* 0x0000000000107947 */ /* 0x000fec0003800000 */
.L_x_3433:
[----:B------:R-:W2:Y:S02]  /*1140*/  LDG.E R4, desc[UR36][R4.64] ;  /* 0x0000002404047981 */ /* 0x000ea4000c1e1900 */
[----:B--2---:R-:W-:-:S04]  /*1150*/  I2FP.F32.U32 R0, R4 ;  /* 0x0000000400007245 */ /* 0x004fc80000201000 */
[----:B------:R-:W-:-:S04]  /*1160*/  F2FP.BF16.F32.PACK_AB R0, RZ, R0 ;  /* 0x00000000ff00723e */ /* 0x000fc800000010ff */
[----:B------:R-:W-:-:S07]  /*1170*/  PRMT R18, R0, 0x7610, R18 ;  /* 0x0000761000127816 */ /* 0x000fce0000000012 */
.L_x_3410:
[----:B------:R-:W-:-:S07]  /*1180*/  VIADD R23, R25, 0x80 ;  /* 0x0000008019177836 */ /* 0x000fce0000000000 */
.L_x_3404:
[----:B------:R-:W-:Y:S05]  /*1190*/  BSYNC.RECONVERGENT B6 ;  /* 0x0000000000067941 */ /* 0x000fea0003800200 */
.L_x_3403:
        /* <DEDUP_REMOVED lines=26> */
.L_x_3444:
[----:B------:R-:W2:Y:S02]  /*1340*/  LDG.E.U8 R4, desc[UR36][R4.64] ;  /* 0x0000002404047981 */ /* 0x000ea4000c1e1100 */
[----:B--2---:R-:W-:-:S04]  /*1350*/  I2FP.F32.U32 R0, R4 ;  /* 0x0000000400007245 */ /* 0x004fc80000201000 */
[----:B------:R-:W-:-:S04]  /*1360*/  F2FP.BF16.F32.PACK_AB R0, RZ, R0 ;  /* 0x00000000ff00723e */ /* 0x000fc800000010ff */
[----:B------:R-:W-:Y:S01]  /*1370*/  PRMT R17, R0, 0x7610, R17 ;  /* 0x0000761000117816 */ /* 0x000fe20000000011 */
[----:B------:R-:W-:Y:S06]  /*1380*/  BRA `(.L_x_3446) ;  /* 0x0000000c00c47947 */ /* 0x000fec0003800000 */
.L_x_3443:
        /* <DEDUP_REMOVED lines=11> */
.L_x_3448:
[----:B------:R-:W2:Y:S02]  /*1440*/  LDG.E R4, desc[UR36][R4.64] ;  /* 0x0000002404047981 */ /* 0x000ea4000c1e1900 */
[----:B--2---:R-:W-:-:S04]  /*1450*/  I2FP.F32.S32 R0, R4 ;  /* 0x0000000400007245 */ /* 0x004fc80000201400 */
[----:B------:R-:W-:-:S04]  /*1460*/  F2FP.BF16.F32.PACK_AB R0, RZ, R0 ;  /* 0x00000000ff00723e */ /* 0x000fc800000010ff */
[----:B------:R-:W-:Y:S01]  /*1470*/  PRMT R17, R0, 0x7610, R17 ;  /* 0x0000761000117816 */ /* 0x000fe20000000011 */
[----:B------:R-:W-:Y:S06]  /*1480*/  BRA `(.L_x_3446) ;  /* 0x0000000c00847947 */ /* 0x000fec0003800000 */
.L_x_3447:
[----:B------:R-:W2:Y:S02]  /*1490*/  LDG.E.U16 R4, desc[UR36][R4.64] ;  /* 0x0000002404047981 */ /* 0x000ea4000c1e1500 */
[----:B--2---:R-:W0:Y:S02]  /*14a0*/  I2F.S16 R0, R4 ;  /* 0x0000000400007306 */ /* 0x004e240000101400 */
[----:B0-----:R-:W-:-:S04]  /*14b0*/  F2FP.BF16.F32.PACK_AB R0, RZ, R0 ;  /* 0x00000000ff00723e */ /* 0x001fc800000010ff */
[----:B------:R-:W-:Y:S01]  /*14c0*/  PRMT R17, R0, 0x7610, R17 ;  /* 0x0000761000117816 */ /* 0x000fe20000000011 */
[----:B------:R-:W-:Y:S06]  /*14d0*/  BRA `(.L_x_3446) ;  /* 0x0000000c00707947 */ /* 0x000fec0003800000 */
.L_x_3442:
        /* <DEDUP_REMOVED lines=9> */
.L_x_3450:
[----:B------:R-:W2:Y:S02]  /*1570*/  LDG.E.U16 R0, desc[UR36][R4.64] ;  /* 0x0000002404007981 */ /* 0x000ea4000c1e1500 */
[----:B--2---:R-:W-:-:S05]  /*1580*/  HADD2.F32 R0, -RZ, R0.H0_H0 ;  /* 0x20000000ff007230 */ /* 0x004fca0000004100 */
[----:B------:R-:W-:-:S04]  /*1590*/  F2FP.BF16.F32.PACK_AB R0, RZ, R0 ;  /* 0x00000000ff00723e */ /* 0x000fc800000010ff */
[----:B------:R-:W-:Y:S01]  /*15a0*/  PRMT R17, R0, 0x7610, R17 ;  /* 0x0000761000117816 */ /* 0x000fe20000000011 */
[----:B------:R-:W-:Y:S06]  /*15b0*/  BRA `(.L_x_3446) ;  /* 0x0000000c00387947 */ /* 0x000fec0003800000 */
.L_x_3449:
        /* <DEDUP_REMOVED lines=9> */
.L_x_3452:
[----:B------:R-:W2:Y:S02]  /*1650*/  LDG.E.U16 R4, desc[UR36][R4.64] ;  /* 0x0000002404047981 */ /* 0x000ea4000c1e1500 */
[----:B--2---:R-:W-:-:S05]  /*1660*/  HADD2.F32 R0, -RZ, R4.H0_H0 ;  /* 0x20000004ff007230 */ /* 0x004fca0000004100 */
[----:B------:R-:W-:-:S04]  /*1670*/  F2FP.BF16.F32.PACK_AB R0, RZ, R0 ;  /* 0x00000000ff00723e */ /* 0x000fc800000010ff */
[----:B------:R-:W-:Y:S01]  /*1680*/  PRMT R17, R0, 0x7610, R17 ;  /* 0x0000761000117816 */ /* 0x000fe20000000011 */
[----:B------:R-:W-:Y:S06]  /*1690*/  BRA `(.L_x_3446) ;  /* 0x0000000c00007947 */ /* 0x000fec0003800000 */
.L_x_3451:
        /* <DEDUP_REMOVED lines=9> */
.L_x_3441:
        /* <DEDUP_REMOVED lines=14> */
.L_x_3455:
        /* <DEDUP_REMOVED lines=9> */
.L_x_3454:
        /* <DEDUP_REMOVED lines=27> */
.L_x_3457:
        /* <DEDUP_REMOVED lines=15> */
.L_x_3456:
[----:B------:R0:W5:Y:S01]  /*1b40*/  LDG.E.U16 R17, desc[UR36][R4.64] ;  /* 0x0000002404117981 */ /* 0x000162000c1e1500 */
[----:B------:R-:W-:Y:S05]  /*1b50*/  BRA `(.L_x_3446) ;  /* 0x0000000400d07947 */ /* 0x000fea0003800000 */
.L_x_3453:
        /* <DEDUP_REMOVED lines=13> */
.L_x_3460:
        /* <DEDUP_REMOVED lines=21> */
.L_x_3464:
[----:B------:R-:W-:Y:S05]  /*1d80*/  BSYNC.RECONVERGENT B1 ;  /* 0x0000000000017941 */ /* 0x000fea0003800200 */
.L_x_3463:
[----:B------:R-:W-:Y:S01]  /*1d90*/  IMAD.SHL.U32 R0, R0, 0x100000, RZ ;  /* 0x0010000000007824 */ /* 0x000fe200078e00ff */
[----:B------:R-:W-:-:S04]  /*1da0*/  LEA R3, R3, 0x3b800000, 0x17 ;  /* 0x3b80000003037811 */ /* 0x000fc800078eb8ff */
[----:B------:R-:W-:-:S07]  /*1db0*/  LOP3.LUT R0, R3, R0, R7, 0xfe, !PT ;  /* 0x0000000003007212 */ /* 0x000fce00078efe07 */
.L_x_3462:
[----:B------:R-:W-:Y:S05]  /*1dc0*/  BSYNC.RECONVERGENT B0 ;  /* 0x0000000000007941 */ /* 0x000fea0003800200 */
.L_x_3461:
[----:B------:R-:W-:-:S04]  /*1dd0*/  F2FP.BF16.F32.PACK_AB R0, RZ, R0 ;  /* 0x00000000ff00723e */ /* 0x000fc800000010ff */
[----:B------:R-:W-:Y:S01]  /*1de0*/  PRMT R17, R0, 0x7610, R17 ;  /* 0x0000761000117816 */ /* 0x000fe20000000011 */
[----:B------:R-:W-:Y:S06]  /*1df0*/  BRA `(.L_x_3446) ;  /* 0x0000000400287947 */ /* 0x000fec0003800000 */
.L_x_3459:
        /* <DEDUP_REMOVED lines=21> */
.L_x_3468:
[----:B------:R-:W-:Y:S05]  /*1f50*/  BSYNC.RECONVERGENT B1 ;  /* 0x0000000000017941 */ /* 0x000fea0003800200 */
.L_x_3467:
[----:B------:R-:W-:Y:S01]  /*1f60*/  IMAD.SHL.U32 R0, R0, 0x200000, RZ ;  /* 0x0020000000007824 */ /* 0x000fe200078e00ff */
[----:B------:R-:W-:-:S04]  /*1f70*/  LEA R3, R3, 0x37800000, 0x17 ;  /* 0x3780000003037811 */ /* 0x000fc800078eb8ff */
[----:B------:R-:W-:-:S07]  /*1f80*/  LOP3.LUT R0, R3, R0, R7, 0xfe, !PT ;  /* 0x0000000003007212 */ /* 0x000fce00078efe07 */
.L_x_3466:
[----:B------:R-:W-:Y:S05]  /*1f90*/  BSYNC.RECONVERGENT B0 ;  /* 0x0000000000007941 */ /* 0x000fea0003800200 */
.L_x_3465:
[----:B------:R-:W-:-:S04]  /*1fa0*/  F2FP.BF16.F32.PACK_AB R0, RZ, R0 ;  /* 0x00000000ff00723e */ /* 0x000fc800000010ff */
[----:B------:R-:W-:Y:S01]  /*1fb0*/  PRMT R17, R0, 0x7610, R17 ;  /* 0x0000761000117816 */ /* 0x000fe20000000011 */
[----:B------:R-:W-:Y:S06]  /*1fc0*/  BRA `(.L_x_3446) ;  /* 0x0000000000b47947 */ /* 0x000fec0003800000 */
.L_x_3458:
        /* <DEDUP_REMOVED lines=14> */
.L_x_3472:
[----:B------:R-:W-:Y:S05]  /*20b0*/  BSYNC.RECONVERGENT B0 ;  /* 0x0000000000007941 */ /* 0x000fea0003800200 */
.L_x_3471:
[----:B------:R-:W-:-:S04]  /*20c0*/  F2FP.BF16.F32.PACK_AB R0, RZ, R0 ;  /* 0x00000000ff00723e */ /* 0x000fc800000010ff */
[----:B------:R-:W-:Y:S01]  /*20d0*/  PRMT R17, R0, 0x7610, R17 ;  /* 0x0000761000117816 */ /* 0x000fe20000000011 */
[----:B------:R-:W-:Y:S06]  /*20e0*/  BRA `(.L_x_3446) ;  /* 0x00000000006c7947 */ /* 0x000fec0003800000 */
.L_x_3445:
        /* <DEDUP_REMOVED lines=16> */
.L_x_3473:
[----:B------:R-:W-:Y:S01]  /*21f0*/  PRMT R17, RZ, 0x7610, R17 ;  /* 0x00007610ff117816 */ /* 0x000fe20000000011 */
[----:B------:R-:W-:Y:S06]  /*2200*/  BRA `(.L_x_3446) ;  /* 0x0000000000247947 */ /* 0x000fec0003800000 */
.L_x_3470:
[----:B------:R-:W2:Y:S02]  /*2210*/  LDG.E.64 R4, desc[UR36][R4.64] ;  /* 0x0000002404047981 */ /* 0x000ea4000c1e1b00 */
[----:B--2---:R-:W0:Y:S02]  /*2220*/  I2F.U64 R0, R4 ;  /* 0x0000000400007312 */ /* 0x004e240000301000 */
[----:B0-----:R-:W-:-:S04]  /*2230*/  F2FP.BF16.F32.PACK_AB R0, RZ, R0 ;  /* 0x00000000ff00723e */ /* 0x001fc800000010ff */
[----:B------:R-:W-:Y:S01]  /*2240*/  PRMT R17, R0, 0x7610, R17 ;  /* 0x0000761000117816 */ /* 0x000fe20000000011 */
[----:B------:R-:W-:Y:S06]  /*2250*/  BRA `(.L_x_3446) ;  /* 0x0000000000107947 */ /* 0x000fec0003800000 */
.L_x_3469:
[----:B------:R-:W2:Y:S02]  /*2260*/  LDG.E R4, desc[UR36][R4.64] ;  /* 0x0000002404047981 */ /* 0x000ea4000c1e1900 */
[----:B--2---:R-:W-:-:S04]  /*2270*/  I2FP.F32.U32 R0, R4 ;  /* 0x0000000400007245 */ /* 0x004fc80000201000 */
[----:B------:R-:W-:-:S04]  /*2280*/  F2FP.BF16.F32.PACK_AB R0, RZ, R0 ;  /* 0x00000000ff00723e */ /* 0x000fc800000010ff */
[----:B------:R-:W-:-:S07]  /*2290*/  PRMT R17, R0, 0x7610, R17 ;  /* 0x0000761000117816 */ /* 0x000fce0000000011 */
.L_x_3446:
[----:B------:R-:W-:-:S07]  /*22a0*/  VIADD R23, R23, 0x80 ;  /* 0x0000008017177836 */ /* 0x000fce0000000000 */
.L_x_3440:
[----:B------:R-:W-:Y:S05]  /*22b0*/  BSYNC.RECONVERGENT B6 ;  /* 0x0000000000067941 */ /* 0x000fea0003800200 */
.L_x_3439:
        /* <DEDUP_REMOVED lines=26> */
.L_x_3479:
[----:B------:R-:W2:Y:S02]  /*2460*/  LDG.E.U8 R4, desc[UR36][R4.64] ;  /* 0x0000002404047981 */ /* 0x000ea4000c1e1100 */
[----:B--2---:R-:W-:-:S04]  /*2470*/  I2FP.F32.U32 R0, R4 ;  /* 0x0000000400007245 */ /* 0x004fc80000201000 */
[----:B------:R-:W-:-:S04]  /*2480*/  F2FP.BF16.F32.PACK_AB R0, RZ, R0 ;  /* 0x00000000ff00723e */ /* 0x000fc800000010ff */
[----:B------:R-:W-:Y:S01]  /*2490*/  PRMT R19, R0, 0x7610, R19 ;  /* 0x0000761000137816 */ /* 0x000fe20000000013 */
[----:B------:R-:W-:Y:S06]  /*24a0*/  BRA `(.L_x_3481) ;  /* 0x0000000c00c47947 */ /* 0x000fec0003800000 */
.L_x_3478:
        /* <DEDUP_REMOVED lines=11> */
.L_x_3483:
[----:B------:R-:W2:Y:S02]  /*2560*/  LDG.E R4, desc[UR36][R4.64] ;  /* 0x0000002404047981 */ /* 0x000ea4000c1e1900 */
[----:B--2---:R-:W-:-:S04]  /*2570*/  I2FP.F32.S32 R0, R4 ;  /* 0x0000000400007245 */ /* 0x004fc80000201400 */
[----:B------:R-:W-:-:S04]  /*2580*/  F2FP.BF16.F32.PACK_AB R0, RZ, R0 ;  /* 0x00000000ff00723e */ /* 0x000fc800000010ff */
[----:B------:R-:W-:Y:S01]  /*2590*/  PRMT R19, R0, 0x7610, R19 ;  /* 0x0000761000137816 */ /* 0x000fe20000000013 */
[----:B------:R-:W-:Y:S06]  /*25a0*/  BRA `(.L_x_3481) ;  /* 0x0000000c00847947 */ /* 0x000fec0003800000 */
.L_x_3482:
[----:B------:R-:W2:Y:S02]  /*25b0*/  LDG.E.U16 R4, desc[UR36][R4.64] ;  /* 0x0000002404047981 */ /* 0x000ea4000c1e1500 */
[----:B--2---:R-:W0:Y:S02]  /*25c0*/  I2F.S16 R0, R4 ;  /* 0x0000000400007306 */ /* 0x004e240000101400 */
[----:B0-----:R-:W-:-:S04]  /*25d0*/  F2FP.BF16.F32.PACK_AB R0, RZ, R0 ;  /* 0x00000000ff00723e */ /* 0x001fc800000010ff */
[----:B------:R-:W-:Y:S01]  /*25e0*/  PRMT R19, R0, 0x7610, R19 ;  /* 0x0000761000137816 */ /* 0x000fe20000000013 */
[----:B------:R-:W-:Y:S06]  /*25f0*/  BRA `(.L_x_3481) ;  /* 0x0000000c00707947 */ /* 0x000fec0003800000 */
.L_x_3477:
        /* <DEDUP_REMOVED lines=9> */
.L_x_3485:
[----:B------:R-:W2:Y:S02]  /*2690*/  LDG.E.U16 R0, desc[UR36][R4.64] ;  /* 0x0000002404007981 */ /* 0x000ea4000c1e1500 */
[----:B--2---:R-:W-:-:S05]  /*26a0*/  HADD2.F32 R0, -RZ, R0.H0_H0 ;  /* 0x20000000ff007230 */ /* 0x004fca0000004100 */
[----:B------:R-:W-:-:S04]  /*26b0*/  F2FP.BF16.F32.PACK_AB R0, RZ, R0 ;  /* 0x00000000ff00723e */ /* 0x000fc800000010ff */
[----:B------:R-:W-:Y:S01]  /*26c0*/  PRMT R19, R0, 0x7610, R19 ;  /* 0x0000761000137816 */ /* 0x000fe20000000013 */
[----:B------:R-:W-:Y:S06]  /*26d0*/  BRA `(.L_x_3481) ;  /* 0x0000000c00387947 */ /* 0x000fec0003800000 */
.L_x_3484:
        /* <DEDUP_REMOVED lines=9> */
.L_x_3487:
[----:B------:R-:W2:Y:S02]  /*2770*/  LDG.E.U16 R4, desc[UR36][R4.64] ;  /* 0x0000002404047981 */ /* 0x000ea4000c1e1500 */
[----:B--2---:R-:W-:-:S05]  /*2780*/  HADD2.F32 R0, -RZ, R4.H0_H0 ;  /* 0x20000004ff007230 */ /* 0x004fca0000004100 */
[----:B------:R-:W-:-:S04]  /*2790*/  F2FP.BF16.F32.PACK_AB R0, RZ, R0 ;  /* 0x00000000ff00723e */ /* 0x000fc800000010ff */
[----:B------:R-:W-:Y:S01]  /*27a0*/  PRMT R19, R0, 0x7610, R19 ;  /* 0x0000761000137816 */ /* 0x000fe20000000013 */
[----:B------:R-:W-:Y:S06]  /*27b0*/  BRA `(.L_x_3481) ;  /* 0x0000000c00007947 */ /* 0x000fec0003800000 */
.L_x_3486:
        /* <DEDUP_REMOVED lines=9> */
.L_x_3476:
        /* <DEDUP_REMOVED lines=14> */
.L_x_3490:
        /* <DEDUP_REMOVED lines=9> */
.L_x_3489:
        /* <DEDUP_REMOVED lines=27> */
.L_x_3492:
        /* <DEDUP_REMOVED lines=15> */
.L_x_3491:
[----:B------:R0:W5:Y:S01]  /*2c60*/  LDG.E.U16 R19, desc[UR36][R4.64] ;  /* 0x0000002404137981 */ /* 0x000162000c1e1500 */
[----:B------:R-:W-:Y:S05]  /*2c70*/  BRA `(.L_x_3481) ;  /* 0x0000000400d07947 */ /* 0x000fea0003800000 */
.L_x_3488:
        /* <DEDUP_REMOVED lines=13> */
.L_x_3495:
        /* <DEDUP_REMOVED lines=21> */
.L_x_3499:
[----:B------:R-:W-:Y:S05]  /*2ea0*/  BSYNC.RECONVERGENT B1 ;  /* 0x0000000000017941 */ /* 0x000fea0003800200 */
.L_x_3498:
[----:B------:R-:W-:Y:S01]  /*2eb0*/  IMAD.SHL.U32 R0, R0, 0x100000, RZ ;  /* 0x0010000000007824 */ /* 0x000fe200078e00ff */
[----:B------:R-:W-:-:S04]  /*2ec0*/  LEA R3, R3, 0x3b800000, 0x17 ;  /* 0x3b80000003037811 */ /* 0x000fc800078eb8ff */
[----:B------:R-:W-:-:S07]  /*2ed0*/  LOP3.LUT R0, R3, R0, R7, 0xfe, !PT ;  /* 0x0000000003007212 */ /* 0x000fce00078efe07 */
.L_x_3497:
[----:B------:R-:W-:Y:S05]  /*2ee0*/  BSYNC.RECONVERGENT B0 ;  /* 0x0000000000007941 */ /* 0x000fea0003800200 */
.L_x_3496:
[----:B------:R-:W-:-:S04]  /*2ef0*/  F2FP.BF16.F32.PACK_AB R0, RZ, R0 ;  /* 0x00000000ff00723e */ /* 0x000fc800000010ff */
[----:B------:R-:W-:Y:S01]  /*2f00*/  PRMT R19, R0, 0x7610, R19 ;  /* 0x0000761000137816 */ /* 0x000fe20000000013 */
[----:B------:R-:W-:Y:S06]  /*2f10*/  BRA `(.L_x_3481) ;  /* 0x0000000400287947 */ /* 0x000fec0003800000 */
.L_x_3494:
        /* <DEDUP_REMOVED lines=21> */
.L_x_3503:
[----:B------:R-:W-:Y:S05]  /*3070*/  BSYNC.RECONVERGENT B1 ;  /* 0x0000000000017941 */ /* 0x000fea0003800200 */
.L_x_3502:
[----:B------:R-:W-:Y:S01]  /*3080*/  IMAD.SHL.U32 R0, R0, 0x200000, RZ ;  /* 0x0020000000007824 */ /* 0x000fe200078e00ff */
[----:B------:R-:W-:-:S04]  /*3090*/  LEA R3, R3, 0x37800000, 0x17 ;  /* 0x3780000003037811 */ /* 0x000fc800078eb8ff */
[----:B------:R-:W-:-:S07]  /*30a0*/  LOP3.LUT R0, R3, R0, R7, 0xfe, !PT ;  /* 0x0000000003007212 */ /* 0x000fce00078efe07 */
.L_x_3501:
[----:B------:R-:W-:Y:S05]  /*30b0*/  BSYNC.RECONVERGENT B0 ;  /* 0x0000000000007941 */ /* 0x000fea0003800200 */
.L_x_3500:
[----:B------:R-:W-:-:S04]  /*30c0*/  F2FP.BF16.F32.PACK_AB R0, RZ, R0 ;  /* 0x00000000ff00723e */ /* 0x000fc800000010ff */
[----:B------:R-:W-:Y:S01]  /*30d0*/  PRMT R19, R0, 0x7610, R19 ;  /* 0x0000761000137816 */ /* 0x000fe20000000013 */
[----:B------:R-:W-:Y:S06]  /*30e0*/  BRA `(.L_x_3481) ;  /* 0x0000000000b47947 */ /* 0x000fec0003800000 */
.L_x_3493:
        /* <DEDUP_REMOVED lines=14> */
.L_x_3507:
[----:B------:R-:W-:Y:S05]  /*31d0*/  BSYNC.RECONVERGENT B0 ;  /* 0x0000000000007941 */ /* 0x000fea0003800200 */
.L_x_3506:
[----:B------:R-:W-:-:S04]  /*31e0*/  F2FP.BF16.F32.PACK_AB R0, RZ, R0 ;  /* 0x00000000ff00723e */ /* 0x000fc800000010ff */
[----:B------:R-:W-:Y:S01]  /*31f0*/  PRMT R19, R0, 0x7610, R19 ;  /* 0x0000761000137816 */ /* 0x000fe20000000013 */
[----:B------:R-:W-:Y:S06]  /*3200*/  BRA `(.L_x_3481) ;  /* 0x00000000006c7947 */ /* 0x000fec0003800000 */
.L_x_3480:
        /* <DEDUP_REMOVED lines=16> */
.L_x_3508:
[----:B------:R-:W-:Y:S01]  /*3310*/  PRMT R19, RZ, 0x7610, R19 ;  /* 0x00007610ff137816 */ /* 0x000fe20000000013 */
[----:B------:R-:W-:Y:S06]  /*3320*/  BRA `(.L_x_3481) ;  /* 0x0000000000247947 */ /* 0x000fec0003800000 */
.L_x_3505:
[----:B------:R-:W2:Y:S02]  /*3330*/  LDG.E.64 R4, desc[UR36][R4.64] ;  /* 0x0000002404047981 */ /* 0x000ea4000c1e1b00 */
[----:B--2---:R-:W0:Y:S02]  /*3340*/  I2F.U64 R0, R4 ;  /* 0x0000000400007312 */ /* 0x004e240000301000 */
[----:B0-----:R-:W-:-:S04]  /*3350*/  F2FP.BF16.F32.PACK_AB R0, RZ, R0 ;  /* 0x00000000ff00723e */ /* 0x001fc800000010ff */
[----:B------:R-:W-:Y:S01]  /*3360*/  PRMT R19, R0, 0x7610, R19 ;  /* 0x0000761000137816 */ /* 0x000fe20000000013 */
[----:B------:R-:W-:Y:S06]  /*3370*/  BRA `(.L_x_3481) ;  /* 0x0000000000107947 */ /* 0x000fec0003800000 */
.L_x_3504:
[----:B------:R-:W2:Y:S02]  /*3380*/  LDG.E R4, desc[UR36][R4.64] ;  /* 0x0000002404047981 */ /* 0x000ea4000c1e1900 */
[----:B--2---:R-:W-:-:S04]  /*3390*/  I2FP.F32.U32 R0, R4 ;  /* 0x0000000400007245 */ /* 0x004fc80000201000 */
[----:B------:R-:W-:-:S04]  /*33a0*/  F2FP.BF16.F32.PACK_AB R0, RZ, R0 ;  /* 0x00000000ff00723e */ /* 0x000fc800000010ff */
[----:B------:R-:W-:-:S07]  /*33b0*/  PRMT R19, R0, 0x7610, R19 ;  /* 0x0000761000137816 */ /* 0x000fce0000000013 */
.L_x_3481:
[----:B------:R-:W-:-:S07]  /*33c0*/  VIADD R23, R23, 0x80 ;  /* 0x0000008017177836 */ /* 0x000fce0000000000 */
.L_x_3475:
[----:B------:R-:W-:Y:S05]  /*33d0*/  BSYNC.RECONVERGENT B6 ;  /* 0x0000000000067941 */ /* 0x000fea0003800200 */
.L_x_3474:
        /* <DEDUP_REMOVED lines=25> */
.L_x_3514:
[----:B------:R-:W2:Y:S02]  /*3570*/  LDG.E.U8 R4, desc[UR36][R4.64] ;  /* 0x0000002404047981 */ /* 0x000ea4000c1e1100 */
[----:B--2---:R-:W-:-:S04]  /*3580*/  I2FP.F32.U32 R0, R4 ;  /* 0x0000000400007245 */ /* 0x004fc80000201000 */
[----:B------:R-:W-:Y:S01]  /*3590*/  F2FP.BF16.F32.PACK_AB R0, RZ, R0 ;  /* 0x00000000ff00723e */ /* 0x000fe200000010ff */
[----:B------:R-:W-:Y:S06]  /*35a0*/  BRA `(.L_x_3510) ;  /* 0x0000000c00887947 */ /* 0x000fec0003800000 */
.L_x_3513:
        /* <DEDUP_REMOVED lines=10> */
.L_x_3517:
[----:B------:R-:W2:Y:S02]  /*3650*/  LDG.E R4, desc[UR36][R4.64] ;  /* 0x0000002404047981 */ /* 0x000ea4000c1e1900 */
[----:B--2---:R-:W-:-:S04]  /*3660*/  I2FP.F32.S32 R0, R4 ;  /* 0x0000000400007245 */ /* 0x004fc80000201400 */
[----:B------:R-:W-:Y:S01]  /*3670*/  F2FP.BF16.F32.PACK_AB R0, RZ, R0 ;  /* 0x00000000ff00723e */ /* 0x000fe200000010ff */
[----:B------:R-:W-:Y:S06]  /*3680*/  BRA `(.L_x_3510) ;  /* 0x0000000c00507947 */ /* 0x000fec0003800000 */
.L_x_3516:
[----:B------:R-:W2:Y:S02]  /*3690*/  LDG.E.U16 R4, desc[UR36][R4.64] ;  /* 0x0000002404047981 */ /* 0x000ea4000c1e1500 */
[----:B--2---:R-:W0:Y:S02]  /*36a0*/  I2F.S16 R0, R4 ;  /* 0x0000000400007306 */ /* 0x004e240000101400 */
[----:B0-----:R-:W-:Y:S01]  /*36b0*/  F2FP.BF16.F32.PACK_AB R0, RZ, R0 ;  /* 0x00000000ff00723e */ /* 0x001fe200000010ff */
[----:B------:R-:W-:Y:S06]  /*36c0*/  BRA `(.L_x_3510) ;  /* 0x0000000c00407947 */ /* 0x000fec0003800000 */
.L_x_3512:
        /* <DEDUP_REMOVED lines=9> */
.L_x_3519:
[----:B------:R-:W2:Y:S02]  /*3760*/  LDG.E.U16 R0, desc[UR36][R4.64] ;  /* 0x0000002404007981 */ /* 0x000ea4000c1e1500 */
[----:B--2---:R-:W-:-:S05]  /*3770*/  HADD2.F32 R0, -RZ, R0.H0_H0 ;  /* 0x20000000ff007230 */ /* 0x004fca0000004100 */
[----:B------:R-:W-:Y:S01]  /*3780*/  F2FP.BF16.F32.PACK_AB R0, RZ, R0 ;  /* 0x00000000ff00723e */ /* 0x000fe200000010ff */
[----:B------:R-:W-:Y:S06]  /*3790*/  BRA `(.L_x_3510) ;  /* 0x0000000c000c7947 */ /* 0x000fec0003800000 */
.L_x_3518:
        /* <DEDUP_REMOVED lines=9> */
.L_x_3521:
[----:B------:R-:W2:Y:S02]  /*3830*/  LDG.E.U16 R4, desc[UR36][R4.64] ;  /* 0x0000002404047981 */ /* 0x000ea4000c1e1500 */
[----:B--2---:R-:W-:-:S05]  /*3840*/  HADD2.F32 R0, -RZ, R4.H0_H0 ;  /* 0x20000004ff007230 */ /* 0x004fca0000004100 */
[----:B------:R-:W-:Y:S01]  /*3850*/  F2FP.BF16.F32.PACK_AB R0, RZ, R0 ;  /* 0x00000000ff00723e */ /* 0x000fe200000010ff */
[----:B------:R-:W-:Y:S06]  /*3860*/  BRA `(.L_x_3510) ;  /* 0x0000000800d87947 */ /* 0x000fec0003800000 */
.L_x_3520:
        /* <DEDUP_REMOVED lines=8> */
.L_x_3511:
        /* <DEDUP_REMOVED lines=13> */
.L_x_3524:
        /* <DEDUP_REMOVED lines=8> */
.L_x_3523:
        /* <DEDUP_REMOVED lines=27> */
.L_x_3526:
        /* <DEDUP_REMOVED lines=14> */
.L_x_3525:
[----:B------:R1:W5:Y:S01]  /*3cd0*/  LDG.E.U16 R0, desc[UR36][R4.64] ;  /* 0x0000002404007981 */ /* 0x000362000c1e1500 */
[----:B------:R-:W-:Y:S05]  /*3ce0*/  BRA `(.L_x_3510) ;  /* 0x0000000400b87947 */ /* 0x000fea0003800000 */
.L_x_3522:
        /* <DEDUP_REMOVED lines=12> */
.L_x_3529:
        /* <DEDUP_REMOVED lines=21> */
.L_x_3533:
[----:B------:R-:W-:Y:S05]  /*3f00*/  BSYNC.RECONVERGENT B1 ;  /* 0x0000000000017941 */ /* 0x000fea0003800200 */
.L_x_3532:
[----:B------:R-:W-:Y:S01]  /*3f10*/  IMAD.SHL.U32 R0, R0, 0x100000, RZ ;  /* 0x0010000000007824 */ /* 0x000fe200078e00ff */
[----:B------:R-:W-:-:S04]  /*3f20*/  LEA R3, R3, 0x3b800000, 0x17 ;  /* 0x3b80000003037811 */ /* 0x000fc800078eb8ff */
[----:B------:R-:W-:-:S07]  /*3f30*/  LOP3.LUT R0, R3, R0, R7, 0xfe, !PT ;  /* 0x0000000003007212 */ /* 0x000fce00078efe07 */
.L_x_3531:
[----:B------:R-:W-:Y:S05]  /*3f40*/  BSYNC.RECONVERGENT B0 ;  /* 0x0000000000007941 */ /* 0x000fea0003800200 */
.L_x_3530:
[----:B------:R-:W-:Y:S01]  /*3f50*/  F2FP.BF16.F32.PACK_AB R0, RZ, R0 ;  /* 0x00000000ff00723e */ /* 0x000fe200000010ff */
[----:B------:R-:W-:Y:S06]  /*3f60*/  BRA `(.L_x_3510) ;  /* 0x0000000400187947 */ /* 0x000fec0003800000 */
.L_x_3528:
        /* <DEDUP_REMOVED lines=21> */
.L_x_3537:
[----:B------:R-:W-:Y:S05]  /*40c0*/  BSYNC.RECONVERGENT B1 ;  /* 0x0000000000017941 */ /* 0x000fea0003800200 */
.L_x_3536:
[----:B------:R-:W-:Y:S01]  /*40d0*/  IMAD.SHL.U32 R0, R0, 0x200000, RZ ;  /* 0x0020000000007824 */ /* 0x000fe200078e00ff */
[----:B------:R-:W-:-:S04]  /*40e0*/  LEA R3, R3, 0x37800000, 0x17 ;  /* 0x3780000003037811 */ /* 0x000fc800078eb8ff */
[----:B------:R-:W-:-:S07]  /*40f0*/  LOP3.LUT R0, R3, R0, R7, 0xfe, !PT ;  /* 0x0000000003007212 */ /* 0x000fce00078efe07 */
.L_x_3535:
[----:B------:R-:W-:Y:S05]  /*4100*/  BSYNC.RECONVERGENT B0 ;  /* 0x0000000000007941 */ /* 0x000fea0003800200 */
.L_x_3534:
[----:B------:R-:W-:Y:S01]  /*4110*/  F2FP.BF16.F32.PACK_AB R0, RZ, R0 ;  /* 0x00000000ff00723e */ /* 0x000fe200000010ff */
[----:B------:R-:W-:Y:S06]  /*4120*/  BRA `(.L_x_3510) ;  /* 0x0000000000a87947 */ /* 0x000fec0003800000 */
.L_x_3527:
        /* <DEDUP_REMOVED lines=14> */
.L_x_3541:
[----:B------:R-:W-:Y:S05]  /*4210*/  BSYNC.RECONVERGENT B0 ;  /* 0x0000000000007941 */ /* 0x000fea0003800200 */
.L_x_3540:
[----:B------:R-:W-:Y:S01]  /*4220*/  F2FP.BF16.F32.PACK_AB R0, RZ, R0 ;  /* 0x00000000ff00723e */ /* 0x000fe200000010ff */
[----:B------:R-:W-:Y:S06]  /*4230*/  BRA `(.L_x_3510) ;  /* 0x0000000000647947 */ /* 0x000fec0003800000 */
.L_x_3515:
        /* <DEDUP_REMOVED lines=16> */
.L_x_3542:
[----:B------:R-:W-:Y:S01]  /*4340*/  PRMT R0, RZ, 0x7610, R0 ;  /* 0x00007610ff007816 */ /* 0x000fe20000000000 */
[----:B------:R-:W-:Y:S06]  /*4350*/  BRA `(.L_x_3510) ;  /* 0x00000000001c7947 */ /* 0x000fec0003800000 */
.L_x_3539:
[----:B------:R-:W2:Y:S02]  /*4360*/  LDG.E.64 R4, desc[UR36][R4.64] ;  /* 0x0000002404047981 */ /* 0x000ea4000c1e1b00 */
[----:B--2---:R-:W0:Y:S02]  /*4370*/  I2F.U64 R0, R4 ;  /* 0x0000000400007312 */ /* 0x004e240000301000 */
[----:B0-----:R-:W-:Y:S01]  /*4380*/  F2FP.BF16.F32.PACK_AB R0, RZ, R0 ;  /* 0x00000000ff00723e */ /* 0x001fe200000010ff */
[----:B------:R-:W-:Y:S06]  /*4390*/  BRA `(.L_x_3510) ;  /* 0x00000000000c7947 */ /* 0x000fec0003800000 */
.L_x_3538:
[----:B------:R-:W2:Y:S02]  /*43a0*/  LDG.E R4, desc[UR36][R4.64] ;  /* 0x0000002404047981 */ /* 0x000ea4000c1e1900 */
[----:B--2---:R-:W-:-:S04]  /*43b0*/  I2FP.F32.U32 R0, R4 ;  /* 0x0000000400007245 */ /* 0x004fc80000201000 */
[----:B------:R-:W-:-:S07]  /*43c0*/  F2FP.BF16.F32.PACK_AB R0, RZ, R0 ;  /* 0x00000000ff00723e */ /* 0x000fce00000010ff */
.L_x_3510:
[----:B------:R-:W-:Y:S05]  /*43d0*/  BSYNC.RECONVERGENT B6 ;  /* 0x0000000000067941 */ /* 0x000fea0003800200 */
.L_x_3509:
[----:B------:R-:W2:Y:S01]  /*43e0*/  LDC.U16 R3, c[0x0][0x386] ;  /* 0x0000e180ff037b82 */ /* 0x000ea20000000400 */
[----:B------:R-:W-:Y:S01]  /*43f0*/  ISETP.GE.AND P0, PT, R25, R16, PT ;  /* 0x000000101900720c */ /* 0x000fe20003f06270 */
[----:B------:R-:W-:-:S12]  /*4400*/  BSSY.RECONVERGENT B1, `(.L_x_3543) ;  /* 0x000006b000017945 */ /* 0x000fd80003800200 */
[----:B------:R-:W-:Y:S05]  /*4410*/  @P0 BRA `(.L_x_3544) ;  /* 0x0000000400a40947 */ /* 0x000fea0003800000 */
[----:B-----5:R-:W-:-:S05]  /*4420*/  IMAD.U32 R18, R18, 0x10000, RZ ;  /* 0x0001000012127824 */ /* 0x020fca00078e00ff */
[----:B------:R-:W-:-:S13]  /*4430*/  FSETP.NEU.FTZ.AND P0, PT, R18, RZ, PT ;  /* 0x000000ff1200720b */ /* 0x000fda0003f1d000 */
[----:B01----:R-:W0:Y:S01]  /*4440*/  @!P0 MUFU.RCP R5, R18 ;  /* 0x0000001200058308 */ /* 0x003e220000001000 */
[----:B--2---:R-:W-:-:S04]  /*4450*/  @!P0 IMAD.U32 R4, R3, 0x10000, RZ ;  /* 0x0001000003048824 */ /* 0x004fc800078e00ff */
        /* <DEDUP_REMOVED lines=35> */
.L_x_3549:
[----:B------:R-:W-:Y:S05]  /*4690*/  BSYNC.RECONVERGENT B2 ;  /* 0x0000000000027941 */ /* 0x000fea0003800200 */
.L_x_3548:
[----:B------:R-:W-:Y:S01]  /*46a0*/  FFMA.FTZ R4, -R11, R9, R4 ;  /* 0x000000090b047223 */ /* 0x000fe20000010104 */
[----:B------:R-:W-:Y:S06]  /*46b0*/  BRA `(.L_x_3546) ;  /* 0x0000000000807947 */ /* 0x000fec0003800000 */
.L_x_3547:
        /* <DEDUP_REMOVED lines=16> */
.L_x_3552:
        /* <DEDUP_REMOVED lines=13> */
.L_x_3551:
[----:B------:R-:W-:Y:S05]  /*4890*/  BSYNC.RECONVERGENT B2 ;  /* 0x0000000000027941 */ /* 0x000fea0003800200 */
.L_x_3550:
[----:B------:R-:W-:-:S04]  /*48a0*/  FMUL.FTZ R7, R4, 1.1920928955078125e-07 ;  /* 0x3400000004077820 */ /* 0x000fc80000410000 */
[----:B------:R-:W-:-:S07]  /*48b0*/  FMUL.FTZ R4, R10, R7 ;  /* 0x000000070a047220 */ /* 0x000fce0000410000 */
.L_x_3546:
[----:B------:R-:W-:Y:S05]  /*48c0*/  BSYNC.RECONVERGENT B0 ;  /* 0x0000000000007941 */ /* 0x000fea0003800200 */
.L_x_3545:
        /* <DEDUP_REMOVED lines=24> */
.L_x_3553:
[----:B------:R-:W-:-:S04]  /*4a50*/  FMUL.FTZ R6, R5, R6 ;  /* 0x0000000605067220 */ /* 0x000fc80000410000 */
[----:B------:R-:W1:Y:S02]  /*4a60*/  F2F.BF16.F32 R4, R6 ;  /* 0x0000000600047304 */ /* 0x000e640000202000 */
[----:B-1----:R-:W-:-:S05]  /*4a70*/  IMAD.U32 R4, R4, 0x10000, RZ ;  /* 0x0001000004047824 */ /* 0x002fca00078e00ff */
[----:B------:R-:W-:-:S04]  /*4a80*/  LOP3.LUT R4, RZ, 0x80000000, R4, 0xb8, !PT ;  /* 0x80000000ff047812 */ /* 0x000fc800078eb804 */
[----:B------:R-:W-:-:S04]  /*4a90*/  F2FP.BF16.F32.PACK_AB R4, RZ, R4 ;  /* 0x00000004ff04723e */ /* 0x000fc800000010ff */
[----:B------:R-:W-:-:S07]  /*4aa0*/  PRMT R5, R4, 0x7610, R5 ;  /* 0x0000761004057816 */ /* 0x000fce0000000005 */
.L_x_3544:
[----:B------:R-:W-:Y:S05]  /*4ab0*/  BSYNC.RECONVERGENT B1 ;  /* 0x0000000000017941 */ /* 0x000fea0003800200 */
.L_x_3543:
[----:B------:R-:W-:Y:S01]  /*4ac0*/  VIADD R23, R25, 0x80 ;  /* 0x0000008019177836 */ /* 0x000fe20000000000 */
[----:B------:R-:W-:Y:S04]  /*4ad0*/  BSSY.RECONVERGENT B1, `(.L_x_3554) ;  /* 0x000006c000017945 */ /* 0x000fe80003800200 */
[----:B------:R-:W-:-:S13]  /*4ae0*/  ISETP.GE.AND P0, PT, R23, R16, PT ;  /* 0x000000101700720c */ /* 0x000fda0003f06270 */
[----:B------:R-:W-:Y:S05]  /*4af0*/  @P0 BRA `(.L_x_3555) ;  /* 0x0000000400a40947 */ /* 0x000fea0003800000 */
[----:B-----5:R-:W-:-:S05]  /*4b00*/  IMAD.U32 R17, R17, 0x10000, RZ ;  /* 0x0001000011117824 */ /* 0x020fca00078e00ff */
[----:B------:R-:W-:-:S13]  /*4b10*/  FSETP.NEU.FTZ.AND P0, PT, R17, RZ, PT ;  /* 0x000000ff1100720b */ /* 0x000fda0003f1d000 */
[----:B------:R-:W-:Y:S05]  /*4b20*/  @!P0 BRA `(.L_x_3556) ;  /* 0x0000000400848947 */ /* 0x000fea0003800000 */
[----:B012---:R-:W-:Y:S01]  /*4b30*/  IMAD.U32 R4, R3, 0x10000, RZ ;  /* 0x0001000003047824 */ /* 0x007fe200078e00ff */
        /* <DEDUP_REMOVED lines=27> */
.L_x_3562:
[----:B------:R-:W-:Y:S01]  /*4cf0*/  FSETP.GEU.FTZ.AND P0, PT, R9, -R10, PT ;  /* 0x8000000a0900720b */ /* 0x000fe20003f1e000 */
[----:B------:R-:W-:-:S12]  /*4d00*/  FADD.FTZ R6, R6, -1 ;  /* 0xbf80000006067421 */ /* 0x000fd80000010000 */
[----:B------:R-:W-:-:S07]  /*4d10*/  @!P0 FADD.FTZ R6, R6, -1 ;  /* 0xbf80000006068421 */ /* 0x000fce0000010000 */
.L_x_3561:
[----:B------:R-:W-:Y:S05]  /*4d20*/  BSYNC.RECONVERGENT B2 ;  /* 0x0000000000027941 */ /* 0x000fea0003800200 */
.L_x_3560:
[----:B------:R-:W-:Y:S01]  /*4d30*/  FFMA.FTZ R7, -R10, R6, R7 ;  /* 0x000000060a077223 */ /* 0x000fe20000010107 */
[----:B------:R-:W-:Y:S06]  /*4d40*/  BRA `(.L_x_3558) ;  /* 0x0000000000807947 */ /* 0x000fec0003800000 */
.L_x_3559:
        /* <DEDUP_REMOVED lines=16> */
.L_x_3565:
        /* <DEDUP_REMOVED lines=13> */
.L_x_3564:
[----:B------:R-:W-:Y:S05]  /*4f20*/  BSYNC.RECONVERGENT B2 ;  /* 0x0000000000027941 */ /* 0x000fea0003800200 */
.L_x_3563:
[----:B------:R-:W-:-:S04]  /*4f30*/  FMUL.FTZ R6, R7, 1.1920928955078125e-07 ;  /* 0x3400000007067820 */ /* 0x000fc80000410000 */
[----:B------:R-:W-:-:S07]  /*4f40*/  FMUL.FTZ R7, R11, R6 ;  /* 0x000000060b077220 */ /* 0x000fce0000410000 */
.L_x_3558:
[----:B------:R-:W-:Y:S05]  /*4f50*/  BSYNC.RECONVERGENT B0 ;  /* 0x0000000000007941 */ /* 0x000fea0003800200 */
.L_x_3557:
        /* <DEDUP_REMOVED lines=30> */
.L_x_3556:
[----:B------:R-:W3:Y:S01]  /*5140*/  MUFU.RCP R17, R17 ;  /* 0x0000001100117308 */ /* 0x000ee20000001000 */
[----:B012---:R-:W-:-:S04]  /*5150*/  IMAD.U32 R4, R3, 0x10000, RZ ;  /* 0x0001000003047824 */ /* 0x007fc800078e00ff */
[----:B---3--:R-:W-:-:S05]  /*5160*/  FMUL.FTZ R4, R4, R17 ;  /* 0x0000001104047220 */ /* 0x008fca0000410000 */
[----:B------:R-:W-:-:S04]  /*5170*/  F2FP.BF16.F32.PACK_AB R4, RZ, R4 ;  /* 0x00000004ff04723e */ /* 0x000fc800000010ff */
[----:B------:R-:W-:-:S07]  /*5180*/  PRMT R22, R4, 0x7610, R22 ;  /* 0x0000761004167816 */ /* 0x000fce0000000016 */
.L_x_3555:
[----:B------:R-:W-:Y:S05]  /*5190*/  BSYNC.RECONVERGENT B1 ;  /* 0x0000000000017941 */ /* 0x000fea0003800200 */
.L_x_3554:
        /* <DEDUP_REMOVED lines=35> */
.L_x_3574:
[----:B------:R-:W-:Y:S01]  /*53d0*/  FSETP.GEU.FTZ.AND P0, PT, R9, -R10, PT ;  /* 0x8000000a0900720b */ /* 0x000fe20003f1e000 */
[----:B------:R-:W-:-:S12]  /*53e0*/  FADD.FTZ R6, R6, -1 ;  /* 0xbf80000006067421 */ /* 0x000fd80000010000 */
[----:B------:R-:W-:-:S07]  /*53f0*/  @!P0 FADD.FTZ R6, R6, -1 ;  /* 0xbf80000006068421 */ /* 0x000fce0000010000 */
.L_x_3573:
[----:B------:R-:W-:Y:S05]  /*5400*/  BSYNC.RECONVERGENT B2 ;  /* 0x0000000000027941 */ /* 0x000fea0003800200 */
.L_x_3572:
[----:B------:R-:W-:Y:S01]  /*5410*/  FFMA.FTZ R7, -R10, R6, R7 ;  /* 0x000000060a077223 */ /* 0x000fe20000010107 */
[----:B------:R-:W-:Y:S06]  /*5420*/  BRA `(.L_x_3570) ;  /* 0x0000000000807947 */ /* 0x000fec0003800000 */
.L_x_3571:
        /* <DEDUP_REMOVED lines=16> */
.L_x_3577:
        /* <DEDUP_REMOVED lines=13> */
.L_x_3576:
[----:B------:R-:W-:Y:S05]  /*5600*/  BSYNC.RECONVERGENT B2 ;  /* 0x0000000000027941 */ /* 0x000fea0003800200 */
.L_x_3575:
[----:B------:R-:W-:-:S04]  /*5610*/  FMUL.FTZ R6, R7, 1.1920928955078125e-07 ;  /* 0x3400000007067820 */ /* 0x000fc80000410000 */
[----:B------:R-:W-:-:S07]  /*5620*/  FMUL.FTZ R7, R11, R6 ;  /* 0x000000060b077220 */ /* 0x000fce0000410000 */
.L_x_3570:
[----:B------:R-:W-:Y:S05]  /*5630*/  BSYNC.RECONVERGENT B0 ;  /* 0x0000000000007941 */ /* 0x000fea0003800200 */
.L_x_3569:
        /* <DEDUP_REMOVED lines=30> */
.L_x_3568:
[----:B------:R-:W3:Y:S01]  /*5820*/  MUFU.RCP R19, R19 ;  /* 0x0000001300137308 */ /* 0x000ee20000001000 */
[----:B012---:R-:W-:-:S04]  /*5830*/  IMAD.U32 R4, R3, 0x10000, RZ ;  /* 0x0001000003047824 */ /* 0x007fc800078e00ff */
[----:B---3--:R-:W-:-:S05]  /*5840*/  FMUL.FTZ R4, R4, R19 ;  /* 0x0000001304047220 */ /* 0x008fca0000410000 */
[----:B------:R-:W-:-:S04]  /*5850*/  F2FP.BF16.F32.PACK_AB R4, RZ, R4 ;  /* 0x00000004ff04723e */ /* 0x000fc800000010ff */
[----:B------:R-:W-:-:S07]  /*5860*/  PRMT R17, R4, 0x7610, R17 ;  /* 0x0000761004117816 */ /* 0x000fce0000000011 */
.L_x_3567:
[----:B------:R-:W-:Y:S05]  /*5870*/  BSYNC.RECONVERGENT B1 ;  /* 0x0000000000017941 */ /* 0x000fea0003800200 */
.L_x_3566:
[----:B------:R-:W-:Y:S01]  /*5880*/  VIADD R7, R25, 0x180 ;  /* 0x0000018019077836 */ /* 0x000fe20000000000 */
[----:B------:R-:W-:Y:S04]  /*5890*/  BSSY.RECONVERGENT B1, `(.L_x_3578) ;  /* 0x000006c000017945 */ /* 0x000fe80003800200 */
[----:B------:R-:W-:-:S13]  /*58a0*/  ISETP.GE.AND P0, PT, R7, R16, PT ;  /* 0x000000100700720c */ /* 0x000fda0003f06270 */
[----:B------:R-:W-:Y:S05]  /*58b0*/  @P0 BRA `(.L_x_3579) ;  /* 0x0000000400a40947 */ /* 0x000fea0003800000 */
[----:B-----5:R-:W-:-:S05]  /*58c0*/  IMAD.U32 R0, R0, 0x10000, RZ ;  /* 0x0001000000007824 */ /* 0x020fca00078e00ff */
[----:B------:R-:W-:-:S13]  /*58d0*/  FSETP.NEU.FTZ.AND P0, PT, R0, RZ, PT ;  /* 0x000000ff0000720b */ /* 0x000fda0003f1d000 */
[----:B------:R-:W-:Y:S05]  /*58e0*/  @!P0 BRA `(.L_x_3580) ;  /* 0x0000000400848947 */ /* 0x000fea0003800000 */
[----:B--2---:R-:W-:Y:S01]  /*58f0*/  IMAD.U32 R3, R3, 0x10000, RZ ;  /* 0x0001000003037824 */ /* 0x004fe200078e00ff */
[----:B------:R-:W-:Y:S03]  /*5900*/  BSSY.RECONVERGENT B0, `(.L_x_3581) ;  /* 0x0000041000007945 */ /* 0x000fe60003800200 */
[C---:B01----:R-:W-:Y:S01]  /*5910*/  FADD.FTZ R4, |R3|.reuse, -RZ ;  /* 0x800000ff03047221 */ /* 0x043fe20000010200 */
        /* <DEDUP_REMOVED lines=25> */
.L_x_3586:
[----:B------:R-:W-:Y:S01]  /*5ab0*/  FSETP.GEU.FTZ.AND P0, PT, R7, -R11, PT ;  /* 0x8000000b0700720b */ /* 0x000fe20003f1e000 */
[----:B------:R-:W-:-:S12]  /*5ac0*/  FADD.FTZ R9, R9, -1 ;  /* 0xbf80000009097421 */ /* 0x000fd80000010000 */
[----:B------:R-:W-:-:S07]  /*5ad0*/  @!P0 FADD.FTZ R9, R9, -1 ;  /* 0xbf80000009098421 */ /* 0x000fce0000010000 */
.L_x_3585:
[----:B------:R-:W-:Y:S05]  /*5ae0*/  BSYNC.RECONVERGENT B2 ;  /* 0x0000000000027941 */ /* 0x000fea0003800200 */
.L_x_3584:
[----:B------:R-:W-:Y:S01]  /*5af0*/  FFMA.FTZ R4, -R11, R9, R4 ;  /* 0x000000090b047223 */ /* 0x000fe20000010104 */
[----:B------:R-:W-:Y:S06]  /*5b00*/  BRA `(.L_x_3582) ;  /* 0x0000000000807947 */ /* 0x000fec0003800000 */
.L_x_3583:
        /* <DEDUP_REMOVED lines=16> */
.L_x_3589:
        /* <DEDUP_REMOVED lines=13> */
.L_x_3588:
[----:B------:R-:W-:Y:S05]  /*5ce0*/  BSYNC.RECONVERGENT B2 ;  /* 0x0000000000027941 */ /* 0x000fea0003800200 */
.L_x_3587:
[----:B------:R-:W-:-:S04]  /*5cf0*/  FMUL.FTZ R7, R4, 1.1920928955078125e-07 ;  /* 0x3400000004077820 */ /* 0x000fc80000410000 */
[----:B------:R-:W-:-:S07]  /*5d00*/  FMUL.FTZ R4, R10, R7 ;  /* 0x000000070a047220 */ /* 0x000fce0000410000 */
.L_x_3582:
[----:B------:R-:W-:Y:S05]  /*5d10*/  BSYNC.RECONVERGENT B0 ;  /* 0x0000000000007941 */ /* 0x000fea0003800200 */
.L_x_3581:
        /* <DEDUP_REMOVED lines=30> */
.L_x_3580:
[----:B------:R-:W3:Y:S01]  /*5f00*/  MUFU.RCP R0, R0 ;  /* 0x0000000000007308 */ /* 0x000ee20000001000 */
[----:B--2---:R-:W-:-:S04]  /*5f10*/  IMAD.U32 R3, R3, 0x10000, RZ ;  /* 0x0001000003037824 */ /* 0x004fc800078e00ff */
[----:B---3--:R-:W-:-:S05]  /*5f20*/  FMUL.FTZ R3, R3, R0 ;  /* 0x0000000003037220 */ /* 0x008fca0000410000 */
[----:B------:R-:W-:-:S04]  /*5f30*/  F2FP.BF16.F32.PACK_AB R3, RZ, R3 ;  /* 0x00000003ff03723e */ /* 0x000fc800000010ff */
[----:B------:R-:W-:-:S07]  /*5f40*/  PRMT R18, R3, 0x7610, R18 ;  /* 0x0000761003127816 */ /* 0x000fce0000000012 */
.L_x_3579:
[----:B------:R-:W-:Y:S05]  /*5f50*/  BSYNC.RECONVERGENT B1 ;  /* 0x0000000000017941 */ /* 0x000fea0003800200 */
.L_x_3578:
        /* <DEDUP_REMOVED lines=28> */
.L_x_3596:
[----:B------:R-:W-:Y:S02]  /*6120*/  IMAD.U32 R5, R5, 0x10000, RZ ;  /* 0x0001000005057824 */ /* 0x000fe400078e00ff */
[----:B------:R-:W-:-:S04]  /*6130*/  IMAD.MOV.U32 R25, RZ, RZ, R23 ;  /* 0x000000ffff197224 */ /* 0x000fc800078e0017 */
[----:B------:R-:W0:Y:S02]  /*6140*/  F2I.S64.TRUNC R4, R5 ;  /* 0x0000000500047311 */ /* 0x000e24000020d900 */
[----:B0-----:R0:W-:Y:S01]  /*6150*/  STG.E.U8 desc[UR36][R8.64], R4 ;  /* 0x0000000408007986 */ /* 0x0011e2000c101124 */
[----:B------:R-:W-:Y:S05]  /*6160*/  BRA `(.L_x_3598) ;  /* 0x0000000c00c07947 */ /* 0x000fea0003800000 */
.L_x_3595:
        /* <DEDUP_REMOVED lines=11> */
.L_x_3600:
[----:B------:R-:W-:Y:S02]  /*6220*/  IMAD.U32 R5, R5, 0x10000, RZ ;  /* 0x0001000005057824 */ /* 0x000fe400078e00ff */
[----:B------:R-:W-:-:S04]  /*6230*/  IMAD.MOV.U32 R25, RZ, RZ, R23 ;  /* 0x000000ffff197224 */ /* 0x000fc800078e0017 */
[----:B------:R-:W0:Y:S02]  /*6240*/  F2I.FTZ.TRUNC.NTZ R5, R5 ;  /* 0x0000000500057305 */ /* 0x000e24000021f100 */
[----:B0-----:R0:W-:Y:S01]  /*6250*/  STG.E desc[UR36][R8.64], R5 ;  /* 0x0000000508007986 */ /* 0x0011e2000c101924 */
[----:B------:R-:W-:Y:S05]  /*6260*/  BRA `(.L_x_3598) ;  /* 0x0000000c00807947 */ /* 0x000fea0003800000 */
.L_x_3599:
[----:B------:R-:W-:Y:S02]  /*6270*/  IMAD.U32 R5, R5, 0x10000, RZ ;  /* 0x0001000005057824 */ /* 0x000fe400078e00ff */
[----:B------:R-:W-:-:S04]  /*6280*/  IMAD.MOV.U32 R25, RZ, RZ, R23 ;  /* 0x000000ffff197224 */ /* 0x000fc800078e0017 */
[----:B------:R-:W0:Y:S02]  /*6290*/  F2I.FTZ.TRUNC.NTZ R5, R5 ;  /* 0x0000000500057305 */ /* 0x000e24000021f100 */
[----:B0-----:R0:W-:Y:S01]  /*62a0*/  STG.E.U16 desc[UR36][R8.64], R5 ;  /* 0x0000000508007986 */ /* 0x0011e2000c101524 */
[----:B------:R-:W-:Y:S05]  /*62b0*/  BRA `(.L_x_3598) ;  /* 0x0000000c006c7947 */ /* 0x000fea0003800000 */
.L_x_3594:
        /* <DEDUP_REMOVED lines=10> */
.L_x_3602:
[----:B------:R-:W-:Y:S02]  /*6360*/  IMAD.U32 R0, R5, 0x10000, RZ ;  /* 0x0001000005007824 */ /* 0x000fe400078e00ff */
[----:B------:R-:W-:-:S03]  /*6370*/  IMAD.MOV.U32 R25, RZ, RZ, R23 ;  /* 0x000000ffff197224 */ /* 0x000fc600078e0017 */
[----:B------:R-:W-:-:S05]  /*6380*/  F2FP.F16.F32.PACK_AB R0, RZ, R0 ;  /* 0x00000000ff00723e */ /* 0x000fca00000000ff */
[----:B------:R0:W-:Y:S01]  /*6390*/  STG.E.U16 desc[UR36][R8.64], R0 ;  /* 0x0000000008007986 */ /* 0x0001e2000c101524 */
[----:B------:R-:W-:Y:S05]  /*63a0*/  BRA `(.L_x_3598) ;  /* 0x0000000c00307947 */ /* 0x000fea0003800000 */
.L_x_3601:
        /* <DEDUP_REMOVED lines=11> */
.L_x_3604:
[----:B------:R-:W-:Y:S02]  /*6460*/  IMAD.U32 R5, R5, 0x10000, RZ ;  /* 0x0001000005057824 */ /* 0x000fe400078e00ff */
[----:B------:R-:W-:-:S03]  /*6470*/  IMAD.MOV.U32 R25, RZ, RZ, R23 ;  /* 0x000000ffff197224 */ /* 0x000fc600078e0017 */
[----:B------:R-:W-:-:S04]  /*6480*/  F2FP.F16.F32.PACK_AB R3, RZ, R5 ;  /* 0x00000005ff03723e */ /* 0x000fc800000000ff */
[----:B------:R-:W-:-:S05]  /*6490*/  PRMT R3, R3, 0x5410, RZ ;  /* 0x0000541003037816 */ /* 0x000fca00000000ff */
[----:B------:R0:W-:Y:S01]  /*64a0*/  STG.E desc[UR36][R8.64], R3 ;  /* 0x0000000308007986 */ /* 0x0001e2000c101924 */
[----:B------:R-:W-:Y:S05]  /*64b0*/  BRA `(.L_x_3598) ;  /* 0x0000000800ec7947 */ /* 0x000fea0003800000 */
.L_x_3603:
[----:B------:R-:W-:Y:S02]  /*64c0*/  IMAD.U32 R4, R5, 0x10000, RZ ;  /* 0x0001000005047824 */ /* 0x000fe400078e00ff */
[----:B------:R-:W-:Y:S02]  /*64d0*/  IMAD.MOV.U32 R25, RZ, RZ, R23 ;  /* 0x000000ffff197224 */ /* 0x000fe400078e0017 */
[----:B------:R-:W-:-:S06]  /*64e0*/  FMUL.FTZ R4, R4, 1 ;  /* 0x3f80000004047820 */ /* 0x000fcc0000410000 */
[----:B------:R-:W0:Y:S02]  /*64f0*/  F2F.F64.F32 R4, R4 ;  /* 0x0000000400047310 */ /* 0x000e240000201800 */
[----:B0-----:R0:W-:Y:S01]  /*6500*/  STG.E.64 desc[UR36][R8.64], R4 ;  /* 0x0000000408007986 */ /* 0x0011e2000c101b24 */
[----:B------:R-:W-:Y:S05]  /*6510*/  BRA `(.L_x_3598) ;  /* 0x0000000800d47947 */ /* 0x000fea0003800000 */
.L_x_3593:
        /* <DEDUP_REMOVED lines=14> */
.L_x_3607:
[----:B------:R-:W-:Y:S01]  /*6600*/  IMAD.U32 R5, R5, 0x10000, RZ ;  /* 0x0001000005057824 */ /* 0x000fe200078e00ff */
[----:B------:R-:W-:Y:S01]  /*6610*/  CS2R R6, SRZ ;  /* 0x0000000000067805 */ /* 0x000fe2000001ff00 */
[----:B------:R-:W-:Y:S02]  /*6620*/  IMAD.MOV.U32 R25, RZ, RZ, R23 ;  /* 0x000000ffff197224 */ /* 0x000fe400078e0017 */
[----:B------:R-:W-:-:S06]  /*6630*/  FMUL.FTZ R5, R5, 1 ;  /* 0x3f80000005057820 */ /* 0x000fcc0000410000 */
[----:B------:R-:W0:Y:S02]  /*6640*/  F2F.F64.F32 R4, R5 ;  /* 0x0000000500047310 */ /* 0x000e240000201800 */
[----:B0-----:R0:W-:Y:S01]  /*6650*/  STG.E.128 desc[UR36][R8.64], R4 ;  /* 0x0000000408007986 */ /* 0x0011e2000c101d24 */
[----:B------:R-:W-:Y:S05]  /*6660*/  BRA `(.L_x_3598) ;  /* 0x0000000800807947 */ /* 0x000fea0003800000 */
.L_x_3606:
        /* <DEDUP_REMOVED lines=19> */
.L_x_3611:
[----:B------:R-:W-:Y:S05]  /*67a0*/  BSYNC.RECONVERGENT B0 ;  /* 0x0000000000007941 */ /* 0x000fea0003800200 */
.L_x_3610:
[----:B------:R-:W-:Y:S01]  /*67b0*/  LOP3.LUT R5, R0, 0x80, R5, 0xf8, !PT ;  /* 0x0000008000057812 */ /* 0x000fe200078ef805 */
[----:B------:R-:W-:-:S04]  /*67c0*/  IMAD.MOV.U32 R25, RZ, RZ, R23 ;  /* 0x000000ffff197224 */ /* 0x000fc800078e0017 */
[----:B------:R0:W-:Y:S01]  /*67d0*/  STG.E.U8 desc[UR36][R8.64], R5 ;  /* 0x0000000508007986 */ /* 0x0001e2000c101124 */
[----:B------:R-:W-:Y:S05]  /*67e0*/  BRA `(.L_x_3598) ;  /* 0x0000000800207947 */ /* 0x000fea0003800000 */
.L_x_3609:
        /* <DEDUP_REMOVED lines=15> */
.L_x_3613:
[----:B------:R-:W-:Y:S05]  /*68e0*/  BSYNC.RECONVERGENT B0 ;  /* 0x0000000000007941 */ /* 0x000fea0003800200 */
.L_x_3612:
[----:B------:R-:W-:Y:S01]  /*68f0*/  LOP3.LUT R5, R0, 0x80, R5, 0xf8, !PT ;  /* 0x0000008000057812 */ /* 0x000fe200078ef805 */
[----:B------:R-:W-:-:S04]  /*6900*/  IMAD.MOV.U32 R25, RZ, RZ, R23 ;  /* 0x000000ffff197224 */ /* 0x000fc800078e0017 */
[----:B------:R0:W-:Y:S01]  /*6910*/  STG.E.U8 desc[UR36][R8.64], R5 ;  /* 0x0000000508007986 */ /* 0x0001e2000c101124 */
[----:B------:R-:W-:Y:S05]  /*6920*/  BRA `(.L_x_3598) ;  /* 0x0000000400d07947 */ /* 0x000fea0003800000 */
.L_x_3608:
[----:B------:R0:W-:Y:S01]  /*6930*/  STG.E.U16 desc[UR36][R8.64], R5 ;  /* 0x0000000508007986 */ /* 0x0001e2000c101524 */
[----:B------:R-:W-:Y:S01]  /*6940*/  IMAD.MOV.U32 R25, RZ, RZ, R23 ;  /* 0x000000ffff197224 */ /* 0x000fe200078e0017 */
[----:B------:R-:W-:Y:S06]  /*6950*/  BRA `(.L_x_3598) ;  /* 0x0000000400c47947 */ /* 0x000fec0003800000 */
.L_x_3605:
        /* <DEDUP_REMOVED lines=13> */
.L_x_3616:
        /* <DEDUP_REMOVED lines=13> */
.L_x_3619:
[----:B------:R-:W-:-:S04]  /*6b00*/  SHF.R.U32.HI R0, RZ, 0x14, R3 ;  /* 0x00000014ff007819 */ /* 0x000fc80000011603 */
[----:B------:R-:W-:-:S04]  /*6b10*/  LOP3.LUT R0, R0, 0x1, RZ, 0xc0, !PT ;  /* 0x0000000100007812 */ /* 0x000fc800078ec0ff */
[----:B------:R-:W-:-:S04]  /*6b20*/  IADD3 R0, PT, PT, R3, 0x487ffff, R0 ;  /* 0x0487ffff03007810 */ /* 0x000fc80007ffe000 */
[----:B------:R-:W-:-:S04]  /*6b30*/  SHF.R.U32.HI R0, RZ, 0x14, R0 ;  /* 0x00000014ff007819 */ /* 0x000fc80000011600 */
[----:B------:R-:W-:-:S07]  /*6b40*/  LOP3.LUT R0, R0, 0xff, RZ, 0xc0, !PT ;  /* 0x000000ff00007812 */ /* 0x000fce00078ec0ff */
.L_x_3620:
[----:B------:R-:W-:-:S04]  /*6b50*/  SHF.R.U32.HI R3, RZ, 0x18, R3 ;  /* 0x00000018ff037819 */ /* 0x000fc80000011603 */
[----:B------:R-:W-:-:S04]  /*6b60*/  LOP3.LUT R0, R0, 0x80, R3, 0xf8, !PT ;  /* 0x0000008000007812 */ /* 0x000fc800078ef803 */
[----:B------:R-:W-:-:S07]  /*6b70*/  PRMT R4, R0, 0x7610, R4 ;  /* 0x0000761000047816 */ /* 0x000fce0000000004 */
.L_x_3618:
[----:B------:R-:W-:Y:S05]  /*6b80*/  BSYNC.RECONVERGENT B0 ;  /* 0x0000000000007941 */ /* 0x000fea0003800200 */
.L_x_3617:
[----:B------:R4:W-:Y:S01]  /*6b90*/  STG.E.U8 desc[UR36][R8.64], R4 ;  /* 0x0000000408007986 */ /* 0x0009e2000c101124 */
[----:B------:R-:W-:Y:S01]  /*6ba0*/  IMAD.MOV.U32 R25, RZ, RZ, R23 ;  /* 0x000000ffff197224 */ /* 0x000fe200078e0017 */
[----:B------:R-:W-:Y:S06]  /*6bb0*/  BRA `(.L_x_3598) ;  /* 0x00000004002c7947 */ /* 0x000fec0003800000 */
.L_x_3615:
        /* <DEDUP_REMOVED lines=13> */
.L_x_3623:
[----:B------:R-:W-:-:S04]  /*6c90*/  SHF.R.U32.HI R0, RZ, 0x15, R3 ;  /* 0x00000015ff007819 */ /* 0x000fc80000011603 */
[----:B------:R-:W-:-:S04]  /*6ca0*/  LOP3.LUT R0, R0, 0x1, RZ, 0xc0, !PT ;  /* 0x0000000100007812 */ /* 0x000fc800078ec0ff */
[----:B------:R-:W-:-:S04]  /*6cb0*/  IADD3 R0, PT, PT, R3, 0x88fffff, R0 ;  /* 0x088fffff03007810 */ /* 0x000fc80007ffe000 */
[----:B------:R-:W-:-:S04]  /*6cc0*/  SHF.R.U32.HI R0, RZ, 0x15, R0 ;  /* 0x00000015ff007819 */ /* 0x000fc80000011600 */
[----:B------:R-:W-:-:S07]  /*6cd0*/  LOP3.LUT R0, R0, 0xff, RZ, 0xc0, !PT ;  /* 0x000000ff00007812 */ /* 0x000fce00078ec0ff */
.L_x_3624:
[----:B------:R-:W-:-:S04]  /*6ce0*/  SHF.R.U32.HI R3, RZ, 0x18, R3 ;  /* 0x00000018ff037819 */ /* 0x000fc80000011603 */
[----:B------:R-:W-:-:S04]  /*6cf0*/  LOP3.LUT R0, R0, 0x80, R3, 0xf8, !PT ;  /* 0x0000008000007812 */ /* 0x000fc800078ef803 */
[----:B------:R-:W-:-:S07]  /*6d00*/  PRMT R4, R0, 0x7610, R4 ;  /* 0x0000761000047816 */ /* 0x000fce0000000004 */
.L_x_3622:
[----:B------:R-:W-:Y:S05]  /*6d10*/  BSYNC.RECONVERGENT B0 ;  /* 0x0000000000007941 */ /* 0x000fea0003800200 */
.L_x_3621:
[----:B------:R3:W-:Y:S01]  /*6d20*/  STG.E.U8 desc[UR36][R8.64], R4 ;  /* 0x0000000408007986 */ /* 0x0007e2000c101124 */
[----:B------:R-:W-:Y:S01]  /*6d30*/  IMAD.MOV.U32 R25, RZ, RZ, R23 ;  /* 0x000000ffff197224 */ /* 0x000fe200078e0017 */
[----:B------:R-:W-:Y:S06]  /*6d40*/  BRA `(.L_x_3598) ;  /* 0x0000000000c87947 */ /* 0x000fec0003800000 */
.L_x_3614:
[----:B------:R-:W-:-:S13]  /*6d50*/  ISETP.NE.AND P0, PT, R0, 0x1c, PT ;  /* 0x0000001c0000780c */ /* 0x000fda0003f05270 */
[----:B------:R-:W-:Y:S05]  /*6d60*/  @!P0 BRA `(.L_x_3625) ;  /* 0x0000000000b08947 */ /* 0x000fea0003800000 */
[----:B------:R-:W-:-:S13]  /*6d70*/  ISETP.NE.AND P0, PT, R0, 0x1d, PT ;  /* 0x0000001d0000780c */ /* 0x000fda0003f05270 */
[----:B------:R-:W-:Y:S05]  /*6d80*/  @!P0 BRA `(.L_x_3626) ;  /* 0x0000000000948947 */ /* 0x000fea0003800000 */
[----:B------:R-:W-:-:S13]  /*6d90*/  ISETP.NE.AND P0, PT, R0, 0x2c, PT ;  /* 0x0000002c0000780c */ /* 0x000fda0003f05270 */
[----:B------:R-:W-:Y:S05]  /*6da0*/  @!P0 BRA `(.L_x_3627) ;  /* 0x0000000000488947 */ /* 0x000fea0003800000 */
.L_x_3597:
        /* <DEDUP_REMOVED lines=16> */
.L_x_3628:
[----:B------:R-:W-:Y:S01]  /*6eb0*/  IMAD.MOV.U32 R25, RZ, RZ, R23 ;  /* 0x000000ffff197224 */ /* 0x000fe200078e0017 */
[----:B------:R-:W-:Y:S06]  /*6ec0*/  BRA `(.L_x_3598) ;  /* 0x0000000000687947 */ /* 0x000fec0003800000 */
.L_x_3627:
        /* <DEDUP_REMOVED lines=17> */
.L_x_3626:
[----:B------:R-:W-:Y:S02]  /*6fe0*/  IMAD.U32 R5, R5, 0x10000, RZ ;  /* 0x0001000005057824 */ /* 0x000fe400078e00ff */
[----:B------:R-:W-:-:S04]  /*6ff0*/  IMAD.MOV.U32 R25, RZ, RZ, R23 ;  /* 0x000000ffff197224 */ /* 0x000fc800078e0017 */
[----:B------:R-:W0:Y:S02]  /*7000*/  F2I.U64.TRUNC R4, R5 ;  /* 0x0000000500047311 */ /* 0x000e24000020d800 */
[----:B0-----:R1:W-:Y:S01]  /*7010*/  STG.E.64 desc[UR36][R8.64], R4 ;  /* 0x0000000408007986 */ /* 0x0013e2000c101b24 */
[----:B------:R-:W-:Y:S05]  /*7020*/  BRA `(.L_x_3598) ;  /* 0x0000000000107947 */ /* 0x000fea0003800000 */
.L_x_3625:
[----:B------:R-:W-:Y:S02]  /*7030*/  IMAD.U32 R5, R5, 0x10000, RZ ;  /* 0x0001000005057824 */ /* 0x000fe400078e00ff */
[----:B------:R-:W-:-:S04]  /*7040*/  IMAD.MOV.U32 R25, RZ, RZ, R23 ;  /* 0x000000ffff197224 */ /* 0x000fc800078e0017 */
[----:B------:R-:W0:Y:S02]  /*7050*/  F2I.FTZ.U32.TRUNC.NTZ R5, R5 ;  /* 0x0000000500057305 */ /* 0x000e24000021f000 */
[----:B0-----:R0:W-:Y:S02]  /*7060*/  STG.E desc[UR36][R8.64], R5 ;  /* 0x0000000508007986 */ /* 0x0011e4000c101924 */
.L_x_3598:
        /* <DEDUP_REMOVED lines=25> */
.L_x_3633:
[----:B------:R-:W-:-:S06]  /*7200*/  IMAD.U32 R5, R22, 0x10000, RZ ;  /* 0x0001000016057824 */ /* 0x000fcc00078e00ff */
[----:B------:R-:W0:Y:S02]  /*7210*/  F2I.S64.TRUNC R4, R5 ;  /* 0x0000000500047311 */ /* 0x000e24000020d900 */
[----:B0-----:R0:W-:Y:S01]  /*7220*/  STG.E.U8 desc[UR36][R8.64], R4 ;  /* 0x0000000408007986 */ /* 0x0011e2000c101124 */
[----:B------:R-:W-:Y:S05]  /*7230*/  BRA `(.L_x_3635) ;  /* 0x0000000c006c7947 */ /* 0x000fea0003800000 */
.L_x_3632:
        /* <DEDUP_REMOVED lines=10> */
.L_x_3637:
[----:B------:R-:W-:-:S04]  /*72e0*/  IMAD.U32 R22, R22, 0x10000, RZ ;  /* 0x0001000016167824 */ /* 0x000fc800078e00ff */
[----:B------:R-:W0:Y:S02]  /*72f0*/  F2I.FTZ.TRUNC.NTZ R3, R22 ;  /* 0x0000001600037305 */ /* 0x000e24000021f100 */
[----:B0-----:R0:W-:Y:S01]  /*7300*/  STG.E desc[UR36][R8.64], R3 ;  /* 0x0000000308007986 */ /* 0x0011e2000c101924 */
[----:B------:R-:W-:Y:S05]  /*7310*/  BRA `(.L_x_3635) ;  /* 0x0000000c00347947 */ /* 0x000fea0003800000 */
.L_x_3636:
[----:B------:R-:W-:-:S04]  /*7320*/  IMAD.U32 R22, R22, 0x10000, RZ ;  /* 0x0001000016167824 */ /* 0x000fc800078e00ff */
[----:B------:R-:W0:Y:S02]  /*7330*/  F2I.FTZ.TRUNC.NTZ R3, R22 ;  /* 0x0000001600037305 */ /* 0x000e24000021f100 */
[----:B0-----:R0:W-:Y:S01]  /*7340*/  STG.E.U16 desc[UR36][R8.64], R3 ;  /* 0x0000000308007986 */ /* 0x0011e2000c101524 */
[----:B------:R-:W-:Y:S05]  /*7350*/  BRA `(.L_x_3635) ;  /* 0x0000000c00247947 */ /* 0x000fea0003800000 */
.L_x_3631:
        /* <DEDUP_REMOVED lines=9> */
.L_x_3639:
[----:B------:R-:W-:-:S05]  /*73f0*/  IMAD.U32 R0, R22, 0x10000, RZ ;  /* 0x0001000016007824 */ /* 0x000fca00078e00ff */
[----:B------:R-:W-:-:S05]  /*7400*/  F2FP.F16.F32.PACK_AB R0, RZ, R0 ;  /* 0x00000000ff00723e */ /* 0x000fca00000000ff */
[----:B------:R0:W-:Y:S01]  /*7410*/  STG.E.U16 desc[UR36][R8.64], R0 ;  /* 0x0000000008007986 */ /* 0x0001e2000c101524 */
[----:B------:R-:W-:Y:S05]  /*7420*/  BRA `(.L_x_3635) ;  /* 0x0000000800f07947 */ /* 0x000fea0003800000 */
.L_x_3638:
        /* <DEDUP_REMOVED lines=10> */
.L_x_3641:
[----:B------:R-:W-:-:S05]  /*74d0*/  IMAD.U32 R22, R22, 0x10000, RZ ;  /* 0x0001000016167824 */ /* 0x000fca00078e00ff */
[----:B------:R-:W-:-:S04]  /*74e0*/  F2FP.F16.F32.PACK_AB R3, RZ, R22 ;  /* 0x00000016ff03723e */ /* 0x000fc800000000ff */
[----:B------:R-:W-:-:S05]  /*74f0*/  PRMT R3, R3, 0x5410, RZ ;  /* 0x0000541003037816 */ /* 0x000fca00000000ff */
[----:B------:R0:W-:Y:S01]  /*7500*/  STG.E desc[UR36][R8.64], R3 ;  /* 0x0000000308007986 */ /* 0x0001e2000c101924 */
[----:B------:R-:W-:Y:S05]  /*7510*/  BRA `(.L_x_3635) ;  /* 0x0000000800b47947 */ /* 0x000fea0003800000 */
.L_x_3640:
[----:B------:R-:W-:-:S04]  /*7520*/  IMAD.U32 R4, R22, 0x10000, RZ ;  /* 0x0001000016047824 */ /* 0x000fc800078e00ff */
[----:B------:R-:W-:-:S06]  /*7530*/  FMUL.FTZ R4, R4, 1 ;  /* 0x3f80000004047820 */ /* 0x000fcc0000410000 */
[----:B------:R-:W0:Y:S02]  /*7540*/  F2F.F64.F32 R4, R4 ;  /* 0x0000000400047310 */ /* 0x000e240000201800 */
[----:B0-----:R0:W-:Y:S01]  /*7550*/  STG.E.64 desc[UR36][R8.64], R4 ;  /* 0x0000000408007986 */ /* 0x0011e2000c101b24 */
[----:B------:R-:W-:Y:S05]  /*7560*/  BRA `(.L_x_3635) ;  /* 0x0000000800a07947 */ /* 0x000fea0003800000 */
.L_x_3630:
        /* <DEDUP_REMOVED lines=14> */
.L_x_3645:
        /* <DEDUP_REMOVED lines=17> */
.L_x_3648:
[----:B------:R-:W-:-:S04]  /*7760*/  SHF.R.U32.HI R3, RZ, 0x18, R5 ;  /* 0x00000018ff037819 */ /* 0x000fc80000011605 */
[----:B------:R-:W-:-:S04]  /*7770*/  LOP3.LUT R0, R0, 0x80, R3, 0xf8, !PT ;  /* 0x0000008000007812 */ /* 0x000fc800078ef803 */
[----:B------:R-:W-:-:S07]  /*7780*/  PRMT R4, R0, 0x7610, R4 ;  /* 0x0000761000047816 */ /* 0x000fce0000000004 */
.L_x_3647:
[----:B------:R-:W-:Y:S05]  /*7790*/  BSYNC.RECONVERGENT B0 ;  /* 0x0000000000007941 */ /* 0x000fea0003800200 */
.L_x_3646:
[----:B------:R0:W-:Y:S01]  /*77a0*/  STG.E.U8 desc[UR36][R8.64], R4 ;  /* 0x0000000408007986 */ /* 0x0001e2000c101124 */
[----:B------:R-:W-:Y:S05]  /*77b0*/  BRA `(.L_x_3635) ;  /* 0x00000008000c7947 */ /* 0x000fea0003800000 */
.L_x_3644:
        /* <DEDUP_REMOVED lines=17> */
.L_x_3651:
[----:B------:R-:W-:-:S04]  /*78d0*/  SHF.R.U32.HI R3, RZ, 0x18, R5 ;  /* 0x00000018ff037819 */ /* 0x000fc80000011605 */
[----:B------:R-:W-:-:S04]  /*78e0*/  LOP3.LUT R0, R0, 0x80, R3, 0xf8, !PT ;  /* 0x0000008000007812 */ /* 0x000fc800078ef803 */
[----:B------:R-:W-:-:S07]  /*78f0*/  PRMT R4, R0, 0x7610, R4 ;  /* 0x0000761000047816 */ /* 0x000fce0000000004 */
.L_x_3650:
[----:B------:R-:W-:Y:S05]  /*7900*/  BSYNC.RECONVERGENT B0 ;  /* 0x0000000000007941 */ /* 0x000fea0003800200 */
.L_x_3649:
[----:B------:R0:W-:Y:S01]  /*7910*/  STG.E.U8 desc[UR36][R8.64], R4 ;  /* 0x0000000408007986 */ /* 0x0001e2000c101124 */
[----:B------:R-:W-:Y:S05]  /*7920*/  BRA `(.L_x_3635) ;  /* 0x0000000400b07947 */ /* 0x000fea0003800000 */
.L_x_3643:
        /* <DEDUP_REMOVED lines=22> */
.L_x_3653:
[----:B------:R-:W-:-:S06]  /*7a90*/  IMAD.U32 R4, R22, 0x10000, RZ ;  /* 0x0001000016047824 */ /* 0x000fcc00078e00ff */
[----:B------:R-:W0:Y:S02]  /*7aa0*/  F2I.U64.TRUNC R4, R4 ;  /* 0x0000000400047311 */ /* 0x000e24000020d800 */
[----:B0-----:R0:W-:Y:S01]  /*7ab0*/  STG.E.64 desc[UR36][R8.64], R4 ;  /* 0x0000000408007986 */ /* 0x0011e2000c101b24 */
[----:B------:R-:W-:Y:S05]  /*7ac0*/  BRA `(.L_x_3635) ;  /* 0x0000000400487947 */ /* 0x000fea0003800000 */
.L_x_3652:
[----:B------:R-:W-:-:S04]  /*7ad0*/  IMAD.U32 R22, R22, 0x10000, RZ ;  /* 0x0001000016167824 */ /* 0x000fc800078e00ff */
[----:B------:R-:W0:Y:S02]  /*7ae0*/  F2I.FTZ.U32.TRUNC.NTZ R3, R22 ;  /* 0x0000001600037305 */ /* 0x000e24000021f000 */
[----:B0-----:R0:W-:Y:S01]  /*7af0*/  STG.E desc[UR36][R8.64], R3 ;  /* 0x0000000308007986 */ /* 0x0011e2000c101924 */
[----:B------:R-:W-:Y:S05]  /*7b00*/  BRA `(.L_x_3635) ;  /* 0x0000000400387947 */ /* 0x000fea0003800000 */
.L_x_3642:
        /* <DEDUP_REMOVED lines=11> */
.L_x_3655:
[----:B------:R-:W-:Y:S01]  /*7bc0*/  IMAD.U32 R22, R22, 0x10000, RZ ;  /* 0x0001000016167824 */ /* 0x000fe200078e00ff */
[----:B------:R-:W-:-:S03]  /*7bd0*/  CS2R R6, SRZ ;  /* 0x0000000000067805 */ /* 0x000fc6000001ff00 */
[----:B------:R-:W-:-:S06]  /*7be0*/  FMUL.FTZ R4, R22, 1 ;  /* 0x3f80000016047820 */ /* 0x000fcc0000410000 */
[----:B------:R-:W0:Y:S02]  /*7bf0*/  F2F.F64.F32 R4, R4 ;  /* 0x0000000400047310 */ /* 0x000e240000201800 */
[----:B0-----:R3:W-:Y:S01]  /*7c00*/  STG.E.128 desc[UR36][R8.64], R4 ;  /* 0x0000000408007986 */ /* 0x0017e2000c101d24 */
[----:B------:R-:W-:Y:S05]  /*7c10*/  BRA `(.L_x_3635) ;  /* 0x0000000000f47947 */ /* 0x000fea0003800000 */
.L_x_3654:
[----:B------:R-:W-:-:S13]  /*7c20*/  ISETP.NE.AND P0, PT, R0, 0xf, PT ;  /* 0x0000000f0000780c */ /* 0x000fda0003f05270 */
[----:B------:R-:W-:Y:S05]  /*7c30*/  @!P0 BRA `(.L_x_3656) ;  /* 0x0000000000e88947 */ /* 0x000fea0003800000 */
[----:B------:R-:W-:-:S13]  /*7c40*/  ISETP.NE.AND P0, PT, R0, 0x17, PT ;  /* 0x000000170000780c */ /* 0x000fda0003f05270 */
[----:B------:R-:W-:Y:S05]  /*7c50*/  @!P0 BRA `(.L_x_3657) ;  /* 0x0000000000908947 */ /* 0x000fea0003800000 */
[----:B------:R-:W-:-:S13]  /*7c60*/  ISETP.NE.AND P0, PT, R0, 0x18, PT ;  /* 0x000000180000780c */ /* 0x000fda0003f05270 */
[----:B------:R-:W-:Y:S05]  /*7c70*/  @!P0 BRA `(.L_x_3658) ;  /* 0x0000000000448947 */ /* 0x000fea0003800000 */
.L_x_3634:
        /* <DEDUP_REMOVED lines=16> */
.L_x_3659:
[----:B------:R-:W-:Y:S05]  /*7d80*/  BRA `(.L_x_3635) ;  /* 0x0000000000987947 */ /* 0x000fea0003800000 */
.L_x_3658:
        /* <DEDUP_REMOVED lines=13> */
.L_x_3661:
[----:B------:R-:W-:Y:S05]  /*7e60*/  BSYNC.RECONVERGENT B0 ;  /* 0x0000000000007941 */ /* 0x000fea0003800200 */
.L_x_3660:
[----:B------:R-:W-:-:S05]  /*7e70*/  LOP3.LUT R3, R0, 0x80, R3, 0xf8, !PT ;  /* 0x0000008000037812 */ /* 0x000fca00078ef803 */
[----:B------:R1:W-:Y:S01]  /*7e80*/  STG.E.U8 desc[UR36][R8.64], R3 ;  /* 0x0000000308007986 */ /* 0x0003e2000c101124 */
[----:B------:R-:W-:Y:S05]  /*7e90*/  BRA `(.L_x_3635) ;  /* 0x0000000000547947 */ /* 0x000fea0003800000 */
.L_x_3657:
        /* <DEDUP_REMOVED lines=12> */
.L_x_3663:
[----:B------:R-:W-:Y:S01]  /*7f60*/  IMAD.MOV.U32 R0, RZ, RZ, 0x7f ;  /* 0x0000007fff007424 */ /* 0x000fe200078e00ff */
[----:B------:R-:W-:-:S04]  /*7f70*/  ISETP.GT.U32.AND P0, PT, R4, 0x7f800000, PT ;  /* 0x7f8000000400780c */ /* 0x000fc80003f04070 */
[----:B------:R-:W-:-:S09]  /*7f80*/  SEL R0, R0, 0x7c, P0 ;  /* 0x0000007c00007807 */ /* 0x000fd20000000000 */
.L_x_3664:
[----:B------:R-:W-:Y:S05]  /*7f90*/  BSYNC.RECONVERGENT B0 ;  /* 0x0000000000007941 */ /* 0x000fea0003800200 */
.L_x_3662:
[----:B------:R-:W-:-:S04]  /*7fa0*/  SHF.R.U32.HI R3, RZ, 0x18, R3 ;  /* 0x00000018ff037819 */ /* 0x000fc80000011603 */
[----:B------:R-:W-:-:S05]  /*7fb0*/  LOP3.LUT R3, R0, 0x80, R3, 0xf8, !PT ;  /* 0x0000008000037812 */ /* 0x000fca00078ef803 */
[----:B------:R0:W-:Y:S01]  /*7fc0*/  STG.E.U8 desc[UR36][R8.64], R3 ;  /* 0x0000000308007986 */ /* 0x0001e2000c101124 */
[----:B------:R-:W-:Y:S05]  /*7fd0*/  BRA `(.L_x_3635) ;  /* 0x0000000000047947 */ /* 0x000fea0003800000 */
.L_x_3656:
[----:B------:R2:W-:Y:S02]  /*7fe0*/  STG.E.U16 desc[UR36][R8.64], R22 ;  /* 0x0000001608007986 */ /* 0x0005e4000c101524 */
.L_x_3635:
[----:B------:R-:W-:-:S07]  /*7ff0*/  VIADD R25, R25, 0x80 ;  /* 0x0000008019197836 */ /* 0x000fce0000000000 */
.L_x_3592:
[----:B------:R-:W-:-:S13]  /*8000*/  ISETP.GE.AND P0, PT, R25, R16, PT ;  /* 0x000000101900720c */ /* 0x000fda0003f06270 */
[----:B------:R-:W-:Y:S05]  /*8010*/  @P0 BREAK.RELIABLE B6 ;  /* 0x0000000000060942 */ /* 0x000fea0003800100 */
[----:B------:R-:W-:Y:S05]  /*8020*/  @P0 BRA `(.L_x_3629) ;  /* 0x0000000c00dc0947 */ /* 0x000fea0003800000 */
[----:B------:R-:W-:Y:S05]  /*8030*/  BSYNC.RELIABLE B6 ;  /* 0x0000000000067941 */ /* 0x000fea0003800100 */
.L_x_3591:
        /* <DEDUP_REMOVED lines=22> */
.L_x_3668:
[----:B------:R-:W-:-:S06]  /*81a0*/  IMAD.U32 R5, R17, 0x10000, RZ ;  /* 0x0001000011057824 */ /* 0x000fcc00078e00ff */
[----:B------:R-:W0:Y:S02]  /*81b0*/  F2I.S64.TRUNC R4, R5 ;  /* 0x0000000500047311 */ /* 0x000e24000020d900 */
[----:B0-----:R0:W-:Y:S01]  /*81c0*/  STG.E.U8 desc[UR36][R8.64], R4 ;  /* 0x0000000408007986 */ /* 0x0011e2000c101124 */
[----:B------:R-:W-:Y:S05]  /*81d0*/  BRA `(.L_x_3670) ;  /* 0x0000000c006c7947 */ /* 0x000fea0003800000 */
.L_x_3667:
        /* <DEDUP_REMOVED lines=10> */
.L_x_3672:
[----:B------:R-:W-:-:S06]  /*8280*/  IMAD.U32 R17, R17, 0x10000, RZ ;  /* 0x0001000011117824 */ /* 0x000fcc00078e00ff */
[----:B------:R-:W0:Y:S02]  /*8290*/  F2I.FTZ.TRUNC.NTZ R17, R17 ;  /* 0x0000001100117305 */ /* 0x000e24000021f100 */
[----:B0-----:R0:W-:Y:S01]  /*82a0*/  STG.E desc[UR36][R8.64], R17 ;  /* 0x0000001108007986 */ /* 0x0011e2000c101924 */
[----:B------:R-:W-:Y:S05]  /*82b0*/  BRA `(.L_x_3670) ;  /* 0x0000000c00347947 */ /* 0x000fea0003800000 */
.L_x_3671:
[----:B------:R-:W-:-:S06]  /*82c0*/  IMAD.U32 R17, R17, 0x10000, RZ ;  /* 0x0001000011117824 */ /* 0x000fcc00078e00ff */
[----:B------:R-:W0:Y:S02]  /*82d0*/  F2I.FTZ.TRUNC.NTZ R17, R17 ;  /* 0x0000001100117305 */ /* 0x000e24000021f100 */
[----:B0-----:R0:W-:Y:S01]  /*82e0*/  STG.E.U16 desc[UR36][R8.64], R17 ;  /* 0x0000001108007986 */ /* 0x0011e2000c101524 */
[----:B------:R-:W-:Y:S05]  /*82f0*/  BRA `(.L_x_3670) ;  /* 0x0000000c00247947 */ /* 0x000fea0003800000 */
.L_x_3666:
        /* <DEDUP_REMOVED lines=9> */
.L_x_3674:
[----:B------:R-:W-:-:S05]  /*8390*/  IMAD.U32 R0, R17, 0x10000, RZ ;  /* 0x0001000011007824 */ /* 0x000fca00078e00ff */
[----:B------:R-:W-:-:S05]  /*83a0*/  F2FP.F16.F32.PACK_AB R0, RZ, R0 ;  /* 0x00000000ff00723e */ /* 0x000fca00000000ff */
[----:B------:R0:W-:Y:S01]  /*83b0*/  STG.E.U16 desc[UR36][R8.64], R0 ;  /* 0x0000000008007986 */ /* 0x0001e2000c101524 */
[----:B------:R-:W-:Y:S05]  /*83c0*/  BRA `(.L_x_3670) ;  /* 0x0000000800f07947 */ /* 0x000fea0003800000 */
.L_x_3673:
        /* <DEDUP_REMOVED lines=10> */
.L_x_3676:
[----:B------:R-:W-:-:S05]  /*8470*/  IMAD.U32 R17, R17, 0x10000, RZ ;  /* 0x0001000011117824 */ /* 0x000fca00078e00ff */
[----:B------:R-:W-:-:S04]  /*8480*/  F2FP.F16.F32.PACK_AB R3, RZ, R17 ;  /* 0x00000011ff03723e */ /* 0x000fc800000000ff */
[----:B------:R-:W-:-:S05]  /*8490*/  PRMT R3, R3, 0x5410, RZ ;  /* 0x0000541003037816 */ /* 0x000fca00000000ff */
[----:B------:R0:W-:Y:S01]  /*84a0*/  STG.E desc[UR36][R8.64], R3 ;  /* 0x0000000308007986 */ /* 0x0001e2000c101924 */
[----:B------:R-:W-:Y:S05]  /*84b0*/  BRA `(.L_x_3670) ;  /* 0x0000000800b47947 */ /* 0x000fea0003800000 */
.L_x_3675:
[----:B------:R-:W-:-:S04]  /*84c0*/  IMAD.U32 R4, R17, 0x10000, RZ ;  /* 0x0001000011047824 */ /* 0x000fc800078e00ff */
[----:B------:R-:W-:-:S06]  /*84d0*/  FMUL.FTZ R4, R4, 1 ;  /* 0x3f80000004047820 */ /* 0x000fcc0000410000 */
[----:B------:R-:W0:Y:S02]  /*84e0*/  F2F.F64.F32 R4, R4 ;  /* 0x0000000400047310 */ /* 0x000e240000201800 */
[----:B0-----:R0:W-:Y:S01]  /*84f0*/  STG.E.64 desc[UR36][R8.64], R4 ;  /* 0x0000000408007986 */ /* 0x0011e2000c101b24 */
[----:B------:R-:W-:Y:S05]  /*8500*/  BRA `(.L_x_3670) ;  /* 0x0000000800a07947 */ /* 0x000fea0003800000 */
.L_x_3665:
        /* <DEDUP_REMOVED lines=14> */
.L_x_3680:
        /* <DEDUP_REMOVED lines=17> */
.L_x_3683:
[----:B------:R-:W-:-:S04]  /*8700*/  SHF.R.U32.HI R3, RZ, 0x18, R17 ;  /* 0x00000018ff037819 */ /* 0x000fc80000011611 */
[----:B------:R-:W-:-:S04]  /*8710*/  LOP3.LUT R0, R0, 0x80, R3, 0xf8, !PT ;  /* 0x0000008000007812 */ /* 0x000fc800078ef803 */
[----:B------:R-:W-:-:S07]  /*8720*/  PRMT R4, R0, 0x7610, R4 ;  /* 0x0000761000047816 */ /* 0x000fce0000000004 */
.L_x_3682:
[----:B------:R-:W-:Y:S05]  /*8730*/  BSYNC.RECONVERGENT B0 ;  /* 0x0000000000007941 */ /* 0x000fea0003800200 */
.L_x_3681:
[----:B------:R0:W-:Y:S01]  /*8740*/  STG.E.U8 desc[UR36][R8.64], R4 ;  /* 0x0000000408007986 */ /* 0x0001e2000c101124 */
[----:B------:R-:W-:Y:S05]  /*8750*/  BRA `(.L_x_3670) ;  /* 0x00000008000c7947 */ /* 0x000fea0003800000 */
.L_x_3679:
        /* <DEDUP_REMOVED lines=17> */
.L_x_3686:
[----:B------:R-:W-:-:S04]  /*8870*/  SHF.R.U32.HI R3, RZ, 0x18, R17 ;  /* 0x00000018ff037819 */ /* 0x000fc80000011611 */
[----:B------:R-:W-:-:S04]  /*8880*/  LOP3.LUT R0, R0, 0x80, R3, 0xf8, !PT ;  /* 0x0000008000007812 */ /* 0x000fc800078ef803 */
[----:B------:R-:W-:-:S07]  /*8890*/  PRMT R4, R0, 0x7610, R4 ;  /* 0x0000761000047816 */ /* 0x000fce0000000004 */
.L_x_3685:
[----:B------:R-:W-:Y:S05]  /*88a0*/  BSYNC.RECONVERGENT B0 ;  /* 0x0000000000007941 */ /* 0x000fea0003800200 */
.L_x_3684:
[----:B------:R0:W-:Y:S01]  /*88b0*/  STG.E.U8 desc[UR36][R8.64], R4 ;  /* 0x0000000408007986 */ /* 0x0001e2000c101124 */
[----:B------:R-:W-:Y:S05]  /*88c0*/  BRA `(.L_x_3670) ;  /* 0x0000000400b07947 */ /* 0x000fea0003800000 */
.L_x_3678:
        /* <DEDUP_REMOVED lines=22> */
.L_x_3688:
[----:B------:R-:W-:-:S06]  /*8a30*/  IMAD.U32 R4, R17, 0x10000, RZ ;  /* 0x0001000011047824 */ /* 0x000fcc00078e00ff */
[----:B------:R-:W0:Y:S02]  /*8a40*/  F2I.U64.TRUNC R4, R4 ;  /* 0x0000000400047311 */ /* 0x000e24000020d800 */
[----:B0-----:R0:W-:Y:S01]  /*8a50*/  STG.E.64 desc[UR36][R8.64], R4 ;  /* 0x0000000408007986 */ /* 0x0011e2000c101b24 */
[----:B------:R-:W-:Y:S05]  /*8a60*/  BRA `(.L_x_3670) ;  /* 0x0000000400487947 */ /* 0x000fea0003800000 */
.L_x_3687:
[----:B------:R-:W-:-:S06]  /*8a70*/  IMAD.U32 R17, R17, 0x10000, RZ ;  /* 0x0001000011117824 */ /* 0x000fcc00078e00ff */
[----:B------:R-:W0:Y:S02]  /*8a80*/  F2I.FTZ.U32.TRUNC.NTZ R17, R17 ;  /* 0x0000001100117305 */ /* 0x000e24000021f000 */
[----:B0-----:R0:W-:Y:S01]  /*8a90*/  STG.E desc[UR36][R8.64], R17 ;  /* 0x0000001108007986 */ /* 0x0011e2000c101924 */
[----:B------:R-:W-:Y:S05]  /*8aa0*/  BRA `(.L_x_3670) ;  /* 0x0000000400387947 */ /* 0x000fea0003800000 */
.L_x_3677:
        /* <DEDUP_REMOVED lines=11> */
.L_x_3690:
[----:B------:R-:W-:Y:S01]  /*8b60*/  IMAD.U32 R17, R17, 0x10000, RZ ;  /* 0x0001000011117824 */ /* 0x000fe200078e00ff */
[----:B------:R-:W-:-:S03]  /*8b70*/  CS2R R6, SRZ ;  /* 0x0000000000067805 */ /* 0x000fc6000001ff00 */
[----:B------:R-:W-:-:S06]  /*8b80*/  FMUL.FTZ R4, R17, 1 ;  /* 0x3f80000011047820 */ /* 0x000fcc0000410000 */
[----:B------:R-:W0:Y:S02]  /*8b90*/  F2F.F64.F32 R4, R4 ;  /* 0x0000000400047310 */ /* 0x000e240000201800 */
[----:B0-----:R4:W-:Y:S01]  /*8ba0*/  STG.E.128 desc[UR36][R8.64], R4 ;  /* 0x0000000408007986 */ /* 0x0019e2000c101d24 */
[----:B------:R-:W-:Y:S05]  /*8bb0*/  BRA `(.L_x_3670) ;  /* 0x0000000000f47947 */ /* 0x000fea0003800000 */
.L_x_3689:
[----:B------:R-:W-:-:S13]  /*8bc0*/  ISETP.NE.AND P0, PT, R0, 0xf, PT ;  /* 0x0000000f0000780c */ /* 0x000fda0003f05270 */
[----:B------:R-:W-:Y:S05]  /*8bd0*/  @!P0 BRA `(.L_x_3691) ;  /* 0x0000000000e88947 */ /* 0x000fea0003800000 */
[----:B------:R-:W-:-:S13]  /*8be0*/  ISETP.NE.AND P0, PT, R0, 0x17, PT ;  /* 0x000000170000780c */ /* 0x000fda0003f05270 */
[----:B------:R-:W-:Y:S05]  /*8bf0*/  @!P0 BRA `(.L_x_3692) ;  /* 0x0000000000908947 */ /* 0x000fea0003800000 */
[----:B------:R-:W-:-:S13]  /*8c00*/  ISETP.NE.AND P0, PT, R0, 0x18, PT ;  /* 0x000000180000780c */ /* 0x000fda0003f05270 */
[----:B------:R-:W-:Y:S05]  /*8c10*/  @!P0 BRA `(.L_x_3693) ;  /* 0x0000000000448947 */ /* 0x000fea0003800000 */
.L_x_3669:
        /* <DEDUP_REMOVED lines=16> */
.L_x_3694:
[----:B------:R-:W-:Y:S05]  /*8d20*/  BRA `(.L_x_3670) ;  /* 0x0000000000987947 */ /* 0x000fea0003800000 */
.L_x_3693:
        /* <DEDUP_REMOVED lines=13> */
.L_x_3696:
[----:B------:R-:W-:Y:S05]  /*8e00*/  BSYNC.RECONVERGENT B0 ;  /* 0x0000000000007941 */ /* 0x000fea0003800200 */
.L_x_3695:
[----:B------:R-:W-:-:S05]  /*8e10*/  LOP3.LUT R3, R0, 0x80, R3, 0xf8, !PT ;  /* 0x0000008000037812 */ /* 0x000fca00078ef803 */
[----:B------:R2:W-:Y:S01]  /*8e20*/  STG.E.U8 desc[UR36][R8.64], R3 ;  /* 0x0000000308007986 */ /* 0x0005e2000c101124 */
[----:B------:R-:W-:Y:S05]  /*8e30*/  BRA `(.L_x_3670) ;  /* 0x0000000000547947 */ /* 0x000fea0003800000 */
.L_x_3692:
        /* <DEDUP_REMOVED lines=12> */
.L_x_3698:
[----:B------:R-:W-:Y:S01]  /*8f00*/  IMAD.MOV.U32 R0, RZ, RZ, 0x7f ;  /* 0x0000007fff007424 */ /* 0x000fe200078e00ff */
[----:B------:R-:W-:-:S04]  /*8f10*/  ISETP.GT.U32.AND P0, PT, R4, 0x7f800000, PT ;  /* 0x7f8000000400780c */ /* 0x000fc80003f04070 */
[----:B------:R-:W-:-:S09]  /*8f20*/  SEL R0, R0, 0x7c, P0 ;  /* 0x0000007c00007807 */ /* 0x000fd20000000000 */
.L_x_3699:
[----:B------:R-:W-:Y:S05]  /*8f30*/  BSYNC.RECONVERGENT B0 ;  /* 0x0000000000007941 */ /* 0x000fea0003800200 */
.L_x_3697:
[----:B------:R-:W-:-:S04]  /*8f40*/  SHF.R.U32.HI R3, RZ, 0x18, R3 ;  /* 0x00000018ff037819 */ /* 0x000fc80000011603 */
[----:B------:R-:W-:-:S05]  /*8f50*/  LOP3.LUT R3, R0, 0x80, R3, 0xf8, !PT ;  /* 0x0000008000037812 */ /* 0x000fca00078ef803 */
[----:B------:R1:W-:Y:S01]  /*8f60*/  STG.E.U8 desc[UR36][R8.64], R3 ;  /* 0x0000000308007986 */ /* 0x0003e2000c101124 */
[----:B------:R-:W-:Y:S05]  /*8f70*/  BRA `(.L_x_3670) ;  /* 0x0000000000047947 */ /* 0x000fea0003800000 */
.L_x_3691:
[----:B------:R0:W-:Y:S02]  /*8f80*/  STG.E.U16 desc[UR36][R8.64], R17 ;  /* 0x0000001108007986 */ /* 0x0001e4000c101524 */
.L_x_3670:
[----:B------:R-:W-:-:S07]  /*8f90*/  VIADD R25, R25, 0x80 ;  /* 0x0000008019197836 */ /* 0x000fce0000000000 */
.L_x_3629:
[----:B------:R-:W-:Y:S05]  /*8fa0*/  BSYNC.RECONVERGENT B7 ;  /* 0x0000000000077941 */ /* 0x000fea0003800200 */
.L_x_3590:
        /* <DEDUP_REMOVED lines=23> */
.L_x_3703:
[----:B------:R-:W-:-:S06]  /*9120*/  IMAD.U32 R5, R18, 0x10000, RZ ;  /* 0x0001000012057824 */ /* 0x000fcc00078e00ff */
[----:B------:R-:W0:Y:S02]  /*9130*/  F2I.S64.TRUNC R4, R5 ;  /* 0x0000000500047311 */ /* 0x000e24000020d900 */
[----:B0-----:R-:W-:Y:S01]  /*9140*/  STG.E.U8 desc[UR36][R2.64], R4 ;  /* 0x0000000402007986 */ /* 0x001fe2000c101124 */
[----:B------:R-:W-:Y:S05]  /*9150*/  EXIT ;  /* 0x000000000000794d */ /* 0x000fea0003800000 */
.L_x_3702:
        /* <DEDUP_REMOVED lines=10> */
.L_x_3706:
[----:B------:R-:W-:-:S04]  /*9200*/  IMAD.U32 R18, R18, 0x10000, RZ ;  /* 0x0001000012127824 */ /* 0x000fc800078e00ff */
[----:B------:R-:W0:Y:S02]  /*9210*/  F2I.FTZ.TRUNC.NTZ R5, R18 ;  /* 0x0000001200057305 */ /* 0x000e24000021f100 */
[----:B0-----:R-:W-:Y:S01]  /*9220*/  STG.E desc[UR36][R2.64], R5 ;  /* 0x0000000502007986 */ /* 0x001fe2000c101924 */
[----:B------:R-:W-:Y:S05]  /*9230*/  EXIT ;  /* 0x000000000000794d */ /* 0x000fea0003800000 */
.L_x_3705:
[----:B------:R-:W-:-:S04]  /*9240*/  IMAD.U32 R18, R18, 0x10000, RZ ;  /* 0x0001000012127824 */ /* 0x000fc800078e00ff */
[----:B------:R-:W0:Y:S02]  /*9250*/  F2I.FTZ.TRUNC.NTZ R5, R18 ;  /* 0x0000001200057305 */ /* 0x000e24000021f100 */
[----:B0-----:R-:W-:Y:S01]  /*9260*/  STG.E.U16 desc[UR36][R2.64], R5 ;  /* 0x0000000502007986 */ /* 0x001fe2000c101524 */
[----:B------:R-:W-:Y:S05]  /*9270*/  EXIT ;  /* 0x000000000000794d */ /* 0x000fea0003800000 */
.L_x_3701:
        /* <DEDUP_REMOVED lines=9> */
.L_x_3708:
[----:B------:R-:W-:-:S05]  /*9310*/  IMAD.U32 R0, R18, 0x10000, RZ ;  /* 0x0001000012007824 */ /* 0x000fca00078e00ff */
[----:B------:R-:W-:-:S05]  /*9320*/  F2FP.F16.F32.PACK_AB R0, RZ, R0 ;  /* 0x00000000ff00723e */ /* 0x000fca00000000ff */
[----:B------:R-:W-:Y:S01]  /*9330*/  STG.E.U16 desc[UR36][R2.64], R0 ;  /* 0x0000000002007986 */ /* 0x000fe2000c101524 */
[----:B------:R-:W-:Y:S05]  /*9340*/  EXIT ;  /* 0x000000000000794d */ /* 0x000fea0003800000 */
.L_x_3707:
        /* <DEDUP_REMOVED lines=10> */
.L_x_3710:
[----:B------:R-:W-:-:S05]  /*93f0*/  IMAD.U32 R18, R18, 0x10000, RZ ;  /* 0x0001000012127824 */ /* 0x000fca00078e00ff */
[----:B------:R-:W-:-:S04]  /*9400*/  F2FP.F16.F32.PACK_AB R5, RZ, R18 ;  /* 0x00000012ff05723e */ /* 0x000fc800000000ff */
[----:B------:R-:W-:-:S05]  /*9410*/  PRMT R5, R5, 0x5410, RZ ;  /* 0x0000541005057816 */ /* 0x000fca00000000ff */
[----:B------:R-:W-:Y:S01]  /*9420*/  STG.E desc[UR36][R2.64], R5 ;  /* 0x0000000502007986 */ /* 0x000fe2000c101924 */
[----:B------:R-:W-:Y:S05]  /*9430*/  EXIT ;  /* 0x000000000000794d */ /* 0x000fea0003800000 */
.L_x_3709:
[----:B------:R-:W-:-:S04]  /*9440*/  IMAD.U32 R4, R18, 0x10000, RZ ;  /* 0x0001000012047824 */ /* 0x000fc800078e00ff */
[----:B------:R-:W-:-:S06]  /*9450*/  FMUL.FTZ R4, R4, 1 ;  /* 0x3f80000004047820 */ /* 0x000fcc0000410000 */
[----:B------:R-:W0:Y:S02]  /*9460*/  F2F.F64.F32 R4, R4 ;  /* 0x0000000400047310 */ /* 0x000e240000201800 */
[----:B0-----:R-:W-:Y:S01]  /*9470*/  STG.E.64 desc[UR36][R2.64], R4 ;  /* 0x0000000402007986 */ /* 0x001fe2000c101b24 */
[----:B------:R-:W-:Y:S05]  /*9480*/  EXIT ;  /* 0x000000000000794d */ /* 0x000fea0003800000 */
.L_x_3700:
        /* <DEDUP_REMOVED lines=14> */
.L_x_3714:
        /* <DEDUP_REMOVED lines=18> */
.L_x_3717:
[----:B------:R-:W-:-:S04]  /*9690*/  SHF.R.U32.HI R5, RZ, 0x18, R5 ;  /* 0x00000018ff057819 */ /* 0x000fc80000011605 */
[----:B------:R-:W-:-:S07]  /*96a0*/  LOP3.LUT R0, R0, 0x80, R5, 0xf8, !PT ;  /* 0x0000008000007812 */ /* 0x000fce00078ef805 */
.L_x_3716:
[----:B------:R-:W-:Y:S05]  /*96b0*/  BSYNC.RECONVERGENT B0 ;  /* 0x0000000000007941 */ /* 0x000fea0003800200 */
.L_x_3715:
[----:B------:R-:W-:Y:S01]  /*96c0*/  STG.E.U8 desc[UR36][R2.64], R0 ;  /* 0x0000000002007986 */ /* 0x000fe2000c101124 */
[----:B------:R-:W-:Y:S05]  /*96d0*/  EXIT ;  /* 0x000000000000794d */ /* 0x000fea0003800000 */
.L_x_3713:
        /* <DEDUP_REMOVED lines=18> */
.L_x_3720:
[----:B------:R-:W-:-:S04]  /*9800*/  SHF.R.U32.HI R5, RZ, 0x18, R5 ;  /* 0x00000018ff057819 */ /* 0x000fc80000011605 */
[----:B------:R-:W-:-:S07]  /*9810*/  LOP3.LUT R0, R0, 0x80, R5, 0xf8, !PT ;  /* 0x0000008000007812 */ /* 0x000fce00078ef805 */
.L_x_3719:
[----:B------:R-:W-:Y:S05]  /*9820*/  BSYNC.RECONVERGENT B0 ;  /* 0x0000000000007941 */ /* 0x000fea0003800200 */
.L_x_3718:
[----:B------:R-:W-:Y:S01]  /*9830*/  STG.E.U8 desc[UR36][R2.64], R0 ;  /* 0x0000000002007986 */ /* 0x000fe2000c101124 */
[----:B------:R-:W-:Y:S05]  /*9840*/  EXIT ;  /* 0x000000000000794d */ /* 0x000fea0003800000 */
.L_x_3712:
        /* <DEDUP_REMOVED lines=22> */
.L_x_3722:
[----:B------:R-:W-:-:S06]  /*99b0*/  IMAD.U32 R4, R18, 0x10000, RZ ;  /* 0x0001000012047824 */ /* 0x000fcc00078e00ff */
[----:B------:R-:W0:Y:S02]  /*99c0*/  F2I.U64.TRUNC R4, R4 ;  /* 0x0000000400047311 */ /* 0x000e24000020d800 */
[----:B0-----:R-:W-:Y:S01]  /*99d0*/  STG.E.64 desc[UR36][R2.64], R4 ;  /* 0x0000000402007986 */ /* 0x001fe2000c101b24 */
[----:B------:R-:W-:Y:S05]  /*99e0*/  EXIT ;  /* 0x000000000000794d */ /* 0x000fea0003800000 */
.L_x_3721:
[----:B------:R-:W-:-:S04]  /*99f0*/  IMAD.U32 R18, R18, 0x10000, RZ ;  /* 0x0001000012127824 */ /* 0x000fc800078e00ff */
[----:B------:R-:W0:Y:S02]  /*9a00*/  F2I.FTZ.U32.TRUNC.NTZ R5, R18 ;  /* 0x0000001200057305 */ /* 0x000e24000021f000 */
[----:B0-----:R-:W-:Y:S01]  /*9a10*/  STG.E desc[UR36][R2.64], R5 ;  /* 0x0000000502007986 */ /* 0x001fe2000c101924 */
[----:B------:R-:W-:Y:S05]  /*9a20*/  EXIT ;  /* 0x000000000000794d */ /* 0x000fea0003800000 */
.L_x_3711:
        /* <DEDUP_REMOVED lines=11> */
.L_x_3724:
[----:B------:R-:W-:Y:S01]  /*9ae0*/  IMAD.U32 R18, R18, 0x10000, RZ ;  /* 0x0001000012127824 */ /* 0x000fe200078e00ff */
[----:B------:R-:W-:-:S03]  /*9af0*/  CS2R R6, SRZ ;  /* 0x0000000000067805 */ /* 0x000fc6000001ff00 */
[----:B------:R-:W-:-:S06]  /*9b00*/  FMUL.FTZ R4, R18, 1 ;  /* 0x3f80000012047820 */ /* 0x000fcc0000410000 */
[----:B------:R-:W0:Y:S02]  /*9b10*/  F2F.F64.F32 R4, R4 ;  /* 0x0000000400047310 */ /* 0x000e240000201800 */
[----:B0-----:R-:W-:Y:S01]  /*9b20*/  STG.E.128 desc[UR36][R2.64], R4 ;  /* 0x0000000402007986 */ /* 0x001fe2000c101d24 */
[----:B------:R-:W-:Y:S05]  /*9b30*/  EXIT ;  /* 0x000000000000794d */ /* 0x000fea0003800000 */
.L_x_3723:
[----:B------:R-:W-:-:S13]  /*9b40*/  ISETP.NE.AND P0, PT, R0, 0xf, PT ;  /* 0x0000000f0000780c */ /* 0x000fda0003f05270 */
[----:B------:R-:W-:Y:S05]  /*9b50*/  @!P0 BRA `(.L_x_3725) ;  /* 0x0000000000e88947 */ /* 0x000fea0003800000 */
[----:B------:R-:W-:-:S13]  /*9b60*/  ISETP.NE.AND P0, PT, R0, 0x17, PT ;  /* 0x000000170000780c */ /* 0x000fda0003f05270 */
[----:B------:R-:W-:Y:S05]  /*9b70*/  @!P0 BRA `(.L_x_3726) ;  /* 0x0000000000908947 */ /* 0x000fea0003800000 */
[----:B------:R-:W-:-:S13]  /*9b80*/  ISETP.NE.AND P0, PT, R0, 0x18, PT ;  /* 0x000000180000780c */ /* 0x000fda0003f05270 */
[----:B------:R-:W-:Y:S05]  /*9b90*/  @!P0 BRA `(.L_x_3727) ;  /* 0x0000000000448947 */ /* 0x000fea0003800000 */
.L_x_3704:
        /* <DEDUP_REMOVED lines=16> */
.L_x_3728:
[----:B------:R-:W-:Y:S05]  /*9ca0*/  EXIT ;  /* 0x000000000000794d */ /* 0x000fea0003800000 */
.L_x_3727:
        /* <DEDUP_REMOVED lines=13> */
.L_x_3730:
[----:B------:R-:W-:Y:S05]  /*9d80*/  BSYNC.RECONVERGENT B0 ;  /* 0x0000000000007941 */ /* 0x000fea0003800200 */
.L_x_3729:
[----:B------:R-:W-:-:S05]  /*9d90*/  LOP3.LUT R5, R0, 0x80, R5, 0xf8, !PT ;  /* 0x0000008000057812 */ /* 0x000fca00078ef805 */
[----:B------:R-:W-:Y:S01]  /*9da0*/  STG.E.U8 desc[UR36][R2.64], R5 ;  /* 0x0000000502007986 */ /* 0x000fe2000c101124 */
[----:B------:R-:W-:Y:S05]  /*9db0*/  EXIT ;  /* 0x000000000000794d */ /* 0x000fea0003800000 */
.L_x_3726:
        /* <DEDUP_REMOVED lines=12> */
.L_x_3732:
[----:B------:R-:W-:Y:S01]  /*9e80*/  IMAD.MOV.U32 R0, RZ, RZ, 0x7f ;  /* 0x0000007fff007424 */ /* 0x000fe200078e00ff */
[----:B------:R-:W-:-:S04]  /*9e90*/  ISETP.GT.U32.AND P0, PT, R4, 0x7f800000, PT ;  /* 0x7f8000000400780c */ /* 0x000fc80003f04070 */
[----:B------:R-:W-:-:S09]  /*9ea0*/  SEL R0, R0, 0x7c, P0 ;  /* 0x0000007c00007807 */ /* 0x000fd20000000000 */
.L_x_3733:
[----:B------:R-:W-:Y:S05]  /*9eb0*/  BSYNC.RECONVERGENT B0 ;  /* 0x0000000000007941 */ /* 0x000fea0003800200 */
.L_x_3731:
[----:B------:R-:W-:-:S04]  /*9ec0*/  SHF.R.U32.HI R5, RZ, 0x18, R5 ;  /* 0x00000018ff057819 */ /* 0x000fc80000011605 */
[----:B------:R-:W-:-:S05]  /*9ed0*/  LOP3.LUT R5, R0, 0x80, R5, 0xf8, !PT ;  /* 0x0000008000057812 */ /* 0x000fca00078ef805 */
[----:B------:R-:W-:Y:S01]  /*9ee0*/  STG.E.U8 desc[UR36][R2.64], R5 ;  /* 0x0000000502007986 */ /* 0x000fe2000c101124 */
[----:B------:R-:W-:Y:S05]  /*9ef0*/  EXIT ;  /* 0x000000000000794d */ /* 0x000fea0003800000 */
.L_x_3725:
[----:B------:R-:W-:Y:S01]  /*9f00*/  STG.E.U16 desc[UR36][R2.64], R18 ;  /* 0x0000001202007986 */ /* 0x000fe2000c101524 */
[----:B------:R-:W-:Y:S05]  /*9f10*/  EXIT ;  /* 0x000000000000794d */ /* 0x000fea0003800000 */
.L_x_3734:
        /* <DEDUP_REMOVED lines=14> */
.L_x_37048:


//--------------------- .text._ZN2at6native18elementwise_kernelILi128ELi4EZNS0_22gpu_kernel_impl_nocastINS0_13AUnaryFunctorIN3c108BFloat16ES5_S5_ZZZNS0_15binary_internal21div_floor_kernel_cudaERNS_18TensorIteratorBaseEENKUlvE1_clEvENKUlvE2_clEvEUlS5_S5_E_EEEEvS8_RKT_EUliE_EEviT1_ --------------------------
	.section	.text._ZN2at6native18elementwise_kernelILi128ELi4EZNS0_22gpu_kernel_impl_nocastINS0_13AUnaryFunctorIN3c108BFloat16ES5_S5_ZZZNS0_15binary_internal21div_floor_kernel_cudaERNS_18TensorIteratorBaseEENKUlvE1_clEvENKUlvE2_clEvEUlS5_S5_E_EEEEvS8_RKT_EUliE_EEviT1_,"ax",@progbits
	.align	128
        .global         _ZN2at6native18elementwise_kernelILi128ELi4EZNS0_22gpu_kernel_impl_nocastINS0_13AUnaryFunctorIN3c108BFloat16ES5_S5_ZZZNS0_15binary_internal21div_floor_kernel_cudaERNS_18TensorIteratorBaseEENKUlvE1_clEvENKUlvE2_clEvEUlS5_S5_E_EEEEvS8_RKT_EUliE_EEviT1_
        .type           _ZN2at6native18elementwise_kernelILi128ELi4EZNS0_22gpu_kernel_impl_nocastINS0_13AUnaryFunctorIN3c108BFloat16ES5_S5_ZZZNS0_15binary_internal21div_floor_kernel_cudaERNS_18TensorIteratorBaseEENKUlvE1_clEvENKUlvE2_clEvEUlS5_S5_E_EEEEvS8_RKT_EUliE_EEviT1_,@function
        .size           _ZN2at6native18elementwise_kernelILi128ELi4EZNS0_22gpu_kernel_impl_nocastINS0_13AUnaryFunctorIN3c108BFloat16ES5_S5_ZZZNS0_15binary_internal21div_floor_kernel_cudaERNS_18TensorIteratorBaseEENKUlvE1_clEvENKUlvE2_clEvEUlS5_S5_E_EEEEvS8_RKT_EUliE_EEviT1_,(.L_x_37049 - _ZN2at6native18elementwise_kernelILi128ELi4EZNS0_22gpu_kernel_impl_nocastINS0_13AUnaryFunctorIN3c108BFloat16ES5_S5_ZZZNS0_15binary_internal21div_floor_kernel_cudaERNS_18TensorIteratorBaseEENKUlvE1_clEvENKUlvE2_clEvEUlS5_S5_E_EEEEvS8_RKT_EUliE_EEviT1_)
        .other          _ZN2at6native18elementwise_kernelILi128ELi4EZNS0_22gpu_kernel_impl_nocastINS0_13AUnaryFunctorIN3c108BFloat16ES5_S5_ZZZNS0_15binary_internal21div_floor_kernel_cudaERNS_18TensorIteratorBaseEENKUlvE1_clEvENKUlvE2_clEvEUlS5_S5_E_EEEEvS8_RKT_EUliE_EEviT1_,@"STO_CUDA_ENTRY STV_DEFAULT"
_ZN2at6native18elementwise_kernelILi128ELi4EZNS0_22gpu_kernel_impl_nocastINS0_13AUnaryFunctorIN3c108BFloat16ES5_S5_ZZZNS0_15binary_internal21div_floor_kernel_cudaERNS_18TensorIteratorBaseEENKUlvE1_clEvENKUlvE2_clEvEUlS5_S5_E_EEEEvS8_RKT_EUliE_EEviT1_:
.text._ZN2at6native18elementwise_kernelILi128ELi4EZNS0_22gpu_kernel_impl_nocastINS0_13AUnaryFunctorIN3c108BFloat16ES5_S5_ZZZNS0_15binary_internal21div_floor_kernel_cudaERNS_18TensorIteratorBaseEENKUlvE1_clEvENKUlvE2_clEvEUlS5_S5_E_EEEEvS8_RKT_EUliE_EEviT1_:
        /* <DEDUP_REMOVED lines=16> */
[----:B0-----:R-:W2:Y:S02]  /*0100*/  LDG.E.U16 R2, desc[UR6][R4.64] ;  /* 0x0000000604027981 */ /* 0x001ea4000c1e1500 */
[----:B--2---:R-:W-:-:S04]  /*0110*/  SHF.L.U32 R2, R2, 0x10, RZ ;  /* 0x0000001002027819 */ /* 0x004fc800000006ff */
[----:B------:R-:W-:-:S13]  /*0120*/  FSETP.NEU.FTZ.AND P0, PT, R2, RZ, PT ;  /* 0x000000ff0200720b */ /* 0x000fda0003f1d000 */
[----:B------:R-:W-:Y:S05]  /*0130*/  @!P0 BRA `(.L_x_3739) ;  /* 0x0000000400648947 */ /* 0x000fea0003800000 */
[----:B----4-:R-:W-:-:S04]  /*0140*/  SHF.L.U32 R5, R0, 0x10, RZ ;  /* 0x0000001000057819 */ /* 0x010fc800000006ff */
        /* <DEDUP_REMOVED lines=25> */
.L_x_3743:
[----:B------:R-:W-:Y:S01]  /*02e0*/  FSETP.GEU.FTZ.AND P0, PT, R9, -R4, PT ;  /* 0x800000040900720b */ /* 0x000fe20003f1e000 */
[----:B------:R-:W-:-:S12]  /*02f0*/  FADD.FTZ R6, R6, -1 ;  /* 0xbf80000006067421 */ /* 0x000fd80000010000 */
[----:B------:R-:W-:-:S07]  /*0300*/  @!P0 FADD.FTZ R6, R6, -1 ;  /* 0xbf80000006068421 */ /* 0x000fce0000010000 */
.L_x_3742:
[----:B------:R-:W-:Y:S01]  /*0310*/  FFMA.FTZ R7, -R4, R6, R7 ;  /* 0x0000000604077223 */ /* 0x000fe20000010107 */
[----:B------:R-:W-:Y:S06]  /*0320*/  BRA `(.L_x_3740) ;  /* 0x0000000000787947 */ /* 0x000fec0003800000 */
.L_x_3741:
        /* <DEDUP_REMOVED lines=15> */
.L_x_3745:
        /* <DEDUP_REMOVED lines=13> */
.L_x_3744:
[----:B------:R-:W-:-:S04]  /*04f0*/  FMUL.FTZ R7, R7, 1.1920928955078125e-07 ;  /* 0x3400000007077820 */ /* 0x000fc80000410000 */
[----:B------:R-:W-:-:S07]  /*0500*/  FMUL.FTZ R7, R12, R7 ;  /* 0x000000070c077220 */ /* 0x000fce0000410000 */
.L_x_3740:
        /* <DEDUP_REMOVED lines=28> */
.L_x_3739:
[----:B------:R-:W0:Y:S01]  /*06d0*/  MUFU.RCP R5, R2 ;  /* 0x0000000200057308 */ /* 0x000e220000001000 */
[----:B----4-:R-:W-:-:S04]  /*06e0*/  IMAD.U32 R4, R0, 0x10000, RZ ;  /* 0x0001000000047824 */ /* 0x010fc800078e00ff */
[----:B0-----:R-:W-:-:S05]  /*06f0*/  FMUL.FTZ R4, R4, R5 ;  /* 0x0000000504047220 */ /* 0x001fca0000410000 */
[----:B------:R-:W-:-:S07]  /*0700*/  F2FP.BF16.F32.PACK_AB R6, RZ, R4 ;  /* 0x00000004ff06723e */ /* 0x000fce00000010ff */
.L_x_3746:
[----:B------:R-:W0:Y:S01]  /*0710*/  LDC.64 R4, c[0x0][0x580] ;  /* 0x00016000ff047b82 */ /* 0x000e220000000a00 */
[----:B------:R-:W-:-:S04]  /*0720*/  IADD3 R3, PT, PT, R3, 0x80, RZ ;  /* 0x0000008003037810 */ /* 0x000fc80007ffe0ff */
[----:B------:R-:W-:-:S13]  /*0730*/  ISETP.GE.AND P0, PT, R3, UR4, PT ;  /* 0x0000000403007c0c */ /* 0x000fda000bf06270 */
[----:B------:R-:W-:Y:S05]  /*0740*/  @P0 BREAK.RELIABLE B2 ;  /* 0x0000000000020942 */ /* 0x000fea0003800100 */
[----:B0-----:R0:W-:Y:S01]  /*0750*/  STG.E.U16 desc[UR6][R4.64], R6 ;  /* 0x0000000604007986 */ /* 0x0011e2000c101506 */
[----:B------:R-:W-:Y:S05]  /*0760*/  @P0 BRA `(.L_x_3747) ;  /* 0x0000000c00580947 */ /* 0x000fea0003800000 */
[----:B0-----:R-:W0:Y:S02]  /*0770*/  LDC.64 R4, c[0x0][0x588] ;  /* 0x00016200ff047b82 */ /* 0x001e240000000a00 */
[----:B0-----:R-:W2:Y:S02]  /*0780*/  LDG.E.U16 R2, desc[UR6][R4.64] ;  /* 0x0000000604027981 */ /* 0x001ea4000c1e1500 */
[----:B--2---:R-:W-:-:S04]  /*0790*/  SHF.L.U32 R2, R2, 0x10, RZ ;  /* 0x0000001002027819 */ /* 0x004fc800000006ff */
[----:B------:R-:W-:-:S13]  /*07a0*/  FSETP.NEU.FTZ.AND P0, PT, R2, RZ, PT ;  /* 0x000000ff0200720b */ /* 0x000fda0003f1d000 */
[----:B------:R-:W-:Y:S05]  /*07b0*/  @!P0 BRA `(.L_x_3748) ;  /* 0x0000000400648947 */ /* 0x000fea0003800000 */
[----:B------:R-:W-:-:S04]  /*07c0*/  IMAD.U32 R5, R0, 0x10000, RZ ;  /* 0x0001000000057824 */ /* 0x000fc800078e00ff */
        /* <DEDUP_REMOVED lines=25> */
.L_x_3752:
[----:B------:R-:W-:Y:S01]  /*0960*/  FSETP.GEU.FTZ.AND P0, PT, R9, -R4, PT ;  /* 0x800000040900720b */ /* 0x000fe20003f1e000 */
[----:B------:R-:W-:-:S12]  /*0970*/  FADD.FTZ R6, R6, -1 ;  /* 0xbf80000006067421 */ /* 0x000fd80000010000 */
[----:B------:R-:W-:-:S07]  /*0980*/  @!P0 FADD.FTZ R6, R6, -1 ;  /* 0xbf80000006068421 */ /* 0x000fce0000010000 */
.L_x_3751:
[----:B------:R-:W-:Y:S01]  /*0990*/  FFMA.FTZ R7, -R4, R6, R7 ;  /* 0x0000000604077223 */ /* 0x000fe20000010107 */
[----:B------:R-:W-:Y:S06]  /*09a0*/  BRA `(.L_x_3749) ;  /* 0x0000000000787947 */ /* 0x000fec0003800000 */
.L_x_3750:
        /* <DEDUP_REMOVED lines=15> */
.L_x_3754:
        /* <DEDUP_REMOVED lines=13> */
.L_x_3753:
[----:B------:R-:W-:-:S04]  /*0b70*/  FMUL.FTZ R7, R7, 1.1920928955078125e-07 ;  /* 0x3400000007077820 */ /* 0x000fc80000410000 */
[----:B------:R-:W-:-:S07]  /*0b80*/  FMUL.FTZ R7, R12, R7 ;  /* 0x000000070c077220 */ /* 0x000fce0000410000 */
.L_x_3749:
        /* <DEDUP_REMOVED lines=28> */
.L_x_3748:
[----:B------:R-:W0:Y:S01]  /*0d50*/  MUFU.RCP R5, R2 ;  /* 0x0000000200057308 */ /* 0x000e220000001000 */
[----:B------:R-:W-:-:S05]  /*0d60*/  SHF.L.U32 R4, R0, 0x10, RZ ;  /* 0x0000001000047819 */ /* 0x000fca00000006ff */
[----:B0-----:R-:W-:-:S05]  /*0d70*/  FMUL.FTZ R4, R4, R5 ;  /* 0x0000000504047220 */ /* 0x001fca0000410000 */
[----:B------:R-:W-:-:S07]  /*0d80*/  F2FP.BF16.F32.PACK_AB R6, RZ, R4 ;  /* 0x00000004ff06723e */ /* 0x000fce00000010ff */
.L_x_3755:
[----:B------:R-:W0:Y:S01]  /*0d90*/  LDC.64 R4, c[0x0][0x580] ;  /* 0x00016000ff047b82 */ /* 0x000e220000000a00 */
[----:B------:R-:W-:Y:S01]  /*0da0*/  IADD3 R3, PT, PT, R3, 0x80, RZ ;  /* 0x0000008003037810 */ /* 0x000fe20007ffe0ff */
[----:B0-----:R0:W-:Y:S06]  /*0db0*/  STG.E.U16 desc[UR6][R4.64], R6 ;  /* 0x0000000604007986 */ /* 0x0011ec000c101506 */
.L_x_3738:
[----:B------:R-:W-:-:S13]  /*0dc0*/  ISETP.GE.AND P0, PT, R3, UR4, PT ;  /* 0x0000000403007c0c */ /* 0x000fda000bf06270 */
[----:B------:R-:W-:Y:S05]  /*0dd0*/  @P0 BREAK.RELIABLE B2 ;  /* 0x0000000000020942 */ /* 0x000fea0003800100 */
[----:B------:R-:W-:Y:S05]  /*0de0*/  @P0 BRA `(.L_x_3747) ;  /* 0x0000000400b80947 */ /* 0x000fea0003800000 */
[----:B------:R-:W-:Y:S05]  /*0df0*/  BSYNC.RELIABLE B2 ;  /* 0x0000000000027941 */ /* 0x000fea0003800100 */
.L_x_3737:
[----:B0-----:R-:W0:Y:S02]  /*0e00*/  LDC.64 R4, c[0x0][0x588] ;  /* 0x00016200ff047b82 */ /* 0x001e240000000a00 */
[----:B0-----:R-:W2:Y:S01]  /*0e10*/  LDG.E.U16 R2, desc[UR6][R4.64] ;  /* 0x0000000604027981 */ /* 0x001ea2000c1e1500 */
[----:B------:R-:W-:Y:S01]  /*0e20*/  BSSY.RECONVERGENT B1, `(.L_x_3756) ;  /* 0x0000067000017945 */ /* 0x000fe20003800200 */
[----:B--2---:R-:W-:-:S05]  /*0e30*/  IMAD.U32 R2, R2, 0x10000, RZ ;  /* 0x0001000002027824 */ /* 0x004fca00078e00ff */
[----:B------:R-:W-:-:S13]  /*0e40*/  FSETP.NEU.FTZ.AND P0, PT, R2, RZ, PT ;  /* 0x000000ff0200720b */ /* 0x000fda0003f1d000 */
[----:B------:R-:W-:Y:S05]  /*0e50*/  @!P0 BRA `(.L_x_3757) ;  /* 0x00000004007c8947 */ /* 0x000fea0003800000 */
[----:B----4-:R-:W-:-:S04]  /*0e60*/  SHF.L.U32 R5, R0, 0x10, RZ ;  /* 0x0000001000057819 */ /* 0x010fc800000006ff */
        /* <DEDUP_REMOVED lines=27> */
.L_x_3762:
[----:B------:R-:W-:Y:S01]  /*1020*/  FSETP.GEU.FTZ.AND P0, PT, R9, -R4, PT ;  /* 0x800000040900720b */ /* 0x000fe20003f1e000 */
[----:B------:R-:W-:-:S12]  /*1030*/  FADD.FTZ R6, R6, -1 ;  /* 0xbf80000006067421 */ /* 0x000fd80000010000 */
[----:B------:R-:W-:-:S07]  /*1040*/  @!P0 FADD.FTZ R6, R6, -1 ;  /* 0xbf80000006068421 */ /* 0x000fce0000010000 */
.L_x_3761:
[----:B------:R-:W-:Y:S05]  /*1050*/  BSYNC.RECONVERGENT B4 ;  /* 0x0000000000047941 */ /* 0x000fea0003800200 */
.L_x_3760:
[----:B------:R-:W-:Y:S01]  /*1060*/  FFMA.FTZ R7, -R4, R6, R7 ;  /* 0x0000000604077223 */ /* 0x000fe20000010107 */
[----:B------:R-:W-:Y:S06]  /*1070*/  BRA `(.L_x_3763) ;  /* 0x0000000000807947 */ /* 0x000fec0003800000 */
.L_x_3759:
        /* <DEDUP_REMOVED lines=16> */
.L_x_3766:
        /* <DEDUP_REMOVED lines=13> */
.L_x_3765:
[----:B------:R-:W-:Y:S05]  /*1250*/  BSYNC.RECONVERGENT B4 ;  /* 0x0000000000047941 */ /* 0x000fea0003800200 */
.L_x_3764:
[----:B------:R-:W-:-:S04]  /*1260*/  FMUL.FTZ R7, R7, 1.1920928955078125e-07 ;  /* 0x3400000007077820 */ /* 0x000fc80000410000 */
[----:B------:R-:W-:-:S07]  /*1270*/  FMUL.FTZ R7, R12, R7 ;  /* 0x000000070c077220 */ /* 0x000fce0000410000 */
.L_x_3763:
[----:B------:R-:W-:Y:S05]  /*1280*/  BSYNC.RECONVERGENT B0 ;  /* 0x0000000000007941 */ /* 0x000fea0003800200 */
.L_x_3758:
        /* <DEDUP_REMOVED lines=28> */
.L_x_3757:
[----:B------:R-:W0:Y:S01]  /*1450*/  MUFU.RCP R5, R2 ;  /* 0x0000000200057308 */ /* 0x000e220000001000 */
[----:B----4-:R-:W-:-:S05]  /*1460*/  SHF.L.U32 R4, R0, 0x10, RZ ;  /* 0x0000001000047819 */ /* 0x010fca00000006ff */
[----:B0-----:R-:W-:-:S05]  /*1470*/  FMUL.FTZ R4, R4, R5 ;  /* 0x0000000504047220 */ /* 0x001fca0000410000 */
[----:B------:R-:W-:-:S07]  /*1480*/  F2FP.BF16.F32.PACK_AB R6, RZ, R4 ;  /* 0x00000004ff06723e */ /* 0x000fce00000010ff */
.L_x_3767:
[----:B------:R-:W-:Y:S05]  /*1490*/  BSYNC.RECONVERGENT B1 ;  /* 0x0000000000017941 */ /* 0x000fea0003800200 */
.L_x_3756:
[----:B------:R-:W0:Y:S01]  /*14a0*/  LDC.64 R4, c[0x0][0x580] ;  /* 0x00016000ff047b82 */ /* 0x000e220000000a00 */
[----:B------:R-:W-:Y:S01]  /*14b0*/  VIADD R3, R3, 0x80 ;  /* 0x0000008003037836 */ /* 0x000fe20000000000 */
[----:B0-----:R1:W-:Y:S06]  /*14c0*/  STG.E.U16 desc[UR6][R4.64], R6 ;  /* 0x0000000604007986 */ /* 0x0013ec000c101506 */
.L_x_3747:
[----:B------:R-:W-:Y:S05]  /*14d0*/  BSYNC.RECONVERGENT B3 ;  /* 0x0000000000037941 */ /* 0x000fea0003800200 */
.L_x_3736:
[----:B------:R-:W-:Y:S05]  /*14e0*/  WARPSYNC.ALL ;  /* 0x0000000000007948 */ /* 0x000fea0003800000 */
[----:B------:R-:W-:-:S13]  /*14f0*/  ISETP.GE.AND P0, PT, R3, UR4, PT ;  /* 0x0000000403007c0c */ /* 0x000fda000bf06270 */
[----:B------:R-:W-:Y:S05]  /*1500*/  @P0 EXIT ;  /* 0x000000000000094d */ /* 0x000fea0003800000 */
[----:B01----:R-:W0:Y:S02]  /*1510*/  LDC.64 R4, c[0x0][0x588] ;  /* 0x00016200ff047b82 */ /* 0x003e240000000a00 */
        /* <DEDUP_REMOVED lines=30> */
.L_x_3772:
[----:B------:R-:W-:Y:S01]  /*1700*/  FSETP.GEU.FTZ.AND P0, PT, R7, -R0, PT ;  /* 0x800000000700720b */ /* 0x000fe20003f1e000 */
[----:B------:R-:W-:-:S12]  /*1710*/  FADD.FTZ R4, R4, -1 ;  /* 0xbf80000004047421 */ /* 0x000fd80000010000 */
[----:B------:R-:W-:-:S07]  /*1720*/  @!P0 FADD.FTZ R4, R4, -1 ;  /* 0xbf80000004048421 */ /* 0x000fce0000010000 */
.L_x_3771:
[----:B------:R-:W-:Y:S01]  /*1730*/  FFMA.FTZ R5, -R0, R4, R5 ;  /* 0x0000000400057223 */ /* 0x000fe20000010105 */
[----:B------:R-:W-:Y:S06]  /*1740*/  BRA `(.L_x_3769) ;  /* 0x0000000000787947 */ /* 0x000fec0003800000 */
.L_x_3770:
        /* <DEDUP_REMOVED lines=15> */
.L_x_3774:
        /* <DEDUP_REMOVED lines=13> */
.L_x_3773:
[----:B------:R-:W-:-:S04]  /*1910*/  FMUL.FTZ R5, R5, 1.1920928955078125e-07 ;  /* 0x3400000005057820 */ /* 0x000fc80000410000 */
[----:B------:R-:W-:-:S07]  /*1920*/  FMUL.FTZ R5, R10, R5 ;  /* 0x000000050a057220 */ /* 0x000fce0000410000 */
.L_x_3769:
        /* <DEDUP_REMOVED lines=28> */
.L_x_3768:
[----:B------:R-:W0:Y:S01]  /*1af0*/  MUFU.RCP R3, R2 ;  /* 0x0000000200037308 */ /* 0x000e220000001000 */
[----:B----4-:R-:W-:-:S04]  /*1b00*/  IMAD.U32 R0, R0, 0x10000, RZ ;  /* 0x0001000000007824 */ /* 0x010fc800078e00ff */
[----:B0-----:R-:W-:-:S05]  /*1b10*/  FMUL.FTZ R0, R0, R3 ;  /* 0x0000000300007220 */ /* 0x001fca0000410000 */
[----:B------:R-:W-:-:S07]  /*1b20*/  F2FP.BF16.F32.PACK_AB R4, RZ, R0 ;  /* 0x00000000ff04723e */ /* 0x000fce00000010ff */
.L_x_3775:
[----:B------:R-:W0:Y:S02]  /*1b30*/  LDC.64 R2, c[0x0][0x580] ;  /* 0x00016000ff027b82 */ /* 0x000e240000000a00 */
[----:B0-----:R-:W-:Y:S01]  /*1b40*/  STG.E.U16 desc[UR6][R2.64], R4 ;  /* 0x0000000402007986 */ /* 0x001fe2000c101506 */
[----:B------:R-:W-:Y:S05]  /*1b50*/  EXIT ;  /* 0x000000000000794d */ /* 0x000fea0003800000 */
.L_x_3735:
        /* <DEDUP_REMOVED lines=306> */
.L_x_3779:
[----:B------:R-:W0:Y:S02]  /*2e80*/  LDCU.64 UR8, c[0x0][0x588] ;  /* 0x0000b100ff0877ac */ /* 0x000e240008000a00 */
[----:B0-----:R-:W-:-:S05]  /*2e90*/  IADD3 R8, P0, PT, R6, UR8, RZ ;  /* 0x0000000806087c10 */ /* 0x001fca000ff1e0ff */
[----:B------:R-:W-:-:S05]  /*2ea0*/  IMAD.X R9, RZ, RZ, UR9, P0 ;  /* 0x00000009ff097e24 */ /* 0x000fca00080e06ff */
[----:B------:R-:W2:Y:S01]  /*2eb0*/  LDG.E.U16 R6, desc[UR6][R8.64] ;  /* 0x0000000608067981 */ /* 0x000ea2000c1e1500 */
[----:B------:R-:W-:Y:S01]  /*2ec0*/  BSSY.RECONVERGENT B3, `(.L_x_3780) ;  /* 0x0000067000037945 */ /* 0x000fe20003800200 */
[----:B--2---:R-:W-:-:S04]  /*2ed0*/  SHF.L.U32 R6, R6, 0x10, RZ ;  /* 0x0000001006067819 */ /* 0x004fc800000006ff */
[----:B------:R-:W-:-:S13]  /*2ee0*/  FSETP.NEU.FTZ.AND P0, PT, R6, RZ, PT ;  /* 0x000000ff0600720b */ /* 0x000fda0003f1d000 */
[----:B------:R-:W0:Y:S01]  /*2ef0*/  @!P0 MUFU.RCP R7, R6 ;  /* 0x0000000600078308 */ /* 0x000e220000001000 */
[----:B----4-:R-:W-:-:S05]  /*2f00*/  @!P0 SHF.L.U32 R10, R0, 0x10, RZ ;  /* 0x00000010000a8819 */ /* 0x010fca00000006ff */
        /* <DEDUP_REMOVED lines=34> */
.L_x_3786:
[----:B------:R-:W-:Y:S05]  /*3130*/  BSYNC.RECONVERGENT B4 ;  /* 0x0000000000047941 */ /* 0x000fea0003800200 */
.L_x_3785:
[----:B------:R-:W-:Y:S01]  /*3140*/  FFMA.FTZ R8, -R13, R9, R8 ;  /* 0x000000090d087223 */ /* 0x000fe20000010108 */
[----:B------:R-:W-:Y:S06]  /*3150*/  BRA `(.L_x_3783) ;  /* 0x0000000000807947 */ /* 0x000fec0003800000 */
.L_x_3784:
        /* <DEDUP_REMOVED lines=16> */
.L_x_3789:
        /* <DEDUP_REMOVED lines=13> */
.L_x_3788:
[----:B------:R-:W-:Y:S05]  /*3330*/  BSYNC.RECONVERGENT B4 ;  /* 0x0000000000047941 */ /* 0x000fea0003800200 */
.L_x_3787:
[----:B------:R-:W-:-:S04]  /*3340*/  FMUL.FTZ R8, R8, 1.1920928955078125e-07 ;  /* 0x3400000008087820 */ /* 0x000fc80000410000 */
[----:B------:R-:W-:-:S07]  /*3350*/  FMUL.FTZ R8, R13, R8 ;  /* 0x000000080d087220 */ /* 0x000fce0000410000 */
.L_x_3783:
[----:B------:R-:W-:Y:S05]  /*3360*/  BSYNC.RECONVERGENT B2 ;  /* 0x0000000000027941 */ /* 0x000fea0003800200 */
.L_x_3782:
        /* <DEDUP_REMOVED lines=23> */
.L_x_3790:
[----:B------:R-:W-:-:S04]  /*34e0*/  FMUL.FTZ R7, R7, R9 ;  /* 0x0000000907077220 */ /* 0x000fc80000410000 */
[----:B------:R-:W1:Y:S02]  /*34f0*/  F2F.BF16.F32 R6, R7 ;  /* 0x0000000700067304 */ /* 0x000e640000202000 */
[----:B-1----:R-:W-:-:S04]  /*3500*/  SHF.L.U32 R6, R6, 0x10, RZ ;  /* 0x0000001006067819 */ /* 0x002fc800000006ff */
[----:B------:R-:W-:-:S04]  /*3510*/  LOP3.LUT R6, RZ, 0x80000000, R6, 0xb8, !PT ;  /* 0x80000000ff067812 */ /* 0x000fc800078eb806 */
[----:B------:R-:W-:-:S07]  /*3520*/  F2FP.BF16.F32.PACK_AB R9, RZ, R6 ;  /* 0x00000006ff09723e */ /* 0x000fce00000010ff */
.L_x_3781:
[----:B------:R-:W-:Y:S05]  /*3530*/  BSYNC.RECONVERGENT B3 ;  /* 0x0000000000037941 */ /* 0x000fea0003800200 */
.L_x_3780:
        /* <DEDUP_REMOVED lines=306> */
.L_x_3792:
[----:B------:R-:W1:Y:S02]  /*4860*/  LDCU.64 UR8, c[0x0][0x588] ;  /* 0x0000b100ff0877ac */ /* 0x000e640008000a00 */
[----:B-1----:R-:W-:-:S04]  /*4870*/  IADD3 R8, P0, PT, R6, UR8, RZ ;  /* 0x0000000806087c10 */ /* 0x002fc8000ff1e0ff */
[----:B------:R-:W-:-:S05]  /*4880*/  IADD3.X R9, PT, PT, RZ, UR9, RZ, P0, !PT ;  /* 0x00000009ff097c10 */ /* 0x000fca00087fe4ff */
[----:B------:R-:W2:Y:S01]  /*4890*/  LDG.E.U16 R6, desc[UR6][R8.64] ;  /* 0x0000000608067981 */ /* 0x000ea2000c1e1500 */
[----:B------:R-:W-:Y:S01]  /*48a0*/  BSSY.RECONVERGENT B3, `(.L_x_3793) ;  /* 0x0000067000037945 */ /* 0x000fe20003800200 */
[----:B--2---:R-:W-:-:S05]  /*48b0*/  IMAD.U32 R6, R6, 0x10000, RZ ;  /* 0x0001000006067824 */ /* 0x004fca00078e00ff */
        /* <DEDUP_REMOVED lines=30> */
.L_x_3800:
[----:B------:R-:W-:Y:S01]  /*4aa0*/  FSETP.GEU.FTZ.AND P0, PT, R11, -R13, PT ;  /* 0x8000000d0b00720b */ /* 0x000fe20003f1e000 */
[----:B------:R-:W-:-:S12]  /*4ab0*/  FADD.FTZ R9, R9, -1 ;  /* 0xbf80000009097421 */ /* 0x000fd80000010000 */
[----:B------:R-:W-:-:S07]  /*4ac0*/  @!P0 FADD.FTZ R9, R9, -1 ;  /* 0xbf80000009098421 */ /* 0x000fce0000010000 */
.L_x_3799:
[----:B------:R-:W-:Y:S05]  /*4ad0*/  BSYNC.RECONVERGENT B4 ;  /* 0x0000000000047941 */ /* 0x000fea0003800200 */
.L_x_3798:
[----:B------:R-:W-:Y:S01]  /*4ae0*/  FFMA.FTZ R8, -R13, R9, R8 ;  /* 0x000000090d087223 */ /* 0x000fe20000010108 */
[----:B------:R-:W-:Y:S06]  /*4af0*/  BRA `(.L_x_3796) ;  /* 0x0000000000807947 */ /* 0x000fec0003800000 */
.L_x_3797:
        /* <DEDUP_REMOVED lines=16> */
.L_x_3803:
        /* <DEDUP_REMOVED lines=13> */
.L_x_3802:
[----:B------:R-:W-:Y:S05]  /*4cd0*/  BSYNC.RECONVERGENT B4 ;  /* 0x0000000000047941 */ /* 0x000fea0003800200 */
.L_x_3801:
[----:B------:R-:W-:-:S04]  /*4ce0*/  FMUL.FTZ R8, R8, 1.1920928955078125e-07 ;  /* 0x3400000008087820 */ /* 0x000fc80000410000 */
[----:B------:R-:W-:-:S07]  /*4cf0*/  FMUL.FTZ R8, R13, R8 ;  /* 0x000000080d087220 */ /* 0x000fce0000410000 */
.L_x_3796:
[----:B------:R-:W-:Y:S05]  /*4d00*/  BSYNC.RECONVERGENT B2 ;  /* 0x0000000000027941 */ /* 0x000fea0003800200 */
.L_x_3795:
        /* <DEDUP_REMOVED lines=28> */
.L_x_3794:
[----:B------:R-:W1:Y:S01]  /*4ed0*/  MUFU.RCP R6, R6 ;  /* 0x0000000600067308 */ /* 0x000e620000001000 */
[----:B------:R-:W-:-:S04]  /*4ee0*/  IMAD.U32 R7, R0, 0x10000, RZ ;  /* 0x0001000000077824 */ /* 0x000fc800078e00ff */
[----:B-1----:R-:W-:-:S05]  /*4ef0*/  FMUL.FTZ R7, R7, R6 ;  /* 0x0000000607077220 */ /* 0x002fca0000410000 */
[----:B------:R-:W-:-:S07]  /*4f00*/  F2FP.BF16.F32.PACK_AB R9, RZ, R7 ;  /* 0x00000007ff09723e */ /* 0x000fce00000010ff */
.L_x_3804:
[----:B------:R-:W-:Y:S05]  /*4f10*/  BSYNC.RECONVERGENT B3 ;  /* 0x0000000000037941 */ /* 0x000fea0003800200 */
.L_x_3793:
[----:B------:R-:W1:Y:S01]  /*4f20*/  LDCU.64 UR8, c[0x0][0x580] ;  /* 0x0000b000ff0877ac */ /* 0x000e620008000a00 */
[----:B------:R-:W-:Y:S02]  /*4f30*/  IADD3 R3, PT, PT, R3, 0x80, RZ ;  /* 0x0000008003037810 */ /* 0x000fe40007ffe0ff */
[----:B-1----:R-:W-:-:S04]  /*4f40*/  IADD3 R6, P0, PT, R5, UR8, RZ ;  /* 0x0000000805067c10 */ /* 0x002fc8000ff1e0ff */
[----:B------:R-:W-:-:S05]  /*4f50*/  IADD3.X R7, PT, PT, RZ, UR9, RZ, P0, !PT ;  /* 0x00000009ff077c10 */ /* 0x000fca00087fe4ff */
[----:B------:R1:W-:Y:S04]  /*4f60*/  STG.E.U16 desc[UR6][R6.64], R9 ;  /* 0x0000000906007986 */ /* 0x0003e8000c101506 */
.L_x_3778:
[----:B------:R-:W-:-:S13]  /*4f70*/  ISETP.GE.AND P0, PT, R3, UR4, PT ;  /* 0x0000000403007c0c */ /* 0x000fda000bf06270 */
[----:B------:R-:W-:Y:S05]  /*4f80*/  @P0 BREAK.RELIABLE B0 ;  /* 0x0000000000000942 */ /* 0x000fea0003800100 */
[----:B------:R-:W-:Y:S05]  /*4f90*/  @P0 BRA `(.L_x_3791) ;  /* 0x0000001800700947 */ /* 0x000fea0003800000 */
[----:B------:R-:W-:Y:S05]  /*4fa0*/  BSYNC.RELIABLE B0 ;  /* 0x0000000000007941 */ /* 0x000fea0003800100 */
.L_x_3777:
        /* <DEDUP_REMOVED lines=298> */
.L_x_3805:
[----:B------:R-:W1:Y:S02]  /*6250*/  LDCU.64 UR8, c[0x0][0x588] ;  /* 0x0000b100ff0877ac */ /* 0x000e640008000a00 */
[----:B-1----:R-:W-:-:S04]  /*6260*/  IADD3 R8, P0, PT, R6, UR8, RZ ;  /* 0x0000000806087c10 */ /* 0x002fc8000ff1e0ff */
[----:B------:R-:W-:-:S05]  /*6270*/  IADD3.X R9, PT, PT, RZ, UR9, RZ, P0, !PT ;  /* 0x00000009ff097c10 */ /* 0x000fca00087fe4ff */
[----:B------:R-:W2:Y:S01]  /*6280*/  LDG.E.U16 R6, desc[UR6][R8.64] ;  /* 0x0000000608067981 */ /* 0x000ea2000c1e1500 */
[----:B------:R-:W-:Y:S01]  /*6290*/  BSSY.RECONVERGENT B3, `(.L_x_3806) ;  /* 0x0000067000037945 */ /* 0x000fe20003800200 */
[----:B--2---:R-:W-:-:S04]  /*62a0*/  SHF.L.U32 R6, R6, 0x10, RZ ;  /* 0x0000001006067819 */ /* 0x004fc800000006ff */
[----:B------:R-:W-:-:S13]  /*62b0*/  FSETP.NEU.FTZ.AND P0, PT, R6, RZ, PT ;  /* 0x000000ff0600720b */ /* 0x000fda0003f1d000 */
[----:B------:R-:W-:Y:S05]  /*62c0*/  @!P0 BRA `(.L_x_3807) ;  /* 0x00000004007c8947 */ /* 0x000fea0003800000 */
[----:B----4-:R-:W-:Y:S01]  /*62d0*/  IMAD.U32 R7, R0, 0x10000, RZ ;  /* 0x0001000000077824 */ /* 0x010fe200078e00ff */
        /* <DEDUP_REMOVED lines=27> */
.L_x_3813:
[----:B------:R-:W-:Y:S01]  /*6490*/  FSETP.GEU.FTZ.AND P0, PT, R11, -R13, PT ;  /* 0x8000000d0b00720b */ /* 0x000fe20003f1e000 */
[----:B------:R-:W-:-:S12]  /*64a0*/  FADD.FTZ R9, R9, -1 ;  /* 0xbf80000009097421 */ /* 0x000fd80000010000 */
[----:B------:R-:W-:-:S07]  /*64b0*/  @!P0 FADD.FTZ R9, R9, -1 ;  /* 0xbf80000009098421 */ /* 0x000fce0000010000 */
.L_x_3812:
[----:B------:R-:W-:Y:S05]  /*64c0*/  BSYNC.RECONVERGENT B4 ;  /* 0x0000000000047941 */ /* 0x000fea0003800200 */
.L_x_3811:
[----:B------:R-:W-:Y:S01]  /*64d0*/  FFMA.FTZ R8, -R13, R9, R8 ;  /* 0x000000090d087223 */ /* 0x000fe20000010108 */
[----:B------:R-:W-:Y:S06]  /*64e0*/  BRA `(.L_x_3809) ;  /* 0x0000000000807947 */ /* 0x000fec0003800000 */
.L_x_3810:
        /* <DEDUP_REMOVED lines=16> */
.L_x_3816:
        /* <DEDUP_REMOVED lines=13> */
.L_x_3815:
[----:B------:R-:W-:Y:S05]  /*66c0*/  BSYNC.RECONVERGENT B4 ;  /* 0x0000000000047941 */ /* 0x000fea0003800200 */
.L_x_3814:
[----:B------:R-:W-:-:S04]  /*66d0*/  FMUL.FTZ R8, R8, 1.1920928955078125e-07 ;  /* 0x3400000008087820 */ /* 0x000fc80000410000 */
[----:B------:R-:W-:-:S07]  /*66e0*/  FMUL.FTZ R8, R13, R8 ;  /* 0x000000080d087220 */ /* 0x000fce0000410000 */
.L_x_3809:
[----:B------:R-:W-:Y:S05]  /*66f0*/  BSYNC.RECONVERGENT B2 ;  /* 0x0000000000027941 */ /* 0x000fea0003800200 */
.L_x_3808:
        /* <DEDUP_REMOVED lines=28> */
.L_x_3807:
[----:B------:R-:W1:Y:S01]  /*68c0*/  MUFU.RCP R6, R6 ;  /* 0x0000000600067308 */ /* 0x000e620000001000 */
[----:B----4-:R-:W-:-:S05]  /*68d0*/  SHF.L.U32 R7, R0, 0x10, RZ ;  /* 0x0000001000077819 */ /* 0x010fca00000006ff */
[----:B-1----:R-:W-:-:S05]  /*68e0*/  FMUL.FTZ R7, R7, R6 ;  /* 0x0000000607077220 */ /* 0x002fca0000410000 */
[----:B------:R-:W-:-:S07]  /*68f0*/  F2FP.BF16.F32.PACK_AB R9, RZ, R7 ;  /* 0x00000007ff09723e */ /* 0x000fce00000010ff */
.L_x_3817:
[----:B------:R-:W-:Y:S05]  /*6900*/  BSYNC.RECONVERGENT B3 ;  /* 0x0000000000037941 */ /* 0x000fea0003800200 */
.L_x_3806:
[----:B------:R-:W1:Y:S01]  /*6910*/  LDCU.64 UR8, c[0x0][0x580] ;  /* 0x0000b000ff0877ac */ /* 0x000e620008000a00 */
[----:B------:R-:W-:Y:S02]  /*6920*/  IADD3 R3, PT, PT, R3, 0x80, RZ ;  /* 0x0000008003037810 */ /* 0x000fe40007ffe0ff */
[----:B-1----:R-:W-:-:S05]  /*6930*/  IADD3 R6, P0, PT, R5, UR8, RZ ;  /* 0x0000000805067c10 */ /* 0x002fca000ff1e0ff */
[----:B------:R-:W-:-:S05]  /*6940*/  IMAD.X R7, RZ, RZ, UR9, P0 ;  /* 0x00000009ff077e24 */ /* 0x000fca00080e06ff */
[----:B------:R2:W-:Y:S03]  /*6950*/  STG.E.U16 desc[UR6][R6.64], R9 ;  /* 0x0000000906007986 */ /* 0x0005e6000c101506 */
.L_x_3791:
[----:B------:R-:W-:Y:S05]  /*6960*/  BSYNC.RECONVERGENT B1 ;  /* 0x0000000000017941 */ /* 0x000fea0003800200 */
.L_x_3776:
        /* <DEDUP_REMOVED lines=301> */
.L_x_3818:
[----:B------:R-:W1:Y:S02]  /*7c40*/  LDCU.128 UR8, c[0x0][0x580] ;  /* 0x0000b000ff0877ac */ /* 0x000e640008000c00 */
[----:B-1----:R-:W-:-:S04]  /*7c50*/  IADD3 R6, P0, PT, R4, UR10, RZ ;  /* 0x0000000a04067c10 */ /* 0x002fc8000ff1e0ff */
[----:B------:R-:W-:-:S05]  /*7c60*/  IADD3.X R7, PT, PT, RZ, UR11, RZ, P0, !PT ;  /* 0x0000000bff077c10 */ /* 0x000fca00087fe4ff */
[----:B------:R-:W2:Y:S01]  /*7c70*/  LDG.E.U16 R4, desc[UR6][R6.64] ;  /* 0x0000000606047981 */ /* 0x000ea2000c1e1500 */
[----:B------:R-:W-:Y:S01]  /*7c80*/  IADD3 R2, P1, PT, R3, UR8, RZ ;  /* 0x0000000803027c10 */ /* 0x000fe2000ff3e0ff */
[----:B------:R-:W-:Y:S03]  /*7c90*/  BSSY.RECONVERGENT B1, `(.L_x_3819) ;  /* 0x0000068000017945 */ /* 0x000fe60003800200 */
[----:B------:R-:W-:Y:S02]  /*7ca0*/  IADD3.X R3, PT, PT, RZ, UR9, RZ, P1, !PT ;  /* 0x00000009ff037c10 */ /* 0x000fe40008ffe4ff */
        /* <DEDUP_REMOVED lines=31> */
.L_x_3826:
[----:B------:R-:W-:Y:S01]  /*7ea0*/  FSETP.GEU.FTZ.AND P0, PT, R7, -R11, PT ;  /* 0x8000000b0700720b */ /* 0x000fe20003f1e000 */
[----:B------:R-:W-:-:S12]  /*7eb0*/  FADD.FTZ R9, R9, -1 ;  /* 0xbf80000009097421 */ /* 0x000fd80000010000 */
[----:B------:R-:W-:-:S07]  /*7ec0*/  @!P0 FADD.FTZ R9, R9, -1 ;  /* 0xbf80000009098421 */ /* 0x000fce0000010000 */
.L_x_3825:
[----:B------:R-:W-:Y:S05]  /*7ed0*/  BSYNC.RECONVERGENT B3 ;  /* 0x0000000000037941 */ /* 0x000fea0003800200 */
.L_x_3824:
[----:B------:R-:W-:Y:S01]  /*7ee0*/  FFMA.FTZ R0, -R11, R9, R0 ;  /* 0x000000090b007223 */ /* 0x000fe20000010100 */
[----:B------:R-:W-:Y:S06]  /*7ef0*/  BRA `(.L_x_3822) ;  /* 0x0000000000807947 */ /* 0x000fec0003800000 */
.L_x_3823:
        /* <DEDUP_REMOVED lines=16> */
.L_x_3829:
        /* <DEDUP_REMOVED lines=13> */
.L_x_3828:
[----:B------:R-:W-:Y:S05]  /*80d0*/  BSYNC.RECONVERGENT B3 ;  /* 0x0000000000037941 */ /* 0x000fea0003800200 */
.L_x_3827:
[----:B------:R-:W-:-:S04]  /*80e0*/  FMUL.FTZ R7, R0, 1.1920928955078125e-07 ;  /* 0x3400000000077820 */ /* 0x000fc80000410000 */
[----:B------:R-:W-:-:S07]  /*80f0*/  FMUL.FTZ R0, R10, R7 ;  /* 0x000000070a007220 */ /* 0x000fce0000410000 */
.L_x_3822:
[----:B------:R-:W-:Y:S05]  /*8100*/  BSYNC.RECONVERGENT B2 ;  /* 0x0000000000027941 */ /* 0x000fea0003800200 */
.L_x_3821:
        /* <DEDUP_REMOVED lines=28> */
.L_x_3820:
[----:B------:R-:W1:Y:S01]  /*82d0*/  MUFU.RCP R5, R4 ;  /* 0x0000000400057308 */ /* 0x000e620000001000 */
[----:B----4-:R-:W-:-:S05]  /*82e0*/  SHF.L.U32 R0, R0, 0x10, RZ ;  /* 0x0000001000007819 */ /* 0x010fca00000006ff */
[----:B-1----:R-:W-:-:S05]  /*82f0*/  FMUL.FTZ R0, R0, R5 ;  /* 0x0000000500007220 */ /* 0x002fca0000410000 */
[----:B------:R-:W-:-:S07]  /*8300*/  F2FP.BF16.F32.PACK_AB R6, RZ, R0 ;  /* 0x00000000ff06723e */ /* 0x000fce00000010ff */
.L_x_3830:
[----:B------:R-:W-:Y:S05]  /*8310*/  BSYNC.RECONVERGENT B1 ;  /* 0x0000000000017941 */ /* 0x000fea0003800200 */
.L_x_3819:
[----:B------:R-:W-:Y:S01]  /*8320*/  STG.E.U16 desc[UR6][R2.64], R6 ;  /* 0x0000000602007986 */ /* 0x000fe2000c101506 */
[----:B------:R-:W-:Y:S05]  /*8330*/  EXIT ;  /* 0x000000000000794d */ /* 0x000fea0003800000 */
.L_x_3831:
        /* <DEDUP_REMOVED lines=12> */
.L_x_37049:


//--------------------- .text._ZN2at6native27unrolled_elementwise_kernelINS0_13AUnaryFunctorIN3c108BFloat16ES4_S4_ZZZNS0_15binary_internal21div_floor_kernel_cudaERNS_18TensorIteratorBaseEENKUlvE1_clEvENKUlvE2_clEvEUlS4_S4_E_EESt5arrayIPcLm2EELi4E23TrivialOffsetCalculatorILi1EjESG_NS0_6memory15LoadWithoutCastENSH_16StoreWithoutCastEEEviT_T0_T2_T3_T4_T5_ --------------------------
	.section	.text._ZN2at6native27unrolled_elementwise_kernelINS0_13AUnaryFunctorIN3c108BFloat16ES4_S4_ZZZNS0_15binary_internal21div_floor_kernel_cudaERNS_18TensorIteratorBaseEENKUlvE1_clEvENKUlvE2_clEvEUlS4_S4_E_EESt5arrayIPcLm2EELi4E23TrivialOffsetCalculatorILi1EjESG_NS0_6memory15LoadWithoutCastENSH_16StoreWithoutCastEEEviT_T0_T2_T3_T4_T5_,"ax",@progbits
	.align	128
        .global         _ZN2at6native27unrolled_elementwise_kernelINS0_13AUnaryFunctorIN3c108BFloat16ES4_S4_ZZZNS0_15binary_internal21div_floor_kernel_cudaERNS_18TensorIteratorBaseEENKUlvE1_clEvENKUlvE2_clEvEUlS4_S4_E_EESt5arrayIPcLm2EELi4E23TrivialOffsetCalculatorILi1EjESG_NS0_6memory15LoadWithoutCastENSH_16StoreWithoutCastEEEviT_T0_T2_T3_T4_T5_
        .type           _ZN2at6native27unrolled_elementwise_kernelINS0_13AUnaryFunctorIN3c108BFloat16ES4_S4_ZZZNS0_15binary_internal21div_floor_kernel_cudaERNS_18TensorIteratorBaseEENKUlvE1_clEvENKUlvE2_clEvEUlS4_S4_E_EESt5arrayIPcLm2EELi4E23TrivialOffsetCalculatorILi1EjESG_NS0_6memory15LoadWithoutCastENSH_16StoreWithoutCastEEEviT_T0_T2_T3_T4_T5_,@function
        .size           _ZN2at6native27unrolled_elementwise_kernelINS0_13AUnaryFunctorIN3c108BFloat16ES4_S4_ZZZNS0_15binary_internal21div_floor_kernel_cudaERNS_18TensorIteratorBaseEENKUlvE1_clEvENKUlvE2_clEvEUlS4_S4_E_EESt5arrayIPcLm2EELi4E23TrivialOffsetCalculatorILi1EjESG_NS0_6memory15LoadWithoutCastENSH_16StoreWithoutCastEEEviT_T0_T2_T3_T4_T5_,(.L_x_37050 - _ZN2at6native27unrolled_elementwise_kernelINS0_13AUnaryFunctorIN3c108BFloat16ES4_S4_ZZZNS0_15binary_internal21div_floor_kernel_cudaERNS_18TensorIteratorBaseEENKUlvE1_clEvENKUlvE2_clEvEUlS4_S4_E_EESt5arrayIPcLm2EELi4E23TrivialOffsetCalculatorILi1EjESG_NS0_6memory15LoadWithoutCastENSH_16StoreWithoutCastEEEviT_T0_T2_T3_T4_T5_)
        .other          _ZN2at6native27unrolled_elementwise_kernelINS0_13AUnaryFunctorIN3c108BFloat16ES4_S4_ZZZNS0_15binary_internal21div_floor_kernel_cudaERNS_18TensorIteratorBaseEENKUlvE1_clEvENKUlvE2_clEvEUlS4_S4_E_EESt5arrayIPcLm2EELi4E23TrivialOffsetCalculatorILi1EjESG_NS0_6memory15LoadWithoutCastENSH_16StoreWithoutCastEEEviT_T0_T2_T3_T4_T5_,@"STO_CUDA_ENTRY STV_DEFAULT"
_ZN2at6native27unrolled_elementwise_kernelINS0_13AUnaryFunctorIN3c108BFloat16ES4_S4_ZZZNS0_15binary_internal21div_floor_kernel_cudaERNS_18TensorIteratorBaseEENKUlvE1_clEvENKUlvE2_clEvEUlS4_S4_E_EESt5arrayIPcLm2EELi4E23TrivialOffsetCalculatorILi1EjESG_NS0_6memory15LoadWithoutCastENSH_16StoreWithoutCastEEEviT_T0_T2_T3_T4_T5_:
.text._ZN2at6native27unrolled_elementwise_kernelINS0_13AUnaryFunctorIN3c108BFloat16ES4_S4_ZZZNS0_15binary_internal21div_floor_kernel_cudaERNS_18TensorIteratorBaseEENKUlvE1_clEvENKUlvE2_clEvEUlS4_S4_E_EESt5arrayIPcLm2EELi4E23TrivialOffsetCalculatorILi1EjESG_NS0_6memory15LoadWithoutCastENSH_16StoreWithoutCastEEEviT_T0_T2_T3_T4_T5_:
        /* <DEDUP_REMOVED lines=19> */
[----:B------:R-:W-:Y:S01]  /*0130*/  @!P3 IMAD R19, R0, 0x200, R13 ;  /* 0x000002000013b824 */ /* 0x000fe200078e020d */
[----:B------:R-:W-:Y:S01]  /*0140*/  @!P3 IADD3 R13, PT, PT, R13, 0x80, RZ ;  /* 0x000000800d0db810 */ /* 0x000fe20007ffe0ff */
[----:B------:R-:W1:Y:S03]  /*0150*/  @!P3 LDC.64 R8, c[0x0][0x390] ;  /* 0x0000e400ff08bb82 */ /* 0x000e660000000a00 */
[----:B------:R-:W-:Y:S01]  /*0160*/  ISETP.GE.AND P2, PT, R13, R2, PT ;  /* 0x000000020d00720c */ /* 0x000fe20003f46270 */
[----:B--2---:R-:W-:-:S12]  /*0170*/  @!P1 IMAD.WIDE.U32 R10, R17, 0x2, R10 ;  /* 0x00000002110a9825 */ /* 0x004fd800078e000a */
        /* <DEDUP_REMOVED lines=14> */
[----:B-----5:R-:W-:-:S05]  /*0260*/  IMAD.U32 R4, R16, 0x10000, RZ ;  /* 0x0001000010047824 */ /* 0x020fca00078e00ff */
[----:B------:R-:W-:-:S13]  /*0270*/  FSETP.NEU.FTZ.AND P0, PT, R4, RZ, PT ;  /* 0x000000ff0400720b */ /* 0x000fda0003f1d000 */
[----:B------:R-:W0:Y:S01]  /*0280*/  @!P0 MUFU.RCP R10, R4 ;  /* 0x00000004000a8308 */ /* 0x000e220000001000 */
[----:B-1----:R-:W-:-:S04]  /*0290*/  @!P0 IMAD.U32 R5, R9, 0x10000, RZ ;  /* 0x0001000009058824 */ /* 0x002fc800078e00ff */
        /* <DEDUP_REMOVED lines=34> */
.L_x_3838:
[----:B------:R-:W-:Y:S05]  /*04c0*/  BSYNC.RECONVERGENT B2 ;  /* 0x0000000000027941 */ /* 0x000fea0003800200 */
.L_x_3837:
[----:B------:R-:W-:Y:S01]  /*04d0*/  FFMA.FTZ R10, -R15, R11, R10 ;  /* 0x0000000b0f0a7223 */ /* 0x000fe2000001010a */
[----:B------:R-:W-:Y:S06]  /*04e0*/  BRA `(.L_x_3835) ;  /* 0x0000000000807947 */ /* 0x000fec0003800000 */
.L_x_3836:
        /* <DEDUP_REMOVED lines=16> */
.L_x_3841:
        /* <DEDUP_REMOVED lines=13> */
.L_x_3840:
[----:B------:R-:W-:Y:S05]  /*06c0*/  BSYNC.RECONVERGENT B2 ;  /* 0x0000000000027941 */ /* 0x000fea0003800200 */
.L_x_3839:
[----:B------:R-:W-:-:S04]  /*06d0*/  FMUL.FTZ R10, R10, 1.1920928955078125e-07 ;  /* 0x340000000a0a7820 */ /* 0x000fc80000410000 */
[----:B------:R-:W-:-:S07]  /*06e0*/  FMUL.FTZ R10, R15, R10 ;  /* 0x0000000a0f0a7220 */ /* 0x000fce0000410000 */
.L_x_3835:
[----:B------:R-:W-:Y:S05]  /*06f0*/  BSYNC.RECONVERGENT B0 ;  /* 0x0000000000007941 */ /* 0x000fea0003800200 */
.L_x_3834:
        /* <DEDUP_REMOVED lines=23> */
.L_x_3842:
[----:B------:R-:W-:-:S04]  /*0870*/  FMUL.FTZ R5, R5, R12 ;  /* 0x0000000c05057220 */ /* 0x000fc80000410000 */
[----:B------:R-:W1:Y:S02]  /*0880*/  F2F.BF16.F32 R4, R5 ;  /* 0x0000000500047304 */ /* 0x000e640000202000 */
[----:B-1----:R-:W-:-:S05]  /*0890*/  IMAD.U32 R4, R4, 0x10000, RZ ;  /* 0x0001000004047824 */ /* 0x002fca00078e00ff */
[----:B------:R-:W-:-:S04]  /*08a0*/  LOP3.LUT R4, RZ, 0x80000000, R4, 0xb8, !PT ;  /* 0x80000000ff047812 */ /* 0x000fc800078eb804 */
[----:B------:R-:W-:-:S07]  /*08b0*/  F2FP.BF16.F32.PACK_AB R10, RZ, R4 ;  /* 0x00000004ff0a723e */ /* 0x000fce00000010ff */
.L_x_3833:
[----:B------:R-:W-:Y:S05]  /*08c0*/  BSYNC.RECONVERGENT B1 ;  /* 0x0000000000017941 */ /* 0x000fea0003800200 */
.L_x_3832:
[----:B------:R-:W-:Y:S01]  /*08d0*/  VIADD R5, R3, 0x80 ;  /* 0x0000008003057836 */ /* 0x000fe20000000000 */
[----:B------:R-:W-:Y:S04]  /*08e0*/  BSSY.RECONVERGENT B1, `(.L_x_3843) ;  /* 0x0000069000017945 */ /* 0x000fe80003800200 */
[----:B------:R-:W-:-:S13]  /*08f0*/  ISETP.GE.AND P0, PT, R5, R2, PT ;  /* 0x000000020500720c */ /* 0x000fda0003f06270 */
[----:B------:R-:W-:Y:S05]  /*0900*/  @P0 BRA `(.L_x_3844) ;  /* 0x0000000400980947 */ /* 0x000fea0003800000 */
[----:B-----5:R-:W-:-:S04]  /*0910*/  SHF.L.U32 R8, R8, 0x10, RZ ;  /* 0x0000001008087819 */ /* 0x020fc800000006ff */
        /* <DEDUP_REMOVED lines=30> */
.L_x_3851:
[----:B------:R-:W-:Y:S01]  /*0b00*/  FSETP.GEU.FTZ.AND P0, PT, R13, -R17, PT ;  /* 0x800000110d00720b */ /* 0x000fe20003f1e000 */
[----:B------:R-:W-:-:S12]  /*0b10*/  FADD.FTZ R15, R15, -1 ;  /* 0xbf8000000f0f7421 */ /* 0x000fd80000010000 */
[----:B------:R-:W-:-:S07]  /*0b20*/  @!P0 FADD.FTZ R15, R15, -1 ;  /* 0xbf8000000f0f8421 */ /* 0x000fce0000010000 */
.L_x_3850:
[----:B------:R-:W-:Y:S05]  /*0b30*/  BSYNC.RECONVERGENT B2 ;  /* 0x0000000000027941 */ /* 0x000fea0003800200 */
.L_x_3849:
[----:B------:R-:W-:Y:S01]  /*0b40*/  FFMA.FTZ R4, -R17, R15, R4 ;  /* 0x0000000f11047223 */ /* 0x000fe20000010104 */
[----:B------:R-:W-:Y:S06]  /*0b50*/  BRA `(.L_x_3847) ;  /* 0x0000000000807947 */ /* 0x000fec0003800000 */
.L_x_3848:
        /* <DEDUP_REMOVED lines=16> */
.L_x_3854:
        /* <DEDUP_REMOVED lines=13> */
.L_x_3853:
[----:B------:R-:W-:Y:S05]  /*0d30*/  BSYNC.RECONVERGENT B2 ;  /* 0x0000000000027941 */ /* 0x000fea0003800200 */
.L_x_3852:
[----:B------:R-:W-:-:S04]  /*0d40*/  FMUL.FTZ R13, R4, 1.1920928955078125e-07 ;  /* 0x34000000040d7820 */ /* 0x000fc80000410000 */
[----:B------:R-:W-:-:S07]  /*0d50*/  FMUL.FTZ R4, R16, R13 ;  /* 0x0000000d10047220 */ /* 0x000fce0000410000 */
.L_x_3847:
[----:B------:R-:W-:Y:S05]  /*0d60*/  BSYNC.RECONVERGENT B0 ;  /* 0x0000000000007941 */ /* 0x000fea0003800200 */
.L_x_3846:
        /* <DEDUP_REMOVED lines=28> */
.L_x_3845:
[----:B------:R-:W2:Y:S01]  /*0f30*/  MUFU.RCP R11, R8 ;  /* 0x00000008000b7308 */ /* 0x000ea20000001000 */
[----:B-1----:R-:W-:-:S04]  /*0f40*/  IMAD.U32 R4, R9, 0x10000, RZ ;  /* 0x0001000009047824 */ /* 0x002fc800078e00ff */
[----:B--2---:R-:W-:-:S05]  /*0f50*/  FMUL.FTZ R4, R4, R11 ;  /* 0x0000000b04047220 */ /* 0x004fca0000410000 */
[----:B------:R-:W-:-:S07]  /*0f60*/  F2FP.BF16.F32.PACK_AB R4, RZ, R4 ;  /* 0x00000004ff04723e */ /* 0x000fce00000010ff */
.L_x_3844:
[----:B------:R-:W-:Y:S05]  /*0f70*/  BSYNC.RECONVERGENT B1 ;  /* 0x0000000000017941 */ /* 0x000fea0003800200 */
.L_x_3843:
        /* <DEDUP_REMOVED lines=35> */
.L_x_3863:
[----:B------:R-:W-:Y:S01]  /*11b0*/  FSETP.GEU.FTZ.AND P0, PT, R14, -R16, PT ;  /* 0x800000100e00720b */ /* 0x000fe20003f1e000 */
[----:B------:R-:W-:-:S12]  /*11c0*/  FADD.FTZ R12, R12, -1 ;  /* 0xbf8000000c0c7421 */ /* 0x000fd80000010000 */
[----:B------:R-:W-:-:S07]  /*11d0*/  @!P0 FADD.FTZ R12, R12, -1 ;  /* 0xbf8000000c0c8421 */ /* 0x000fce0000010000 */
.L_x_3862:
[----:B------:R-:W-:Y:S05]  /*11e0*/  BSYNC.RECONVERGENT B2 ;  /* 0x0000000000027941 */ /* 0x000fea0003800200 */
.L_x_3861:
[----:B------:R-:W-:Y:S01]  /*11f0*/  FFMA.FTZ R11, -R16, R12, R11 ;  /* 0x0000000c100b7223 */ /* 0x000fe2000001010b */
[----:B------:R-:W-:Y:S06]  /*1200*/  BRA `(.L_x_3859) ;  /* 0x0000000000807947 */ /* 0x000fec0003800000 */
.L_x_3860:
        /* <DEDUP_REMOVED lines=16> */
.L_x_3866:
        /* <DEDUP_REMOVED lines=13> */
.L_x_3865:
[----:B------:R-:W-:Y:S05]  /*13e0*/  BSYNC.RECONVERGENT B2 ;  /* 0x0000000000027941 */ /* 0x000fea0003800200 */
.L_x_3864:
[----:B------:R-:W-:-:S04]  /*13f0*/  FMUL.FTZ R11, R11, 1.1920928955078125e-07 ;  /* 0x340000000b0b7820 */ /* 0x000fc80000410000 */
[----:B------:R-:W-:-:S07]  /*1400*/  FMUL.FTZ R11, R16, R11 ;  /* 0x0000000b100b7220 */ /* 0x000fce0000410000 */
.L_x_3859:
[----:B------:R-:W-:Y:S05]  /*1410*/  BSYNC.RECONVERGENT B0 ;  /* 0x0000000000007941 */ /* 0x000fea0003800200 */
.L_x_3858:
        /* <DEDUP_REMOVED lines=28> */
.L_x_3857:
[----:B------:R-:W2:Y:S01]  /*15e0*/  MUFU.RCP R7, R7 ;  /* 0x0000000700077308 */ /* 0x000ea20000001000 */
[----:B-1----:R-:W-:-:S04]  /*15f0*/  IMAD.U32 R8, R9, 0x10000, RZ ;  /* 0x0001000009087824 */ /* 0x002fc800078e00ff */
[----:B--2---:R-:W-:-:S05]  /*1600*/  FMUL.FTZ R8, R8, R7 ;  /* 0x0000000708087220 */ /* 0x004fca0000410000 */
[----:B------:R-:W-:-:S07]  /*1610*/  F2FP.BF16.F32.PACK_AB R8, RZ, R8 ;  /* 0x00000008ff08723e */ /* 0x000fce00000010ff */
.L_x_3856:
[----:B------:R-:W-:Y:S05]  /*1620*/  BSYNC.RECONVERGENT B1 ;  /* 0x0000000000017941 */ /* 0x000fea0003800200 */
.L_x_3855:
[----:B-----5:R-:W-:Y:S01]  /*1630*/  VIADD R7, R3, 0x180 ;  /* 0x0000018003077836 */ /* 0x020fe20000000000 */
[----:B------:R-:W-:Y:S04]  /*1640*/  BSSY.RECONVERGENT B1, `(.L_x_3867) ;  /* 0x0000069000017945 */ /* 0x000fe80003800200 */
[----:B------:R-:W-:-:S13]  /*1650*/  ISETP.GE.AND P0, PT, R7, R2, PT ;  /* 0x000000020700720c */ /* 0x000fda0003f06270 */
[----:B------:R-:W-:Y:S05]  /*1660*/  @P0 BRA `(.L_x_3868) ;  /* 0x0000000400980947 */ /* 0x000fea0003800000 */
[----:B------:R-:W-:-:S04]  /*1670*/  SHF.L.U32 R6, R6, 0x10, RZ ;  /* 0x0000001006067819 */ /* 0x000fc800000006ff */
        /* <DEDUP_REMOVED lines=30> */
.L_x_3875:
[----:B------:R-:W-:Y:S01]  /*1860*/  FSETP.GEU.FTZ.AND P0, PT, R14, -R13, PT ;  /* 0x8000000d0e00720b */ /* 0x000fe20003f1e000 */
[----:B------:R-:W-:-:S12]  /*1870*/  FADD.FTZ R7, R7, -1 ;  /* 0xbf80000007077421 */ /* 0x000fd80000010000 */
[----:B------:R-:W-:-:S07]  /*1880*/  @!P0 FADD.FTZ R7, R7, -1 ;  /* 0xbf80000007078421 */ /* 0x000fce0000010000 */
.L_x_3874:
[----:B------:R-:W-:Y:S05]  /*1890*/  BSYNC.RECONVERGENT B2 ;  /* 0x0000000000027941 */ /* 0x000fea0003800200 */
.L_x_3873:
[----:B------:R-:W-:Y:S01]  /*18a0*/  FFMA.FTZ R12, -R13, R7, R12 ;  /* 0x000000070d0c7223 */ /* 0x000fe2000001010c */
[----:B------:R-:W-:Y:S06]  /*18b0*/  BRA `(.L_x_3871) ;  /* 0x0000000000807947 */ /* 0x000fec0003800000 */
.L_x_3872:
        /* <DEDUP_REMOVED lines=16> */
.L_x_3878:
        /* <DEDUP_REMOVED lines=13> */
.L_x_3877:
[----:B------:R-:W-:Y:S05]  /*1a90*/  BSYNC.RECONVERGENT B2 ;  /* 0x0000000000027941 */ /* 0x000fea0003800200 */
.L_x_3876:
[----:B------:R-:W-:-:S04]  /*1aa0*/  FMUL.FTZ R12, R12, 1.1920928955078125e-07 ;  /* 0x340000000c0c7820 */ /* 0x000fc80000410000 */
[----:B------:R-:W-:-:S07]  /*1ab0*/  FMUL.FTZ R12, R15, R12 ;  /* 0x0000000c0f0c7220 */ /* 0x000fce0000410000 */
.L_x_3871:
[----:B------:R-:W-:Y:S05]  /*1ac0*/  BSYNC.RECONVERGENT B0 ;  /* 0x0000000000007941 */ /* 0x000fea0003800200 */
.L_x_3870:
        /* <DEDUP_REMOVED lines=28> */
.L_x_3869:
[----:B------:R-:W2:Y:S01]  /*1c90*/  MUFU.RCP R6, R6 ;  /* 0x0000000600067308 */ /* 0x000ea20000001000 */
[----:B-1----:R-:W-:-:S04]  /*1ca0*/  IMAD.U32 R9, R9, 0x10000, RZ ;  /* 0x0001000009097824 */ /* 0x002fc800078e00ff */
[----:B--2---:R-:W-:-:S05]  /*1cb0*/  FMUL.FTZ R7, R9, R6 ;  /* 0x0000000609077220 */ /* 0x004fca0000410000 */
[----:B------:R-:W-:-:S07]  /*1cc0*/  F2FP.BF16.F32.PACK_AB R7, RZ, R7 ;  /* 0x00000007ff07723e */ /* 0x000fce00000010ff */
.L_x_3868:
[----:B------:R-:W-:Y:S05]  /*1cd0*/  BSYNC.RECONVERGENT B1 ;  /* 0x0000000000017941 */ /* 0x000fea0003800200 */
.L_x_3867:
[----:B------:R-:W-:Y:S01]  /*1ce0*/  ISETP.GE.AND P0, PT, R3, R2, PT ;  /* 0x000000020300720c */ /* 0x000fe20003f06270 */
[----:B------:R-:W-:Y:S04]  /*1cf0*/  BSSY.RECONVERGENT B0, `(.L_x_3879) ;  /* 0x0000018000007945 */ /* 0x000fe80003800200 */
[----:B------:R-:W-:Y:S08]  /*1d00*/  BSSY.RELIABLE B1, `(.L_x_3880) ;  /* 0x0000010000017945 */ /* 0x000ff00003800100 */
[----:B------:R-:W-:Y:S05]  /*1d10*/  @P0 BRA `(.L_x_3881) ;  /* 0x0000000000380947 */ /* 0x000fea0003800000 */
[----:B------:R-:W2:Y:S01]  /*1d20*/  LDC.64 R12, c[0x0][0x388] ;  /* 0x0000e200ff0c7b82 */ /* 0x000ea20000000a00 */
[----:B------:R-:W-:Y:S01]  /*1d30*/  LEA R11, R0, R3, 0x9 ;  /* 0x00000003000b7211 */ /* 0x000fe200078e48ff */
[----:B------:R-:W-:Y:S01]  /*1d40*/  IMAD.MOV.U32 R3, RZ, RZ, R5 ;  /* 0x000000ffff037224 */ /* 0x000fe200078e0005 */
[----:B------:R-:W-:-:S04]  /*1d50*/  PRMT R6, R10, 0x7610, R6 ;  /* 0x000076100a067816 */ /* 0x000fc80000000006 */
[----:B------:R-:W-:-:S13]  /*1d60*/  ISETP.GE.AND P0, PT, R3, R2, PT ;  /* 0x000000020300720c */ /* 0x000fda0003f06270 */
[----:B------:R-:W-:Y:S05]  /*1d70*/  @P0 BREAK.RELIABLE B1 ;  /* 0x0000000000010942 */ /* 0x000fea0003800100 */
[----:B--2---:R-:W-:-:S05]  /*1d80*/  IMAD.WIDE.U32 R10, R11, 0x2, R12 ;  /* 0x000000020b0a7825 */ /* 0x004fca00078e000c */
[----:B------:R2:W-:Y:S01]  /*1d90*/  STG.E.U16 desc[UR4][R10.64], R6 ;  /* 0x000000060a007986 */ /* 0x0005e2000c101504 */
[----:B------:R-:W-:Y:S05]  /*1da0*/  @P0 BRA `(.L_x_3882) ;  /* 0x0000000000300947 */ /* 0x000fea0003800000 */
[----:B--2---:R-:W2:Y:S01]  /*1db0*/  LDC.64 R10, c[0x0][0x388] ;  /* 0x0000e200ff0a7b82 */ /* 0x004ea20000000a00 */
[----:B------:R-:W-:Y:S02]  /*1dc0*/  IMAD R5, R0, 0x200, R3 ;  /* 0x0000020000057824 */ /* 0x000fe400078e0203 */
[----:B------:R-:W-:Y:S02]  /*1dd0*/  VIADD R3, R3, 0x80 ;  /* 0x0000008003037836 */ /* 0x000fe40000000000 */
[----:B--2---:R-:W-:-:S05]  /*1de0*/  IMAD.WIDE.U32 R10, R5, 0x2, R10 ;  /* 0x00000002050a7825 */ /* 0x004fca00078e000a */
[----:B------:R2:W-:Y:S02]  /*1df0*/  STG.E.U16 desc[UR4][R10.64], R4 ;  /* 0x000000040a007986 */ /* 0x0005e4000c101504 */
.L_x_3881:
[----:B------:R-:W-:Y:S05]  /*1e00*/  BSYNC.RELIABLE B1 ;  /* 0x0000000000017941 */ /* 0x000fea0003800100 */
.L_x_3880:
[----:B------:R-:W-:-:S13]  /*1e10*/  ISETP.GE.AND P0, PT, R3, R2, PT ;  /* 0x000000020300720c */ /* 0x000fda0003f06270 */
[----:B--2---:R-:W2:Y:S01]  /*1e20*/  @!P0 LDC.64 R4, c[0x0][0x388] ;  /* 0x0000e200ff048b82 */ /* 0x004ea20000000a00 */
[----:B-1----:R-:W-:Y:S01]  /*1e30*/  @!P0 LEA R9, R0, R3, 0x9 ;  /* 0x0000000300098211 */ /* 0x002fe200078e48ff */
[----:B------:R-:W-:-:S04]  /*1e40*/  @!P0 VIADD R3, R3, 0x80 ;  /* 0x0000008003038836 */ /* 0x000fc80000000000 */
[----:B--2---:R-:W-:-:S05]  /*1e50*/  @!P0 IMAD.WIDE.U32 R4, R9, 0x2, R4 ;  /* 0x0000000209048825 */ /* 0x004fca00078e0004 */
[----:B------:R3:W-:Y:S02]  /*1e60*/  @!P0 STG.E.U16 desc[UR4][R4.64], R8 ;  /* 0x0000000804008986 */ /* 0x0007e4000c101504 */
.L_x_3882:
[----:B------:R-:W-:Y:S05]  /*1e70*/  BSYNC.RECONVERGENT B0 ;  /* 0x0000000000007941 */ /* 0x000fea0003800200 */
.L_x_3879:
[----:B------:R-:W-:Y:S05]  /*1e80*/  WARPSYNC.ALL ;  /* 0x0000000000007948 */ /* 0x000fea0003800000 */
[----:B------:R-:W-:-:S13]  /*1e90*/  ISETP.GE.AND P0, PT, R3, R2, PT ;  /* 0x000000020300720c */ /* 0x000fda0003f06270 */
[----:B------:R-:W-:Y:S05]  /*1ea0*/  @P0 EXIT ;  /* 0x000000000000094d */ /* 0x000fea0003800000 */
[----:B---3--:R-:W3:Y:S01]  /*1eb0*/  LDC.64 R4, c[0x0][0x388] ;  /* 0x0000e200ff047b82 */ /* 0x008ee20000000a00 */
[----:B------:R-:W-:-:S04]  /*1ec0*/  IMAD R3, R0, 0x200, R3 ;  /* 0x0000020000037824 */ /* 0x000fc800078e0203 */
[----:B---3--:R-:W-:-:S05]  /*1ed0*/  IMAD.WIDE.U32 R2, R3, 0x2, R4 ;  /* 0x0000000203027825 */ /* 0x008fca00078e0004 */
[----:B------:R-:W-:Y:S01]  /*1ee0*/  STG.E.U16 desc[UR4][R2.64], R7 ;  /* 0x0000000702007986 */ /* 0x000fe2000c101504 */
[----:B------:R-:W-:Y:S05]  /*1ef0*/  EXIT ;  /* 0x000000000000794d */ /* 0x000fea0003800000 */
.L_x_3883:
        /* <DEDUP_REMOVED lines=16> */
.L_x_37050:


//--------------------- .text._ZN2at6native29vectorized_elementwise_kernelILi2ENS0_13AUnaryFunctorIN3c108BFloat16ES4_S4_ZZZNS0_15binary_internal21div_floor_kernel_cudaERNS_18TensorIteratorBaseEENKUlvE1_clEvENKUlvE2_clEvEUlS4_S4_E_EESt5arrayIPcLm2EEEEviT0_T1_ --------------------------
	.section	.text._ZN2at6native29vectorized_elementwise_kernelILi2ENS0_13AUnaryFunctorIN3c108BFloat16ES4_S4_ZZZNS0_15binary_internal21div_floor_kernel_cudaERNS_18TensorIteratorBaseEENKUlvE1_clEvENKUlvE2_clEvEUlS4_S4_E_EESt5arrayIPcLm2EEEEviT0_T1_,"ax",@progbits
	.align	128
        .global         _ZN2at6native29vectorized_elementwise_kernelILi2ENS0_13AUnaryFunctorIN3c108BFloat16ES4_S4_ZZZNS0_15binary_internal21div_floor_kernel_cudaERNS_18TensorIteratorBaseEENKUlvE1_clEvENKUlvE2_clEvEUlS4_S4_E_EESt5arrayIPcLm2EEEEviT0_T1_
        .type           _ZN2at6native29vectorized_elementwise_kernelILi2ENS0_13AUnaryFunctorIN3c108BFloat16ES4_S4_ZZZNS0_15binary_internal21div_floor_kernel_cudaERNS_18TensorIteratorBaseEENKUlvE1_clEvENKUlvE2_clEvEUlS4_S4_E_EESt5arrayIPcLm2EEEEviT0_T1_,@function
        .size           _ZN2at6native29vectorized_elementwise_kernelILi2ENS0_13AUnaryFunctorIN3c108BFloat16ES4_S4_ZZZNS0_15binary_internal21div_floor_kernel_cudaERNS_18TensorIteratorBaseEENKUlvE1_clEvENKUlvE2_clEvEUlS4_S4_E_EESt5arrayIPcLm2EEEEviT0_T1_,(.L_x_37051 - _ZN2at6native29vectorized_elementwise_kernelILi2ENS0_13AUnaryFunctorIN3c108BFloat16ES4_S4_ZZZNS0_15binary_internal21div_floor_kernel_cudaERNS_18TensorIteratorBaseEENKUlvE1_clEvENKUlvE2_clEvEUlS4_S4_E_EESt5arrayIPcLm2EEEEviT0_T1_)
        .other          _ZN2at6native29vectorized_elementwise_kernelILi2ENS0_13AUnaryFunctorIN3c108BFloat16ES4_S4_ZZZNS0_15binary_internal21div_floor_kernel_cudaERNS_18TensorIteratorBaseEENKUlvE1_clEvENKUlvE2_clEvEUlS4_S4_E_EESt5arrayIPcLm2EEEEviT0_T1_,@"STO_CUDA_ENTRY STV_DEFAULT"
_ZN2at6native29vectorized_elementwise_kernelILi2ENS0_13AUnaryFunctorIN3c108BFloat16ES4_S4_ZZZNS0_15binary_internal21div_floor_kernel_cudaERNS_18TensorIteratorBaseEENKUlvE1_clEvENKUlvE2_clEvEUlS4_S4_E_EESt5arrayIPcLm2EEEEviT0_T1_:
.text._ZN2at6native29vectorized_elementwise_kernelILi2ENS0_13AUnaryFunctorIN3c108BFloat16ES4_S4_ZZZNS0_15binary_internal21div_floor_kernel_cudaERNS_18TensorIteratorBaseEENKUlvE1_clEvENKUlvE2_clEvEUlS4_S4_E_EESt5arrayIPcLm2EEEEviT0_T1_:
        /* <DEDUP_REMOVED lines=25> */
[----:B------:R-:W3:Y:S01]  /*0190*/  @!P4 LDC.64 R12, c[0x0][0x390] ;  /* 0x0000e400ff0ccb82 */ /* 0x000ee20000000a00 */
[----:B------:R-:W-:-:S05]  /*01a0*/  @!P4 VIADD R20, R20, 0x80 ;  /* 0x000000801414c836 */ /* 0x000fca0000000000 */
[----:B------:R-:W-:-:S13]  /*01b0*/  ISETP.GE.U32.AND P3, PT, R20, R17, PT ;  /* 0x000000111400720c */ /* 0x000fda0003f66070 */
[----:B------:R-:W-:Y:S01]  /*01c0*/  @!P3 IMAD.IADD R27, R16, 0x1, R20 ;  /* 0x00000001101bb824 */ /* 0x000fe200078e0214 */
[----:B------:R-:W-:Y:S01]  /*01d0*/  @!P3 IADD3 R20, PT, PT, R20, 0x80, RZ ;  /* 0x000000801414b810 */ /* 0x000fe20007ffe0ff */
[----:B0-----:R-:W0:Y:S03]  /*01e0*/  @!P3 LDC.64 R2, c[0x0][0x390] ;  /* 0x0000e400ff02bb82 */ /* 0x001e260000000a00 */
        /* <DEDUP_REMOVED lines=14> */
[----:B---3--:R-:W-:Y:S01]  /*02d0*/  @!P4 IMAD.WIDE.U32 R12, R29, 0x2, R12 ;  /* 0x000000021d0cc825 */ /* 0x008fe200078e000c */
[----:B------:R-:W-:Y:S02]  /*02e0*/  @!P6 IADD3 R29, PT, PT, R16, R20, RZ ;  /* 0x00000014101de210 */ /* 0x000fe40007ffe0ff */
[----:B------:R-:W-:Y:S01]  /*02f0*/  PRMT R20, RZ, 0x7610, R20 ;  /* 0x00007610ff147816 */ /* 0x000fe20000000014 */
[----:B--2---:R-:W-:Y:S01]  /*0300*/  @!P1 IMAD.WIDE.U32 R6, R23, 0x2, R6 ;  /* 0x0000000217069825 */ /* 0x004fe200078e0006 */
[----:B------:R2:W5:Y:S01]  /*0310*/  @!P4 LDG.E.U16 R24, desc[UR4][R12.64] ;  /* 0x000000040c18c981 */ /* 0x000562000c1e1500 */
[----:B------:R-:W-:Y:S02]  /*0320*/  PRMT R23, RZ, 0x7610, R23 ;  /* 0x00007610ff177816 */ /* 0x000fe40000000017 */
[----:B-1----:R-:W-:Y:S01]  /*0330*/  @!P0 IMAD.WIDE.U32 R8, R21, 0x2, R8 ;  /* 0x0000000215088825 */ /* 0x002fe200078e0008 */
[----:B------:R-:W-:Y:S01]  /*0340*/  PRMT R21, RZ, 0x7610, R21 ;  /* 0x00007610ff157816 */ /* 0x000fe20000000015 */
[----:B------:R-:W5:Y:S02]  /*0350*/  @!P1 LDG.E.U16 R20, desc[UR4][R6.64] ;  /* 0x0000000406149981 */ /* 0x000f64000c1e1500 */
[----:B0-----:R-:W-:Y:S01]  /*0360*/  @!P3 IMAD.WIDE.U32 R2, R27, 0x2, R2 ;  /* 0x000000021b02b825 */ /* 0x001fe200078e0002 */
[----:B--2---:R-:W-:-:S03]  /*0370*/  PRMT R12, RZ, 0x7610, R12 ;  /* 0x00007610ff0c7816 */ /* 0x004fc6000000000c */
[----:B----4-:R-:W-:Y:S01]  /*0380*/  @!P2 IMAD.WIDE.U32 R4, R25, 0x2, R4 ;  /* 0x000000021904a825 */ /* 0x010fe200078e0004 */
[----:B------:R-:W5:Y:S04]  /*0390*/  @!P3 LDG.E.U16 R23, desc[UR4][R2.64] ;  /* 0x000000040217b981 */ /* 0x000f68000c1e1500 */
[----:B------:R-:W5:Y:S01]  /*03a0*/  @!P2 LDG.E.U16 R21, desc[UR4][R4.64] ;  /* 0x000000040415a981 */ /* 0x000f62000c1e1500 */
[----:B------:R-:W-:-:S05]  /*03b0*/  @!P6 IMAD.WIDE.U32 R10, R29, 0x2, R10 ;  /* 0x000000021d0ae825 */ /* 0x000fca00078e000a */
        /* <DEDUP_REMOVED lines=47> */
.L_x_3891:
[----:B------:R-:W-:Y:S05]  /*06b0*/  BSYNC.RECONVERGENT B2 ;  /* 0x0000000000027941 */ /* 0x000fea0003800200 */
.L_x_3890:
[----:B------:R-:W-:Y:S01]  /*06c0*/  FFMA.FTZ R3, -R8, R4, R3 ;  /* 0x0000000408037223 */ /* 0x000fe20000010103 */
[----:B------:R-:W-:Y:S06]  /*06d0*/  BRA `(.L_x_3888) ;  /* 0x0000000000807947 */ /* 0x000fec0003800000 */
.L_x_3889:
        /* <DEDUP_REMOVED lines=16> */
.L_x_3894:
        /* <DEDUP_REMOVED lines=13> */
.L_x_3893:
[----:B------:R-:W-:Y:S05]  /*08b0*/  BSYNC.RECONVERGENT B2 ;  /* 0x0000000000027941 */ /* 0x000fea0003800200 */
.L_x_3892:
[----:B------:R-:W-:-:S04]  /*08c0*/  FMUL.FTZ R4, R4, 1.1920928955078125e-07 ;  /* 0x3400000004047820 */ /* 0x000fc80000410000 */
[----:B------:R-:W-:-:S07]  /*08d0*/  FMUL.FTZ R3, R3, R4 ;  /* 0x0000000403037220 */ /* 0x000fce0000410000 */
.L_x_3888:
[----:B------:R-:W-:Y:S05]  /*08e0*/  BSYNC.RECONVERGENT B0 ;  /* 0x0000000000007941 */ /* 0x000fea0003800200 */
.L_x_3887:
        /* <DEDUP_REMOVED lines=23> */
.L_x_3895:
[----:B------:R-:W-:-:S04]  /*0a60*/  FMUL.FTZ R4, R2, R4 ;  /* 0x0000000402047220 */ /* 0x000fc80000410000 */
[----:B------:R-:W1:Y:S02]  /*0a70*/  F2F.BF16.F32 R2, R4 ;  /* 0x0000000400027304 */ /* 0x000e640000202000 */
[----:B-1----:R-:W-:-:S05]  /*0a80*/  IMAD.U32 R2, R2, 0x10000, RZ ;  /* 0x0001000002027824 */ /* 0x002fca00078e00ff */
[----:B------:R-:W-:-:S04]  /*0a90*/  LOP3.LUT R2, RZ, 0x80000000, R2, 0xb8, !PT ;  /* 0x80000000ff027812 */ /* 0x000fc800078eb802 */
[----:B------:R-:W-:-:S07]  /*0aa0*/  F2FP.BF16.F32.PACK_AB R2, RZ, R2 ;  /* 0x00000002ff02723e */ /* 0x000fce00000010ff */
.L_x_3886:
[----:B------:R-:W-:Y:S05]  /*0ab0*/  BSYNC.RECONVERGENT B1 ;  /* 0x0000000000017941 */ /* 0x000fea0003800200 */
.L_x_3885:
        /* <DEDUP_REMOVED lines=35> */
.L_x_3904:
[----:B------:R-:W-:Y:S01]  /*0cf0*/  FSETP.GEU.FTZ.AND P0, PT, R8, -R9, PT ;  /* 0x800000090800720b */ /* 0x000fe20003f1e000 */
[----:B------:R-:W-:-:S12]  /*0d00*/  FADD.FTZ R5, R5, -1 ;  /* 0xbf80000005057421 */ /* 0x000fd80000010000 */
[----:B------:R-:W-:-:S07]  /*0d10*/  @!P0 FADD.FTZ R5, R5, -1 ;  /* 0xbf80000005058421 */ /* 0x000fce0000010000 */
.L_x_3903:
[----:B------:R-:W-:Y:S05]  /*0d20*/  BSYNC.RECONVERGENT B2 ;  /* 0x0000000000027941 */ /* 0x000fea0003800200 */
.L_x_3902:
[----:B------:R-:W-:Y:S01]  /*0d30*/  FFMA.FTZ R6, -R9, R5, R6 ;  /* 0x0000000509067223 */ /* 0x000fe20000010106 */
[----:B------:R-:W-:Y:S06]  /*0d40*/  BRA `(.L_x_3900) ;  /* 0x0000000000807947 */ /* 0x000fec0003800000 */
.L_x_3901:
        /* <DEDUP_REMOVED lines=8> */
[----:B0-----:R-:W-:Y:S02]  /*0dd0*/  IADD3 R9, PT, PT, R5, 0xb800000, RZ ;  /* 0x0b80000005097810 */ /* 0x001fe40007ffe0ff */
[----:B------:R-:W-:Y:S02]  /*0de0*/  FSEL R5, R11, +QNAN , !P0 ;  /* 0x7fffffff0b057808 */ /* 0x000fe40004000000 */
[----:B------:R-:W-:Y:S02]  /*0df0*/  ISETP.NE.AND P1, PT, R9, RZ, PT ;  /* 0x000000ff0900720c */ /* 0x000fe40003f25270 */
[----:B------:R-:W-:-:S11]  /*0e00*/  FSEL R5, R5, +QNAN , P2 ;  /* 0x7fffffff05057808 */ /* 0x000fd60001000000 */
[----:B------:R-:W-:Y:S05]  /*0e10*/  @!P1 BRA `(.L_x_3906) ;  /* 0x0000000000409947 */ /* 0x000fea0003800000 */
[----:B------:R-:W-:-:S04]  /*0e20*/  LOP3.LUT R6, R7, 0x7fffff, RZ, 0xc0, !PT ;  /* 0x007fffff07067812 */ /* 0x000fc800078ec0ff */
[----:B------:R-:W-:-:S04]  /*0e30*/  LOP3.LUT R6, R6, 0x3f800000, RZ, 0xfc, !PT ;  /* 0x3f80000006067812 */ /* 0x000fc800078efcff */
[----:B------:R0:W1:Y:S03]  /*0e40*/  MUFU.RCP R7, R6 ;  /* 0x0000000600077308 */ /* 0x0000660000001000 */
.L_x_3907:
        /* <DEDUP_REMOVED lines=13> */
.L_x_3906:
[----:B------:R-:W-:Y:S05]  /*0f20*/  BSYNC.RECONVERGENT B2 ;  /* 0x0000000000027941 */ /* 0x000fea0003800200 */
.L_x_3905:
[----:B------:R-:W-:-:S04]  /*0f30*/  FMUL.FTZ R8, R8, 1.1920928955078125e-07 ;  /* 0x3400000008087820 */ /* 0x000fc80000410000 */
[----:B0-----:R-:W-:-:S07]  /*0f40*/  FMUL.FTZ R6, R5, R8 ;  /* 0x0000000805067220 */ /* 0x001fce0000410000 */
.L_x_3900:
[----:B------:R-:W-:Y:S05]  /*0f50*/  BSYNC.RECONVERGENT B0 ;  /* 0x0000000000007941 */ /* 0x000fea0003800200 */
.L_x_3899:
        /* <DEDUP_REMOVED lines=28> */
.L_x_3898:
[----:B------:R-:W1:Y:S01]  /*1120*/  MUFU.RCP R22, R22 ;  /* 0x0000001600167308 */ /* 0x000e620000001000 */
[----:B------:R-:W-:-:S04]  /*1130*/  IMAD.U32 R3, R0, 0x10000, RZ ;  /* 0x0001000000037824 */ /* 0x000fc800078e00ff */
[----:B-1----:R-:W-:-:S05]  /*1140*/  FMUL.FTZ R3, R3, R22 ;  /* 0x0000001603037220 */ /* 0x002fca0000410000 */
[----:B------:R-:W-:-:S07]  /*1150*/  F2FP.BF16.F32.PACK_AB R3, RZ, R3 ;  /* 0x00000003ff03723e */ /* 0x000fce00000010ff */
.L_x_3897:
[----:B------:R-:W-:Y:S05]  /*1160*/  BSYNC.RECONVERGENT B1 ;  /* 0x0000000000017941 */ /* 0x000fea0003800200 */
.L_x_3896:
[----:B------:R-:W-:Y:S01]  /*1170*/  VIADD R6, R18, 0x100 ;  /* 0x0000010012067836 */ /* 0x000fe20000000000 */
[----:B------:R-:W-:Y:S04]  /*1180*/  BSSY.RECONVERGENT B1, `(.L_x_3908) ;  /* 0x0000069000017945 */ /* 0x000fe80003800200 */
[----:B------:R-:W-:-:S13]  /*1190*/  ISETP.GE.U32.AND P0, PT, R6, R17, PT ;  /* 0x000000110600720c */ /* 0x000fda0003f06070 */
        /* <DEDUP_REMOVED lines=32> */
.L_x_3916:
[----:B------:R-:W-:Y:S01]  /*13a0*/  FSETP.GEU.FTZ.AND P0, PT, R9, -R11, PT ;  /* 0x8000000b0900720b */ /* 0x000fe20003f1e000 */
[----:B------:R-:W-:-:S12]  /*13b0*/  FADD.FTZ R7, R7, -1 ;  /* 0xbf80000007077421 */ /* 0x000fd80000010000 */
[----:B------:R-:W-:-:S07]  /*13c0*/  @!P0 FADD.FTZ R7, R7, -1 ;  /* 0xbf80000007078421 */ /* 0x000fce0000010000 */
.L_x_3915:
[----:B------:R-:W-:Y:S05]  /*13d0*/  BSYNC.RECONVERGENT B2 ;  /* 0x0000000000027941 */ /* 0x000fea0003800200 */
.L_x_3914:
[----:B------:R-:W-:Y:S01]  /*13e0*/  FFMA.FTZ R6, -R11, R7, R6 ;  /* 0x000000070b067223 */ /* 0x000fe20000010106 */
[----:B------:R-:W-:Y:S06]  /*13f0*/  BRA `(.L_x_3912) ;  /* 0x0000000000807947 */ /* 0x000fec0003800000 */
.L_x_3913:
[----:B0-----:R-:W-:Y:S01]  /*1400*/  LOP3.LUT R9, R11, 0xff800000, RZ, 0xc0, !PT ;  /* 0xff8000000b097812 */ /* 0x001fe200078ec0ff */
        /* <DEDUP_REMOVED lines=15> */
.L_x_3919:
        /* <DEDUP_REMOVED lines=13> */
.L_x_3918:
[----:B------:R-:W-:Y:S05]  /*15d0*/  BSYNC.RECONVERGENT B2 ;  /* 0x0000000000027941 */ /* 0x000fea0003800200 */
.L_x_3917:
[----:B------:R-:W-:-:S04]  /*15e0*/  FMUL.FTZ R9, R9, 1.1920928955078125e-07 ;  /* 0x3400000009097820 */ /* 0x000fc80000410000 */
[----:B------:R-:W-:-:S07]  /*15f0*/  FMUL.FTZ R6, R6, R9 ;  /* 0x0000000906067220 */ /* 0x000fce0000410000 */
.L_x_3912:
[----:B------:R-:W-:Y:S05]  /*1600*/  BSYNC.RECONVERGENT B0 ;  /* 0x0000000000007941 */ /* 0x000fea0003800200 */
.L_x_3911:
        /* <DEDUP_REMOVED lines=28> */
.L_x_3910:
[----:B------:R-:W1:Y:S01]  /*17d0*/  MUFU.RCP R24, R24 ;  /* 0x0000001800187308 */ /* 0x000e620000001000 */
[----:B------:R-:W-:-:S04]  /*17e0*/  IMAD.U32 R5, R0, 0x10000, RZ ;  /* 0x0001000000057824 */ /* 0x000fc800078e00ff */
[----:B-1----:R-:W-:-:S05]  /*17f0*/  FMUL.FTZ R5, R5, R24 ;  /* 0x0000001805057220 */ /* 0x002fca0000410000 */
[----:B------:R-:W-:-:S07]  /*1800*/  F2FP.BF16.F32.PACK_AB R5, RZ, R5 ;  /* 0x00000005ff05723e */ /* 0x000fce00000010ff */
.L_x_3909:
[----:B------:R-:W-:Y:S05]  /*1810*/  BSYNC.RECONVERGENT B1 ;  /* 0x0000000000017941 */ /* 0x000fea0003800200 */
.L_x_3908:
[----:B------:R-:W-:Y:S01]  /*1820*/  IADD3 R6, PT, PT, R18, 0x180, RZ ;  /* 0x0000018012067810 */ /* 0x000fe20007ffe0ff */
[----:B------:R-:W-:Y:S03]  /*1830*/  BSSY.RECONVERGENT B1, `(.L_x_3920) ;  /* 0x0000069000017945 */ /* 0x000fe60003800200 */
        /* <DEDUP_REMOVED lines=33> */
.L_x_3928:
[----:B------:R-:W-:Y:S01]  /*1a50*/  FSETP.GEU.FTZ.AND P0, PT, R10, -R22, PT ;  /* 0x800000160a00720b */ /* 0x000fe20003f1e000 */
[----:B------:R-:W-:-:S12]  /*1a60*/  FADD.FTZ R8, R8, -1 ;  /* 0xbf80000008087421 */ /* 0x000fd80000010000 */
[----:B------:R-:W-:-:S07]  /*1a70*/  @!P0 FADD.FTZ R8, R8, -1 ;  /* 0xbf80000008088421 */ /* 0x000fce0000010000 */
.L_x_3927:
[----:B------:R-:W-:Y:S05]  /*1a80*/  BSYNC.RECONVERGENT B2 ;  /* 0x0000000000027941 */ /* 0x000fea0003800200 */
.L_x_3926:
[----:B------:R-:W-:Y:S01]  /*1a90*/  FFMA.FTZ R7, -R22, R8, R7 ;  /* 0x0000000816077223 */ /* 0x000fe20000010107 */
[----:B------:R-:W-:Y:S06]  /*1aa0*/  BRA `(.L_x_3924) ;  /* 0x0000000000807947 */ /* 0x000fec0003800000 */
.L_x_3925:
        /* <DEDUP_REMOVED lines=15> */
[----:B0-----:R0:W1:Y:S03]  /*1ba0*/  MUFU.RCP R9, R8 ;  /* 0x0000000800097308 */ /* 0x0010660000001000 */
.L_x_3931:
        /* <DEDUP_REMOVED lines=13> */
.L_x_3930:
[----:B------:R-:W-:Y:S05]  /*1c80*/  BSYNC.RECONVERGENT B2 ;  /* 0x0000000000027941 */ /* 0x000fea0003800200 */
.L_x_3929:
[----:B------:R-:W-:-:S04]  /*1c90*/  FMUL.FTZ R10, R10, 1.1920928955078125e-07 ;  /* 0x340000000a0a7820 */ /* 0x000fc80000410000 */
[----:B------:R-:W-:-:S07]  /*1ca0*/  FMUL.FTZ R7, R7, R10 ;  /* 0x0000000a07077220 */ /* 0x000fce0000410000 */
.L_x_3924:
[----:B------:R-:W-:Y:S05]  /*1cb0*/  BSYNC.RECONVERGENT B0 ;  /* 0x0000000000007941 */ /* 0x000fea0003800200 */
.L_x_3923:
        /* <DEDUP_REMOVED lines=28> */
.L_x_3922:
[----:B------:R-:W1:Y:S01]  /*1e80*/  MUFU.RCP R23, R23 ;  /* 0x0000001700177308 */ /* 0x000e620000001000 */
[----:B------:R-:W-:-:S04]  /*1e90*/  IMAD.U32 R6, R0, 0x10000, RZ ;  /* 0x0001000000067824 */ /* 0x000fc800078e00ff */
[----:B-1----:R-:W-:-:S05]  /*1ea0*/  FMUL.FTZ R6, R6, R23 ;  /* 0x0000001706067220 */ /* 0x002fca0000410000 */
[----:B------:R-:W-:-:S07]  /*1eb0*/  F2FP.BF16.F32.PACK_AB R6, RZ, R6 ;  /* 0x00000006ff06723e */ /* 0x000fce00000010ff */
.L_x_3921:
[----:B------:R-:W-:Y:S05]  /*1ec0*/  BSYNC.RECONVERGENT B1 ;  /* 0x0000000000017941 */ /* 0x000fea0003800200 */
.L_x_3920:
        /* <DEDUP_REMOVED lines=35> */
.L_x_3940:
[----:B------:R-:W-:Y:S01]  /*2100*/  FSETP.GEU.FTZ.AND P0, PT, R15, -R13, PT ;  /* 0x8000000d0f00720b */ /* 0x000fe20003f1e000 */
[----:B------:R-:W-:-:S12]  /*2110*/  FADD.FTZ R9, R9, -1 ;  /* 0xbf80000009097421 */ /* 0x000fd80000010000 */
[----:B------:R-:W-:-:S07]  /*2120*/  @!P0 FADD.FTZ R9, R9, -1 ;  /* 0xbf80000009098421 */ /* 0x000fce0000010000 */
.L_x_3939:
[----:B------:R-:W-:Y:S05]  /*2130*/  BSYNC.RECONVERGENT B2 ;  /* 0x0000000000027941 */ /* 0x000fea0003800200 */
.L_x_3938:
[----:B------:R-:W-:Y:S01]  /*2140*/  FFMA.FTZ R10, -R13, R9, R10 ;  /* 0x000000090d0a7223 */ /* 0x000fe2000001010a */
[----:B------:R-:W-:Y:S06]  /*2150*/  BRA `(.L_x_3936) ;  /* 0x0000000000807947 */ /* 0x000fec0003800000 */
.L_x_3937:
        /* <DEDUP_REMOVED lines=16> */
.L_x_3943:
        /* <DEDUP_REMOVED lines=13> */
.L_x_3942:
[----:B------:R-:W-:Y:S05]  /*2330*/  BSYNC.RECONVERGENT B2 ;  /* 0x0000000000027941 */ /* 0x000fea0003800200 */
.L_x_3941:
[----:B0-----:R-:W-:-:S04]  /*2340*/  FMUL.FTZ R10, R13, 1.1920928955078125e-07 ;  /* 0x340000000d0a7820 */ /* 0x001fc80000410000 */
[----:B------:R-:W-:-:S07]  /*2350*/  FMUL.FTZ R10, R9, R10 ;  /* 0x0000000a090a7220 */ /* 0x000fce0000410000 */
.L_x_3936:
[----:B------:R-:W-:Y:S05]  /*2360*/  BSYNC.RECONVERGENT B0 ;  /* 0x0000000000007941 */ /* 0x000fea0003800200 */
.L_x_3935:
        /* <DEDUP_REMOVED lines=28> */
.L_x_3934:
[----:B------:R-:W1:Y:S01]  /*2530*/  MUFU.RCP R8, R8 ;  /* 0x0000000800087308 */ /* 0x000e620000001000 */
[----:B------:R-:W-:-:S04]  /*2540*/  IMAD.U32 R7, R0, 0x10000, RZ ;  /* 0x0001000000077824 */ /* 0x000fc800078e00ff */
[----:B-1----:R-:W-:-:S05]  /*2550*/  FMUL.FTZ R7, R7, R8 ;  /* 0x0000000807077220 */ /* 0x002fca0000410000 */
[----:B------:R-:W-:-:S07]  /*2560*/  F2FP.BF16.F32.PACK_AB R7, RZ, R7 ;  /* 0x00000007ff07723e */ /* 0x000fce00000010ff */
.L_x_3933:
[----:B------:R-:W-:Y:S05]  /*2570*/  BSYNC.RECONVERGENT B1 ;  /* 0x0000000000017941 */ /* 0x000fea0003800200 */
.L_x_3932:
[----:B------:R-:W-:Y:S01]  /*2580*/  VIADD R8, R18, 0x280 ;  /* 0x0000028012087836 */ /* 0x000fe20000000000 */
[----:B------:R-:W-:Y:S04]  /*2590*/  BSSY.RECONVERGENT B1, `(.L_x_3944) ;  /* 0x0000069000017945 */ /* 0x000fe80003800200 */
[----:B------:R-:W-:-:S13]  /*25a0*/  ISETP.GE.U32.AND P0, PT, R8, R17, PT ;  /* 0x000000110800720c */ /* 0x000fda0003f06070 */
[----:B------:R-:W-:Y:S05]  /*25b0*/  @P0 BRA `(.L_x_3945) ;  /* 0x0000000400980947 */ /* 0x000fea0003800000 */
[----:B0----5:R-:W-:-:S05]  /*25c0*/  IMAD.U32 R9, R20, 0x10000, RZ ;  /* 0x0001000014097824 */ /* 0x021fca00078e00ff */
        /* <DEDUP_REMOVED lines=30> */
.L_x_3952:
[----:B------:R-:W-:Y:S01]  /*27b0*/  FSETP.GEU.FTZ.AND P0, PT, R20, -R22, PT ;  /* 0x800000161400720b */ /* 0x000fe20003f1e000 */
[----:B------:R-:W-:-:S12]  /*27c0*/  FADD.FTZ R10, R10, -1 ;  /* 0xbf8000000a0a7421 */ /* 0x000fd80000010000 */
[----:B------:R-:W-:-:S07]  /*27d0*/  @!P0 FADD.FTZ R10, R10, -1 ;  /* 0xbf8000000a0a8421 */ /* 0x000fce0000010000 */
.L_x_3951:
[----:B------:R-:W-:Y:S05]  /*27e0*/  BSYNC.RECONVERGENT B2 ;  /* 0x0000000000027941 */ /* 0x000fea0003800200 */
.L_x_3950:
[----:B------:R-:W-:Y:S01]  /*27f0*/  FFMA.FTZ R11, -R22, R10, R11 ;  /* 0x0000000a160b7223 */ /* 0x000fe2000001010b */
[----:B------:R-:W-:Y:S06]  /*2800*/  BRA `(.L_x_3948) ;  /* 0x0000000000807947 */ /* 0x000fec0003800000 */
.L_x_3949:
        /* <DEDUP_REMOVED lines=16> */
.L_x_3955:
        /* <DEDUP_REMOVED lines=13> */
.L_x_3954:
[----:B------:R-:W-:Y:S05]  /*29e0*/  BSYNC.RECONVERGENT B2 ;  /* 0x0000000000027941 */ /* 0x000fea0003800200 */
.L_x_3953:
[----:B------:R-:W-:-:S04]  /*29f0*/  FMUL.FTZ R15, R15, 1.1920928955078125e-07 ;  /* 0x340000000f0f7820 */ /* 0x000fc80000410000 */
[----:B0-----:R-:W-:-:S07]  /*2a00*/  FMUL.FTZ R11, R10, R15 ;  /* 0x0000000f0a0b7220 */ /* 0x001fce0000410000 */
.L_x_3948:
[----:B------:R-:W-:Y:S05]  /*2a10*/  BSYNC.RECONVERGENT B0 ;  /* 0x0000000000007941 */ /* 0x000fea0003800200 */
.L_x_3947:
        /* <DEDUP_REMOVED lines=28> */
.L_x_3946:
[----:B------:R-:W0:Y:S01]  /*2be0*/  MUFU.RCP R9, R9 ;  /* 0x0000000900097308 */ /* 0x000e220000001000 */
[----:B------:R-:W-:-:S04]  /*2bf0*/  IMAD.U32 R8, R0, 0x10000, RZ ;  /* 0x0001000000087824 */ /* 0x000fc800078e00ff */
[----:B0-----:R-:W-:-:S05]  /*2c00*/  FMUL.FTZ R8, R8, R9 ;  /* 0x0000000908087220 */ /* 0x001fca0000410000 */
[----:B------:R-:W-:-:S07]  /*2c10*/  F2FP.BF16.F32.PACK_AB R8, RZ, R8 ;  /* 0x00000008ff08723e */ /* 0x000fce00000010ff */
.L_x_3945:
[----:B------:R-:W-:Y:S05]  /*2c20*/  BSYNC.RECONVERGENT B1 ;  /* 0x0000000000017941 */ /* 0x000fea0003800200 */
.L_x_3944:
[----:B------:R-:W-:Y:S01]  /*2c30*/  VIADD R10, R18, 0x300 ;  /* 0x00000300120a7836 */ /* 0x000fe20000000000 */
[----:B------:R-:W-:Y:S04]  /*2c40*/  BSSY.RECONVERGENT B1, `(.L_x_3956) ;  /* 0x0000069000017945 */ /* 0x000fe80003800200 */
[----:B------:R-:W-:-:S13]  /*2c50*/  ISETP.GE.U32.AND P0, PT, R10, R17, PT ;  /* 0x000000110a00720c */ /* 0x000fda0003f06070 */
[----:B------:R-:W-:Y:S05]  /*2c60*/  @P0 BRA `(.L_x_3957) ;  /* 0x0000000400980947 */ /* 0x000fea0003800000 */
[----:B-----5:R-:W-:-:S05]  /*2c70*/  IMAD.U32 R14, R14, 0x10000, RZ ;  /* 0x000100000e0e7824 */ /* 0x020fca00078e00ff */
        /* <DEDUP_REMOVED lines=30> */
.L_x_3964:
[----:B------:R-:W-:Y:S01]  /*2e60*/  FSETP.GEU.FTZ.AND P0, PT, R19, -R15, PT ;  /* 0x8000000f1300720b */ /* 0x000fe20003f1e000 */
[----:B------:R-:W-:-:S12]  /*2e70*/  FADD.FTZ R11, R11, -1 ;  /* 0xbf8000000b0b7421 */ /* 0x000fd80000010000 */
[----:B------:R-:W-:-:S07]  /*2e80*/  @!P0 FADD.FTZ R11, R11, -1 ;  /* 0xbf8000000b0b8421 */ /* 0x000fce0000010000 */
.L_x_3963:
[----:B------:R-:W-:Y:S05]  /*2e90*/  BSYNC.RECONVERGENT B2 ;  /* 0x0000000000027941 */ /* 0x000fea0003800200 */
.L_x_3962:
[----:B------:R-:W-:Y:S01]  /*2ea0*/  FFMA.FTZ R10, -R15, R11, R10 ;  /* 0x0000000b0f0a7223 */ /* 0x000fe2000001010a */
[----:B------:R-:W-:Y:S06]  /*2eb0*/  BRA `(.L_x_3960) ;  /* 0x0000000000807947 */ /* 0x000fec0003800000 */
.L_x_3961:
        /* <DEDUP_REMOVED lines=16> */
.L_x_3967:
        /* <DEDUP_REMOVED lines=13> */
.L_x_3966:
[----:B------:R-:W-:Y:S05]  /*3090*/  BSYNC.RECONVERGENT B2 ;  /* 0x0000000000027941 */ /* 0x000fea0003800200 */
.L_x_3965:
[----:B------:R-:W-:-:S04]  /*30a0*/  FMUL.FTZ R15, R15, 1.1920928955078125e-07 ;  /* 0x340000000f0f7820 */ /* 0x000fc80000410000 */
[----:B------:R-:W-:-:S07]  /*30b0*/  FMUL.FTZ R10, R10, R15 ;  /* 0x0000000f0a0a7220 */ /* 0x000fce0000410000 */
.L_x_3960:
[----:B------:R-:W-:Y:S05]  /*30c0*/  BSYNC.RECONVERGENT B0 ;  /* 0x0000000000007941 */ /* 0x000fea0003800200 */
.L_x_3959:
        /* <DEDUP_REMOVED lines=28> */
.L_x_3958:
[----:B------:R-:W1:Y:S01]  /*3290*/  MUFU.RCP R14, R14 ;  /* 0x0000000e000e7308 */ /* 0x000e620000001000 */
[----:B0-----:R-:W-:-:S04]  /*32a0*/  IMAD.U32 R9, R0, 0x10000, RZ ;  /* 0x0001000000097824 */ /* 0x001fc800078e00ff */
[----:B-1----:R-:W-:-:S05]  /*32b0*/  FMUL.FTZ R9, R9, R14 ;  /* 0x0000000e09097220 */ /* 0x002fca0000410000 */
[----:B------:R-:W-:-:S07]  /*32c0*/  F2FP.BF16.F32.PACK_AB R9, RZ, R9 ;  /* 0x00000009ff09723e */ /* 0x000fce00000010ff */
.L_x_3957:
[----:B------:R-:W-:Y:S05]  /*32d0*/  BSYNC.RECONVERGENT B1 ;  /* 0x0000000000017941 */ /* 0x000fea0003800200 */
.L_x_3956:
        /* <DEDUP_REMOVED lines=35> */
.L_x_3976:
[----:B------:R-:W-:Y:S01]  /*3510*/  FSETP.GEU.FTZ.AND P0, PT, R13, -R19, PT ;  /* 0x800000130d00720b */ /* 0x000fe20003f1e000 */
[----:B------:R-:W-:-:S12]  /*3520*/  FADD.FTZ R15, R15, -1 ;  /* 0xbf8000000f0f7421 */ /* 0x000fd80000010000 */
[----:B------:R-:W-:-:S07]  /*3530*/  @!P0 FADD.FTZ R15, R15, -1 ;  /* 0xbf8000000f0f8421 */ /* 0x000fce0000010000 */
.L_x_3975:
[----:B------:R-:W-:Y:S05]  /*3540*/  BSYNC.RECONVERGENT B2 ;  /* 0x0000000000027941 */ /* 0x000fea0003800200 */
.L_x_3974:
[----:B------:R-:W-:Y:S01]  /*3550*/  FFMA.FTZ R0, -R19, R15, R0 ;  /* 0x0000000f13007223 */ /* 0x000fe20000010100 */
[----:B------:R-:W-:Y:S06]  /*3560*/  BRA `(.L_x_3972) ;  /* 0x0000000000807947 */ /* 0x000fec0003800000 */
.L_x_3973:
        /* <DEDUP_REMOVED lines=15> */
[----:B------:R1:W2:Y:S03]  /*3660*/  MUFU.RCP R22, R19 ;  /* 0x0000001300167308 */ /* 0x0002a60000001000 */
.L_x_3979:
        /* <DEDUP_REMOVED lines=13> */
.L_x_3978:
[----:B------:R-:W-:Y:S05]  /*3740*/  BSYNC.RECONVERGENT B2 ;  /* 0x0000000000027941 */ /* 0x000fea0003800200 */
.L_x_3977:
[----:B------:R-:W-:-:S04]  /*3750*/  FMUL.FTZ R13, R10, 1.1920928955078125e-07 ;  /* 0x340000000a0d7820 */ /* 0x000fc80000410000 */
[----:B------:R-:W-:-:S07]  /*3760*/  FMUL.FTZ R0, R0, R13 ;  /* 0x0000000d00007220 */ /* 0x000fce0000410000 */
.L_x_3972:
[----:B------:R-:W-:Y:S05]  /*3770*/  BSYNC.RECONVERGENT B0 ;  /* 0x0000000000007941 */ /* 0x000fea0003800200 */
.L_x_3971:
        /* <DEDUP_REMOVED lines=28> */
.L_x_3970:
[----:B------:R-:W1:Y:S01]  /*3940*/  MUFU.RCP R11, R12 ;  /* 0x0000000c000b7308 */ /* 0x000e620000001000 */
[----:B------:R-:W-:-:S04]  /*3950*/  IMAD.U32 R0, R0, 0x10000, RZ ;  /* 0x0001000000007824 */ /* 0x000fc800078e00ff */
[----:B-1----:R-:W-:-:S05]  /*3960*/  FMUL.FTZ R0, R0, R11 ;  /* 0x0000000b00007220 */ /* 0x002fca0000410000 */
[----:B------:R-:W-:-:S07]  /*3970*/  F2FP.BF16.F32.PACK_AB R0, RZ, R0 ;  /* 0x00000000ff00723e */ /* 0x000fce00000010ff */
.L_x_3969:
[----:B------:R-:W-:Y:S05]  /*3980*/  BSYNC.RECONVERGENT B1 ;  /* 0x0000000000017941 */ /* 0x000fea0003800200 */
.L_x_3968:
[----:B------:R-:W-:Y:S01]  /*3990*/  ISETP.GE.U32.AND P0, PT, R18, R17, PT ;  /* 0x000000111200720c */ /* 0x000fe20003f06070 */
[----:B------:R-:W-:Y:S04]  /*39a0*/  BSSY.RECONVERGENT B0, `(.L_x_3980) ;  /* 0x0000033000007945 */ /* 0x000fe80003800200 */
[----:B------:R-:W-:Y:S08]  /*39b0*/  BSSY.RELIABLE B1, `(.L_x_3981) ;  /* 0x000002b000017945 */ /* 0x000ff00003800100 */
[----:B------:R-:W-:Y:S05]  /*39c0*/  @P0 BRA `(.L_x_3982) ;  /* 0x0000000000300947 */ /* 0x000fea0003800000 */
[----:B------:R-:W2:Y:S01]  /*39d0*/  LDC.64 R10, c[0x0][0x388] ;  /* 0x0000e200ff0a7b82 */ /* 0x000ea20000000a00 */
[----:B------:R-:W-:Y:S02]  /*39e0*/  IMAD.IADD R13, R16, 0x1, R18 ;  /* 0x00000001100d7824 */ /* 0x000fe400078e0212 */
[----:B------:R-:W-:-:S05]  /*39f0*/  IMAD.MOV.U32 R18, RZ, RZ, R4 ;  /* 0x000000ffff127224 */ /* 0x000fca00078e0004 */
[----:B------:R-:W-:Y:S01]  /*3a00*/  ISETP.GE.U32.AND P0, PT, R18, R17, PT ;  /* 0x000000111200720c */ /* 0x000fe20003f06070 */
[----:B--2---:R-:W-:-:S05]  /*3a10*/  IMAD.WIDE.U32 R10, R13, 0x2, R10 ;  /* 0x000000020d0a7825 */ /* 0x004fca00078e000a */
[----:B------:R2:W-:Y:S07]  /*3a20*/  STG.E.U16 desc[UR4][R10.64], R2 ;  /* 0x000000020a007986 */ /* 0x0005ee000c101504 */
[----:B------:R-:W-:Y:S05]  /*3a30*/  @P0 BRA `(.L_x_3983) ;  /* 0x0000000000300947 */ /* 0x000fea0003800000 */
[----:B--2---:R-:W2:Y:S01]  /*3a40*/  LDC.64 R10, c[0x0][0x388] ;  /* 0x0000e200ff0a7b82 */ /* 0x004ea20000000a00 */
[----:B------:R-:W-:Y:S02]  /*3a50*/  IMAD.IADD R13, R16, 0x1, R18 ;  /* 0x00000001100d7824 */ /* 0x000fe400078e0212 */
[----:B------:R-:W-:Y:S02]  /*3a60*/  VIADD R18, R18, 0x80 ;  /* 0x0000008012127836 */ /* 0x000fe40000000000 */
[----:B--2---:R-:W-:-:S05]  /*3a70*/  IMAD.WIDE.U32 R10, R13, 0x2, R10 ;  /* 0x000000020d0a7825 */ /* 0x004fca00078e000a */
[----:B------:R2:W-:Y:S02]  /*3a80*/  STG.E.U16 desc[UR4][R10.64], R3 ;  /* 0x000000030a007986 */ /* 0x0005e4000c101504 */
.L_x_3982:
[----:B------:R-:W-:-:S13]  /*3a90*/  ISETP.GE.U32.AND P0, PT, R18, R17, PT ;  /* 0x000000111200720c */ /* 0x000fda0003f06070 */
[----:B------:R-:W-:Y:S05]  /*3aa0*/  @P0 BRA `(.L_x_3984) ;  /* 0x0000000000300947 */ /* 0x000fea0003800000 */
[----:B--2---:R-:W2:Y:S01]  /*3ab0*/  LDC.64 R2, c[0x0][0x388] ;  /* 0x0000e200ff027b82 */ /* 0x004ea20000000a00 */
[----:B------:R-:W-:Y:S02]  /*3ac0*/  IMAD.IADD R11, R16, 0x1, R18 ;  /* 0x00000001100b7824 */ /* 0x000fe400078e0212 */
[----:B------:R-:W-:Y:S02]  /*3ad0*/  VIADD R18, R18, 0x80 ;  /* 0x0000008012127836 */ /* 0x000fe40000000000 */
[----:B--2---:R-:W-:-:S05]  /*3ae0*/  IMAD.WIDE.U32 R2, R11, 0x2, R2 ;  /* 0x000000020b027825 */ /* 0x004fca00078e0002 */
[----:B------:R3:W-:Y:S02]  /*3af0*/  STG.E.U16 desc[UR4][R2.64], R5 ;  /* 0x0000000502007986 */ /* 0x0007e4000c101504 */
.L_x_3983:
[----:B------:R-:W-:-:S13]  /*3b00*/  ISETP.GE.U32.AND P0, PT, R18, R17, PT ;  /* 0x000000111200720c */ /* 0x000fda0003f06070 */
[----:B------:R-:W-:Y:S05]  /*3b10*/  @P0 BRA `(.L_x_3985) ;  /* 0x0000000000300947 */ /* 0x000fea0003800000 */
[----:B--23--:R-:W2:Y:S01]  /*3b20*/  LDC.64 R2, c[0x0][0x388] ;  /* 0x0000e200ff027b82 */ /* 0x00cea20000000a00 */
[----:B------:R-:W-:Y:S01]  /*3b30*/  IADD3 R5, PT, PT, R16, R18, RZ ;  /* 0x0000001210057210 */ /* 0x000fe20007ffe0ff */
[----:B------:R-:W-:-:S04]  /*3b40*/  VIADD R18, R18, 0x80 ;  /* 0x0000008012127836 */ /* 0x000fc80000000000 */
[----:B--2---:R-:W-:-:S05]  /*3b50*/  IMAD.WIDE.U32 R2, R5, 0x2, R2 ;  /* 0x0000000205027825 */ /* 0x004fca00078e0002 */
[----:B------:R3:W-:Y:S02]  /*3b60*/  STG.E.U16 desc[UR4][R2.64], R6 ;  /* 0x0000000602007986 */ /* 0x0007e4000c101504 */
.L_x_3984:
[----:B------:R-:W-:-:S13]  /*3b70*/  ISETP.GE.U32.AND P0, PT, R18, R17, PT ;  /* 0x000000111200720c */ /* 0x000fda0003f06070 */
[----:B------:R-:W-:Y:S05]  /*3b80*/  @P0 BRA `(.L_x_3986) ;  /* 0x0000000000340947 */ /* 0x000fea0003800000 */
[----:B--23--:R-:W2:Y:S01]  /*3b90*/  LDC.64 R2, c[0x0][0x388] ;  /* 0x0000e200ff027b82 */ /* 0x00cea20000000a00 */
[----:B------:R-:W-:Y:S02]  /*3ba0*/  IMAD.IADD R5, R16, 0x1, R18 ;  /* 0x0000000110057824 */ /* 0x000fe400078e0212 */
[----:B------:R-:W-:Y:S02]  /*3bb0*/  VIADD R18, R18, 0x80 ;  /* 0x0000008012127836 */ /* 0x000fe40000000000 */
[----:B--2---:R-:W-:-:S05]  /*3bc0*/  IMAD.WIDE.U32 R2, R5, 0x2, R2 ;  /* 0x0000000205027825 */ /* 0x004fca00078e0002 */
[----:B------:R4:W-:Y:S02]  /*3bd0*/  STG.E.U16 desc[UR4][R2.64], R7 ;  /* 0x0000000702007986 */ /* 0x0009e4000c101504 */
.L_x_3985:
[----:B------:R-:W-:-:S13]  /*3be0*/  ISETP.GE.U32.AND P0, PT, R18, R17, PT ;  /* 0x000000111200720c */ /* 0x000fda0003f06070 */
[----:B------:R-:W-:Y:S05]  /*3bf0*/  @P0 BREAK.RELIABLE B1 ;  /* 0x0000000000010942 */ /* 0x000fea0003800100 */
[----:B------:R-:W-:Y:S05]  /*3c00*/  @P0 BRA `(.L_x_3987) ;  /* 0x0000000000300947 */ /* 0x000fea0003800000 */
[----:B--234-:R-:W2:Y:S01]  /*3c10*/  LDC.64 R2, c[0x0][0x388] ;  /* 0x0000e200ff027b82 */ /* 0x01cea20000000a00 */
[----:B------:R-:W-:Y:S02]  /*3c20*/  IMAD.IADD R5, R16, 0x1, R18 ;  /* 0x0000000110057824 */ /* 0x000fe400078e0212 */
[----:B------:R-:W-:Y:S02]  /*3c30*/  VIADD R18, R18, 0x80 ;  /* 0x0000008012127836 */ /* 0x000fe40000000000 */
[----:B--2---:R-:W-:-:S05]  /*3c40*/  IMAD.WIDE.U32 R2, R5, 0x2, R2 ;  /* 0x0000000205027825 */ /* 0x004fca00078e0002 */
[----:B------:R4:W-:Y:S02]  /*3c50*/  STG.E.U16 desc[UR4][R2.64], R8 ;  /* 0x0000000802007986 */ /* 0x0009e4000c101504 */
.L_x_3986:
[----:B------:R-:W-:Y:S05]  /*3c60*/  BSYNC.RELIABLE B1 ;  /* 0x0000000000017941 */ /* 0x000fea0003800100 */
.L_x_3981:
[----:B------:R-:W-:-:S13]  /*3c70*/  ISETP.GE.U32.AND P0, PT, R18, R17, PT ;  /* 0x000000111200720c */ /* 0x000fda0003f06070 */
[----:B--234-:R-:W2:Y:S01]  /*3c80*/  @!P0 LDC.64 R2, c[0x0][0x388] ;  /* 0x0000e200ff028b82 */ /* 0x01cea20000000a00 */
[----:B------:R-:W-:Y:S02]  /*3c90*/  @!P0 IMAD.IADD R5, R16, 0x1, R18 ;  /* 0x0000000110058824 */ /* 0x000fe400078e0212 */
[----:B------:R-:W-:Y:S02]  /*3ca0*/  @!P0 VIADD R18, R18, 0x80 ;  /* 0x0000008012128836 */ /* 0x000fe40000000000 */
[----:B--2---:R-:W-:-:S05]  /*3cb0*/  @!P0 IMAD.WIDE.U32 R2, R5, 0x2, R2 ;  /* 0x0000000205028825 */ /* 0x004fca00078e0002 */
[----:B------:R2:W-:Y:S02]  /*3cc0*/  @!P0 STG.E.U16 desc[UR4][R2.64], R9 ;  /* 0x0000000902008986 */ /* 0x0005e4000c101504 */
.L_x_3987:
[----:B------:R-:W-:Y:S05]  /*3cd0*/  BSYNC.RECONVERGENT B0 ;  /* 0x0000000000007941 */ /* 0x000fea0003800200 */
.L_x_3980:
[----:B------:R-:W-:Y:S05]  /*3ce0*/  WARPSYNC.ALL ;  /* 0x0000000000007948 */ /* 0x000fea0003800000 */
[----:B------:R-:W-:-:S13]  /*3cf0*/  ISETP.GE.U32.AND P0, PT, R18, R17, PT ;  /* 0x000000111200720c */ /* 0x000fda0003f06070 */
[----:B------:R-:W-:Y:S05]  /*3d00*/  @P0 EXIT ;  /* 0x000000000000094d */ /* 0x000fea0003800000 */
[----:B--234-:R-:W2:Y:S01]  /*3d10*/  LDC.64 R2, c[0x0][0x388] ;  /* 0x0000e200ff027b82 */ /* 0x01cea20000000a00 */
[----:B------:R-:W-:-:S05]  /*3d20*/  IADD3 R5, PT, PT, R16, R18, RZ ;  /* 0x0000001210057210 */ /* 0x000fca0007ffe0ff */
[----:B--2---:R-:W-:-:S05]  /*3d30*/  IMAD.WIDE.U32 R2, R5, 0x2, R2 ;  /* 0x0000000205027825 */ /* 0x004fca00078e0002 */
[----:B------:R-:W-:Y:S01]  /*3d40*/  STG.E.U16 desc[UR4][R2.64], R0 ;  /* 0x0000000002007986 */ /* 0x000fe2000c101504 */
[----:B------:R-:W-:Y:S05]  /*3d50*/  EXIT ;  /* 0x000000000000794d */ /* 0x000fea0003800000 */
.L_x_3884:
[----:B------:R-:W0:Y:S01]  /*3d60*/  S2R R2, SR_TID.X ;  /* 0x0000000000027919 */ /* 0x000e220000002100 */
[----:B------:R-:W1:Y:S02]  /*3d70*/  LDC.64 R4, c[0x0][0x390] ;  /* 0x0000e400ff047b82 */ /* 0x000e640000000a00 */
[----:B-1----:R-:W-:-:S04]  /*3d80*/  IMAD.WIDE.U32 R4, R16, 0x2, R4 ;  /* 0x0000000210047825 */ /* 0x002fc800078e0004 */
[----:B0-----:R-:W-:-:S05]  /*3d90*/  IMAD.WIDE.U32 R10, R2, 0x4, R4 ;  /* 0x00000004020a7825 */ /* 0x001fca00078e0004 */
[----:B------:R-:W3:Y:S04]  /*3da0*/  LDG.E R8, desc[UR4][R10.64] ;  /* 0x000000040a087981 */ /* 0x000ee8000c1e1900 */
[----:B------:R0:W5:Y:S04]  /*3db0*/  LDG.E R7, desc[UR4][R10.64+0x200] ;  /* 0x000200040a077981 */ /* 0x000168000c1e1900 */
[----:B------:R0:W5:Y:S04]  /*3dc0*/  LDG.E R6, desc[UR4][R10.64+0x400] ;  /* 0x000400040a067981 */ /* 0x000168000c1e1900 */
[----:B------:R0:W5:Y:S01]  /*3dd0*/  LDG.E R5, desc[UR4][R10.64+0x600] ;  /* 0x000600040a057981 */ /* 0x000162000c1e1900 */
[----:B------:R-:W-:Y:S01]  /*3de0*/  BSSY.RECONVERGENT B1, `(.L_x_3988) ;  /* 0x0000068000017945 */ /* 0x000fe20003800200 */
[C---:B---3--:R-:W-:Y:S01]  /*3df0*/  IMAD.U32 R9, R8.reuse, 0x10000, RZ ;  /* 0x0001000008097824 */ /* 0x048fe200078e00ff */
[----:B------:R-:W-:-:S04]  /*3e00*/  PRMT R8, R8, 0x7632, R8 ;  /* 0x0000763208087816 */ /* 0x000fc80000000008 */
[----:B------:R-:W-:-:S13]  /*3e10*/  FSETP.NEU.FTZ.AND P0, PT, R9, RZ, PT ;  /* 0x000000ff0900720b */ /* 0x000fda0003f1d000 */
[----:B------:R-:W1:Y:S01]  /*3e20*/  @!P0 MUFU.RCP R3, R9 ;  /* 0x0000000900038308 */ /* 0x000e620000001000 */
[----:B--2---:R-:W-:-:S04]  /*3e30*/  @!P0 IMAD.U32 R4, R0, 0x10000, RZ ;  /* 0x0001000000048824 */ /* 0x004fc800078e00ff */
        /* <DEDUP_REMOVED lines=34> */
.L_x_3994:
[----:B------:R-:W-:Y:S05]  /*4060*/  BSYNC.RECONVERGENT B2 ;  /* 0x0000000000027941 */ /* 0x000fea0003800200 */
.L_x_3993:
[----:B------:R-:W-:Y:S01]  /*4070*/  FFMA.FTZ R3, -R0, R10, R3 ;  /* 0x0000000a00037223 */ /* 0x000fe20000010103 */
[----:B------:R-:W-:Y:S06]  /*4080*/  BRA `(.L_x_3991) ;  /* 0x0000000000807947 */ /* 0x000fec0003800000 */
.L_x_3992:
        /* <DEDUP_REMOVED lines=16> */
.L_x_3997:
        /* <DEDUP_REMOVED lines=13> */
.L_x_3996:
[----:B------:R-:W-:Y:S05]  /*4260*/  BSYNC.RECONVERGENT B2 ;  /* 0x0000000000027941 */ /* 0x000fea0003800200 */
.L_x_3995:
[----:B0-----:R-:W-:-:S04]  /*4270*/  FMUL.FTZ R0, R3, 1.1920928955078125e-07 ;  /* 0x3400000003007820 */ /* 0x001fc80000410000 */
[----:B------:R-:W-:-:S07]  /*4280*/  FMUL.FTZ R3, R15, R0 ;  /* 0x000000000f037220 */ /* 0x000fce0000410000 */
.L_x_3991:
[----:B------:R-:W-:Y:S05]  /*4290*/  BSYNC.RECONVERGENT B0 ;  /* 0x0000000000007941 */ /* 0x000fea0003800200 */
.L_x_3990:
[C---:B------:R-:W-:Y:S01]  /*42a0*/  FSETP.NAN.FTZ.AND P0, PT, |R3|.reuse, |R3|, PT ;  /* 0x400000030300720b */ /* 0x040fe20003f18200 */
[----:B------:R-:W0:Y:S01]  /*42b0*/  MUFU.RCP R10, R9 ;  /* 0x00000009000a7308 */ /* 0x000e220000001000 */
        /* <DEDUP_REMOVED lines=21> */
.L_x_3998:
[----:B------:R-:W-:-:S04]  /*4410*/  FMUL.FTZ R10, R4, R10 ;  /* 0x0000000a040a7220 */ /* 0x000fc80000410000 */
[----:B------:R-:W0:Y:S02]  /*4420*/  F2F.BF16.F32 R0, R10 ;  /* 0x0000000a00007304 */ /* 0x000e240000202000 */
[----:B0-----:R-:W-:-:S05]  /*4430*/  IMAD.U32 R0, R0, 0x10000, RZ ;  /* 0x0001000000007824 */ /* 0x001fca00078e00ff */
[----:B------:R-:W-:-:S04]  /*4440*/  LOP3.LUT R0, RZ, 0x80000000, R0, 0xb8, !PT ;  /* 0x80000000ff007812 */ /* 0x000fc800078eb800 */
[----:B------:R-:W-:-:S07]  /*4450*/  F2FP.BF16.F32.PACK_AB R3, RZ, R0 ;  /* 0x00000000ff03723e */ /* 0x000fce00000010ff */
.L_x_3989:
[----:B------:R-:W-:Y:S05]  /*4460*/  BSYNC.RECONVERGENT B1 ;  /* 0x0000000000017941 */ /* 0x000fea0003800200 */
.L_x_3988:
[----:B------:R-:W-:Y:S01]  /*4470*/  IMAD.U32 R9, R8, 0x10000, RZ ;  /* 0x0001000008097824 */ /* 0x000fe200078e00ff */
[----:B------:R-:W-:Y:S04]  /*4480*/  BSSY.RECONVERGENT B1, `(.L_x_3999) ;  /* 0x0000064000017945 */ /* 0x000fe80003800200 */
[----:B------:R-:W-:-:S13]  /*4490*/  FSETP.NEU.FTZ.AND P0, PT, R9, RZ, PT ;  /* 0x000000ff0900720b */ /* 0x000fda0003f1d000 */
[----:B------:R-:W-:Y:S05]  /*44a0*/  @!P0 BRA `(.L_x_4000) ;  /* 0x0000000400788947 */ /* 0x000fea0003800000 */
[C---:B------:R-:W-:Y:S01]  /*44b0*/  FSETP.GEU.FTZ.AND P0, PT, |R4|.reuse, |R9|, PT ;  /* 0x400000090400720b */ /* 0x040fe20003f1e200 */
[----:B------:R-:W-:Y:S01]  /*44c0*/  BSSY.RECONVERGENT B0, `(.L_x_4001) ;  /* 0x0000040000007945 */ /* 0x000fe20003800200 */
[----:B------:R-:W-:-:S11]  /*44d0*/  FADD.FTZ R11, |R4|, -RZ ;  /* 0x800000ff040b7221 */ /* 0x000fd60000010200 */
        /* <DEDUP_REMOVED lines=24> */
.L_x_4006:
[----:B------:R-:W-:Y:S01]  /*4660*/  FSETP.GEU.FTZ.AND P0, PT, R12, -R0, PT ;  /* 0x800000000c00720b */ /* 0x000fe20003f1e000 */
[----:B------:R-:W-:-:S12]  /*4670*/  FADD.FTZ R8, R8, -1 ;  /* 0xbf80000008087421 */ /* 0x000fd80000010000 */
[----:B------:R-:W-:-:S07]  /*4680*/  @!P0 FADD.FTZ R8, R8, -1 ;  /* 0xbf80000008088421 */ /* 0x000fce0000010000 */
.L_x_4005:
[----:B------:R-:W-:Y:S05]  /*4690*/  BSYNC.RECONVERGENT B2 ;  /* 0x0000000000027941 */ /* 0x000fea0003800200 */
.L_x_4004:
[----:B------:R-:W-:Y:S01]  /*46a0*/  FFMA.FTZ R11, -R0, R8, R11 ;  /* 0x00000008000b7223 */ /* 0x000fe2000001010b */
[----:B------:R-:W-:Y:S06]  /*46b0*/  BRA `(.L_x_4002) ;  /* 0x0000000000807947 */ /* 0x000fec0003800000 */
.L_x_4003:
        /* <DEDUP_REMOVED lines=16> */
.L_x_4009:
        /* <DEDUP_REMOVED lines=13> */
.L_x_4008:
[----:B------:R-:W-:Y:S05]  /*4890*/  BSYNC.RECONVERGENT B2 ;  /* 0x0000000000027941 */ /* 0x000fea0003800200 */
.L_x_4007:
[----:B0-----:R-:W-:-:S04]  /*48a0*/  FMUL.FTZ R0, R11, 1.1920928955078125e-07 ;  /* 0x340000000b007820 */ /* 0x001fc80000410000 */
[----:B------:R-:W-:-:S07]  /*48b0*/  FMUL.FTZ R11, R15, R0 ;  /* 0x000000000f0b7220 */ /* 0x000fce0000410000 */
.L_x_4002:
[----:B------:R-:W-:Y:S05]  /*48c0*/  BSYNC.RECONVERGENT B0 ;  /* 0x0000000000007941 */ /* 0x000fea0003800200 */
.L_x_4001:
        /* <DEDUP_REMOVED lines=28> */
.L_x_4000:
[----:B------:R-:W0:Y:S02]  /*4a90*/  MUFU.RCP R9, R9 ;  /* 0x0000000900097308 */ /* 0x000e240000001000 */
[----:B0-----:R-:W-:-:S05]  /*4aa0*/  FMUL.FTZ R0, R4, R9 ;  /* 0x0000000904007220 */ /* 0x001fca0000410000 */
[----:B------:R-:W-:-:S07]  /*4ab0*/  F2FP.BF16.F32.PACK_AB R0, RZ, R0 ;  /* 0x00000000ff00723e */ /* 0x000fce00000010ff */
.L_x_4010:
[----:B------:R-:W-:Y:S05]  /*4ac0*/  BSYNC.RECONVERGENT B1 ;  /* 0x0000000000017941 */ /* 0x000fea0003800200 */
.L_x_3999:
[C---:B-----5:R-:W-:Y:S01]  /*4ad0*/  IMAD.U32 R9, R7.reuse, 0x10000, RZ ;  /* 0x0001000007097824 */ /* 0x060fe200078e00ff */
[----:B------:R-:W-:Y:S01]  /*4ae0*/  BSSY.RECONVERGENT B1, `(.L_x_4011) ;  /* 0x0000065000017945 */ /* 0x000fe20003800200 */
[----:B------:R-:W-:-:S03]  /*4af0*/  PRMT R7, R7, 0x7632, R7 ;  /* 0x0000763207077816 */ /* 0x000fc60000000007 */
        /* <DEDUP_REMOVED lines=29> */
.L_x_4018:
[----:B------:R-:W-:Y:S01]  /*4cd0*/  FSETP.GEU.FTZ.AND P0, PT, R13, -R8, PT ;  /* 0x800000080d00720b */ /* 0x000fe20003f1e000 */
[----:B------:R-:W-:-:S12]  /*4ce0*/  FADD.FTZ R10, R10, -1 ;  /* 0xbf8000000a0a7421 */ /* 0x000fd80000010000 */
[----:B------:R-:W-:-:S07]  /*4cf0*/  @!P0 FADD.FTZ R10, R10, -1 ;  /* 0xbf8000000a0a8421 */ /* 0x000fce0000010000 */
.L_x_4017:
[----:B------:R-:W-:Y:S05]  /*4d00*/  BSYNC.RECONVERGENT B2 ;  /* 0x0000000000027941 */ /* 0x000fea0003800200 */
.L_x_4016:
[----:B------:R-:W-:Y:S01]  /*4d10*/  FFMA.FTZ R11, -R8, R10, R11 ;  /* 0x0000000a080b7223 */ /* 0x000fe2000001010b */
[----:B------:R-:W-:Y:S06]  /*4d20*/  BRA `(.L_x_4014) ;  /* 0x0000000000807947 */ /* 0x000fec0003800000 */
.L_x_4015:
        /* <DEDUP_REMOVED lines=16> */
.L_x_4021:
        /* <DEDUP_REMOVED lines=13> */
.L_x_4020:
[----:B------:R-:W-:Y:S05]  /*4f00*/  BSYNC.RECONVERGENT B2 ;  /* 0x0000000000027941 */ /* 0x000fea0003800200 */
.L_x_4019:
[----:B0-----:R-:W-:-:S04]  /*4f10*/  FMUL.FTZ R8, R11, 1.1920928955078125e-07 ;  /* 0x340000000b087820 */ /* 0x001fc80000410000 */
[----:B------:R-:W-:-:S07]  /*4f20*/  FMUL.FTZ R11, R17, R8 ;  /* 0x00000008110b7220 */ /* 0x000fce0000410000 */
.L_x_4014:
[----:B------:R-:W-:Y:S05]  /*4f30*/  BSYNC.RECONVERGENT B0 ;  /* 0x0000000000007941 */ /* 0x000fea0003800200 */
.L_x_4013:
        /* <DEDUP_REMOVED lines=28> */
.L_x_4012:
[----:B------:R-:W0:Y:S02]  /*5100*/  MUFU.RCP R9, R9 ;  /* 0x0000000900097308 */ /* 0x000e240000001000 */
[----:B0-----:R-:W-:-:S05]  /*5110*/  FMUL.FTZ R8, R4, R9 ;  /* 0x0000000904087220 */ /* 0x001fca0000410000 */
[----:B------:R-:W-:-:S07]  /*5120*/  F2FP.BF16.F32.PACK_AB R8, RZ, R8 ;  /* 0x00000008ff08723e */ /* 0x000fce00000010ff */
.L_x_4022:
[----:B------:R-:W-:Y:S05]  /*5130*/  BSYNC.RECONVERGENT B1 ;  /* 0x0000000000017941 */ /* 0x000fea0003800200 */
.L_x_4011:
        /* <DEDUP_REMOVED lines=31> */
.L_x_4030:
[----:B------:R-:W-:Y:S01]  /*5330*/  FSETP.GEU.FTZ.AND P0, PT, R14, -R9, PT ;  /* 0x800000090e00720b */ /* 0x000fe20003f1e000 */
[----:B------:R-:W-:-:S12]  /*5340*/  FADD.FTZ R11, R11, -1 ;  /* 0xbf8000000b0b7421 */ /* 0x000fd80000010000 */
[----:B------:R-:W-:-:S07]  /*5350*/  @!P0 FADD.FTZ R11, R11, -1 ;  /* 0xbf8000000b0b8421 */ /* 0x000fce0000010000 */
.L_x_4029:
[----:B------:R-:W-:Y:S05]  /*5360*/  BSYNC.RECONVERGENT B2 ;  /* 0x0000000000027941 */ /* 0x000fea0003800200 */
.L_x_4028:
[----:B------:R-:W-:Y:S01]  /*5370*/  FFMA.FTZ R10, -R9, R11, R10 ;  /* 0x0000000b090a7223 */ /* 0x000fe2000001010a */
[----:B------:R-:W-:Y:S06]  /*5380*/  BRA `(.L_x_4026) ;  /* 0x0000000000807947 */ /* 0x000fec0003800000 */
.L_x_4027:
        /* <DEDUP_REMOVED lines=16> */
.L_x_4033:
        /* <DEDUP_REMOVED lines=13> */
.L_x_4032:
[----:B------:R-:W-:Y:S05]  /*5560*/  BSYNC.RECONVERGENT B2 ;  /* 0x0000000000027941 */ /* 0x000fea0003800200 */
.L_x_4031:
[----:B------:R-:W-:-:S04]  /*5570*/  FMUL.FTZ R10, R10, 1.1920928955078125e-07 ;  /* 0x340000000a0a7820 */ /* 0x000fc80000410000 */
[----:B------:R-:W-:-:S07]  /*5580*/  FMUL.FTZ R10, R17, R10 ;  /* 0x0000000a110a7220 */ /* 0x000fce0000410000 */
.L_x_4026:
[----:B------:R-:W-:Y:S05]  /*5590*/  BSYNC.RECONVERGENT B0 ;  /* 0x0000000000007941 */ /* 0x000fea0003800200 */
.L_x_4025:
        /* <DEDUP_REMOVED lines=28> */
.L_x_4024:
[----:B------:R-:W0:Y:S02]  /*5760*/  MUFU.RCP R7, R7 ;  /* 0x0000000700077308 */ /* 0x000e240000001000 */
[----:B0-----:R-:W-:-:S05]  /*5770*/  FMUL.FTZ R9, R4, R7 ;  /* 0x0000000704097220 */ /* 0x001fca0000410000 */
[----:B------:R-:W-:-:S07]  /*5780*/  F2FP.BF16.F32.PACK_AB R9, RZ, R9 ;  /* 0x00000009ff09723e */ /* 0x000fce00000010ff */
.L_x_4034:
[----:B------:R-:W-:Y:S05]  /*5790*/  BSYNC.RECONVERGENT B1 ;  /* 0x0000000000017941 */ /* 0x000fea0003800200 */
.L_x_4023:
[C---:B------:R-:W-:Y:S01]  /*57a0*/  IMAD.U32 R7, R6.reuse, 0x10000, RZ ;  /* 0x0001000006077824 */ /* 0x040fe200078e00ff */
        /* <DEDUP_REMOVED lines=31> */
.L_x_4042:
[----:B------:R-:W-:Y:S01]  /*59a0*/  FSETP.GEU.FTZ.AND P0, PT, R14, -R10, PT ;  /* 0x8000000a0e00720b */ /* 0x000fe20003f1e000 */
[----:B------:R-:W-:-:S12]  /*59b0*/  FADD.FTZ R12, R12, -1 ;  /* 0xbf8000000c0c7421 */ /* 0x000fd80000010000 */
[----:B------:R-:W-:-:S07]  /*59c0*/  @!P0 FADD.FTZ R12, R12, -1 ;  /* 0xbf8000000c0c8421 */ /* 0x000fce0000010000 */
.L_x_4041:
[----:B------:R-:W-:Y:S05]  /*59d0*/  BSYNC.RECONVERGENT B2 ;  /* 0x0000000000027941 */ /* 0x000fea0003800200 */
.L_x_4040:
[----:B------:R-:W-:Y:S01]  /*59e0*/  FFMA.FTZ R11, -R10, R12, R11 ;  /* 0x0000000c0a0b7223 */ /* 0x000fe2000001010b */
[----:B------:R-:W-:Y:S06]  /*59f0*/  BRA `(.L_x_4038) ;  /* 0x0000000000807947 */ /* 0x000fec0003800000 */
.L_x_4039:
        /* <DEDUP_REMOVED lines=16> */
.L_x_4045:
        /* <DEDUP_REMOVED lines=13> */
.L_x_4044:
[----:B------:R-:W-:Y:S05]  /*5bd0*/  BSYNC.RECONVERGENT B2 ;  /* 0x0000000000027941 */ /* 0x000fea0003800200 */
.L_x_4043:
[----:B0-----:R-:W-:-:S04]  /*5be0*/  FMUL.FTZ R10, R11, 1.1920928955078125e-07 ;  /* 0x340000000b0a7820 */ /* 0x001fc80000410000 */
[----:B------:R-:W-:-:S07]  /*5bf0*/  FMUL.FTZ R11, R19, R10 ;  /* 0x0000000a130b7220 */ /* 0x000fce0000410000 */
.L_x_4038:
[----:B------:R-:W-:Y:S05]  /*5c00*/  BSYNC.RECONVERGENT B0 ;  /* 0x0000000000007941 */ /* 0x000fea0003800200 */
.L_x_4037:
        /* <DEDUP_REMOVED lines=28> */
.L_x_4036:
[----:B------:R-:W0:Y:S02]  /*5dd0*/  MUFU.RCP R7, R7 ;  /* 0x0000000700077308 */ /* 0x000e240000001000 */
[----:B0-----:R-:W-:-:S05]  /*5de0*/  FMUL.FTZ R10, R4, R7 ;  /* 0x00000007040a7220 */ /* 0x001fca0000410000 */
[----:B------:R-:W-:-:S07]  /*5df0*/  F2FP.BF16.F32.PACK_AB R10, RZ, R10 ;  /* 0x0000000aff0a723e */ /* 0x000fce00000010ff */
.L_x_4046:
[----:B------:R-:W-:Y:S05]  /*5e00*/  BSYNC.RECONVERGENT B1 ;  /* 0x0000000000017941 */ /* 0x000fea0003800200 */
.L_x_4035:
[----:B------:R-:W-:Y:S01]  /*5e10*/  SHF.L.U32 R7, R6, 0x10, RZ ;  /* 0x0000001006077819 */ /* 0x000fe200000006ff */
[----:B------:R-:W-:Y:S03]  /*5e20*/  BSSY.RECONVERGENT B1, `(.L_x_4047) ;  /* 0x0000064000017945 */ /* 0x000fe60003800200 */
        /* <DEDUP_REMOVED lines=29> */
.L_x_4054:
[----:B------:R-:W-:Y:S01]  /*6000*/  FSETP.GEU.FTZ.AND P0, PT, R14, -R6, PT ;  /* 0x800000060e00720b */ /* 0x000fe20003f1e000 */
[----:B------:R-:W-:-:S12]  /*6010*/  FADD.FTZ R12, R12, -1 ;  /* 0xbf8000000c0c7421 */ /* 0x000fd80000010000 */
[----:B------:R-:W-:-:S07]  /*6020*/  @!P0 FADD.FTZ R12, R12, -1 ;  /* 0xbf8000000c0c8421 */ /* 0x000fce0000010000 */
.L_x_4053:
[----:B------:R-:W-:Y:S05]  /*6030*/  BSYNC.RECONVERGENT B2 ;  /* 0x0000000000027941 */ /* 0x000fea0003800200 */
.L_x_4052:
[----:B------:R-:W-:Y:S01]  /*6040*/  FFMA.FTZ R11, -R6, R12, R11 ;  /* 0x0000000c060b7223 */ /* 0x000fe2000001010b */
[----:B------:R-:W-:Y:S06]  /*6050*/  BRA `(.L_x_4050) ;  /* 0x0000000000807947 */ /* 0x000fec0003800000 */
.L_x_4051:
        /* <DEDUP_REMOVED lines=16> */
.L_x_4057:
        /* <DEDUP_REMOVED lines=13> */
.L_x_4056:
[----:B------:R-:W-:Y:S05]  /*6230*/  BSYNC.RECONVERGENT B2 ;  /* 0x0000000000027941 */ /* 0x000fea0003800200 */
.L_x_4055:
[----:B0-----:R-:W-:-:S04]  /*6240*/  FMUL.FTZ R6, R11, 1.1920928955078125e-07 ;  /* 0x340000000b067820 */ /* 0x001fc80000410000 */
[----:B------:R-:W-:-:S07]  /*6250*/  FMUL.FTZ R11, R19, R6 ;  /* 0x00000006130b7220 */ /* 0x000fce0000410000 */
.L_x_4050:
[----:B------:R-:W-:Y:S05]  /*6260*/  BSYNC.RECONVERGENT B0 ;  /* 0x0000000000007941 */ /* 0x000fea0003800200 */
.L_x_4049:
        /* <DEDUP_REMOVED lines=28> */
.L_x_4048:
[----:B------:R-:W0:Y:S02]  /*6430*/  MUFU.RCP R7, R7 ;  /* 0x0000000700077308 */ /* 0x000e240000001000 */
[----:B0-----:R-:W-:-:S05]  /*6440*/  FMUL.FTZ R6, R4, R7 ;  /* 0x0000000704067220 */ /* 0x001fca0000410000 */
[----:B------:R-:W-:-:S07]  /*6450*/  F2FP.BF16.F32.PACK_AB R6, RZ, R6 ;  /* 0x00000006ff06723e */ /* 0x000fce00000010ff */
.L_x_4058:
[----:B------:R-:W-:Y:S05]  /*6460*/  BSYNC.RECONVERGENT B1 ;  /* 0x0000000000017941 */ /* 0x000fea0003800200 */
.L_x_4047:
        /* <DEDUP_REMOVED lines=32> */
.L_x_4066:
[----:B------:R-:W-:Y:S01]  /*6670*/  FSETP.GEU.FTZ.AND P0, PT, R18, -R11, PT ;  /* 0x8000000b1200720b */ /* 0x000fe20003f1e000 */
[----:B------:R-:W-:-:S12]  /*6680*/  FADD.FTZ R13, R13, -1 ;  /* 0xbf8000000d0d7421 */ /* 0x000fd80000010000 */
[----:B------:R-:W-:-:S07]  /*6690*/  @!P0 FADD.FTZ R13, R13, -1 ;  /* 0xbf8000000d0d8421 */ /* 0x000fce0000010000 */
.L_x_4065:
[----:B------:R-:W-:Y:S05]  /*66a0*/  BSYNC.RECONVERGENT B2 ;  /* 0x0000000000027941 */ /* 0x000fea0003800200 */
.L_x_4064:
[----:B------:R-:W-:Y:S01]  /*66b0*/  FFMA.FTZ R12, -R11, R13, R12 ;  /* 0x0000000d0b0c7223 */ /* 0x000fe2000001010c */
[----:B------:R-:W-:Y:S06]  /*66c0*/  BRA `(.L_x_4062) ;  /* 0x0000000000807947 */ /* 0x000fec0003800000 */
.L_x_4063:
        /* <DEDUP_REMOVED lines=16> */
.L_x_4069:
        /* <DEDUP_REMOVED lines=13> */
.L_x_4068:
[----:B------:R-:W-:Y:S05]  /*68a0*/  BSYNC.RECONVERGENT B2 ;  /* 0x0000000000027941 */ /* 0x000fea0003800200 */
.L_x_4067:
[----:B------:R-:W-:-:S04]  /*68b0*/  FMUL.FTZ R12, R12, 1.1920928955078125e-07 ;  /* 0x340000000c0c7820 */ /* 0x000fc80000410000 */
[----:B------:R-:W-:-:S07]  /*68c0*/  FMUL.FTZ R12, R11, R12 ;  /* 0x0000000c0b0c7220 */ /* 0x000fce0000410000 */
.L_x_4062:
[----:B------:R-:W-:Y:S05]  /*68d0*/  BSYNC.RECONVERGENT B0 ;  /* 0x0000000000007941 */ /* 0x000fea0003800200 */
.L_x_4061:
        /* <DEDUP_REMOVED lines=28> */
.L_x_4060:
[----:B------:R-:W0:Y:S02]  /*6aa0*/  MUFU.RCP R7, R7 ;  /* 0x0000000700077308 */ /* 0x000e240000001000 */
[----:B0-----:R-:W-:-:S05]  /*6ab0*/  FMUL.FTZ R11, R4, R7 ;  /* 0x00000007040b7220 */ /* 0x001fca0000410000 */
[----:B------:R-:W-:-:S07]  /*6ac0*/  F2FP.BF16.F32.PACK_AB R11, RZ, R11 ;  /* 0x0000000bff0b723e */ /* 0x000fce00000010ff */
.L_x_4070:
[----:B------:R-:W-:Y:S05]  /*6ad0*/  BSYNC.RECONVERGENT B1 ;  /* 0x0000000000017941 */ /* 0x000fea0003800200 */
.L_x_4059:
        /* <DEDUP_REMOVED lines=31> */
.L_x_4078:
[----:B------:R-:W-:Y:S01]  /*6cd0*/  FSETP.GEU.FTZ.AND P0, PT, R18, -R7, PT ;  /* 0x800000071200720b */ /* 0x000fe20003f1e000 */
[----:B------:R-:W-:-:S12]  /*6ce0*/  FADD.FTZ R13, R13, -1 ;  /* 0xbf8000000d0d7421 */ /* 0x000fd80000010000 */
[----:B------:R-:W-:-:S07]  /*6cf0*/  @!P0 FADD.FTZ R13, R13, -1 ;  /* 0xbf8000000d0d8421 */ /* 0x000fce0000010000 */
.L_x_4077:
[----:B------:R-:W-:Y:S05]  /*6d00*/  BSYNC.RECONVERGENT B2 ;  /* 0x0000000000027941 */ /* 0x000fea0003800200 */
.L_x_4076:
[----:B------:R-:W-:Y:S01]  /*6d10*/  FFMA.FTZ R12, -R7, R13, R12 ;  /* 0x0000000d070c7223 */ /* 0x000fe2000001010c */
[----:B------:R-:W-:Y:S06]  /*6d20*/  BRA `(.L_x_4074) ;  /* 0x0000000000807947 */ /* 0x000fec0003800000 */
.L_x_4075:
        /* <DEDUP_REMOVED lines=16> */
.L_x_4081:
        /* <DEDUP_REMOVED lines=13> */
.L_x_4080:
[----:B------:R-:W-:Y:S05]  /*6f00*/  BSYNC.RECONVERGENT B2 ;  /* 0x0000000000027941 */ /* 0x000fea0003800200 */
.L_x_4079:
[----:B------:R-:W-:-:S04]  /*6f10*/  FMUL.FTZ R12, R12, 1.1920928955078125e-07 ;  /* 0x340000000c0c7820 */ /* 0x000fc80000410000 */
[----:B------:R-:W-:-:S07]  /*6f20*/  FMUL.FTZ R12, R7, R12 ;  /* 0x0000000c070c7220 */ /* 0x000fce0000410000 */
.L_x_4074:
[----:B------:R-:W-:Y:S05]  /*6f30*/  BSYNC.RECONVERGENT B0 ;  /* 0x0000000000007941 */ /* 0x000fea0003800200 */
.L_x_4073:
        /* <DEDUP_REMOVED lines=28> */
.L_x_4072:
[----:B------:R-:W0:Y:S02]  /*7100*/  MUFU.RCP R5, R5 ;  /* 0x0000000500057308 */ /* 0x000e240000001000 */
[----:B0-----:R-:W-:-:S05]  /*7110*/  FMUL.FTZ R12, R4, R5 ;  /* 0x00000005040c7220 */ /* 0x001fca0000410000 */
[----:B------:R-:W-:-:S07]  /*7120*/  F2FP.BF16.F32.PACK_AB R12, RZ, R12 ;  /* 0x0000000cff0c723e */ /* 0x000fce00000010ff */
.L_x_4082:
[----:B------:R-:W-:Y:S05]  /*7130*/  BSYNC.RECONVERGENT B1 ;  /* 0x0000000000017941 */ /* 0x000fea0003800200 */
.L_x_4071:
[----:B------:R-:W1:Y:S01]  /*7140*/  LDC.64 R4, c[0x0][0x388] ;  /* 0x0000e200ff047b82 */ /* 0x000e620000000a00 */
[----:B------:R-:W-:Y:S02]  /*7150*/  PRMT R3, R3, 0x5410, R0 ;  /* 0x0000541003037816 */ /* 0x000fe40000000000 */
[----:B------:R-:W-:Y:S02]  /*7160*/  PRMT R8, R8, 0x5410, R9 ;  /* 0x0000541008087816 */ /* 0x000fe40000000009 */
[----:B------:R-:W-:Y:S02]  /*7170*/  PRMT R10, R10, 0x5410, R6 ;  /* 0x000054100a0a7816 */ /* 0x000fe40000000006 */
[----:B------:R-:W-:Y:S01]  /*7180*/  PRMT R11, R11, 0x5410, R12 ;  /* 0x000054100b0b7816 */ /* 0x000fe2000000000c */
[----:B-1----:R-:W-:-:S04]  /*7190*/  IMAD.WIDE.U32 R16, R16, 0x2, R4 ;  /* 0x0000000210107825 */ /* 0x002fc800078e0004 */
[----:B------:R-:W-:-:S05]  /*71a0*/  IMAD.WIDE.U32 R16, R2, 0x4, R16 ;  /* 0x0000000402107825 */ /* 0x000fca00078e0010 */
[----:B------:R-:W-:Y:S04]  /*71b0*/  STG.E desc[UR4][R16.64], R3 ;  /* 0x0000000310007986 */ /* 0x000fe8000c101904 */
[----:B------:R-:W-:Y:S04]  /*71c0*/  STG.E desc[UR4][R16.64+0x200], R8 ;  /* 0x0002000810007986 */ /* 0x000fe8000c101904 */
[----:B------:R-:W-:Y:S04]  /*71d0*/  STG.E desc[UR4][R16.64+0x400], R10 ;  /* 0x0004000a10007986 */ /* 0x000fe8000c101904 */
[----:B------:R-:W-:Y:S01]  /*71e0*/  STG.E desc[UR4][R16.64+0x600], R11 ;  /* 0x0006000b10007986 */ /* 0x000fe2000c101904 */
[----:B------:R-:W-:Y:S05]  /*71f0*/  EXIT ;  /* 0x000000000000794d */ /* 0x000fea0003800000 */
.L_x_4083:
        /* <DEDUP_REMOVED lines=16> */
.L_x_37051:


//--------------------- .text._ZN2at6native29vectorized_elementwise_kernelILi4ENS0_13AUnaryFunctorIN3c108BFloat16ES4_S4_ZZZNS0_15binary_internal21div_floor_kernel_cudaERNS_18TensorIteratorBaseEENKUlvE1_clEvENKUlvE2_clEvEUlS4_S4_E_EESt5arrayIPcLm2EEEEviT0_T1_ --------------------------
	.section	.text._ZN2at6native29vectorized_elementwise_kernelILi4ENS0_13AUnaryFunctorIN3c108BFloat16ES4_S4_ZZZNS0_15binary_internal21div_floor_kernel_cudaERNS_18TensorIteratorBaseEENKUlvE1_clEvENKUlvE2_clEvEUlS4_S4_E_EESt5arrayIPcLm2EEEEviT0_T1_,"ax",@progbits
	.align	128
        .global         _ZN2at6native29vectorized_elementwise_kernelILi4ENS0_13AUnaryFunctorIN3c108BFloat16ES4_S4_ZZZNS0_15binary_internal21div_floor_kernel_cudaERNS_18TensorIteratorBaseEENKUlvE1_clEvENKUlvE2_clEvEUlS4_S4_E_EESt5arrayIPcLm2EEEEviT0_T1_
        .type           _ZN2at6native29vectorized_elementwise_kernelILi4ENS0_13AUnaryFunctorIN3c108BFloat16ES4_S4_ZZZNS0_15binary_internal21div_floor_kernel_cudaERNS_18TensorIteratorBaseEENKUlvE1_clEvENKUlvE2_clEvEUlS4_S4_E_EESt5arrayIPcLm2EEEEviT0_T1_,@function
        .size           _ZN2at6native29vectorized_elementwise_kernelILi4ENS0_13AUnaryFunctorIN3c108BFloat16ES4_S4_ZZZNS0_15binary_internal21div_floor_kernel_cudaERNS_18TensorIteratorBaseEENKUlvE1_clEvENKUlvE2_clEvEUlS4_S4_E_EESt5arrayIPcLm2EEEEviT0_T1_,(.L_x_37052 - _ZN2at6native29vectorized_elementwise_kernelILi4ENS0_13AUnaryFunctorIN3c108BFloat16ES4_S4_ZZZNS0_15binary_internal21div_floor_kernel_cudaERNS_18TensorIteratorBaseEENKUlvE1_clEvENKUlvE2_clEvEUlS4_S4_E_EESt5arrayIPcLm2EEEEviT0_T1_)
        .other          _ZN2at6native29vectorized_elementwise_kernelILi4ENS0_13AUnaryFunctorIN3c108BFloat16ES4_S4_ZZZNS0_15binary_internal21div_floor_kernel_cudaERNS_18TensorIteratorBaseEENKUlvE1_clEvENKUlvE2_clEvEUlS4_S4_E_EESt5arrayIPcLm2EEEEviT0_T1_,@"STO_CUDA_ENTRY STV_DEFAULT"
_ZN2at6native29vectorized_elementwise_kernelILi4ENS0_13AUnaryFunctorIN3c108BFloat16ES4_S4_ZZZNS0_15binary_internal21div_floor_kernel_cudaERNS_18TensorIteratorBaseEENKUlvE1_clEvENKUlvE2_clEvEUlS4_S4_E_EESt5arrayIPcLm2EEEEviT0_T1_:
.text._ZN2at6native29vectorized_elementwise_kernelILi4ENS0_13AUnaryFunctorIN3c108BFloat16ES4_S4_ZZZNS0_15binary_internal21div_floor_kernel_cudaERNS_18TensorIteratorBaseEENKUlvE1_clEvENKUlvE2_clEvEUlS4_S4_E_EESt5arrayIPcLm2EEEEviT0_T1_:
        /* <DEDUP_REMOVED lines=107> */
.L_x_4091:
[----:B------:R-:W-:Y:S05]  /*06b0*/  BSYNC.RECONVERGENT B2 ;  /* 0x0000000000027941 */ /* 0x000fea0003800200 */
.L_x_4090:
[----:B------:R-:W-:Y:S01]  /*06c0*/  FFMA.FTZ R3, -R8, R4, R3 ;  /* 0x0000000408037223 */ /* 0x000fe20000010103 */
[----:B------:R-:W-:Y:S06]  /*06d0*/  BRA `(.L_x_4088) ;  /* 0x0000000000807947 */ /* 0x000fec0003800000 */
.L_x_4089:
        /* <DEDUP_REMOVED lines=16> */
.L_x_4094:
        /* <DEDUP_REMOVED lines=13> */
.L_x_4093:
[----:B------:R-:W-:Y:S05]  /*08b0*/  BSYNC.RECONVERGENT B2 ;  /* 0x0000000000027941 */ /* 0x000fea0003800200 */
.L_x_4092:
[----:B------:R-:W-:-:S04]  /*08c0*/  FMUL.FTZ R4, R4, 1.1920928955078125e-07 ;  /* 0x3400000004047820 */ /* 0x000fc80000410000 */
[----:B------:R-:W-:-:S07]  /*08d0*/  FMUL.FTZ R3, R3, R4 ;  /* 0x0000000403037220 */ /* 0x000fce0000410000 */
.L_x_4088:
[----:B------:R-:W-:Y:S05]  /*08e0*/  BSYNC.RECONVERGENT B0 ;  /* 0x0000000000007941 */ /* 0x000fea0003800200 */
.L_x_4087:
        /* <DEDUP_REMOVED lines=23> */
.L_x_4095:
[----:B------:R-:W-:-:S04]  /*0a60*/  FMUL.FTZ R4, R2, R4 ;  /* 0x0000000402047220 */ /* 0x000fc80000410000 */
[----:B------:R-:W1:Y:S02]  /*0a70*/  F2F.BF16.F32 R2, R4 ;  /* 0x0000000400027304 */ /* 0x000e640000202000 */
[----:B-1----:R-:W-:-:S05]  /*0a80*/  IMAD.U32 R2, R2, 0x10000, RZ ;  /* 0x0001000002027824 */ /* 0x002fca00078e00ff */
[----:B------:R-:W-:-:S04]  /*0a90*/  LOP3.LUT R2, RZ, 0x80000000, R2, 0xb8, !PT ;  /* 0x80000000ff027812 */ /* 0x000fc800078eb802 */
[----:B------:R-:W-:-:S07]  /*0aa0*/  F2FP.BF16.F32.PACK_AB R2, RZ, R2 ;  /* 0x00000002ff02723e */ /* 0x000fce00000010ff */
.L_x_4086:
[----:B------:R-:W-:Y:S05]  /*0ab0*/  BSYNC.RECONVERGENT B1 ;  /* 0x0000000000017941 */ /* 0x000fea0003800200 */
.L_x_4085:
        /* <DEDUP_REMOVED lines=35> */
.L_x_4104:
[----:B------:R-:W-:Y:S01]  /*0cf0*/  FSETP.GEU.FTZ.AND P0, PT, R8, -R9, PT ;  /* 0x800000090800720b */ /* 0x000fe20003f1e000 */
[----:B------:R-:W-:-:S12]  /*0d00*/  FADD.FTZ R5, R5, -1 ;  /* 0xbf80000005057421 */ /* 0x000fd80000010000 */
[----:B------:R-:W-:-:S07]  /*0d10*/  @!P0 FADD.FTZ R5, R5, -1 ;  /* 0xbf80000005058421 */ /* 0x000fce0000010000 */
.L_x_4103:
[----:B------:R-:W-:Y:S05]  /*0d20*/  BSYNC.RECONVERGENT B2 ;  /* 0x0000000000027941 */ /* 0x000fea0003800200 */
.L_x_4102:
[----:B------:R-:W-:Y:S01]  /*0d30*/  FFMA.FTZ R6, -R9, R5, R6 ;  /* 0x0000000509067223 */ /* 0x000fe20000010106 */
[----:B------:R-:W-:Y:S06]  /*0d40*/  BRA `(.L_x_4100) ;  /* 0x0000000000807947 */ /* 0x000fec0003800000 */
.L_x_4101:
        /* <DEDUP_REMOVED lines=16> */
.L_x_4107:
        /* <DEDUP_REMOVED lines=13> */
.L_x_4106:
[----:B------:R-:W-:Y:S05]  /*0f20*/  BSYNC.RECONVERGENT B2 ;  /* 0x0000000000027941 */ /* 0x000fea0003800200 */
.L_x_4105:
[----:B------:R-:W-:-:S04]  /*0f30*/  FMUL.FTZ R8, R8, 1.1920928955078125e-07 ;  /* 0x3400000008087820 */ /* 0x000fc80000410000 */
[----:B0-----:R-:W-:-:S07]  /*0f40*/  FMUL.FTZ R6, R5, R8 ;  /* 0x0000000805067220 */ /* 0x001fce0000410000 */
.L_x_4100:
[----:B------:R-:W-:Y:S05]  /*0f50*/  BSYNC.RECONVERGENT B0 ;  /* 0x0000000000007941 */ /* 0x000fea0003800200 */
.L_x_4099:
        /* <DEDUP_REMOVED lines=28> */
.L_x_4098:
[----:B------:R-:W1:Y:S01]  /*1120*/  MUFU.RCP R22, R22 ;  /* 0x0000001600167308 */ /* 0x000e620000001000 */
[----:B------:R-:W-:-:S04]  /*1130*/  IMAD.U32 R3, R0, 0x10000, RZ ;  /* 0x0001000000037824 */ /* 0x000fc800078e00ff */
[----:B-1----:R-:W-:-:S05]  /*1140*/  FMUL.FTZ R3, R3, R22 ;  /* 0x0000001603037220 */ /* 0x002fca0000410000 */
[----:B------:R-:W-:-:S07]  /*1150*/  F2FP.BF16.F32.PACK_AB R3, RZ, R3 ;  /* 0x00000003ff03723e */ /* 0x000fce00000010ff */
.L_x_4097:
[----:B------:R-:W-:Y:S05]  /*1160*/  BSYNC.RECONVERGENT B1 ;  /* 0x0000000000017941 */ /* 0x000fea0003800200 */
.L_x_4096:
        /* <DEDUP_REMOVED lines=35> */
.L_x_4116:
[----:B------:R-:W-:Y:S01]  /*13a0*/  FSETP.GEU.FTZ.AND P0, PT, R9, -R11, PT ;  /* 0x8000000b0900720b */ /* 0x000fe20003f1e000 */
[----:B------:R-:W-:-:S12]  /*13b0*/  FADD.FTZ R7, R7, -1 ;  /* 0xbf80000007077421 */ /* 0x000fd80000010000 */
[----:B------:R-:W-:-:S07]  /*13c0*/  @!P0 FADD.FTZ R7, R7, -1 ;  /* 0xbf80000007078421 */ /* 0x000fce0000010000 */
.L_x_4115:
[----:B------:R-:W-:Y:S05]  /*13d0*/  BSYNC.RECONVERGENT B2 ;  /* 0x0000000000027941 */ /* 0x000fea0003800200 */
.L_x_4114:
[----:B------:R-:W-:Y:S01]  /*13e0*/  FFMA.FTZ R6, -R11, R7, R6 ;  /* 0x000000070b067223 */ /* 0x000fe20000010106 */
[----:B------:R-:W-:Y:S06]  /*13f0*/  BRA `(.L_x_4112) ;  /* 0x0000000000807947 */ /* 0x000fec0003800000 */
.L_x_4113:
        /* <DEDUP_REMOVED lines=16> */
.L_x_4119:
        /* <DEDUP_REMOVED lines=13> */
.L_x_4118:
[----:B------:R-:W-:Y:S05]  /*15d0*/  BSYNC.RECONVERGENT B2 ;  /* 0x0000000000027941 */ /* 0x000fea0003800200 */
.L_x_4117:
[----:B------:R-:W-:-:S04]  /*15e0*/  FMUL.FTZ R9, R9, 1.1920928955078125e-07 ;  /* 0x3400000009097820 */ /* 0x000fc80000410000 */
[----:B------:R-:W-:-:S07]  /*15f0*/  FMUL.FTZ R6, R6, R9 ;  /* 0x0000000906067220 */ /* 0x000fce0000410000 */
.L_x_4112:
[----:B------:R-:W-:Y:S05]  /*1600*/  BSYNC.RECONVERGENT B0 ;  /* 0x0000000000007941 */ /* 0x000fea0003800200 */
.L_x_4111:
        /* <DEDUP_REMOVED lines=28> */
.L_x_4110:
[----:B------:R-:W1:Y:S01]  /*17d0*/  MUFU.RCP R24, R24 ;  /* 0x0000001800187308 */ /* 0x000e620000001000 */
[----:B------:R-:W-:-:S04]  /*17e0*/  IMAD.U32 R5, R0, 0x10000, RZ ;  /* 0x0001000000057824 */ /* 0x000fc800078e00ff */
[----:B-1----:R-:W-:-:S05]  /*17f0*/  FMUL.FTZ R5, R5, R24 ;  /* 0x0000001805057220 */ /* 0x002fca0000410000 */
[----:B------:R-:W-:-:S07]  /*1800*/  F2FP.BF16.F32.PACK_AB R5, RZ, R5 ;  /* 0x00000005ff05723e */ /* 0x000fce00000010ff */
.L_x_4109:
[----:B------:R-:W-:Y:S05]  /*1810*/  BSYNC.RECONVERGENT B1 ;  /* 0x0000000000017941 */ /* 0x000fea0003800200 */
.L_x_4108:
        /* <DEDUP_REMOVED lines=35> */
.L_x_4128:
[----:B------:R-:W-:Y:S01]  /*1a50*/  FSETP.GEU.FTZ.AND P0, PT, R10, -R22, PT ;  /* 0x800000160a00720b */ /* 0x000fe20003f1e000 */
[----:B------:R-:W-:-:S12]  /*1a60*/  FADD.FTZ R8, R8, -1 ;  /* 0xbf80000008087421 */ /* 0x000fd80000010000 */
[----:B------:R-:W-:-:S07]  /*1a70*/  @!P0 FADD.FTZ R8, R8, -1 ;  /* 0xbf80000008088421 */ /* 0x000fce0000010000 */
.L_x_4127:
[----:B------:R-:W-:Y:S05]  /*1a80*/  BSYNC.RECONVERGENT B2 ;  /* 0x0000000000027941 */ /* 0x000fea0003800200 */
.L_x_4126:
[----:B------:R-:W-:Y:S01]  /*1a90*/  FFMA.FTZ R7, -R22, R8, R7 ;  /* 0x0000000816077223 */ /* 0x000fe20000010107 */
[----:B------:R-:W-:Y:S06]  /*1aa0*/  BRA `(.L_x_4124) ;  /* 0x0000000000807947 */ /* 0x000fec0003800000 */
.L_x_4125:
        /* <DEDUP_REMOVED lines=16> */
.L_x_4131:
        /* <DEDUP_REMOVED lines=13> */
.L_x_4130:
[----:B------:R-:W-:Y:S05]  /*1c80*/  BSYNC.RECONVERGENT B2 ;  /* 0x0000000000027941 */ /* 0x000fea0003800200 */
.L_x_4129:
[----:B------:R-:W-:-:S04]  /*1c90*/  FMUL.FTZ R10, R10, 1.1920928955078125e-07 ;  /* 0x340000000a0a7820 */ /* 0x000fc80000410000 */
[----:B------:R-:W-:-:S07]  /*1ca0*/  FMUL.FTZ R7, R7, R10 ;  /* 0x0000000a07077220 */ /* 0x000fce0000410000 */
.L_x_4124:
[----:B------:R-:W-:Y:S05]  /*1cb0*/  BSYNC.RECONVERGENT B0 ;  /* 0x0000000000007941 */ /* 0x000fea0003800200 */
.L_x_4123:
        /* <DEDUP_REMOVED lines=28> */
.L_x_4122:
[----:B------:R-:W1:Y:S01]  /*1e80*/  MUFU.RCP R23, R23 ;  /* 0x0000001700177308 */ /* 0x000e620000001000 */
[----:B------:R-:W-:-:S04]  /*1e90*/  IMAD.U32 R6, R0, 0x10000, RZ ;  /* 0x0001000000067824 */ /* 0x000fc800078e00ff */
[----:B-1----:R-:W-:-:S05]  /*1ea0*/  FMUL.FTZ R6, R6, R23 ;  /* 0x0000001706067220 */ /* 0x002fca0000410000 */
[----:B------:R-:W-:-:S07]  /*1eb0*/  F2FP.BF16.F32.PACK_AB R6, RZ, R6 ;  /* 0x00000006ff06723e */ /* 0x000fce00000010ff */
.L_x_4121:
[----:B------:R-:W-:Y:S05]  /*1ec0*/  BSYNC.RECONVERGENT B1 ;  /* 0x0000000000017941 */ /* 0x000fea0003800200 */
.L_x_4120:
        /* <DEDUP_REMOVED lines=35> */
.L_x_4140:
[----:B------:R-:W-:Y:S01]  /*2100*/  FSETP.GEU.FTZ.AND P0, PT, R15, -R13, PT ;  /* 0x8000000d0f00720b */ /* 0x000fe20003f1e000 */
[----:B------:R-:W-:-:S12]  /*2110*/  FADD.FTZ R9, R9, -1 ;  /* 0xbf80000009097421 */ /* 0x000fd80000010000 */
[----:B------:R-:W-:-:S07]  /*2120*/  @!P0 FADD.FTZ R9, R9, -1 ;  /* 0xbf80000009098421 */ /* 0x000fce0000010000 */
.L_x_4139:
[----:B------:R-:W-:Y:S05]  /*2130*/  BSYNC.RECONVERGENT B2 ;  /* 0x0000000000027941 */ /* 0x000fea0003800200 */
.L_x_4138:
[----:B------:R-:W-:Y:S01]  /*2140*/  FFMA.FTZ R10, -R13, R9, R10 ;  /* 0x000000090d0a7223 */ /* 0x000fe2000001010a */
[----:B------:R-:W-:Y:S06]  /*2150*/  BRA `(.L_x_4136) ;  /* 0x0000000000807947 */ /* 0x000fec0003800000 */
.L_x_4137:
        /* <DEDUP_REMOVED lines=16> */
.L_x_4143:
        /* <DEDUP_REMOVED lines=13> */
.L_x_4142:
[----:B------:R-:W-:Y:S05]  /*2330*/  BSYNC.RECONVERGENT B2 ;  /* 0x0000000000027941 */ /* 0x000fea0003800200 */
.L_x_4141:
[----:B0-----:R-:W-:-:S04]  /*2340*/  FMUL.FTZ R10, R13, 1.1920928955078125e-07 ;  /* 0x340000000d0a7820 */ /* 0x001fc80000410000 */
[----:B------:R-:W-:-:S07]  /*2350*/  FMUL.FTZ R10, R9, R10 ;  /* 0x0000000a090a7220 */ /* 0x000fce0000410000 */
.L_x_4136:
[----:B------:R-:W-:Y:S05]  /*2360*/  BSYNC.RECONVERGENT B0 ;  /* 0x0000000000007941 */ /* 0x000fea0003800200 */
.L_x_4135:
        /* <DEDUP_REMOVED lines=28> */
.L_x_4134:
[----:B------:R-:W1:Y:S01]  /*2530*/  MUFU.RCP R8, R8 ;  /* 0x0000000800087308 */ /* 0x000e620000001000 */
[----:B------:R-:W-:-:S04]  /*2540*/  IMAD.U32 R7, R0, 0x10000, RZ ;  /* 0x0001000000077824 */ /* 0x000fc800078e00ff */
[----:B-1----:R-:W-:-:S05]  /*2550*/  FMUL.FTZ R7, R7, R8 ;  /* 0x0000000807077220 */ /* 0x002fca0000410000 */
[----:B------:R-:W-:-:S07]  /*2560*/  F2FP.BF16.F32.PACK_AB R7, RZ, R7 ;  /* 0x00000007ff07723e */ /* 0x000fce00000010ff */
.L_x_4133:
[----:B------:R-:W-:Y:S05]  /*2570*/  BSYNC.RECONVERGENT B1 ;  /* 0x0000000000017941 */ /* 0x000fea0003800200 */
.L_x_4132:
        /* <DEDUP_REMOVED lines=35> */
.L_x_4152:
[----:B------:R-:W-:Y:S01]  /*27b0*/  FSETP.GEU.FTZ.AND P0, PT, R20, -R22, PT ;  /* 0x800000161400720b */ /* 0x000fe20003f1e000 */
[----:B------:R-:W-:-:S12]  /*27c0*/  FADD.FTZ R10, R10, -1 ;  /* 0xbf8000000a0a7421 */ /* 0x000fd80000010000 */
[----:B------:R-:W-:-:S07]  /*27d0*/  @!P0 FADD.FTZ R10, R10, -1 ;  /* 0xbf8000000a0a8421 */ /* 0x000fce0000010000 */
.L_x_4151:
[----:B------:R-:W-:Y:S05]  /*27e0*/  BSYNC.RECONVERGENT B2 ;  /* 0x0000000000027941 */ /* 0x000fea0003800200 */
.L_x_4150:
[----:B------:R-:W-:Y:S01]  /*27f0*/  FFMA.FTZ R11, -R22, R10, R11 ;  /* 0x0000000a160b7223 */ /* 0x000fe2000001010b */
[----:B------:R-:W-:Y:S06]  /*2800*/  BRA `(.L_x_4148) ;  /* 0x0000000000807947 */ /* 0x000fec0003800000 */
.L_x_4149:
        /* <DEDUP_REMOVED lines=16> */
.L_x_4155:
        /* <DEDUP_REMOVED lines=13> */
.L_x_4154:
[----:B------:R-:W-:Y:S05]  /*29e0*/  BSYNC.RECONVERGENT B2 ;  /* 0x0000000000027941 */ /* 0x000fea0003800200 */
.L_x_4153:
[----:B------:R-:W-:-:S04]  /*29f0*/  FMUL.FTZ R15, R15, 1.1920928955078125e-07 ;  /* 0x340000000f0f7820 */ /* 0x000fc80000410000 */
[----:B0-----:R-:W-:-:S07]  /*2a00*/  FMUL.FTZ R11, R10, R15 ;  /* 0x0000000f0a0b7220 */ /* 0x001fce0000410000 */
.L_x_4148:
[----:B------:R-:W-:Y:S05]  /*2a10*/  BSYNC.RECONVERGENT B0 ;  /* 0x0000000000007941 */ /* 0x000fea0003800200 */
.L_x_4147:
        /* <DEDUP_REMOVED lines=28> */
.L_x_4146:
[----:B------:R-:W0:Y:S01]  /*2be0*/  MUFU.RCP R9, R9 ;  /* 0x0000000900097308 */ /* 0x000e220000001000 */
[----:B------:R-:W-:-:S04]  /*2bf0*/  IMAD.U32 R8, R0, 0x10000, RZ ;  /* 0x0001000000087824 */ /* 0x000fc800078e00ff */
[----:B0-----:R-:W-:-:S05]  /*2c00*/  FMUL.FTZ R8, R8, R9 ;  /* 0x0000000908087220 */ /* 0x001fca0000410000 */
[----:B------:R-:W-:-:S07]  /*2c10*/  F2FP.BF16.F32.PACK_AB R8, RZ, R8 ;  /* 0x00000008ff08723e */ /* 0x000fce00000010ff */
.L_x_4145:
[----:B------:R-:W-:Y:S05]  /*2c20*/  BSYNC.RECONVERGENT B1 ;  /* 0x0000000000017941 */ /* 0x000fea0003800200 */
.L_x_4144:
        /* <DEDUP_REMOVED lines=35> */
.L_x_4164:
[----:B------:R-:W-:Y:S01]  /*2e60*/  FSETP.GEU.FTZ.AND P0, PT, R19, -R15, PT ;  /* 0x8000000f1300720b */ /* 0x000fe20003f1e000 */
[----:B------:R-:W-:-:S12]  /*2e70*/  FADD.FTZ R11, R11, -1 ;  /* 0xbf8000000b0b7421 */ /* 0x000fd80000010000 */
[----:B------:R-:W-:-:S07]  /*2e80*/  @!P0 FADD.FTZ R11, R11, -1 ;  /* 0xbf8000000b0b8421 */ /* 0x000fce0000010000 */
.L_x_4163:
[----:B------:R-:W-:Y:S05]  /*2e90*/  BSYNC.RECONVERGENT B2 ;  /* 0x0000000000027941 */ /* 0x000fea0003800200 */
.L_x_4162:
[----:B------:R-:W-:Y:S01]  /*2ea0*/  FFMA.FTZ R10, -R15, R11, R10 ;  /* 0x0000000b0f0a7223 */ /* 0x000fe2000001010a */
[----:B------:R-:W-:Y:S06]  /*2eb0*/  BRA `(.L_x_4160) ;  /* 0x0000000000807947 */ /* 0x000fec0003800000 */
.L_x_4161:
        /* <DEDUP_REMOVED lines=16> */
.L_x_4167:
        /* <DEDUP_REMOVED lines=13> */
.L_x_4166:
[----:B------:R-:W-:Y:S05]  /*3090*/  BSYNC.RECONVERGENT B2 ;  /* 0x0000000000027941 */ /* 0x000fea0003800200 */
.L_x_4165:
[----:B------:R-:W-:-:S04]  /*30a0*/  FMUL.FTZ R15, R15, 1.1920928955078125e-07 ;  /* 0x340000000f0f7820 */ /* 0x000fc80000410000 */
[----:B------:R-:W-:-:S07]  /*30b0*/  FMUL.FTZ R10, R10, R15 ;  /* 0x0000000f0a0a7220 */ /* 0x000fce0000410000 */
.L_x_4160:
[----:B------:R-:W-:Y:S05]  /*30c0*/  BSYNC.RECONVERGENT B0 ;  /* 0x0000000000007941 */ /* 0x000fea0003800200 */
.L_x_4159:
        /* <DEDUP_REMOVED lines=28> */
.L_x_4158:
[----:B------:R-:W1:Y:S01]  /*3290*/  MUFU.RCP R14, R14 ;  /* 0x0000000e000e7308 */ /* 0x000e620000001000 */
[----:B0-----:R-:W-:-:S04]  /*32a0*/  IMAD.U32 R9, R0, 0x10000, RZ ;  /* 0x0001000000097824 */ /* 0x001fc800078e00ff */
[----:B-1----:R-:W-:-:S05]  /*32b0*/  FMUL.FTZ R9, R9, R14 ;  /* 0x0000000e09097220 */ /* 0x002fca0000410000 */
[----:B------:R-:W-:-:S07]  /*32c0*/  F2FP.BF16.F32.PACK_AB R9, RZ, R9 ;  /* 0x00000009ff09723e */ /* 0x000fce00000010ff */
.L_x_4157:
[----:B------:R-:W-:Y:S05]  /*32d0*/  BSYNC.RECONVERGENT B1 ;  /* 0x0000000000017941 */ /* 0x000fea0003800200 */
.L_x_4156:
        /* <DEDUP_REMOVED lines=35> */
.L_x_4176:
[----:B------:R-:W-:Y:S01]  /*3510*/  FSETP.GEU.FTZ.AND P0, PT, R13, -R19, PT ;  /* 0x800000130d00720b */ /* 0x000fe20003f1e000 */
[----:B------:R-:W-:-:S12]  /*3520*/  FADD.FTZ R15, R15, -1 ;  /* 0xbf8000000f0f7421 */ /* 0x000fd80000010000 */
[----:B------:R-:W-:-:S07]  /*3530*/  @!P0 FADD.FTZ R15, R15, -1 ;  /* 0xbf8000000f0f8421 */ /* 0x000fce0000010000 */
.L_x_4175:
[----:B------:R-:W-:Y:S05]  /*3540*/  BSYNC.RECONVERGENT B2 ;  /* 0x0000000000027941 */ /* 0x000fea0003800200 */
.L_x_4174:
[----:B------:R-:W-:Y:S01]  /*3550*/  FFMA.FTZ R0, -R19, R15, R0 ;  /* 0x0000000f13007223 */ /* 0x000fe20000010100 */
[----:B------:R-:W-:Y:S06]  /*3560*/  BRA `(.L_x_4172) ;  /* 0x0000000000807947 */ /* 0x000fec0003800000 */
.L_x_4173:
        /* <DEDUP_REMOVED lines=16> */
.L_x_4179:
        /* <DEDUP_REMOVED lines=13> */
.L_x_4178:
[----:B------:R-:W-:Y:S05]  /*3740*/  BSYNC.RECONVERGENT B2 ;  /* 0x0000000000027941 */ /* 0x000fea0003800200 */
.L_x_4177:
[----:B------:R-:W-:-:S04]  /*3750*/  FMUL.FTZ R13, R10, 1.1920928955078125e-07 ;  /* 0x340000000a0d7820 */ /* 0x000fc80000410000 */
[----:B------:R-:W-:-:S07]  /*3760*/  FMUL.FTZ R0, R0, R13 ;  /* 0x0000000d00007220 */ /* 0x000fce0000410000 */
.L_x_4172:
[----:B------:R-:W-:Y:S05]  /*3770*/  BSYNC.RECONVERGENT B0 ;  /* 0x0000000000007941 */ /* 0x000fea0003800200 */
.L_x_4171:
        /* <DEDUP_REMOVED lines=28> */
.L_x_4170:
[----:B------:R-:W1:Y:S01]  /*3940*/  MUFU.RCP R11, R12 ;  /* 0x0000000c000b7308 */ /* 0x000e620000001000 */
[----:B------:R-:W-:-:S04]  /*3950*/  IMAD.U32 R0, R0, 0x10000, RZ ;  /* 0x0001000000007824 */ /* 0x000fc800078e00ff */
[----:B-1----:R-:W-:-:S05]  /*3960*/  FMUL.FTZ R0, R0, R11 ;  /* 0x0000000b00007220 */ /* 0x002fca0000410000 */
[----:B------:R-:W-:-:S07]  /*3970*/  F2FP.BF16.F32.PACK_AB R0, RZ, R0 ;  /* 0x00000000ff00723e */ /* 0x000fce00000010ff */
.L_x_4169:
[----:B------:R-:W-:Y:S05]  /*3980*/  BSYNC.RECONVERGENT B1 ;  /* 0x0000000000017941 */ /* 0x000fea0003800200 */
.L_x_4168:
        /* <DEDUP_REMOVED lines=16> */
.L_x_4182:
[----:B------:R-:W-:-:S13]  /*3a90*/  ISETP.GE.U32.AND P0, PT, R18, R17, PT ;  /* 0x000000111200720c */ /* 0x000fda0003f06070 */
[----:B------:R-:W-:Y:S05]  /*3aa0*/  @P0 BRA `(.L_x_4184) ;  /* 0x0000000000300947 */ /* 0x000fea0003800000 */
[----:B--2---:R-:W2:Y:S01]  /*3ab0*/  LDC.64 R2, c[0x0][0x388] ;  /* 0x0000e200ff027b82 */ /* 0x004ea20000000a00 */
[----:B------:R-:W-:Y:S02]  /*3ac0*/  IMAD.IADD R11, R16, 0x1, R18 ;  /* 0x00000001100b7824 */ /* 0x000fe400078e0212 */
[----:B------:R-:W-:Y:S02]  /*3ad0*/  VIADD R18, R18, 0x80 ;  /* 0x0000008012127836 */ /* 0x000fe40000000000 */
[----:B--2---:R-:W-:-:S05]  /*3ae0*/  IMAD.WIDE.U32 R2, R11, 0x2, R2 ;  /* 0x000000020b027825 */ /* 0x004fca00078e0002 */
[----:B------:R3:W-:Y:S02]  /*3af0*/  STG.E.U16 desc[UR4][R2.64], R5 ;  /* 0x0000000502007986 */ /* 0x0007e4000c101504 */
.L_x_4183:
[----:B------:R-:W-:-:S13]  /*3b00*/  ISETP.GE.U32.AND P0, PT, R18, R17, PT ;  /* 0x000000111200720c */ /* 0x000fda0003f06070 */
[----:B------:R-:W-:Y:S05]  /*3b10*/  @P0 BRA `(.L_x_4185) ;  /* 0x0000000000300947 */ /* 0x000fea0003800000 */
[----:B--23--:R-:W2:Y:S01]  /*3b20*/  LDC.64 R2, c[0x0][0x388] ;  /* 0x0000e200ff027b82 */ /* 0x00cea20000000a00 */
[----:B------:R-:W-:Y:S01]  /*3b30*/  IADD3 R5, PT, PT, R16, R18, RZ ;  /* 0x0000001210057210 */ /* 0x000fe20007ffe0ff */
[----:B------:R-:W-:-:S04]  /*3b40*/  VIADD R18, R18, 0x80 ;  /* 0x0000008012127836 */ /* 0x000fc80000000000 */
[----:B--2---:R-:W-:-:S05]  /*3b50*/  IMAD.WIDE.U32 R2, R5, 0x2, R2 ;  /* 0x0000000205027825 */ /* 0x004fca00078e0002 */
[----:B------:R3:W-:Y:S02]  /*3b60*/  STG.E.U16 desc[UR4][R2.64], R6 ;  /* 0x0000000602007986 */ /* 0x0007e4000c101504 */
.L_x_4184:
[----:B------:R-:W-:-:S13]  /*3b70*/  ISETP.GE.U32.AND P0, PT, R18, R17, PT ;  /* 0x000000111200720c */ /* 0x000fda0003f06070 */
[----:B------:R-:W-:Y:S05]  /*3b80*/  @P0 BRA `(.L_x_4186) ;  /* 0x0000000000340947 */ /* 0x000fea0003800000 */
[----:B--23--:R-:W2:Y:S01]  /*3b90*/  LDC.64 R2, c[0x0][0x388] ;  /* 0x0000e200ff027b82 */ /* 0x00cea20000000a00 */
[----:B------:R-:W-:Y:S02]  /*3ba0*/  IMAD.IADD R5, R16, 0x1, R18 ;  /* 0x0000000110057824 */ /* 0x000fe400078e0212 */
[----:B------:R-:W-:Y:S02]  /*3bb0*/  VIADD R18, R18, 0x80 ;  /* 0x0000008012127836 */ /* 0x000fe40000000000 */
[----:B--2---:R-:W-:-:S05]  /*3bc0*/  IMAD.WIDE.U32 R2, R5, 0x2, R2 ;  /* 0x0000000205027825 */ /* 0x004fca00078e0002 */
[----:B------:R4:W-:Y:S02]  /*3bd0*/  STG.E.U16 desc[UR4][R2.64], R7 ;  /* 0x0000000702007986 */ /* 0x0009e4000c101504 */
.L_x_4185:
        /* <DEDUP_REMOVED lines=8> */
.L_x_4186:
[----:B------:R-:W-:Y:S05]  /*3c60*/  BSYNC.RELIABLE B1 ;  /* 0x0000000000017941 */ /* 0x000fea0003800100 */
.L_x_4181:
[----:B------:R-:W-:-:S13]  /*3c70*/  ISETP.GE.U32.AND P0, PT, R18, R17, PT ;  /* 0x000000111200720c */ /* 0x000fda0003f06070 */
[----:B--234-:R-:W2:Y:S01]  /*3c80*/  @!P0 LDC.64 R2, c[0x0][0x388] ;  /* 0x0000e200ff028b82 */ /* 0x01cea20000000a00 */
[----:B------:R-:W-:Y:S02]  /*3c90*/  @!P0 IMAD.IADD R5, R16, 0x1, R18 ;  /* 0x0000000110058824 */ /* 0x000fe400078e0212 */
[----:B------:R-:W-:Y:S02]  /*3ca0*/  @!P0 VIADD R18, R18, 0x80 ;  /* 0x0000008012128836 */ /* 0x000fe40000000000 */
[----:B--2---:R-:W-:-:S05]  /*3cb0*/  @!P0 IMAD.WIDE.U32 R2, R5, 0x2, R2 ;  /* 0x0000000205028825 */ /* 0x004fca00078e0002 */
[----:B------:R2:W-:Y:S02]  /*3cc0*/  @!P0 STG.E.U16 desc[UR4][R2.64], R9 ;  /* 0x0000000902008986 */ /* 0x0005e4000c101504 */
.L_x_4187:
[----:B------:R-:W-:Y:S05]  /*3cd0*/  BSYNC.RECONVERGENT B0 ;  /* 0x0000000000007941 */ /* 0x000fea0003800200 */
.L_x_4180:
        /* <DEDUP_REMOVED lines=8> */
.L_x_4084:
[----:B------:R-:W0:Y:S01]  /*3d60*/  S2R R4, SR_TID.X ;  /* 0x0000000000047919 */ /* 0x000e220000002100 */
[----:B------:R-:W1:Y:S02]  /*3d70*/  LDC.64 R2, c[0x0][0x390] ;  /* 0x0000e400ff027b82 */ /* 0x000e640000000a00 */
[----:B-1----:R-:W-:-:S04]  /*3d80*/  IMAD.WIDE.U32 R2, R16, 0x2, R2 ;  /* 0x0000000210027825 */ /* 0x002fc800078e0002 */
[----:B0-----:R-:W-:-:S05]  /*3d90*/  IMAD.WIDE.U32 R10, R4, 0x8, R2 ;  /* 0x00000008040a7825 */ /* 0x001fca00078e0002 */
[----:B------:R-:W3:Y:S04]  /*3da0*/  LDG.E.64 R8, desc[UR4][R10.64] ;  /* 0x000000040a087981 */ /* 0x000ee8000c1e1b00 */
[----:B------:R0:W5:Y:S01]  /*3db0*/  LDG.E.64 R2, desc[UR4][R10.64+0x400] ;  /* 0x000400040a027981 */ /* 0x000162000c1e1b00 */
        /* <DEDUP_REMOVED lines=40> */
.L_x_4194:
[----:B------:R-:W-:Y:S05]  /*4040*/  BSYNC.RECONVERGENT B2 ;  /* 0x0000000000027941 */ /* 0x000fea0003800200 */
.L_x_4193:
[----:B------:R-:W-:Y:S01]  /*4050*/  FFMA.FTZ R5, -R0, R10, R5 ;  /* 0x0000000a00057223 */ /* 0x000fe20000010105 */
[----:B------:R-:W-:Y:S06]  /*4060*/  BRA `(.L_x_4191) ;  /* 0x0000000000807947 */ /* 0x000fec0003800000 */
.L_x_4192:
        /* <DEDUP_REMOVED lines=16> */
.L_x_4197:
        /* <DEDUP_REMOVED lines=13> */
.L_x_4196:
[----:B------:R-:W-:Y:S05]  /*4240*/  BSYNC.RECONVERGENT B2 ;  /* 0x0000000000027941 */ /* 0x000fea0003800200 */
.L_x_4195:
[----:B0-----:R-:W-:-:S04]  /*4250*/  FMUL.FTZ R0, R5, 1.1920928955078125e-07 ;  /* 0x3400000005007820 */ /* 0x001fc80000410000 */
[----:B------:R-:W-:-:S07]  /*4260*/  FMUL.FTZ R5, R15, R0 ;  /* 0x000000000f057220 */ /* 0x000fce0000410000 */
.L_x_4191:
[----:B------:R-:W-:Y:S05]  /*4270*/  BSYNC.RECONVERGENT B0 ;  /* 0x0000000000007941 */ /* 0x000fea0003800200 */
.L_x_4190:
        /* <DEDUP_REMOVED lines=23> */
.L_x_4198:
[----:B------:R-:W-:-:S04]  /*43f0*/  FMUL.FTZ R10, R6, R10 ;  /* 0x0000000a060a7220 */ /* 0x000fc80000410000 */
[----:B------:R-:W0:Y:S02]  /*4400*/  F2F.BF16.F32 R0, R10 ;  /* 0x0000000a00007304 */ /* 0x000e240000202000 */
[----:B0-----:R-:W-:-:S05]  /*4410*/  IMAD.U32 R0, R0, 0x10000, RZ ;  /* 0x0001000000007824 */ /* 0x001fca00078e00ff */
[----:B------:R-:W-:-:S04]  /*4420*/  LOP3.LUT R0, RZ, 0x80000000, R0, 0xb8, !PT ;  /* 0x80000000ff007812 */ /* 0x000fc800078eb800 */
[----:B------:R-:W-:-:S07]  /*4430*/  F2FP.BF16.F32.PACK_AB R5, RZ, R0 ;  /* 0x00000000ff05723e */ /* 0x000fce00000010ff */
.L_x_4189:
[----:B------:R-:W-:Y:S05]  /*4440*/  BSYNC.RECONVERGENT B1 ;  /* 0x0000000000017941 */ /* 0x000fea0003800200 */
.L_x_4188:
        /* <DEDUP_REMOVED lines=31> */
.L_x_4206:
[----:B------:R-:W-:Y:S01]  /*4640*/  FSETP.GEU.FTZ.AND P0, PT, R12, -R0, PT ;  /* 0x800000000c00720b */ /* 0x000fe20003f1e000 */
[----:B------:R-:W-:-:S12]  /*4650*/  FADD.FTZ R8, R8, -1 ;  /* 0xbf80000008087421 */ /* 0x000fd80000010000 */
[----:B------:R-:W-:-:S07]  /*4660*/  @!P0 FADD.FTZ R8, R8, -1 ;  /* 0xbf80000008088421 */ /* 0x000fce0000010000 */
.L_x_4205:
[----:B------:R-:W-:Y:S05]  /*4670*/  BSYNC.RECONVERGENT B2 ;  /* 0x0000000000027941 */ /* 0x000fea0003800200 */
.L_x_4204:
[----:B------:R-:W-:Y:S01]  /*4680*/  FFMA.FTZ R11, -R0, R8, R11 ;  /* 0x00000008000b7223 */ /* 0x000fe2000001010b */
[----:B------:R-:W-:Y:S06]  /*4690*/  BRA `(.L_x_4202) ;  /* 0x0000000000807947 */ /* 0x000fec0003800000 */
.L_x_4203:
        /* <DEDUP_REMOVED lines=16> */
.L_x_4209:
        /* <DEDUP_REMOVED lines=13> */
.L_x_4208:
[----:B------:R-:W-:Y:S05]  /*4870*/  BSYNC.RECONVERGENT B2 ;  /* 0x0000000000027941 */ /* 0x000fea0003800200 */
.L_x_4207:
[----:B0-----:R-:W-:-:S04]  /*4880*/  FMUL.FTZ R0, R11, 1.1920928955078125e-07 ;  /* 0x340000000b007820 */ /* 0x001fc80000410000 */
[----:B------:R-:W-:-:S07]  /*4890*/  FMUL.FTZ R11, R15, R0 ;  /* 0x000000000f0b7220 */ /* 0x000fce0000410000 */
.L_x_4202:
[----:B------:R-:W-:Y:S05]  /*48a0*/  BSYNC.RECONVERGENT B0 ;  /* 0x0000000000007941 */ /* 0x000fea0003800200 */
.L_x_4201:
        /* <DEDUP_REMOVED lines=28> */
.L_x_4200:
[----:B------:R-:W0:Y:S02]  /*4a70*/  MUFU.RCP R7, R7 ;  /* 0x0000000700077308 */ /* 0x000e240000001000 */
[----:B0-----:R-:W-:-:S05]  /*4a80*/  FMUL.FTZ R0, R6, R7 ;  /* 0x0000000706007220 */ /* 0x001fca0000410000 */
[----:B------:R-:W-:-:S07]  /*4a90*/  F2FP.BF16.F32.PACK_AB R0, RZ, R0 ;  /* 0x00000000ff00723e */ /* 0x000fce00000010ff */
.L_x_4210:
[----:B------:R-:W-:Y:S05]  /*4aa0*/  BSYNC.RECONVERGENT B1 ;  /* 0x0000000000017941 */ /* 0x000fea0003800200 */
.L_x_4199:
        /* <DEDUP_REMOVED lines=32> */
.L_x_4218:
[----:B------:R-:W-:Y:S01]  /*4cb0*/  FSETP.GEU.FTZ.AND P0, PT, R13, -R8, PT ;  /* 0x800000080d00720b */ /* 0x000fe20003f1e000 */
[----:B------:R-:W-:-:S12]  /*4cc0*/  FADD.FTZ R10, R10, -1 ;  /* 0xbf8000000a0a7421 */ /* 0x000fd80000010000 */
[----:B------:R-:W-:-:S07]  /*4cd0*/  @!P0 FADD.FTZ R10, R10, -1 ;  /* 0xbf8000000a0a8421 */ /* 0x000fce0000010000 */
.L_x_4217:
[----:B------:R-:W-:Y:S05]  /*4ce0*/  BSYNC.RECONVERGENT B2 ;  /* 0x0000000000027941 */ /* 0x000fea0003800200 */
.L_x_4216:
[----:B------:R-:W-:Y:S01]  /*4cf0*/  FFMA.FTZ R11, -R8, R10, R11 ;  /* 0x0000000a080b7223 */ /* 0x000fe2000001010b */
[----:B------:R-:W-:Y:S06]  /*4d00*/  BRA `(.L_x_4214) ;  /* 0x0000000000807947 */ /* 0x000fec0003800000 */
.L_x_4215:
        /* <DEDUP_REMOVED lines=16> */
.L_x_4221:
        /* <DEDUP_REMOVED lines=13> */
.L_x_4220:
[----:B------:R-:W-:Y:S05]  /*4ee0*/  BSYNC.RECONVERGENT B2 ;  /* 0x0000000000027941 */ /* 0x000fea0003800200 */
.L_x_4219:
[----:B0-----:R-:W-:-:S04]  /*4ef0*/  FMUL.FTZ R8, R11, 1.1920928955078125e-07 ;  /* 0x340000000b087820 */ /* 0x001fc80000410000 */
[----:B------:R-:W-:-:S07]  /*4f00*/  FMUL.FTZ R11, R17, R8 ;  /* 0x00000008110b7220 */ /* 0x000fce0000410000 */
.L_x_4214:
[----:B------:R-:W-:Y:S05]  /*4f10*/  BSYNC.RECONVERGENT B0 ;  /* 0x0000000000007941 */ /* 0x000fea0003800200 */
.L_x_4213:
        /* <DEDUP_REMOVED lines=28> */
.L_x_4212:
[----:B------:R-:W0:Y:S02]  /*50e0*/  MUFU.RCP R7, R7 ;  /* 0x0000000700077308 */ /* 0x000e240000001000 */
[----:B0-----:R-:W-:-:S05]  /*50f0*/  FMUL.FTZ R8, R6, R7 ;  /* 0x0000000706087220 */ /* 0x001fca0000410000 */
[----:B------:R-:W-:-:S07]  /*5100*/  F2FP.BF16.F32.PACK_AB R8, RZ, R8 ;  /* 0x00000008ff08723e */ /* 0x000fce00000010ff */
.L_x_4222:
[----:B------:R-:W-:Y:S05]  /*5110*/  BSYNC.RECONVERGENT B1 ;  /* 0x0000000000017941 */ /* 0x000fea0003800200 */
.L_x_4211:
        /* <DEDUP_REMOVED lines=31> */
.L_x_4230:
[----:B------:R-:W-:Y:S01]  /*5310*/  FSETP.GEU.FTZ.AND P0, PT, R14, -R7, PT ;  /* 0x800000070e00720b */ /* 0x000fe20003f1e000 */
[----:B------:R-:W-:-:S12]  /*5320*/  FADD.FTZ R11, R11, -1 ;  /* 0xbf8000000b0b7421 */ /* 0x000fd80000010000 */
[----:B------:R-:W-:-:S07]  /*5330*/  @!P0 FADD.FTZ R11, R11, -1 ;  /* 0xbf8000000b0b8421 */ /* 0x000fce0000010000 */
.L_x_4229:
[----:B------:R-:W-:Y:S05]  /*5340*/  BSYNC.RECONVERGENT B2 ;  /* 0x0000000000027941 */ /* 0x000fea0003800200 */
.L_x_4228:
[----:B------:R-:W-:Y:S01]  /*5350*/  FFMA.FTZ R10, -R7, R11, R10 ;  /* 0x0000000b070a7223 */ /* 0x000fe2000001010a */
[----:B------:R-:W-:Y:S06]  /*5360*/  BRA `(.L_x_4226) ;  /* 0x0000000000807947 */ /* 0x000fec0003800000 */
.L_x_4227:
        /* <DEDUP_REMOVED lines=16> */
.L_x_4233:
        /* <DEDUP_REMOVED lines=13> */
.L_x_4232:
[----:B------:R-:W-:Y:S05]  /*5540*/  BSYNC.RECONVERGENT B2 ;  /* 0x0000000000027941 */ /* 0x000fea0003800200 */
.L_x_4231:
[----:B------:R-:W-:-:S04]  /*5550*/  FMUL.FTZ R10, R10, 1.1920928955078125e-07 ;  /* 0x340000000a0a7820 */ /* 0x000fc80000410000 */
[----:B------:R-:W-:-:S07]  /*5560*/  FMUL.FTZ R10, R17, R10 ;  /* 0x0000000a110a7220 */ /* 0x000fce0000410000 */
.L_x_4226:
[----:B------:R-:W-:Y:S05]  /*5570*/  BSYNC.RECONVERGENT B0 ;  /* 0x0000000000007941 */ /* 0x000fea0003800200 */
.L_x_4225:
        /* <DEDUP_REMOVED lines=28> */
.L_x_4224:
[----:B------:R-:W0:Y:S02]  /*5740*/  MUFU.RCP R9, R9 ;  /* 0x0000000900097308 */ /* 0x000e240000001000 */
[----:B0-----:R-:W-:-:S05]  /*5750*/  FMUL.FTZ R7, R6, R9 ;  /* 0x0000000906077220 */ /* 0x001fca0000410000 */
[----:B------:R-:W-:-:S07]  /*5760*/  F2FP.BF16.F32.PACK_AB R7, RZ, R7 ;  /* 0x00000007ff07723e */ /* 0x000fce00000010ff */
.L_x_4234:
[----:B------:R-:W-:Y:S05]  /*5770*/  BSYNC.RECONVERGENT B1 ;  /* 0x0000000000017941 */ /* 0x000fea0003800200 */
.L_x_4223:
        /* <DEDUP_REMOVED lines=32> */
.L_x_4242:
[----:B------:R-:W-:Y:S01]  /*5980*/  FSETP.GEU.FTZ.AND P0, PT, R14, -R10, PT ;  /* 0x8000000a0e00720b */ /* 0x000fe20003f1e000 */
[----:B------:R-:W-:-:S12]  /*5990*/  FADD.FTZ R12, R12, -1 ;  /* 0xbf8000000c0c7421 */ /* 0x000fd80000010000 */
[----:B------:R-:W-:-:S07]  /*59a0*/  @!P0 FADD.FTZ R12, R12, -1 ;  /* 0xbf8000000c0c8421 */ /* 0x000fce0000010000 */
.L_x_4241:
[----:B------:R-:W-:Y:S05]  /*59b0*/  BSYNC.RECONVERGENT B2 ;  /* 0x0000000000027941 */ /* 0x000fea0003800200 */
.L_x_4240:
[----:B------:R-:W-:Y:S01]  /*59c0*/  FFMA.FTZ R11, -R10, R12, R11 ;  /* 0x0000000c0a0b7223 */ /* 0x000fe2000001010b */
[----:B------:R-:W-:Y:S06]  /*59d0*/  BRA `(.L_x_4238) ;  /* 0x0000000000807947 */ /* 0x000fec0003800000 */
.L_x_4239:
        /* <DEDUP_REMOVED lines=16> */
.L_x_4245:
        /* <DEDUP_REMOVED lines=13> */
.L_x_4244:
[----:B------:R-:W-:Y:S05]  /*5bb0*/  BSYNC.RECONVERGENT B2 ;  /* 0x0000000000027941 */ /* 0x000fea0003800200 */
.L_x_4243:
[----:B0-----:R-:W-:-:S04]  /*5bc0*/  FMUL.FTZ R10, R11, 1.1920928955078125e-07 ;  /* 0x340000000b0a7820 */ /* 0x001fc80000410000 */
[----:B------:R-:W-:-:S07]  /*5bd0*/  FMUL.FTZ R11, R19, R10 ;  /* 0x0000000a130b7220 */ /* 0x000fce0000410000 */
.L_x_4238:
[----:B------:R-:W-:Y:S05]  /*5be0*/  BSYNC.RECONVERGENT B0 ;  /* 0x0000000000007941 */ /* 0x000fea0003800200 */
.L_x_4237:
        /* <DEDUP_REMOVED lines=28> */
.L_x_4236:
[----:B------:R-:W0:Y:S02]  /*5db0*/  MUFU.RCP R9, R9 ;  /* 0x0000000900097308 */ /* 0x000e240000001000 */
[----:B0-----:R-:W-:-:S05]  /*5dc0*/  FMUL.FTZ R10, R6, R9 ;  /* 0x00000009060a7220 */ /* 0x001fca0000410000 */
[----:B------:R-:W-:-:S07]  /*5dd0*/  F2FP.BF16.F32.PACK_AB R10, RZ, R10 ;  /* 0x0000000aff0a723e */ /* 0x000fce00000010ff */
.L_x_4246:
[----:B------:R-:W-:Y:S05]  /*5de0*/  BSYNC.RECONVERGENT B1 ;  /* 0x0000000000017941 */ /* 0x000fea0003800200 */
.L_x_4235:
        /* <DEDUP_REMOVED lines=31> */
.L_x_4254:
[----:B------:R-:W-:Y:S01]  /*5fe0*/  FSETP.GEU.FTZ.AND P0, PT, R14, -R2, PT ;  /* 0x800000020e00720b */ /* 0x000fe20003f1e000 */
[----:B------:R-:W-:-:S12]  /*5ff0*/  FADD.FTZ R12, R12, -1 ;  /* 0xbf8000000c0c7421 */ /* 0x000fd80000010000 */
[----:B------:R-:W-:-:S07]  /*6000*/  @!P0 FADD.FTZ R12, R12, -1 ;  /* 0xbf8000000c0c8421 */ /* 0x000fce0000010000 */
.L_x_4253:
[----:B------:R-:W-:Y:S05]  /*6010*/  BSYNC.RECONVERGENT B2 ;  /* 0x0000000000027941 */ /* 0x000fea0003800200 */
.L_x_4252:
[----:B------:R-:W-:Y:S01]  /*6020*/  FFMA.FTZ R11, -R2, R12, R11 ;  /* 0x0000000c020b7223 */ /* 0x000fe2000001010b */
[----:B------:R-:W-:Y:S06]  /*6030*/  BRA `(.L_x_4250) ;  /* 0x0000000000807947 */ /* 0x000fec0003800000 */
.L_x_4251:
        /* <DEDUP_REMOVED lines=16> */
.L_x_4257:
        /* <DEDUP_REMOVED lines=13> */
.L_x_4256:
[----:B------:R-:W-:Y:S05]  /*6210*/  BSYNC.RECONVERGENT B2 ;  /* 0x0000000000027941 */ /* 0x000fea0003800200 */
.L_x_4255:
[----:B0-----:R-:W-:-:S04]  /*6220*/  FMUL.FTZ R2, R11, 1.1920928955078125e-07 ;  /* 0x340000000b027820 */ /* 0x001fc80000410000 */
[----:B------:R-:W-:-:S07]  /*6230*/  FMUL.FTZ R11, R19, R2 ;  /* 0x00000002130b7220 */ /* 0x000fce0000410000 */
.L_x_4250:
[----:B------:R-:W-:Y:S05]  /*6240*/  BSYNC.RECONVERGENT B0 ;  /* 0x0000000000007941 */ /* 0x000fea0003800200 */
.L_x_4249:
        /* <DEDUP_REMOVED lines=28> */
.L_x_4248:
[----:B------:R-:W0:Y:S02]  /*6410*/  MUFU.RCP R9, R9 ;  /* 0x0000000900097308 */ /* 0x000e240000001000 */
[----:B0-----:R-:W-:-:S05]  /*6420*/  FMUL.FTZ R2, R6, R9 ;  /* 0x0000000906027220 */ /* 0x001fca0000410000 */
[----:B------:R-:W-:-:S07]  /*6430*/  F2FP.BF16.F32.PACK_AB R2, RZ, R2 ;  /* 0x00000002ff02723e */ /* 0x000fce00000010ff */
.L_x_4258:
[----:B------:R-:W-:Y:S05]  /*6440*/  BSYNC.RECONVERGENT B1 ;  /* 0x0000000000017941 */ /* 0x000fea0003800200 */
.L_x_4247:
        /* <DEDUP_REMOVED lines=32> */
.L_x_4266:
[----:B------:R-:W-:Y:S01]  /*6650*/  FSETP.GEU.FTZ.AND P0, PT, R18, -R11, PT ;  /* 0x8000000b1200720b */ /* 0x000fe20003f1e000 */
[----:B------:R-:W-:-:S12]  /*6660*/  FADD.FTZ R13, R13, -1 ;  /* 0xbf8000000d0d7421 */ /* 0x000fd80000010000 */
[----:B------:R-:W-:-:S07]  /*6670*/  @!P0 FADD.FTZ R13, R13, -1 ;  /* 0xbf8000000d0d8421 */ /* 0x000fce0000010000 */
.L_x_4265:
[----:B------:R-:W-:Y:S05]  /*6680*/  BSYNC.RECONVERGENT B2 ;  /* 0x0000000000027941 */ /* 0x000fea0003800200 */
.L_x_4264:
[----:B------:R-:W-:Y:S01]  /*6690*/  FFMA.FTZ R12, -R11, R13, R12 ;  /* 0x0000000d0b0c7223 */ /* 0x000fe2000001010c */
[----:B------:R-:W-:Y:S06]  /*66a0*/  BRA `(.L_x_4262) ;  /* 0x0000000000807947 */ /* 0x000fec0003800000 */
.L_x_4263:
        /* <DEDUP_REMOVED lines=16> */
.L_x_4269:
        /* <DEDUP_REMOVED lines=13> */
.L_x_4268:
[----:B------:R-:W-:Y:S05]  /*6880*/  BSYNC.RECONVERGENT B2 ;  /* 0x0000000000027941 */ /* 0x000fea0003800200 */
.L_x_4267:
[----:B------:R-:W-:-:S04]  /*6890*/  FMUL.FTZ R12, R12, 1.1920928955078125e-07 ;  /* 0x340000000c0c7820 */ /* 0x000fc80000410000 */
[----:B------:R-:W-:-:S07]  /*68a0*/  FMUL.FTZ R12, R11, R12 ;  /* 0x0000000c0b0c7220 */ /* 0x000fce0000410000 */
.L_x_4262:
[----:B------:R-:W-:Y:S05]  /*68b0*/  BSYNC.RECONVERGENT B0 ;  /* 0x0000000000007941 */ /* 0x000fea0003800200 */
.L_x_4261:
        /* <DEDUP_REMOVED lines=28> */
.L_x_4260:
[----:B------:R-:W0:Y:S02]  /*6a80*/  MUFU.RCP R9, R9 ;  /* 0x0000000900097308 */ /* 0x000e240000001000 */
[----:B0-----:R-:W-:-:S05]  /*6a90*/  FMUL.FTZ R11, R6, R9 ;  /* 0x00000009060b7220 */ /* 0x001fca0000410000 */
[----:B------:R-:W-:-:S07]  /*6aa0*/  F2FP.BF16.F32.PACK_AB R11, RZ, R11 ;  /* 0x0000000bff0b723e */ /* 0x000fce00000010ff */
.L_x_4270:
[----:B------:R-:W-:Y:S05]  /*6ab0*/  BSYNC.RECONVERGENT B1 ;  /* 0x0000000000017941 */ /* 0x000fea0003800200 */
.L_x_4259:
        /* <DEDUP_REMOVED lines=31> */
.L_x_4278:
[----:B------:R-:W-:Y:S01]  /*6cb0*/  FSETP.GEU.FTZ.AND P0, PT, R18, -R9, PT ;  /* 0x800000091200720b */ /* 0x000fe20003f1e000 */
[----:B------:R-:W-:-:S12]  /*6cc0*/  FADD.FTZ R13, R13, -1 ;  /* 0xbf8000000d0d7421 */ /* 0x000fd80000010000 */
[----:B------:R-:W-:-:S07]  /*6cd0*/  @!P0 FADD.FTZ R13, R13, -1 ;  /* 0xbf8000000d0d8421 */ /* 0x000fce0000010000 */
.L_x_4277:
[----:B------:R-:W-:Y:S05]  /*6ce0*/  BSYNC.RECONVERGENT B2 ;  /* 0x0000000000027941 */ /* 0x000fea0003800200 */
.L_x_4276:
[----:B------:R-:W-:Y:S01]  /*6cf0*/  FFMA.FTZ R12, -R9, R13, R12 ;  /* 0x0000000d090c7223 */ /* 0x000fe2000001010c */
[----:B------:R-:W-:Y:S06]  /*6d00*/  BRA `(.L_x_4274) ;  /* 0x0000000000807947 */ /* 0x000fec0003800000 */
.L_x_4275:
        /* <DEDUP_REMOVED lines=16> */
.L_x_4281:
        /* <DEDUP_REMOVED lines=13> */
.L_x_4280:
[----:B------:R-:W-:Y:S05]  /*6ee0*/  BSYNC.RECONVERGENT B2 ;  /* 0x0000000000027941 */ /* 0x000fea0003800200 */
.L_x_4279:
[----:B------:R-:W-:-:S04]  /*6ef0*/  FMUL.FTZ R12, R12, 1.1920928955078125e-07 ;  /* 0x340000000c0c7820 */ /* 0x000fc80000410000 */
[----:B------:R-:W-:-:S07]  /*6f00*/  FMUL.FTZ R12, R9, R12 ;  /* 0x0000000c090c7220 */ /* 0x000fce0000410000 */
.L_x_4274:
[----:B------:R-:W-:Y:S05]  /*6f10*/  BSYNC.RECONVERGENT B0 ;  /* 0x0000000000007941 */ /* 0x000fea0003800200 */
.L_x_4273:
        /* <DEDUP_REMOVED lines=28> */
.L_x_4272:
[----:B------:R-:W0:Y:S02]  /*70e0*/  MUFU.RCP R3, R3 ;  /* 0x0000000300037308 */ /* 0x000e240000001000 */
[----:B0-----:R-:W-:-:S05]  /*70f0*/  FMUL.FTZ R14, R6, R3 ;  /* 0x00000003060e7220 */ /* 0x001fca0000410000 */
[----:B------:R-:W-:-:S07]  /*7100*/  F2FP.BF16.F32.PACK_AB R14, RZ, R14 ;  /* 0x0000000eff0e723e */ /* 0x000fce00000010ff */
.L_x_4282:
[----:B------:R-:W-:Y:S05]  /*7110*/  BSYNC.RECONVERGENT B1 ;  /* 0x0000000000017941 */ /* 0x000fea0003800200 */
.L_x_4271:
[----:B0-----:R-:W0:Y:S01]  /*7120*/  LDC.64 R12, c[0x0][0x388] ;  /* 0x0000e200ff0c7b82 */ /* 0x001e220000000a00 */
[----:B------:R-:W-:Y:S02]  /*7130*/  PRMT R6, R5, 0x5410, R0 ;  /* 0x0000541005067816 */ /* 0x000fe40000000000 */
[----:B------:R-:W-:Y:S02]  /*7140*/  PRMT R7, R8, 0x5410, R7 ;  /* 0x0000541008077816 */ /* 0x000fe40000000007 */
[----:B------:R-:W-:Y:S02]  /*7150*/  PRMT R10, R10, 0x5410, R2 ;  /* 0x000054100a0a7816 */ /* 0x000fe40000000002 */
[----:B------:R-:W-:Y:S01]  /*7160*/  PRMT R11, R11, 0x5410, R14 ;  /* 0x000054100b0b7816 */ /* 0x000fe2000000000e */
[----:B0-----:R-:W-:-:S04]  /*7170*/  IMAD.WIDE.U32 R16, R16, 0x2, R12 ;  /* 0x0000000210107825 */ /* 0x001fc800078e000c */
[----:B------:R-:W-:-:S05]  /*7180*/  IMAD.WIDE.U32 R16, R4, 0x8, R16 ;  /* 0x0000000804107825 */ /* 0x000fca00078e0010 */
[----:B------:R-:W-:Y:S04]  /*7190*/  STG.E.64 desc[UR4][R16.64], R6 ;  /* 0x0000000610007986 */ /* 0x000fe8000c101b04 */
[----:B------:R-:W-:Y:S01]  /*71a0*/  STG.E.64 desc[UR4][R16.64+0x400], R10 ;  /* 0x0004000a10007986 */ /* 0x000fe2000c101b04 */
[----:B------:R-:W-:Y:S05]  /*71b0*/  EXIT ;  /* 0x000000000000794d */ /* 0x000fea0003800000 */
.L_x_4283:
        /* <DEDUP_REMOVED lines=12> */
.L_x_37052:


//--------------------- .text._ZN2at6native29vectorized_elementwise_kernelILi8ENS0_13AUnaryFunctorIN3c108BFloat16ES4_S4_ZZZNS0_15binary_internal21div_floor_kernel_cudaERNS_18TensorIteratorBaseEENKUlvE1_clEvENKUlvE2_clEvEUlS4_S4_E_EESt5arrayIPcLm2EEEEviT0_T1_ --------------------------
	.section	.text._ZN2at6native29vectorized_elementwise_kernelILi8ENS0_13AUnaryFunctorIN3c108BFloat16ES4_S4_ZZZNS0_15binary_internal21div_floor_kernel_cudaERNS_18TensorIteratorBaseEENKUlvE1_clEvENKUlvE2_clEvEUlS4_S4_E_EESt5arrayIPcLm2EEEEviT0_T1_,"ax",@progbits
	.align	128
        .global         _ZN2at6native29vectorized_elementwise_kernelILi8ENS0_13AUnaryFunctorIN3c108BFloat16ES4_S4_ZZZNS0_15binary_internal21div_floor_kernel_cudaERNS_18TensorIteratorBaseEENKUlvE1_clEvENKUlvE2_clEvEUlS4_S4_E_EESt5arrayIPcLm2EEEEviT0_T1_
        .type           _ZN2at6native29vectorized_elementwise_kernelILi8ENS0_13AUnaryFunctorIN3c108BFloat16ES4_S4_ZZZNS0_15binary_internal21div_floor_kernel_cudaERNS_18TensorIteratorBaseEENKUlvE1_clEvENKUlvE2_clEvEUlS4_S4_E_EESt5arrayIPcLm2EEEEviT0_T1_,@function
        .size           _ZN2at6native29vectorized_elementwise_kernelILi8ENS0_13AUnaryFunctorIN3c108BFloat16ES4_S4_ZZZNS0_15binary_internal21div_floor_kernel_cudaERNS_18TensorIteratorBaseEENKUlvE1_clEvENKUlvE2_clEvEUlS4_S4_E_EESt5arrayIPcLm2EEEEviT0_T1_,(.L_x_37053 - _ZN2at6native29vectorized_elementwise_kernelILi8ENS0_13AUnaryFunctorIN3c108BFloat16ES4_S4_ZZZNS0_15binary_internal21div_floor_kernel_cudaERNS_18TensorIteratorBaseEENKUlvE1_clEvENKUlvE2_clEvEUlS4_S4_E_EESt5arrayIPcLm2EEEEviT0_T1_)
        .other          _ZN2at6native29vectorized_elementwise_kernelILi8ENS0_13AUnaryFunctorIN3c108BFloat16ES4_S4_ZZZNS0_15binary_internal21div_floor_kernel_cudaERNS_18TensorIteratorBaseEENKUlvE1_clEvENKUlvE2_clEvEUlS4_S4_E_EESt5arrayIPcLm2EEEEviT0_T1_,@"STO_CUDA_ENTRY STV_DEFAULT"
_ZN2at6native29vectorized_elementwise_kernelILi8ENS0_13AUnaryFunctorIN3c108BFloat16ES4_S4_ZZZNS0_15binary_internal21div_floor_kernel_cudaERNS_18TensorIteratorBaseEENKUlvE1_clEvENKUlvE2_clEvEUlS4_S4_E_EESt5arrayIPcLm2EEEEviT0_T1_:
.text._ZN2at6native29vectorized_elementwise_kernelILi8ENS0_13AUnaryFunctorIN3c108BFloat16ES4_S4_ZZZNS0_15binary_internal21div_floor_kernel_cudaERNS_18TensorIteratorBaseEENKUlvE1_clEvENKUlvE2_clEvEUlS4_S4_E_EESt5arrayIPcLm2EEEEviT0_T1_:
        /* <DEDUP_REMOVED lines=107> */
.L_x_4291:
[----:B------:R-:W-:Y:S05]  /*06b0*/  BSYNC.RECONVERGENT B2 ;  /* 0x0000000000027941 */ /* 0x000fea0003800200 */
.L_x_4290:
[----:B------:R-:W-:Y:S01]  /*06c0*/  FFMA.FTZ R3, -R8, R4, R3 ;  /* 0x0000000408037223 */ /* 0x000fe20000010103 */
[----:B------:R-:W-:Y:S06]  /*06d0*/  BRA `(.L_x_4288) ;  /* 0x0000000000807947 */ /* 0x000fec0003800000 */
.L_x_4289:
        /* <DEDUP_REMOVED lines=16> */
.L_x_4294:
        /* <DEDUP_REMOVED lines=13> */
.L_x_4293:
[----:B------:R-:W-:Y:S05]  /*08b0*/  BSYNC.RECONVERGENT B2 ;  /* 0x0000000000027941 */ /* 0x000fea0003800200 */
.L_x_4292:
[----:B------:R-:W-:-:S04]  /*08c0*/  FMUL.FTZ R4, R4, 1.1920928955078125e-07 ;  /* 0x3400000004047820 */ /* 0x000fc80000410000 */
[----:B------:R-:W-:-:S07]  /*08d0*/  FMUL.FTZ R3, R3, R4 ;  /* 0x0000000403037220 */ /* 0x000fce0000410000 */
.L_x_4288:
[----:B------:R-:W-:Y:S05]  /*08e0*/  BSYNC.RECONVERGENT B0 ;  /* 0x0000000000007941 */ /* 0x000fea0003800200 */
.L_x_4287:
        /* <DEDUP_REMOVED lines=23> */
.L_x_4295:
[----:B------:R-:W-:-:S04]  /*0a60*/  FMUL.FTZ R4, R2, R4 ;  /* 0x0000000402047220 */ /* 0x000fc80000410000 */
[----:B------:R-:W1:Y:S02]  /*0a70*/  F2F.BF16.F32 R2, R4 ;  /* 0x0000000400027304 */ /* 0x000e640000202000 */
[----:B-1----:R-:W-:-:S05]  /*0a80*/  IMAD.U32 R2, R2, 0x10000, RZ ;  /* 0x0001000002027824 */ /* 0x002fca00078e00ff */
[----:B------:R-:W-:-:S04]  /*0a90*/  LOP3.LUT R2, RZ, 0x80000000, R2, 0xb8, !PT ;  /* 0x80000000ff027812 */ /* 0x000fc800078eb802 */
[----:B------:R-:W-:-:S07]  /*0aa0*/  F2FP.BF16.F32.PACK_AB R2, RZ, R2 ;  /* 0x00000002ff02723e */ /* 0x000fce00000010ff */
.L_x_4286:
[----:B------:R-:W-:Y:S05]  /*0ab0*/  BSYNC.RECONVERGENT B1 ;  /* 0x0000000000017941 */ /* 0x000fea0003800200 */
.L_x_4285:
        /* <DEDUP_REMOVED lines=35> */
.L_x_4304:
[----:B------:R-:W-:Y:S01]  /*0cf0*/  FSETP.GEU.FTZ.AND P0, PT, R8, -R9, PT ;  /* 0x800000090800720b */ /* 0x000fe20003f1e000 */
[----:B------:R-:W-:-:S12]  /*0d00*/  FADD.FTZ R5, R5, -1 ;  /* 0xbf80000005057421 */ /* 0x000fd80000010000 */
[----:B------:R-:W-:-:S07]  /*0d10*/  @!P0 FADD.FTZ R5, R5, -1 ;  /* 0xbf80000005058421 */ /* 0x000fce0000010000 */
.L_x_4303:
[----:B------:R-:W-:Y:S05]  /*0d20*/  BSYNC.RECONVERGENT B2 ;  /* 0x0000000000027941 */ /* 0x000fea0003800200 */
.L_x_4302:
[----:B------:R-:W-:Y:S01]  /*0d30*/  FFMA.FTZ R6, -R9, R5, R6 ;  /* 0x0000000509067223 */ /* 0x000fe20000010106 */
[----:B------:R-:W-:Y:S06]  /*0d40*/  BRA `(.L_x_4300) ;  /* 0x0000000000807947 */ /* 0x000fec0003800000 */
.L_x_4301:
        /* <DEDUP_REMOVED lines=16> */
.L_x_4307:
        /* <DEDUP_REMOVED lines=13> */
.L_x_4306:
[----:B------:R-:W-:Y:S05]  /*0f20*/  BSYNC.RECONVERGENT B2 ;  /* 0x0000000000027941 */ /* 0x000fea0003800200 */
.L_x_4305:
[----:B------:R-:W-:-:S04]  /*0f30*/  FMUL.FTZ R8, R8, 1.1920928955078125e-07 ;  /* 0x3400000008087820 */ /* 0x000fc80000410000 */
[----:B0-----:R-:W-:-:S07]  /*0f40*/  FMUL.FTZ R6, R5, R8 ;  /* 0x0000000805067220 */ /* 0x001fce0000410000 */
.L_x_4300:
[----:B------:R-:W-:Y:S05]  /*0f50*/  BSYNC.RECONVERGENT B0 ;  /* 0x0000000000007941 */ /* 0x000fea0003800200 */
.L_x_4299:
        /* <DEDUP_REMOVED lines=28> */
.L_x_4298:
[----:B------:R-:W1:Y:S01]  /*1120*/  MUFU.RCP R22, R22 ;  /* 0x0000001600167308 */ /* 0x000e620000001000 */
[----:B------:R-:W-:-:S04]  /*1130*/  IMAD.U32 R3, R0, 0x10000, RZ ;  /* 0x0001000000037824 */ /* 0x000fc800078e00ff */
[----:B-1----:R-:W-:-:S05]  /*1140*/  FMUL.FTZ R3, R3, R22 ;  /* 0x0000001603037220 */ /* 0x002fca0000410000 */
[----:B------:R-:W-:-:S07]  /*1150*/  F2FP.BF16.F32.PACK_AB R3, RZ, R3 ;  /* 0x00000003ff03723e */ /* 0x000fce00000010ff */
.L_x_4297:
[----:B------:R-:W-:Y:S05]  /*1160*/  BSYNC.RECONVERGENT B1 ;  /* 0x0000000000017941 */ /* 0x000fea0003800200 */
.L_x_4296:
        /* <DEDUP_REMOVED lines=35> */
.L_x_4316:
[----:B------:R-:W-:Y:S01]  /*13a0*/  FSETP.GEU.FTZ.AND P0, PT, R9, -R11, PT ;  /* 0x8000000b0900720b */ /* 0x000fe20003f1e000 */
[----:B------:R-:W-:-:S12]  /*13b0*/  FADD.FTZ R7, R7, -1 ;  /* 0xbf80000007077421 */ /* 0x000fd80000010000 */
[----:B------:R-:W-:-:S07]  /*13c0*/  @!P0 FADD.FTZ R7, R7, -1 ;  /* 0xbf80000007078421 */ /* 0x000fce0000010000 */
.L_x_4315:
[----:B------:R-:W-:Y:S05]  /*13d0*/  BSYNC.RECONVERGENT B2 ;  /* 0x0000000000027941 */ /* 0x000fea0003800200 */
.L_x_4314:
[----:B------:R-:W-:Y:S01]  /*13e0*/  FFMA.FTZ R6, -R11, R7, R6 ;  /* 0x000000070b067223 */ /* 0x000fe20000010106 */
[----:B------:R-:W-:Y:S06]  /*13f0*/  BRA `(.L_x_4312) ;  /* 0x0000000000807947 */ /* 0x000fec0003800000 */
.L_x_4313:
        /* <DEDUP_REMOVED lines=16> */
.L_x_4319:
        /* <DEDUP_REMOVED lines=13> */
.L_x_4318:
[----:B------:R-:W-:Y:S05]  /*15d0*/  BSYNC.RECONVERGENT B2 ;  /* 0x0000000000027941 */ /* 0x000fea0003800200 */
.L_x_4317:
[----:B------:R-:W-:-:S04]  /*15e0*/  FMUL.FTZ R9, R9, 1.1920928955078125e-07 ;  /* 0x3400000009097820 */ /* 0x000fc80000410000 */
[----:B------:R-:W-:-:S07]  /*15f0*/  FMUL.FTZ R6, R6, R9 ;  /* 0x0000000906067220 */ /* 0x000fce0000410000 */
.L_x_4312:
[----:B------:R-:W-:Y:S05]  /*1600*/  BSYNC.RECONVERGENT B0 ;  /* 0x0000000000007941 */ /* 0x000fea0003800200 */
.L_x_4311:
        /* <DEDUP_REMOVED lines=28> */
.L_x_4310:
[----:B------:R-:W1:Y:S01]  /*17d0*/  MUFU.RCP R24, R24 ;  /* 0x0000001800187308 */ /* 0x000e620000001000 */
[----:B------:R-:W-:-:S04]  /*17e0*/  IMAD.U32 R5, R0, 0x10000, RZ ;  /* 0x0001000000057824 */ /* 0x000fc800078e00ff */
[----:B-1----:R-:W-:-:S05]  /*17f0*/  FMUL.FTZ R5, R5, R24 ;  /* 0x0000001805057220 */ /* 0x002fca0000410000 */
[----:B------:R-:W-:-:S07]  /*1800*/  F2FP.BF16.F32.PACK_AB R5, RZ, R5 ;  /* 0x00000005ff05723e */ /* 0x000fce00000010ff */
.L_x_4309:
[----:B------:R-:W-:Y:S05]  /*1810*/  BSYNC.RECONVERGENT B1 ;  /* 0x0000000000017941 */ /* 0x000fea0003800200 */
.L_x_4308:
        /* <DEDUP_REMOVED lines=35> */
.L_x_4328:
[----:B------:R-:W-:Y:S01]  /*1a50*/  FSETP.GEU.FTZ.AND P0, PT, R10, -R22, PT ;  /* 0x800000160a00720b */ /* 0x000fe20003f1e000 */
[----:B------:R-:W-:-:S12]  /*1a60*/  FADD.FTZ R8, R8, -1 ;  /* 0xbf80000008087421 */ /* 0x000fd80000010000 */
[----:B------:R-:W-:-:S07]  /*1a70*/  @!P0 FADD.FTZ R8, R8, -1 ;  /* 0xbf80000008088421 */ /* 0x000fce0000010000 */
.L_x_4327:
[----:B------:R-:W-:Y:S05]  /*1a80*/  BSYNC.RECONVERGENT B2 ;  /* 0x0000000000027941 */ /* 0x000fea0003800200 */
.L_x_4326:
[----:B------:R-:W-:Y:S01]  /*1a90*/  FFMA.FTZ R7, -R22, R8, R7 ;  /* 0x0000000816077223 */ /* 0x000fe20000010107 */
[----:B------:R-:W-:Y:S06]  /*1aa0*/  BRA `(.L_x_4324) ;  /* 0x0000000000807947 */ /* 0x000fec0003800000 */
.L_x_4325:
        /* <DEDUP_REMOVED lines=16> */
.L_x_4331:
        /* <DEDUP_REMOVED lines=13> */
.L_x_4330:
[----:B------:R-:W-:Y:S05]  /*1c80*/  BSYNC.RECONVERGENT B2 ;  /* 0x0000000000027941 */ /* 0x000fea0003800200 */
.L_x_4329:
[----:B------:R-:W-:-:S04]  /*1c90*/  FMUL.FTZ R10, R10, 1.1920928955078125e-07 ;  /* 0x340000000a0a7820 */ /* 0x000fc80000410000 */
[----:B------:R-:W-:-:S07]  /*1ca0*/  FMUL.FTZ R7, R7, R10 ;  /* 0x0000000a07077220 */ /* 0x000fce0000410000 */
.L_x_4324:
[----:B------:R-:W-:Y:S05]  /*1cb0*/  BSYNC.RECONVERGENT B0 ;  /* 0x0000000000007941 */ /* 0x000fea0003800200 */
.L_x_4323:
        /* <DEDUP_REMOVED lines=28> */
.L_x_4322:
[----:B------:R-:W1:Y:S01]  /*1e80*/  MUFU.RCP R23, R23 ;  /* 0x0000001700177308 */ /* 0x000e620000001000 */
[----:B------:R-:W-:-:S04]  /*1e90*/  IMAD.U32 R6, R0, 0x10000, RZ ;  /* 0x0001000000067824 */ /* 0x000fc800078e00ff */
[----:B-1----:R-:W-:-:S05]  /*1ea0*/  FMUL.FTZ R6, R6, R23 ;  /* 0x0000001706067220 */ /* 0x002fca0000410000 */
[----:B------:R-:W-:-:S07]  /*1eb0*/  F2FP.BF16.F32.PACK_AB R6, RZ, R6 ;  /* 0x00000006ff06723e */ /* 0x000fce00000010ff */
.L_x_4321:
[----:B------:R-:W-:Y:S05]  /*1ec0*/  BSYNC.RECONVERGENT B1 ;  /* 0x0000000000017941 */ /* 0x000fea0003800200 */
.L_x_4320:
        /* <DEDUP_REMOVED lines=35> */
.L_x_4340:
[----:B------:R-:W-:Y:S01]  /*2100*/  FSETP.GEU.FTZ.AND P0, PT, R15, -R13, PT ;  /* 0x8000000d0f00720b */ /* 0x000fe20003f1e000 */
[----:B------:R-:W-:-:S12]  /*2110*/  FADD.FTZ R9, R9, -1 ;  /* 0xbf80000009097421 */ /* 0x000fd80000010000 */
[----:B------:R-:W-:-:S07]  /*2120*/  @!P0 FADD.FTZ R9, R9, -1 ;  /* 0xbf80000009098421 */ /* 0x000fce0000010000 */
.L_x_4339:
[----:B------:R-:W-:Y:S05]  /*2130*/  BSYNC.RECONVERGENT B2 ;  /* 0x0000000000027941 */ /* 0x000fea0003800200 */
.L_x_4338:
[----:B------:R-:W-:Y:S01]  /*2140*/  FFMA.FTZ R10, -R13, R9, R10 ;  /* 0x000000090d0a7223 */ /* 0x000fe2000001010a */
[----:B------:R-:W-:Y:S06]  /*2150*/  BRA `(.L_x_4336) ;  /* 0x0000000000807947 */ /* 0x000fec0003800000 */
.L_x_4337:
        /* <DEDUP_REMOVED lines=16> */
.L_x_4343:
        /* <DEDUP_REMOVED lines=13> */
.L_x_4342:
[----:B------:R-:W-:Y:S05]  /*2330*/  BSYNC.RECONVERGENT B2 ;  /* 0x0000000000027941 */ /* 0x000fea0003800200 */
.L_x_4341:
[----:B0-----:R-:W-:-:S04]  /*2340*/  FMUL.FTZ R10, R13, 1.1920928955078125e-07 ;  /* 0x340000000d0a7820 */ /* 0x001fc80000410000 */
[----:B------:R-:W-:-:S07]  /*2350*/  FMUL.FTZ R10, R9, R10 ;  /* 0x0000000a090a7220 */ /* 0x000fce0000410000 */
.L_x_4336:
[----:B------:R-:W-:Y:S05]  /*2360*/  BSYNC.RECONVERGENT B0 ;  /* 0x0000000000007941 */ /* 0x000fea0003800200 */
.L_x_4335:
        /* <DEDUP_REMOVED lines=28> */
.L_x_4334:
[----:B------:R-:W1:Y:S01]  /*2530*/  MUFU.RCP R8, R8 ;  /* 0x0000000800087308 */ /* 0x000e620000001000 */
[----:B------:R-:W-:-:S04]  /*2540*/  IMAD.U32 R7, R0, 0x10000, RZ ;  /* 0x0001000000077824 */ /* 0x000fc800078e00ff */
[----:B-1----:R-:W-:-:S05]  /*2550*/  FMUL.FTZ R7, R7, R8 ;  /* 0x0000000807077220 */ /* 0x002fca0000410000 */
[----:B------:R-:W-:-:S07]  /*2560*/  F2FP.BF16.F32.PACK_AB R7, RZ, R7 ;  /* 0x00000007ff07723e */ /* 0x000fce00000010ff */
.L_x_4333:
[----:B------:R-:W-:Y:S05]  /*2570*/  BSYNC.RECONVERGENT B1 ;  /* 0x0000000000017941 */ /* 0x000fea0003800200 */
.L_x_4332:
        /* <DEDUP_REMOVED lines=35> */
.L_x_4352:
[----:B------:R-:W-:Y:S01]  /*27b0*/  FSETP.GEU.FTZ.AND P0, PT, R20, -R22, PT ;  /* 0x800000161400720b */ /* 0x000fe20003f1e000 */
[----:B------:R-:W-:-:S12]  /*27c0*/  FADD.FTZ R10, R10, -1 ;  /* 0xbf8000000a0a7421 */ /* 0x000fd80000010000 */
[----:B------:R-:W-:-:S07]  /*27d0*/  @!P0 FADD.FTZ R10, R10, -1 ;  /* 0xbf8000000a0a8421 */ /* 0x000fce0000010000 */
.L_x_4351:
[----:B------:R-:W-:Y:S05]  /*27e0*/  BSYNC.RECONVERGENT B2 ;  /* 0x0000000000027941 */ /* 0x000fea0003800200 */
.L_x_4350:
[----:B------:R-:W-:Y:S01]  /*27f0*/  FFMA.FTZ R11, -R22, R10, R11 ;  /* 0x0000000a160b7223 */ /* 0x000fe2000001010b */
[----:B------:R-:W-:Y:S06]  /*2800*/  BRA `(.L_x_4348) ;  /* 0x0000000000807947 */ /* 0x000fec0003800000 */
.L_x_4349:
        /* <DEDUP_REMOVED lines=16> */
.L_x_4355:
        /* <DEDUP_REMOVED lines=13> */
.L_x_4354:
[----:B------:R-:W-:Y:S05]  /*29e0*/  BSYNC.RECONVERGENT B2 ;  /* 0x0000000000027941 */ /* 0x000fea0003800200 */
.L_x_4353:
[----:B------:R-:W-:-:S04]  /*29f0*/  FMUL.FTZ R15, R15, 1.1920928955078125e-07 ;  /* 0x340000000f0f7820 */ /* 0x000fc80000410000 */
[----:B0-----:R-:W-:-:S07]  /*2a00*/  FMUL.FTZ R11, R10, R15 ;  /* 0x0000000f0a0b7220 */ /* 0x001fce0000410000 */
.L_x_4348:
[----:B------:R-:W-:Y:S05]  /*2a10*/  BSYNC.RECONVERGENT B0 ;  /* 0x0000000000007941 */ /* 0x000fea0003800200 */
.L_x_4347:
        /* <DEDUP_REMOVED lines=28> */
.L_x_4346:
[----:B------:R-:W0:Y:S01]  /*2be0*/  MUFU.RCP R9, R9 ;  /* 0x0000000900097308 */ /* 0x000e220000001000 */
[----:B------:R-:W-:-:S04]  /*2bf0*/  IMAD.U32 R8, R0, 0x10000, RZ ;  /* 0x0001000000087824 */ /* 0x000fc800078e00ff */
[----:B0-----:R-:W-:-:S05]  /*2c00*/  FMUL.FTZ R8, R8, R9 ;  /* 0x0000000908087220 */ /* 0x001fca0000410000 */
[----:B------:R-:W-:-:S07]  /*2c10*/  F2FP.BF16.F32.PACK_AB R8, RZ, R8 ;  /* 0x00000008ff08723e */ /* 0x000fce00000010ff */
.L_x_4345:
[----:B------:R-:W-:Y:S05]  /*2c20*/  BSYNC.RECONVERGENT B1 ;  /* 0x0000000000017941 */ /* 0x000fea0003800200 */
.L_x_4344:
        /* <DEDUP_REMOVED lines=35> */
.L_x_4364:
[----:B------:R-:W-:Y:S01]  /*2e60*/  FSETP.GEU.FTZ.AND P0, PT, R19, -R15, PT ;  /* 0x8000000f1300720b */ /* 0x000fe20003f1e000 */
[----:B------:R-:W-:-:S12]  /*2e70*/  FADD.FTZ R11, R11, -1 ;  /* 0xbf8000000b0b7421 */ /* 0x000fd80000010000 */
[----:B------:R-:W-:-:S07]  /*2e80*/  @!P0 FADD.FTZ R11, R11, -1 ;  /* 0xbf8000000b0b8421 */ /* 0x000fce0000010000 */
.L_x_4363:
[----:B------:R-:W-:Y:S05]  /*2e90*/  BSYNC.RECONVERGENT B2 ;  /* 0x0000000000027941 */ /* 0x000fea0003800200 */
.L_x_4362:
[----:B------:R-:W-:Y:S01]  /*2ea0*/  FFMA.FTZ R10, -R15, R11, R10 ;  /* 0x0000000b0f0a7223 */ /* 0x000fe2000001010a */
[----:B------:R-:W-:Y:S06]  /*2eb0*/  BRA `(.L_x_4360) ;  /* 0x0000000000807947 */ /* 0x000fec0003800000 */
.L_x_4361:
        /* <DEDUP_REMOVED lines=16> */
.L_x_4367:
        /* <DEDUP_REMOVED lines=13> */
.L_x_4366:
[----:B------:R-:W-:Y:S05]  /*3090*/  BSYNC.RECONVERGENT B2 ;  /* 0x0000000000027941 */ /* 0x000fea0003800200 */
.L_x_4365:
[----:B------:R-:W-:-:S04]  /*30a0*/  FMUL.FTZ R15, R15, 1.1920928955078125e-07 ;  /* 0x340000000f0f7820 */ /* 0x000fc80000410000 */
[----:B------:R-:W-:-:S07]  /*30b0*/  FMUL.FTZ R10, R10, R15 ;  /* 0x0000000f0a0a7220 */ /* 0x000fce0000410000 */
.L_x_4360:
[----:B------:R-:W-:Y:S05]  /*30c0*/  BSYNC.RECONVERGENT B0 ;  /* 0x0000000000007941 */ /* 0x000fea0003800200 */
.L_x_4359:
        /* <DEDUP_REMOVED lines=28> */
.L_x_4358:
[----:B------:R-:W1:Y:S01]  /*3290*/  MUFU.RCP R14, R14 ;  /* 0x0000000e000e7308 */ /* 0x000e620000001000 */
[----:B0-----:R-:W-:-:S04]  /*32a0*/  IMAD.U32 R9, R0, 0x10000, RZ ;  /* 0x0001000000097824 */ /* 0x001fc800078e00ff */
[----:B-1----:R-:W-:-:S05]  /*32b0*/  FMUL.FTZ R9, R9, R14 ;  /* 0x0000000e09097220 */ /* 0x002fca0000410000 */
[----:B------:R-:W-:-:S07]  /*32c0*/  F2FP.BF16.F32.PACK_AB R9, RZ, R9 ;  /* 0x00000009ff09723e */ /* 0x000fce00000010ff */
.L_x_4357:
[----:B------:R-:W-:Y:S05]  /*32d0*/  BSYNC.RECONVERGENT B1 ;  /* 0x0000000000017941 */ /* 0x000fea0003800200 */
.L_x_4356:
        /* <DEDUP_REMOVED lines=35> */
.L_x_4376:
[----:B------:R-:W-:Y:S01]  /*3510*/  FSETP.GEU.FTZ.AND P0, PT, R13, -R19, PT ;  /* 0x800000130d00720b */ /* 0x000fe20003f1e000 */
[----:B------:R-:W-:-:S12]  /*3520*/  FADD.FTZ R15, R15, -1 ;  /* 0xbf8000000f0f7421 */ /* 0x000fd80000010000 */
[----:B------:R-:W-:-:S07]  /*3530*/  @!P0 FADD.FTZ R15, R15, -1 ;  /* 0xbf8000000f0f8421 */ /* 0x000fce0000010000 */
.L_x_4375:
[----:B------:R-:W-:Y:S05]  /*3540*/  BSYNC.RECONVERGENT B2 ;  /* 0x0000000000027941 */ /* 0x000fea0003800200 */
.L_x_4374:
[----:B------:R-:W-:Y:S01]  /*3550*/  FFMA.FTZ R0, -R19, R15, R0 ;  /* 0x0000000f13007223 */ /* 0x000fe20000010100 */
[----:B------:R-:W-:Y:S06]  /*3560*/  BRA `(.L_x_4372) ;  /* 0x0000000000807947 */ /* 0x000fec0003800000 */
.L_x_4373:
        /* <DEDUP_REMOVED lines=16> */
.L_x_4379:
        /* <DEDUP_REMOVED lines=13> */
.L_x_4378:
[----:B------:R-:W-:Y:S05]  /*3740*/  BSYNC.RECONVERGENT B2 ;  /* 0x0000000000027941 */ /* 0x000fea0003800200 */
.L_x_4377:
[----:B------:R-:W-:-:S04]  /*3750*/  FMUL.FTZ R13, R10, 1.1920928955078125e-07 ;  /* 0x340000000a0d7820 */ /* 0x000fc80000410000 */
[----:B------:R-:W-:-:S07]  /*3760*/  FMUL.FTZ R0, R0, R13 ;  /* 0x0000000d00007220 */ /* 0x000fce0000410000 */
.L_x_4372:
[----:B------:R-:W-:Y:S05]  /*3770*/  BSYNC.RECONVERGENT B0 ;  /* 0x0000000000007941 */ /* 0x000fea0003800200 */
.L_x_4371:
        /* <DEDUP_REMOVED lines=28> */
.L_x_4370:
[----:B------:R-:W1:Y:S01]  /*3940*/  MUFU.RCP R11, R12 ;  /* 0x0000000c000b7308 */ /* 0x000e620000001000 */
[----:B------:R-:W-:-:S04]  /*3950*/  IMAD.U32 R0, R0, 0x10000, RZ ;  /* 0x0001000000007824 */ /* 0x000fc800078e00ff */
[----:B-1----:R-:W-:-:S05]  /*3960*/  FMUL.FTZ R0, R0, R11 ;  /* 0x0000000b00007220 */ /* 0x002fca0000410000 */
[----:B------:R-:W-:-:S07]  /*3970*/  F2FP.BF16.F32.PACK_AB R0, RZ, R0 ;  /* 0x00000000ff00723e */ /* 0x000fce00000010ff */
.L_x_4369:
[----:B------:R-:W-:Y:S05]  /*3980*/  BSYNC.RECONVERGENT B1 ;  /* 0x0000000000017941 */ /* 0x000fea0003800200 */
.L_x_4368:
        /* <DEDUP_REMOVED lines=16> */
.L_x_4382:
[----:B------:R-:W-:-:S13]  /*3a90*/  ISETP.GE.U32.AND P0, PT, R18, R17, PT ;  /* 0x000000111200720c */ /* 0x000fda0003f06070 */
[----:B------:R-:W-:Y:S05]  /*3aa0*/  @P0 BRA `(.L_x_4384) ;  /* 0x0000000000300947 */ /* 0x000fea0003800000 */
[----:B--2---:R-:W2:Y:S01]  /*3ab0*/  LDC.64 R2, c[0x0][0x388] ;  /* 0x0000e200ff027b82 */ /* 0x004ea20000000a00 */
[----:B------:R-:W-:Y:S02]  /*3ac0*/  IMAD.IADD R11, R16, 0x1, R18 ;  /* 0x00000001100b7824 */ /* 0x000fe400078e0212 */
[----:B------:R-:W-:Y:S02]  /*3ad0*/  VIADD R18, R18, 0x80 ;  /* 0x0000008012127836 */ /* 0x000fe40000000000 */
[----:B--2---:R-:W-:-:S05]  /*3ae0*/  IMAD.WIDE.U32 R2, R11, 0x2, R2 ;  /* 0x000000020b027825 */ /* 0x004fca00078e0002 */
[----:B------:R3:W-:Y:S02]  /*3af0*/  STG.E.U16 desc[UR4][R2.64], R5 ;  /* 0x0000000502007986 */ /* 0x0007e4000c101504 */
.L_x_4383:
[----:B------:R-:W-:-:S13]  /*3b00*/  ISETP.GE.U32.AND P0, PT, R18, R17, PT ;  /* 0x000000111200720c */ /* 0x000fda0003f06070 */
[----:B------:R-:W-:Y:S05]  /*3b10*/  @P0 BRA `(.L_x_4385) ;  /* 0x0000000000300947 */ /* 0x000fea0003800000 */
[----:B--23--:R-:W2:Y:S01]  /*3b20*/  LDC.64 R2, c[0x0][0x388] ;  /* 0x0000e200ff027b82 */ /* 0x00cea20000000a00 */
[----:B------:R-:W-:Y:S01]  /*3b30*/  IADD3 R5, PT, PT, R16, R18, RZ ;  /* 0x0000001210057210 */ /* 0x000fe20007ffe0ff */
[----:B------:R-:W-:-:S04]  /*3b40*/  VIADD R18, R18, 0x80 ;  /* 0x0000008012127836 */ /* 0x000fc80000000000 */
[----:B--2---:R-:W-:-:S05]  /*3b50*/  IMAD.WIDE.U32 R2, R5, 0x2, R2 ;  /* 0x0000000205027825 */ /* 0x004fca00078e0002 */
[----:B------:R3:W-:Y:S02]  /*3b60*/  STG.E.U16 desc[UR4][R2.64], R6 ;  /* 0x0000000602007986 */ /* 0x0007e4000c101504 */
.L_x_4384:
[----:B------:R-:W-:-:S13]  /*3b70*/  ISETP.GE.U32.AND P0, PT, R18, R17, PT ;  /* 0x000000111200720c */ /* 0x000fda0003f06070 */
[----:B------:R-:W-:Y:S05]  /*3b80*/  @P0 BRA `(.L_x_4386) ;  /* 0x0000000000340947 */ /* 0x000fea0003800000 */
[----:B--23--:R-:W2:Y:S01]  /*3b90*/  LDC.64 R2, c[0x0][0x388] ;  /* 0x0000e200ff027b82 */ /* 0x00cea20000000a00 */
[----:B------:R-:W-:Y:S02]  /*3ba0*/  IMAD.IADD R5, R16, 0x1, R18 ;  /* 0x0000000110057824 */ /* 0x000fe400078e0212 */
[----:B------:R-:W-:Y:S02]  /*3bb0*/  VIADD R18, R18, 0x80 ;  /* 0x0000008012127836 */ /* 0x000fe40000000000 */
[----:B--2---:R-:W-:-:S05]  /*3bc0*/  IMAD.WIDE.U32 R2, R5, 0x2, R2 ;  /* 0x0000000205027825 */ /* 0x004fca00078e0002 */
[----:B------:R4:W-:Y:S02]  /*3bd0*/  STG.E.U16 desc[UR4][R2.64], R7 ;  /* 0x0000000702007986 */ /* 0x0009e4000c101504 */
.L_x_4385:
        /* <DEDUP_REMOVED lines=8> */
.L_x_4386:
[----:B------:R-:W-:Y:S05]  /*3c60*/  BSYNC.RELIABLE B1 ;  /* 0x0000000000017941 */ /* 0x000fea0003800100 */
.L_x_4381:
[----:B------:R-:W-:-:S13]  /*3c70*/  ISETP.GE.U32.AND P0, PT, R18, R17, PT ;  /* 0x000000111200720c */ /* 0x000fda0003f06070 */
[----:B--234-:R-:W2:Y:S01]  /*3c80*/  @!P0 LDC.64 R2, c[0x0][0x388] ;  /* 0x0000e200ff028b82 */ /* 0x01cea20000000a00 */
[----:B------:R-:W-:Y:S02]  /*3c90*/  @!P0 IMAD.IADD R5, R16, 0x1, R18 ;  /* 0x0000000110058824 */ /* 0x000fe400078e0212 */
[----:B------:R-:W-:Y:S02]  /*3ca0*/  @!P0 VIADD R18, R18, 0x80 ;  /* 0x0000008012128836 */ /* 0x000fe40000000000 */
[----:B--2---:R-:W-:-:S05]  /*3cb0*/  @!P0 IMAD.WIDE.U32 R2, R5, 0x2, R2 ;  /* 0x0000000205028825 */ /* 0x004fca00078e0002 */
[----:B------:R2:W-:Y:S02]  /*3cc0*/  @!P0 STG.E.U16 desc[UR4][R2.64], R9 ;  /* 0x0000000902008986 */ /* 0x0005e4000c101504 */
.L_x_4387:
[----:B------:R-:W-:Y:S05]  /*3cd0*/  BSYNC.RECONVERGENT B0 ;  /* 0x0000000000007941 */ /* 0x000fea0003800200 */
.L_x_4380:
        /* <DEDUP_REMOVED lines=8> */
.L_x_4284:
[----:B------:R-:W0:Y:S01]  /*3d60*/  S2R R2, SR_TID.X ;  /* 0x0000000000027919 */ /* 0x000e220000002100 */
[----:B------:R-:W1:Y:S02]  /*3d70*/  LDC.64 R4, c[0x0][0x390] ;  /* 0x0000e400ff047b82 */ /* 0x000e640000000a00 */
[----:B-1----:R-:W-:-:S04]  /*3d80*/  IMAD.WIDE.U32 R4, R16, 0x2, R4 ;  /* 0x0000000210047825 */ /* 0x002fc800078e0004 */
[----:B0-----:R-:W-:-:S06]  /*3d90*/  IMAD.WIDE.U32 R6, R2, 0x10, R4 ;  /* 0x0000001002067825 */ /* 0x001fcc00078e0004 */
[----:B------:R-:W3:Y:S01]  /*3da0*/  LDG.E.128 R4, desc[UR4][R6.64] ;  /* 0x0000000406047981 */ /* 0x000ee2000c1e1d00 */
        /* <DEDUP_REMOVED lines=40> */
.L_x_4394:
[----:B------:R-:W-:Y:S05]  /*4030*/  BSYNC.RECONVERGENT B2 ;  /* 0x0000000000027941 */ /* 0x000fea0003800200 */
.L_x_4393:
[----:B------:R-:W-:Y:S01]  /*4040*/  FFMA.FTZ R11, -R0, R4, R11 ;  /* 0x00000004000b7223 */ /* 0x000fe2000001010b */
[----:B------:R-:W-:Y:S06]  /*4050*/  BRA `(.L_x_4391) ;  /* 0x0000000000807947 */ /* 0x000fec0003800000 */
.L_x_4392:
        /* <DEDUP_REMOVED lines=16> */
.L_x_4397:
        /* <DEDUP_REMOVED lines=13> */
.L_x_4396:
[----:B------:R-:W-:Y:S05]  /*4230*/  BSYNC.RECONVERGENT B2 ;  /* 0x0000000000027941 */ /* 0x000fea0003800200 */
.L_x_4395:
[----:B0-----:R-:W-:-:S04]  /*4240*/  FMUL.FTZ R0, R11, 1.1920928955078125e-07 ;  /* 0x340000000b007820 */ /* 0x001fc80000410000 */
[----:B------:R-:W-:-:S07]  /*4250*/  FMUL.FTZ R11, R15, R0 ;  /* 0x000000000f0b7220 */ /* 0x000fce0000410000 */
.L_x_4391:
[----:B------:R-:W-:Y:S05]  /*4260*/  BSYNC.RECONVERGENT B0 ;  /* 0x0000000000007941 */ /* 0x000fea0003800200 */
.L_x_4390:
        /* <DEDUP_REMOVED lines=23> */
.L_x_4398:
[----:B------:R-:W-:-:S04]  /*43e0*/  FMUL.FTZ R8, R3, R4 ;  /* 0x0000000403087220 */ /* 0x000fc80000410000 */
[----:B------:R-:W0:Y:S02]  /*43f0*/  F2F.BF16.F32 R0, R8 ;  /* 0x0000000800007304 */ /* 0x000e240000202000 */
[----:B0-----:R-:W-:-:S05]  /*4400*/  IMAD.U32 R0, R0, 0x10000, RZ ;  /* 0x0001000000007824 */ /* 0x001fca00078e00ff */
[----:B------:R-:W-:-:S04]  /*4410*/  LOP3.LUT R0, RZ, 0x80000000, R0, 0xb8, !PT ;  /* 0x80000000ff007812 */ /* 0x000fc800078eb800 */
[----:B------:R-:W-:-:S07]  /*4420*/  F2FP.BF16.F32.PACK_AB R4, RZ, R0 ;  /* 0x00000000ff04723e */ /* 0x000fce00000010ff */
.L_x_4389:
[----:B------:R-:W-:Y:S05]  /*4430*/  BSYNC.RECONVERGENT B1 ;  /* 0x0000000000017941 */ /* 0x000fea0003800200 */
.L_x_4388:
        /* <DEDUP_REMOVED lines=31> */
.L_x_4406:
[----:B------:R-:W-:Y:S01]  /*4630*/  FSETP.GEU.FTZ.AND P0, PT, R13, -R0, PT ;  /* 0x800000000d00720b */ /* 0x000fe20003f1e000 */
[----:B------:R-:W-:-:S12]  /*4640*/  FADD.FTZ R10, R10, -1 ;  /* 0xbf8000000a0a7421 */ /* 0x000fd80000010000 */
[----:B------:R-:W-:-:S07]  /*4650*/  @!P0 FADD.FTZ R10, R10, -1 ;  /* 0xbf8000000a0a8421 */ /* 0x000fce0000010000 */
.L_x_4405:
[----:B------:R-:W-:Y:S05]  /*4660*/  BSYNC.RECONVERGENT B2 ;  /* 0x0000000000027941 */ /* 0x000fea0003800200 */
.L_x_4404:
[----:B------:R-:W-:Y:S01]  /*4670*/  FFMA.FTZ R9, -R0, R10, R9 ;  /* 0x0000000a00097223 */ /* 0x000fe20000010109 */
[----:B------:R-:W-:Y:S06]  /*4680*/  BRA `(.L_x_4402) ;  /* 0x0000000000807947 */ /* 0x000fec0003800000 */
.L_x_4403:
        /* <DEDUP_REMOVED lines=16> */
.L_x_4409:
        /* <DEDUP_REMOVED lines=13> */
.L_x_4408:
[----:B------:R-:W-:Y:S05]  /*4860*/  BSYNC.RECONVERGENT B2 ;  /* 0x0000000000027941 */ /* 0x000fea0003800200 */
.L_x_4407:
[----:B0-----:R-:W-:-:S04]  /*4870*/  FMUL.FTZ R0, R9, 1.1920928955078125e-07 ;  /* 0x3400000009007820 */ /* 0x001fc80000410000 */
[----:B------:R-:W-:-:S07]  /*4880*/  FMUL.FTZ R9, R15, R0 ;  /* 0x000000000f097220 */ /* 0x000fce0000410000 */
.L_x_4402:
[----:B------:R-:W-:Y:S05]  /*4890*/  BSYNC.RECONVERGENT B0 ;  /* 0x0000000000007941 */ /* 0x000fea0003800200 */
.L_x_4401:
        /* <DEDUP_REMOVED lines=28> */
.L_x_4400:
[----:B------:R-:W0:Y:S02]  /*4a60*/  MUFU.RCP R8, R8 ;  /* 0x0000000800087308 */ /* 0x000e240000001000 */
[----:B0-----:R-:W-:-:S05]  /*4a70*/  FMUL.FTZ R0, R3, R8 ;  /* 0x0000000803007220 */ /* 0x001fca0000410000 */
[----:B------:R-:W-:-:S07]  /*4a80*/  F2FP.BF16.F32.PACK_AB R0, RZ, R0 ;  /* 0x00000000ff00723e */ /* 0x000fce00000010ff */
.L_x_4410:
[----:B------:R-:W-:Y:S05]  /*4a90*/  BSYNC.RECONVERGENT B1 ;  /* 0x0000000000017941 */ /* 0x000fea0003800200 */
.L_x_4399:
        /* <DEDUP_REMOVED lines=32> */
.L_x_4418:
[----:B------:R-:W-:Y:S01]  /*4ca0*/  FSETP.GEU.FTZ.AND P0, PT, R13, -R5, PT ;  /* 0x800000050d00720b */ /* 0x000fe20003f1e000 */
[----:B------:R-:W-:-:S12]  /*4cb0*/  FADD.FTZ R9, R9, -1 ;  /* 0xbf80000009097421 */ /* 0x000fd80000010000 */
[----:B------:R-:W-:-:S07]  /*4cc0*/  @!P0 FADD.FTZ R9, R9, -1 ;  /* 0xbf80000009098421 */ /* 0x000fce0000010000 */
.L_x_4417:
[----:B------:R-:W-:Y:S05]  /*4cd0*/  BSYNC.RECONVERGENT B2 ;  /* 0x0000000000027941 */ /* 0x000fea0003800200 */
.L_x_4416:
[----:B------:R-:W-:Y:S01]  /*4ce0*/  FFMA.FTZ R12, -R5, R9, R12 ;  /* 0x00000009050c7223 */ /* 0x000fe2000001010c */
[----:B------:R-:W-:Y:S06]  /*4cf0*/  BRA `(.L_x_4414) ;  /* 0x0000000000807947 */ /* 0x000fec0003800000 */
.L_x_4415:
        /* <DEDUP_REMOVED lines=16> */
.L_x_4421:
        /* <DEDUP_REMOVED lines=13> */
.L_x_4420:
[----:B------:R-:W-:Y:S05]  /*4ed0*/  BSYNC.RECONVERGENT B2 ;  /* 0x0000000000027941 */ /* 0x000fea0003800200 */
.L_x_4419:
[----:B------:R-:W-:-:S04]  /*4ee0*/  FMUL.FTZ R12, R12, 1.1920928955078125e-07 ;  /* 0x340000000c0c7820 */ /* 0x000fc80000410000 */
[----:B------:R-:W-:-:S07]  /*4ef0*/  FMUL.FTZ R12, R17, R12 ;  /* 0x0000000c110c7220 */ /* 0x000fce0000410000 */
.L_x_4414:
[----:B------:R-:W-:Y:S05]  /*4f00*/  BSYNC.RECONVERGENT B0 ;  /* 0x0000000000007941 */ /* 0x000fea0003800200 */
.L_x_4413:
        /* <DEDUP_REMOVED lines=28> */
.L_x_4412:
[----:B------:R-:W0:Y:S02]  /*50d0*/  MUFU.RCP R10, R10 ;  /* 0x0000000a000a7308 */ /* 0x000e240000001000 */
[----:B0-----:R-:W-:-:S05]  /*50e0*/  FMUL.FTZ R5, R3, R10 ;  /* 0x0000000a03057220 */ /* 0x001fca0000410000 */
[----:B------:R-:W-:-:S07]  /*50f0*/  F2FP.BF16.F32.PACK_AB R5, RZ, R5 ;  /* 0x00000005ff05723e */ /* 0x000fce00000010ff */
.L_x_4422:
[----:B------:R-:W-:Y:S05]  /*5100*/  BSYNC.RECONVERGENT B1 ;  /* 0x0000000000017941 */ /* 0x000fea0003800200 */
.L_x_4411:
        /* <DEDUP_REMOVED lines=31> */
.L_x_4430:
[----:B------:R-:W-:Y:S01]  /*5300*/  FSETP.GEU.FTZ.AND P0, PT, R13, -R9, PT ;  /* 0x800000090d00720b */ /* 0x000fe20003f1e000 */
[----:B------:R-:W-:-:S12]  /*5310*/  FADD.FTZ R11, R11, -1 ;  /* 0xbf8000000b0b7421 */ /* 0x000fd80000010000 */
[----:B------:R-:W-:-:S07]  /*5320*/  @!P0 FADD.FTZ R11, R11, -1 ;  /* 0xbf8000000b0b8421 */ /* 0x000fce0000010000 */
.L_x_4429:
[----:B------:R-:W-:Y:S05]  /*5330*/  BSYNC.RECONVERGENT B2 ;  /* 0x0000000000027941 */ /* 0x000fea0003800200 */
.L_x_4428:
[----:B------:R-:W-:Y:S01]  /*5340*/  FFMA.FTZ R10, -R9, R11, R10 ;  /* 0x0000000b090a7223 */ /* 0x000fe2000001010a */
[----:B------:R-:W-:Y:S06]  /*5350*/  BRA `(.L_x_4426) ;  /* 0x0000000000807947 */ /* 0x000fec0003800000 */
.L_x_4427:
        /* <DEDUP_REMOVED lines=16> */
.L_x_4433:
        /* <DEDUP_REMOVED lines=13> */
.L_x_4432:
[----:B------:R-:W-:Y:S05]  /*5530*/  BSYNC.RECONVERGENT B2 ;  /* 0x0000000000027941 */ /* 0x000fea0003800200 */
.L_x_4431:
[----:B------:R-:W-:-:S04]  /*5540*/  FMUL.FTZ R10, R10, 1.1920928955078125e-07 ;  /* 0x340000000a0a7820 */ /* 0x000fc80000410000 */
[----:B------:R-:W-:-:S07]  /*5550*/  FMUL.FTZ R10, R17, R10 ;  /* 0x0000000a110a7220 */ /* 0x000fce0000410000 */
.L_x_4426:
[----:B------:R-:W-:Y:S05]  /*5560*/  BSYNC.RECONVERGENT B0 ;  /* 0x0000000000007941 */ /* 0x000fea0003800200 */
.L_x_4425:
        /* <DEDUP_REMOVED lines=28> */
.L_x_4424:
[----:B------:R-:W0:Y:S02]  /*5730*/  MUFU.RCP R8, R8 ;  /* 0x0000000800087308 */ /* 0x000e240000001000 */
[----:B0-----:R-:W-:-:S05]  /*5740*/  FMUL.FTZ R9, R3, R8 ;  /* 0x0000000803097220 */ /* 0x001fca0000410000 */
[----:B------:R-:W-:-:S07]  /*5750*/  F2FP.BF16.F32.PACK_AB R9, RZ, R9 ;  /* 0x00000009ff09723e */ /* 0x000fce00000010ff */
.L_x_4434:
[----:B------:R-:W-:Y:S05]  /*5760*/  BSYNC.RECONVERGENT B1 ;  /* 0x0000000000017941 */ /* 0x000fea0003800200 */
.L_x_4423:
        /* <DEDUP_REMOVED lines=32> */
.L_x_4442:
[----:B------:R-:W-:Y:S01]  /*5970*/  FSETP.GEU.FTZ.AND P0, PT, R15, -R10, PT ;  /* 0x8000000a0f00720b */ /* 0x000fe20003f1e000 */
[----:B------:R-:W-:-:S12]  /*5980*/  FADD.FTZ R12, R12, -1 ;  /* 0xbf8000000c0c7421 */ /* 0x000fd80000010000 */
[----:B------:R-:W-:-:S07]  /*5990*/  @!P0 FADD.FTZ R12, R12, -1 ;  /* 0xbf8000000c0c8421 */ /* 0x000fce0000010000 */
.L_x_4441:
[----:B------:R-:W-:Y:S05]  /*59a0*/  BSYNC.RECONVERGENT B2 ;  /* 0x0000000000027941 */ /* 0x000fea0003800200 */
.L_x_4440:
[----:B------:R-:W-:Y:S01]  /*59b0*/  FFMA.FTZ R11, -R10, R12, R11 ;  /* 0x0000000c0a0b7223 */ /* 0x000fe2000001010b */
[----:B------:R-:W-:Y:S06]  /*59c0*/  BRA `(.L_x_4438) ;  /* 0x0000000000807947 */ /* 0x000fec0003800000 */
.L_x_4439:
        /* <DEDUP_REMOVED lines=16> */
.L_x_4445:
        /* <DEDUP_REMOVED lines=13> */
.L_x_4444:
[----:B------:R-:W-:Y:S05]  /*5ba0*/  BSYNC.RECONVERGENT B2 ;  /* 0x0000000000027941 */ /* 0x000fea0003800200 */
.L_x_4443:
[----:B0-----:R-:W-:-:S04]  /*5bb0*/  FMUL.FTZ R10, R11, 1.1920928955078125e-07 ;  /* 0x340000000b0a7820 */ /* 0x001fc80000410000 */
[----:B------:R-:W-:-:S07]  /*5bc0*/  FMUL.FTZ R11, R19, R10 ;  /* 0x0000000a130b7220 */ /* 0x000fce0000410000 */
.L_x_4438:
[----:B------:R-:W-:Y:S05]  /*5bd0*/  BSYNC.RECONVERGENT B0 ;  /* 0x0000000000007941 */ /* 0x000fea0003800200 */
.L_x_4437:
        /* <DEDUP_REMOVED lines=28> */
.L_x_4436:
[----:B------:R-:W0:Y:S02]  /*5da0*/  MUFU.RCP R8, R8 ;  /* 0x0000000800087308 */ /* 0x000e240000001000 */
[----:B0-----:R-:W-:-:S05]  /*5db0*/  FMUL.FTZ R10, R3, R8 ;  /* 0x00000008030a7220 */ /* 0x001fca0000410000 */
[----:B------:R-:W-:-:S07]  /*5dc0*/  F2FP.BF16.F32.PACK_AB R10, RZ, R10 ;  /* 0x0000000aff0a723e */ /* 0x000fce00000010ff */
.L_x_4446:
[----:B------:R-:W-:Y:S05]  /*5dd0*/  BSYNC.RECONVERGENT B1 ;  /* 0x0000000000017941 */ /* 0x000fea0003800200 */
.L_x_4435:
        /* <DEDUP_REMOVED lines=31> */
.L_x_4454:
[----:B------:R-:W-:Y:S01]  /*5fd0*/  FSETP.GEU.FTZ.AND P0, PT, R15, -R8, PT ;  /* 0x800000080f00720b */ /* 0x000fe20003f1e000 */
[----:B------:R-:W-:-:S12]  /*5fe0*/  FADD.FTZ R12, R12, -1 ;  /* 0xbf8000000c0c7421 */ /* 0x000fd80000010000 */
[----:B------:R-:W-:-:S07]  /*5ff0*/  @!P0 FADD.FTZ R12, R12, -1 ;  /* 0xbf8000000c0c8421 */ /* 0x000fce0000010000 */
.L_x_4453:
[----:B------:R-:W-:Y:S05]  /*6000*/  BSYNC.RECONVERGENT B2 ;  /* 0x0000000000027941 */ /* 0x000fea0003800200 */
.L_x_4452:
[----:B------:R-:W-:Y:S01]  /*6010*/  FFMA.FTZ R11, -R8, R12, R11 ;  /* 0x0000000c080b7223 */ /* 0x000fe2000001010b */
[----:B------:R-:W-:Y:S06]  /*6020*/  BRA `(.L_x_4450) ;  /* 0x0000000000807947 */ /* 0x000fec0003800000 */
.L_x_4451:
        /* <DEDUP_REMOVED lines=16> */
.L_x_4457:
        /* <DEDUP_REMOVED lines=13> */
.L_x_4456:
[----:B------:R-:W-:Y:S05]  /*6200*/  BSYNC.RECONVERGENT B2 ;  /* 0x0000000000027941 */ /* 0x000fea0003800200 */
.L_x_4455:
[----:B0-----:R-:W-:-:S04]  /*6210*/  FMUL.FTZ R8, R11, 1.1920928955078125e-07 ;  /* 0x340000000b087820 */ /* 0x001fc80000410000 */
[----:B------:R-:W-:-:S07]  /*6220*/  FMUL.FTZ R11, R19, R8 ;  /* 0x00000008130b7220 */ /* 0x000fce0000410000 */
.L_x_4450:
[----:B------:R-:W-:Y:S05]  /*6230*/  BSYNC.RECONVERGENT B0 ;  /* 0x0000000000007941 */ /* 0x000fea0003800200 */
.L_x_4449:
        /* <DEDUP_REMOVED lines=28> */
.L_x_4448:
[----:B------:R-:W0:Y:S02]  /*6400*/  MUFU.RCP R6, R6 ;  /* 0x0000000600067308 */ /* 0x000e240000001000 */
[----:B0-----:R-:W-:-:S05]  /*6410*/  FMUL.FTZ R8, R3, R6 ;  /* 0x0000000603087220 */ /* 0x001fca0000410000 */
[----:B------:R-:W-:-:S07]  /*6420*/  F2FP.BF16.F32.PACK_AB R8, RZ, R8 ;  /* 0x00000008ff08723e */ /* 0x000fce00000010ff */
.L_x_4458:
[----:B------:R-:W-:Y:S05]  /*6430*/  BSYNC.RECONVERGENT B1 ;  /* 0x0000000000017941 */ /* 0x000fea0003800200 */
.L_x_4447:
        /* <DEDUP_REMOVED lines=32> */
.L_x_4466:
[----:B------:R-:W-:Y:S01]  /*6640*/  FSETP.GEU.FTZ.AND P0, PT, R15, -R11, PT ;  /* 0x8000000b0f00720b */ /* 0x000fe20003f1e000 */
[----:B------:R-:W-:-:S12]  /*6650*/  FADD.FTZ R13, R13, -1 ;  /* 0xbf8000000d0d7421 */ /* 0x000fd80000010000 */
[----:B------:R-:W-:-:S07]  /*6660*/  @!P0 FADD.FTZ R13, R13, -1 ;  /* 0xbf8000000d0d8421 */ /* 0x000fce0000010000 */
.L_x_4465:
[----:B------:R-:W-:Y:S05]  /*6670*/  BSYNC.RECONVERGENT B2 ;  /* 0x0000000000027941 */ /* 0x000fea0003800200 */
.L_x_4464:
[----:B------:R-:W-:Y:S01]  /*6680*/  FFMA.FTZ R12, -R11, R13, R12 ;  /* 0x0000000d0b0c7223 */ /* 0x000fe2000001010c */
[----:B------:R-:W-:Y:S06]  /*6690*/  BRA `(.L_x_4462) ;  /* 0x0000000000807947 */ /* 0x000fec0003800000 */
.L_x_4463:
        /* <DEDUP_REMOVED lines=16> */
.L_x_4469:
        /* <DEDUP_REMOVED lines=13> */
.L_x_4468:
[----:B------:R-:W-:Y:S05]  /*6870*/  BSYNC.RECONVERGENT B2 ;  /* 0x0000000000027941 */ /* 0x000fea0003800200 */
.L_x_4467:
[----:B------:R-:W-:-:S04]  /*6880*/  FMUL.FTZ R12, R12, 1.1920928955078125e-07 ;  /* 0x340000000c0c7820 */ /* 0x000fc80000410000 */
[----:B------:R-:W-:-:S07]  /*6890*/  FMUL.FTZ R12, R11, R12 ;  /* 0x0000000c0b0c7220 */ /* 0x000fce0000410000 */
.L_x_4462:
[----:B------:R-:W-:Y:S05]  /*68a0*/  BSYNC.RECONVERGENT B0 ;  /* 0x0000000000007941 */ /* 0x000fea0003800200 */
.L_x_4461:
        /* <DEDUP_REMOVED lines=28> */
.L_x_4460:
[----:B------:R-:W0:Y:S02]  /*6a70*/  MUFU.RCP R6, R6 ;  /* 0x0000000600067308 */ /* 0x000e240000001000 */
[----:B0-----:R-:W-:-:S05]  /*6a80*/  FMUL.FTZ R11, R3, R6 ;  /* 0x00000006030b7220 */ /* 0x001fca0000410000 */
[----:B------:R-:W-:-:S07]  /*6a90*/  F2FP.BF16.F32.PACK_AB R11, RZ, R11 ;  /* 0x0000000bff0b723e */ /* 0x000fce00000010ff */
.L_x_4470:
[----:B------:R-:W-:Y:S05]  /*6aa0*/  BSYNC.RECONVERGENT B1 ;  /* 0x0000000000017941 */ /* 0x000fea0003800200 */
.L_x_4459:
        /* <DEDUP_REMOVED lines=31> */
.L_x_4478:
[----:B------:R-:W-:Y:S01]  /*6ca0*/  FSETP.GEU.FTZ.AND P0, PT, R15, -R7, PT ;  /* 0x800000070f00720b */ /* 0x000fe20003f1e000 */
[----:B------:R-:W-:-:S12]  /*6cb0*/  FADD.FTZ R13, R13, -1 ;  /* 0xbf8000000d0d7421 */ /* 0x000fd80000010000 */
[----:B------:R-:W-:-:S07]  /*6cc0*/  @!P0 FADD.FTZ R13, R13, -1 ;  /* 0xbf8000000d0d8421 */ /* 0x000fce0000010000 */
.L_x_4477:
[----:B------:R-:W-:Y:S05]  /*6cd0*/  BSYNC.RECONVERGENT B2 ;  /* 0x0000000000027941 */ /* 0x000fea0003800200 */
.L_x_4476:
[----:B------:R-:W-:Y:S01]  /*6ce0*/  FFMA.FTZ R12, -R7, R13, R12 ;  /* 0x0000000d070c7223 */ /* 0x000fe2000001010c */
[----:B------:R-:W-:Y:S06]  /*6cf0*/  BRA `(.L_x_4474) ;  /* 0x0000000000807947 */ /* 0x000fec0003800000 */
.L_x_4475:
        /* <DEDUP_REMOVED lines=16> */
.L_x_4481:
        /* <DEDUP_REMOVED lines=13> */
.L_x_4480:
[----:B------:R-:W-:Y:S05]  /*6ed0*/  BSYNC.RECONVERGENT B2 ;  /* 0x0000000000027941 */ /* 0x000fea0003800200 */
.L_x_4479:
[----:B------:R-:W-:-:S04]  /*6ee0*/  FMUL.FTZ R12, R12, 1.1920928955078125e-07 ;  /* 0x340000000c0c7820 */ /* 0x000fc80000410000 */
[----:B------:R-:W-:-:S07]  /*6ef0*/  FMUL.FTZ R12, R7, R12 ;  /* 0x0000000c070c7220 */ /* 0x000fce0000410000 */
.L_x_4474:
[----:B------:R-:W-:Y:S05]  /*6f00*/  BSYNC.RECONVERGENT B0 ;  /* 0x0000000000007941 */ /* 0x000fea0003800200 */
.L_x_4473:
        /* <DEDUP_REMOVED lines=16> */
[----:B0-----:R-:W-:Y:S01]  /*7010*/  @!P0 F2FP.BF16.F32.PACK_AB R13, RZ, R6 ;  /* 0x00000006ff0d823e */ /* 0x001fe200000010ff */
        /* <DEDUP_REMOVED lines=11> */
.L_x_4472:
[----:B------:R-:W0:Y:S02]  /*70d0*/  MUFU.RCP R6, R6 ;  /* 0x0000000600067308 */ /* 0x000e240000001000 */
[----:B0-----:R-:W-:-:S05]  /*70e0*/  FMUL.FTZ R13, R3, R6 ;  /* 0x00000006030d7220 */ /* 0x001fca0000410000 */
[----:B------:R-:W-:-:S07]  /*70f0*/  F2FP.BF16.F32.PACK_AB R13, RZ, R13 ;  /* 0x0000000dff0d723e */ /* 0x000fce00000010ff */
.L_x_4482:
[----:B------:R-:W-:Y:S05]  /*7100*/  BSYNC.RECONVERGENT B1 ;  /* 0x0000000000017941 */ /* 0x000fea0003800200 */
.L_x_4471:
[----:B------:R-:W0:Y:S01]  /*7110*/  LDC.64 R6, c[0x0][0x388] ;  /* 0x0000e200ff067b82 */ /* 0x000e220000000a00 */
[----:B------:R-:W-:Y:S02]  /*7120*/  PRMT R5, R5, 0x5410, R9 ;  /* 0x0000541005057816 */ /* 0x000fe40000000009 */
[----:B------:R-:W-:Y:S01]  /*7130*/  PRMT R4, R4, 0x5410, R0 ;  /* 0x0000541004047816 */ /* 0x000fe20000000000 */
[----:B0-----:R-:W-:Y:S01]  /*7140*/  IMAD.WIDE.U32 R16, R16, 0x2, R6 ;  /* 0x0000000210107825 */ /* 0x001fe200078e0006 */
[----:B------:R-:W-:Y:S02]  /*7150*/  PRMT R7, R11, 0x5410, R13 ;  /* 0x000054100b077816 */ /* 0x000fe4000000000d */
[----:B------:R-:W-:Y:S01]  /*7160*/  PRMT R6, R10, 0x5410, R8 ;  /* 0x000054100a067816 */ /* 0x000fe20000000008 */
[----:B------:R-:W-:-:S05]  /*7170*/  IMAD.WIDE.U32 R16, R2, 0x10, R16 ;  /* 0x0000001002107825 */ /* 0x000fca00078e0010 */
[----:B------:R-:W-:Y:S01]  /*7180*/  STG.E.128 desc[UR4][R16.64], R4 ;  /* 0x0000000410007986 */ /* 0x000fe2000c101d04 */
[----:B------:R-:W-:Y:S05]  /*7190*/  EXIT ;  /* 0x000000000000794d */ /* 0x000fea0003800000 */
.L_x_4483:
        /* <DEDUP_REMOVED lines=14> */
.L_x_37053:


//--------------------- .text._ZN2at6native18elementwise_kernelILi128ELi4EZNS0_15gpu_kernel_implINS0_13BinaryFunctorIN3c104HalfES5_S5_ZZZNS0_15binary_internal21div_floor_kernel_cudaERNS_18TensorIteratorBaseEENKUlvE1_clEvENKUlvE1_clEvEUlS5_S5_E_EEEEvS8_RKT_EUliE_EEviT1_ --------------------------
	.section	.text._ZN2at6native18elementwise_kernelILi128ELi4EZNS0_15gpu_kernel_implINS0_13BinaryFunctorIN3c104HalfES5_S5_ZZZNS0_15binary_internal21div_floor_kernel_cudaERNS_18TensorIteratorBaseEENKUlvE1_clEvENKUlvE1_clEvEUlS5_S5_E_EEEEvS8_RKT_EUliE_EEviT1_,"ax",@progbits
	.align	128
        .global         _ZN2at6native18elementwise_kernelILi128ELi4EZNS0_15gpu_kernel_implINS0_13BinaryFunctorIN3c104HalfES5_S5_ZZZNS0_15binary_internal21div_floor_kernel_cudaERNS_18TensorIteratorBaseEENKUlvE1_clEvENKUlvE1_clEvEUlS5_S5_E_EEEEvS8_RKT_EUliE_EEviT1_
        .type           _ZN2at6native18elementwise_kernelILi128ELi4EZNS0_15gpu_kernel_implINS0_13BinaryFunctorIN3c104HalfES5_S5_ZZZNS0_15binary_internal21div_floor_kernel_cudaERNS_18TensorIteratorBaseEENKUlvE1_clEvENKUlvE1_clEvEUlS5_S5_E_EEEEvS8_RKT_EUliE_EEviT1_,@function
        .size           _ZN2at6native18elementwise_kernelILi128ELi4EZNS0_15gpu_kernel_implINS0_13BinaryFunctorIN3c104HalfES5_S5_ZZZNS0_15binary_internal21div_floor_kernel_cudaERNS_18TensorIteratorBaseEENKUlvE1_clEvENKUlvE1_clEvEUlS5_S5_E_EEEEvS8_RKT_EUliE_EEviT1_,(.L_x_37054 - _ZN2at6native18elementwise_kernelILi128ELi4EZNS0_15gpu_kernel_implINS0_13BinaryFunctorIN3c104HalfES5_S5_ZZZNS0_15binary_internal21div_floor_kernel_cudaERNS_18TensorIteratorBaseEENKUlvE1_clEvENKUlvE1_clEvEUlS5_S5_E_EEEEvS8_RKT_EUliE_EEviT1_)
        .other          _ZN2at6native18elementwise_kernelILi128ELi4EZNS0_15gpu_kernel_implINS0_13BinaryFunctorIN3c104HalfES5_S5_ZZZNS0_15binary_internal21div_floor_kernel_cudaERNS_18TensorIteratorBaseEENKUlvE1_clEvENKUlvE1_clEvEUlS5_S5_E_EEEEvS8_RKT_EUliE_EEviT1_,@"STO_CUDA_ENTRY STV_DEFAULT"
_ZN2at6native18elementwise_kernelILi128ELi4EZNS0_15gpu_kernel_implINS0_13BinaryFunctorIN3c104HalfES5_S5_ZZZNS0_15binary_internal21div_floor_kernel_cudaERNS_18TensorIteratorBaseEENKUlvE1_clEvENKUlvE1_clEvEUlS5_S5_E_EEEEvS8_RKT_EUliE_EEviT1_:
.text._ZN2at6native18elementwise_kernelILi128ELi4EZNS0_15gpu_kernel_implINS0_13BinaryFunctorIN3c104HalfES5_S5_ZZZNS0_15binary_internal21div_floor_kernel_cudaERNS_18TensorIteratorBaseEENKUlvE1_clEvENKUlvE1_clEvEUlS5_S5_E_EEEEvS8_RKT_EUliE_EEviT1_:
        /* <DEDUP_REMOVED lines=371> */
.L_x_4486:
[----:B------:R-:W0:Y:S01]  /*1730*/  LDCU.64 UR6, c[0x0][0x5f0] ;  /* 0x0000be00ff0677ac */ /* 0x000e220008000a00 */
[----:B------:R-:W-:-:S04]  /*1740*/  UPRMT UR4, UR39, 0x9910, URZ ;  /* 0x0000991027047896 */ /* 0x000fc800080000ff */
[----:B------:R-:W-:Y:S01]  /*1750*/  UISETP.GT.AND UP0, UPT, UR4, 0x9, UPT ;  /* 0x000000090400788c */ /* 0x000fe2000bf04270 */
[----:B0-----:R-:W-:-:S04]  /*1760*/  IADD3 R2, P0, PT, R0, UR6, RZ ;  /* 0x0000000600027c10 */ /* 0x001fc8000ff1e0ff */
        /* <DEDUP_REMOVED lines=12> */
[----:B0-----:R-:W-:-:S04]  /*1830*/  F2FP.F16.F32.PACK_AB R0, RZ, R0 ;  /* 0x00000000ff00723e */ /* 0x001fc800000000ff */
[----:B------:R-:W-:Y:S01]  /*1840*/  PRMT R19, R0, 0x7610, R19 ;  /* 0x0000761000137816 */ /* 0x000fe20000000013 */
[----:B------:R-:W-:Y:S06]  /*1850*/  BRA `(.L_x_4492) ;  /* 0x0000000c00c87947 */ /* 0x000fec0003800000 */
.L_x_4490:
[----:B------:R-:W2:Y:S02]  /*1860*/  LDG.E.U8 R2, desc[UR36][R2.64] ;  /* 0x0000002402027981 */ /* 0x000ea4000c1e1100 */
[----:B--2---:R-:W-:-:S04]  /*1870*/  I2FP.F32.U32 R0, R2 ;  /* 0x0000000200007245 */ /* 0x004fc80000201000 */
[----:B------:R-:W-:-:S04]  /*1880*/  F2FP.F16.F32.PACK_AB R0, RZ, R0 ;  /* 0x00000000ff00723e */ /* 0x000fc800000000ff */
[----:B------:R-:W-:Y:S01]  /*1890*/  PRMT R19, R0, 0x7610, R19 ;  /* 0x0000761000137816 */ /* 0x000fe20000000013 */
[----:B------:R-:W-:Y:S06]  /*18a0*/  BRA `(.L_x_4492) ;  /* 0x0000000c00b47947 */ /* 0x000fec0003800000 */
.L_x_4489:
        /* <DEDUP_REMOVED lines=8> */
[----:B0-----:R-:W-:-:S04]  /*1930*/  F2FP.F16.F32.PACK_AB R0, RZ, R0 ;  /* 0x00000000ff00723e */ /* 0x001fc800000000ff */
[----:B------:R-:W-:Y:S01]  /*1940*/  PRMT R19, R0, 0x7610, R19 ;  /* 0x0000761000137816 */ /* 0x000fe20000000013 */
[----:B------:R-:W-:Y:S06]  /*1950*/  BRA `(.L_x_4492) ;  /* 0x0000000c00887947 */ /* 0x000fec0003800000 */
.L_x_4494:
[----:B------:R-:W2:Y:S02]  /*1960*/  LDG.E R2, desc[UR36][R2.64] ;  /* 0x0000002402027981 */ /* 0x000ea4000c1e1900 */
[----:B--2---:R-:W-:-:S04]  /*1970*/  I2FP.F32.S32 R0, R2 ;  /* 0x0000000200007245 */ /* 0x004fc80000201400 */
[----:B------:R-:W-:-:S04]  /*1980*/  F2FP.F16.F32.PACK_AB R0, RZ, R0 ;  /* 0x00000000ff00723e */ /* 0x000fc800000000ff */
[----:B------:R-:W-:Y:S01]  /*1990*/  PRMT R19, R0, 0x7610, R19 ;  /* 0x0000761000137816 */ /* 0x000fe20000000013 */
[----:B------:R-:W-:Y:S06]  /*19a0*/  BRA `(.L_x_4492) ;  /* 0x0000000c00747947 */ /* 0x000fec0003800000 */
.L_x_4493:
[----:B------:R-:W2:Y:S02]  /*19b0*/  LDG.E.U16 R2, desc[UR36][R2.64] ;  /* 0x0000002402027981 */ /* 0x000ea4000c1e1500 */
[----:B--2---:R-:W0:Y:S02]  /*19c0*/  I2F.S16 R0, R2 ;  /* 0x0000000200007306 */ /* 0x004e240000101400 */
[----:B0-----:R-:W-:-:S04]  /*19d0*/  F2FP.F16.F32.PACK_AB R0, RZ, R0 ;  /* 0x00000000ff00723e */ /* 0x001fc800000000ff */
[----:B------:R-:W-:Y:S01]  /*19e0*/  PRMT R19, R0, 0x7610, R19 ;  /* 0x0000761000137816 */ /* 0x000fe20000000013 */
[----:B------:R-:W-:Y:S06]  /*19f0*/  BRA `(.L_x_4492) ;  /* 0x0000000c00607947 */ /* 0x000fec0003800000 */
.L_x_4488:
[----:B------:R-:W-:-:S09]  /*1a00*/  UISETP.GT.AND UP0, UPT, UR4, 0x6, UPT ;  /* 0x000000060400788c */ /* 0x000fd2000bf04270 */
[----:B------:R-:W-:Y:S05]  /*1a10*/  BRA.U UP0, `(.L_x_4495) ;  /* 0x0000000100247547 */ /* 0x000fea000b800000 */
[----:B------:R-:W-:-:S09]  /*1a20*/  UISETP.NE.AND UP0, UPT, UR4, 0x5, UPT ;  /* 0x000000050400788c */ /* 0x000fd2000bf05270 */
[----:B------:R-:W-:Y:S05]  /*1a30*/  BRA.U !UP0, `(.L_x_4496) ;  /* 0x0000000108147547 */ /* 0x000fea000b800000 */
[----:B------:R-:W-:-:S09]  /*1a40*/  UISETP.NE.AND UP0, UPT, UR4, 0x6, UPT ;  /* 0x000000060400788c */ /* 0x000fd2000bf05270 */
[----:B------:R-:W-:Y:S05]  /*1a50*/  BRA.U UP0, `(.L_x_4491) ;  /* 0x0000000900ac7547 */ /* 0x000fea000b800000 */
[----:B------:R-:W2:Y:S02]  /*1a60*/  LDG.E R2, desc[UR36][R2.64] ;  /* 0x0000002402027981 */ /* 0x000ea4000c1e1900 */
[----:B--2---:R-:W-:Y:S01]  /*1a70*/  F2FP.F16.F32.PACK_AB R19, RZ, R2 ;  /* 0x00000002ff13723e */ /* 0x004fe200000000ff */
[----:B------:R-:W-:Y:S06]  /*1a80*/  BRA `(.L_x_4492) ;  /* 0x0000000c003c7947 */ /* 0x000fec0003800000 */
.L_x_4496:
[----:B------:R0:W5:Y:S01]  /*1a90*/  LDG.E.U16 R19, desc[UR36][R2.64] ;  /* 0x0000002402137981 */ /* 0x000162000c1e1500 */
[----:B------:R-:W-:Y:S05]  /*1aa0*/  BRA `(.L_x_4492) ;  /* 0x0000000c00347947 */ /* 0x000fea0003800000 */
.L_x_4495:
[----:B------:R-:W-:-:S09]  /*1ab0*/  UISETP.NE.AND UP0, UPT, UR4, 0x7, UPT ;  /* 0x000000070400788c */ /* 0x000fd2000bf05270 */
[----:B------:R-:W-:Y:S05]  /*1ac0*/  BRA.U !UP0, `(.L_x_4497) ;  /* 0x0000000108247547 */ /* 0x000fea000b800000 */
[----:B------:R-:W-:-:S09]  /*1ad0*/  UISETP.NE.AND UP0, UPT, UR4, 0x8, UPT ;  /* 0x000000080400788c */ /* 0x000fd2000bf05270 */
[----:B------:R-:W-:Y:S05]  /*1ae0*/  BRA.U !UP0, `(.L_x_4498) ;  /* 0x0000000108147547 */ /* 0x000fea000b800000 */
[----:B------:R-:W-:-:S09]  /*1af0*/  UISETP.NE.AND UP0, UPT, UR4, 0x9, UPT ;  /* 0x000000090400788c */ /* 0x000fd2000bf05270 */
[----:B------:R-:W-:Y:S05]  /*1b00*/  BRA.U UP0, `(.L_x_4491) ;  /* 0x0000000900807547 */ /* 0x000fea000b800000 */
[----:B------:R-:W2:Y:S02]  /*1b10*/  LDG.E R2, desc[UR36][R2.64] ;  /* 0x0000002402027981 */ /* 0x000ea4000c1e1900 */
[----:B--2---:R-:W-:Y:S01]  /*1b20*/  F2FP.F16.F32.PACK_AB R19, RZ, R2 ;  /* 0x00000002ff13723e */ /* 0x004fe200000000ff */
[----:B------:R-:W-:Y:S06]  /*1b30*/  BRA `(.L_x_4492) ;  /* 0x0000000c00107947 */ /* 0x000fec0003800000 */
.L_x_4498:
[----:B------:R1:W5:Y:S01]  /*1b40*/  LDG.E.U16 R19, desc[UR36][R2.64] ;  /* 0x0000002402137981 */ /* 0x000362000c1e1500 */
[----:B------:R-:W-:Y:S05]  /*1b50*/  BRA `(.L_x_4492) ;  /* 0x0000000c00087947 */ /* 0x000fea0003800000 */
.L_x_4497:
[----:B------:R-:W2:Y:S01]  /*1b60*/  LDG.E.64 R2, desc[UR36][R2.64] ;  /* 0x0000002402027981 */ /* 0x000ea2000c1e1b00 */
[----:B------:R-:W-:Y:S01]  /*1b70*/  UMOV UR4, 0xf0000000 ;  /* 0xf000000000047882 */ /* 0x000fe20000000000 */
[----:B------:R-:W-:Y:S01]  /*1b80*/  UMOV UR5, 0x380fffff ;  /* 0x380fffff00057882 */ /* 0x000fe20000000000 */
[----:B--2---:R-:W0:Y:S01]  /*1b90*/  F2F.F32.F64 R0, R2 ;  /* 0x0000000200007310 */ /* 0x004e220000301000 */
[----:B------:R-:W-:-:S14]  /*1ba0*/  DSETP.GEU.AND P0, PT, |R2|, UR4, PT ;  /* 0x0000000402007e2a */ /* 0x000fdc000bf0e200 */
[----:B0-----:R-:W-:-:S05]  /*1bb0*/  @!P0 FMUL R0, R0, 1.175494350822287508e-38 ;  /* 0x0080000000008820 */ /* 0x001fca0000400000 */
[----:B------:R-:W-:-:S04]  /*1bc0*/  F2FP.F16.F32.PACK_AB R0, RZ, R0 ;  /* 0x00000000ff00723e */ /* 0x000fc800000000ff */
[----:B------:R-:W-:Y:S01]  /*1bd0*/  PRMT R19, R0, 0x7610, R19 ;  /* 0x0000761000137816 */ /* 0x000fe20000000013 */
[----:B------:R-:W-:Y:S06]  /*1be0*/  BRA `(.L_x_4492) ;  /* 0x0000000800e47947 */ /* 0x000fec0003800000 */
.L_x_4487:
        /* <DEDUP_REMOVED lines=11> */
[----:B------:R-:W-:-:S04]  /*1ca0*/  F2FP.F16.F32.PACK_AB R0, RZ, R0 ;  /* 0x00000000ff00723e */ /* 0x000fc800000000ff */
[----:B------:R-:W-:Y:S01]  /*1cb0*/  PRMT R19, R0, 0x7610, R19 ;  /* 0x0000761000137816 */ /* 0x000fe20000000013 */
[----:B------:R-:W-:Y:S06]  /*1cc0*/  BRA `(.L_x_4492) ;  /* 0x0000000800ac7947 */ /* 0x000fec0003800000 */
.L_x_4501:
        /* <DEDUP_REMOVED lines=9> */
.L_x_4500:
        /* <DEDUP_REMOVED lines=16> */
[C---:B------:R-:W-:Y:S02]  /*1e60*/  SHF.L.U32 R6, R4.reuse, R5, RZ ;  /* 0x0000000504067219 */ /* 0x040fe400000006ff */
[----:B------:R-:W-:Y:S02]  /*1e70*/  IADD3 R5, PT, PT, R4, 0x1000000, RZ ;  /* 0x0100000004057810 */ /* 0x000fe40007ffe0ff */
[----:B------:R-:W-:Y:S02]  /*1e80*/  LEA.HI R6, R6, -R7, RZ, 0x1c ;  /* 0x8000000706067211 */ /* 0x000fe400078fe0ff */
[----:B------:R-:W-:-:S03]  /*1e90*/  SHF.R.S32.HI R5, RZ, 0x8, R5 ;  /* 0x00000008ff057819 */ /* 0x000fc60000011405 */
[----:B------:R-:W-:-:S05]  /*1ea0*/  VIADD R6, R6, 0x3c000000 ;  /* 0x3c00000006067836 */ /* 0x000fca0000000000 */
[----:B------:R-:W-:-:S04]  /*1eb0*/  LOP3.LUT R5, R6, 0x7f800000, R5, 0xf8, !PT ;  /* 0x7f80000006057812 */ /* 0x000fc800078ef805 */
[----:B------:R-:W-:-:S04]  /*1ec0*/  SEL R5, R5, RZ, P0 ;  /* 0x000000ff05057207 */ /* 0x000fc80000000000 */
[----:B------:R-:W-:-:S04]  /*1ed0*/  LOP3.LUT R5, R5, 0x80000000, R0, 0xf8, !PT ;  /* 0x8000000005057812 */ /* 0x000fc800078ef800 */
[----:B------:R-:W-:-:S04]  /*1ee0*/  F2FP.F16.F32.PACK_AB R5, RZ, R5 ;  /* 0x00000005ff05723e */ /* 0x000fc800000000ff */
[----:B------:R-:W-:Y:S01]  /*1ef0*/  PRMT R19, R5, 0x7610, R19 ;  /* 0x0000761005137816 */ /* 0x000fe20000000013 */
[----:B------:R-:W-:Y:S06]  /*1f00*/  BRA `(.L_x_4492) ;  /* 0x00000008001c7947 */ /* 0x000fec0003800000 */
.L_x_4503:
        /* <DEDUP_REMOVED lines=11> */
[----:B------:R-:W-:-:S04]  /*1fc0*/  F2FP.F16.F32.PACK_AB R0, RZ, R0 ;  /* 0x00000000ff00723e */ /* 0x000fc800000000ff */
[----:B------:R-:W-:Y:S01]  /*1fd0*/  PRMT R19, R0, 0x7610, R19 ;  /* 0x0000761000137816 */ /* 0x000fe20000000013 */
[----:B------:R-:W-:Y:S06]  /*1fe0*/  BRA `(.L_x_4492) ;  /* 0x0000000400e47947 */ /* 0x000fec0003800000 */
.L_x_4502:
[----:B------:R-:W2:Y:S02]  /*1ff0*/  LDG.E.U16 R0, desc[UR36][R2.64] ;  /* 0x0000002402007981 */ /* 0x000ea4000c1e1500 */
[----:B--2---:R-:W-:-:S05]  /*2000*/  IMAD.U32 R0, R0, 0x10000, RZ ;  /* 0x0001000000007824 */ /* 0x004fca00078e00ff */
[----:B------:R-:W-:-:S04]  /*2010*/  F2FP.F16.F32.PACK_AB R0, RZ, R0 ;  /* 0x00000000ff00723e */ /* 0x000fc800000000ff */
[----:B------:R-:W-:Y:S01]  /*2020*/  PRMT R19, R0, 0x7610, R19 ;  /* 0x0000761000137816 */ /* 0x000fe20000000013 */
[----:B------:R-:W-:Y:S06]  /*2030*/  BRA `(.L_x_4492) ;  /* 0x0000000400d07947 */ /* 0x000fec0003800000 */
.L_x_4499:
        /* <DEDUP_REMOVED lines=10> */
[----:B------:R-:W-:-:S04]  /*20e0*/  F2FP.F16.F32.PACK_AB R0, RZ, R0 ;  /* 0x00000000ff00723e */ /* 0x000fc800000000ff */
[----:B------:R-:W-:Y:S01]  /*20f0*/  PRMT R19, R0, 0x7610, R19 ;  /* 0x0000761000137816 */ /* 0x000fe20000000013 */
[----:B------:R-:W-:Y:S06]  /*2100*/  BRA `(.L_x_4492) ;  /* 0x00000004009c7947 */ /* 0x000fec0003800000 */
.L_x_4506:
        /* <DEDUP_REMOVED lines=21> */
.L_x_4510:
[----:B------:R-:W-:Y:S05]  /*2260*/  BSYNC.RECONVERGENT B1 ;  /* 0x0000000000017941 */ /* 0x000fea0003800200 */
.L_x_4509:
[----:B------:R-:W-:Y:S01]  /*2270*/  IMAD.SHL.U32 R0, R0, 0x100000, RZ ;  /* 0x0010000000007824 */ /* 0x000fe200078e00ff */
[----:B------:R-:W-:-:S04]  /*2280*/  LEA R2, R2, 0x3b800000, 0x17 ;  /* 0x3b80000002027811 */ /* 0x000fc800078eb8ff */
[----:B------:R-:W-:-:S07]  /*2290*/  LOP3.LUT R0, R2, R0, R7, 0xfe, !PT ;  /* 0x0000000002007212 */ /* 0x000fce00078efe07 */
.L_x_4508:
[----:B------:R-:W-:Y:S05]  /*22a0*/  BSYNC.RECONVERGENT B0 ;  /* 0x0000000000007941 */ /* 0x000fea0003800200 */
.L_x_4507:
[----:B------:R-:W-:-:S04]  /*22b0*/  F2FP.F16.F32.PACK_AB R0, RZ, R0 ;  /* 0x00000000ff00723e */ /* 0x000fc800000000ff */
[----:B------:R-:W-:Y:S01]  /*22c0*/  PRMT R19, R0, 0x7610, R19 ;  /* 0x0000761000137816 */ /* 0x000fe20000000013 */
[----:B------:R-:W-:Y:S06]  /*22d0*/  BRA `(.L_x_4492) ;  /* 0x0000000400287947 */ /* 0x000fec0003800000 */
.L_x_4505:
        /* <DEDUP_REMOVED lines=21> */
.L_x_4514:
[----:B------:R-:W-:Y:S05]  /*2430*/  BSYNC.RECONVERGENT B1 ;  /* 0x0000000000017941 */ /* 0x000fea0003800200 */
.L_x_4513:
[----:B------:R-:W-:Y:S01]  /*2440*/  IMAD.SHL.U32 R0, R0, 0x200000, RZ ;  /* 0x0020000000007824 */ /* 0x000fe200078e00ff */
[----:B------:R-:W-:-:S04]  /*2450*/  LEA R2, R2, 0x37800000, 0x17 ;  /* 0x3780000002027811 */ /* 0x000fc800078eb8ff */
[----:B------:R-:W-:-:S07]  /*2460*/  LOP3.LUT R0, R2, R0, R7, 0xfe, !PT ;  /* 0x0000000002007212 */ /* 0x000fce00078efe07 */
.L_x_4512:
[----:B------:R-:W-:Y:S05]  /*2470*/  BSYNC.RECONVERGENT B0 ;  /* 0x0000000000007941 */ /* 0x000fea0003800200 */
.L_x_4511:
[----:B------:R-:W-:-:S04]  /*2480*/  F2FP.F16.F32.PACK_AB R0, RZ, R0 ;  /* 0x00000000ff00723e */ /* 0x000fc800000000ff */
[----:B------:R-:W-:Y:S01]  /*2490*/  PRMT R19, R0, 0x7610, R19 ;  /* 0x0000761000137816 */ /* 0x000fe20000000013 */
[----:B------:R-:W-:Y:S06]  /*24a0*/  BRA `(.L_x_4492) ;  /* 0x0000000000b47947 */ /* 0x000fec0003800000 */
.L_x_4504:
[----:B------:R-:W-:-:S09]  /*24b0*/  UISETP.NE.AND UP0, UPT, UR4, 0x1c, UPT ;  /* 0x0000001c0400788c */ /* 0x000fd2000bf05270 */
[----:B------:R-:W-:Y:S05]  /*24c0*/  BRA.U !UP0, `(.L_x_4515) ;  /* 0x00000001089c7547 */ /* 0x000fea000b800000 */
[----:B------:R-:W-:-:S09]  /*24d0*/  UISETP.NE.AND UP0, UPT, UR4, 0x1d, UPT ;  /* 0x0000001d0400788c */ /* 0x000fd2000bf05270 */
[----:B------:R-:W-:Y:S05]  /*24e0*/  BRA.U !UP0, `(.L_x_4516) ;  /* 0x0000000108807547 */ /* 0x000fea000b800000 */
[----:B------:R-:W-:-:S09]  /*24f0*/  UISETP.NE.AND UP0, UPT, UR4, 0x2c, UPT ;  /* 0x0000002c0400788c */ /* 0x000fd2000bf05270 */
[----:B------:R-:W-:Y:S05]  /*2500*/  BRA.U !UP0, `(.L_x_4517) ;  /* 0x0000000108487547 */ /* 0x000fea000b800000 */
.L_x_4491:
        /* <DEDUP_REMOVED lines=16> */
.L_x_4518:
[----:B------:R-:W-:Y:S01]  /*2610*/  PRMT R19, RZ, 0x7610, R19 ;  /* 0x00007610ff137816 */ /* 0x000fe20000000013 */
[----:B------:R-:W-:Y:S06]  /*2620*/  BRA `(.L_x_4492) ;  /* 0x0000000000547947 */ /* 0x000fec0003800000 */
.L_x_4517:
        /* <DEDUP_REMOVED lines=8> */
.L_x_4520:
[----:B------:R-:W-:Y:S05]  /*26b0*/  BSYNC.RECONVERGENT B0 ;  /* 0x0000000000007941 */ /* 0x000fea0003800200 */
.L_x_4519:
[----:B------:R-:W-:-:S04]  /*26c0*/  F2FP.F16.F32.PACK_AB R0, RZ, R0 ;  /* 0x00000000ff00723e */ /* 0x000fc800000000ff */
[----:B------:R-:W-:Y:S01]  /*26d0*/  PRMT R19, R0, 0x7610, R19 ;  /* 0x0000761000137816 */ /* 0x000fe20000000013 */
[----:B------:R-:W-:Y:S06]  /*26e0*/  BRA `(.L_x_4492) ;  /* 0x0000000000247947 */ /* 0x000fec0003800000 */
.L_x_4516:
[----:B------:R-:W2:Y:S02]  /*26f0*/  LDG.E.64 R2, desc[UR36][R2.64] ;  /* 0x0000002402027981 */ /* 0x000ea4000c1e1b00 */
[----:B--2---:R-:W0:Y:S02]  /*2700*/  I2F.U64 R0, R2 ;  /* 0x0000000200007312 */ /* 0x004e240000301000 */
[----:B0-----:R-:W-:-:S04]  /*2710*/  F2FP.F16.F32.PACK_AB R0, RZ, R0 ;  /* 0x00000000ff00723e */ /* 0x001fc800000000ff */
[----:B------:R-:W-:Y:S01]  /*2720*/  PRMT R19, R0, 0x7610, R19 ;  /* 0x0000761000137816 */ /* 0x000fe20000000013 */
[----:B------:R-:W-:Y:S06]  /*2730*/  BRA `(.L_x_4492) ;  /* 0x0000000000107947 */ /* 0x000fec0003800000 */
.L_x_4515:
[----:B------:R-:W2:Y:S02]  /*2740*/  LDG.E R2, desc[UR36][R2.64] ;  /* 0x0000002402027981 */ /* 0x000ea4000c1e1900 */
[----:B--2---:R-:W-:-:S04]  /*2750*/  I2FP.F32.U32 R0, R2 ;  /* 0x0000000200007245 */ /* 0x004fc80000201000 */
[----:B------:R-:W-:-:S04]  /*2760*/  F2FP.F16.F32.PACK_AB R0, RZ, R0 ;  /* 0x00000000ff00723e */ /* 0x000fc800000000ff */
[----:B------:R-:W-:-:S07]  /*2770*/  PRMT R19, R0, 0x7610, R19 ;  /* 0x0000761000137816 */ /* 0x000fce0000000013 */
.L_x_4492:
[----:B------:R-:W0:Y:S01]  /*2780*/  LDCU.64 UR6, c[0x0][0x5f8] ;  /* 0x0000bf00ff0677ac */ /* 0x000e220008000a00 */
[----:B------:R-:W-:-:S04]  /*2790*/  UPRMT UR4, UR42, 0x9910, URZ ;  /* 0x000099102a047896 */ /* 0x000fc800080000ff */
[----:B------:R-:W-:Y:S01]  /*27a0*/  UISETP.GT.AND UP0, UPT, UR4, 0x9, UPT ;  /* 0x000000090400788c */ /* 0x000fe2000bf04270 */
[----:B01----:R-:W-:-:S05]  /*27b0*/  IADD3 R2, P0, PT, R18, UR6, RZ ;  /* 0x0000000612027c10 */ /* 0x003fca000ff1e0ff */
        /* <DEDUP_REMOVED lines=12> */
[----:B0-----:R-:W-:Y:S01]  /*2880*/  F2FP.F16.F32.PACK_AB R0, RZ, R0 ;  /* 0x00000000ff00723e */ /* 0x001fe200000000ff */
[----:B------:R-:W-:Y:S06]  /*2890*/  BRA `(.L_x_4526) ;  /* 0x0000000c008c7947 */ /* 0x000fec0003800000 */
.L_x_4524:
[----:B------:R-:W2:Y:S02]  /*28a0*/  LDG.E.U8 R2, desc[UR36][R2.64] ;  /* 0x0000002402027981 */ /* 0x000ea4000c1e1100 */
[----:B--2---:R-:W-:-:S04]  /*28b0*/  I2FP.F32.U32 R0, R2 ;  /* 0x0000000200007245 */ /* 0x004fc80000201000 */
[----:B------:R-:W-:Y:S01]  /*28c0*/  F2FP.F16.F32.PACK_AB R0, RZ, R0 ;  /* 0x00000000ff00723e */ /* 0x000fe200000000ff */
[----:B------:R-:W-:Y:S06]  /*28d0*/  BRA `(.L_x_4526) ;  /* 0x0000000c007c7947 */ /* 0x000fec0003800000 */
.L_x_4523:
        /* <DEDUP_REMOVED lines=8> */
[----:B0-----:R-:W-:Y:S01]  /*2960*/  F2FP.F16.F32.PACK_AB R0, RZ, R0 ;  /* 0x00000000ff00723e */ /* 0x001fe200000000ff */
[----:B------:R-:W-:Y:S06]  /*2970*/  BRA `(.L_x_4526) ;  /* 0x0000000c00547947 */ /* 0x000fec0003800000 */
.L_x_4528:
[----:B------:R-:W2:Y:S02]  /*2980*/  LDG.E R2, desc[UR36][R2.64] ;  /* 0x0000002402027981 */ /* 0x000ea4000c1e1900 */
[----:B--2---:R-:W-:-:S04]  /*2990*/  I2FP.F32.S32 R0, R2 ;  /* 0x0000000200007245 */ /* 0x004fc80000201400 */
[----:B------:R-:W-:Y:S01]  /*29a0*/  F2FP.F16.F32.PACK_AB R0, RZ, R0 ;  /* 0x00000000ff00723e */ /* 0x000fe200000000ff */
[----:B------:R-:W-:Y:S06]  /*29b0*/  BRA `(.L_x_4526) ;  /* 0x0000000c00447947 */ /* 0x000fec0003800000 */
.L_x_4527:
[----:B------:R-:W2:Y:S02]  /*29c0*/  LDG.E.U16 R2, desc[UR36][R2.64] ;  /* 0x0000002402027981 */ /* 0x000ea4000c1e1500 */
[----:B--2---:R-:W0:Y:S02]  /*29d0*/  I2F.S16 R0, R2 ;  /* 0x0000000200007306 */ /* 0x004e240000101400 */
[----:B0-----:R-:W-:Y:S01]  /*29e0*/  F2FP.F16.F32.PACK_AB R0, RZ, R0 ;  /* 0x00000000ff00723e */ /* 0x001fe200000000ff */
[----:B------:R-:W-:Y:S06]  /*29f0*/  BRA `(.L_x_4526) ;  /* 0x0000000c00347947 */ /* 0x000fec0003800000 */
.L_x_4522:
        /* <DEDUP_REMOVED lines=9> */
.L_x_4530:
[----:B------:R1:W5:Y:S01]  /*2a90*/  LDG.E.U16 R0, desc[UR36][R2.64] ;  /* 0x0000002402007981 */ /* 0x000362000c1e1500 */
[----:B------:R-:W-:Y:S05]  /*2aa0*/  BRA `(.L_x_4526) ;  /* 0x0000000c00087947 */ /* 0x000fea0003800000 */
.L_x_4529:
        /* <DEDUP_REMOVED lines=9> */
.L_x_4532:
[----:B------:R0:W5:Y:S01]  /*2b40*/  LDG.E.U16 R0, desc[UR36][R2.64] ;  /* 0x0000002402007981 */ /* 0x000162000c1e1500 */
[----:B------:R-:W-:Y:S05]  /*2b50*/  BRA `(.L_x_4526) ;  /* 0x0000000800dc7947 */ /* 0x000fea0003800000 */
.L_x_4531:
[----:B------:R-:W2:Y:S01]  /*2b60*/  LDG.E.64 R2, desc[UR36][R2.64] ;  /* 0x0000002402027981 */ /* 0x000ea2000c1e1b00 */
[----:B------:R-:W-:Y:S01]  /*2b70*/  UMOV UR4, 0xf0000000 ;  /* 0xf000000000047882 */ /* 0x000fe20000000000 */
[----:B------:R-:W-:Y:S01]  /*2b80*/  UMOV UR5, 0x380fffff ;  /* 0x380fffff00057882 */ /* 0x000fe20000000000 */
[----:B--2---:R-:W0:Y:S01]  /*2b90*/  F2F.F32.F64 R0, R2 ;  /* 0x0000000200007310 */ /* 0x004e220000301000 */
[----:B------:R-:W-:-:S14]  /*2ba0*/  DSETP.GEU.AND P0, PT, |R2|, UR4, PT ;  /* 0x0000000402007e2a */ /* 0x000fdc000bf0e200 */
[----:B0-----:R-:W-:-:S05]  /*2bb0*/  @!P0 FMUL R0, R0, 1.175494350822287508e-38 ;  /* 0x0080000000008820 */ /* 0x001fca0000400000 */
[----:B------:R-:W-:Y:S01]  /*2bc0*/  F2FP.F16.F32.PACK_AB R0, RZ, R0 ;  /* 0x00000000ff00723e */ /* 0x000fe200000000ff */
[----:B------:R-:W-:Y:S06]  /*2bd0*/  BRA `(.L_x_4526) ;  /* 0x0000000800bc7947 */ /* 0x000fec0003800000 */
.L_x_4521:
        /* <DEDUP_REMOVED lines=11> */
[----:B------:R-:W-:Y:S01]  /*2c90*/  F2FP.F16.F32.PACK_AB R0, RZ, R0 ;  /* 0x00000000ff00723e */ /* 0x000fe200000000ff */
[----:B------:R-:W-:Y:S06]  /*2ca0*/  BRA `(.L_x_4526) ;  /* 0x0000000800887947 */ /* 0x000fec0003800000 */
.L_x_4535:
        /* <DEDUP_REMOVED lines=8> */
.L_x_4534:
        /* <DEDUP_REMOVED lines=27> */
.L_x_4537:
        /* <DEDUP_REMOVED lines=11> */
[----:B------:R-:W-:Y:S01]  /*2f90*/  F2FP.F16.F32.PACK_AB R0, RZ, R0 ;  /* 0x00000000ff00723e */ /* 0x000fe200000000ff */
[----:B------:R-:W-:Y:S06]  /*2fa0*/  BRA `(.L_x_4526) ;  /* 0x0000000400c87947 */ /* 0x000fec0003800000 */
.L_x_4536:
[----:B------:R-:W2:Y:S02]  /*2fb0*/  LDG.E.U16 R0, desc[UR36][R2.64] ;  /* 0x0000002402007981 */ /* 0x000ea4000c1e1500 */
[----:B--2---:R-:W-:-:S05]  /*2fc0*/  IMAD.U32 R0, R0, 0x10000, RZ ;  /* 0x0001000000007824 */ /* 0x004fca00078e00ff */
[----:B------:R-:W-:Y:S01]  /*2fd0*/  F2FP.F16.F32.PACK_AB R0, RZ, R0 ;  /* 0x00000000ff00723e */ /* 0x000fe200000000ff */
[----:B------:R-:W-:Y:S06]  /*2fe0*/  BRA `(.L_x_4526) ;  /* 0x0000000400b87947 */ /* 0x000fec0003800000 */
.L_x_4533:
        /* <DEDUP_REMOVED lines=10> */
[----:B------:R-:W-:Y:S01]  /*3090*/  F2FP.F16.F32.PACK_AB R0, RZ, R0 ;  /* 0x00000000ff00723e */ /* 0x000fe200000000ff */
[----:B------:R-:W-:Y:S06]  /*30a0*/  BRA `(.L_x_4526) ;  /* 0x0000000400887947 */ /* 0x000fec0003800000 */
.L_x_4540:
        /* <DEDUP_REMOVED lines=21> */
.L_x_4544:
[----:B------:R-:W-:Y:S05]  /*3200*/  BSYNC.RECONVERGENT B1 ;  /* 0x0000000000017941 */ /* 0x000fea0003800200 */
.L_x_4543:
[----:B------:R-:W-:Y:S02]  /*3210*/  SHF.L.U32 R0, R0, 0x14, RZ ;  /* 0x0000001400007819 */ /* 0x000fe400000006ff */
[----:B------:R-:W-:-:S04]  /*3220*/  LEA R2, R2, 0x3b800000, 0x17 ;  /* 0x3b80000002027811 */ /* 0x000fc800078eb8ff */
[----:B------:R-:W-:-:S07]  /*3230*/  LOP3.LUT R0, R2, R0, R7, 0xfe, !PT ;  /* 0x0000000002007212 */ /* 0x000fce00078efe07 */
.L_x_4542:
[----:B------:R-:W-:Y:S05]  /*3240*/  BSYNC.RECONVERGENT B0 ;  /* 0x0000000000007941 */ /* 0x000fea0003800200 */
.L_x_4541:
[----:B------:R-:W-:Y:S01]  /*3250*/  F2FP.F16.F32.PACK_AB R0, RZ, R0 ;  /* 0x00000000ff00723e */ /* 0x000fe200000000ff */
[----:B------:R-:W-:Y:S06]  /*3260*/  BRA `(.L_x_4526) ;  /* 0x0000000400187947 */ /* 0x000fec0003800000 */
.L_x_4539:
        /* <DEDUP_REMOVED lines=21> */
.L_x_4548:
[----:B------:R-:W-:Y:S05]  /*33c0*/  BSYNC.RECONVERGENT B1 ;  /* 0x0000000000017941 */ /* 0x000fea0003800200 */
.L_x_4547:
[----:B------:R-:W-:Y:S01]  /*33d0*/  IMAD.SHL.U32 R0, R0, 0x200000, RZ ;  /* 0x0020000000007824 */ /* 0x000fe200078e00ff */
[----:B------:R-:W-:-:S04]  /*33e0*/  LEA R2, R2, 0x37800000, 0x17 ;  /* 0x3780000002027811 */ /* 0x000fc800078eb8ff */
[----:B------:R-:W-:-:S07]  /*33f0*/  LOP3.LUT R0, R2, R0, R7, 0xfe, !PT ;  /* 0x0000000002007212 */ /* 0x000fce00078efe07 */
.L_x_4546:
[----:B------:R-:W-:Y:S05]  /*3400*/  BSYNC.RECONVERGENT B0 ;  /* 0x0000000000007941 */ /* 0x000fea0003800200 */
.L_x_4545:
[----:B------:R-:W-:Y:S01]  /*3410*/  F2FP.F16.F32.PACK_AB R0, RZ, R0 ;  /* 0x00000000ff00723e */ /* 0x000fe200000000ff */
[----:B------:R-:W-:Y:S06]  /*3420*/  BRA `(.L_x_4526) ;  /* 0x0000000000a87947 */ /* 0x000fec0003800000 */
.L_x_4538:
[----:B------:R-:W-:-:S09]  /*3430*/  UISETP.NE.AND UP0, UPT, UR4, 0x1c, UPT ;  /* 0x0000001c0400788c */ /* 0x000fd2000bf05270 */
[----:B------:R-:W-:Y:S05]  /*3440*/  BRA.U !UP0, `(.L_x_4549) ;  /* 0x0000000108947547 */ /* 0x000fea000b800000 */
[----:B------:R-:W-:-:S09]  /*3450*/  UISETP.NE.AND UP0, UPT, UR4, 0x1d, UPT ;  /* 0x0000001d0400788c */ /* 0x000fd2000bf05270 */
[----:B------:R-:W-:Y:S05]  /*3460*/  BRA.U !UP0, `(.L_x_4550) ;  /* 0x00000001087c7547 */ /* 0x000fea000b800000 */
[----:B------:R-:W-:-:S09]  /*3470*/  UISETP.NE.AND UP0, UPT, UR4, 0x2c, UPT ;  /* 0x0000002c0400788c */ /* 0x000fd2000bf05270 */
[----:B------:R-:W-:Y:S05]  /*3480*/  BRA.U !UP0, `(.L_x_4551) ;  /* 0x0000000108487547 */ /* 0x000fea000b800000 */
.L_x_4525:
        /* <DEDUP_REMOVED lines=8> */
[----:B0-----:R-:W-:Y:S01]  /*3510*/  MOV R4, UR4 ;  /* 0x0000000400047c02 */ /* 0x001fe20008000f00 */
[----:B------:R-:W-:-:S02]  /*3520*/  IMAD.U32 R5, RZ, RZ, UR5 ;  /* 0x00000005ff057e24 */ /* 0x000fc4000f8e00ff */
[----:B-1----:R-:W-:Y:S02]  /*3530*/  IMAD.U32 R6, RZ, RZ, UR6 ;  /* 0x00000006ff067e24 */ /* 0x002fe4000f8e00ff */
[----:B------:R-:W-:Y:S02]  /*3540*/  IMAD.U32 R7, RZ, RZ, UR7 ;  /* 0x00000007ff077e24 */ /* 0x000fe4000f8e00ff */
[----:B---3--:R-:W-:Y:S02]  /*3550*/  IMAD.U32 R10, RZ, RZ, UR8 ;  /* 0x00000008ff0a7e24 */ /* 0x008fe4000f8e00ff */
[----:B------:R-:W-:-:S07]  /*3560*/  IMAD.U32 R11, RZ, RZ, UR9 ;  /* 0x00000009ff0b7e24 */ /* 0x000fce000f8e00ff */
[----:B------:R-:W-:-:S07]  /*3570*/  LEPC R20, `(.L_x_4552) ;  /* 0x000000001014794e */ /* 0x000fce0000000000 */
[----:B--2--5:R-:W-:Y:S05]  /*3580*/  CALL.ABS.NOINC R2 ;  /* 0x0000000002007343 */ /* 0x024fea0003c00000 */
.L_x_4552:
[----:B------:R-:W-:Y:S01]  /*3590*/  PRMT R0, RZ, 0x7610, R0 ;  /* 0x00007610ff007816 */ /* 0x000fe20000000000 */
[----:B------:R-:W-:Y:S06]  /*35a0*/  BRA `(.L_x_4526) ;  /* 0x0000000000487947 */ /* 0x000fec0003800000 */
.L_x_4551:
        /* <DEDUP_REMOVED lines=8> */
.L_x_4554:
[----:B------:R-:W-:Y:S05]  /*3630*/  BSYNC.RECONVERGENT B0 ;  /* 0x0000000000007941 */ /* 0x000fea0003800200 */
.L_x_4553:
[----:B------:R-:W-:Y:S01]  /*3640*/  F2FP.F16.F32.PACK_AB R0, RZ, R0 ;  /* 0x00000000ff00723e */ /* 0x000fe200000000ff */
[----:B------:R-:W-:Y:S06]  /*3650*/  BRA `(.L_x_4526) ;  /* 0x00000000001c7947 */ /* 0x000fec0003800000 */
.L_x_4550:
[----:B------:R-:W2:Y:S02]  /*3660*/  LDG.E.64 R2, desc[UR36][R2.64] ;  /* 0x0000002402027981 */ /* 0x000ea4000c1e1b00 */
[----:B--2---:R-:W0:Y:S02]  /*3670*/  I2F.U64 R0, R2 ;  /* 0x0000000200007312 */ /* 0x004e240000301000 */
[----:B0-----:R-:W-:Y:S01]  /*3680*/  F2FP.F16.F32.PACK_AB R0, RZ, R0 ;  /* 0x00000000ff00723e */ /* 0x001fe200000000ff */
[----:B------:R-:W-:Y:S06]  /*3690*/  BRA `(.L_x_4526) ;  /* 0x00000000000c7947 */ /* 0x000fec0003800000 */
.L_x_4549:
[----:B------:R-:W2:Y:S02]  /*36a0*/  LDG.E R2, desc[UR36][R2.64] ;  /* 0x0000002402027981 */ /* 0x000ea4000c1e1900 */
[----:B--2---:R-:W-:-:S04]  /*36b0*/  I2FP.F32.U32 R0, R2 ;  /* 0x0000000200007245 */ /* 0x004fc80000201000 */
[----:B------:R-:W-:-:S07]  /*36c0*/  F2FP.F16.F32.PACK_AB R0, RZ, R0 ;  /* 0x00000000ff00723e */ /* 0x000fce00000000ff */
.L_x_4526:
[----:B-----5:R-:W-:Y:S01]  /*36d0*/  HADD2.F32 R0, -RZ, R0.H0_H0 ;  /* 0x20000000ff007230 */ /* 0x020fe20000004100 */
[----:B------:R-:W-:Y:S04]  /*36e0*/  BSSY.RECONVERGENT B1, `(.L_x_4555) ;  /* 0x0000065000017945 */ /* 0x000fe80003800200 */
[----:B------:R-:W-:-:S13]  /*36f0*/  FSETP.NEU.FTZ.AND P0, PT, R0, RZ, PT ;  /* 0x000000ff0000720b */ /* 0x000fda0003f1d000 */
[----:B01----:R-:W0:Y:S01]  /*3700*/  @!P0 MUFU.RCP R3, R0 ;  /* 0x0000000000038308 */ /* 0x003e220000001000 */
[----:B------:R-:W-:-:S05]  /*3710*/  @!P0 HADD2.F32 R2, -RZ, R19.H0_H0 ;  /* 0x20000013ff028230 */ /* 0x000fca0000004100 */
[----:B0-----:R-:W-:-:S05]  /*3720*/  @!P0 FMUL.FTZ R2, R2, R3 ;  /* 0x0000000302028220 */ /* 0x001fca0000410000 */
[----:B------:R-:W-:Y:S01]  /*3730*/  @!P0 F2FP.F16.F32.PACK_AB R4, RZ, R2 ;  /* 0x00000002ff04823e */ /* 0x000fe200000000ff */
[----:B------:R-:W-:Y:S06]  /*3740*/  @!P0 BRA `(.L_x_4556) ;  /* 0x0000000400788947 */ /* 0x000fec0003800000 */
[----:B------:R-:W-:Y:S01]  /*3750*/  HADD2.F32 R19, -RZ, R19.H0_H0 ;  /* 0x20000013ff137230 */ /* 0x000fe20000004100 */
[----:B------:R-:W-:Y:S04]  /*3760*/  BSSY.RECONVERGENT B0, `(.L_x_4557) ;  /* 0x0000041000007945 */ /* 0x000fe80003800200 */
        /* <DEDUP_REMOVED lines=29> */
.L_x_4561:
[----:B------:R-:W-:Y:S05]  /*3940*/  BSYNC.RECONVERGENT B2 ;  /* 0x0000000000027941 */ /* 0x000fea0003800200 */
.L_x_4560:
[----:B------:R-:W-:Y:S01]  /*3950*/  FFMA.FTZ R2, -R7, R3, R2 ;  /* 0x0000000307027223 */ /* 0x000fe20000010102 */
[----:B------:R-:W-:Y:S06]  /*3960*/  BRA `(.L_x_4558) ;  /* 0x0000000000807947 */ /* 0x000fec0003800000 */
.L_x_4559:
        /* <DEDUP_REMOVED lines=16> */
.L_x_4564:
        /* <DEDUP_REMOVED lines=13> */
.L_x_4563:
[----:B------:R-:W-:Y:S05]  /*3b40*/  BSYNC.RECONVERGENT B2 ;  /* 0x0000000000027941 */ /* 0x000fea0003800200 */
.L_x_4562:
[----:B------:R-:W-:-:S04]  /*3b50*/  FMUL.FTZ R2, R2, 1.1920928955078125e-07 ;  /* 0x3400000002027820 */ /* 0x000fc80000410000 */
[----:B------:R-:W-:-:S07]  /*3b60*/  FMUL.FTZ R2, R7, R2 ;  /* 0x0000000207027220 */ /* 0x000fce0000410000 */
.L_x_4558:
[----:B------:R-:W-:Y:S05]  /*3b70*/  BSYNC.RECONVERGENT B0 ;  /* 0x0000000000007941 */ /* 0x000fea0003800200 */
.L_x_4557:
        /* <DEDUP_REMOVED lines=13> */
[----:B------:R-:W1:Y:S02]  /*3c50*/  FRND.FTZ.FLOOR R4, R2 ;  /* 0x0000000200047307 */ /* 0x000e640000215000 */
[----:B-1----:R-:W-:-:S05]  /*3c60*/  F2FP.F16.F32.PACK_AB R4, RZ, R4 ;  /* 0x00000004ff04723e */ /* 0x002fca00000000ff */
[----:B------:R-:W-:-:S05]  /*3c70*/  HADD2.F32 R3, -RZ, R4.H0_H0 ;  /* 0x20000004ff037230 */ /* 0x000fca0000004100 */
[----:B------:R-:W-:-:S05]  /*3c80*/  FADD.FTZ R0, -R3, R2 ;  /* 0x0000000203007221 */ /* 0x000fca0000010100 */
[----:B------:R-:W-:-:S13]  /*3c90*/  FSETP.GT.FTZ.AND P0, PT, R0, 0.5, PT ;  /* 0x3f0000000000780b */ /* 0x000fda0003f14000 */
[----:B------:R-:W-:Y:S05]  /*3ca0*/  @!P0 BRA `(.L_x_4556) ;  /* 0x0000000000208947 */ /* 0x000fea0003800000 */
[----:B------:R-:W-:-:S05]  /*3cb0*/  FADD.FTZ R4, R3, 1 ;  /* 0x3f80000003047421 */ /* 0x000fca0000010000 */
[----:B------:R-:W-:Y:S01]  /*3cc0*/  F2FP.F16.F32.PACK_AB R4, RZ, R4 ;  /* 0x00000004ff04723e */ /* 0x000fe200000000ff */
[----:B------:R-:W-:Y:S06]  /*3cd0*/  BRA `(.L_x_4556) ;  /* 0x0000000000147947 */ /* 0x000fec0003800000 */
.L_x_4565:
[----:B------:R-:W-:-:S05]  /*3ce0*/  FMUL.FTZ R19, R19, R3 ;  /* 0x0000000313137220 */ /* 0x000fca0000410000 */
[----:B------:R-:W-:-:S05]  /*3cf0*/  F2FP.F16.F32.PACK_AB R19, RZ, R19 ;  /* 0x00000013ff13723e */ /* 0x000fca00000000ff */
[----:B------:R-:W-:-:S05]  /*3d00*/  HADD2.F32 R19, -RZ, R19.H0_H0 ;  /* 0x20000013ff137230 */ /* 0x000fca0000004100 */
[----:B------:R-:W-:-:S04]  /*3d10*/  LOP3.LUT R4, RZ, 0x80000000, R19, 0xb8, !PT ;  /* 0x80000000ff047812 */ /* 0x000fc800078eb813 */
[----:B------:R-:W-:-:S07]  /*3d20*/  F2FP.F16.F32.PACK_AB R4, RZ, R4 ;  /* 0x00000004ff04723e */ /* 0x000fce00000000ff */
.L_x_4556:
[----:B------:R-:W-:Y:S05]  /*3d30*/  BSYNC.RECONVERGENT B1 ;  /* 0x0000000000017941 */ /* 0x000fea0003800200 */
.L_x_4555:
        /* <DEDUP_REMOVED lines=14> */
[----:B------:R-:W-:-:S04]  /*3e20*/  HADD2.F32 R4, -RZ, R4.H0_H0 ;  /* 0x20000004ff047230 */ /* 0x000fc80000004100 */
[----:B------:R-:W1:Y:S02]  /*3e30*/  F2I.FTZ.TRUNC.NTZ R5, R4 ;  /* 0x0000000400057305 */ /* 0x000e64000021f100 */
[----:B-1----:R1:W-:Y:S01]  /*3e40*/  STG.E.U8 desc[UR36][R2.64], R5 ;  /* 0x0000000502007986 */ /* 0x0023e2000c101124 */
[----:B------:R-:W-:Y:S05]  /*3e50*/  BRA `(.L_x_4571) ;  /* 0x0000000c00807947 */ /* 0x000fea0003800000 */
.L_x_4569:
[----:B------:R-:W-:-:S06]  /*3e60*/  HADD2.F32 R5, -RZ, R4.H0_H0 ;  /* 0x20000004ff057230 */ /* 0x000fcc0000004100 */
[----:B------:R-:W1:Y:S02]  /*3e70*/  F2I.S64.TRUNC R4, R5 ;  /* 0x0000000500047311 */ /* 0x000e64000020d900 */
[----:B-1----:R1:W-:Y:S01]  /*3e80*/  STG.E.U8 desc[UR36][R2.64], R4 ;  /* 0x0000000402007986 */ /* 0x0023e2000c101124 */
[----:B------:R-:W-:Y:S05]  /*3e90*/  BRA `(.L_x_4571) ;  /* 0x0000000c00707947 */ /* 0x000fea0003800000 */
.L_x_4568:
[----:B------:R-:W-:-:S09]  /*3ea0*/  UISETP.NE.AND UP0, UPT, UR4, 0x2, UPT ;  /* 0x000000020400788c */ /* 0x000fd2000bf05270 */
[----:B------:R-:W-:Y:S05]  /*3eb0*/  BRA.U !UP0, `(.L_x_4572) ;  /* 0x0000000108307547 */ /* 0x000fea000b800000 */
[----:B------:R-:W-:-:S09]  /*3ec0*/  UISETP.NE.AND UP0, UPT, UR4, 0x3, UPT ;  /* 0x000000030400788c */ /* 0x000fd2000bf05270 */
[----:B------:R-:W-:Y:S05]  /*3ed0*/  BRA.U !UP0, `(.L_x_4573) ;  /* 0x0000000108187547 */ /* 0x000fea000b800000 */
[----:B------:R-:W-:-:S09]  /*3ee0*/  UISETP.NE.AND UP0, UPT, UR4, 0x4, UPT ;  /* 0x000000040400788c */ /* 0x000fd2000bf05270 */
[----:B------:R-:W-:Y:S05]  /*3ef0*/  BRA.U UP0, `(.L_x_4570) ;  /* 0x0000000900b87547 */ /* 0x000fea000b800000 */
[----:B------:R-:W-:-:S06]  /*3f00*/  HADD2.F32 R4, -RZ, R4.H0_H0 ;  /* 0x20000004ff047230 */ /* 0x000fcc0000004100 */
[----:B------:R-:W1:Y:S02]  /*3f10*/  F2I.S64.TRUNC R4, R4 ;  /* 0x0000000400047311 */ /* 0x000e64000020d900 */
[----:B-1----:R1:W-:Y:S01]  /*3f20*/  STG.E.64 desc[UR36][R2.64], R4 ;  /* 0x0000000402007986 */ /* 0x0023e2000c101b24 */
[----:B------:R-:W-:Y:S05]  /*3f30*/  BRA `(.L_x_4571) ;  /* 0x0000000c00487947 */ /* 0x000fea0003800000 */
.L_x_4573:
[----:B------:R-:W-:-:S04]  /*3f40*/  HADD2.F32 R4, -RZ, R4.H0_H0 ;  /* 0x20000004ff047230 */ /* 0x000fc80000004100 */
[----:B------:R-:W1:Y:S02]  /*3f50*/  F2I.FTZ.TRUNC.NTZ R5, R4 ;  /* 0x0000000400057305 */ /* 0x000e64000021f100 */
[----:B-1----:R1:W-:Y:S01]  /*3f60*/  STG.E desc[UR36][R2.64], R5 ;  /* 0x0000000502007986 */ /* 0x0023e2000c101924 */
[----:B------:R-:W-:Y:S05]  /*3f70*/  BRA `(.L_x_4571) ;  /* 0x0000000c00387947 */ /* 0x000fea0003800000 */
.L_x_4572:
[----:B------:R-:W-:-:S04]  /*3f80*/  HADD2.F32 R4, -RZ, R4.H0_H0 ;  /* 0x20000004ff047230 */ /* 0x000fc80000004100 */
[----:B------:R-:W1:Y:S02]  /*3f90*/  F2I.FTZ.TRUNC.NTZ R5, R4 ;  /* 0x0000000400057305 */ /* 0x000e64000021f100 */
[----:B-1----:R1:W-:Y:S01]  /*3fa0*/  STG.E.U16 desc[UR36][R2.64], R5 ;  /* 0x0000000502007986 */ /* 0x0023e2000c101524 */
[----:B------:R-:W-:Y:S05]  /*3fb0*/  BRA `(.L_x_4571) ;  /* 0x0000000c00287947 */ /* 0x000fea0003800000 */
.L_x_4567:
[----:B------:R-:W-:-:S09]  /*3fc0*/  UISETP.GT.AND UP0, UPT, UR4, 0x6, UPT ;  /* 0x000000060400788c */ /* 0x000fd2000bf04270 */
[----:B------:R-:W-:Y:S05]  /*3fd0*/  BRA.U UP0, `(.L_x_4574) ;  /* 0x0000000100247547 */ /* 0x000fea000b800000 */
[----:B------:R-:W-:-:S09]  /*3fe0*/  UISETP.NE.AND UP0, UPT, UR4, 0x5, UPT ;  /* 0x000000050400788c */ /* 0x000fd2000bf05270 */
[----:B------:R-:W-:Y:S05]  /*3ff0*/  BRA.U !UP0, `(.L_x_4575) ;  /* 0x0000000108147547 */ /* 0x000fea000b800000 */
[----:B------:R-:W-:-:S09]  /*4000*/  UISETP.NE.AND UP0, UPT, UR4, 0x6, UPT ;  /* 0x000000060400788c */ /* 0x000fd2000bf05270 */
[----:B------:R-:W-:Y:S05]  /*4010*/  BRA.U UP0, `(.L_x_4570) ;  /* 0x0000000900707547 */ /* 0x000fea000b800000 */
[----:B------:R-:W-:-:S05]  /*4020*/  HADD2.F32 R5, -RZ, R4.H0_H0 ;  /* 0x20000004ff057230 */ /* 0x000fca0000004100 */
[----:B------:R1:W-:Y:S01]  /*4030*/  STG.E desc[UR36][R2.64], R5 ;  /* 0x0000000502007986 */ /* 0x0003e2000c101924 */
[----:B------:R-:W-:Y:S05]  /*4040*/  BRA `(.L_x_4571) ;  /* 0x0000000c00047947 */ /* 0x000fea0003800000 */
.L_x_4575:
[----:B------:R1:W-:Y:S01]  /*4050*/  STG.E.U16 desc[UR36][R2.64], R4 ;  /* 0x0000000402007986 */ /* 0x0003e2000c101524 */
[----:B------:R-:W-:Y:S05]  /*4060*/  BRA `(.L_x_4571) ;  /* 0x0000000800fc7947 */ /* 0x000fea0003800000 */
.L_x_4574:
[----:B------:R-:W-:-:S09]  /*4070*/  UISETP.NE.AND UP0, UPT, UR4, 0x7, UPT ;  /* 0x000000070400788c */ /* 0x000fd2000bf05270 */
[----:B------:R-:W-:Y:S05]  /*4080*/  BRA.U !UP0, `(.L_x_4576) ;  /* 0x0000000108347547 */ /* 0x000fea000b800000 */
[----:B------:R-:W-:-:S09]  /*4090*/  UISETP.NE.AND UP0, UPT, UR4, 0x8, UPT ;  /* 0x000000080400788c */ /* 0x000fd2000bf05270 */
[----:B------:R-:W-:Y:S05]  /*40a0*/  BRA.U !UP0, `(.L_x_4577) ;  /* 0x0000000108187547 */ /* 0x000fea000b800000 */
[----:B------:R-:W-:-:S09]  /*40b0*/  UISETP.NE.AND UP0, UPT, UR4, 0x9, UPT ;  /* 0x000000090400788c */ /* 0x000fd2000bf05270 */
[----:B------:R-:W-:Y:S05]  /*40c0*/  BRA.U UP0, `(.L_x_4570) ;  /* 0x0000000900447547 */ /* 0x000fea000b800000 */
[----:B------:R-:W-:Y:S02]  /*40d0*/  HADD2.F32 R4, -RZ, R4.H0_H0 ;  /* 0x20000004ff047230 */ /* 0x000fe40000004100 */
[----:B------:R-:W-:-:S05]  /*40e0*/  IMAD.MOV.U32 R5, RZ, RZ, RZ ;  /* 0x000000ffff057224 */ /* 0x000fca00078e00ff */
[----:B------:R1:W-:Y:S01]  /*40f0*/  STG.E.64 desc[UR36][R2.64], R4 ;  /* 0x0000000402007986 */ /* 0x0003e2000c101b24 */
[----:B------:R-:W-:Y:S05]  /*4100*/  BRA `(.L_x_4571) ;  /* 0x0000000800d47947 */ /* 0x000fea0003800000 */
.L_x_4577:
[----:B------:R-:W-:-:S05]  /*4110*/  HADD2.F32 R0, -RZ, R4.H0_H0 ;  /* 0x20000004ff007230 */ /* 0x000fca0000004100 */
[----:B------:R-:W-:-:S04]  /*4120*/  F2FP.F16.F32.PACK_AB R0, RZ, R0 ;  /* 0x00000000ff00723e */ /* 0x000fc800000000ff */
[----:B------:R-:W-:-:S05]  /*4130*/  PRMT R0, R0, 0x5410, RZ ;  /* 0x0000541000007816 */ /* 0x000fca00000000ff */
[----:B------:R1:W-:Y:S01]  /*4140*/  STG.E desc[UR36][R2.64], R0 ;  /* 0x0000000002007986 */ /* 0x0003e2000c101924 */
[----:B------:R-:W-:Y:S05]  /*4150*/  BRA `(.L_x_4571) ;  /* 0x0000000800c07947 */ /* 0x000fea0003800000 */
.L_x_4576:
[----:B------:R-:W-:-:S05]  /*4160*/  HADD2.F32 R4, -RZ, R4.H0_H0 ;  /* 0x20000004ff047230 */ /* 0x000fca0000004100 */
[----:B------:R-:W-:-:S06]  /*4170*/  FMUL.FTZ R4, R4, 1 ;  /* 0x3f80000004047820 */ /* 0x000fcc0000410000 */
[----:B------:R-:W1:Y:S02]  /*4180*/  F2F.F64.F32 R4, R4 ;  /* 0x0000000400047310 */ /* 0x000e640000201800 */
[----:B-1----:R1:W-:Y:S01]  /*4190*/  STG.E.64 desc[UR36][R2.64], R4 ;  /* 0x0000000402007986 */ /* 0x0023e2000c101b24 */
[----:B------:R-:W-:Y:S05]  /*41a0*/  BRA `(.L_x_4571) ;  /* 0x0000000800ac7947 */ /* 0x000fea0003800000 */
.L_x_4566:
        /* <DEDUP_REMOVED lines=8> */
[----:B------:R-:W-:-:S05]  /*4230*/  HADD2.F32 R4, -RZ, R4.H0_H0 ;  /* 0x20000004ff047230 */ /* 0x000fca0000004100 */
[----:B------:R-:W-:-:S04]  /*4240*/  FSETP.NEU.FTZ.AND P0, PT, R4, RZ, PT ;  /* 0x000000ff0400720b */ /* 0x000fc80003f1d000 */
[----:B------:R-:W-:-:S05]  /*4250*/  SEL R5, RZ, 0x1, !P0 ;  /* 0x00000001ff057807 */ /* 0x000fca0004000000 */
[----:B------:R1:W-:Y:S01]  /*4260*/  STG.E.U8 desc[UR36][R2.64], R5 ;  /* 0x0000000502007986 */ /* 0x0003e2000c101124 */
[----:B------:R-:W-:Y:S05]  /*4270*/  BRA `(.L_x_4571) ;  /* 0x0000000800787947 */ /* 0x000fea0003800000 */
.L_x_4580:
[----:B------:R-:W-:Y:S01]  /*4280*/  HADD2.F32 R4, -RZ, R4.H0_H0 ;  /* 0x20000004ff047230 */ /* 0x000fe20000004100 */
[----:B------:R-:W-:-:S04]  /*4290*/  CS2R R6, SRZ ;  /* 0x0000000000067805 */ /* 0x000fc8000001ff00 */
[----:B------:R-:W-:-:S06]  /*42a0*/  FMUL.FTZ R4, R4, 1 ;  /* 0x3f80000004047820 */ /* 0x000fcc0000410000 */
[----:B------:R-:W1:Y:S02]  /*42b0*/  F2F.F64.F32 R4, R4 ;  /* 0x0000000400047310 */ /* 0x000e640000201800 */
[----:B-1----:R4:W-:Y:S01]  /*42c0*/  STG.E.128 desc[UR36][R2.64], R4 ;  /* 0x0000000402007986 */ /* 0x0029e2000c101d24 */
[----:B------:R-:W-:Y:S05]  /*42d0*/  BRA `(.L_x_4571) ;  /* 0x0000000800607947 */ /* 0x000fea0003800000 */
.L_x_4579:
[----:B------:R-:W-:-:S09]  /*42e0*/  UISETP.NE.AND UP0, UPT, UR4, 0xf, UPT ;  /* 0x0000000f0400788c */ /* 0x000fd2000bf05270 */
[----:B------:R-:W-:Y:S05]  /*42f0*/  BRA.U !UP0, `(.L_x_4581) ;  /* 0x0000000108a07547 */ /* 0x000fea000b800000 */
[----:B------:R-:W-:-:S09]  /*4300*/  UISETP.NE.AND UP0, UPT, UR4, 0x17, UPT ;  /* 0x000000170400788c */ /* 0x000fd2000bf05270 */
[----:B------:R-:W-:Y:S05]  /*4310*/  BRA.U !UP0, `(.L_x_4582) ;  /* 0x00000001084c7547 */ /* 0x000fea000b800000 */
[----:B------:R-:W-:-:S09]  /*4320*/  UISETP.NE.AND UP0, UPT, UR4, 0x18, UPT ;  /* 0x000000180400788c */ /* 0x000fd2000bf05270 */
[----:B------:R-:W-:Y:S05]  /*4330*/  BRA.U UP0, `(.L_x_4570) ;  /* 0x0000000500a87547 */ /* 0x000fea000b800000 */
[----:B------:R-:W-:Y:S01]  /*4340*/  HADD2.F32 R7, -RZ, R4.H0_H0 ;  /* 0x20000004ff077230 */ /* 0x000fe20000004100 */
        /* <DEDUP_REMOVED lines=12> */
.L_x_4584:
[----:B------:R-:W-:Y:S05]  /*4410*/  BSYNC.RECONVERGENT B0 ;  /* 0x0000000000007941 */ /* 0x000fea0003800200 */
.L_x_4583:
[----:B------:R-:W-:-:S05]  /*4420*/  LOP3.LUT R5, R0, 0x80, R5, 0xf8, !PT ;  /* 0x0000008000057812 */ /* 0x000fca00078ef805 */
[----:B------:R2:W-:Y:S01]  /*4430*/  STG.E.U8 desc[UR36][R2.64], R5 ;  /* 0x0000000502007986 */ /* 0x0005e2000c101124 */
[----:B------:R-:W-:Y:S05]  /*4440*/  BRA `(.L_x_4571) ;  /* 0x0000000800047947 */ /* 0x000fea0003800000 */
.L_x_4582:
[----:B------:R-:W-:Y:S01]  /*4450*/  HADD2.F32 R7, -RZ, R4.H0_H0 ;  /* 0x20000004ff077230 */ /* 0x000fe20000004100 */
        /* <DEDUP_REMOVED lines=14> */
.L_x_4586:
[----:B------:R-:W-:Y:S05]  /*4540*/  BSYNC.RECONVERGENT B0 ;  /* 0x0000000000007941 */ /* 0x000fea0003800200 */
.L_x_4585:
[----:B------:R-:W-:-:S05]  /*4550*/  LOP3.LUT R5, R0, 0x80, R5, 0xf8, !PT ;  /* 0x0000008000057812 */ /* 0x000fca00078ef805 */
[----:B------:R3:W-:Y:S01]  /*4560*/  STG.E.U8 desc[UR36][R2.64], R5 ;  /* 0x0000000502007986 */ /* 0x0007e2000c101124 */
[----:B------:R-:W-:Y:S05]  /*4570*/  BRA `(.L_x_4571) ;  /* 0x0000000400b87947 */ /* 0x000fea0003800000 */
.L_x_4581:
[----:B------:R-:W-:-:S05]  /*4580*/  HADD2.F32 R0, -RZ, R4.H0_H0 ;  /* 0x20000004ff007230 */ /* 0x000fca0000004100 */
[----:B------:R-:W-:-:S05]  /*4590*/  F2FP.BF16.F32.PACK_AB R0, RZ, R0 ;  /* 0x00000000ff00723e */ /* 0x000fca00000010ff */
[----:B------:R1:W-:Y:S01]  /*45a0*/  STG.E.U16 desc[UR36][R2.64], R0 ;  /* 0x0000000002007986 */ /* 0x0003e2000c101524 */
[----:B------:R-:W-:Y:S05]  /*45b0*/  BRA `(.L_x_4571) ;  /* 0x0000000400a87947 */ /* 0x000fea0003800000 */
.L_x_4578:
        /* <DEDUP_REMOVED lines=8> */
[----:B------:R-:W-:-:S06]  /*4640*/  HADD2.F32 R5, -RZ, R4.H0_H0 ;  /* 0x20000004ff057230 */ /* 0x000fcc0000004100 */
[----:B------:R-:W1:Y:S02]  /*4650*/  F2I.FTZ.U32.TRUNC.NTZ R5, R5 ;  /* 0x0000000500057305 */ /* 0x000e64000021f000 */
[----:B-1----:R1:W-:Y:S01]  /*4660*/  STG.E.U16 desc[UR36][R2.64], R5 ;  /* 0x0000000502007986 */ /* 0x0023e2000c101524 */
[----:B------:R-:W-:Y:S05]  /*4670*/  BRA `(.L_x_4571) ;  /* 0x0000000400787947 */ /* 0x000fea0003800000 */
.L_x_4589:
[----:B------:R-:W-:Y:S01]  /*4680*/  HADD2.F32 R5, -RZ, R4.H0_H0 ;  /* 0x20000004ff057230 */ /* 0x000fe20000004100 */
        /* <DEDUP_REMOVED lines=12> */
.L_x_4592:
[----:B------:R-:W-:-:S04]  /*4750*/  SHF.R.U32.HI R0, RZ, 0x14, R5 ;  /* 0x00000014ff007819 */ /* 0x000fc80000011605 */
[----:B------:R-:W-:-:S04]  /*4760*/  LOP3.LUT R0, R0, 0x1, RZ, 0xc0, !PT ;  /* 0x0000000100007812 */ /* 0x000fc800078ec0ff */
[----:B------:R-:W-:-:S04]  /*4770*/  IADD3 R0, PT, PT, R5, 0x487ffff, R0 ;  /* 0x0487ffff05007810 */ /* 0x000fc80007ffe000 */
[----:B------:R-:W-:-:S04]  /*4780*/  SHF.R.U32.HI R0, RZ, 0x14, R0 ;  /* 0x00000014ff007819 */ /* 0x000fc80000011600 */
[----:B------:R-:W-:-:S07]  /*4790*/  LOP3.LUT R4, R0, 0xff, RZ, 0xc0, !PT ;  /* 0x000000ff00047812 */ /* 0x000fce00078ec0ff */
.L_x_4593:
[----:B------:R-:W-:-:S04]  /*47a0*/  SHF.R.U32.HI R5, RZ, 0x18, R5 ;  /* 0x00000018ff057819 */ /* 0x000fc80000011605 */
[----:B------:R-:W-:-:S04]  /*47b0*/  LOP3.LUT R4, R4, 0x80, R5, 0xf8, !PT ;  /* 0x0000008004047812 */ /* 0x000fc800078ef805 */
[----:B------:R-:W-:-:S07]  /*47c0*/  PRMT R0, R4, 0x7610, R0 ;  /* 0x0000761004007816 */ /* 0x000fce0000000000 */
.L_x_4591:
[----:B------:R-:W-:Y:S05]  /*47d0*/  BSYNC.RECONVERGENT B0 ;  /* 0x0000000000007941 */ /* 0x000fea0003800200 */
.L_x_4590:
[----:B------:R1:W-:Y:S01]  /*47e0*/  STG.E.U8 desc[UR36][R2.64], R0 ;  /* 0x0000000002007986 */ /* 0x0003e2000c101124 */
[----:B------:R-:W-:Y:S05]  /*47f0*/  BRA `(.L_x_4571) ;  /* 0x0000000400187947 */ /* 0x000fea0003800000 */
.L_x_4588:
        /* <DEDUP_REMOVED lines=13> */
.L_x_4596:
[----:B------:R-:W-:-:S04]  /*48d0*/  SHF.R.U32.HI R0, RZ, 0x15, R5 ;  /* 0x00000015ff007819 */ /* 0x000fc80000011605 */
[----:B------:R-:W-:-:S04]  /*48e0*/  LOP3.LUT R0, R0, 0x1, RZ, 0xc0, !PT ;  /* 0x0000000100007812 */ /* 0x000fc800078ec0ff */
[----:B------:R-:W-:-:S04]  /*48f0*/  IADD3 R0, PT, PT, R5, 0x88fffff, R0 ;  /* 0x088fffff05007810 */ /* 0x000fc80007ffe000 */
[----:B------:R-:W-:-:S04]  /*4900*/  SHF.R.U32.HI R0, RZ, 0x15, R0 ;  /* 0x00000015ff007819 */ /* 0x000fc80000011600 */
[----:B------:R-:W-:-:S07]  /*4910*/  LOP3.LUT R4, R0, 0xff, RZ, 0xc0, !PT ;  /* 0x000000ff00047812 */ /* 0x000fce00078ec0ff */
.L_x_4597:
[----:B------:R-:W-:-:S04]  /*4920*/  SHF.R.U32.HI R5, RZ, 0x18, R5 ;  /* 0x00000018ff057819 */ /* 0x000fc80000011605 */
[----:B------:R-:W-:-:S04]  /*4930*/  LOP3.LUT R4, R4, 0x80, R5, 0xf8, !PT ;  /* 0x0000008004047812 */ /* 0x000fc800078ef805 */
[----:B------:R-:W-:-:S07]  /*4940*/  PRMT R0, R4, 0x7610, R0 ;  /* 0x0000761004007816 */ /* 0x000fce0000000000 */
.L_x_4595:
[----:B------:R-:W-:Y:S05]  /*4950*/  BSYNC.RECONVERGENT B0 ;  /* 0x0000000000007941 */ /* 0x000fea0003800200 */
.L_x_4594:
[----:B------:R1:W-:Y:S01]  /*4960*/  STG.E.U8 desc[UR36][R2.64], R0 ;  /* 0x0000000002007986 */ /* 0x0003e2000c101124 */
[----:B------:R-:W-:Y:S05]  /*4970*/  BRA `(.L_x_4571) ;  /* 0x0000000000b87947 */ /* 0x000fea0003800000 */
.L_x_4587:
[----:B------:R-:W-:-:S09]  /*4980*/  UISETP.NE.AND UP0, UPT, UR4, 0x1c, UPT ;  /* 0x0000001c0400788c */ /* 0x000fd2000bf05270 */
[----:B------:R-:W-:Y:S05]  /*4990*/  BRA.U !UP0, `(.L_x_4598) ;  /* 0x0000000108a47547 */ /* 0x000fea000b800000 */
[----:B------:R-:W-:-:S09]  /*49a0*/  UISETP.NE.AND UP0, UPT, UR4, 0x1d, UPT ;  /* 0x0000001d0400788c */ /* 0x000fd2000bf05270 */
[----:B------:R-:W-:Y:S05]  /*49b0*/  BRA.U !UP0, `(.L_x_4599) ;  /* 0x00000001088c7547 */ /* 0x000fea000b800000 */
[----:B------:R-:W-:-:S09]  /*49c0*/  UISETP.NE.AND UP0, UPT, UR4, 0x2c, UPT ;  /* 0x0000002c0400788c */ /* 0x000fd2000bf05270 */
[----:B------:R-:W-:Y:S05]  /*49d0*/  BRA.U !UP0, `(.L_x_4600) ;  /* 0x0000000108447547 */ /* 0x000fea000b800000 */
.L_x_4570:
        /* <DEDUP_REMOVED lines=16> */
.L_x_4601:
[----:B------:R-:W-:Y:S05]  /*4ae0*/  BRA `(.L_x_4571) ;  /* 0x00000000005c7947 */ /* 0x000fea0003800000 */
.L_x_4600:
[----:B------:R-:W-:-:S05]  /*4af0*/  HADD2.F32 R5, -RZ, R4.H0_H0 ;  /* 0x20000004ff057230 */ /* 0x000fca0000004100 */
        /* <DEDUP_REMOVED lines=15> */
.L_x_4599:
[----:B------:R-:W-:-:S06]  /*4bf0*/  HADD2.F32 R4, -RZ, R4.H0_H0 ;  /* 0x20000004ff047230 */ /* 0x000fcc0000004100 */
[----:B------:R-:W1:Y:S02]  /*4c00*/  F2I.U64.TRUNC R4, R4 ;  /* 0x0000000400047311 */ /* 0x000e64000020d800 */
[----:B-1----:R1:W-:Y:S01]  /*4c10*/  STG.E.64 desc[UR36][R2.64], R4 ;  /* 0x0000000402007986 */ /* 0x0023e2000c101b24 */
[----:B------:R-:W-:Y:S05]  /*4c20*/  BRA `(.L_x_4571) ;  /* 0x00000000000c7947 */ /* 0x000fea0003800000 */
.L_x_4598:
[----:B------:R-:W-:-:S04]  /*4c30*/  HADD2.F32 R4, -RZ, R4.H0_H0 ;  /* 0x20000004ff047230 */ /* 0x000fc80000004100 */
[----:B------:R-:W1:Y:S02]  /*4c40*/  F2I.FTZ.U32.TRUNC.NTZ R5, R4 ;  /* 0x0000000400057305 */ /* 0x000e64000021f000 */
[----:B-1----:R1:W-:Y:S02]  /*4c50*/  STG.E desc[UR36][R2.64], R5 ;  /* 0x0000000502007986 */ /* 0x0023e4000c101924 */
.L_x_4571:
[----:B------:R-:W-:-:S07]  /*4c60*/  VIADD R17, R17, 0x80 ;  /* 0x0000008011117836 */ /* 0x000fce0000000000 */
.L_x_4485:
[----:B------:R-:W-:Y:S05]  /*4c70*/  BSYNC.RECONVERGENT B6 ;  /* 0x0000000000067941 */ /* 0x000fea0003800200 */
.L_x_4484:
        /* <DEDUP_REMOVED lines=17> */
[----:B------:R-:W-:-:S04]  /*4d90*/  SHF.R.U32.HI R3, RZ, UR5, R2 ;  /* 0x00000005ff037c19 */ /* 0x000fc80008011602 */
[----:B------:R-:W-:-:S05]  /*4da0*/  IADD3 R18, PT, PT, -R3, RZ, RZ ;  /* 0x000000ff03127210 */ /* 0x000fca0007ffe1ff */
        /* <DEDUP_REMOVED lines=339> */
.L_x_4604:
        /* <DEDUP_REMOVED lines=16> */
[----:B-1----:R-:W-:-:S04]  /*63e0*/  F2FP.F16.F32.PACK_AB R0, RZ, R0 ;  /* 0x00000000ff00723e */ /* 0x002fc800000000ff */
[----:B------:R-:W-:Y:S01]  /*63f0*/  PRMT R19, R0, 0x7610, R19 ;  /* 0x0000761000137816 */ /* 0x000fe20000000013 */
[----:B------:R-:W-:Y:S06]  /*6400*/  BRA `(.L_x_4610) ;  /* 0x0000000c00c87947 */ /* 0x000fec0003800000 */
.L_x_4608:
[----:B------:R-:W2:Y:S02]  /*6410*/  LDG.E.U8 R2, desc[UR36][R2.64] ;  /* 0x0000002402027981 */ /* 0x000ea4000c1e1100 */
[----:B--2---:R-:W-:-:S04]  /*6420*/  I2FP.F32.U32 R0, R2 ;  /* 0x0000000200007245 */ /* 0x004fc80000201000 */
[----:B------:R-:W-:-:S04]  /*6430*/  F2FP.F16.F32.PACK_AB R0, RZ, R0 ;  /* 0x00000000ff00723e */ /* 0x000fc800000000ff */
[----:B------:R-:W-:Y:S01]  /*6440*/  PRMT R19, R0, 0x7610, R19 ;  /* 0x0000761000137816 */ /* 0x000fe20000000013 */
[----:B------:R-:W-:Y:S06]  /*6450*/  BRA `(.L_x_4610) ;  /* 0x0000000c00b47947 */ /* 0x000fec0003800000 */
.L_x_4607:
        /* <DEDUP_REMOVED lines=8> */
[----:B-1----:R-:W-:-:S04]  /*64e0*/  F2FP.F16.F32.PACK_AB R0, RZ, R0 ;  /* 0x00000000ff00723e */ /* 0x002fc800000000ff */
[----:B------:R-:W-:Y:S01]  /*64f0*/  PRMT R19, R0, 0x7610, R19 ;  /* 0x0000761000137816 */ /* 0x000fe20000000013 */
[----:B------:R-:W-:Y:S06]  /*6500*/  BRA `(.L_x_4610) ;  /* 0x0000000c00887947 */ /* 0x000fec0003800000 */
.L_x_4612:
[----:B------:R-:W2:Y:S02]  /*6510*/  LDG.E R2, desc[UR36][R2.64] ;  /* 0x0000002402027981 */ /* 0x000ea4000c1e1900 */
[----:B--2---:R-:W-:-:S04]  /*6520*/  I2FP.F32.S32 R0, R2 ;  /* 0x0000000200007245 */ /* 0x004fc80000201400 */
[----:B------:R-:W-:-:S04]  /*6530*/  F2FP.F16.F32.PACK_AB R0, RZ, R0 ;  /* 0x00000000ff00723e */ /* 0x000fc800000000ff */
[----:B------:R-:W-:Y:S01]  /*6540*/  PRMT R19, R0, 0x7610, R19 ;  /* 0x0000761000137816 */ /* 0x000fe20000000013 */
[----:B------:R-:W-:Y:S06]  /*6550*/  BRA `(.L_x_4610) ;  /* 0x0000000c00747947 */ /* 0x000fec0003800000 */
.L_x_4611:
[----:B------:R-:W2:Y:S02]  /*6560*/  LDG.E.U16 R2, desc[UR36][R2.64] ;  /* 0x0000002402027981 */ /* 0x000ea4000c1e1500 */
[----:B--2---:R-:W1:Y:S02]  /*6570*/  I2F.S16 R0, R2 ;  /* 0x0000000200007306 */ /* 0x004e640000101400 */
[----:B-1----:R-:W-:-:S04]  /*6580*/  F2FP.F16.F32.PACK_AB R0, RZ, R0 ;  /* 0x00000000ff00723e */ /* 0x002fc800000000ff */
[----:B------:R-:W-:Y:S01]  /*6590*/  PRMT R19, R0, 0x7610, R19 ;  /* 0x0000761000137816 */ /* 0x000fe20000000013 */
[----:B------:R-:W-:Y:S06]  /*65a0*/  BRA `(.L_x_4610) ;  /* 0x0000000c00607947 */ /* 0x000fec0003800000 */
.L_x_4606:
        /* <DEDUP_REMOVED lines=9> */
.L_x_4614:
[----:B------:R2:W5:Y:S01]  /*6640*/  LDG.E.U16 R19, desc[UR36][R2.64] ;  /* 0x0000002402137981 */ /* 0x000562000c1e1500 */
[----:B------:R-:W-:Y:S05]  /*6650*/  BRA `(.L_x_4610) ;  /* 0x0000000c00347947 */ /* 0x000fea0003800000 */
.L_x_4613:
        /* <DEDUP_REMOVED lines=9> */
.L_x_4616:
[----:B------:R1:W5:Y:S01]  /*66f0*/  LDG.E.U16 R19, desc[UR36][R2.64] ;  /* 0x0000002402137981 */ /* 0x000362000c1e1500 */
[----:B------:R-:W-:Y:S05]  /*6700*/  BRA `(.L_x_4610) ;  /* 0x0000000c00087947 */ /* 0x000fea0003800000 */
.L_x_4615:
[----:B------:R-:W2:Y:S01]  /*6710*/  LDG.E.64 R2, desc[UR36][R2.64] ;  /* 0x0000002402027981 */ /* 0x000ea2000c1e1b00 */
[----:B------:R-:W-:Y:S01]  /*6720*/  UMOV UR4, 0xf0000000 ;  /* 0xf000000000047882 */ /* 0x000fe20000000000 */
[----:B------:R-:W-:Y:S01]  /*6730*/  UMOV UR5, 0x380fffff ;  /* 0x380fffff00057882 */ /* 0x000fe20000000000 */
[----:B--2---:R-:W1:Y:S01]  /*6740*/  F2F.F32.F64 R0, R2 ;  /* 0x0000000200007310 */ /* 0x004e620000301000 */
[----:B------:R-:W-:-:S14]  /*6750*/  DSETP.GEU.AND P0, PT, |R2|, UR4, PT ;  /* 0x0000000402007e2a */ /* 0x000fdc000bf0e200 */
[----:B-1----:R-:W-:-:S05]  /*6760*/  @!P0 FMUL R0, R0, 1.175494350822287508e-38 ;  /* 0x0080000000008820 */ /* 0x002fca0000400000 */
[----:B------:R-:W-:-:S04]  /*6770*/  F2FP.F16.F32.PACK_AB R0, RZ, R0 ;  /* 0x00000000ff00723e */ /* 0x000fc800000000ff */
[----:B------:R-:W-:Y:S01]  /*6780*/  PRMT R19, R0, 0x7610, R19 ;  /* 0x0000761000137816 */ /* 0x000fe20000000013 */
[----:B------:R-:W-:Y:S06]  /*6790*/  BRA `(.L_x_4610) ;  /* 0x0000000800e47947 */ /* 0x000fec0003800000 */
.L_x_4605:
        /* <DEDUP_REMOVED lines=14> */
.L_x_4619:
        /* <DEDUP_REMOVED lines=9> */
.L_x_4618:
        /* <DEDUP_REMOVED lines=27> */
.L_x_4621:
        /* <DEDUP_REMOVED lines=11> */
[----:B------:R-:W-:-:S04]  /*6b70*/  F2FP.F16.F32.PACK_AB R0, RZ, R0 ;  /* 0x00000000ff00723e */ /* 0x000fc800000000ff */
[----:B------:R-:W-:Y:S01]  /*6b80*/  PRMT R19, R0, 0x7610, R19 ;  /* 0x0000761000137816 */ /* 0x000fe20000000013 */
[----:B------:R-:W-:Y:S06]  /*6b90*/  BRA `(.L_x_4610) ;  /* 0x0000000400e47947 */ /* 0x000fec0003800000 */
.L_x_4620:
[----:B------:R-:W2:Y:S02]  /*6ba0*/  LDG.E.U16 R0, desc[UR36][R2.64] ;  /* 0x0000002402007981 */ /* 0x000ea4000c1e1500 */
[----:B--2---:R-:W-:-:S05]  /*6bb0*/  IMAD.U32 R0, R0, 0x10000, RZ ;  /* 0x0001000000007824 */ /* 0x004fca00078e00ff */
[----:B------:R-:W-:-:S04]  /*6bc0*/  F2FP.F16.F32.PACK_AB R0, RZ, R0 ;  /* 0x00000000ff00723e */ /* 0x000fc800000000ff */
[----:B------:R-:W-:Y:S01]  /*6bd0*/  PRMT R19, R0, 0x7610, R19 ;  /* 0x0000761000137816 */ /* 0x000fe20000000013 */
[----:B------:R-:W-:Y:S06]  /*6be0*/  BRA `(.L_x_4610) ;  /* 0x0000000400d07947 */ /* 0x000fec0003800000 */
.L_x_4617:
        /* <DEDUP_REMOVED lines=13> */
.L_x_4624:
        /* <DEDUP_REMOVED lines=21> */
.L_x_4628:
[----:B------:R-:W-:Y:S05]  /*6e10*/  BSYNC.RECONVERGENT B1 ;  /* 0x0000000000017941 */ /* 0x000fea0003800200 */
.L_x_4627:
[----:B------:R-:W-:Y:S01]  /*6e20*/  IMAD.SHL.U32 R0, R0, 0x100000, RZ ;  /* 0x0010000000007824 */ /* 0x000fe200078e00ff */
[----:B------:R-:W-:-:S04]  /*6e30*/  LEA R2, R2, 0x3b800000, 0x17 ;  /* 0x3b80000002027811 */ /* 0x000fc800078eb8ff */
[----:B------:R-:W-:-:S07]  /*6e40*/  LOP3.LUT R0, R2, R0, R7, 0xfe, !PT ;  /* 0x0000000002007212 */ /* 0x000fce00078efe07 */
.L_x_4626:
[----:B------:R-:W-:Y:S05]  /*6e50*/  BSYNC.RECONVERGENT B0 ;  /* 0x0000000000007941 */ /* 0x000fea0003800200 */
.L_x_4625:
[----:B------:R-:W-:-:S04]  /*6e60*/  F2FP.F16.F32.PACK_AB R0, RZ, R0 ;  /* 0x00000000ff00723e */ /* 0x000fc800000000ff */
[----:B------:R-:W-:Y:S01]  /*6e70*/  PRMT R19, R0, 0x7610, R19 ;  /* 0x0000761000137816 */ /* 0x000fe20000000013 */
[----:B------:R-:W-:Y:S06]  /*6e80*/  BRA `(.L_x_4610) ;  /* 0x0000000400287947 */ /* 0x000fec0003800000 */
.L_x_4623:
        /* <DEDUP_REMOVED lines=21> */
.L_x_4632:
[----:B------:R-:W-:Y:S05]  /*6fe0*/  BSYNC.RECONVERGENT B1 ;  /* 0x0000000000017941 */ /* 0x000fea0003800200 */
.L_x_4631:
[----:B------:R-:W-:Y:S01]  /*6ff0*/  IMAD.SHL.U32 R0, R0, 0x200000, RZ ;  /* 0x0020000000007824 */ /* 0x000fe200078e00ff */
[----:B------:R-:W-:-:S04]  /*7000*/  LEA R2, R2, 0x37800000, 0x17 ;  /* 0x3780000002027811 */ /* 0x000fc800078eb8ff */
[----:B------:R-:W-:-:S07]  /*7010*/  LOP3.LUT R0, R2, R0, R7, 0xfe, !PT ;  /* 0x0000000002007212 */ /* 0x000fce00078efe07 */
.L_x_4630:
[----:B------:R-:W-:Y:S05]  /*7020*/  BSYNC.RECONVERGENT B0 ;  /* 0x0000000000007941 */ /* 0x000fea0003800200 */
.L_x_4629:
[----:B------:R-:W-:-:S04]  /*7030*/  F2FP.F16.F32.PACK_AB R0, RZ, R0 ;  /* 0x00000000ff00723e */ /* 0x000fc800000000ff */
[----:B------:R-:W-:Y:S01]  /*7040*/  PRMT R19, R0, 0x7610, R19 ;  /* 0x0000761000137816 */ /* 0x000fe20000000013 */
[----:B------:R-:W-:Y:S06]  /*7050*/  BRA `(.L_x_4610) ;  /* 0x0000000000b47947 */ /* 0x000fec0003800000 */
.L_x_4622:
        /* <DEDUP_REMOVED lines=14> */
.L_x_4636:
[----:B------:R-:W-:Y:S05]  /*7140*/  BSYNC.RECONVERGENT B0 ;  /* 0x0000000000007941 */ /* 0x000fea0003800200 */
.L_x_4635:
[----:B------:R-:W-:-:S04]  /*7150*/  F2FP.F16.F32.PACK_AB R0, RZ, R0 ;  /* 0x00000000ff00723e */ /* 0x000fc800000000ff */
[----:B------:R-:W-:Y:S01]  /*7160*/  PRMT R19, R0, 0x7610, R19 ;  /* 0x0000761000137816 */ /* 0x000fe20000000013 */
[----:B------:R-:W-:Y:S06]  /*7170*/  BRA `(.L_x_4610) ;  /* 0x00000000006c7947 */ /* 0x000fec0003800000 */
.L_x_4609:
        /* <DEDUP_REMOVED lines=16> */
.L_x_4637:
[----:B------:R-:W-:Y:S01]  /*7280*/  PRMT R19, RZ, 0x7610, R19 ;  /* 0x00007610ff137816 */ /* 0x000fe20000000013 */
[----:B------:R-:W-:Y:S06]  /*7290*/  BRA `(.L_x_4610) ;  /* 0x0000000000247947 */ /* 0x000fec0003800000 */
.L_x_4634:
[----:B------:R-:W2:Y:S02]  /*72a0*/  LDG.E.64 R2, desc[UR36][R2.64] ;  /* 0x0000002402027981 */ /* 0x000ea4000c1e1b00 */
[----:B--2---:R-:W1:Y:S02]  /*72b0*/  I2F.U64 R0, R2 ;  /* 0x0000000200007312 */ /* 0x004e640000301000 */
[----:B-1----:R-:W-:-:S04]  /*72c0*/  F2FP.F16.F32.PACK_AB R0, RZ, R0 ;  /* 0x00000000ff00723e */ /* 0x002fc800000000ff */
[----:B------:R-:W-:Y:S01]  /*72d0*/  PRMT R19, R0, 0x7610, R19 ;  /* 0x0000761000137816 */ /* 0x000fe20000000013 */
[----:B------:R-:W-:Y:S06]  /*72e0*/  BRA `(.L_x_4610) ;  /* 0x0000000000107947 */ /* 0x000fec0003800000 */
.L_x_4633:
[----:B------:R-:W2:Y:S02]  /*72f0*/  LDG.E R2, desc[UR36][R2.64] ;  /* 0x0000002402027981 */ /* 0x000ea4000c1e1900 */
[----:B--2---:R-:W-:-:S04]  /*7300*/  I2FP.F32.U32 R0, R2 ;  /* 0x0000000200007245 */ /* 0x004fc80000201000 */
[----:B------:R-:W-:-:S04]  /*7310*/  F2FP.F16.F32.PACK_AB R0, RZ, R0 ;  /* 0x00000000ff00723e */ /* 0x000fc800000000ff */
[----:B------:R-:W-:-:S07]  /*7320*/  PRMT R19, R0, 0x7610, R19 ;  /* 0x0000761000137816 */ /* 0x000fce0000000013 */
.L_x_4610:
        /* <DEDUP_REMOVED lines=16> */
[----:B-1----:R-:W-:Y:S01]  /*7430*/  F2FP.F16.F32.PACK_AB R0, RZ, R0 ;  /* 0x00000000ff00723e */ /* 0x002fe200000000ff */
[----:B------:R-:W-:Y:S06]  /*7440*/  BRA `(.L_x_4643) ;  /* 0x0000000c008c7947 */ /* 0x000fec0003800000 */
.L_x_4641:
[----:B------:R-:W2:Y:S02]  /*7450*/  LDG.E.U8 R2, desc[UR36][R2.64] ;  /* 0x0000002402027981 */ /* 0x000ea4000c1e1100 */
[----:B--2---:R-:W-:-:S04]  /*7460*/  I2FP.F32.U32 R0, R2 ;  /* 0x0000000200007245 */ /* 0x004fc80000201000 */
[----:B------:R-:W-:Y:S01]  /*7470*/  F2FP.F16.F32.PACK_AB R0, RZ, R0 ;  /* 0x00000000ff00723e */ /* 0x000fe200000000ff */
[----:B------:R-:W-:Y:S06]  /*7480*/  BRA `(.L_x_4643) ;  /* 0x0000000c007c7947 */ /* 0x000fec0003800000 */
.L_x_4640:
        /* <DEDUP_REMOVED lines=8> */
[----:B-1----:R-:W-:Y:S01]  /*7510*/  F2FP.F16.F32.PACK_AB R0, RZ, R0 ;  /* 0x00000000ff00723e */ /* 0x002fe200000000ff */
[----:B------:R-:W-:Y:S06]  /*7520*/  BRA `(.L_x_4643) ;  /* 0x0000000c00547947 */ /* 0x000fec0003800000 */
.L_x_4645:
[----:B------:R-:W2:Y:S02]  /*7530*/  LDG.E R2, desc[UR36][R2.64] ;  /* 0x0000002402027981 */ /* 0x000ea4000c1e1900 */
[----:B--2---:R-:W-:-:S04]  /*7540*/  I2FP.F32.S32 R0, R2 ;  /* 0x0000000200007245 */ /* 0x004fc80000201400 */
[----:B------:R-:W-:Y:S01]  /*7550*/  F2FP.F16.F32.PACK_AB R0, RZ, R0 ;  /* 0x00000000ff00723e */ /* 0x000fe200000000ff */
[----:B------:R-:W-:Y:S06]  /*7560*/  BRA `(.L_x_4643) ;  /* 0x0000000c00447947 */ /* 0x000fec0003800000 */
.L_x_4644:
[----:B------:R-:W2:Y:S02]  /*7570*/  LDG.E.U16 R2, desc[UR36][R2.64] ;  /* 0x0000002402027981 */ /* 0x000ea4000c1e1500 */
[----:B--2---:R-:W1:Y:S02]  /*7580*/  I2F.S16 R0, R2 ;  /* 0x0000000200007306 */ /* 0x004e640000101400 */
[----:B-1----:R-:W-:Y:S01]  /*7590*/  F2FP.F16.F32.PACK_AB R0, RZ, R0 ;  /* 0x00000000ff00723e */ /* 0x002fe200000000ff */
[----:B------:R-:W-:Y:S06]  /*75a0*/  BRA `(.L_x_4643) ;  /* 0x0000000c00347947 */ /* 0x000fec0003800000 */
.L_x_4639:
        /* <DEDUP_REMOVED lines=9> */
.L_x_4647:
[----:B------:R1:W5:Y:S01]  /*7640*/  LDG.E.U16 R0, desc[UR36][R2.64] ;  /* 0x0000002402007981 */ /* 0x000362000c1e1500 */
[----:B------:R-:W-:Y:S05]  /*7650*/  BRA `(.L_x_4643) ;  /* 0x0000000c00087947 */ /* 0x000fea0003800000 */
.L_x_4646:
        /* <DEDUP_REMOVED lines=9> */
.L_x_4649:
[----:B------:R2:W5:Y:S01]  /*76f0*/  LDG.E.U16 R0, desc[UR36][R2.64] ;  /* 0x0000002402007981 */ /* 0x000562000c1e1500 */
[----:B------:R-:W-:Y:S05]  /*7700*/  BRA `(.L_x_4643) ;  /* 0x0000000800dc7947 */ /* 0x000fea0003800000 */
.L_x_4648:
[----:B------:R-:W2:Y:S01]  /*7710*/  LDG.E.64 R2, desc[UR36][R2.64] ;  /* 0x0000002402027981 */ /* 0x000ea2000c1e1b00 */
[----:B------:R-:W-:Y:S01]  /*7720*/  UMOV UR4, 0xf0000000 ;  /* 0xf000000000047882 */ /* 0x000fe20000000000 */
[----:B------:R-:W-:Y:S01]  /*7730*/  UMOV UR5, 0x380fffff ;  /* 0x380fffff00057882 */ /* 0x000fe20000000000 */
[----:B--2---:R-:W1:Y:S01]  /*7740*/  F2F.F32.F64 R0, R2 ;  /* 0x0000000200007310 */ /* 0x004e620000301000 */
[----:B------:R-:W-:-:S14]  /*7750*/  DSETP.GEU.AND P0, PT, |R2|, UR4, PT ;  /* 0x0000000402007e2a */ /* 0x000fdc000bf0e200 */
[----:B-1----:R-:W-:-:S05]  /*7760*/  @!P0 FMUL R0, R0, 1.175494350822287508e-38 ;  /* 0x0080000000008820 */ /* 0x002fca0000400000 */
[----:B------:R-:W-:Y:S01]  /*7770*/  F2FP.F16.F32.PACK_AB R0, RZ, R0 ;  /* 0x00000000ff00723e */ /* 0x000fe200000000ff */
[----:B------:R-:W-:Y:S06]  /*7780*/  BRA `(.L_x_4643) ;  /* 0x0000000800bc7947 */ /* 0x000fec0003800000 */
.L_x_4638:
        /* <DEDUP_REMOVED lines=13> */
.L_x_4652:
        /* <DEDUP_REMOVED lines=8> */
.L_x_4651:
        /* <DEDUP_REMOVED lines=24> */
[----:B------:R-:W-:-:S04]  /*7a60*/  F2FP.F16.F32.PACK_AB R5, RZ, R5 ;  /* 0x00000005ff05723e */ /* 0x000fc800000000ff */
[----:B------:R-:W-:Y:S01]  /*7a70*/  PRMT R0, R5, 0x7610, R0 ;  /* 0x0000761005007816 */ /* 0x000fe20000000000 */
[----:B------:R-:W-:Y:S06]  /*7a80*/  BRA `(.L_x_4643) ;  /* 0x0000000400fc7947 */ /* 0x000fec0003800000 */
.L_x_4654:
        /* <DEDUP_REMOVED lines=11> */
[----:B------:R-:W-:Y:S01]  /*7b40*/  F2FP.F16.F32.PACK_AB R0, RZ, R0 ;  /* 0x00000000ff00723e */ /* 0x000fe200000000ff */
[----:B------:R-:W-:Y:S06]  /*7b50*/  BRA `(.L_x_4643) ;  /* 0x0000000400c87947 */ /* 0x000fec0003800000 */
.L_x_4653:
[----:B------:R-:W2:Y:S02]  /*7b60*/  LDG.E.U16 R0, desc[UR36][R2.64] ;  /* 0x0000002402007981 */ /* 0x000ea4000c1e1500 */
[----:B--2---:R-:W-:-:S05]  /*7b70*/  IMAD.U32 R0, R0, 0x10000, RZ ;  /* 0x0001000000007824 */ /* 0x004fca00078e00ff */
[----:B------:R-:W-:Y:S01]  /*7b80*/  F2FP.F16.F32.PACK_AB R0, RZ, R0 ;  /* 0x00000000ff00723e */ /* 0x000fe200000000ff */
[----:B------:R-:W-:Y:S06]  /*7b90*/  BRA `(.L_x_4643) ;  /* 0x0000000400b87947 */ /* 0x000fec0003800000 */
.L_x_4650:
        /* <DEDUP_REMOVED lines=12> */
.L_x_4657:
        /* <DEDUP_REMOVED lines=21> */
.L_x_4661:
[----:B------:R-:W-:Y:S05]  /*7db0*/  BSYNC.RECONVERGENT B1 ;  /* 0x0000000000017941 */ /* 0x000fea0003800200 */
.L_x_4660:
[----:B------:R-:W-:Y:S01]  /*7dc0*/  IMAD.SHL.U32 R0, R0, 0x100000, RZ ;  /* 0x0010000000007824 */ /* 0x000fe200078e00ff */
[----:B------:R-:W-:-:S04]  /*7dd0*/  LEA R2, R2, 0x3b800000, 0x17 ;  /* 0x3b80000002027811 */ /* 0x000fc800078eb8ff */
[----:B------:R-:W-:-:S07]  /*7de0*/  LOP3.LUT R0, R2, R0, R7, 0xfe, !PT ;  /* 0x0000000002007212 */ /* 0x000fce00078efe07 */
.L_x_4659:
[----:B------:R-:W-:Y:S05]  /*7df0*/  BSYNC.RECONVERGENT B0 ;  /* 0x0000000000007941 */ /* 0x000fea0003800200 */
.L_x_4658:
[----:B------:R-:W-:Y:S01]  /*7e00*/  F2FP.F16.F32.PACK_AB R0, RZ, R0 ;  /* 0x00000000ff00723e */ /* 0x000fe200000000ff */
[----:B------:R-:W-:Y:S06]  /*7e10*/  BRA `(.L_x_4643) ;  /* 0x0000000400187947 */ /* 0x000fec0003800000 */
.L_x_4656:
        /* <DEDUP_REMOVED lines=21> */
.L_x_4665:
[----:B------:R-:W-:Y:S05]  /*7f70*/  BSYNC.RECONVERGENT B1 ;  /* 0x0000000000017941 */ /* 0x000fea0003800200 */
.L_x_4664:
[----:B------:R-:W-:Y:S01]  /*7f80*/  IMAD.SHL.U32 R0, R0, 0x200000, RZ ;  /* 0x0020000000007824 */ /* 0x000fe200078e00ff */
[----:B------:R-:W-:-:S04]  /*7f90*/  LEA R2, R2, 0x37800000, 0x17 ;  /* 0x3780000002027811 */ /* 0x000fc800078eb8ff */
[----:B------:R-:W-:-:S07]  /*7fa0*/  LOP3.LUT R0, R2, R0, R7, 0xfe, !PT ;  /* 0x0000000002007212 */ /* 0x000fce00078efe07 */
.L_x_4663:
[----:B------:R-:W-:Y:S05]  /*7fb0*/  BSYNC.RECONVERGENT B0 ;  /* 0x0000000000007941 */ /* 0x000fea0003800200 */
.L_x_4662:
[----:B------:R-:W-:Y:S01]  /*7fc0*/  F2FP.F16.F32.PACK_AB R0, RZ, R0 ;  /* 0x00000000ff00723e */ /* 0x000fe200000000ff */
[----:B------:R-:W-:Y:S06]  /*7fd0*/  BRA `(.L_x_4643) ;  /* 0x0000000000a87947 */ /* 0x000fec0003800000 */
.L_x_4655:
        /* <DEDUP_REMOVED lines=14> */
.L_x_4669:
[----:B------:R-:W-:Y:S05]  /*80c0*/  BSYNC.RECONVERGENT B0 ;  /* 0x0000000000007941 */ /* 0x000fea0003800200 */
.L_x_4668:
[----:B------:R-:W-:Y:S01]  /*80d0*/  F2FP.F16.F32.PACK_AB R0, RZ, R0 ;  /* 0x00000000ff00723e */ /* 0x000fe200000000ff */
[----:B------:R-:W-:Y:S06]  /*80e0*/  BRA `(.L_x_4643) ;  /* 0x0000000000647947 */ /* 0x000fec0003800000 */
.L_x_4642:
[----:B------:R-:W-:Y:S01]  /*80f0*/  MOV R2, 0x0 ;  /* 0x0000000000027802 */ /* 0x000fe20000000f00 */
[----:B------:R-:W1:Y:S01]  /*8100*/  LDCU.64 UR4, c[0x4][0x178] ;  /* 0x01002f00ff0477ac */ /* 0x000e620008000a00 */
[----:B------:R-:W-:Y:S02]  /*8110*/  HFMA2 R13, -RZ, RZ, 0, 0 ;  /* 0x00000000ff0d7431 */ /* 0x000fe400000001ff */
[----:B------:R-:W-:Y:S01]  /*8120*/  IMAD.MOV.U32 R8, RZ, RZ, 0x4e ;  /* 0x0000004eff087424 */ /* 0x000fe200078e00ff */
[----:B------:R-:W2:Y:S01]  /*8130*/  LDCU.64 UR6, c[0x4][0x180] ;  /* 0x01003000ff0677ac */ /* 0x000ea20008000a00 */
[----:B------:R-:W3:Y:S01]  /*8140*/  LDC.64 R2, c[0x4][R2] ;  /* 0x0100000002027b82 */ /* 0x000ee20000000a00 */
[----:B------:R-:W-:Y:S01]  /*8150*/  IMAD.MOV.U32 R12, RZ, RZ, 0x1 ;  /* 0x00000001ff0c7424 */ /* 0x000fe200078e00ff */
        /* <DEDUP_REMOVED lines=9> */
.L_x_4670:
[----:B------:R-:W-:Y:S01]  /*81f0*/  PRMT R0, RZ, 0x7610, R0 ;  /* 0x00007610ff007816 */ /* 0x000fe20000000000 */
[----:B------:R-:W-:Y:S06]  /*8200*/  BRA `(.L_x_4643) ;  /* 0x00000000001c7947 */ /* 0x000fec0003800000 */
.L_x_4667:
[----:B------:R-:W2:Y:S02]  /*8210*/  LDG.E.64 R2, desc[UR36][R2.64] ;  /* 0x0000002402027981 */ /* 0x000ea4000c1e1b00 */
[----:B--2---:R-:W1:Y:S02]  /*8220*/  I2F.U64 R0, R2 ;  /* 0x0000000200007312 */ /* 0x004e640000301000 */
[----:B-1----:R-:W-:Y:S01]  /*8230*/  F2FP.F16.F32.PACK_AB R0, RZ, R0 ;  /* 0x00000000ff00723e */ /* 0x002fe200000000ff */
[----:B------:R-:W-:Y:S06]  /*8240*/  BRA `(.L_x_4643) ;  /* 0x00000000000c7947 */ /* 0x000fec0003800000 */
.L_x_4666:
[----:B------:R-:W2:Y:S02]  /*8250*/  LDG.E R2, desc[UR36][R2.64] ;  /* 0x0000002402027981 */ /* 0x000ea4000c1e1900 */
[----:B--2---:R-:W-:-:S04]  /*8260*/  I2FP.F32.U32 R0, R2 ;  /* 0x0000000200007245 */ /* 0x004fc80000201000 */
[----:B------:R-:W-:-:S07]  /*8270*/  F2FP.F16.F32.PACK_AB R0, RZ, R0 ;  /* 0x00000000ff00723e */ /* 0x000fce00000000ff */
.L_x_4643:
[----:B-----5:R-:W-:Y:S01]  /*8280*/  HADD2.F32 R0, -RZ, R0.H0_H0 ;  /* 0x20000000ff007230 */ /* 0x020fe20000004100 */
[----:B------:R-:W-:Y:S04]  /*8290*/  BSSY.RECONVERGENT B1, `(.L_x_4671) ;  /* 0x0000065000017945 */ /* 0x000fe80003800200 */
[----:B------:R-:W-:-:S13]  /*82a0*/  FSETP.NEU.FTZ.AND P0, PT, R0, RZ, PT ;  /* 0x000000ff0000720b */ /* 0x000fda0003f1d000 */
[----:B------:R-:W-:Y:S05]  /*82b0*/  @!P0 BRA `(.L_x_4672) ;  /* 0x0000000400788947 */ /* 0x000fea0003800000 */
[----:B------:R-:W-:Y:S01]  /*82c0*/  HADD2.F32 R19, -RZ, R19.H0_H0 ;  /* 0x20000013ff137230 */ /* 0x000fe20000004100 */
[----:B------:R-:W-:Y:S04]  /*82d0*/  BSSY.RECONVERGENT B0, `(.L_x_4673) ;  /* 0x0000041000007945 */ /* 0x000fe80003800200 */
[C---:B------:R-:W-:Y:S01]  /*82e0*/  FSETP.GEU.FTZ.AND P0, PT, |R19|.reuse, |R0|, PT ;  /* 0x400000001300720b */ /* 0x040fe20003f1e200 */
[----:B-12---:R-:W-:-:S12]  /*82f0*/  FADD.FTZ R2, |R19|, -RZ ;  /* 0x800000ff13027221 */ /* 0x006fd80000010200 */
        /* <DEDUP_REMOVED lines=24> */
.L_x_4678:
[----:B------:R-:W-:Y:S01]  /*8480*/  FSETP.GEU.FTZ.AND P0, PT, R5, -R7, PT ;  /* 0x800000070500720b */ /* 0x000fe20003f1e000 */
[----:B------:R-:W-:-:S12]  /*8490*/  FADD.FTZ R3, R3, -1 ;  /* 0xbf80000003037421 */ /* 0x000fd80000010000 */
[----:B------:R-:W-:-:S07]  /*84a0*/  @!P0 FADD.FTZ R3, R3, -1 ;  /* 0xbf80000003038421 */ /* 0x000fce0000010000 */
.L_x_4677:
[----:B------:R-:W-:Y:S05]  /*84b0*/  BSYNC.RECONVERGENT B2 ;  /* 0x0000000000027941 */ /* 0x000fea0003800200 */
.L_x_4676:
[----:B------:R-:W-:Y:S01]  /*84c0*/  FFMA.FTZ R2, -R7, R3, R2 ;  /* 0x0000000307027223 */ /* 0x000fe20000010102 */
[----:B------:R-:W-:Y:S06]  /*84d0*/  BRA `(.L_x_4674) ;  /* 0x0000000000807947 */ /* 0x000fec0003800000 */
.L_x_4675:
        /* <DEDUP_REMOVED lines=16> */
.L_x_4681:
        /* <DEDUP_REMOVED lines=13> */
.L_x_4680:
[----:B------:R-:W-:Y:S05]  /*86b0*/  BSYNC.RECONVERGENT B2 ;  /* 0x0000000000027941 */ /* 0x000fea0003800200 */
.L_x_4679:
[----:B------:R-:W-:-:S04]  /*86c0*/  FMUL.FTZ R2, R2, 1.1920928955078125e-07 ;  /* 0x3400000002027820 */ /* 0x000fc80000410000 */
[----:B------:R-:W-:-:S07]  /*86d0*/  FMUL.FTZ R2, R7, R2 ;  /* 0x0000000207027220 */ /* 0x000fce0000410000 */
.L_x_4674:
[----:B------:R-:W-:Y:S05]  /*86e0*/  BSYNC.RECONVERGENT B0 ;  /* 0x0000000000007941 */ /* 0x000fea0003800200 */
.L_x_4673:
        /* <DEDUP_REMOVED lines=12> */
[----:B------:R-:W-:-:S05]  /*87b0*/  @!P0 FMUL.FTZ R19, R19, R3 ;  /* 0x0000000313138220 */ /* 0x000fca0000410000 */
[----:B------:R-:W-:-:S05]  /*87c0*/  @!P0 F2FP.F16.F32.PACK_AB R19, RZ, R19 ;  /* 0x00000013ff13823e */ /* 0x000fca00000000ff */
[----:B------:R-:W-:-:S05]  /*87d0*/  @!P0 HADD2.F32 R19, -RZ, R19.H0_H0 ;  /* 0x20000013ff138230 */ /* 0x000fca0000004100 */
[----:B------:R-:W-:-:S04]  /*87e0*/  @!P0 LOP3.LUT R19, RZ, 0x80000000, R19, 0xb8, !PT ;  /* 0x80000000ff138812 */ /* 0x000fc800078eb813 */
[----:B------:R-:W-:Y:S01]  /*87f0*/  @!P0 F2FP.F16.F32.PACK_AB R19, RZ, R19 ;  /* 0x00000013ff13823e */ /* 0x000fe200000000ff */
[----:B------:R-:W-:Y:S06]  /*8800*/  @!P0 BRA `(.L_x_4682) ;  /* 0x0000000000348947 */ /* 0x000fec0003800000 */
        /* <DEDUP_REMOVED lines=9> */
.L_x_4672:
[----:B------:R-:W3:Y:S01]  /*88a0*/  MUFU.RCP R0, R0 ;  /* 0x0000000000007308 */ /* 0x000ee20000001000 */
[----:B------:R-:W-:-:S05]  /*88b0*/  HADD2.F32 R19, -RZ, R19.H0_H0 ;  /* 0x20000013ff137230 */ /* 0x000fca0000004100 */
[----:B---3--:R-:W-:-:S05]  /*88c0*/  FMUL.FTZ R19, R0, R19 ;  /* 0x0000001300137220 */ /* 0x008fca0000410000 */
[----:B------:R-:W-:-:S07]  /*88d0*/  F2FP.F16.F32.PACK_AB R19, RZ, R19 ;  /* 0x00000013ff13723e */ /* 0x000fce00000000ff */
.L_x_4682:
[----:B------:R-:W-:Y:S05]  /*88e0*/  BSYNC.RECONVERGENT B1 ;  /* 0x0000000000017941 */ /* 0x000fea0003800200 */
.L_x_4671:
[----:B------:R-:W1:Y:S01]  /*88f0*/  LDCU.64 UR6, c[0x0][0x5e8] ;  /* 0x0000bd00ff0677ac */ /* 0x000e620008000a00 */
[----:B------:R-:W-:-:S04]  /*8900*/  UPRMT UR4, UR43, 0x9910, URZ ;  /* 0x000099102b047896 */ /* 0x000fc800080000ff */
[----:B------:R-:W-:Y:S01]  /*8910*/  UISETP.GT.AND UP0, UPT, UR4, 0x9, UPT ;  /* 0x000000090400788c */ /* 0x000fe2000bf04270 */
[----:B-12---:R-:W-:-:S04]  /*8920*/  IADD3 R2, P0, PT, R16, UR6, RZ ;  /* 0x0000000610027c10 */ /* 0x006fc8000ff1e0ff */
        /* <DEDUP_REMOVED lines=10> */
[----:B------:R-:W-:-:S06]  /*89d0*/  HADD2.F32 R19, -RZ, R19.H0_H0 ;  /* 0x20000013ff137230 */ /* 0x000fcc0000004100 */
[----:B------:R-:W1:Y:S02]  /*89e0*/  F2I.FTZ.TRUNC.NTZ R19, R19 ;  /* 0x0000001300137305 */ /* 0x000e64000021f100 */
[----:B-1----:R1:W-:Y:S01]  /*89f0*/  STG.E.U8 desc[UR36][R2.64], R19 ;  /* 0x0000001302007986 */ /* 0x0023e2000c101124 */
[----:B------:R-:W-:Y:S05]  /*8a00*/  BRA `(.L_x_4688) ;  /* 0x0000000c007c7947 */ /* 0x000fea0003800000 */
.L_x_4686:
[----:B------:R-:W-:-:S06]  /*8a10*/  HADD2.F32 R5, -RZ, R19.H0_H0 ;  /* 0x20000013ff057230 */ /* 0x000fcc0000004100 */
[----:B------:R-:W1:Y:S02]  /*8a20*/  F2I.S64.TRUNC R4, R5 ;  /* 0x0000000500047311 */ /* 0x000e64000020d900 */
[----:B-1----:R1:W-:Y:S01]  /*8a30*/  STG.E.U8 desc[UR36][R2.64], R4 ;  /* 0x0000000402007986 */ /* 0x0023e2000c101124 */
[----:B------:R-:W-:Y:S05]  /*8a40*/  BRA `(.L_x_4688) ;  /* 0x0000000c006c7947 */ /* 0x000fea0003800000 */
.L_x_4685:
        /* <DEDUP_REMOVED lines=10> */
.L_x_4690:
[----:B------:R-:W-:-:S06]  /*8af0*/  HADD2.F32 R19, -RZ, R19.H0_H0 ;  /* 0x20000013ff137230 */ /* 0x000fcc0000004100 */
[----:B------:R-:W1:Y:S02]  /*8b00*/  F2I.FTZ.TRUNC.NTZ R19, R19 ;  /* 0x0000001300137305 */ /* 0x000e64000021f100 */
[----:B-1----:R1:W-:Y:S01]  /*8b10*/  STG.E desc[UR36][R2.64], R19 ;  /* 0x0000001302007986 */ /* 0x0023e2000c101924 */
[----:B------:R-:W-:Y:S05]  /*8b20*/  BRA `(.L_x_4688) ;  /* 0x0000000c00347947 */ /* 0x000fea0003800000 */
.L_x_4689:
[----:B------:R-:W-:-:S06]  /*8b30*/  HADD2.F32 R19, -RZ, R19.H0_H0 ;  /* 0x20000013ff137230 */ /* 0x000fcc0000004100 */
[----:B------:R-:W1:Y:S02]  /*8b40*/  F2I.FTZ.TRUNC.NTZ R19, R19 ;  /* 0x0000001300137305 */ /* 0x000e64000021f100 */
[----:B-1----:R1:W-:Y:S01]  /*8b50*/  STG.E.U16 desc[UR36][R2.64], R19 ;  /* 0x0000001302007986 */ /* 0x0023e2000c101524 */
[----:B------:R-:W-:Y:S05]  /*8b60*/  BRA `(.L_x_4688) ;  /* 0x0000000c00247947 */ /* 0x000fea0003800000 */
.L_x_4684:
        /* <DEDUP_REMOVED lines=9> */
.L_x_4692:
[----:B------:R1:W-:Y:S01]  /*8c00*/  STG.E.U16 desc[UR36][R2.64], R19 ;  /* 0x0000001302007986 */ /* 0x0003e2000c101524 */
[----:B------:R-:W-:Y:S05]  /*8c10*/  BRA `(.L_x_4688) ;  /* 0x0000000800f87947 */ /* 0x000fea0003800000 */
.L_x_4691:
        /* <DEDUP_REMOVED lines=10> */
.L_x_4694:
[----:B------:R-:W-:-:S05]  /*8cc0*/  HADD2.F32 R0, -RZ, R19.H0_H0 ;  /* 0x20000013ff007230 */ /* 0x000fca0000004100 */
[----:B------:R-:W-:-:S04]  /*8cd0*/  F2FP.F16.F32.PACK_AB R0, RZ, R0 ;  /* 0x00000000ff00723e */ /* 0x000fc800000000ff */
[----:B------:R-:W-:-:S05]  /*8ce0*/  PRMT R0, R0, 0x5410, RZ ;  /* 0x0000541000007816 */ /* 0x000fca00000000ff */
[----:B------:R1:W-:Y:S01]  /*8cf0*/  STG.E desc[UR36][R2.64], R0 ;  /* 0x0000000002007986 */ /* 0x0003e2000c101924 */
[----:B------:R-:W-:Y:S05]  /*8d00*/  BRA `(.L_x_4688) ;  /* 0x0000000800bc7947 */ /* 0x000fea0003800000 */
.L_x_4693:
[----:B------:R-:W-:-:S05]  /*8d10*/  HADD2.F32 R4, -RZ, R19.H0_H0 ;  /* 0x20000013ff047230 */ /* 0x000fca0000004100 */
[----:B------:R-:W-:-:S06]  /*8d20*/  FMUL.FTZ R4, R4, 1 ;  /* 0x3f80000004047820 */ /* 0x000fcc0000410000 */
[----:B------:R-:W1:Y:S02]  /*8d30*/  F2F.F64.F32 R4, R4 ;  /* 0x0000000400047310 */ /* 0x000e640000201800 */
[----:B-1----:R1:W-:Y:S01]  /*8d40*/  STG.E.64 desc[UR36][R2.64], R4 ;  /* 0x0000000402007986 */ /* 0x0023e2000c101b24 */
[----:B------:R-:W-:Y:S05]  /*8d50*/  BRA `(.L_x_4688) ;  /* 0x0000000800a87947 */ /* 0x000fea0003800000 */
.L_x_4683:
        /* <DEDUP_REMOVED lines=14> */
.L_x_4698:
[----:B------:R-:W-:Y:S01]  /*8e40*/  HADD2.F32 R5, -RZ, R19.H0_H0 ;  /* 0x20000013ff057230 */ /* 0x000fe20000004100 */
        /* <DEDUP_REMOVED lines=17> */
.L_x_4701:
[----:B------:R-:W-:-:S04]  /*8f60*/  SHF.R.U32.HI R5, RZ, 0x18, R5 ;  /* 0x00000018ff057819 */ /* 0x000fc80000011605 */
[----:B------:R-:W-:-:S07]  /*8f70*/  LOP3.LUT R0, R0, 0x80, R5, 0xf8, !PT ;  /* 0x0000008000007812 */ /* 0x000fce00078ef805 */
.L_x_4700:
[----:B------:R-:W-:Y:S05]  /*8f80*/  BSYNC.RECONVERGENT B0 ;  /* 0x0000000000007941 */ /* 0x000fea0003800200 */
.L_x_4699:
[----:B------:R4:W-:Y:S01]  /*8f90*/  STG.E.U8 desc[UR36][R2.64], R0 ;  /* 0x0000000002007986 */ /* 0x0009e2000c101124 */
[----:B------:R-:W-:Y:S05]  /*8fa0*/  BRA `(.L_x_4688) ;  /* 0x0000000800147947 */ /* 0x000fea0003800000 */
.L_x_4697:
        /* <DEDUP_REMOVED lines=18> */
.L_x_4704:
[----:B------:R-:W-:-:S04]  /*90d0*/  SHF.R.U32.HI R5, RZ, 0x18, R5 ;  /* 0x00000018ff057819 */ /* 0x000fc80000011605 */
[----:B------:R-:W-:-:S07]  /*90e0*/  LOP3.LUT R0, R0, 0x80, R5, 0xf8, !PT ;  /* 0x0000008000007812 */ /* 0x000fce00078ef805 */
.L_x_4703:
[----:B------:R-:W-:Y:S05]  /*90f0*/  BSYNC.RECONVERGENT B0 ;  /* 0x0000000000007941 */ /* 0x000fea0003800200 */
.L_x_4702:
[----:B------:R1:W-:Y:S01]  /*9100*/  STG.E.U8 desc[UR36][R2.64], R0 ;  /* 0x0000000002007986 */ /* 0x0003e2000c101124 */
[----:B------:R-:W-:Y:S05]  /*9110*/  BRA `(.L_x_4688) ;  /* 0x0000000400b87947 */ /* 0x000fea0003800000 */
.L_x_4696:
[----:B------:R-:W-:-:S09]  /*9120*/  UISETP.NE.AND UP0, UPT, UR4, 0x1c, UPT ;  /* 0x0000001c0400788c */ /* 0x000fd2000bf05270 */
[----:B------:R-:W-:Y:S05]  /*9130*/  BRA.U !UP0, `(.L_x_4705) ;  /* 0x0000000108607547 */ /* 0x000fea000b800000 */
[----:B------:R-:W-:-:S09]  /*9140*/  UISETP.NE.AND UP0, UPT, UR4, 0x1d, UPT ;  /* 0x0000001d0400788c */ /* 0x000fd2000bf05270 */
[----:B------:R-:W-:Y:S05]  /*9150*/  BRA.U !UP0, `(.L_x_4706) ;  /* 0x0000000108487547 */ /* 0x000fea000b800000 */
[----:B------:R-:W-:-:S09]  /*9160*/  UISETP.NE.AND UP0, UPT, UR4, 0x2c, UPT ;  /* 0x0000002c0400788c */ /* 0x000fd2000bf05270 */
[----:B------:R-:W-:Y:S05]  /*9170*/  BRA.U UP0, `(.L_x_4687) ;  /* 0x0000000100bc7547 */ /* 0x000fea000b800000 */
[----:B------:R-:W-:Y:S02]  /*9180*/  HADD2.F32 R19, -RZ, R19.H0_H0 ;  /* 0x20000013ff137230 */ /* 0x000fe40000004100 */
        /* <DEDUP_REMOVED lines=15> */
.L_x_4706:
[----:B------:R-:W-:-:S06]  /*9280*/  HADD2.F32 R4, -RZ, R19.H0_H0 ;  /* 0x20000013ff047230 */ /* 0x000fcc0000004100 */
[----:B------:R-:W1:Y:S02]  /*9290*/  F2I.U64.TRUNC R4, R4 ;  /* 0x0000000400047311 */ /* 0x000e64000020d800 */
[----:B-1----:R2:W-:Y:S01]  /*92a0*/  STG.E.64 desc[UR36][R2.64], R4 ;  /* 0x0000000402007986 */ /* 0x0025e2000c101b24 */
[----:B------:R-:W-:Y:S05]  /*92b0*/  BRA `(.L_x_4688) ;  /* 0x0000000400507947 */ /* 0x000fea0003800000 */
.L_x_4705:
[----:B------:R-:W-:-:S06]  /*92c0*/  HADD2.F32 R19, -RZ, R19.H0_H0 ;  /* 0x20000013ff137230 */ /* 0x000fcc0000004100 */
[----:B------:R-:W1:Y:S02]  /*92d0*/  F2I.FTZ.U32.TRUNC.NTZ R19, R19 ;  /* 0x0000001300137305 */ /* 0x000e64000021f000 */
[----:B-1----:R1:W-:Y:S01]  /*92e0*/  STG.E desc[UR36][R2.64], R19 ;  /* 0x0000001302007986 */ /* 0x0023e2000c101924 */
[----:B------:R-:W-:Y:S05]  /*92f0*/  BRA `(.L_x_4688) ;  /* 0x0000000400407947 */ /* 0x000fea0003800000 */
.L_x_4695:
        /* <DEDUP_REMOVED lines=11> */
.L_x_4708:
[----:B------:R-:W-:Y:S01]  /*93b0*/  HADD2.F32 R19, -RZ, R19.H0_H0 ;  /* 0x20000013ff137230 */ /* 0x000fe20000004100 */
[----:B------:R-:W-:-:S04]  /*93c0*/  CS2R R6, SRZ ;  /* 0x0000000000067805 */ /* 0x000fc8000001ff00 */
[----:B------:R-:W-:-:S06]  /*93d0*/  FMUL.FTZ R4, R19, 1 ;  /* 0x3f80000013047820 */ /* 0x000fcc0000410000 */
[----:B------:R-:W1:Y:S02]  /*93e0*/  F2F.F64.F32 R4, R4 ;  /* 0x0000000400047310 */ /* 0x000e640000201800 */
[----:B-1----:R1:W-:Y:S01]  /*93f0*/  STG.E.128 desc[UR36][R2.64], R4 ;  /* 0x0000000402007986 */ /* 0x0023e2000c101d24 */
[----:B------:R-:W-:Y:S05]  /*9400*/  BRA `(.L_x_4688) ;  /* 0x0000000000fc7947 */ /* 0x000fea0003800000 */
.L_x_4707:
[----:B------:R-:W-:-:S09]  /*9410*/  UISETP.NE.AND UP0, UPT, UR4, 0xf, UPT ;  /* 0x0000000f0400788c */ /* 0x000fd2000bf05270 */
[----:B------:R-:W-:Y:S05]  /*9420*/  BRA.U !UP0, `(.L_x_4709) ;  /* 0x0000000108e87547 */ /* 0x000fea000b800000 */
[----:B------:R-:W-:-:S09]  /*9430*/  UISETP.NE.AND UP0, UPT, UR4, 0x17, UPT ;  /* 0x000000170400788c */ /* 0x000fd2000bf05270 */
[----:B------:R-:W-:Y:S05]  /*9440*/  BRA.U !UP0, `(.L_x_4710) ;  /* 0x0000000108907547 */ /* 0x000fea000b800000 */
[----:B------:R-:W-:-:S09]  /*9450*/  UISETP.NE.AND UP0, UPT, UR4, 0x18, UPT ;  /* 0x000000180400788c */ /* 0x000fd2000bf05270 */
[----:B------:R-:W-:Y:S05]  /*9460*/  BRA.U !UP0, `(.L_x_4711) ;  /* 0x0000000108447547 */ /* 0x000fea000b800000 */
.L_x_4687:
        /* <DEDUP_REMOVED lines=8> */
[----:B-1----:R-:W-:Y:S01]  /*94f0*/  MOV R4, UR4 ;  /* 0x0000000400047c02 */ /* 0x002fe20008000f00 */
[----:B------:R-:W-:-:S02]  /*9500*/  IMAD.U32 R5, RZ, RZ, UR5 ;  /* 0x00000005ff057e24 */ /* 0x000fc4000f8e00ff */
[----:B----4-:R-:W-:Y:S02]  /*9510*/  IMAD.U32 R6, RZ, RZ, UR6 ;  /* 0x00000006ff067e24 */ /* 0x010fe4000f8e00ff */
[----:B------:R-:W-:Y:S02]  /*9520*/  IMAD.U32 R7, RZ, RZ, UR7 ;  /* 0x00000007ff077e24 */ /* 0x000fe4000f8e00ff */
[----:B-----5:R-:W-:Y:S01]  /*9530*/  IMAD.U32 R10, RZ, RZ, UR8 ;  /* 0x00000008ff0a7e24 */ /* 0x020fe2000f8e00ff */
[----:B--2---:R-:W-:-:S07]  /*9540*/  MOV R11, UR9 ;  /* 0x00000009000b7c02 */ /* 0x004fce0008000f00 */
[----:B------:R-:W-:-:S07]  /*9550*/  LEPC R20, `(.L_x_4712) ;  /* 0x000000001014794e */ /* 0x000fce0000000000 */
[----:B0--3--:R-:W-:Y:S05]  /*9560*/  CALL.ABS.NOINC R2 ;  /* 0x0000000002007343 */ /* 0x009fea0003c00000 */
.L_x_4712:
[----:B------:R-:W-:Y:S05]  /*9570*/  BRA `(.L_x_4688) ;  /* 0x0000000000a07947 */ /* 0x000fea0003800000 */
.L_x_4711:
[----:B------:R-:W-:Y:S01]  /*9580*/  HADD2.F32 R19, -RZ, R19.H0_H0 ;  /* 0x20000013ff137230 */ /* 0x000fe20000004100 */
        /* <DEDUP_REMOVED lines=12> */
.L_x_4714:
[----:B------:R-:W-:Y:S05]  /*9650*/  BSYNC.RECONVERGENT B0 ;  /* 0x0000000000007941 */ /* 0x000fea0003800200 */
.L_x_4713:
[----:B------:R-:W-:-:S05]  /*9660*/  LOP3.LUT R5, R0, 0x80, R5, 0xf8, !PT ;  /* 0x0000008000057812 */ /* 0x000fca00078ef805 */
[----:B------:R1:W-:Y:S01]  /*9670*/  STG.E.U8 desc[UR36][R2.64], R5 ;  /* 0x0000000502007986 */ /* 0x0003e2000c101124 */
[----:B------:R-:W-:Y:S05]  /*9680*/  BRA `(.L_x_4688) ;  /* 0x00000000005c7947 */ /* 0x000fea0003800000 */
.L_x_4710:
[----:B------:R-:W-:Y:S01]  /*9690*/  HADD2.F32 R5, -RZ, R19.H0_H0 ;  /* 0x20000013ff057230 */ /* 0x000fe20000004100 */
        /* <DEDUP_REMOVED lines=11> */
.L_x_4716:
[----:B------:R-:W-:Y:S01]  /*9750*/  HFMA2 R0, -RZ, RZ, 0, 7.569789886474609375e-06 ;  /* 0x0000007fff007431 */ /* 0x000fe200000001ff */
[----:B------:R-:W-:-:S04]  /*9760*/  ISETP.GT.U32.AND P0, PT, R4, 0x7f800000, PT ;  /* 0x7f8000000400780c */ /* 0x000fc80003f04070 */
[----:B------:R-:W-:-:S09]  /*9770*/  SEL R0, R0, 0x7c, P0 ;  /* 0x0000007c00007807 */ /* 0x000fd20000000000 */
.L_x_4717:
[----:B------:R-:W-:Y:S05]  /*9780*/  BSYNC.RECONVERGENT B0 ;  /* 0x0000000000007941 */ /* 0x000fea0003800200 */
.L_x_4715:
[----:B------:R-:W-:-:S04]  /*9790*/  SHF.R.U32.HI R5, RZ, 0x18, R5 ;  /* 0x00000018ff057819 */ /* 0x000fc80000011605 */
[----:B------:R-:W-:-:S05]  /*97a0*/  LOP3.LUT R5, R0, 0x80, R5, 0xf8, !PT ;  /* 0x0000008000057812 */ /* 0x000fca00078ef805 */
[----:B------:R1:W-:Y:S01]  /*97b0*/  STG.E.U8 desc[UR36][R2.64], R5 ;  /* 0x0000000502007986 */ /* 0x0003e2000c101124 */
[----:B------:R-:W-:Y:S05]  /*97c0*/  BRA `(.L_x_4688) ;  /* 0x00000000000c7947 */ /* 0x000fea0003800000 */
.L_x_4709:
[----:B------:R-:W-:-:S05]  /*97d0*/  HADD2.F32 R0, -RZ, R19.H0_H0 ;  /* 0x20000013ff007230 */ /* 0x000fca0000004100 */
[----:B------:R-:W-:-:S05]  /*97e0*/  F2FP.BF16.F32.PACK_AB R0, RZ, R0 ;  /* 0x00000000ff00723e */ /* 0x000fca00000010ff */
[----:B------:R1:W-:Y:S02]  /*97f0*/  STG.E.U16 desc[UR36][R2.64], R0 ;  /* 0x0000000002007986 */ /* 0x0003e4000c101524 */
.L_x_4688:
[----:B------:R-:W-:-:S07]  /*9800*/  VIADD R17, R17, 0x80 ;  /* 0x0000008011117836 */ /* 0x000fce0000000000 */
.L_x_4603:
[----:B------:R-:W-:Y:S05]  /*9810*/  BSYNC.RECONVERGENT B6 ;  /* 0x0000000000067941 */ /* 0x000fea0003800200 */
.L_x_4602:
        /* <DEDUP_REMOVED lines=11> */
[----:B------:R-:W-:Y:S01]  /*98d0*/  MOV R16, RZ ;  /* 0x000000ff00107202 */ /* 0x000fe20000000f00 */
[----:B------:R-:W1:Y:S01]  /*98e0*/  LDCU UR6, c[0x0][0x38c] ;  /* 0x00007180ff0677ac */ /* 0x000e620008000800 */
[----:B------:R-:W4:Y:S01]  /*98f0*/  LDCU.64 UR8, c[0x0][0x4b8] ;  /* 0x00009700ff0877ac */ /* 0x000f220008000a00 */
[----:B------:R-:W-:Y:S02]  /*9900*/  UISETP.NE.AND UP0, UPT, UR41, URZ, UPT ;  /* 0x000000ff2900728c */ /* 0x000fe4000bf05270 */
        /* <DEDUP_REMOVED lines=343> */
.L_x_4720:
        /* <DEDUP_REMOVED lines=19> */
.L_x_4724:
[----:B------:R-:W2:Y:S02]  /*afb0*/  LDG.E.U8 R2, desc[UR36][R2.64] ;  /* 0x0000002402027981 */ /* 0x000ea4000c1e1100 */
[----:B--2---:R-:W-:-:S04]  /*afc0*/  I2FP.F32.U32 R0, R2 ;  /* 0x0000000200007245 */ /* 0x004fc80000201000 */
[----:B------:R-:W-:-:S04]  /*afd0*/  F2FP.F16.F32.PACK_AB R0, RZ, R0 ;  /* 0x00000000ff00723e */ /* 0x000fc800000000ff */
[----:B------:R-:W-:Y:S01]  /*afe0*/  PRMT R19, R0, 0x7610, R19 ;  /* 0x0000761000137816 */ /* 0x000fe20000000013 */
[----:B------:R-:W-:Y:S06]  /*aff0*/  BRA `(.L_x_4726) ;  /* 0x0000000c00b47947 */ /* 0x000fec0003800000 */
.L_x_4723:
        /* <DEDUP_REMOVED lines=11> */
.L_x_4728:
[----:B------:R-:W2:Y:S02]  /*b0b0*/  LDG.E R2, desc[UR36][R2.64] ;  /* 0x0000002402027981 */ /* 0x000ea4000c1e1900 */
[----:B--2---:R-:W-:-:S04]  /*b0c0*/  I2FP.F32.S32 R0, R2 ;  /* 0x0000000200007245 */ /* 0x004fc80000201400 */
[----:B------:R-:W-:-:S04]  /*b0d0*/  F2FP.F16.F32.PACK_AB R0, RZ, R0 ;  /* 0x00000000ff00723e */ /* 0x000fc800000000ff */
[----:B------:R-:W-:Y:S01]  /*b0e0*/  PRMT R19, R0, 0x7610, R19 ;  /* 0x0000761000137816 */ /* 0x000fe20000000013 */
[----:B------:R-:W-:Y:S06]  /*b0f0*/  BRA `(.L_x_4726) ;  /* 0x0000000c00747947 */ /* 0x000fec0003800000 */
.L_x_4727:
[----:B------:R-:W2:Y:S02]  /*b100*/  LDG.E.U16 R2, desc[UR36][R2.64] ;  /* 0x0000002402027981 */ /* 0x000ea4000c1e1500 */
[----:B--2---:R-:W1:Y:S02]  /*b110*/  I2F.S16 R0, R2 ;  /* 0x0000000200007306 */ /* 0x004e640000101400 */
[----:B-1----:R-:W-:-:S04]  /*b120*/  F2FP.F16.F32.PACK_AB R0, RZ, R0 ;  /* 0x00000000ff00723e */ /* 0x002fc800000000ff */
[----:B------:R-:W-:Y:S01]  /*b130*/  PRMT R19, R0, 0x7610, R19 ;  /* 0x0000761000137816 */ /* 0x000fe20000000013 */
[----:B------:R-:W-:Y:S06]  /*b140*/  BRA `(.L_x_4726) ;  /* 0x0000000c00607947 */ /* 0x000fec0003800000 */
.L_x_4722:
        /* <DEDUP_REMOVED lines=9> */
.L_x_4730:
[----:B------:R2:W5:Y:S01]  /*b1e0*/  LDG.E.U16 R19, desc[UR36][R2.64] ;  /* 0x0000002402137981 */ /* 0x000562000c1e1500 */
[----:B------:R-:W-:Y:S05]  /*b1f0*/  BRA `(.L_x_4726) ;  /* 0x0000000c00347947 */ /* 0x000fea0003800000 */
.L_x_4729:
        /* <DEDUP_REMOVED lines=9> */
.L_x_4732:
[----:B------:R1:W5:Y:S01]  /*b290*/  LDG.E.U16 R19, desc[UR36][R2.64] ;  /* 0x0000002402137981 */ /* 0x000362000c1e1500 */
[----:B------:R-:W-:Y:S05]  /*b2a0*/  BRA `(.L_x_4726) ;  /* 0x0000000c00087947 */ /* 0x000fea0003800000 */
.L_x_4731:
        /* <DEDUP_REMOVED lines=9> */
.L_x_4721:
        /* <DEDUP_REMOVED lines=14> */
.L_x_4735:
        /* <DEDUP_REMOVED lines=9> */
.L_x_4734:
        /* <DEDUP_REMOVED lines=27> */
.L_x_4737:
        /* <DEDUP_REMOVED lines=14> */
.L_x_4736:
[----:B------:R-:W2:Y:S02]  /*b740*/  LDG.E.U16 R0, desc[UR36][R2.64] ;  /* 0x0000002402007981 */ /* 0x000ea4000c1e1500 */
[----:B--2---:R-:W-:-:S04]  /*b750*/  SHF.L.U32 R0, R0, 0x10, RZ ;  /* 0x0000001000007819 */ /* 0x004fc800000006ff */
[----:B------:R-:W-:-:S04]  /*b760*/  F2FP.F16.F32.PACK_AB R0, RZ, R0 ;  /* 0x00000000ff00723e */ /* 0x000fc800000000ff */
[----:B------:R-:W-:Y:S01]  /*b770*/  PRMT R19, R0, 0x7610, R19 ;  /* 0x0000761000137816 */ /* 0x000fe20000000013 */
[----:B------:R-:W-:Y:S06]  /*b780*/  BRA `(.L_x_4726) ;  /* 0x0000000400d07947 */ /* 0x000fec0003800000 */
.L_x_4733:
        /* <DEDUP_REMOVED lines=13> */
.L_x_4740:
        /* <DEDUP_REMOVED lines=21> */
.L_x_4744:
[----:B------:R-:W-:Y:S05]  /*b9b0*/  BSYNC.RECONVERGENT B1 ;  /* 0x0000000000017941 */ /* 0x000fea0003800200 */
.L_x_4743:
[----:B------:R-:W-:Y:S02]  /*b9c0*/  SHF.L.U32 R0, R0, 0x14, RZ ;  /* 0x0000001400007819 */ /* 0x000fe400000006ff */
[----:B------:R-:W-:-:S04]  /*b9d0*/  LEA R2, R2, 0x3b800000, 0x17 ;  /* 0x3b80000002027811 */ /* 0x000fc800078eb8ff */
[----:B------:R-:W-:-:S07]  /*b9e0*/  LOP3.LUT R0, R2, R0, R7, 0xfe, !PT ;  /* 0x0000000002007212 */ /* 0x000fce00078efe07 */
.L_x_4742:
[----:B------:R-:W-:Y:S05]  /*b9f0*/  BSYNC.RECONVERGENT B0 ;  /* 0x0000000000007941 */ /* 0x000fea0003800200 */
.L_x_4741:
[----:B------:R-:W-:-:S04]  /*ba00*/  F2FP.F16.F32.PACK_AB R0, RZ, R0 ;  /* 0x00000000ff00723e */ /* 0x000fc800000000ff */
[----:B------:R-:W-:Y:S01]  /*ba10*/  PRMT R19, R0, 0x7610, R19 ;  /* 0x0000761000137816 */ /* 0x000fe20000000013 */
[----:B------:R-:W-:Y:S06]  /*ba20*/  BRA `(.L_x_4726) ;  /* 0x0000000400287947 */ /* 0x000fec0003800000 */
.L_x_4739:
        /* <DEDUP_REMOVED lines=21> */
.L_x_4748:
[----:B------:R-:W-:Y:S05]  /*bb80*/  BSYNC.RECONVERGENT B1 ;  /* 0x0000000000017941 */ /* 0x000fea0003800200 */
.L_x_4747:
[----:B------:R-:W-:Y:S02]  /*bb90*/  SHF.L.U32 R0, R0, 0x15, RZ ;  /* 0x0000001500007819 */ /* 0x000fe400000006ff */
[----:B------:R-:W-:-:S04]  /*bba0*/  LEA R2, R2, 0x37800000, 0x17 ;  /* 0x3780000002027811 */ /* 0x000fc800078eb8ff */
[----:B------:R-:W-:-:S07]  /*bbb0*/  LOP3.LUT R0, R2, R0, R7, 0xfe, !PT ;  /* 0x0000000002007212 */ /* 0x000fce00078efe07 */
.L_x_4746:
[----:B------:R-:W-:Y:S05]  /*bbc0*/  BSYNC.RECONVERGENT B0 ;  /* 0x0000000000007941 */ /* 0x000fea0003800200 */
.L_x_4745:
[----:B------:R-:W-:-:S04]  /*bbd0*/  F2FP.F16.F32.PACK_AB R0, RZ, R0 ;  /* 0x00000000ff00723e */ /* 0x000fc800000000ff */
[----:B------:R-:W-:Y:S01]  /*bbe0*/  PRMT R19, R0, 0x7610, R19 ;  /* 0x0000761000137816 */ /* 0x000fe20000000013 */
[----:B------:R-:W-:Y:S06]  /*bbf0*/  BRA `(.L_x_4726) ;  /* 0x0000000000b47947 */ /* 0x000fec0003800000 */
.L_x_4738:
        /* <DEDUP_REMOVED lines=14> */
.L_x_4752:
[----:B------:R-:W-:Y:S05]  /*bce0*/  BSYNC.RECONVERGENT B0 ;  /* 0x0000000000007941 */ /* 0x000fea0003800200 */
.L_x_4751:
[----:B------:R-:W-:-:S04]  /*bcf0*/  F2FP.F16.F32.PACK_AB R0, RZ, R0 ;  /* 0x00000000ff00723e */ /* 0x000fc800000000ff */
[----:B------:R-:W-:Y:S01]  /*bd00*/  PRMT R19, R0, 0x7610, R19 ;  /* 0x0000761000137816 */ /* 0x000fe20000000013 */
[----:B------:R-:W-:Y:S06]  /*bd10*/  BRA `(.L_x_4726) ;  /* 0x00000000006c7947 */ /* 0x000fec0003800000 */
.L_x_4725:
        /* <DEDUP_REMOVED lines=12> */
[----:B----4-:R-:W-:Y:S02]  /*bde0*/  IMAD.U32 R10, RZ, RZ, UR8 ;  /* 0x00000008ff0a7e24 */ /* 0x010fe4000f8e00ff */
[----:B------:R-:W-:-:S07]  /*bdf0*/  IMAD.U32 R11, RZ, RZ, UR9 ;  /* 0x00000009ff0b7e24 */ /* 0x000fce000f8e00ff */
[----:B------:R-:W-:-:S07]  /*be00*/  LEPC R20, `(.L_x_4753) ;  /* 0x000000001014794e */ /* 0x000fce0000000000 */
[----:B0--3--:R-:W-:Y:S05]  /*be10*/  CALL.ABS.NOINC R2 ;  /* 0x0000000002007343 */ /* 0x009fea0003c00000 */
.L_x_4753:
[----:B------:R-:W-:Y:S01]  /*be20*/  PRMT R19, RZ, 0x7610, R19 ;  /* 0x00007610ff137816 */ /* 0x000fe20000000013 */
[----:B------:R-:W-:Y:S06]  /*be30*/  BRA `(.L_x_4726) ;  /* 0x0000000000247947 */ /* 0x000fec0003800000 */
.L_x_4750:
[----:B------:R-:W2:Y:S02]  /*be40*/  LDG.E.64 R2, desc[UR36][R2.64] ;  /* 0x0000002402027981 */ /* 0x000ea4000c1e1b00 */
[----:B--2---:R-:W1:Y:S02]  /*be50*/  I2F.U64 R0, R2 ;  /* 0x0000000200007312 */ /* 0x004e640000301000 */
[----:B-1----:R-:W-:-:S04]  /*be60*/  F2FP.F16.F32.PACK_AB R0, RZ, R0 ;  /* 0x00000000ff00723e */ /* 0x002fc800000000ff */
[----:B------:R-:W-:Y:S01]  /*be70*/  PRMT R19, R0, 0x7610, R19 ;  /* 0x0000761000137816 */ /* 0x000fe20000000013 */
[----:B------:R-:W-:Y:S06]  /*be80*/  BRA `(.L_x_4726) ;  /* 0x0000000000107947 */ /* 0x000fec0003800000 */
.L_x_4749:
[----:B------:R-:W2:Y:S02]  /*be90*/  LDG.E R2, desc[UR36][R2.64] ;  /* 0x0000002402027981 */ /* 0x000ea4000c1e1900 */
[----:B--2---:R-:W-:-:S04]  /*bea0*/  I2FP.F32.U32 R0, R2 ;  /* 0x0000000200007245 */ /* 0x004fc80000201000 */
[----:B------:R-:W-:-:S04]  /*beb0*/  F2FP.F16.F32.PACK_AB R0, RZ, R0 ;  /* 0x00000000ff00723e */ /* 0x000fc800000000ff */
[----:B------:R-:W-:-:S07]  /*bec0*/  PRMT R19, R0, 0x7610, R19 ;  /* 0x0000761000137816 */ /* 0x000fce0000000013 */
.L_x_4726:
        /* <DEDUP_REMOVED lines=18> */
.L_x_4757:
[----:B------:R-:W2:Y:S02]  /*bff0*/  LDG.E.U8 R2, desc[UR36][R2.64] ;  /* 0x0000002402027981 */ /* 0x000ea4000c1e1100 */
[----:B--2---:R-:W-:-:S04]  /*c000*/  I2FP.F32.U32 R0, R2 ;  /* 0x0000000200007245 */ /* 0x004fc80000201000 */
[----:B------:R-:W-:Y:S01]  /*c010*/  F2FP.F16.F32.PACK_AB R0, RZ, R0 ;  /* 0x00000000ff00723e */ /* 0x000fe200000000ff */
[----:B------:R-:W-:Y:S06]  /*c020*/  BRA `(.L_x_4759) ;  /* 0x0000000c007c7947 */ /* 0x000fec0003800000 */
.L_x_4756:
        /* <DEDUP_REMOVED lines=10> */
.L_x_4761:
[----:B------:R-:W2:Y:S02]  /*c0d0*/  LDG.E R2, desc[UR36][R2.64] ;  /* 0x0000002402027981 */ /* 0x000ea4000c1e1900 */
[----:B--2---:R-:W-:-:S04]  /*c0e0*/  I2FP.F32.S32 R0, R2 ;  /* 0x0000000200007245 */ /* 0x004fc80000201400 */
[----:B------:R-:W-:Y:S01]  /*c0f0*/  F2FP.F16.F32.PACK_AB R0, RZ, R0 ;  /* 0x00000000ff00723e */ /* 0x000fe200000000ff */
[----:B------:R-:W-:Y:S06]  /*c100*/  BRA `(.L_x_4759) ;  /* 0x0000000c00447947 */ /* 0x000fec0003800000 */
.L_x_4760:
[----:B------:R-:W2:Y:S02]  /*c110*/  LDG.E.U16 R2, desc[UR36][R2.64] ;  /* 0x0000002402027981 */ /* 0x000ea4000c1e1500 */
[----:B--2---:R-:W1:Y:S02]  /*c120*/  I2F.S16 R0, R2 ;  /* 0x0000000200007306 */ /* 0x004e640000101400 */
[----:B-1----:R-:W-:Y:S01]  /*c130*/  F2FP.F16.F32.PACK_AB R0, RZ, R0 ;  /* 0x00000000ff00723e */ /* 0x002fe200000000ff */
[----:B------:R-:W-:Y:S06]  /*c140*/  BRA `(.L_x_4759) ;  /* 0x0000000c00347947 */ /* 0x000fec0003800000 */
.L_x_4755:
        /* <DEDUP_REMOVED lines=9> */
.L_x_4763:
[----:B------:R1:W5:Y:S01]  /*c1e0*/  LDG.E.U16 R0, desc[UR36][R2.64] ;  /* 0x0000002402007981 */ /* 0x000362000c1e1500 */
[----:B------:R-:W-:Y:S05]  /*c1f0*/  BRA `(.L_x_4759) ;  /* 0x0000000c00087947 */ /* 0x000fea0003800000 */
.L_x_4762:
        /* <DEDUP_REMOVED lines=9> */
.L_x_4765:
[----:B------:R2:W5:Y:S01]  /*c290*/  LDG.E.U16 R0, desc[UR36][R2.64] ;  /* 0x0000002402007981 */ /* 0x000562000c1e1500 */
[----:B------:R-:W-:Y:S05]  /*c2a0*/  BRA `(.L_x_4759) ;  /* 0x0000000800dc7947 */ /* 0x000fea0003800000 */
.L_x_4764:
        /* <DEDUP_REMOVED lines=8> */
.L_x_4754:
        /* <DEDUP_REMOVED lines=13> */
.L_x_4768:
        /* <DEDUP_REMOVED lines=8> */
.L_x_4767:
        /* <DEDUP_REMOVED lines=27> */
.L_x_4770:
        /* <DEDUP_REMOVED lines=13> */
.L_x_4769:
[----:B------:R-:W2:Y:S02]  /*c700*/  LDG.E.U16 R0, desc[UR36][R2.64] ;  /* 0x0000002402007981 */ /* 0x000ea4000c1e1500 */
[----:B--2---:R-:W-:-:S05]  /*c710*/  IMAD.U32 R0, R0, 0x10000, RZ ;  /* 0x0001000000007824 */ /* 0x004fca00078e00ff */
[----:B------:R-:W-:Y:S01]  /*c720*/  F2FP.F16.F32.PACK_AB R0, RZ, R0 ;  /* 0x00000000ff00723e */ /* 0x000fe200000000ff */
[----:B------:R-:W-:Y:S06]  /*c730*/  BRA `(.L_x_4759) ;  /* 0x0000000400b87947 */ /* 0x000fec0003800000 */
.L_x_4766:
        /* <DEDUP_REMOVED lines=12> */
.L_x_4773:
        /* <DEDUP_REMOVED lines=21> */
.L_x_4777:
[----:B------:R-:W-:Y:S05]  /*c950*/  BSYNC.RECONVERGENT B1 ;  /* 0x0000000000017941 */ /* 0x000fea0003800200 */
.L_x_4776:
[----:B------:R-:W-:Y:S01]  /*c960*/  IMAD.SHL.U32 R0, R0, 0x100000, RZ ;  /* 0x0010000000007824 */ /* 0x000fe200078e00ff */
[----:B------:R-:W-:-:S04]  /*c970*/  LEA R2, R2, 0x3b800000, 0x17 ;  /* 0x3b80000002027811 */ /* 0x000fc800078eb8ff */
[----:B------:R-:W-:-:S07]  /*c980*/  LOP3.LUT R0, R2, R0, R7, 0xfe, !PT ;  /* 0x0000000002007212 */ /* 0x000fce00078efe07 */
.L_x_4775:
[----:B------:R-:W-:Y:S05]  /*c990*/  BSYNC.RECONVERGENT B0 ;  /* 0x0000000000007941 */ /* 0x000fea0003800200 */
.L_x_4774:
[----:B------:R-:W-:Y:S01]  /*c9a0*/  F2FP.F16.F32.PACK_AB R0, RZ, R0 ;  /* 0x00000000ff00723e */ /* 0x000fe200000000ff */
[----:B------:R-:W-:Y:S06]  /*c9b0*/  BRA `(.L_x_4759) ;  /* 0x0000000400187947 */ /* 0x000fec0003800000 */
.L_x_4772:
        /* <DEDUP_REMOVED lines=21> */
.L_x_4781:
[----:B------:R-:W-:Y:S05]  /*cb10*/  BSYNC.RECONVERGENT B1 ;  /* 0x0000000000017941 */ /* 0x000fea0003800200 */
.L_x_4780:
[----:B------:R-:W-:Y:S01]  /*cb20*/  IMAD.SHL.U32 R0, R0, 0x200000, RZ ;  /* 0x0020000000007824 */ /* 0x000fe200078e00ff */
[----:B------:R-:W-:-:S04]  /*cb30*/  LEA R2, R2, 0x37800000, 0x17 ;  /* 0x3780000002027811 */ /* 0x000fc800078eb8ff */
[----:B------:R-:W-:-:S07]  /*cb40*/  LOP3.LUT R0, R2, R0, R7, 0xfe, !PT ;  /* 0x0000000002007212 */ /* 0x000fce00078efe07 */
.L_x_4779:
[----:B------:R-:W-:Y:S05]  /*cb50*/  BSYNC.RECONVERGENT B0 ;  /* 0x0000000000007941 */ /* 0x000fea0003800200 */
.L_x_4778:
[----:B------:R-:W-:Y:S01]  /*cb60*/  F2FP.F16.F32.PACK_AB R0, RZ, R0 ;  /* 0x00000000ff00723e */ /* 0x000fe200000000ff */
[----:B------:R-:W-:Y:S06]  /*cb70*/  BRA `(.L_x_4759) ;  /* 0x0000000000a87947 */ /* 0x000fec0003800000 */
.L_x_4771:
        /* <DEDUP_REMOVED lines=14> */
.L_x_4785:
[----:B------:R-:W-:Y:S05]  /*cc60*/  BSYNC.RECONVERGENT B0 ;  /* 0x0000000000007941 */ /* 0x000fea0003800200 */
.L_x_4784:
[----:B------:R-:W-:Y:S01]  /*cc70*/  F2FP.F16.F32.PACK_AB R0, RZ, R0 ;  /* 0x00000000ff00723e */ /* 0x000fe200000000ff */
[----:B------:R-:W-:Y:S06]  /*cc80*/  BRA `(.L_x_4759) ;  /* 0x0000000000647947 */ /* 0x000fec0003800000 */
.L_x_4758:
        /* <DEDUP_REMOVED lines=16> */
.L_x_4786:
[----:B------:R-:W-:Y:S01]  /*cd90*/  PRMT R0, RZ, 0x7610, R0 ;  /* 0x00007610ff007816 */ /* 0x000fe20000000000 */
[----:B------:R-:W-:Y:S06]  /*cda0*/  BRA `(.L_x_4759) ;  /* 0x00000000001c7947 */ /* 0x000fec0003800000 */
.L_x_4783:
[----:B------:R-:W2:Y:S02]  /*cdb0*/  LDG.E.64 R2, desc[UR36][R2.64] ;  /* 0x0000002402027981 */ /* 0x000ea4000c1e1b00 */
[----:B--2---:R-:W1:Y:S02]  /*cdc0*/  I2F.U64 R0, R2 ;  /* 0x0000000200007312 */ /* 0x004e640000301000 */
[----:B-1----:R-:W-:Y:S01]  /*cdd0*/  F2FP.F16.F32.PACK_AB R0, RZ, R0 ;  /* 0x00000000ff00723e */ /* 0x002fe200000000ff */
[----:B------:R-:W-:Y:S06]  /*cde0*/  BRA `(.L_x_4759) ;  /* 0x00000000000c7947 */ /* 0x000fec0003800000 */
.L_x_4782:
[----:B------:R-:W2:Y:S02]  /*cdf0*/  LDG.E R2, desc[UR36][R2.64] ;  /* 0x0000002402027981 */ /* 0x000ea4000c1e1900 */
[----:B--2---:R-:W-:-:S04]  /*ce00*/  I2FP.F32.U32 R0, R2 ;  /* 0x0000000200007245 */ /* 0x004fc80000201000 */
[----:B------:R-:W-:-:S07]  /*ce10*/  F2FP.F16.F32.PACK_AB R0, RZ, R0 ;  /* 0x00000000ff00723e */ /* 0x000fce00000000ff */
.L_x_4759:
        /* <DEDUP_REMOVED lines=32> */
.L_x_4794:
[----:B------:R-:W-:Y:S01]  /*d020*/  FSETP.GEU.FTZ.AND P0, PT, R5, -R7, PT ;  /* 0x800000070500720b */ /* 0x000fe20003f1e000 */
[----:B------:R-:W-:-:S12]  /*d030*/  FADD.FTZ R3, R3, -1 ;  /* 0xbf80000003037421 */ /* 0x000fd80000010000 */
[----:B------:R-:W-:-:S07]  /*d040*/  @!P0 FADD.FTZ R3, R3, -1 ;  /* 0xbf80000003038421 */ /* 0x000fce0000010000 */
.L_x_4793:
[----:B------:R-:W-:Y:S05]  /*d050*/  BSYNC.RECONVERGENT B2 ;  /* 0x0000000000027941 */ /* 0x000fea0003800200 */
.L_x_4792:
[----:B------:R-:W-:Y:S01]  /*d060*/  FFMA.FTZ R2, -R7, R3, R2 ;  /* 0x0000000307027223 */ /* 0x000fe20000010102 */
[----:B------:R-:W-:Y:S06]  /*d070*/  BRA `(.L_x_4790) ;  /* 0x0000000000807947 */ /* 0x000fec0003800000 */
.L_x_4791:
        /* <DEDUP_REMOVED lines=16> */
.L_x_4797:
        /* <DEDUP_REMOVED lines=13> */
.L_x_4796:
[----:B------:R-:W-:Y:S05]  /*d250*/  BSYNC.RECONVERGENT B2 ;  /* 0x0000000000027941 */ /* 0x000fea0003800200 */
.L_x_4795:
[----:B------:R-:W-:-:S04]  /*d260*/  FMUL.FTZ R2, R2, 1.1920928955078125e-07 ;  /* 0x3400000002027820 */ /* 0x000fc80000410000 */
[----:B------:R-:W-:-:S07]  /*d270*/  FMUL.FTZ R2, R7, R2 ;  /* 0x0000000207027220 */ /* 0x000fce0000410000 */
.L_x_4790:
[----:B------:R-:W-:Y:S05]  /*d280*/  BSYNC.RECONVERGENT B0 ;  /* 0x0000000000007941 */ /* 0x000fea0003800200 */
.L_x_4789:
        /* <DEDUP_REMOVED lines=27> */
.L_x_4788:
[----:B------:R-:W3:Y:S01]  /*d440*/  MUFU.RCP R0, R0 ;  /* 0x0000000000007308 */ /* 0x000ee20000001000 */
[----:B------:R-:W-:-:S05]  /*d450*/  HADD2.F32 R19, -RZ, R19.H0_H0 ;  /* 0x20000013ff137230 */ /* 0x000fca0000004100 */
[----:B---3--:R-:W-:-:S05]  /*d460*/  FMUL.FTZ R19, R0, R19 ;  /* 0x0000001300137220 */ /* 0x008fca0000410000 */
[----:B------:R-:W-:-:S07]  /*d470*/  F2FP.F16.F32.PACK_AB R19, RZ, R19 ;  /* 0x00000013ff13723e */ /* 0x000fce00000000ff */
.L_x_4798:
[----:B------:R-:W-:Y:S05]  /*d480*/  BSYNC.RECONVERGENT B1 ;  /* 0x0000000000017941 */ /* 0x000fea0003800200 */
.L_x_4787:
        /* <DEDUP_REMOVED lines=18> */
.L_x_4802:
[----:B------:R-:W-:-:S06]  /*d5b0*/  HADD2.F32 R5, -RZ, R19.H0_H0 ;  /* 0x20000013ff057230 */ /* 0x000fcc0000004100 */
[----:B------:R-:W1:Y:S02]  /*d5c0*/  F2I.S64.TRUNC R4, R5 ;  /* 0x0000000500047311 */ /* 0x000e64000020d900 */
[----:B-1----:R1:W-:Y:S01]  /*d5d0*/  STG.E.U8 desc[UR36][R2.64], R4 ;  /* 0x0000000402007986 */ /* 0x0023e2000c101124 */
[----:B------:R-:W-:Y:S05]  /*d5e0*/  BRA `(.L_x_4804) ;  /* 0x0000000c006c7947 */ /* 0x000fea0003800000 */
.L_x_4801:
        /* <DEDUP_REMOVED lines=10> */
.L_x_4806:
[----:B------:R-:W-:-:S06]  /*d690*/  HADD2.F32 R19, -RZ, R19.H0_H0 ;  /* 0x20000013ff137230 */ /* 0x000fcc0000004100 */
[----:B------:R-:W1:Y:S02]  /*d6a0*/  F2I.FTZ.TRUNC.NTZ R19, R19 ;  /* 0x0000001300137305 */ /* 0x000e64000021f100 */
[----:B-1----:R1:W-:Y:S01]  /*d6b0*/  STG.E desc[UR36][R2.64], R19 ;  /* 0x0000001302007986 */ /* 0x0023e2000c101924 */
[----:B------:R-:W-:Y:S05]  /*d6c0*/  BRA `(.L_x_4804) ;  /* 0x0000000c00347947 */ /* 0x000fea0003800000 */
.L_x_4805:
[----:B------:R-:W-:-:S06]  /*d6d0*/  HADD2.F32 R19, -RZ, R19.H0_H0 ;  /* 0x20000013ff137230 */ /* 0x000fcc0000004100 */
[----:B------:R-:W1:Y:S02]  /*d6e0*/  F2I.FTZ.TRUNC.NTZ R19, R19 ;  /* 0x0000001300137305 */ /* 0x000e64000021f100 */
[----:B-1----:R1:W-:Y:S01]  /*d6f0*/  STG.E.U16 desc[UR36][R2.64], R19 ;  /* 0x0000001302007986 */ /* 0x0023e2000c101524 */
[----:B------:R-:W-:Y:S05]  /*d700*/  BRA `(.L_x_4804) ;  /* 0x0000000c00247947 */ /* 0x000fea0003800000 */
.L_x_4800:
        /* <DEDUP_REMOVED lines=9> */
.L_x_4808:
[----:B------:R1:W-:Y:S01]  /*d7a0*/  STG.E.U16 desc[UR36][R2.64], R19 ;  /* 0x0000001302007986 */ /* 0x0003e2000c101524 */
[----:B------:R-:W-:Y:S05]  /*d7b0*/  BRA `(.L_x_4804) ;  /* 0x0000000800f87947 */ /* 0x000fea0003800000 */
.L_x_4807:
        /* <DEDUP_REMOVED lines=10> */
.L_x_4810:
[----:B------:R-:W-:-:S05]  /*d860*/  HADD2.F32 R0, -RZ, R19.H0_H0 ;  /* 0x20000013ff007230 */ /* 0x000fca0000004100 */
[----:B------:R-:W-:-:S04]  /*d870*/  F2FP.F16.F32.PACK_AB R0, RZ, R0 ;  /* 0x00000000ff00723e */ /* 0x000fc800000000ff */
[----:B------:R-:W-:-:S05]  /*d880*/  PRMT R0, R0, 0x5410, RZ ;  /* 0x0000541000007816 */ /* 0x000fca00000000ff */
[----:B------:R3:W-:Y:S01]  /*d890*/  STG.E desc[UR36][R2.64], R0 ;  /* 0x0000000002007986 */ /* 0x0007e2000c101924 */
[----:B------:R-:W-:Y:S05]  /*d8a0*/  BRA `(.L_x_4804) ;  /* 0x0000000800bc7947 */ /* 0x000fea0003800000 */
.L_x_4809:
[----:B------:R-:W-:-:S05]  /*d8b0*/  HADD2.F32 R4, -RZ, R19.H0_H0 ;  /* 0x20000013ff047230 */ /* 0x000fca0000004100 */
[----:B------:R-:W-:-:S06]  /*d8c0*/  FMUL.FTZ R4, R4, 1 ;  /* 0x3f80000004047820 */ /* 0x000fcc0000410000 */
[----:B------:R-:W1:Y:S02]  /*d8d0*/  F2F.F64.F32 R4, R4 ;  /* 0x0000000400047310 */ /* 0x000e640000201800 */
[----:B-1----:R1:W-:Y:S01]  /*d8e0*/  STG.E.64 desc[UR36][R2.64], R4 ;  /* 0x0000000402007986 */ /* 0x0023e2000c101b24 */
[----:B------:R-:W-:Y:S05]  /*d8f0*/  BRA `(.L_x_4804) ;  /* 0x0000000800a87947 */ /* 0x000fea0003800000 */
.L_x_4799:
        /* <DEDUP_REMOVED lines=14> */
.L_x_4814:
        /* <DEDUP_REMOVED lines=18> */
.L_x_4817:
[----:B------:R-:W-:-:S04]  /*db00*/  SHF.R.U32.HI R5, RZ, 0x18, R5 ;  /* 0x00000018ff057819 */ /* 0x000fc80000011605 */
[----:B------:R-:W-:-:S07]  /*db10*/  LOP3.LUT R0, R0, 0x80, R5, 0xf8, !PT ;  /* 0x0000008000007812 */ /* 0x000fce00078ef805 */
.L_x_4816:
[----:B------:R-:W-:Y:S05]  /*db20*/  BSYNC.RECONVERGENT B0 ;  /* 0x0000000000007941 */ /* 0x000fea0003800200 */
.L_x_4815:
[----:B------:R1:W-:Y:S01]  /*db30*/  STG.E.U8 desc[UR36][R2.64], R0 ;  /* 0x0000000002007986 */ /* 0x0003e2000c101124 */
[----:B------:R-:W-:Y:S05]  /*db40*/  BRA `(.L_x_4804) ;  /* 0x0000000800147947 */ /* 0x000fea0003800000 */
.L_x_4813:
        /* <DEDUP_REMOVED lines=18> */
.L_x_4820:
[----:B------:R-:W-:-:S04]  /*dc70*/  SHF.R.U32.HI R5, RZ, 0x18, R5 ;  /* 0x00000018ff057819 */ /* 0x000fc80000011605 */
[----:B------:R-:W-:-:S07]  /*dc80*/  LOP3.LUT R0, R0, 0x80, R5, 0xf8, !PT ;  /* 0x0000008000007812 */ /* 0x000fce00078ef805 */
.L_x_4819:
[----:B------:R-:W-:Y:S05]  /*dc90*/  BSYNC.RECONVERGENT B0 ;  /* 0x0000000000007941 */ /* 0x000fea0003800200 */
.L_x_4818:
[----:B------:R1:W-:Y:S01]  /*dca0*/  STG.E.U8 desc[UR36][R2.64], R0 ;  /* 0x0000000002007986 */ /* 0x0003e2000c101124 */
[----:B------:R-:W-:Y:S05]  /*dcb0*/  BRA `(.L_x_4804) ;  /* 0x0000000400b87947 */ /* 0x000fea0003800000 */
.L_x_4812:
        /* <DEDUP_REMOVED lines=22> */
.L_x_4822:
[----:B------:R-:W-:-:S06]  /*de20*/  HADD2.F32 R4, -RZ, R19.H0_H0 ;  /* 0x20000013ff047230 */ /* 0x000fcc0000004100 */
[----:B------:R-:W1:Y:S02]  /*de30*/  F2I.U64.TRUNC R4, R4 ;  /* 0x0000000400047311 */ /* 0x000e64000020d800 */
[----:B-1----:R1:W-:Y:S01]  /*de40*/  STG.E.64 desc[UR36][R2.64], R4 ;  /* 0x0000000402007986 */ /* 0x0023e2000c101b24 */
[----:B------:R-:W-:Y:S05]  /*de50*/  BRA `(.L_x_4804) ;  /* 0x0000000400507947 */ /* 0x000fea0003800000 */
.L_x_4821:
[----:B------:R-:W-:-:S06]  /*de60*/  HADD2.F32 R19, -RZ, R19.H0_H0 ;  /* 0x20000013ff137230 */ /* 0x000fcc0000004100 */
[----:B------:R-:W1:Y:S02]  /*de70*/  F2I.FTZ.U32.TRUNC.NTZ R19, R19 ;  /* 0x0000001300137305 */ /* 0x000e64000021f000 */
[----:B-1----:R1:W-:Y:S01]  /*de80*/  STG.E desc[UR36][R2.64], R19 ;  /* 0x0000001302007986 */ /* 0x0023e2000c101924 */
[----:B------:R-:W-:Y:S05]  /*de90*/  BRA `(.L_x_4804) ;  /* 0x0000000400407947 */ /* 0x000fea0003800000 */
.L_x_4811:
        /* <DEDUP_REMOVED lines=11> */
.L_x_4824:
[----:B------:R-:W-:Y:S01]  /*df50*/  HADD2.F32 R19, -RZ, R19.H0_H0 ;  /* 0x20000013ff137230 */ /* 0x000fe20000004100 */
[----:B------:R-:W-:-:S04]  /*df60*/  CS2R R6, SRZ ;  /* 0x0000000000067805 */ /* 0x000fc8000001ff00 */
[----:B------:R-:W-:-:S06]  /*df70*/  FMUL.FTZ R4, R19, 1 ;  /* 0x3f80000013047820 */ /* 0x000fcc0000410000 */
[----:B------:R-:W1:Y:S02]  /*df80*/  F2F.F64.F32 R4, R4 ;  /* 0x0000000400047310 */ /* 0x000e640000201800 */
[----:B-1----:R1:W-:Y:S01]  /*df90*/  STG.E.128 desc[UR36][R2.64], R4 ;  /* 0x0000000402007986 */ /* 0x0023e2000c101d24 */
[----:B------:R-:W-:Y:S05]  /*dfa0*/  BRA `(.L_x_4804) ;  /* 0x0000000000fc7947 */ /* 0x000fea0003800000 */
.L_x_4823:
[----:B------:R-:W-:-:S09]  /*dfb0*/  UISETP.NE.AND UP0, UPT, UR4, 0xf, UPT ;  /* 0x0000000f0400788c */ /* 0x000fd2000bf05270 */
[----:B------:R-:W-:Y:S05]  /*dfc0*/  BRA.U !UP0, `(.L_x_4825) ;  /* 0x0000000108e87547 */ /* 0x000fea000b800000 */
[----:B------:R-:W-:-:S09]  /*dfd0*/  UISETP.NE.AND UP0, UPT, UR4, 0x17, UPT ;  /* 0x000000170400788c */ /* 0x000fd2000bf05270 */
[----:B------:R-:W-:Y:S05]  /*dfe0*/  BRA.U !UP0, `(.L_x_4826) ;  /* 0x0000000108907547 */ /* 0x000fea000b800000 */
[----:B------:R-:W-:-:S09]  /*dff0*/  UISETP.NE.AND UP0, UPT, UR4, 0x18, UPT ;  /* 0x000000180400788c */ /* 0x000fd2000bf05270 */
[----:B------:R-:W-:Y:S05]  /*e000*/  BRA.U !UP0, `(.L_x_4827) ;  /* 0x0000000108447547 */ /* 0x000fea000b800000 */
.L_x_4803:
        /* <DEDUP_REMOVED lines=16> */
.L_x_4828:
[----:B------:R-:W-:Y:S05]  /*e110*/  BRA `(.L_x_4804) ;  /* 0x0000000000a07947 */ /* 0x000fea0003800000 */
.L_x_4827:
        /* <DEDUP_REMOVED lines=13> */
.L_x_4830:
[----:B------:R-:W-:Y:S05]  /*e1f0*/  BSYNC.RECONVERGENT B0 ;  /* 0x0000000000007941 */ /* 0x000fea0003800200 */
.L_x_4829:
[----:B------:R-:W-:-:S05]  /*e200*/  LOP3.LUT R5, R0, 0x80, R5, 0xf8, !PT ;  /* 0x0000008000057812 */ /* 0x000fca00078ef805 */
[----:B------:R1:W-:Y:S01]  /*e210*/  STG.E.U8 desc[UR36][R2.64], R5 ;  /* 0x0000000502007986 */ /* 0x0003e2000c101124 */
[----:B------:R-:W-:Y:S05]  /*e220*/  BRA `(.L_x_4804) ;  /* 0x00000000005c7947 */ /* 0x000fea0003800000 */
.L_x_4826:
        /* <DEDUP_REMOVED lines=12> */
.L_x_4832:
[----:B------:R-:W-:Y:S01]  /*e2f0*/  HFMA2 R0, -RZ, RZ, 0, 7.569789886474609375e-06 ;  /* 0x0000007fff007431 */ /* 0x000fe200000001ff */
[----:B------:R-:W-:-:S04]  /*e300*/  ISETP.GT.U32.AND P0, PT, R4, 0x7f800000, PT ;  /* 0x7f8000000400780c */ /* 0x000fc80003f04070 */
[----:B------:R-:W-:-:S09]  /*e310*/  SEL R0, R0, 0x7c, P0 ;  /* 0x0000007c00007807 */ /* 0x000fd20000000000 */
.L_x_4833:
[----:B------:R-:W-:Y:S05]  /*e320*/  BSYNC.RECONVERGENT B0 ;  /* 0x0000000000007941 */ /* 0x000fea0003800200 */
.L_x_4831:
[----:B------:R-:W-:-:S04]  /*e330*/  SHF.R.U32.HI R5, RZ, 0x18, R5 ;  /* 0x00000018ff057819 */ /* 0x000fc80000011605 */
[----:B------:R-:W-:-:S05]  /*e340*/  LOP3.LUT R5, R0, 0x80, R5, 0xf8, !PT ;  /* 0x0000008000057812 */ /* 0x000fca00078ef805 */
[----:B------:R1:W-:Y:S01]  /*e350*/  STG.E.U8 desc[UR36][R2.64], R5 ;  /* 0x0000000502007986 */ /* 0x0003e2000c101124 */
[----:B------:R-:W-:Y:S05]  /*e360*/  BRA `(.L_x_4804) ;  /* 0x00000000000c7947 */ /* 0x000fea0003800000 */
.L_x_4825:
[----:B------:R-:W-:-:S05]  /*e370*/  HADD2.F32 R0, -RZ, R19.H0_H0 ;  /* 0x20000013ff007230 */ /* 0x000fca0000004100 */
[----:B------:R-:W-:-:S05]  /*e380*/  F2FP.BF16.F32.PACK_AB R0, RZ, R0 ;  /* 0x00000000ff00723e */ /* 0x000fca00000010ff */
[----:B------:R1:W-:Y:S02]  /*e390*/  STG.E.U16 desc[UR36][R2.64], R0 ;  /* 0x0000000002007986 */ /* 0x0003e4000c101524 */
.L_x_4804:
[----:B------:R-:W-:-:S07]  /*e3a0*/  VIADD R17, R17, 0x80 ;  /* 0x0000008011117836 */ /* 0x000fce0000000000 */
.L_x_4719:
[----:B------:R-:W-:Y:S05]  /*e3b0*/  BSYNC.RECONVERGENT B6 ;  /* 0x0000000000067941 */ /* 0x000fea0003800200 */
.L_x_4718:
[----:B------:R-:W5:Y:S02]  /*e3c0*/  LDCU UR4, c[0x0][0x380] ;  /* 0x00007000ff0477ac */ /* 0x000f640008000800 */
[----:B-----5:R-:W-:-:S13]  /*e3d0*/  ISETP.GE.AND P0, PT, R17, UR4, PT ;  /* 0x0000000411007c0c */ /* 0x020fda000bf06270 */
[----:B------:R-:W-:Y:S05]  /*e3e0*/  @P0 EXIT ;  /* 0x000000000000094d */ /* 0x000fea0003800000 */
[----:B------:R-:W5:Y:S01]  /*e3f0*/  LDCU UR4, c[0x0][0x388] ;  /* 0x00007100ff0477ac */ /* 0x000f620008000800 */
[----:B------:R-:W-:Y:S02]  /*e400*/  IMAD.MOV.U32 R18, RZ, RZ, RZ ;  /* 0x000000ffff127224 */ /* 0x000fe400078e00ff */
[----:B-1-34-:R-:W-:Y:S02]  /*e410*/  IMAD.MOV.U32 R0, RZ, RZ, RZ ;  /* 0x000000ffff007224 */ /* 0x01afe400078e00ff */
[----:B------:R-:W-:Y:S01]  /*e420*/  IMAD.MOV.U32 R16, RZ, RZ, RZ ;  /* 0x000000ffff107224 */ /* 0x000fe200078e00ff */
[----:B-----5:R-:W-:-:S09]  /*e430*/  UISETP.NE.AND UP0, UPT, UR4, URZ, UPT ;  /* 0x000000ff0400728c */ /* 0x020fd2000bf05270 */
[----:B------:R-:W-:Y:S05]  /*e440*/  BRA.U !UP0, `(.L_x_4834) ;  /* 0x0000001508707547 */ /* 0x000fea000b800000 */
[----:B------:R-:W2:Y:S01]  /*e450*/  LDCU.64 UR4, c[0x0][0x390] ;  /* 0x00007200ff0477ac */ /* 0x000ea20008000a00 */
[----:B------:R-:W-:Y:S01]  /*e460*/  MOV R16, RZ ;  /* 0x000000ff00107202 */ /* 0x000fe20000000f00 */
[----:B------:R-:W1:Y:S01]  /*e470*/  LDCU UR6, c[0x0][0x38c] ;  /* 0x00007180ff0677ac */ /* 0x000e620008000800 */
[----:B------:R-:W3:Y:S01]  /*e480*/  LDCU.64 UR8, c[0x0][0x4b8] ;  /* 0x00009700ff0877ac */ /* 0x000ee20008000a00 */
[----:B------:R-:W-:Y:S02]  /*e490*/  UISETP.NE.AND UP0, UPT, UR41, URZ, UPT ;  /* 0x000000ff2900728c */ /* 0x000fe4000bf05270 */
[----:B--2---:R-:W-:Y:S01]  /*e4a0*/  IMAD.HI.U32 R2, R17, UR4, R16 ;  /* 0x0000000411027c27 */ /* 0x004fe2000f8e0010 */
[----:B------:R-:W2:Y:S04]  /*e4b0*/  LDCU UR4, c[0x0][0x4c0] ;  /* 0x00009800ff0477ac */ /* 0x000ea80008000800 */
[----:B------:R-:W-:-:S05]  /*e4c0*/  SHF.R.U32.HI R3, RZ, UR5, R2 ;  /* 0x00000005ff037c19 */ /* 0x000fca0008011602 */
[----:B------:R-:W-:-:S04]  /*e4d0*/  IMAD.MOV R0, RZ, RZ, -R3 ;  /* 0x000000ffff007224 */ /* 0x000fc800078e0a03 */
[----:B-1----:R-:W-:-:S04]  /*e4e0*/  IMAD R17, R0, UR6, R17 ;  /* 0x0000000600117c24 */ /* 0x002fc8000f8e0211 */
[C---:B---3--:R-:W-:Y:S02]  /*e4f0*/  IMAD R16, R17.reuse, UR8, RZ ;  /* 0x0000000811107c24 */ /* 0x048fe4000f8e02ff */
        /* <DEDUP_REMOVED lines=337> */
.L_x_4834:
[----:B------:R-:W2:Y:S01]  /*fa10*/  LDCU.64 UR8, c[0x0][0x5f0] ;  /* 0x0000be00ff0877ac */ /* 0x000ea20008000a00 */
[----:B------:R-:W1:Y:S01]  /*fa20*/  LDCU.64 UR6, c[0x0][0x5e8] ;  /* 0x0000bd00ff0677ac */ /* 0x000e620008000a00 */
[----:B------:R-:W-:-:S04]  /*fa30*/  UPRMT UR4, UR39, 0x9910, URZ ;  /* 0x0000991027047896 */ /* 0x000fc800080000ff */
[----:B------:R-:W-:Y:S01]  /*fa40*/  UISETP.GT.AND UP0, UPT, UR4, 0x9, UPT ;  /* 0x000000090400788c */ /* 0x000fe2000bf04270 */
[----:B--2---:R-:W-:Y:S02]  /*fa50*/  IADD3 R2, P1, PT, R0, UR8, RZ ;  /* 0x0000000800027c10 */ /* 0x004fe4000ff3e0ff */
[----:B-1----:R-:W-:-:S03]  /*fa60*/  IADD3 R16, P0, PT, R16, UR6, RZ ;  /* 0x0000000610107c10 */ /* 0x002fc6000ff1e0ff */
        /* <DEDUP_REMOVED lines=16> */
.L_x_4838:
[----:B------:R-:W2:Y:S02]  /*fb70*/  LDG.E.U8 R2, desc[UR36][R2.64] ;  /* 0x0000002402027981 */ /* 0x000ea4000c1e1100 */
[----:B--2---:R-:W-:-:S04]  /*fb80*/  I2FP.F32.U32 R0, R2 ;  /* 0x0000000200007245 */ /* 0x004fc80000201000 */
[----:B------:R-:W-:-:S04]  /*fb90*/  F2FP.F16.F32.PACK_AB R0, RZ, R0 ;  /* 0x00000000ff00723e */ /* 0x000fc800000000ff */
[----:B------:R-:W-:Y:S01]  /*fba0*/  PRMT R19, R0, 0x7610, R19 ;  /* 0x0000761000137816 */ /* 0x000fe20000000013 */
[----:B------:R-:W-:Y:S06]  /*fbb0*/  BRA `(.L_x_4840) ;  /* 0x0000000c00b47947 */ /* 0x000fec0003800000 */
.L_x_4837:
        /* <DEDUP_REMOVED lines=11> */
.L_x_4842:
[----:B------:R-:W2:Y:S02]  /*fc70*/  LDG.E R2, desc[UR36][R2.64] ;  /* 0x0000002402027981 */ /* 0x000ea4000c1e1900 */
[----:B--2---:R-:W-:-:S04]  /*fc80*/  I2FP.F32.S32 R0, R2 ;  /* 0x0000000200007245 */ /* 0x004fc80000201400 */
[----:B------:R-:W-:-:S04]  /*fc90*/  F2FP.F16.F32.PACK_AB R0, RZ, R0 ;  /* 0x00000000ff00723e */ /* 0x000fc800000000ff */
[----:B------:R-:W-:Y:S01]  /*fca0*/  PRMT R19, R0, 0x7610, R19 ;  /* 0x0000761000137816 */ /* 0x000fe20000000013 */
[----:B------:R-:W-:Y:S06]  /*fcb0*/  BRA `(.L_x_4840) ;  /* 0x0000000c00747947 */ /* 0x000fec0003800000 */
.L_x_4841:
[----:B------:R-:W2:Y:S02]  /*fcc0*/  LDG.E.U16 R2, desc[UR36][R2.64] ;  /* 0x0000002402027981 */ /* 0x000ea4000c1e1500 */
[----:B--2---:R-:W1:Y:S02]  /*fcd0*/  I2F.S16 R0, R2 ;  /* 0x0000000200007306 */ /* 0x004e640000101400 */
[----:B-1----:R-:W-:-:S04]  /*fce0*/  F2FP.F16.F32.PACK_AB R0, RZ, R0 ;  /* 0x00000000ff00723e */ /* 0x002fc800000000ff */
[----:B------:R-:W-:Y:S01]  /*fcf0*/  PRMT R19, R0, 0x7610, R19 ;  /* 0x0000761000137816 */ /* 0x000fe20000000013 */
[----:B------:R-:W-:Y:S06]  /*fd00*/  BRA `(.L_x_4840) ;  /* 0x0000000c00607947 */ /* 0x000fec0003800000 */
.L_x_4836:
        /* <DEDUP_REMOVED lines=9> */
.L_x_4844:
[----:B------:R2:W5:Y:S01]  /*fda0*/  LDG.E.U16 R19, desc[UR36][R2.64] ;  /* 0x0000002402137981 */ /* 0x000562000c1e1500 */
[----:B------:R-:W-:Y:S05]  /*fdb0*/  BRA `(.L_x_4840) ;  /* 0x0000000c00347947 */ /* 0x000fea0003800000 */
.L_x_4843:
        /* <DEDUP_REMOVED lines=9> */
.L_x_4846:
[----:B------:R1:W5:Y:S01]  /*fe50*/  LDG.E.U16 R19, desc[UR36][R2.64] ;  /* 0x0000002402137981 */ /* 0x000362000c1e1500 */
[----:B------:R-:W-:Y:S05]  /*fe60*/  BRA `(.L_x_4840) ;  /* 0x0000000c00087947 */ /* 0x000fea0003800000 */
.L_x_4845:
        /* <DEDUP_REMOVED lines=9> */
.L_x_4835:
        /* <DEDUP_REMOVED lines=14> */
.L_x_4849:
        /* <DEDUP_REMOVED lines=9> */
.L_x_4848:
        /* <DEDUP_REMOVED lines=27> */
.L_x_4851:
        /* <DEDUP_REMOVED lines=14> */
.L_x_4850:
[----:B------:R-:W2:Y:S02]  /*10300*/  LDG.E.U16 R0, desc[UR36][R2.64] ;  /* 0x0000002402007981 */ /* 0x000ea4000c1e1500 */
[----:B--2---:R-:W-:-:S05]  /*10310*/  IMAD.U32 R0, R0, 0x10000, RZ ;  /* 0x0001000000007824 */ /* 0x004fca00078e00ff */
[----:B------:R-:W-:-:S04]  /*10320*/  F2FP.F16.F32.PACK_AB R0, RZ, R0 ;  /* 0x00000000ff00723e */ /* 0x000fc800000000ff */
[----:B------:R-:W-:Y:S01]  /*10330*/  PRMT R19, R0, 0x7610, R19 ;  /* 0x0000761000137816 */ /* 0x000fe20000000013 */
[----:B------:R-:W-:Y:S06]  /*10340*/  BRA `(.L_x_4840) ;  /* 0x0000000400d07947 */ /* 0x000fec0003800000 */
.L_x_4847:
        /* <DEDUP_REMOVED lines=13> */
.L_x_4854:
        /* <DEDUP_REMOVED lines=21> */
.L_x_4858:
[----:B------:R-:W-:Y:S05]  /*10570*/  BSYNC.RECONVERGENT B1 ;  /* 0x0000000000017941 */ /* 0x000fea0003800200 */
.L_x_4857:
[----:B------:R-:W-:Y:S01]  /*10580*/  IMAD.SHL.U32 R0, R0, 0x100000, RZ ;  /* 0x0010000000007824 */ /* 0x000fe200078e00ff */
[----:B------:R-:W-:-:S04]  /*10590*/  LEA R2, R2, 0x3b800000, 0x17 ;  /* 0x3b80000002027811 */ /* 0x000fc800078eb8ff */
[----:B------:R-:W-:-:S07]  /*105a0*/  LOP3.LUT R0, R2, R0, R7, 0xfe, !PT ;  /* 0x0000000002007212 */ /* 0x000fce00078efe07 */
.L_x_4856:
[----:B------:R-:W-:Y:S05]  /*105b0*/  BSYNC.RECONVERGENT B0 ;  /* 0x0000000000007941 */ /* 0x000fea0003800200 */
.L_x_4855:
[----:B------:R-:W-:-:S04]  /*105c0*/  F2FP.F16.F32.PACK_AB R0, RZ, R0 ;  /* 0x00000000ff00723e */ /* 0x000fc800000000ff */
[----:B------:R-:W-:Y:S01]  /*105d0*/  PRMT R19, R0, 0x7610, R19 ;  /* 0x0000761000137816 */ /* 0x000fe20000000013 */
[----:B------:R-:W-:Y:S06]  /*105e0*/  BRA `(.L_x_4840) ;  /* 0x0000000400287947 */ /* 0x000fec0003800000 */
.L_x_4853:
        /* <DEDUP_REMOVED lines=21> */
.L_x_4862:
[----:B------:R-:W-:Y:S05]  /*10740*/  BSYNC.RECONVERGENT B1 ;  /* 0x0000000000017941 */ /* 0x000fea0003800200 */
.L_x_4861:
[----:B------:R-:W-:Y:S01]  /*10750*/  IMAD.SHL.U32 R0, R0, 0x200000, RZ ;  /* 0x0020000000007824 */ /* 0x000fe200078e00ff */
[----:B------:R-:W-:-:S04]  /*10760*/  LEA R2, R2, 0x37800000, 0x17 ;  /* 0x3780000002027811 */ /* 0x000fc800078eb8ff */
[----:B------:R-:W-:-:S07]  /*10770*/  LOP3.LUT R0, R2, R0, R7, 0xfe, !PT ;  /* 0x0000000002007212 */ /* 0x000fce00078efe07 */
.L_x_4860:
[----:B------:R-:W-:Y:S05]  /*10780*/  BSYNC.RECONVERGENT B0 ;  /* 0x0000000000007941 */ /* 0x000fea0003800200 */
.L_x_4859:
[----:B------:R-:W-:-:S04]  /*10790*/  F2FP.F16.F32.PACK_AB R0, RZ, R0 ;  /* 0x00000000ff00723e */ /* 0x000fc800000000ff */
[----:B------:R-:W-:Y:S01]  /*107a0*/  PRMT R19, R0, 0x7610, R19 ;  /* 0x0000761000137816 */ /* 0x000fe20000000013 */
[----:B------:R-:W-:Y:S06]  /*107b0*/  BRA `(.L_x_4840) ;  /* 0x0000000000b47947 */ /* 0x000fec0003800000 */
.L_x_4852:
        /* <DEDUP_REMOVED lines=14> */
.L_x_4866:
[----:B------:R-:W-:Y:S05]  /*108a0*/  BSYNC.RECONVERGENT B0 ;  /* 0x0000000000007941 */ /* 0x000fea0003800200 */
.L_x_4865:
[----:B------:R-:W-:-:S04]  /*108b0*/  F2FP.F16.F32.PACK_AB R0, RZ, R0 ;  /* 0x00000000ff00723e */ /* 0x000fc800000000ff */
[----:B------:R-:W-:Y:S01]  /*108c0*/  PRMT R19, R0, 0x7610, R19 ;  /* 0x0000761000137816 */ /* 0x000fe20000000013 */
[----:B------:R-:W-:Y:S06]  /*108d0*/  BRA `(.L_x_4840) ;  /* 0x00000000006c7947 */ /* 0x000fec0003800000 */
.L_x_4839:
        /* <DEDUP_REMOVED lines=12> */
[----:B----4-:R-:W-:Y:S01]  /*109a0*/  IMAD.U32 R10, RZ, RZ, UR8 ;  /* 0x00000008ff0a7e24 */ /* 0x010fe2000f8e00ff */
[----:B------:R-:W-:-:S07]  /*109b0*/  MOV R11, UR9 ;  /* 0x00000009000b7c02 */ /* 0x000fce0008000f00 */
[----:B------:R-:W-:-:S07]  /*109c0*/  LEPC R20, `(.L_x_4867) ;  /* 0x000000001014794e */ /* 0x000fce0000000000 */
[----:B0--3--:R-:W-:Y:S05]  /*109d0*/  CALL.ABS.NOINC R2 ;  /* 0x0000000002007343 */ /* 0x009fea0003c00000 */
.L_x_4867:
[----:B------:R-:W-:Y:S01]  /*109e0*/  PRMT R19, RZ, 0x7610, R19 ;  /* 0x00007610ff137816 */ /* 0x000fe20000000013 */
[----:B------:R-:W-:Y:S06]  /*109f0*/  BRA `(.L_x_4840) ;  /* 0x0000000000247947 */ /* 0x000fec0003800000 */
.L_x_4864:
[----:B------:R-:W2:Y:S02]  /*10a00*/  LDG.E.64 R2, desc[UR36][R2.64] ;  /* 0x0000002402027981 */ /* 0x000ea4000c1e1b00 */
[----:B--2---:R-:W1:Y:S02]  /*10a10*/  I2F.U64 R0, R2 ;  /* 0x0000000200007312 */ /* 0x004e640000301000 */
[----:B-1----:R-:W-:-:S04]  /*10a20*/  F2FP.F16.F32.PACK_AB R0, RZ, R0 ;  /* 0x00000000ff00723e */ /* 0x002fc800000000ff */
[----:B------:R-:W-:Y:S01]  /*10a30*/  PRMT R19, R0, 0x7610, R19 ;  /* 0x0000761000137816 */ /* 0x000fe20000000013 */
[----:B------:R-:W-:Y:S06]  /*10a40*/  BRA `(.L_x_4840) ;  /* 0x0000000000107947 */ /* 0x000fec0003800000 */
.L_x_4863:
[----:B------:R-:W2:Y:S02]  /*10a50*/  LDG.E R2, desc[UR36][R2.64] ;  /* 0x0000002402027981 */ /* 0x000ea4000c1e1900 */
[----:B--2---:R-:W-:-:S04]  /*10a60*/  I2FP.F32.U32 R0, R2 ;  /* 0x0000000200007245 */ /* 0x004fc80000201000 */
[----:B------:R-:W-:-:S04]  /*10a70*/  F2FP.F16.F32.PACK_AB R0, RZ, R0 ;  /* 0x00000000ff00723e */ /* 0x000fc800000000ff */
[----:B------:R-:W-:-:S07]  /*10a80*/  PRMT R19, R0, 0x7610, R19 ;  /* 0x0000761000137816 */ /* 0x000fce0000000013 */
.L_x_4840:
        /* <DEDUP_REMOVED lines=18> */
.L_x_4871:
[----:B------:R-:W2:Y:S02]  /*10bb0*/  LDG.E.U8 R2, desc[UR36][R2.64] ;  /* 0x0000002402027981 */ /* 0x000ea4000c1e1100 */
[----:B--2---:R-:W-:-:S04]  /*10bc0*/  I2FP.F32.U32 R0, R2 ;  /* 0x0000000200007245 */ /* 0x004fc80000201000 */
[----:B------:R-:W-:Y:S01]  /*10bd0*/  F2FP.F16.F32.PACK_AB R0, RZ, R0 ;  /* 0x00000000ff00723e */ /* 0x000fe200000000ff */
[----:B------:R-:W-:Y:S06]  /*10be0*/  BRA `(.L_x_4873) ;  /* 0x0000000c007c7947 */ /* 0x000fec0003800000 */
.L_x_4870:
        /* <DEDUP_REMOVED lines=10> */
.L_x_4875:
[----:B------:R-:W2:Y:S02]  /*10c90*/  LDG.E R2, desc[UR36][R2.64] ;  /* 0x0000002402027981 */ /* 0x000ea4000c1e1900 */
[----:B--2---:R-:W-:-:S04]  /*10ca0*/  I2FP.F32.S32 R0, R2 ;  /* 0x0000000200007245 */ /* 0x004fc80000201400 */
[----:B------:R-:W-:Y:S01]  /*10cb0*/  F2FP.F16.F32.PACK_AB R0, RZ, R0 ;  /* 0x00000000ff00723e */ /* 0x000fe200000000ff */
[----:B------:R-:W-:Y:S06]  /*10cc0*/  BRA `(.L_x_4873) ;  /* 0x0000000c00447947 */ /* 0x000fec0003800000 */
.L_x_4874:
[----:B------:R-:W2:Y:S02]  /*10cd0*/  LDG.E.U16 R2, desc[UR36][R2.64] ;  /* 0x0000002402027981 */ /* 0x000ea4000c1e1500 */
[----:B--2---:R-:W1:Y:S02]  /*10ce0*/  I2F.S16 R0, R2 ;  /* 0x0000000200007306 */ /* 0x004e640000101400 */
[----:B-1----:R-:W-:Y:S01]  /*10cf0*/  F2FP.F16.F32.PACK_AB R0, RZ, R0 ;  /* 0x00000000ff00723e */ /* 0x002fe200000000ff */
[----:B------:R-:W-:Y:S06]  /*10d00*/  BRA `(.L_x_4873) ;  /* 0x0000000c00347947 */ /* 0x000fec0003800000 */
.L_x_4869:
        /* <DEDUP_REMOVED lines=9> */
.L_x_4877:
[----:B------:R1:W5:Y:S01]  /*10da0*/  LDG.E.U16 R0, desc[UR36][R2.64] ;  /* 0x0000002402007981 */ /* 0x000362000c1e1500 */
[----:B------:R-:W-:Y:S05]  /*10db0*/  BRA `(.L_x_4873) ;  /* 0x0000000c00087947 */ /* 0x000fea0003800000 */
.L_x_4876:
        /* <DEDUP_REMOVED lines=9> */
.L_x_4879:
[----:B------:R2:W5:Y:S01]  /*10e50*/  LDG.E.U16 R0, desc[UR36][R2.64] ;  /* 0x0000002402007981 */ /* 0x000562000c1e1500 */
[----:B------:R-:W-:Y:S05]  /*10e60*/  BRA `(.L_x_4873) ;  /* 0x0000000800dc7947 */ /* 0x000fea0003800000 */
.L_x_4878:
        /* <DEDUP_REMOVED lines=8> */
.L_x_4868:
        /* <DEDUP_REMOVED lines=13> */
.L_x_4882:
        /* <DEDUP_REMOVED lines=8> */
.L_x_4881:
        /* <DEDUP_REMOVED lines=27> */
.L_x_4884:
        /* <DEDUP_REMOVED lines=13> */
.L_x_4883:
[----:B------:R-:W2:Y:S02]  /*112c0*/  LDG.E.U16 R0, desc[UR36][R2.64] ;  /* 0x0000002402007981 */ /* 0x000ea4000c1e1500 */
[----:B--2---:R-:W-:-:S05]  /*112d0*/  IMAD.U32 R0, R0, 0x10000, RZ ;  /* 0x0001000000007824 */ /* 0x004fca00078e00ff */
[----:B------:R-:W-:Y:S01]  /*112e0*/  F2FP.F16.F32.PACK_AB R0, RZ, R0 ;  /* 0x00000000ff00723e */ /* 0x000fe200000000ff */
[----:B------:R-:W-:Y:S06]  /*112f0*/  BRA `(.L_x_4873) ;  /* 0x0000000400b87947 */ /* 0x000fec0003800000 */
.L_x_4880:
        /* <DEDUP_REMOVED lines=12> */
.L_x_4887:
        /* <DEDUP_REMOVED lines=21> */
.L_x_4891:
[----:B------:R-:W-:Y:S05]  /*11510*/  BSYNC.RECONVERGENT B1 ;  /* 0x0000000000017941 */ /* 0x000fea0003800200 */
.L_x_4890:
[----:B------:R-:W-:Y:S01]  /*11520*/  IMAD.SHL.U32 R0, R0, 0x100000, RZ ;  /* 0x0010000000007824 */ /* 0x000fe200078e00ff */
[----:B------:R-:W-:-:S04]  /*11530*/  LEA R2, R2, 0x3b800000, 0x17 ;  /* 0x3b80000002027811 */ /* 0x000fc800078eb8ff */
[----:B------:R-:W-:-:S07]  /*11540*/  LOP3.LUT R0, R2, R0, R7, 0xfe, !PT ;  /* 0x0000000002007212 */ /* 0x000fce00078efe07 */
.L_x_4889:
[----:B------:R-:W-:Y:S05]  /*11550*/  BSYNC.RECONVERGENT B0 ;  /* 0x0000000000007941 */ /* 0x000fea0003800200 */
.L_x_4888:
[----:B------:R-:W-:Y:S01]  /*11560*/  F2FP.F16.F32.PACK_AB R0, RZ, R0 ;  /* 0x00000000ff00723e */ /* 0x000fe200000000ff */
[----:B------:R-:W-:Y:S06]  /*11570*/  BRA `(.L_x_4873) ;  /* 0x0000000400187947 */ /* 0x000fec0003800000 */
.L_x_4886:
        /* <DEDUP_REMOVED lines=21> */
.L_x_4895:
[----:B------:R-:W-:Y:S05]  /*116d0*/  BSYNC.RECONVERGENT B1 ;  /* 0x0000000000017941 */ /* 0x000fea0003800200 */
.L_x_4894:
[----:B------:R-:W-:Y:S01]  /*116e0*/  IMAD.SHL.U32 R0, R0, 0x200000, RZ ;  /* 0x0020000000007824 */ /* 0x000fe200078e00ff */
[----:B------:R-:W-:-:S04]  /*116f0*/  LEA R2, R2, 0x37800000, 0x17 ;  /* 0x3780000002027811 */ /* 0x000fc800078eb8ff */
[----:B------:R-:W-:-:S07]  /*11700*/  LOP3.LUT R0, R2, R0, R7, 0xfe, !PT ;  /* 0x0000000002007212 */ /* 0x000fce00078efe07 */
.L_x_4893:
[----:B------:R-:W-:Y:S05]  /*11710*/  BSYNC.RECONVERGENT B0 ;  /* 0x0000000000007941 */ /* 0x000fea0003800200 */
.L_x_4892:
[----:B------:R-:W-:Y:S01]  /*11720*/  F2FP.F16.F32.PACK_AB R0, RZ, R0 ;  /* 0x00000000ff00723e */ /* 0x000fe200000000ff */
[----:B------:R-:W-:Y:S06]  /*11730*/  BRA `(.L_x_4873) ;  /* 0x0000000000a87947 */ /* 0x000fec0003800000 */
.L_x_4885:
        /* <DEDUP_REMOVED lines=8> */
[----:B------:R-:W-:Y:S02]  /*117c0*/  MOV R0, 0x400000 ;  /* 0x0040000000007802 */ /* 0x000fe40000000f00 */
[----:B--2---:R-:W-:-:S13]  /*117d0*/  ISETP.NE.AND P0, PT, R2, RZ, PT ;  /* 0x000000ff0200720c */ /* 0x004fda0003f05270 */
[----:B------:R-:W-:Y:S05]  /*117e0*/  @!P0 BRA `(.L_x_4899) ;  /* 0x00000000000c8947 */ /* 0x000fea0003800000 */
[----:B------:R-:W-:-:S13]  /*117f0*/  ISETP.NE.AND P0, PT, R2, 0xff, PT ;  /* 0x000000ff0200780c */ /* 0x000fda0003f05270 */
[----:B------:R-:W-:Y:S02]  /*11800*/  @!P0 IMAD.MOV.U32 R0, RZ, RZ, 0x7f800001 ;  /* 0x7f800001ff008424 */ /* 0x000fe400078e00ff */
[----:B------:R-:W-:-:S07]  /*11810*/  @P0 IMAD.SHL.U32 R0, R2, 0x800000, RZ ;  /* 0x0080000002000824 */ /* 0x000fce00078e00ff */
.L_x_4899:
[----:B------:R-:W-:Y:S05]  /*11820*/  BSYNC.RECONVERGENT B0 ;  /* 0x0000000000007941 */ /* 0x000fea0003800200 */
.L_x_4898:
[----:B------:R-:W-:Y:S01]  /*11830*/  F2FP.F16.F32.PACK_AB R0, RZ, R0 ;  /* 0x00000000ff00723e */ /* 0x000fe200000000ff */
[----:B------:R-:W-:Y:S06]  /*11840*/  BRA `(.L_x_4873) ;  /* 0x0000000000647947 */ /* 0x000fec0003800000 */
.L_x_4872:
        /* <DEDUP_REMOVED lines=15> */
[----:B0--3-5:R-:W-:Y:S05]  /*11940*/  CALL.ABS.NOINC R2 ;  /* 0x0000000002007343 */ /* 0x029fea0003c00000 */
.L_x_4900:
[----:B------:R-:W-:Y:S01]  /*11950*/  PRMT R0, RZ, 0x7610, R0 ;  /* 0x00007610ff007816 */ /* 0x000fe20000000000 */
[----:B------:R-:W-:Y:S06]  /*11960*/  BRA `(.L_x_4873) ;  /* 0x00000000001c7947 */ /* 0x000fec0003800000 */
.L_x_4897:
[----:B------:R-:W2:Y:S02]  /*11970*/  LDG.E.64 R2, desc[UR36][R2.64] ;  /* 0x0000002402027981 */ /* 0x000ea4000c1e1b00 */
[----:B--2---:R-:W1:Y:S02]  /*11980*/  I2F.U64 R0, R2 ;  /* 0x0000000200007312 */ /* 0x004e640000301000 */
[----:B-1----:R-:W-:Y:S01]  /*11990*/  F2FP.F16.F32.PACK_AB R0, RZ, R0 ;  /* 0x00000000ff00723e */ /* 0x002fe200000000ff */
[----:B------:R-:W-:Y:S06]  /*119a0*/  BRA `(.L_x_4873) ;  /* 0x00000000000c7947 */ /* 0x000fec0003800000 */
.L_x_4896:
[----:B------:R-:W2:Y:S02]  /*119b0*/  LDG.E R2, desc[UR36][R2.64] ;  /* 0x0000002402027981 */ /* 0x000ea4000c1e1900 */
[----:B--2---:R-:W-:-:S04]  /*119c0*/  I2FP.F32.U32 R0, R2 ;  /* 0x0000000200007245 */ /* 0x004fc80000201000 */
[----:B------:R-:W-:-:S07]  /*119d0*/  F2FP.F16.F32.PACK_AB R0, RZ, R0 ;  /* 0x00000000ff00723e */ /* 0x000fce00000000ff */
.L_x_4873:
        /* <DEDUP_REMOVED lines=32> */
.L_x_4908:
[----:B------:R-:W-:Y:S01]  /*11be0*/  FSETP.GEU.FTZ.AND P0, PT, R5, -R7, PT ;  /* 0x800000070500720b */ /* 0x000fe20003f1e000 */
[----:B------:R-:W-:-:S12]  /*11bf0*/  FADD.FTZ R3, R3, -1 ;  /* 0xbf80000003037421 */ /* 0x000fd80000010000 */
[----:B------:R-:W-:-:S07]  /*11c00*/  @!P0 FADD.FTZ R3, R3, -1 ;  /* 0xbf80000003038421 */ /* 0x000fce0000010000 */
.L_x_4907:
[----:B------:R-:W-:Y:S05]  /*11c10*/  BSYNC.RECONVERGENT B2 ;  /* 0x0000000000027941 */ /* 0x000fea0003800200 */
.L_x_4906:
[----:B------:R-:W-:Y:S01]  /*11c20*/  FFMA.FTZ R2, -R7, R3, R2 ;  /* 0x0000000307027223 */ /* 0x000fe20000010102 */
[----:B------:R-:W-:Y:S06]  /*11c30*/  BRA `(.L_x_4904) ;  /* 0x0000000000807947 */ /* 0x000fec0003800000 */
.L_x_4905:
        /* <DEDUP_REMOVED lines=16> */
.L_x_4911:
        /* <DEDUP_REMOVED lines=13> */
.L_x_4910:
[----:B------:R-:W-:Y:S05]  /*11e10*/  BSYNC.RECONVERGENT B2 ;  /* 0x0000000000027941 */ /* 0x000fea0003800200 */
.L_x_4909:
[----:B------:R-:W-:-:S04]  /*11e20*/  FMUL.FTZ R2, R2, 1.1920928955078125e-07 ;  /* 0x3400000002027820 */ /* 0x000fc80000410000 */
[----:B------:R-:W-:-:S07]  /*11e30*/  FMUL.FTZ R2, R7, R2 ;  /* 0x0000000207027220 */ /* 0x000fce0000410000 */
.L_x_4904:
[----:B------:R-:W-:Y:S05]  /*11e40*/  BSYNC.RECONVERGENT B1 ;  /* 0x0000000000017941 */ /* 0x000fea0003800200 */
.L_x_4903:
        /* <DEDUP_REMOVED lines=27> */
.L_x_4902:
[----:B------:R-:W3:Y:S01]  /*12000*/  MUFU.RCP R0, R0 ;  /* 0x0000000000007308 */ /* 0x000ee20000001000 */
[----:B------:R-:W-:-:S05]  /*12010*/  HADD2.F32 R19, -RZ, R19.H0_H0 ;  /* 0x20000013ff137230 */ /* 0x000fca0000004100 */
[----:B---3--:R-:W-:-:S05]  /*12020*/  FMUL.FTZ R19, R0, R19 ;  /* 0x0000001300137220 */ /* 0x008fca0000410000 */
[----:B------:R-:W-:-:S07]  /*12030*/  F2FP.F16.F32.PACK_AB R19, RZ, R19 ;  /* 0x00000013ff13723e */ /* 0x000fce00000000ff */
.L_x_4912:
[----:B------:R-:W-:Y:S05]  /*12040*/  BSYNC.RECONVERGENT B0 ;  /* 0x0000000000007941 */ /* 0x000fea0003800200 */
.L_x_4901:
        /* <DEDUP_REMOVED lines=12> */
[----:B------:R-:W3:Y:S02]  /*12110*/  F2I.FTZ.TRUNC.NTZ R19, R19 ;  /* 0x0000001300137305 */ /* 0x000ee4000021f100 */
[----:B---3--:R-:W-:Y:S01]  /*12120*/  STG.E.U8 desc[UR36][R16.64], R19 ;  /* 0x0000001310007986 */ /* 0x008fe2000c101124 */
[----:B------:R-:W-:Y:S05]  /*12130*/  EXIT ;  /* 0x000000000000794d */ /* 0x000fea0003800000 */
.L_x_4916:
[----:B-12---:R-:W-:-:S06]  /*12140*/  HADD2.F32 R3, -RZ, R19.H0_H0 ;  /* 0x20000013ff037230 */ /* 0x006fcc0000004100 */
[----:B------:R-:W1:Y:S02]  /*12150*/  F2I.S64.TRUNC R2, R3 ;  /* 0x0000000300027311 */ /* 0x000e64000020d900 */
[----:B-1----:R-:W-:Y:S01]  /*12160*/  STG.E.U8 desc[UR36][R16.64], R2 ;  /* 0x0000000210007986 */ /* 0x002fe2000c101124 */
[----:B------:R-:W-:Y:S05]  /*12170*/  EXIT ;  /* 0x000000000000794d */ /* 0x000fea0003800000 */
.L_x_4915:
[----:B------:R-:W-:-:S09]  /*12180*/  UISETP.NE.AND UP0, UPT, UR4, 0x2, UPT ;  /* 0x000000020400788c */ /* 0x000fd2000bf05270 */
[----:B------:R-:W-:Y:S05]  /*12190*/  BRA.U !UP0, `(.L_x_4918) ;  /* 0x0000000108307547 */ /* 0x000fea000b800000 */
[----:B------:R-:W-:-:S09]  /*121a0*/  UISETP.NE.AND UP0, UPT, UR4, 0x3, UPT ;  /* 0x000000030400788c */ /* 0x000fd2000bf05270 */
[----:B------:R-:W-:Y:S05]  /*121b0*/  BRA.U !UP0, `(.L_x_4919) ;  /* 0x0000000108187547 */ /* 0x000fea000b800000 */
[----:B------:R-:W-:-:S09]  /*121c0*/  UISETP.NE.AND UP0, UPT, UR4, 0x4, UPT ;  /* 0x000000040400788c */ /* 0x000fd2000bf05270 */
[----:B------:R-:W-:Y:S05]  /*121d0*/  BRA.U UP0, `(.L_x_4917) ;  /* 0x0000000900707547 */ /* 0x000fea000b800000 */
[----:B-12---:R-:W-:-:S06]  /*121e0*/  HADD2.F32 R2, -RZ, R19.H0_H0 ;  /* 0x20000013ff027230 */ /* 0x006fcc0000004100 */
[----:B------:R-:W1:Y:S02]  /*121f0*/  F2I.S64.TRUNC R2, R2 ;  /* 0x0000000200027311 */ /* 0x000e64000020d900 */
[----:B-1----:R-:W-:Y:S01]  /*12200*/  STG.E.64 desc[UR36][R16.64], R2 ;  /* 0x0000000210007986 */ /* 0x002fe2000c101b24 */
[----:B------:R-:W-:Y:S05]  /*12210*/  EXIT ;  /* 0x000000000000794d */ /* 0x000fea0003800000 */
.L_x_4919:
[----:B------:R-:W-:-:S06]  /*12220*/  HADD2.F32 R19, -RZ, R19.H0_H0 ;  /* 0x20000013ff137230 */ /* 0x000fcc0000004100 */
[----:B------:R-:W3:Y:S02]  /*12230*/  F2I.FTZ.TRUNC.NTZ R19, R19 ;  /* 0x0000001300137305 */ /* 0x000ee4000021f100 */
[----:B---3--:R-:W-:Y:S01]  /*12240*/  STG.E desc[UR36][R16.64], R19 ;  /* 0x0000001310007986 */ /* 0x008fe2000c101924 */
[----:B------:R-:W-:Y:S05]  /*12250*/  EXIT ;  /* 0x000000000000794d */ /* 0x000fea0003800000 */
.L_x_4918:
[----:B------:R-:W-:-:S06]  /*12260*/  HADD2.F32 R19, -RZ, R19.H0_H0 ;  /* 0x20000013ff137230 */ /* 0x000fcc0000004100 */
[----:B------:R-:W3:Y:S02]  /*12270*/  F2I.FTZ.TRUNC.NTZ R19, R19 ;  /* 0x0000001300137305 */ /* 0x000ee4000021f100 */
[----:B---3--:R-:W-:Y:S01]  /*12280*/  STG.E.U16 desc[UR36][R16.64], R19 ;  /* 0x0000001310007986 */ /* 0x008fe2000c101524 */
[----:B------:R-:W-:Y:S05]  /*12290*/  EXIT ;  /* 0x000000000000794d */ /* 0x000fea0003800000 */
.L_x_4914:
[----:B------:R-:W-:-:S09]  /*122a0*/  UISETP.GT.AND UP0, UPT, UR4, 0x6, UPT ;  /* 0x000000060400788c */ /* 0x000fd2000bf04270 */
[----:B------:R-:W-:Y:S05]  /*122b0*/  BRA.U UP0, `(.L_x_4920) ;  /* 0x0000000100247547 */ /* 0x000fea000b800000 */
[----:B------:R-:W-:-:S09]  /*122c0*/  UISETP.NE.AND UP0, UPT, UR4, 0x5, UPT ;  /* 0x000000050400788c */ /* 0x000fd2000bf05270 */
[----:B------:R-:W-:Y:S05]  /*122d0*/  BRA.U !UP0, `(.L_x_4921) ;  /* 0x0000000108147547 */ /* 0x000fea000b800000 */
[----:B------:R-:W-:-:S09]  /*122e0*/  UISETP.NE.AND UP0, UPT, UR4, 0x6, UPT ;  /* 0x000000060400788c */ /* 0x000fd2000bf05270 */
[----:B------:R-:W-:Y:S05]  /*122f0*/  BRA.U UP0, `(.L_x_4917) ;  /* 0x0000000900287547 */ /* 0x000fea000b800000 */
[----:B------:R-:W-:-:S05]  /*12300*/  HADD2.F32 R19, -RZ, R19.H0_H0 ;  /* 0x20000013ff137230 */ /* 0x000fca0000004100 */
[----:B------:R-:W-:Y:S01]  /*12310*/  STG.E desc[UR36][R16.64], R19 ;  /* 0x0000001310007986 */ /* 0x000fe2000c101924 */
[----:B------:R-:W-:Y:S05]  /*12320*/  EXIT ;  /* 0x000000000000794d */ /* 0x000fea0003800000 */
.L_x_4921:
[----:B------:R-:W-:Y:S01]  /*12330*/  STG.E.U16 desc[UR36][R16.64], R19 ;  /* 0x0000001310007986 */ /* 0x000fe2000c101524 */
[----:B------:R-:W-:Y:S05]  /*12340*/  EXIT ;  /* 0x000000000000794d */ /* 0x000fea0003800000 */
.L_x_4920:
[----:B------:R-:W-:-:S09]  /*12350*/  UISETP.NE.AND UP0, UPT, UR4, 0x7, UPT ;  /* 0x000000070400788c */ /* 0x000fd2000bf05270 */
[----:B------:R-:W-:Y:S05]  /*12360*/  BRA.U !UP0, `(.L_x_4922) ;  /* 0x0000000108347547 */ /* 0x000fea000b800000 */
[----:B------:R-:W-:-:S09]  /*12370*/  UISETP.NE.AND UP0, UPT, UR4, 0x8, UPT ;  /* 0x000000080400788c */ /* 0x000fd2000bf05270 */
[----:B------:R-:W-:Y:S05]  /*12380*/  BRA.U !UP0, `(.L_x_4923) ;  /* 0x0000000108187547 */ /* 0x000fea000b800000 */
[----:B------:R-:W-:-:S09]  /*12390*/  UISETP.NE.AND UP0, UPT, UR4, 0x9, UPT ;  /* 0x000000090400788c */ /* 0x000fd2000bf05270 */
[----:B------:R-:W-:Y:S05]  /*123a0*/  BRA.U UP0, `(.L_x_4917) ;  /* 0x0000000500fc7547 */ /* 0x000fea000b800000 */
[----:B-12---:R-:W-:Y:S02]  /*123b0*/  HADD2.F32 R2, -RZ, R19.H0_H0 ;  /* 0x20000013ff027230 */ /* 0x006fe40000004100 */
[----:B------:R-:W-:-:S05]  /*123c0*/  IMAD.MOV.U32 R3, RZ, RZ, RZ ;  /* 0x000000ffff037224 */ /* 0x000fca00078e00ff */
[----:B------:R-:W-:Y:S01]  /*123d0*/  STG.E.64 desc[UR36][R16.64], R2 ;  /* 0x0000000210007986 */ /* 0x000fe2000c101b24 */
[----:B------:R-:W-:Y:S05]  /*123e0*/  EXIT ;  /* 0x000000000000794d */ /* 0x000fea0003800000 */
.L_x_4923:
[----:B------:R-:W-:-:S05]  /*123f0*/  HADD2.F32 R0, -RZ, R19.H0_H0 ;  /* 0x20000013ff007230 */ /* 0x000fca0000004100 */
[----:B------:R-:W-:-:S04]  /*12400*/  F2FP.F16.F32.PACK_AB R0, RZ, R0 ;  /* 0x00000000ff00723e */ /* 0x000fc800000000ff */
[----:B------:R-:W-:-:S05]  /*12410*/  PRMT R0, R0, 0x5410, RZ ;  /* 0x0000541000007816 */ /* 0x000fca00000000ff */
[----:B------:R-:W-:Y:S01]  /*12420*/  STG.E desc[UR36][R16.64], R0 ;  /* 0x0000000010007986 */ /* 0x000fe2000c101924 */
[----:B------:R-:W-:Y:S05]  /*12430*/  EXIT ;  /* 0x000000000000794d */ /* 0x000fea0003800000 */
.L_x_4922:
[----:B-12---:R-:W-:-:S05]  /*12440*/  HADD2.F32 R2, -RZ, R19.H0_H0 ;  /* 0x20000013ff027230 */ /* 0x006fca0000004100 */
[----:B------:R-:W-:-:S06]  /*12450*/  FMUL.FTZ R2, R2, 1 ;  /* 0x3f80000002027820 */ /* 0x000fcc0000410000 */
[----:B------:R-:W1:Y:S02]  /*12460*/  F2F.F64.F32 R2, R2 ;  /* 0x0000000200027310 */ /* 0x000e640000201800 */
[----:B-1----:R-:W-:Y:S01]  /*12470*/  STG.E.64 desc[UR36][R16.64], R2 ;  /* 0x0000000210007986 */ /* 0x002fe2000c101b24 */
[----:B------:R-:W-:Y:S05]  /*12480*/  EXIT ;  /* 0x000000000000794d */ /* 0x000fea0003800000 */
.L_x_4913:
        /* <DEDUP_REMOVED lines=10> */
[----:B-12---:R-:W-:-:S06]  /*12530*/  HADD2.F32 R3, -RZ, R19.H0_H0 ;  /* 0x20000013ff037230 */ /* 0x006fcc0000004100 */
[----:B------:R-:W1:Y:S02]  /*12540*/  F2I.FTZ.U32.TRUNC.NTZ R3, R3 ;  /* 0x0000000300037305 */ /* 0x000e64000021f000 */
[----:B-1----:R-:W-:Y:S01]  /*12550*/  STG.E.U16 desc[UR36][R16.64], R3 ;  /* 0x0000000310007986 */ /* 0x002fe2000c101524 */
[----:B------:R-:W-:Y:S05]  /*12560*/  EXIT ;  /* 0x000000000000794d */ /* 0x000fea0003800000 */
.L_x_4927:
[----:B-12---:R-:W-:Y:S01]  /*12570*/  HADD2.F32 R3, -RZ, R19.H0_H0 ;  /* 0x20000013ff037230 */ /* 0x006fe20000004100 */
        /* <DEDUP_REMOVED lines=16> */
.L_x_4930:
[----:B------:R-:W-:-:S04]  /*12680*/  SHF.R.U32.HI R3, RZ, 0x18, R3 ;  /* 0x00000018ff037819 */ /* 0x000fc80000011603 */
[----:B------:R-:W-:-:S04]  /*12690*/  LOP3.LUT R0, R0, 0x80, R3, 0xf8, !PT ;  /* 0x0000008000007812 */ /* 0x000fc800078ef803 */
[----:B------:R-:W-:-:S07]  /*126a0*/  PRMT R8, R0, 0x7610, R8 ;  /* 0x0000761000087816 */ /* 0x000fce0000000008 */
.L_x_4929:
[----:B------:R-:W-:Y:S05]  /*126b0*/  BSYNC.RECONVERGENT B0 ;  /* 0x0000000000007941 */ /* 0x000fea0003800200 */
.L_x_4928:
[----:B------:R-:W-:Y:S01]  /*126c0*/  STG.E.U8 desc[UR36][R16.64], R8 ;  /* 0x0000000810007986 */ /* 0x000fe2000c101124 */
[----:B------:R-:W-:Y:S05]  /*126d0*/  EXIT ;  /* 0x000000000000794d */ /* 0x000fea0003800000 */
.L_x_4926:
        /* <DEDUP_REMOVED lines=17> */
.L_x_4933:
[----:B------:R-:W-:-:S04]  /*127f0*/  SHF.R.U32.HI R3, RZ, 0x18, R3 ;  /* 0x00000018ff037819 */ /* 0x000fc80000011603 */
[----:B------:R-:W-:-:S04]  /*12800*/  LOP3.LUT R0, R0, 0x80, R3, 0xf8, !PT ;  /* 0x0000008000007812 */ /* 0x000fc800078ef803 */
[----:B------:R-:W-:-:S07]  /*12810*/  PRMT R8, R0, 0x7610, R8 ;  /* 0x0000761000087816 */ /* 0x000fce0000000008 */
.L_x_4932:
[----:B------:R-:W-:Y:S05]  /*12820*/  BSYNC.RECONVERGENT B0 ;  /* 0x0000000000007941 */ /* 0x000fea0003800200 */
.L_x_4931:
[----:B------:R-:W-:Y:S01]  /*12830*/  STG.E.U8 desc[UR36][R16.64], R8 ;  /* 0x0000000810007986 */ /* 0x000fe2000c101124 */
[----:B------:R-:W-:Y:S05]  /*12840*/  EXIT ;  /* 0x000000000000794d */ /* 0x000fea0003800000 */
.L_x_4925:
[----:B------:R-:W-:-:S09]  /*12850*/  UISETP.NE.AND UP0, UPT, UR4, 0x1c, UPT ;  /* 0x0000001c0400788c */ /* 0x000fd2000bf05270 */
[----:B------:R-:W-:Y:S05]  /*12860*/  BRA.U !UP0, `(.L_x_4934) ;  /* 0x0000000108607547 */ /* 0x000fea000b800000 */
[----:B------:R-:W-:-:S09]  /*12870*/  UISETP.NE.AND UP0, UPT, UR4, 0x1d, UPT ;  /* 0x0000001d0400788c */ /* 0x000fd2000bf05270 */
[----:B------:R-:W-:Y:S05]  /*12880*/  BRA.U !UP0, `(.L_x_4935) ;  /* 0x0000000108487547 */ /* 0x000fea000b800000 */
[----:B------:R-:W-:-:S09]  /*12890*/  UISETP.NE.AND UP0, UPT, UR4, 0x2c, UPT ;  /* 0x0000002c0400788c */ /* 0x000fd2000bf05270 */
[----:B------:R-:W-:Y:S05]  /*128a0*/  BRA.U UP0, `(.L_x_4917) ;  /* 0x0000000100bc7547 */ /* 0x000fea000b800000 */
[----:B------:R-:W-:Y:S02]  /*128b0*/  HADD2.F32 R19, -RZ, R19.H0_H0 ;  /* 0x20000013ff137230 */ /* 0x000fe40000004100 */
[----:B-12---:R-:W-:-:S03]  /*128c0*/  IMAD.MOV.U32 R3, RZ, RZ, 0xff ;  /* 0x000000ffff037424 */ /* 0x006fc600078e00ff */
        /* <DEDUP_REMOVED lines=14> */
.L_x_4935:
[----:B-12---:R-:W-:-:S06]  /*129b0*/  HADD2.F32 R2, -RZ, R19.H0_H0 ;  /* 0x20000013ff027230 */ /* 0x006fcc0000004100 */
[----:B------:R-:W1:Y:S02]  /*129c0*/  F2I.U64.TRUNC R2, R2 ;  /* 0x0000000200027311 */ /* 0x000e64000020d800 */
[----:B-1----:R-:W-:Y:S01]  /*129d0*/  STG.E.64 desc[UR36][R16.64], R2 ;  /* 0x0000000210007986 */ /* 0x002fe2000c101b24 */
[----:B------:R-:W-:Y:S05]  /*129e0*/  EXIT ;  /* 0x000000000000794d */ /* 0x000fea0003800000 */
.L_x_4934:
[----:B------:R-:W-:-:S06]  /*129f0*/  HADD2.F32 R19, -RZ, R19.H0_H0 ;  /* 0x20000013ff137230 */ /* 0x000fcc0000004100 */
[----:B------:R-:W3:Y:S02]  /*12a00*/  F2I.FTZ.U32.TRUNC.NTZ R19, R19 ;  /* 0x0000001300137305 */ /* 0x000ee4000021f000 */
[----:B---3--:R-:W-:Y:S01]  /*12a10*/  STG.E desc[UR36][R16.64], R19 ;  /* 0x0000001310007986 */ /* 0x008fe2000c101924 */
[----:B------:R-:W-:Y:S05]  /*12a20*/  EXIT ;  /* 0x000000000000794d */ /* 0x000fea0003800000 */
.L_x_4924:
        /* <DEDUP_REMOVED lines=8> */
[----:B-12---:R-:W-:-:S05]  /*12ab0*/  SEL R3, RZ, 0x1, !P0 ;  /* 0x00000001ff037807 */ /* 0x006fca0004000000 */
[----:B------:R-:W-:Y:S01]  /*12ac0*/  STG.E.U8 desc[UR36][R16.64], R3 ;  /* 0x0000000310007986 */ /* 0x000fe2000c101124 */
[----:B------:R-:W-:Y:S05]  /*12ad0*/  EXIT ;  /* 0x000000000000794d */ /* 0x000fea0003800000 */
.L_x_4937:
[----:B------:R-:W-:Y:S01]  /*12ae0*/  HADD2.F32 R19, -RZ, R19.H0_H0 ;  /* 0x20000013ff137230 */ /* 0x000fe20000004100 */
[----:B------:R-:W-:-:S04]  /*12af0*/  CS2R R6, SRZ ;  /* 0x0000000000067805 */ /* 0x000fc8000001ff00 */
[----:B------:R-:W-:-:S06]  /*12b00*/  FMUL.FTZ R4, R19, 1 ;  /* 0x3f80000013047820 */ /* 0x000fcc0000410000 */
[----:B------:R-:W3:Y:S02]  /*12b10*/  F2F.F64.F32 R4, R4 ;  /* 0x0000000400047310 */ /* 0x000ee40000201800 */
[----:B---3--:R-:W-:Y:S01]  /*12b20*/  STG.E.128 desc[UR36][R16.64], R4 ;  /* 0x0000000410007986 */ /* 0x008fe2000c101d24 */
[----:B------:R-:W-:Y:S05]  /*12b30*/  EXIT ;  /* 0x000000000000794d */ /* 0x000fea0003800000 */
.L_x_4936:
[----:B------:R-:W-:-:S09]  /*12b40*/  UISETP.NE.AND UP0, UPT, UR4, 0xf, UPT ;  /* 0x0000000f0400788c */ /* 0x000fd2000bf05270 */
[----:B------:R-:W-:Y:S05]  /*12b50*/  BRA.U !UP0, `(.L_x_4938) ;  /* 0x0000000108e87547 */ /* 0x000fea000b800000 */
[----:B------:R-:W-:-:S09]  /*12b60*/  UISETP.NE.AND UP0, UPT, UR4, 0x17, UPT ;  /* 0x000000170400788c */ /* 0x000fd2000bf05270 */
[----:B------:R-:W-:Y:S05]  /*12b70*/  BRA.U !UP0, `(.L_x_4939) ;  /* 0x0000000108907547 */ /* 0x000fea000b800000 */
[----:B------:R-:W-:-:S09]  /*12b80*/  UISETP.NE.AND UP0, UPT, UR4, 0x18, UPT ;  /* 0x000000180400788c */ /* 0x000fd2000bf05270 */
[----:B------:R-:W-:Y:S05]  /*12b90*/  BRA.U !UP0, `(.L_x_4940) ;  /* 0x0000000108447547 */ /* 0x000fea000b800000 */
.L_x_4917:
[----:B------:R-:W-:Y:S01]  /*12ba0*/  MOV R0, 0x0 ;  /* 0x0000000000007802 */ /* 0x000fe20000000f00 */
[----:B------:R-:W3:Y:S01]  /*12bb0*/  LDCU.64 UR4, c[0x4][0x178] ;  /* 0x01002f00ff0477ac */ /* 0x000ee20008000a00 */
[----:B------:R-:W-:Y:S02]  /*12bc0*/  HFMA2 R12, -RZ, RZ, 0, 5.9604644775390625e-08 ;  /* 0x00000001ff0c7431 */ /* 0x000fe400000001ff */
[----:B------:R-:W-:Y:S01]  /*12bd0*/  IMAD.MOV.U32 R8, RZ, RZ, 0x65 ;  /* 0x00000065ff087424 */ /* 0x000fe200078e00ff */
[----:B-12---:R1:W2:Y:S01]  /*12be0*/  LDC.64 R2, c[0x4][R0] ;  /* 0x0100000000027b82 */ /* 0x0062a20000000a00 */
[----:B------:R-:W4:Y:S01]  /*12bf0*/  LDCU.64 UR6, c[0x4][0x180] ;  /* 0x01003000ff0677ac */ /* 0x000f220008000a00 */
[----:B------:R-:W-:Y:S01]  /*12c00*/  IMAD.MOV.U32 R13, RZ, RZ, RZ ;  /* 0x000000ffff0d7224 */ /* 0x000fe200078e00ff */
[----:B------:R-:W5:Y:S01]  /*12c10*/  LDCU.64 UR8, c[0x4][0x80] ;  /* 0x01001000ff0877ac */ /* 0x000f620008000a00 */
[----:B---3--:R-:W-:Y:S02]  /*12c20*/  IMAD.U32 R4, RZ, RZ, UR4 ;  /* 0x00000004ff047e24 */ /* 0x008fe4000f8e00ff */
[----:B------:R-:W-:Y:S01]  /*12c30*/  IMAD.U32 R5, RZ, RZ, UR5 ;  /* 0x00000005ff057e24 */ /* 0x000fe2000f8e00ff */
[----:B----4-:R-:W-:Y:S01]  /*12c40*/  MOV R6, UR6 ;  /* 0x0000000600067c02 */ /* 0x010fe20008000f00 */
[----:B------:R-:W-:-:S02]  /*12c50*/  IMAD.U32 R7, RZ, RZ, UR7 ;  /* 0x00000007ff077e24 */ /* 0x000fc4000f8e00ff */
[----:B-----5:R-:W-:Y:S02]  /*12c60*/  IMAD.U32 R10, RZ, RZ, UR8 ;  /* 0x00000008ff0a7e24 */ /* 0x020fe4000f8e00ff */
[----:B-1----:R-:W-:-:S07]  /*12c70*/  IMAD.U32 R11, RZ, RZ, UR9 ;  /* 0x00000009ff0b7e24 */ /* 0x002fce000f8e00ff */
[----:B------:R-:W-:-:S07]  /*12c80*/  LEPC R20, `(.L_x_4941) ;  /* 0x000000001014794e */ /* 0x000fce0000000000 */
[----:B0-2---:R-:W-:Y:S05]  /*12c90*/  CALL.ABS.NOINC R2 ;  /* 0x0000000002007343 */ /* 0x005fea0003c00000 */
.L_x_4941:
[----:B------:R-:W-:Y:S05]  /*12ca0*/  EXIT ;  /* 0x000000000000794d */ /* 0x000fea0003800000 */
.L_x_4940:
[----:B------:R-:W-:Y:S01]  /*12cb0*/  HADD2.F32 R19, -RZ, R19.H0_H0 ;  /* 0x20000013ff137230 */ /* 0x000fe20000004100 */
[----:B------:R-:W-:Y:S01]  /*12cc0*/  BSSY.RECONVERGENT B0, `(.L_x_4942) ;  /* 0x000000c000007945 */ /* 0x000fe20003800200 */
[----:B------:R-:W-:-:S03]  /*12cd0*/  IMAD.MOV.U32 R0, RZ, RZ, 0x7f ;  /* 0x0000007fff007424 */ /* 0x000fc600078e00ff */
[----:B-12---:R-:W-:Y:S02]  /*12ce0*/  LOP3.LUT R2, R19, 0x7fffffff, RZ, 0xc0, !PT ;  /* 0x7fffffff13027812 */ /* 0x006fe400078ec0ff */
        /* <DEDUP_REMOVED lines=9> */
.L_x_4943:
[----:B------:R-:W-:Y:S05]  /*12d80*/  BSYNC.RECONVERGENT B0 ;  /* 0x0000000000007941 */ /* 0x000fea0003800200 */
.L_x_4942:
[----:B------:R-:W-:-:S05]  /*12d90*/  LOP3.LUT R3, R0, 0x80, R3, 0xf8, !PT ;  /* 0x0000008000037812 */ /* 0x000fca00078ef803 */
[----:B------:R-:W-:Y:S01]  /*12da0*/  STG.E.U8 desc[UR36][R16.64], R3 ;  /* 0x0000000310007986 */ /* 0x000fe2000c101124 */
[----:B------:R-:W-:Y:S05]  /*12db0*/  EXIT ;  /* 0x000000000000794d */ /* 0x000fea0003800000 */
.L_x_4939:
[----:B-12---:R-:W-:Y:S01]  /*12dc0*/  HADD2.F32 R3, -RZ, R19.H0_H0 ;  /* 0x20000013ff037230 */ /* 0x006fe20000004100 */
        /* <DEDUP_REMOVED lines=11> */
.L_x_4945:
[----:B------:R-:W-:Y:S01]  /*12e80*/  IMAD.MOV.U32 R0, RZ, RZ, 0x7f ;  /* 0x0000007fff007424 */ /* 0x000fe200078e00ff */
[----:B------:R-:W-:-:S04]  /*12e90*/  ISETP.GT.U32.AND P0, PT, R2, 0x7f800000, PT ;  /* 0x7f8000000200780c */ /* 0x000fc80003f04070 */
[----:B------:R-:W-:-:S09]  /*12ea0*/  SEL R0, R0, 0x7c, P0 ;  /* 0x0000007c00007807 */ /* 0x000fd20000000000 */
.L_x_4946:
[----:B------:R-:W-:Y:S05]  /*12eb0*/  BSYNC.RECONVERGENT B0 ;  /* 0x0000000000007941 */ /* 0x000fea0003800200 */
.L_x_4944:
[----:B------:R-:W-:-:S04]  /*12ec0*/  SHF.R.U32.HI R3, RZ, 0x18, R3 ;  /* 0x00000018ff037819 */ /* 0x000fc80000011603 */
[----:B------:R-:W-:-:S05]  /*12ed0*/  LOP3.LUT R3, R0, 0x80, R3, 0xf8, !PT ;  /* 0x0000008000037812 */ /* 0x000fca00078ef803 */
[----:B------:R-:W-:Y:S01]  /*12ee0*/  STG.E.U8 desc[UR36][R16.64], R3 ;  /* 0x0000000310007986 */ /* 0x000fe2000c101124 */
[----:B------:R-:W-:Y:S05]  /*12ef0*/  EXIT ;  /* 0x000000000000794d */ /* 0x000fea0003800000 */
.L_x_4938:
[----:B------:R-:W-:-:S05]  /*12f00*/  HADD2.F32 R0, -RZ, R19.H0_H0 ;  /* 0x20000013ff007230 */ /* 0x000fca0000004100 */
[----:B------:R-:W-:-:S05]  /*12f10*/  F2FP.BF16.F32.PACK_AB R0, RZ, R0 ;  /* 0x00000000ff00723e */ /* 0x000fca00000010ff */
[----:B------:R-:W-:Y:S01]  /*12f20*/  STG.E.U16 desc[UR36][R16.64], R0 ;  /* 0x0000000010007986 */ /* 0x000fe2000c101524 */
[----:B------:R-:W-:Y:S05]  /*12f30*/  EXIT ;  /* 0x000000000000794d */ /* 0x000fea0003800000 */
.L_x_4947:
        /* <DEDUP_REMOVED lines=12> */
.L_x_37054:


//--------------------- .text._ZN2at6native27unrolled_elementwise_kernelINS0_13BinaryFunctorIN3c104HalfES4_S4_ZZZNS0_15binary_internal21div_floor_kernel_cudaERNS_18TensorIteratorBaseEENKUlvE1_clEvENKUlvE1_clEvEUlS4_S4_E_EESt5arrayIPcLm3EELi4E23TrivialOffsetCalculatorILi2EjESF_ILi1EjENS0_6memory12LoadWithCastILi2EEENSI_13StoreWithCastILi1EEEEEviT_T0_T2_T3_T4_T5_ --------------------------
	.section	.text._ZN2at6native27unrolled_elementwise_kernelINS0_13BinaryFunctorIN3c104HalfES4_S4_ZZZNS0_15binary_internal21div_floor_kernel_cudaERNS_18TensorIteratorBaseEENKUlvE1_clEvENKUlvE1_clEvEUlS4_S4_E_EESt5arrayIPcLm3EELi4E23TrivialOffsetCalculatorILi2EjESF_ILi1EjENS0_6memory12LoadWithCastILi2EEENSI_13StoreWithCastILi1EEEEEviT_T0_T2_T3_T4_T5_,"ax",@progbits
	.align	128
        .global         _ZN2at6native27unrolled_elementwise_kernelINS0_13BinaryFunctorIN3c104HalfES4_S4_ZZZNS0_15binary_internal21div_floor_kernel_cudaERNS_18TensorIteratorBaseEENKUlvE1_clEvENKUlvE1_clEvEUlS4_S4_E_EESt5arrayIPcLm3EELi4E23TrivialOffsetCalculatorILi2EjESF_ILi1EjENS0_6memory12LoadWithCastILi2EEENSI_13StoreWithCastILi1EEEEEviT_T0_T2_T3_T4_T5_
        .type           _ZN2at6native27unrolled_elementwise_kernelINS0_13BinaryFunctorIN3c104HalfES4_S4_ZZZNS0_15binary_internal21div_floor_kernel_cudaERNS_18TensorIteratorBaseEENKUlvE1_clEvENKUlvE1_clEvEUlS4_S4_E_EESt5arrayIPcLm3EELi4E23TrivialOffsetCalculatorILi2EjESF_ILi1EjENS0_6memory12LoadWithCastILi2EEENSI_13StoreWithCastILi1EEEEEviT_T0_T2_T3_T4_T5_,@function
        .size           _ZN2at6native27unrolled_elementwise_kernelINS0_13BinaryFunctorIN3c104HalfES4_S4_ZZZNS0_15binary_internal21div_floor_kernel_cudaERNS_18TensorIteratorBaseEENKUlvE1_clEvENKUlvE1_clEvEUlS4_S4_E_EESt5arrayIPcLm3EELi4E23TrivialOffsetCalculatorILi2EjESF_ILi1EjENS0_6memory12LoadWithCastILi2EEENSI_13StoreWithCastILi1EEEEEviT_T0_T2_T3_T4_T5_,(.L_x_37055 - _ZN2at6native27unrolled_elementwise_kernelINS0_13BinaryFunctorIN3c104HalfES4_S4_ZZZNS0_15binary_internal21div_floor_kernel_cudaERNS_18TensorIteratorBaseEENKUlvE1_clEvENKUlvE1_clEvEUlS4_S4_E_EESt5arrayIPcLm3EELi4E23TrivialOffsetCalculatorILi2EjESF_ILi1EjENS0_6memory12LoadWithCastILi2EEENSI_13StoreWithCastILi1EEEEEviT_T0_T2_T3_T4_T5_)
        .other          _ZN2at6native27unrolled_elementwise_kernelINS0_13BinaryFunctorIN3c104HalfES4_S4_ZZZNS0_15binary_internal21div_floor_kernel_cudaERNS_18TensorIteratorBaseEENKUlvE1_clEvENKUlvE1_clEvEUlS4_S4_E_EESt5arrayIPcLm3EELi4E23TrivialOffsetCalculatorILi2EjESF_ILi1EjENS0_6memory12LoadWithCastILi2EEENSI_13StoreWithCastILi1EEEEEviT_T0_T2_T3_T4_T5_,@"STO_CUDA_ENTRY STV_DEFAULT"
_ZN2at6native27unrolled_elementwise_kernelINS0_13BinaryFunctorIN3c104HalfES4_S4_ZZZNS0_15binary_internal21div_floor_kernel_cudaERNS_18TensorIteratorBaseEENKUlvE1_clEvENKUlvE1_clEvEUlS4_S4_E_EESt5arrayIPcLm3EELi4E23TrivialOffsetCalculatorILi2EjESF_ILi1EjENS0_6memory12LoadWithCastILi2EEENSI_13StoreWithCastILi1EEEEEviT_T0_T2_T3_T4_T5_:
.text._ZN2at6native27unrolled_elementwise_kernelINS0_13BinaryFunctorIN3c104HalfES4_S4_ZZZNS0_15binary_internal21div_floor_kernel_cudaERNS_18TensorIteratorBaseEENKUlvE1_clEvENKUlvE1_clEvEUlS4_S4_E_EESt5arrayIPcLm3EELi4E23TrivialOffsetCalculatorILi2EjESF_ILi1EjENS0_6memory12LoadWithCastILi2EEENSI_13StoreWithCastILi1EEEEEviT_T0_T2_T3_T4_T5_:
        /* <DEDUP_REMOVED lines=36> */
.L_x_4953:
[----:B------:R-:W2:Y:S02]  /*0240*/  LDG.E.U8 R2, desc[UR36][R2.64] ;  /* 0x0000002402027981 */ /* 0x000ea4000c1e1100 */
[----:B--2---:R-:W-:-:S04]  /*0250*/  I2FP.F32.U32 R0, R2 ;  /* 0x0000000200007245 */ /* 0x004fc80000201000 */
[----:B------:R-:W-:-:S04]  /*0260*/  F2FP.F16.F32.PACK_AB R0, RZ, R0 ;  /* 0x00000000ff00723e */ /* 0x000fc800000000ff */
[----:B------:R-:W-:Y:S01]  /*0270*/  PRMT R24, R0, 0x7610, R24 ;  /* 0x0000761000187816 */ /* 0x000fe20000000018 */
[----:B------:R-:W-:Y:S06]  /*0280*/  BRA `(.L_x_4955) ;  /* 0x0000000c00b47947 */ /* 0x000fec0003800000 */
.L_x_4952:
        /* <DEDUP_REMOVED lines=11> */
.L_x_4957:
[----:B------:R-:W2:Y:S02]  /*0340*/  LDG.E R2, desc[UR36][R2.64] ;  /* 0x0000002402027981 */ /* 0x000ea4000c1e1900 */
[----:B--2---:R-:W-:-:S04]  /*0350*/  I2FP.F32.S32 R0, R2 ;  /* 0x0000000200007245 */ /* 0x004fc80000201400 */
[----:B------:R-:W-:-:S04]  /*0360*/  F2FP.F16.F32.PACK_AB R0, RZ, R0 ;  /* 0x00000000ff00723e */ /* 0x000fc800000000ff */
[----:B------:R-:W-:Y:S01]  /*0370*/  PRMT R24, R0, 0x7610, R24 ;  /* 0x0000761000187816 */ /* 0x000fe20000000018 */
[----:B------:R-:W-:Y:S06]  /*0380*/  BRA `(.L_x_4955) ;  /* 0x0000000c00747947 */ /* 0x000fec0003800000 */
.L_x_4956:
[----:B------:R-:W2:Y:S02]  /*0390*/  LDG.E.U16 R2, desc[UR36][R2.64] ;  /* 0x0000002402027981 */ /* 0x000ea4000c1e1500 */
[----:B--2---:R-:W0:Y:S02]  /*03a0*/  I2F.S16 R0, R2 ;  /* 0x0000000200007306 */ /* 0x004e240000101400 */
[----:B0-----:R-:W-:-:S04]  /*03b0*/  F2FP.F16.F32.PACK_AB R0, RZ, R0 ;  /* 0x00000000ff00723e */ /* 0x001fc800000000ff */
[----:B------:R-:W-:Y:S01]  /*03c0*/  PRMT R24, R0, 0x7610, R24 ;  /* 0x0000761000187816 */ /* 0x000fe20000000018 */
[----:B------:R-:W-:Y:S06]  /*03d0*/  BRA `(.L_x_4955) ;  /* 0x0000000c00607947 */ /* 0x000fec0003800000 */
.L_x_4951:
        /* <DEDUP_REMOVED lines=9> */
.L_x_4959:
[----:B------:R1:W5:Y:S01]  /*0470*/  LDG.E.U16 R24, desc[UR36][R2.64] ;  /* 0x0000002402187981 */ /* 0x000362000c1e1500 */
[----:B------:R-:W-:Y:S05]  /*0480*/  BRA `(.L_x_4955) ;  /* 0x0000000c00347947 */ /* 0x000fea0003800000 */
.L_x_4958:
        /* <DEDUP_REMOVED lines=9> */
.L_x_4961:
[----:B------:R0:W5:Y:S01]  /*0520*/  LDG.E.U16 R24, desc[UR36][R2.64] ;  /* 0x0000002402187981 */ /* 0x000162000c1e1500 */
[----:B------:R-:W-:Y:S05]  /*0530*/  BRA `(.L_x_4955) ;  /* 0x0000000c00087947 */ /* 0x000fea0003800000 */
.L_x_4960:
        /* <DEDUP_REMOVED lines=9> */
.L_x_4950:
        /* <DEDUP_REMOVED lines=14> */
.L_x_4964:
        /* <DEDUP_REMOVED lines=9> */
.L_x_4963:
        /* <DEDUP_REMOVED lines=27> */
.L_x_4966:
        /* <DEDUP_REMOVED lines=14> */
.L_x_4965:
[----:B------:R-:W2:Y:S02]  /*09d0*/  LDG.E.U16 R0, desc[UR36][R2.64] ;  /* 0x0000002402007981 */ /* 0x000ea4000c1e1500 */
[----:B--2---:R-:W-:-:S05]  /*09e0*/  IMAD.U32 R0, R0, 0x10000, RZ ;  /* 0x0001000000007824 */ /* 0x004fca00078e00ff */
[----:B------:R-:W-:-:S04]  /*09f0*/  F2FP.F16.F32.PACK_AB R0, RZ, R0 ;  /* 0x00000000ff00723e */ /* 0x000fc800000000ff */
[----:B------:R-:W-:Y:S01]  /*0a00*/  PRMT R24, R0, 0x7610, R24 ;  /* 0x0000761000187816 */ /* 0x000fe20000000018 */
[----:B------:R-:W-:Y:S06]  /*0a10*/  BRA `(.L_x_4955) ;  /* 0x0000000400d07947 */ /* 0x000fec0003800000 */
.L_x_4962:
        /* <DEDUP_REMOVED lines=13> */
.L_x_4969:
        /* <DEDUP_REMOVED lines=21> */
.L_x_4973:
[----:B------:R-:W-:Y:S05]  /*0c40*/  BSYNC.RECONVERGENT B1 ;  /* 0x0000000000017941 */ /* 0x000fea0003800200 */
.L_x_4972:
[----:B------:R-:W-:Y:S01]  /*0c50*/  IMAD.SHL.U32 R0, R0, 0x100000, RZ ;  /* 0x0010000000007824 */ /* 0x000fe200078e00ff */
[----:B------:R-:W-:-:S04]  /*0c60*/  LEA R2, R2, 0x3b800000, 0x17 ;  /* 0x3b80000002027811 */ /* 0x000fc800078eb8ff */
[----:B------:R-:W-:-:S07]  /*0c70*/  LOP3.LUT R0, R2, R0, R7, 0xfe, !PT ;  /* 0x0000000002007212 */ /* 0x000fce00078efe07 */
.L_x_4971:
[----:B------:R-:W-:Y:S05]  /*0c80*/  BSYNC.RECONVERGENT B0 ;  /* 0x0000000000007941 */ /* 0x000fea0003800200 */
.L_x_4970:
[----:B------:R-:W-:-:S04]  /*0c90*/  F2FP.F16.F32.PACK_AB R0, RZ, R0 ;  /* 0x00000000ff00723e */ /* 0x000fc800000000ff */
[----:B------:R-:W-:Y:S01]  /*0ca0*/  PRMT R24, R0, 0x7610, R24 ;  /* 0x0000761000187816 */ /* 0x000fe20000000018 */
[----:B------:R-:W-:Y:S06]  /*0cb0*/  BRA `(.L_x_4955) ;  /* 0x0000000400287947 */ /* 0x000fec0003800000 */
.L_x_4968:
        /* <DEDUP_REMOVED lines=21> */
.L_x_4977:
[----:B------:R-:W-:Y:S05]  /*0e10*/  BSYNC.RECONVERGENT B1 ;  /* 0x0000000000017941 */ /* 0x000fea0003800200 */
.L_x_4976:
[----:B------:R-:W-:Y:S01]  /*0e20*/  IMAD.SHL.U32 R0, R0, 0x200000, RZ ;  /* 0x0020000000007824 */ /* 0x000fe200078e00ff */
[----:B------:R-:W-:-:S04]  /*0e30*/  LEA R2, R2, 0x37800000, 0x17 ;  /* 0x3780000002027811 */ /* 0x000fc800078eb8ff */
[----:B------:R-:W-:-:S07]  /*0e40*/  LOP3.LUT R0, R2, R0, R7, 0xfe, !PT ;  /* 0x0000000002007212 */ /* 0x000fce00078efe07 */
.L_x_4975:
[----:B------:R-:W-:Y:S05]  /*0e50*/  BSYNC.RECONVERGENT B0 ;  /* 0x0000000000007941 */ /* 0x000fea0003800200 */
.L_x_4974:
[----:B------:R-:W-:-:S04]  /*0e60*/  F2FP.F16.F32.PACK_AB R0, RZ, R0 ;  /* 0x00000000ff00723e */ /* 0x000fc800000000ff */
[----:B------:R-:W-:Y:S01]  /*0e70*/  PRMT R24, R0, 0x7610, R24 ;  /* 0x0000761000187816 */ /* 0x000fe20000000018 */
[----:B------:R-:W-:Y:S06]  /*0e80*/  BRA `(.L_x_4955) ;  /* 0x0000000000b47947 */ /* 0x000fec0003800000 */
.L_x_4967:
[----:B------:R-:W-:-:S09]  /*0e90*/  UISETP.NE.AND UP0, UPT, UR4, 0x1c, UPT ;  /* 0x0000001c0400788c */ /* 0x000fd2000bf05270 */
[----:B------:R-:W-:Y:S05]  /*0ea0*/  BRA.U !UP0, `(.L_x_4978) ;  /* 0x00000001089c7547 */ /* 0x000fea000b800000 */
[----:B------:R-:W-:-:S09]  /*0eb0*/  UISETP.NE.AND UP0, UPT, UR4, 0x1d, UPT ;  /* 0x0000001d0400788c */ /* 0x000fd2000bf05270 */
[----:B------:R-:W-:Y:S05]  /*0ec0*/  BRA.U !UP0, `(.L_x_4979) ;  /* 0x0000000108807547 */ /* 0x000fea000b800000 */
[----:B------:R-:W-:-:S09]  /*0ed0*/  UISETP.NE.AND UP0, UPT, UR4, 0x2c, UPT ;  /* 0x0000002c0400788c */ /* 0x000fd2000bf05270 */
[----:B------:R-:W-:Y:S05]  /*0ee0*/  BRA.U !UP0, `(.L_x_4980) ;  /* 0x0000000108487547 */ /* 0x000fea000b800000 */
.L_x_4954:
        /* <DEDUP_REMOVED lines=16> */
.L_x_4981:
[----:B------:R-:W-:Y:S01]  /*0ff0*/  PRMT R24, RZ, 0x7610, R24 ;  /* 0x00007610ff187816 */ /* 0x000fe20000000018 */
[----:B------:R-:W-:Y:S06]  /*1000*/  BRA `(.L_x_4955) ;  /* 0x0000000000547947 */ /* 0x000fec0003800000 */
.L_x_4980:
        /* <DEDUP_REMOVED lines=8> */
.L_x_4983:
[----:B------:R-:W-:Y:S05]  /*1090*/  BSYNC.RECONVERGENT B0 ;  /* 0x0000000000007941 */ /* 0x000fea0003800200 */
.L_x_4982:
[----:B------:R-:W-:-:S04]  /*10a0*/  F2FP.F16.F32.PACK_AB R0, RZ, R0 ;  /* 0x00000000ff00723e */ /* 0x000fc800000000ff */
[----:B------:R-:W-:Y:S01]  /*10b0*/  PRMT R24, R0, 0x7610, R24 ;  /* 0x0000761000187816 */ /* 0x000fe20000000018 */
[----:B------:R-:W-:Y:S06]  /*10c0*/  BRA `(.L_x_4955) ;  /* 0x0000000000247947 */ /* 0x000fec0003800000 */
.L_x_4979:
[----:B------:R-:W2:Y:S02]  /*10d0*/  LDG.E.64 R2, desc[UR36][R2.64] ;  /* 0x0000002402027981 */ /* 0x000ea4000c1e1b00 */
[----:B--2---:R-:W0:Y:S02]  /*10e0*/  I2F.U64 R0, R2 ;  /* 0x0000000200007312 */ /* 0x004e240000301000 */
[----:B0-----:R-:W-:-:S04]  /*10f0*/  F2FP.F16.F32.PACK_AB R0, RZ, R0 ;  /* 0x00000000ff00723e */ /* 0x001fc800000000ff */
[----:B------:R-:W-:Y:S01]  /*1100*/  PRMT R24, R0, 0x7610, R24 ;  /* 0x0000761000187816 */ /* 0x000fe20000000018 */
[----:B------:R-:W-:Y:S06]  /*1110*/  BRA `(.L_x_4955) ;  /* 0x0000000000107947 */ /* 0x000fec0003800000 */
.L_x_4978:
[----:B------:R-:W2:Y:S02]  /*1120*/  LDG.E R2, desc[UR36][R2.64] ;  /* 0x0000002402027981 */ /* 0x000ea4000c1e1900 */
[----:B--2---:R-:W-:-:S04]  /*1130*/  I2FP.F32.U32 R0, R2 ;  /* 0x0000000200007245 */ /* 0x004fc80000201000 */
[----:B------:R-:W-:-:S04]  /*1140*/  F2FP.F16.F32.PACK_AB R0, RZ, R0 ;  /* 0x00000000ff00723e */ /* 0x000fc800000000ff */
[----:B------:R-:W-:-:S07]  /*1150*/  PRMT R24, R0, 0x7610, R24 ;  /* 0x0000761000187816 */ /* 0x000fce0000000018 */
.L_x_4955:
[----:B01----:R-:W0:Y:S01]  /*1160*/  LDC.64 R2, c[0x0][0x398] ;  /* 0x0000e600ff027b82 */ /* 0x003e220000000a00 */
        /* <DEDUP_REMOVED lines=20> */
.L_x_4987:
[----:B------:R-:W2:Y:S02]  /*12b0*/  LDG.E.U8 R2, desc[UR36][R2.64] ;  /* 0x0000002402027981 */ /* 0x000ea4000c1e1100 */
[----:B--2---:R-:W-:-:S04]  /*12c0*/  I2FP.F32.U32 R0, R2 ;  /* 0x0000000200007245 */ /* 0x004fc80000201000 */
[----:B------:R-:W-:-:S04]  /*12d0*/  F2FP.F16.F32.PACK_AB R0, RZ, R0 ;  /* 0x00000000ff00723e */ /* 0x000fc800000000ff */
[----:B------:R-:W-:Y:S01]  /*12e0*/  PRMT R23, R0, 0x7610, R23 ;  /* 0x0000761000177816 */ /* 0x000fe20000000017 */
[----:B------:R-:W-:Y:S06]  /*12f0*/  BRA `(.L_x_4989) ;  /* 0x0000000c00b47947 */ /* 0x000fec0003800000 */
.L_x_4986:
        /* <DEDUP_REMOVED lines=11> */
.L_x_4991:
[----:B------:R-:W2:Y:S02]  /*13b0*/  LDG.E R2, desc[UR36][R2.64] ;  /* 0x0000002402027981 */ /* 0x000ea4000c1e1900 */
[----:B--2---:R-:W-:-:S04]  /*13c0*/  I2FP.F32.S32 R0, R2 ;  /* 0x0000000200007245 */ /* 0x004fc80000201400 */
[----:B------:R-:W-:-:S04]  /*13d0*/  F2FP.F16.F32.PACK_AB R0, RZ, R0 ;  /* 0x00000000ff00723e */ /* 0x000fc800000000ff */
[----:B------:R-:W-:Y:S01]  /*13e0*/  PRMT R23, R0, 0x7610, R23 ;  /* 0x0000761000177816 */ /* 0x000fe20000000017 */
[----:B------:R-:W-:Y:S06]  /*13f0*/  BRA `(.L_x_4989) ;  /* 0x0000000c00747947 */ /* 0x000fec0003800000 */
.L_x_4990:
[----:B------:R-:W2:Y:S02]  /*1400*/  LDG.E.U16 R2, desc[UR36][R2.64] ;  /* 0x0000002402027981 */ /* 0x000ea4000c1e1500 */
[----:B--2---:R-:W0:Y:S02]  /*1410*/  I2F.S16 R0, R2 ;  /* 0x0000000200007306 */ /* 0x004e240000101400 */
[----:B0-----:R-:W-:-:S04]  /*1420*/  F2FP.F16.F32.PACK_AB R0, RZ, R0 ;  /* 0x00000000ff00723e */ /* 0x001fc800000000ff */
[----:B------:R-:W-:Y:S01]  /*1430*/  PRMT R23, R0, 0x7610, R23 ;  /* 0x0000761000177816 */ /* 0x000fe20000000017 */
[----:B------:R-:W-:Y:S06]  /*1440*/  BRA `(.L_x_4989) ;  /* 0x0000000c00607947 */ /* 0x000fec0003800000 */
.L_x_4985:
        /* <DEDUP_REMOVED lines=9> */
.L_x_4993:
[----:B------:R1:W5:Y:S01]  /*14e0*/  LDG.E.U16 R23, desc[UR36][R2.64] ;  /* 0x0000002402177981 */ /* 0x000362000c1e1500 */
[----:B------:R-:W-:Y:S05]  /*14f0*/  BRA `(.L_x_4989) ;  /* 0x0000000c00347947 */ /* 0x000fea0003800000 */
.L_x_4992:
        /* <DEDUP_REMOVED lines=9> */
.L_x_4995:
[----:B------:R0:W5:Y:S01]  /*1590*/  LDG.E.U16 R23, desc[UR36][R2.64] ;  /* 0x0000002402177981 */ /* 0x000162000c1e1500 */
[----:B------:R-:W-:Y:S05]  /*15a0*/  BRA `(.L_x_4989) ;  /* 0x0000000c00087947 */ /* 0x000fea0003800000 */
.L_x_4994:
        /* <DEDUP_REMOVED lines=9> */
.L_x_4984:
        /* <DEDUP_REMOVED lines=14> */
.L_x_4998:
        /* <DEDUP_REMOVED lines=9> */
.L_x_4997:
        /* <DEDUP_REMOVED lines=27> */
.L_x_5000:
        /* <DEDUP_REMOVED lines=14> */
.L_x_4999:
[----:B------:R-:W2:Y:S02]  /*1a40*/  LDG.E.U16 R0, desc[UR36][R2.64] ;  /* 0x0000002402007981 */ /* 0x000ea4000c1e1500 */
[----:B--2---:R-:W-:-:S05]  /*1a50*/  IMAD.U32 R0, R0, 0x10000, RZ ;  /* 0x0001000000007824 */ /* 0x004fca00078e00ff */
[----:B------:R-:W-:-:S04]  /*1a60*/  F2FP.F16.F32.PACK_AB R0, RZ, R0 ;  /* 0x00000000ff00723e */ /* 0x000fc800000000ff */
[----:B------:R-:W-:Y:S01]  /*1a70*/  PRMT R23, R0, 0x7610, R23 ;  /* 0x0000761000177816 */ /* 0x000fe20000000017 */
[----:B------:R-:W-:Y:S06]  /*1a80*/  BRA `(.L_x_4989) ;  /* 0x0000000400d07947 */ /* 0x000fec0003800000 */
.L_x_4996:
        /* <DEDUP_REMOVED lines=13> */
.L_x_5003:
        /* <DEDUP_REMOVED lines=21> */
.L_x_5007:
[----:B------:R-:W-:Y:S05]  /*1cb0*/  BSYNC.RECONVERGENT B1 ;  /* 0x0000000000017941 */ /* 0x000fea0003800200 */
.L_x_5006:
[----:B------:R-:W-:Y:S01]  /*1cc0*/  IMAD.SHL.U32 R0, R0, 0x100000, RZ ;  /* 0x0010000000007824 */ /* 0x000fe200078e00ff */
[----:B------:R-:W-:-:S04]  /*1cd0*/  LEA R2, R2, 0x3b800000, 0x17 ;  /* 0x3b80000002027811 */ /* 0x000fc800078eb8ff */
[----:B------:R-:W-:-:S07]  /*1ce0*/  LOP3.LUT R0, R2, R0, R7, 0xfe, !PT ;  /* 0x0000000002007212 */ /* 0x000fce00078efe07 */
.L_x_5005:
[----:B------:R-:W-:Y:S05]  /*1cf0*/  BSYNC.RECONVERGENT B0 ;  /* 0x0000000000007941 */ /* 0x000fea0003800200 */
.L_x_5004:
[----:B------:R-:W-:-:S04]  /*1d00*/  F2FP.F16.F32.PACK_AB R0, RZ, R0 ;  /* 0x00000000ff00723e */ /* 0x000fc800000000ff */
[----:B------:R-:W-:Y:S01]  /*1d10*/  PRMT R23, R0, 0x7610, R23 ;  /* 0x0000761000177816 */ /* 0x000fe20000000017 */
[----:B------:R-:W-:Y:S06]  /*1d20*/  BRA `(.L_x_4989) ;  /* 0x0000000400287947 */ /* 0x000fec0003800000 */
.L_x_5002:
        /* <DEDUP_REMOVED lines=21> */
.L_x_5011:
[----:B------:R-:W-:Y:S05]  /*1e80*/  BSYNC.RECONVERGENT B1 ;  /* 0x0000000000017941 */ /* 0x000fea0003800200 */
.L_x_5010:
[----:B------:R-:W-:Y:S01]  /*1e90*/  IMAD.SHL.U32 R0, R0, 0x200000, RZ ;  /* 0x0020000000007824 */ /* 0x000fe200078e00ff */
[----:B------:R-:W-:-:S04]  /*1ea0*/  LEA R2, R2, 0x37800000, 0x17 ;  /* 0x3780000002027811 */ /* 0x000fc800078eb8ff */
[----:B------:R-:W-:-:S07]  /*1eb0*/  LOP3.LUT R0, R2, R0, R7, 0xfe, !PT ;  /* 0x0000000002007212 */ /* 0x000fce00078efe07 */
.L_x_5009:
[----:B------:R-:W-:Y:S05]  /*1ec0*/  BSYNC.RECONVERGENT B0 ;  /* 0x0000000000007941 */ /* 0x000fea0003800200 */
.L_x_5008:
[----:B------:R-:W-:-:S04]  /*1ed0*/  F2FP.F16.F32.PACK_AB R0, RZ, R0 ;  /* 0x00000000ff00723e */ /* 0x000fc800000000ff */
[----:B------:R-:W-:Y:S01]  /*1ee0*/  PRMT R23, R0, 0x7610, R23 ;  /* 0x0000761000177816 */ /* 0x000fe20000000017 */
[----:B------:R-:W-:Y:S06]  /*1ef0*/  BRA `(.L_x_4989) ;  /* 0x0000000000b47947 */ /* 0x000fec0003800000 */
.L_x_5001:
[----:B------:R-:W-:-:S09]  /*1f00*/  UISETP.NE.AND UP0, UPT, UR4, 0x1c, UPT ;  /* 0x0000001c0400788c */ /* 0x000fd2000bf05270 */
[----:B------:R-:W-:Y:S05]  /*1f10*/  BRA.U !UP0, `(.L_x_5012) ;  /* 0x00000001089c7547 */ /* 0x000fea000b800000 */
[----:B------:R-:W-:-:S09]  /*1f20*/  UISETP.NE.AND UP0, UPT, UR4, 0x1d, UPT ;  /* 0x0000001d0400788c */ /* 0x000fd2000bf05270 */
[----:B------:R-:W-:Y:S05]  /*1f30*/  BRA.U !UP0, `(.L_x_5013) ;  /* 0x0000000108807547 */ /* 0x000fea000b800000 */
[----:B------:R-:W-:-:S09]  /*1f40*/  UISETP.NE.AND UP0, UPT, UR4, 0x2c, UPT ;  /* 0x0000002c0400788c */ /* 0x000fd2000bf05270 */
[----:B------:R-:W-:Y:S05]  /*1f50*/  BRA.U !UP0, `(.L_x_5014) ;  /* 0x0000000108487547 */ /* 0x000fea000b800000 */
.L_x_4988:
        /* <DEDUP_REMOVED lines=16> */
.L_x_5015:
[----:B------:R-:W-:Y:S01]  /*2060*/  PRMT R23, RZ, 0x7610, R23 ;  /* 0x00007610ff177816 */ /* 0x000fe20000000017 */
[----:B------:R-:W-:Y:S06]  /*2070*/  BRA `(.L_x_4989) ;  /* 0x0000000000547947 */ /* 0x000fec0003800000 */
.L_x_5014:
        /* <DEDUP_REMOVED lines=8> */
.L_x_5017:
[----:B------:R-:W-:Y:S05]  /*2100*/  BSYNC.RECONVERGENT B0 ;  /* 0x0000000000007941 */ /* 0x000fea0003800200 */
.L_x_5016:
[----:B------:R-:W-:-:S04]  /*2110*/  F2FP.F16.F32.PACK_AB R0, RZ, R0 ;  /* 0x00000000ff00723e */ /* 0x000fc800000000ff */
[----:B------:R-:W-:Y:S01]  /*2120*/  PRMT R23, R0, 0x7610, R23 ;  /* 0x0000761000177816 */ /* 0x000fe20000000017 */
[----:B------:R-:W-:Y:S06]  /*2130*/  BRA `(.L_x_4989) ;  /* 0x0000000000247947 */ /* 0x000fec0003800000 */
.L_x_5013:
[----:B------:R-:W2:Y:S02]  /*2140*/  LDG.E.64 R2, desc[UR36][R2.64] ;  /* 0x0000002402027981 */ /* 0x000ea4000c1e1b00 */
[----:B--2---:R-:W0:Y:S02]  /*2150*/  I2F.U64 R0, R2 ;  /* 0x0000000200007312 */ /* 0x004e240000301000 */
[----:B0-----:R-:W-:-:S04]  /*2160*/  F2FP.F16.F32.PACK_AB R0, RZ, R0 ;  /* 0x00000000ff00723e */ /* 0x001fc800000000ff */
[----:B------:R-:W-:Y:S01]  /*2170*/  PRMT R23, R0, 0x7610, R23 ;  /* 0x0000761000177816 */ /* 0x000fe20000000017 */
[----:B------:R-:W-:Y:S06]  /*2180*/  BRA `(.L_x_4989) ;  /* 0x0000000000107947 */ /* 0x000fec0003800000 */
.L_x_5012:
[----:B------:R-:W2:Y:S02]  /*2190*/  LDG.E R2, desc[UR36][R2.64] ;  /* 0x0000002402027981 */ /* 0x000ea4000c1e1900 */
[----:B--2---:R-:W-:-:S04]  /*21a0*/  I2FP.F32.U32 R0, R2 ;  /* 0x0000000200007245 */ /* 0x004fc80000201000 */
[----:B------:R-:W-:-:S04]  /*21b0*/  F2FP.F16.F32.PACK_AB R0, RZ, R0 ;  /* 0x00000000ff00723e */ /* 0x000fc800000000ff */
[----:B------:R-:W-:-:S07]  /*21c0*/  PRMT R23, R0, 0x7610, R23 ;  /* 0x0000761000177816 */ /* 0x000fce0000000017 */
.L_x_4989:
[----:B------:R-:W-:-:S07]  /*21d0*/  VIADD R26, R22, 0x80 ;  /* 0x00000080161a7836 */ /* 0x000fce0000000000 */
.L_x_4949:
[----:B------:R-:W-:Y:S05]  /*21e0*/  BSYNC.RECONVERGENT B6 ;  /* 0x0000000000067941 */ /* 0x000fea0003800200 */
.L_x_4948:
[----:B------:R-:W-:Y:S01]  /*21f0*/  ISETP.GE.AND P0, PT, R26, R25, PT ;  /* 0x000000191a00720c */ /* 0x000fe20003f06270 */
[----:B------:R-:W-:Y:S01]  /*2200*/  BSSY.RECONVERGENT B6, `(.L_x_5018) ;  /* 0x0000214000067945 */ /* 0x000fe20003800200 */
[----:B------:R-:W-:Y:S02]  /*2210*/  PRMT R19, RZ, 0x7610, R19 ;  /* 0x00007610ff137816 */ /* 0x000fe40000000013 */
[----:B------:R-:W-:-:S09]  /*2220*/  PRMT R18, RZ, 0x7610, R18 ;  /* 0x00007610ff127816 */ /* 0x000fd20000000012 */
[----:B------:R-:W-:Y:S05]  /*2230*/  @P0 BRA `(.L_x_5019) ;  /* 0x0000002000400947 */ /* 0x000fea0003800000 */
[----:B01----:R-:W0:Y:S01]  /*2240*/  LDC.64 R2, c[0x0][0x390] ;  /* 0x0000e400ff027b82 */ /* 0x003e220000000a00 */
        /* <DEDUP_REMOVED lines=21> */
.L_x_5023:
[----:B------:R-:W2:Y:S02]  /*23a0*/  LDG.E.U8 R2, desc[UR36][R2.64] ;  /* 0x0000002402027981 */ /* 0x000ea4000c1e1100 */
[----:B--2---:R-:W-:-:S04]  /*23b0*/  I2FP.F32.U32 R0, R2 ;  /* 0x0000000200007245 */ /* 0x004fc80000201000 */
[----:B------:R-:W-:-:S04]  /*23c0*/  F2FP.F16.F32.PACK_AB R0, RZ, R0 ;  /* 0x00000000ff00723e */ /* 0x000fc800000000ff */
[----:B------:R-:W-:Y:S01]  /*23d0*/  PRMT R19, R0, 0x7610, R19 ;  /* 0x0000761000137816 */ /* 0x000fe20000000013 */
[----:B------:R-:W-:Y:S06]  /*23e0*/  BRA `(.L_x_5025) ;  /* 0x0000000c00b47947 */ /* 0x000fec0003800000 */
.L_x_5022:
        /* <DEDUP_REMOVED lines=11> */
.L_x_5027:
[----:B------:R-:W2:Y:S02]  /*24a0*/  LDG.E R2, desc[UR36][R2.64] ;  /* 0x0000002402027981 */ /* 0x000ea4000c1e1900 */
[----:B--2---:R-:W-:-:S04]  /*24b0*/  I2FP.F32.S32 R0, R2 ;  /* 0x0000000200007245 */ /* 0x004fc80000201400 */
[----:B------:R-:W-:-:S04]  /*24c0*/  F2FP.F16.F32.PACK_AB R0, RZ, R0 ;  /* 0x00000000ff00723e */ /* 0x000fc800000000ff */
[----:B------:R-:W-:Y:S01]  /*24d0*/  PRMT R19, R0, 0x7610, R19 ;  /* 0x0000761000137816 */ /* 0x000fe20000000013 */
[----:B------:R-:W-:Y:S06]  /*24e0*/  BRA `(.L_x_5025) ;  /* 0x0000000c00747947 */ /* 0x000fec0003800000 */
.L_x_5026:
[----:B------:R-:W2:Y:S02]  /*24f0*/  LDG.E.U16 R2, desc[UR36][R2.64] ;  /* 0x0000002402027981 */ /* 0x000ea4000c1e1500 */
[----:B--2---:R-:W0:Y:S02]  /*2500*/  I2F.S16 R0, R2 ;  /* 0x0000000200007306 */ /* 0x004e240000101400 */
[----:B0-----:R-:W-:-:S04]  /*2510*/  F2FP.F16.F32.PACK_AB R0, RZ, R0 ;  /* 0x00000000ff00723e */ /* 0x001fc800000000ff */
[----:B------:R-:W-:Y:S01]  /*2520*/  PRMT R19, R0, 0x7610, R19 ;  /* 0x0000761000137816 */ /* 0x000fe20000000013 */
[----:B------:R-:W-:Y:S06]  /*2530*/  BRA `(.L_x_5025) ;  /* 0x0000000c00607947 */ /* 0x000fec0003800000 */
.L_x_5021:
        /* <DEDUP_REMOVED lines=9> */
.L_x_5029:
[----:B------:R1:W5:Y:S01]  /*25d0*/  LDG.E.U16 R19, desc[UR36][R2.64] ;  /* 0x0000002402137981 */ /* 0x000362000c1e1500 */
[----:B------:R-:W-:Y:S05]  /*25e0*/  BRA `(.L_x_5025) ;  /* 0x0000000c00347947 */ /* 0x000fea0003800000 */
.L_x_5028:
        /* <DEDUP_REMOVED lines=9> */
.L_x_5031:
[----:B------:R0:W5:Y:S01]  /*2680*/  LDG.E.U16 R19, desc[UR36][R2.64] ;  /* 0x0000002402137981 */ /* 0x000162000c1e1500 */
[----:B------:R-:W-:Y:S05]  /*2690*/  BRA `(.L_x_5025) ;  /* 0x0000000c00087947 */ /* 0x000fea0003800000 */
.L_x_5030:
        /* <DEDUP_REMOVED lines=9> */
.L_x_5020:
        /* <DEDUP_REMOVED lines=14> */
.L_x_5034:
        /* <DEDUP_REMOVED lines=9> */
.L_x_5033:
        /* <DEDUP_REMOVED lines=27> */
.L_x_5036:
        /* <DEDUP_REMOVED lines=14> */
.L_x_5035:
[----:B------:R-:W2:Y:S02]  /*2b30*/  LDG.E.U16 R0, desc[UR36][R2.64] ;  /* 0x0000002402007981 */ /* 0x000ea4000c1e1500 */
[----:B--2---:R-:W-:-:S05]  /*2b40*/  IMAD.U32 R0, R0, 0x10000, RZ ;  /* 0x0001000000007824 */ /* 0x004fca00078e00ff */
[----:B------:R-:W-:-:S04]  /*2b50*/  F2FP.F16.F32.PACK_AB R0, RZ, R0 ;  /* 0x00000000ff00723e */ /* 0x000fc800000000ff */
[----:B------:R-:W-:Y:S01]  /*2b60*/  PRMT R19, R0, 0x7610, R19 ;  /* 0x0000761000137816 */ /* 0x000fe20000000013 */
[----:B------:R-:W-:Y:S06]  /*2b70*/  BRA `(.L_x_5025) ;  /* 0x0000000400d07947 */ /* 0x000fec0003800000 */
.L_x_5032:
        /* <DEDUP_REMOVED lines=13> */
.L_x_5039:
        /* <DEDUP_REMOVED lines=21> */
.L_x_5043:
[----:B------:R-:W-:Y:S05]  /*2da0*/  BSYNC.RECONVERGENT B1 ;  /* 0x0000000000017941 */ /* 0x000fea0003800200 */
.L_x_5042:
[----:B------:R-:W-:Y:S01]  /*2db0*/  IMAD.SHL.U32 R0, R0, 0x100000, RZ ;  /* 0x0010000000007824 */ /* 0x000fe200078e00ff */
[----:B------:R-:W-:-:S04]  /*2dc0*/  LEA R2, R2, 0x3b800000, 0x17 ;  /* 0x3b80000002027811 */ /* 0x000fc800078eb8ff */
[----:B------:R-:W-:-:S07]  /*2dd0*/  LOP3.LUT R0, R2, R0, R7, 0xfe, !PT ;  /* 0x0000000002007212 */ /* 0x000fce00078efe07 */
.L_x_5041:
[----:B------:R-:W-:Y:S05]  /*2de0*/  BSYNC.RECONVERGENT B0 ;  /* 0x0000000000007941 */ /* 0x000fea0003800200 */
.L_x_5040:
[----:B------:R-:W-:-:S04]  /*2df0*/  F2FP.F16.F32.PACK_AB R0, RZ, R0 ;  /* 0x00000000ff00723e */ /* 0x000fc800000000ff */
[----:B------:R-:W-:Y:S01]  /*2e00*/  PRMT R19, R0, 0x7610, R19 ;  /* 0x0000761000137816 */ /* 0x000fe20000000013 */
[----:B------:R-:W-:Y:S06]  /*2e10*/  BRA `(.L_x_5025) ;  /* 0x0000000400287947 */ /* 0x000fec0003800000 */
.L_x_5038:
        /* <DEDUP_REMOVED lines=21> */
.L_x_5047:
[----:B------:R-:W-:Y:S05]  /*2f70*/  BSYNC.RECONVERGENT B1 ;  /* 0x0000000000017941 */ /* 0x000fea0003800200 */
.L_x_5046:
[----:B------:R-:W-:Y:S01]  /*2f80*/  IMAD.SHL.U32 R0, R0, 0x200000, RZ ;  /* 0x0020000000007824 */ /* 0x000fe200078e00ff */
[----:B------:R-:W-:-:S04]  /*2f90*/  LEA R2, R2, 0x37800000, 0x17 ;  /* 0x3780000002027811 */ /* 0x000fc800078eb8ff */
[----:B------:R-:W-:-:S07]  /*2fa0*/  LOP3.LUT R0, R2, R0, R7, 0xfe, !PT ;  /* 0x0000000002007212 */ /* 0x000fce00078efe07 */
.L_x_5045:
[----:B------:R-:W-:Y:S05]  /*2fb0*/  BSYNC.RECONVERGENT B0 ;  /* 0x0000000000007941 */ /* 0x000fea0003800200 */
.L_x_5044:
[----:B------:R-:W-:-:S04]  /*2fc0*/  F2FP.F16.F32.PACK_AB R0, RZ, R0 ;  /* 0x00000000ff00723e */ /* 0x000fc800000000ff */
[----:B------:R-:W-:Y:S01]  /*2fd0*/  PRMT R19, R0, 0x7610, R19 ;  /* 0x0000761000137816 */ /* 0x000fe20000000013 */
[----:B------:R-:W-:Y:S06]  /*2fe0*/  BRA `(.L_x_5025) ;  /* 0x0000000000b47947 */ /* 0x000fec0003800000 */
.L_x_5037:
        /* <DEDUP_REMOVED lines=14> */
.L_x_5051:
[----:B------:R-:W-:Y:S05]  /*30d0*/  BSYNC.RECONVERGENT B0 ;  /* 0x0000000000007941 */ /* 0x000fea0003800200 */
.L_x_5050:
[----:B------:R-:W-:-:S04]  /*30e0*/  F2FP.F16.F32.PACK_AB R0, RZ, R0 ;  /* 0x00000000ff00723e */ /* 0x000fc800000000ff */
[----:B------:R-:W-:Y:S01]  /*30f0*/  PRMT R19, R0, 0x7610, R19 ;  /* 0x0000761000137816 */ /* 0x000fe20000000013 */
[----:B------:R-:W-:Y:S06]  /*3100*/  BRA `(.L_x_5025) ;  /* 0x00000000006c7947 */ /* 0x000fec0003800000 */
.L_x_5024:
        /* <DEDUP_REMOVED lines=16> */
.L_x_5052:
[----:B------:R-:W-:Y:S01]  /*3210*/  PRMT R19, RZ, 0x7610, R19 ;  /* 0x00007610ff137816 */ /* 0x000fe20000000013 */
[----:B------:R-:W-:Y:S06]  /*3220*/  BRA `(.L_x_5025) ;  /* 0x0000000000247947 */ /* 0x000fec0003800000 */
.L_x_5049:
[----:B------:R-:W2:Y:S02]  /*3230*/  LDG.E.64 R2, desc[UR36][R2.64] ;  /* 0x0000002402027981 */ /* 0x000ea4000c1e1b00 */
[----:B--2---:R-:W0:Y:S02]  /*3240*/  I2F.U64 R0, R2 ;  /* 0x0000000200007312 */ /* 0x004e240000301000 */
[----:B0-----:R-:W-:-:S04]  /*3250*/  F2FP.F16.F32.PACK_AB R0, RZ, R0 ;  /* 0x00000000ff00723e */ /* 0x001fc800000000ff */
[----:B------:R-:W-:Y:S01]  /*3260*/  PRMT R19, R0, 0x7610, R19 ;  /* 0x0000761000137816 */ /* 0x000fe20000000013 */
[----:B------:R-:W-:Y:S06]  /*3270*/  BRA `(.L_x_5025) ;  /* 0x0000000000107947 */ /* 0x000fec0003800000 */
.L_x_5048:
[----:B------:R-:W2:Y:S02]  /*3280*/  LDG.E R2, desc[UR36][R2.64] ;  /* 0x0000002402027981 */ /* 0x000ea4000c1e1900 */
[----:B--2---:R-:W-:-:S04]  /*3290*/  I2FP.F32.U32 R0, R2 ;  /* 0x0000000200007245 */ /* 0x004fc80000201000 */
[----:B------:R-:W-:-:S04]  /*32a0*/  F2FP.F16.F32.PACK_AB R0, RZ, R0 ;  /* 0x00000000ff00723e */ /* 0x000fc800000000ff */
[----:B------:R-:W-:-:S07]  /*32b0*/  PRMT R19, R0, 0x7610, R19 ;  /* 0x0000761000137816 */ /* 0x000fce0000000013 */
.L_x_5025:
        /* <DEDUP_REMOVED lines=21> */
.L_x_5056:
[----:B------:R-:W2:Y:S02]  /*3410*/  LDG.E.U8 R2, desc[UR36][R2.64] ;  /* 0x0000002402027981 */ /* 0x000ea4000c1e1100 */
[----:B--2---:R-:W-:-:S04]  /*3420*/  I2FP.F32.U32 R0, R2 ;  /* 0x0000000200007245 */ /* 0x004fc80000201000 */
[----:B------:R-:W-:-:S04]  /*3430*/  F2FP.F16.F32.PACK_AB R0, RZ, R0 ;  /* 0x00000000ff00723e */ /* 0x000fc800000000ff */
[----:B------:R-:W-:Y:S01]  /*3440*/  PRMT R18, R0, 0x7610, R18 ;  /* 0x0000761000127816 */ /* 0x000fe20000000012 */
[----:B------:R-:W-:Y:S06]  /*3450*/  BRA `(.L_x_5058) ;  /* 0x0000000c00b47947 */ /* 0x000fec0003800000 */
.L_x_5055:
        /* <DEDUP_REMOVED lines=11> */
.L_x_5060:
[----:B------:R-:W2:Y:S02]  /*3510*/  LDG.E R2, desc[UR36][R2.64] ;  /* 0x0000002402027981 */ /* 0x000ea4000c1e1900 */
[----:B--2---:R-:W-:-:S04]  /*3520*/  I2FP.F32.S32 R0, R2 ;  /* 0x0000000200007245 */ /* 0x004fc80000201400 */
[----:B------:R-:W-:-:S04]  /*3530*/  F2FP.F16.F32.PACK_AB R0, RZ, R0 ;  /* 0x00000000ff00723e */ /* 0x000fc800000000ff */
[----:B------:R-:W-:Y:S01]  /*3540*/  PRMT R18, R0, 0x7610, R18 ;  /* 0x0000761000127816 */ /* 0x000fe20000000012 */
[----:B------:R-:W-:Y:S06]  /*3550*/  BRA `(.L_x_5058) ;  /* 0x0000000c00747947 */ /* 0x000fec0003800000 */
.L_x_5059:
[----:B------:R-:W2:Y:S02]  /*3560*/  LDG.E.U16 R2, desc[UR36][R2.64] ;  /* 0x0000002402027981 */ /* 0x000ea4000c1e1500 */
[----:B--2---:R-:W0:Y:S02]  /*3570*/  I2F.S16 R0, R2 ;  /* 0x0000000200007306 */ /* 0x004e240000101400 */
[----:B0-----:R-:W-:-:S04]  /*3580*/  F2FP.F16.F32.PACK_AB R0, RZ, R0 ;  /* 0x00000000ff00723e */ /* 0x001fc800000000ff */
[----:B------:R-:W-:Y:S01]  /*3590*/  PRMT R18, R0, 0x7610, R18 ;  /* 0x0000761000127816 */ /* 0x000fe20000000012 */
[----:B------:R-:W-:Y:S06]  /*35a0*/  BRA `(.L_x_5058) ;  /* 0x0000000c00607947 */ /* 0x000fec0003800000 */
.L_x_5054:
        /* <DEDUP_REMOVED lines=9> */
.L_x_5062:
[----:B------:R1:W5:Y:S01]  /*3640*/  LDG.E.U16 R18, desc[UR36][R2.64] ;  /* 0x0000002402127981 */ /* 0x000362000c1e1500 */
[----:B------:R-:W-:Y:S05]  /*3650*/  BRA `(.L_x_5058) ;  /* 0x0000000c00347947 */ /* 0x000fea0003800000 */
.L_x_5061:
        /* <DEDUP_REMOVED lines=9> */
.L_x_5064:
[----:B------:R0:W5:Y:S01]  /*36f0*/  LDG.E.U16 R18, desc[UR36][R2.64] ;  /* 0x0000002402127981 */ /* 0x000162000c1e1500 */
[----:B------:R-:W-:Y:S05]  /*3700*/  BRA `(.L_x_5058) ;  /* 0x0000000c00087947 */ /* 0x000fea0003800000 */
.L_x_5063:
        /* <DEDUP_REMOVED lines=9> */
.L_x_5053:
        /* <DEDUP_REMOVED lines=14> */
.L_x_5067:
        /* <DEDUP_REMOVED lines=9> */
.L_x_5066:
        /* <DEDUP_REMOVED lines=27> */
.L_x_5069:
        /* <DEDUP_REMOVED lines=14> */
.L_x_5068:
[----:B------:R-:W2:Y:S02]  /*3ba0*/  LDG.E.U16 R0, desc[UR36][R2.64] ;  /* 0x0000002402007981 */ /* 0x000ea4000c1e1500 */
[----:B--2---:R-:W-:-:S05]  /*3bb0*/  IMAD.U32 R0, R0, 0x10000, RZ ;  /* 0x0001000000007824 */ /* 0x004fca00078e00ff */
[----:B------:R-:W-:-:S04]  /*3bc0*/  F2FP.F16.F32.PACK_AB R0, RZ, R0 ;  /* 0x00000000ff00723e */ /* 0x000fc800000000ff */
[----:B------:R-:W-:Y:S01]  /*3bd0*/  PRMT R18, R0, 0x7610, R18 ;  /* 0x0000761000127816 */ /* 0x000fe20000000012 */
[----:B------:R-:W-:Y:S06]  /*3be0*/  BRA `(.L_x_5058) ;  /* 0x0000000400d07947 */ /* 0x000fec0003800000 */
.L_x_5065:
        /* <DEDUP_REMOVED lines=13> */
.L_x_5072:
        /* <DEDUP_REMOVED lines=21> */
.L_x_5076:
[----:B------:R-:W-:Y:S05]  /*3e10*/  BSYNC.RECONVERGENT B1 ;  /* 0x0000000000017941 */ /* 0x000fea0003800200 */
.L_x_5075:
[----:B------:R-:W-:Y:S01]  /*3e20*/  IMAD.SHL.U32 R0, R0, 0x100000, RZ ;  /* 0x0010000000007824 */ /* 0x000fe200078e00ff */
[----:B------:R-:W-:-:S04]  /*3e30*/  LEA R2, R2, 0x3b800000, 0x17 ;  /* 0x3b80000002027811 */ /* 0x000fc800078eb8ff */
[----:B------:R-:W-:-:S07]  /*3e40*/  LOP3.LUT R0, R2, R0, R7, 0xfe, !PT ;  /* 0x0000000002007212 */ /* 0x000fce00078efe07 */
.L_x_5074:
[----:B------:R-:W-:Y:S05]  /*3e50*/  BSYNC.RECONVERGENT B0 ;  /* 0x0000000000007941 */ /* 0x000fea0003800200 */
.L_x_5073:
[----:B------:R-:W-:-:S04]  /*3e60*/  F2FP.F16.F32.PACK_AB R0, RZ, R0 ;  /* 0x00000000ff00723e */ /* 0x000fc800000000ff */
[----:B------:R-:W-:Y:S01]  /*3e70*/  PRMT R18, R0, 0x7610, R18 ;  /* 0x0000761000127816 */ /* 0x000fe20000000012 */
[----:B------:R-:W-:Y:S06]  /*3e80*/  BRA `(.L_x_5058) ;  /* 0x0000000400287947 */ /* 0x000fec0003800000 */
.L_x_5071:
        /* <DEDUP_REMOVED lines=21> */
.L_x_5080:
[----:B------:R-:W-:Y:S05]  /*3fe0*/  BSYNC.RECONVERGENT B1 ;  /* 0x0000000000017941 */ /* 0x000fea0003800200 */
.L_x_5079:
[----:B------:R-:W-:Y:S01]  /*3ff0*/  IMAD.SHL.U32 R0, R0, 0x200000, RZ ;  /* 0x0020000000007824 */ /* 0x000fe200078e00ff */
[----:B------:R-:W-:-:S04]  /*4000*/  LEA R2, R2, 0x37800000, 0x17 ;  /* 0x3780000002027811 */ /* 0x000fc800078eb8ff */
[----:B------:R-:W-:-:S07]  /*4010*/  LOP3.LUT R0, R2, R0, R7, 0xfe, !PT ;  /* 0x0000000002007212 */ /* 0x000fce00078efe07 */
.L_x_5078:
[----:B------:R-:W-:Y:S05]  /*4020*/  BSYNC.RECONVERGENT B0 ;  /* 0x0000000000007941 */ /* 0x000fea0003800200 */
.L_x_5077:
[----:B------:R-:W-:-:S04]  /*4030*/  F2FP.F16.F32.PACK_AB R0, RZ, R0 ;  /* 0x00000000ff00723e */ /* 0x000fc800000000ff */
[----:B------:R-:W-:Y:S01]  /*4040*/  PRMT R18, R0, 0x7610, R18 ;  /* 0x0000761000127816 */ /* 0x000fe20000000012 */
[----:B------:R-:W-:Y:S06]  /*4050*/  BRA `(.L_x_5058) ;  /* 0x0000000000b47947 */ /* 0x000fec0003800000 */
.L_x_5070:
        /* <DEDUP_REMOVED lines=14> */
.L_x_5084:
[----:B------:R-:W-:Y:S05]  /*4140*/  BSYNC.RECONVERGENT B0 ;  /* 0x0000000000007941 */ /* 0x000fea0003800200 */
.L_x_5083:
[----:B------:R-:W-:-:S04]  /*4150*/  F2FP.F16.F32.PACK_AB R0, RZ, R0 ;  /* 0x00000000ff00723e */ /* 0x000fc800000000ff */
[----:B------:R-:W-:Y:S01]  /*4160*/  PRMT R18, R0, 0x7610, R18 ;  /* 0x0000761000127816 */ /* 0x000fe20000000012 */
[----:B------:R-:W-:Y:S06]  /*4170*/  BRA `(.L_x_5058) ;  /* 0x00000000006c7947 */ /* 0x000fec0003800000 */
.L_x_5057:
        /* <DEDUP_REMOVED lines=16> */
.L_x_5085:
[----:B------:R-:W-:Y:S01]  /*4280*/  PRMT R18, RZ, 0x7610, R18 ;  /* 0x00007610ff127816 */ /* 0x000fe20000000012 */
[----:B------:R-:W-:Y:S06]  /*4290*/  BRA `(.L_x_5058) ;  /* 0x0000000000247947 */ /* 0x000fec0003800000 */
.L_x_5082:
[----:B------:R-:W2:Y:S02]  /*42a0*/  LDG.E.64 R2, desc[UR36][R2.64] ;  /* 0x0000002402027981 */ /* 0x000ea4000c1e1b00 */
[----:B--2---:R-:W0:Y:S02]  /*42b0*/  I2F.U64 R0, R2 ;  /* 0x0000000200007312 */ /* 0x004e240000301000 */
[----:B0-----:R-:W-:-:S04]  /*42c0*/  F2FP.F16.F32.PACK_AB R0, RZ, R0 ;  /* 0x00000000ff00723e */ /* 0x001fc800000000ff */
[----:B------:R-:W-:Y:S01]  /*42d0*/  PRMT R18, R0, 0x7610, R18 ;  /* 0x0000761000127816 */ /* 0x000fe20000000012 */
[----:B------:R-:W-:Y:S06]  /*42e0*/  BRA `(.L_x_5058) ;  /* 0x0000000000107947 */ /* 0x000fec0003800000 */
.L_x_5081:
[----:B------:R-:W2:Y:S02]  /*42f0*/  LDG.E R2, desc[UR36][R2.64] ;  /* 0x0000002402027981 */ /* 0x000ea4000c1e1900 */
[----:B--2---:R-:W-:-:S04]  /*4300*/  I2FP.F32.U32 R0, R2 ;  /* 0x0000000200007245 */ /* 0x004fc80000201000 */
[----:B------:R-:W-:-:S04]  /*4310*/  F2FP.F16.F32.PACK_AB R0, RZ, R0 ;  /* 0x00000000ff00723e */ /* 0x000fc800000000ff */
[----:B------:R-:W-:-:S07]  /*4320*/  PRMT R18, R0, 0x7610, R18 ;  /* 0x0000761000127816 */ /* 0x000fce0000000012 */
.L_x_5058:
[----:B------:R-:W-:-:S07]  /*4330*/  VIADD R26, R26, 0x80 ;  /* 0x000000801a1a7836 */ /* 0x000fce0000000000 */
.L_x_5019:
[----:B------:R-:W-:Y:S05]  /*4340*/  BSYNC.RECONVERGENT B6 ;  /* 0x0000000000067941 */ /* 0x000fea0003800200 */
.L_x_5018:
[----:B------:R-:W-:Y:S01]  /*4350*/  ISETP.GE.AND P0, PT, R26, R25, PT ;  /* 0x000000191a00720c */ /* 0x000fe20003f06270 */
[----:B------:R-:W-:Y:S01]  /*4360*/  BSSY.RECONVERGENT B6, `(.L_x_5086) ;  /* 0x0000216000067945 */ /* 0x000fe20003800200 */
[----:B------:R-:W-:Y:S02]  /*4370*/  PRMT R17, RZ, 0x7610, R17 ;  /* 0x00007610ff117816 */ /* 0x000fe40000000011 */
[----:B------:R-:W-:-:S09]  /*4380*/  PRMT R16, RZ, 0x7610, R16 ;  /* 0x00007610ff107816 */ /* 0x000fd20000000010 */
[----:B------:R-:W-:Y:S05]  /*4390*/  @P0 BRA `(.L_x_5087) ;  /* 0x0000002000480947 */ /* 0x000fea0003800000 */
[----:B------:R-:W2:Y:S01]  /*43a0*/  LDC.64 R4, c[0x0][0x390] ;  /* 0x0000e400ff047b82 */ /* 0x000ea20000000a00 */
[----:B------:R-:W3:Y:S01]  /*43b0*/  LDCU UR5, c[0x0][0x3a8] ;  /* 0x00007500ff0577ac */ /* 0x000ee20008000800 */
[----:B01----:R-:W-:Y:S01]  /*43c0*/  IMAD R2, R27, 0x200, R26 ;  /* 0x000002001b027824 */ /* 0x003fe200078e021a */
[----:B------:R-:W-:-:S04]  /*43d0*/  UPRMT UR4, UR38, 0x9910, URZ ;  /* 0x0000991026047896 */ /* 0x000fc800080000ff */
[----:B------:R-:W-:Y:S01]  /*43e0*/  UISETP.GT.AND UP0, UPT, UR4, 0x9, UPT ;  /* 0x000000090400788c */ /* 0x000fe2000bf04270 */
[----:B---3--:R-:W-:-:S05]  /*43f0*/  IMAD R3, R2, UR5, RZ ;  /* 0x0000000502037c24 */ /* 0x008fca000f8e02ff */
[----:B--2---:R-:W-:-:S05]  /*4400*/  IADD3 R4, P0, PT, R3, R4, RZ ;  /* 0x0000000403047210 */ /* 0x004fca0007f1e0ff */
        /* <DEDUP_REMOVED lines=15> */
.L_x_5091:
[----:B------:R-:W2:Y:S02]  /*4500*/  LDG.E.U8 R4, desc[UR36][R4.64] ;  /* 0x0000002404047981 */ /* 0x000ea4000c1e1100 */
[----:B--2---:R-:W-:-:S04]  /*4510*/  I2FP.F32.U32 R0, R4 ;  /* 0x0000000400007245 */ /* 0x004fc80000201000 */
[----:B------:R-:W-:-:S04]  /*4520*/  F2FP.F16.F32.PACK_AB R0, RZ, R0 ;  /* 0x00000000ff00723e */ /* 0x000fc800000000ff */
[----:B------:R-:W-:Y:S01]  /*4530*/  PRMT R17, R0, 0x7610, R17 ;  /* 0x0000761000117816 */ /* 0x000fe20000000011 */
[----:B------:R-:W-:Y:S06]  /*4540*/  BRA `(.L_x_5093) ;  /* 0x0000000c00b87947 */ /* 0x000fec0003800000 */
.L_x_5090:
        /* <DEDUP_REMOVED lines=11> */
.L_x_5095:
[----:B------:R-:W2:Y:S02]  /*4600*/  LDG.E R4, desc[UR36][R4.64] ;  /* 0x0000002404047981 */ /* 0x000ea4000c1e1900 */
[----:B--2---:R-:W-:-:S04]  /*4610*/  I2FP.F32.S32 R0, R4 ;  /* 0x0000000400007245 */ /* 0x004fc80000201400 */
[----:B------:R-:W-:-:S04]  /*4620*/  F2FP.F16.F32.PACK_AB R0, RZ, R0 ;  /* 0x00000000ff00723e */ /* 0x000fc800000000ff */
[----:B------:R-:W-:Y:S01]  /*4630*/  PRMT R17, R0, 0x7610, R17 ;  /* 0x0000761000117816 */ /* 0x000fe20000000011 */
[----:B------:R-:W-:Y:S06]  /*4640*/  BRA `(.L_x_5093) ;  /* 0x0000000c00787947 */ /* 0x000fec0003800000 */
.L_x_5094:
[----:B------:R-:W2:Y:S02]  /*4650*/  LDG.E.U16 R4, desc[UR36][R4.64] ;  /* 0x0000002404047981 */ /* 0x000ea4000c1e1500 */
[----:B--2---:R-:W0:Y:S02]  /*4660*/  I2F.S16 R0, R4 ;  /* 0x0000000400007306 */ /* 0x004e240000101400 */
[----:B0-----:R-:W-:-:S04]  /*4670*/  F2FP.F16.F32.PACK_AB R0, RZ, R0 ;  /* 0x00000000ff00723e */ /* 0x001fc800000000ff */
[----:B------:R-:W-:Y:S01]  /*4680*/  PRMT R17, R0, 0x7610, R17 ;  /* 0x0000761000117816 */ /* 0x000fe20000000011 */
[----:B------:R-:W-:Y:S06]  /*4690*/  BRA `(.L_x_5093) ;  /* 0x0000000c00647947 */ /* 0x000fec0003800000 */
.L_x_5089:
        /* <DEDUP_REMOVED lines=9> */
.L_x_5097:
[----:B------:R1:W5:Y:S01]  /*4730*/  LDG.E.U16 R17, desc[UR36][R4.64] ;  /* 0x0000002404117981 */ /* 0x000362000c1e1500 */
[----:B------:R-:W-:Y:S05]  /*4740*/  BRA `(.L_x_5093) ;  /* 0x0000000c00387947 */ /* 0x000fea0003800000 */
.L_x_5096:
        /* <DEDUP_REMOVED lines=9> */
.L_x_5099:
[----:B------:R0:W5:Y:S01]  /*47e0*/  LDG.E.U16 R17, desc[UR36][R4.64] ;  /* 0x0000002404117981 */ /* 0x000162000c1e1500 */
[----:B------:R-:W-:Y:S05]  /*47f0*/  BRA `(.L_x_5093) ;  /* 0x0000000c000c7947 */ /* 0x000fea0003800000 */
.L_x_5098:
        /* <DEDUP_REMOVED lines=9> */
.L_x_5088:
        /* <DEDUP_REMOVED lines=14> */
.L_x_5102:
        /* <DEDUP_REMOVED lines=9> */
.L_x_5101:
        /* <DEDUP_REMOVED lines=27> */
.L_x_5104:
        /* <DEDUP_REMOVED lines=12> */
[----:B------:R-:W-:-:S04]  /*4c70*/  F2FP.F16.F32.PACK_AB R0, RZ, R0 ;  /* 0x00000000ff00723e */ /* 0x000fc800000000ff */
[----:B------:R-:W-:Y:S01]  /*4c80*/  PRMT R17, R0, 0x7610, R17 ;  /* 0x0000761000117816 */ /* 0x000fe20000000011 */
[----:B------:R-:W-:Y:S06]  /*4c90*/  BRA `(.L_x_5093) ;  /* 0x0000000400e47947 */ /* 0x000fec0003800000 */
.L_x_5103:
[----:B------:R-:W2:Y:S02]  /*4ca0*/  LDG.E.U16 R0, desc[UR36][R4.64] ;  /* 0x0000002404007981 */ /* 0x000ea4000c1e1500 */
[----:B--2---:R-:W-:-:S05]  /*4cb0*/  IMAD.U32 R0, R0, 0x10000, RZ ;  /* 0x0001000000007824 */ /* 0x004fca00078e00ff */
[----:B------:R-:W-:-:S04]  /*4cc0*/  F2FP.F16.F32.PACK_AB R0, RZ, R0 ;  /* 0x00000000ff00723e */ /* 0x000fc800000000ff */
[----:B------:R-:W-:Y:S01]  /*4cd0*/  PRMT R17, R0, 0x7610, R17 ;  /* 0x0000761000117816 */ /* 0x000fe20000000011 */
[----:B------:R-:W-:Y:S06]  /*4ce0*/  BRA `(.L_x_5093) ;  /* 0x0000000400d07947 */ /* 0x000fec0003800000 */
.L_x_5100:
        /* <DEDUP_REMOVED lines=13> */
.L_x_5107:
        /* <DEDUP_REMOVED lines=21> */
.L_x_5111:
[----:B------:R-:W-:Y:S05]  /*4f10*/  BSYNC.RECONVERGENT B1 ;  /* 0x0000000000017941 */ /* 0x000fea0003800200 */
.L_x_5110:
[----:B------:R-:W-:Y:S01]  /*4f20*/  IMAD.SHL.U32 R0, R0, 0x100000, RZ ;  /* 0x0010000000007824 */ /* 0x000fe200078e00ff */
[----:B------:R-:W-:-:S04]  /*4f30*/  LEA R3, R3, 0x3b800000, 0x17 ;  /* 0x3b80000003037811 */ /* 0x000fc800078eb8ff */
[----:B------:R-:W-:-:S07]  /*4f40*/  LOP3.LUT R0, R3, R0, R7, 0xfe, !PT ;  /* 0x0000000003007212 */ /* 0x000fce00078efe07 */
.L_x_5109:
[----:B------:R-:W-:Y:S05]  /*4f50*/  BSYNC.RECONVERGENT B0 ;  /* 0x0000000000007941 */ /* 0x000fea0003800200 */
.L_x_5108:
[----:B------:R-:W-:-:S04]  /*4f60*/  F2FP.F16.F32.PACK_AB R0, RZ, R0 ;  /* 0x00000000ff00723e */ /* 0x000fc800000000ff */
[----:B------:R-:W-:Y:S01]  /*4f70*/  PRMT R17, R0, 0x7610, R17 ;  /* 0x0000761000117816 */ /* 0x000fe20000000011 */
[----:B------:R-:W-:Y:S06]  /*4f80*/  BRA `(.L_x_5093) ;  /* 0x0000000400287947 */ /* 0x000fec0003800000 */
.L_x_5106:
        /* <DEDUP_REMOVED lines=21> */
.L_x_5115:
[----:B------:R-:W-:Y:S05]  /*50e0*/  BSYNC.RECONVERGENT B1 ;  /* 0x0000000000017941 */ /* 0x000fea0003800200 */
.L_x_5114:
[----:B------:R-:W-:Y:S01]  /*50f0*/  IMAD.SHL.U32 R0, R0, 0x200000, RZ ;  /* 0x0020000000007824 */ /* 0x000fe200078e00ff */
[----:B------:R-:W-:-:S04]  /*5100*/  LEA R3, R3, 0x37800000, 0x17 ;  /* 0x3780000003037811 */ /* 0x000fc800078eb8ff */
[----:B------:R-:W-:-:S07]  /*5110*/  LOP3.LUT R0, R3, R0, R7, 0xfe, !PT ;  /* 0x0000000003007212 */ /* 0x000fce00078efe07 */
.L_x_5113:
[----:B------:R-:W-:Y:S05]  /*5120*/  BSYNC.RECONVERGENT B0 ;  /* 0x0000000000007941 */ /* 0x000fea0003800200 */
.L_x_5112:
[----:B------:R-:W-:-:S04]  /*5130*/  F2FP.F16.F32.PACK_AB R0, RZ, R0 ;  /* 0x00000000ff00723e */ /* 0x000fc800000000ff */
[----:B------:R-:W-:Y:S01]  /*5140*/  PRMT R17, R0, 0x7610, R17 ;  /* 0x0000761000117816 */ /* 0x000fe20000000011 */
[----:B------:R-:W-:Y:S06]  /*5150*/  BRA `(.L_x_5093) ;  /* 0x0000000000b47947 */ /* 0x000fec0003800000 */
.L_x_5105:
        /* <DEDUP_REMOVED lines=14> */
.L_x_5119:
[----:B------:R-:W-:Y:S05]  /*5240*/  BSYNC.RECONVERGENT B0 ;  /* 0x0000000000007941 */ /* 0x000fea0003800200 */
.L_x_5118:
[----:B------:R-:W-:-:S04]  /*5250*/  F2FP.F16.F32.PACK_AB R0, RZ, R0 ;  /* 0x00000000ff00723e */ /* 0x000fc800000000ff */
[----:B------:R-:W-:Y:S01]  /*5260*/  PRMT R17, R0, 0x7610, R17 ;  /* 0x0000761000117816 */ /* 0x000fe20000000011 */
[----:B------:R-:W-:Y:S06]  /*5270*/  BRA `(.L_x_5093) ;  /* 0x00000000006c7947 */ /* 0x000fec0003800000 */
.L_x_5092:
        /* <DEDUP_REMOVED lines=16> */
.L_x_5120:
[----:B------:R-:W-:Y:S01]  /*5380*/  PRMT R17, RZ, 0x7610, R17 ;  /* 0x00007610ff117816 */ /* 0x000fe20000000011 */
[----:B------:R-:W-:Y:S06]  /*5390*/  BRA `(.L_x_5093) ;  /* 0x0000000000247947 */ /* 0x000fec0003800000 */
.L_x_5117:
[----:B------:R-:W2:Y:S02]  /*53a0*/  LDG.E.64 R4, desc[UR36][R4.64] ;  /* 0x0000002404047981 */ /* 0x000ea4000c1e1b00 */
[----:B--2---:R-:W0:Y:S02]  /*53b0*/  I2F.U64 R0, R4 ;  /* 0x0000000400007312 */ /* 0x004e240000301000 */
[----:B0-----:R-:W-:-:S04]  /*53c0*/  F2FP.F16.F32.PACK_AB R0, RZ, R0 ;  /* 0x00000000ff00723e */ /* 0x001fc800000000ff */
[----:B------:R-:W-:Y:S01]  /*53d0*/  PRMT R17, R0, 0x7610, R17 ;  /* 0x0000761000117816 */ /* 0x000fe20000000011 */
[----:B------:R-:W-:Y:S06]  /*53e0*/  BRA `(.L_x_5093) ;  /* 0x0000000000107947 */ /* 0x000fec0003800000 */
.L_x_5116:
[----:B------:R-:W2:Y:S02]  /*53f0*/  LDG.E R4, desc[UR36][R4.64] ;  /* 0x0000002404047981 */ /* 0x000ea4000c1e1900 */
[----:B--2---:R-:W-:-:S04]  /*5400*/  I2FP.F32.U32 R0, R4 ;  /* 0x0000000400007245 */ /* 0x004fc80000201000 */
[----:B------:R-:W-:-:S04]  /*5410*/  F2FP.F16.F32.PACK_AB R0, RZ, R0 ;  /* 0x00000000ff00723e */ /* 0x000fc800000000ff */
[----:B------:R-:W-:-:S07]  /*5420*/  PRMT R17, R0, 0x7610, R17 ;  /* 0x0000761000117816 */ /* 0x000fce0000000011 */
.L_x_5093:
[----:B------:R-:W2:Y:S01]  /*5430*/  LDCU.U8 UR6, c[0x0][0x3a5] ;  /* 0x000074a0ff0677ac */ /* 0x000ea20008000000 */
[----:B01----:R-:W0:Y:S01]  /*5440*/  LDC.64 R4, c[0x0][0x398] ;  /* 0x0000e600ff047b82 */ /* 0x003e220000000a00 */
[----:B------:R-:W1:Y:S01]  /*5450*/  LDCU UR5, c[0x0][0x3ac] ;  /* 0x00007580ff0577ac */ /* 0x000e620008000800 */
[----:B--2---:R-:W-:-:S04]  /*5460*/  UPRMT UR4, UR6, 0x9910, URZ ;  /* 0x0000991006047896 */ /* 0x004fc800080000ff */
        /* <DEDUP_REMOVED lines=18> */
.L_x_5124:
[----:B------:R-:W2:Y:S02]  /*5590*/  LDG.E.U8 R2, desc[UR36][R2.64] ;  /* 0x0000002402027981 */ /* 0x000ea4000c1e1100 */
[----:B--2---:R-:W-:-:S04]  /*55a0*/  I2FP.F32.U32 R0, R2 ;  /* 0x0000000200007245 */ /* 0x004fc80000201000 */
[----:B------:R-:W-:-:S04]  /*55b0*/  F2FP.F16.F32.PACK_AB R0, RZ, R0 ;  /* 0x00000000ff00723e */ /* 0x000fc800000000ff */
[----:B------:R-:W-:Y:S01]  /*55c0*/  PRMT R16, R0, 0x7610, R16 ;  /* 0x0000761000107816 */ /* 0x000fe20000000010 */
[----:B------:R-:W-:Y:S06]  /*55d0*/  BRA `(.L_x_5126) ;  /* 0x0000000c00b47947 */ /* 0x000fec0003800000 */
.L_x_5123:
        /* <DEDUP_REMOVED lines=11> */
.L_x_5128:
[----:B------:R-:W2:Y:S02]  /*5690*/  LDG.E R2, desc[UR36][R2.64] ;  /* 0x0000002402027981 */ /* 0x000ea4000c1e1900 */
[----:B--2---:R-:W-:-:S04]  /*56a0*/  I2FP.F32.S32 R0, R2 ;  /* 0x0000000200007245 */ /* 0x004fc80000201400 */
[----:B------:R-:W-:-:S04]  /*56b0*/  F2FP.F16.F32.PACK_AB R0, RZ, R0 ;  /* 0x00000000ff00723e */ /* 0x000fc800000000ff */
[----:B------:R-:W-:Y:S01]  /*56c0*/  PRMT R16, R0, 0x7610, R16 ;  /* 0x0000761000107816 */ /* 0x000fe20000000010 */
[----:B------:R-:W-:Y:S06]  /*56d0*/  BRA `(.L_x_5126) ;  /* 0x0000000c00747947 */ /* 0x000fec0003800000 */
.L_x_5127:
[----:B------:R-:W2:Y:S02]  /*56e0*/  LDG.E.U16 R2, desc[UR36][R2.64] ;  /* 0x0000002402027981 */ /* 0x000ea4000c1e1500 */
[----:B--2---:R-:W0:Y:S02]  /*56f0*/  I2F.S16 R0, R2 ;  /* 0x0000000200007306 */ /* 0x004e240000101400 */
[----:B0-----:R-:W-:-:S04]  /*5700*/  F2FP.F16.F32.PACK_AB R0, RZ, R0 ;  /* 0x00000000ff00723e */ /* 0x001fc800000000ff */
[----:B------:R-:W-:Y:S01]  /*5710*/  PRMT R16, R0, 0x7610, R16 ;  /* 0x0000761000107816 */ /* 0x000fe20000000010 */
[----:B------:R-:W-:Y:S06]  /*5720*/  BRA `(.L_x_5126) ;  /* 0x0000000c00607947 */ /* 0x000fec0003800000 */
.L_x_5122:
        /* <DEDUP_REMOVED lines=9> */
.L_x_5130:
[----:B------:R1:W5:Y:S01]  /*57c0*/  LDG.E.U16 R16, desc[UR36][R2.64] ;  /* 0x0000002402107981 */ /* 0x000362000c1e1500 */
[----:B------:R-:W-:Y:S05]  /*57d0*/  BRA `(.L_x_5126) ;  /* 0x0000000c00347947 */ /* 0x000fea0003800000 */
.L_x_5129:
        /* <DEDUP_REMOVED lines=9> */
.L_x_5132:
[----:B------:R0:W5:Y:S01]  /*5870*/  LDG.E.U16 R16, desc[UR36][R2.64] ;  /* 0x0000002402107981 */ /* 0x000162000c1e1500 */
[----:B------:R-:W-:Y:S05]  /*5880*/  BRA `(.L_x_5126) ;  /* 0x0000000c00087947 */ /* 0x000fea0003800000 */
.L_x_5131:
        /* <DEDUP_REMOVED lines=9> */
.L_x_5121:
        /* <DEDUP_REMOVED lines=14> */
.L_x_5135:
        /* <DEDUP_REMOVED lines=9> */
.L_x_5134:
        /* <DEDUP_REMOVED lines=27> */
.L_x_5137:
        /* <DEDUP_REMOVED lines=14> */
.L_x_5136:
[----:B------:R-:W2:Y:S02]  /*5d20*/  LDG.E.U16 R0, desc[UR36][R2.64] ;  /* 0x0000002402007981 */ /* 0x000ea4000c1e1500 */
[----:B--2---:R-:W-:-:S05]  /*5d30*/  IMAD.U32 R0, R0, 0x10000, RZ ;  /* 0x0001000000007824 */ /* 0x004fca00078e00ff */
[----:B------:R-:W-:-:S04]  /*5d40*/  F2FP.F16.F32.PACK_AB R0, RZ, R0 ;  /* 0x00000000ff00723e */ /* 0x000fc800000000ff */
[----:B------:R-:W-:Y:S01]  /*5d50*/  PRMT R16, R0, 0x7610, R16 ;  /* 0x0000761000107816 */ /* 0x000fe20000000010 */
[----:B------:R-:W-:Y:S06]  /*5d60*/  BRA `(.L_x_5126) ;  /* 0x0000000400d07947 */ /* 0x000fec0003800000 */
.L_x_5133:
        /* <DEDUP_REMOVED lines=13> */
.L_x_5140:
        /* <DEDUP_REMOVED lines=21> */
.L_x_5144:
[----:B------:R-:W-:Y:S05]  /*5f90*/  BSYNC.RECONVERGENT B1 ;  /* 0x0000000000017941 */ /* 0x000fea0003800200 */
.L_x_5143:
[----:B------:R-:W-:Y:S01]  /*5fa0*/  IMAD.SHL.U32 R0, R0, 0x100000, RZ ;  /* 0x0010000000007824 */ /* 0x000fe200078e00ff */
[----:B------:R-:W-:-:S04]  /*5fb0*/  LEA R2, R2, 0x3b800000, 0x17 ;  /* 0x3b80000002027811 */ /* 0x000fc800078eb8ff */
[----:B------:R-:W-:-:S07]  /*5fc0*/  LOP3.LUT R0, R2, R0, R7, 0xfe, !PT ;  /* 0x0000000002007212 */ /* 0x000fce00078efe07 */
.L_x_5142:
[----:B------:R-:W-:Y:S05]  /*5fd0*/  BSYNC.RECONVERGENT B0 ;  /* 0x0000000000007941 */ /* 0x000fea0003800200 */
.L_x_5141:
[----:B------:R-:W-:-:S04]  /*5fe0*/  F2FP.F16.F32.PACK_AB R0, RZ, R0 ;  /* 0x00000000ff00723e */ /* 0x000fc800000000ff */
[----:B------:R-:W-:Y:S01]  /*5ff0*/  PRMT R16, R0, 0x7610, R16 ;  /* 0x0000761000107816 */ /* 0x000fe20000000010 */
[----:B------:R-:W-:Y:S06]  /*6000*/  BRA `(.L_x_5126) ;  /* 0x0000000400287947 */ /* 0x000fec0003800000 */
.L_x_5139:
        /* <DEDUP_REMOVED lines=21> */
.L_x_5148:
[----:B------:R-:W-:Y:S05]  /*6160*/  BSYNC.RECONVERGENT B1 ;  /* 0x0000000000017941 */ /* 0x000fea0003800200 */
.L_x_5147:
[----:B------:R-:W-:Y:S01]  /*6170*/  IMAD.SHL.U32 R0, R0, 0x200000, RZ ;  /* 0x0020000000007824 */ /* 0x000fe200078e00ff */
[----:B------:R-:W-:-:S04]  /*6180*/  LEA R2, R2, 0x37800000, 0x17 ;  /* 0x3780000002027811 */ /* 0x000fc800078eb8ff */
[----:B------:R-:W-:-:S07]  /*6190*/  LOP3.LUT R0, R2, R0, R7, 0xfe, !PT ;  /* 0x0000000002007212 */ /* 0x000fce00078efe07 */
.L_x_5146:
[----:B------:R-:W-:Y:S05]  /*61a0*/  BSYNC.RECONVERGENT B0 ;  /* 0x0000000000007941 */ /* 0x000fea0003800200 */
.L_x_5145:
[----:B------:R-:W-:-:S04]  /*61b0*/  F2FP.F16.F32.PACK_AB R0, RZ, R0 ;  /* 0x00000000ff00723e */ /* 0x000fc800000000ff */
[----:B------:R-:W-:Y:S01]  /*61c0*/  PRMT R16, R0, 0x7610, R16 ;  /* 0x0000761000107816 */ /* 0x000fe20000000010 */
[----:B------:R-:W-:Y:S06]  /*61d0*/  BRA `(.L_x_5126) ;  /* 0x0000000000b47947 */ /* 0x000fec0003800000 */
.L_x_5138:
        /* <DEDUP_REMOVED lines=14> */
.L_x_5152:
[----:B------:R-:W-:Y:S05]  /*62c0*/  BSYNC.RECONVERGENT B0 ;  /* 0x0000000000007941 */ /* 0x000fea0003800200 */
.L_x_5151:
[----:B------:R-:W-:-:S04]  /*62d0*/  F2FP.F16.F32.PACK_AB R0, RZ, R0 ;  /* 0x00000000ff00723e */ /* 0x000fc800000000ff */
[----:B------:R-:W-:Y:S01]  /*62e0*/  PRMT R16, R0, 0x7610, R16 ;  /* 0x0000761000107816 */ /* 0x000fe20000000010 */
[----:B------:R-:W-:Y:S06]  /*62f0*/  BRA `(.L_x_5126) ;  /* 0x00000000006c7947 */ /* 0x000fec0003800000 */
.L_x_5125:
        /* <DEDUP_REMOVED lines=16> */
.L_x_5153:
[----:B------:R-:W-:Y:S01]  /*6400*/  PRMT R16, RZ, 0x7610, R16 ;  /* 0x00007610ff107816 */ /* 0x000fe20000000010 */
[----:B------:R-:W-:Y:S06]  /*6410*/  BRA `(.L_x_5126) ;  /* 0x0000000000247947 */ /* 0x000fec0003800000 */
.L_x_5150:
[----:B------:R-:W2:Y:S02]  /*6420*/  LDG.E.64 R2, desc[UR36][R2.64] ;  /* 0x0000002402027981 */ /* 0x000ea4000c1e1b00 */
[----:B--2---:R-:W0:Y:S02]  /*6430*/  I2F.U64 R0, R2 ;  /* 0x0000000200007312 */ /* 0x004e240000301000 */
[----:B0-----:R-:W-:-:S04]  /*6440*/  F2FP.F16.F32.PACK_AB R0, RZ, R0 ;  /* 0x00000000ff00723e */ /* 0x001fc800000000ff */
[----:B------:R-:W-:Y:S01]  /*6450*/  PRMT R16, R0, 0x7610, R16 ;  /* 0x0000761000107816 */ /* 0x000fe20000000010 */
[----:B------:R-:W-:Y:S06]  /*6460*/  BRA `(.L_x_5126) ;  /* 0x0000000000107947 */ /* 0x000fec0003800000 */
.L_x_5149:
[----:B------:R-:W2:Y:S02]  /*6470*/  LDG.E R2, desc[UR36][R2.64] ;  /* 0x0000002402027981 */ /* 0x000ea4000c1e1900 */
[----:B--2---:R-:W-:-:S04]  /*6480*/  I2FP.F32.U32 R0, R2 ;  /* 0x0000000200007245 */ /* 0x004fc80000201000 */
[----:B------:R-:W-:-:S04]  /*6490*/  F2FP.F16.F32.PACK_AB R0, RZ, R0 ;  /* 0x00000000ff00723e */ /* 0x000fc800000000ff */
[----:B------:R-:W-:-:S07]  /*64a0*/  PRMT R16, R0, 0x7610, R16 ;  /* 0x0000761000107816 */ /* 0x000fce0000000010 */
.L_x_5126:
[----:B------:R-:W-:-:S07]  /*64b0*/  VIADD R26, R26, 0x80 ;  /* 0x000000801a1a7836 */ /* 0x000fce0000000000 */
.L_x_5087:
[----:B------:R-:W-:Y:S05]  /*64c0*/  BSYNC.RECONVERGENT B6 ;  /* 0x0000000000067941 */ /* 0x000fea0003800200 */
.L_x_5086:
[----:B------:R-:W-:Y:S01]  /*64d0*/  ISETP.GE.AND P0, PT, R26, R25, PT ;  /* 0x000000191a00720c */ /* 0x000fe20003f06270 */
[----:B------:R-:W-:Y:S01]  /*64e0*/  BSSY.RECONVERGENT B6, `(.L_x_5154) ;  /* 0x0000205000067945 */ /* 0x000fe20003800200 */
[----:B01----:R-:W-:Y:S02]  /*64f0*/  PRMT R2, RZ, 0x7610, R2 ;  /* 0x00007610ff027816 */ /* 0x003fe40000000002 */
[----:B------:R-:W-:-:S09]  /*6500*/  PRMT R0, RZ, 0x7610, R0 ;  /* 0x00007610ff007816 */ /* 0x000fd20000000000 */
[----:B------:R-:W-:Y:S05]  /*6510*/  @P0 BRA `(.L_x_5155) ;  /* 0x0000002000040947 */ /* 0x000fea0003800000 */
        /* <DEDUP_REMOVED lines=22> */
.L_x_5159:
[----:B------:R-:W2:Y:S02]  /*6680*/  LDG.E.U8 R4, desc[UR36][R4.64] ;  /* 0x0000002404047981 */ /* 0x000ea4000c1e1100 */
[----:B--2---:R-:W-:-:S04]  /*6690*/  I2FP.F32.U32 R0, R4 ;  /* 0x0000000400007245 */ /* 0x004fc80000201000 */
[----:B------:R-:W-:-:S04]  /*66a0*/  F2FP.F16.F32.PACK_AB R0, RZ, R0 ;  /* 0x00000000ff00723e */ /* 0x000fc800000000ff */
[----:B------:R-:W-:Y:S01]  /*66b0*/  PRMT R2, R0, 0x7610, R2 ;  /* 0x0000761000027816 */ /* 0x000fe20000000002 */
[----:B------:R-:W-:Y:S06]  /*66c0*/  BRA `(.L_x_5161) ;  /* 0x0000000c00b47947 */ /* 0x000fec0003800000 */
.L_x_5158:
        /* <DEDUP_REMOVED lines=11> */
.L_x_5163:
[----:B------:R-:W2:Y:S02]  /*6780*/  LDG.E R4, desc[UR36][R4.64] ;  /* 0x0000002404047981 */ /* 0x000ea4000c1e1900 */
[----:B--2---:R-:W-:-:S04]  /*6790*/  I2FP.F32.S32 R0, R4 ;  /* 0x0000000400007245 */ /* 0x004fc80000201400 */
[----:B------:R-:W-:-:S04]  /*67a0*/  F2FP.F16.F32.PACK_AB R0, RZ, R0 ;  /* 0x00000000ff00723e */ /* 0x000fc800000000ff */
[----:B------:R-:W-:Y:S01]  /*67b0*/  PRMT R2, R0, 0x7610, R2 ;  /* 0x0000761000027816 */ /* 0x000fe20000000002 */
[----:B------:R-:W-:Y:S06]  /*67c0*/  BRA `(.L_x_5161) ;  /* 0x0000000c00747947 */ /* 0x000fec0003800000 */
.L_x_5162:
[----:B------:R-:W2:Y:S02]  /*67d0*/  LDG.E.U16 R4, desc[UR36][R4.64] ;  /* 0x0000002404047981 */ /* 0x000ea4000c1e1500 */
[----:B--2---:R-:W0:Y:S02]  /*67e0*/  I2F.S16 R0, R4 ;  /* 0x0000000400007306 */ /* 0x004e240000101400 */
[----:B0-----:R-:W-:-:S04]  /*67f0*/  F2FP.F16.F32.PACK_AB R0, RZ, R0 ;  /* 0x00000000ff00723e */ /* 0x001fc800000000ff */
[----:B------:R-:W-:Y:S01]  /*6800*/  PRMT R2, R0, 0x7610, R2 ;  /* 0x0000761000027816 */ /* 0x000fe20000000002 */
[----:B------:R-:W-:Y:S06]  /*6810*/  BRA `(.L_x_5161) ;  /* 0x0000000c00607947 */ /* 0x000fec0003800000 */
.L_x_5157:
        /* <DEDUP_REMOVED lines=9> */
.L_x_5165:
[----:B------:R0:W5:Y:S01]  /*68b0*/  LDG.E.U16 R2, desc[UR36][R4.64] ;  /* 0x0000002404027981 */ /* 0x000162000c1e1500 */
[----:B------:R-:W-:Y:S05]  /*68c0*/  BRA `(.L_x_5161) ;  /* 0x0000000c00347947 */ /* 0x000fea0003800000 */
.L_x_5164:
        /* <DEDUP_REMOVED lines=9> */
.L_x_5167:
[----:B------:R1:W5:Y:S01]  /*6960*/  LDG.E.U16 R2, desc[UR36][R4.64] ;  /* 0x0000002404027981 */ /* 0x000362000c1e1500 */
[----:B------:R-:W-:Y:S05]  /*6970*/  BRA `(.L_x_5161) ;  /* 0x0000000c00087947 */ /* 0x000fea0003800000 */
.L_x_5166:
        /* <DEDUP_REMOVED lines=9> */
.L_x_5156:
        /* <DEDUP_REMOVED lines=14> */
.L_x_5170:
        /* <DEDUP_REMOVED lines=9> */
.L_x_5169:
        /* <DEDUP_REMOVED lines=27> */
.L_x_5172:
        /* <DEDUP_REMOVED lines=14> */
.L_x_5171:
[----:B------:R-:W2:Y:S02]  /*6e10*/  LDG.E.U16 R0, desc[UR36][R4.64] ;  /* 0x0000002404007981 */ /* 0x000ea4000c1e1500 */
[----:B--2---:R-:W-:-:S05]  /*6e20*/  IMAD.U32 R0, R0, 0x10000, RZ ;  /* 0x0001000000007824 */ /* 0x004fca00078e00ff */
[----:B------:R-:W-:-:S04]  /*6e30*/  F2FP.F16.F32.PACK_AB R0, RZ, R0 ;  /* 0x00000000ff00723e */ /* 0x000fc800000000ff */
[----:B------:R-:W-:Y:S01]  /*6e40*/  PRMT R2, R0, 0x7610, R2 ;  /* 0x0000761000027816 */ /* 0x000fe20000000002 */
[----:B------:R-:W-:Y:S06]  /*6e50*/  BRA `(.L_x_5161) ;  /* 0x0000000400d07947 */ /* 0x000fec0003800000 */
.L_x_5168:
        /* <DEDUP_REMOVED lines=13> */
.L_x_5175:
        /* <DEDUP_REMOVED lines=21> */
.L_x_5179:
[----:B------:R-:W-:Y:S05]  /*7080*/  BSYNC.RECONVERGENT B1 ;  /* 0x0000000000017941 */ /* 0x000fea0003800200 */
.L_x_5178:
[----:B------:R-:W-:Y:S01]  /*7090*/  IMAD.SHL.U32 R0, R0, 0x100000, RZ ;  /* 0x0010000000007824 */ /* 0x000fe200078e00ff */
[----:B------:R-:W-:-:S04]  /*70a0*/  LEA R2, R2, 0x3b800000, 0x17 ;  /* 0x3b80000002027811 */ /* 0x000fc800078eb8ff */
[----:B------:R-:W-:-:S07]  /*70b0*/  LOP3.LUT R0, R2, R0, R7, 0xfe, !PT ;  /* 0x0000000002007212 */ /* 0x000fce00078efe07 */
.L_x_5177:
[----:B------:R-:W-:Y:S05]  /*70c0*/  BSYNC.RECONVERGENT B0 ;  /* 0x0000000000007941 */ /* 0x000fea0003800200 */
.L_x_5176:
[----:B------:R-:W-:-:S04]  /*70d0*/  F2FP.F16.F32.PACK_AB R0, RZ, R0 ;  /* 0x00000000ff00723e */ /* 0x000fc800000000ff */
[----:B------:R-:W-:Y:S01]  /*70e0*/  PRMT R2, R0, 0x7610, R2 ;  /* 0x0000761000027816 */ /* 0x000fe20000000002 */
[----:B------:R-:W-:Y:S06]  /*70f0*/  BRA `(.L_x_5161) ;  /* 0x0000000400287947 */ /* 0x000fec0003800000 */
.L_x_5174:
        /* <DEDUP_REMOVED lines=21> */
.L_x_5183:
[----:B------:R-:W-:Y:S05]  /*7250*/  BSYNC.RECONVERGENT B1 ;  /* 0x0000000000017941 */ /* 0x000fea0003800200 */
.L_x_5182:
[----:B------:R-:W-:Y:S01]  /*7260*/  IMAD.SHL.U32 R0, R0, 0x200000, RZ ;  /* 0x0020000000007824 */ /* 0x000fe200078e00ff */
[----:B------:R-:W-:-:S04]  /*7270*/  LEA R2, R2, 0x37800000, 0x17 ;  /* 0x3780000002027811 */ /* 0x000fc800078eb8ff */
[----:B------:R-:W-:-:S07]  /*7280*/  LOP3.LUT R0, R2, R0, R7, 0xfe, !PT ;  /* 0x0000000002007212 */ /* 0x000fce00078efe07 */
.L_x_5181:
[----:B------:R-:W-:Y:S05]  /*7290*/  BSYNC.RECONVERGENT B0 ;  /* 0x0000000000007941 */ /* 0x000fea0003800200 */
.L_x_5180:
[----:B------:R-:W-:-:S04]  /*72a0*/  F2FP.F16.F32.PACK_AB R0, RZ, R0 ;  /* 0x00000000ff00723e */ /* 0x000fc800000000ff */
[----:B------:R-:W-:Y:S01]  /*72b0*/  PRMT R2, R0, 0x7610, R2 ;  /* 0x0000761000027816 */ /* 0x000fe20000000002 */
[----:B------:R-:W-:Y:S06]  /*72c0*/  BRA `(.L_x_5161) ;  /* 0x0000000000b47947 */ /* 0x000fec0003800000 */
.L_x_5173:
        /* <DEDUP_REMOVED lines=14> */
.L_x_5187:
[----:B------:R-:W-:Y:S05]  /*73b0*/  BSYNC.RECONVERGENT B0 ;  /* 0x0000000000007941 */ /* 0x000fea0003800200 */
.L_x_5186:
[----:B------:R-:W-:-:S04]  /*73c0*/  F2FP.F16.F32.PACK_AB R0, RZ, R0 ;  /* 0x00000000ff00723e */ /* 0x000fc800000000ff */
[----:B------:R-:W-:Y:S01]  /*73d0*/  PRMT R2, R0, 0x7610, R2 ;  /* 0x0000761000027816 */ /* 0x000fe20000000002 */
[----:B------:R-:W-:Y:S06]  /*73e0*/  BRA `(.L_x_5161) ;  /* 0x00000000006c7947 */ /* 0x000fec0003800000 */
.L_x_5160:
        /* <DEDUP_REMOVED lines=16> */
.L_x_5188:
[----:B------:R-:W-:Y:S01]  /*74f0*/  PRMT R2, RZ, 0x7610, R2 ;  /* 0x00007610ff027816 */ /* 0x000fe20000000002 */
[----:B------:R-:W-:Y:S06]  /*7500*/  BRA `(.L_x_5161) ;  /* 0x0000000000247947 */ /* 0x000fec0003800000 */
.L_x_5185:
[----:B------:R-:W2:Y:S02]  /*7510*/  LDG.E.64 R4, desc[UR36][R4.64] ;  /* 0x0000002404047981 */ /* 0x000ea4000c1e1b00 */
[----:B--2---:R-:W0:Y:S02]  /*7520*/  I2F.U64 R0, R4 ;  /* 0x0000000400007312 */ /* 0x004e240000301000 */
[----:B0-----:R-:W-:-:S04]  /*7530*/  F2FP.F16.F32.PACK_AB R0, RZ, R0 ;  /* 0x00000000ff00723e */ /* 0x001fc800000000ff */
[----:B------:R-:W-:Y:S01]  /*7540*/  PRMT R2, R0, 0x7610, R2 ;  /* 0x0000761000027816 */ /* 0x000fe20000000002 */
[----:B------:R-:W-:Y:S06]  /*7550*/  BRA `(.L_x_5161) ;  /* 0x0000000000107947 */ /* 0x000fec0003800000 */
.L_x_5184:
[----:B------:R-:W2:Y:S02]  /*7560*/  LDG.E R4, desc[UR36][R4.64] ;  /* 0x0000002404047981 */ /* 0x000ea4000c1e1900 */
[----:B--2---:R-:W-:-:S04]  /*7570*/  I2FP.F32.U32 R0, R4 ;  /* 0x0000000400007245 */ /* 0x004fc80000201000 */
[----:B------:R-:W-:-:S04]  /*7580*/  F2FP.F16.F32.PACK_AB R0, RZ, R0 ;  /* 0x00000000ff00723e */ /* 0x000fc800000000ff */
[----:B------:R-:W-:-:S07]  /*7590*/  PRMT R2, R0, 0x7610, R2 ;  /* 0x0000761000027816 */ /* 0x000fce0000000002 */
.L_x_5161:
        /* <DEDUP_REMOVED lines=21> */
.L_x_5192:
[----:B------:R-:W2:Y:S02]  /*76f0*/  LDG.E.U8 R4, desc[UR36][R4.64] ;  /* 0x0000002404047981 */ /* 0x000ea4000c1e1100 */
[----:B--2---:R-:W-:-:S04]  /*7700*/  I2FP.F32.U32 R0, R4 ;  /* 0x0000000400007245 */ /* 0x004fc80000201000 */
[----:B------:R-:W-:Y:S01]  /*7710*/  F2FP.F16.F32.PACK_AB R0, RZ, R0 ;  /* 0x00000000ff00723e */ /* 0x000fe200000000ff */
[----:B------:R-:W-:Y:S06]  /*7720*/  BRA `(.L_x_5155) ;  /* 0x0000000c00807947 */ /* 0x000fec0003800000 */
.L_x_5191:
        /* <DEDUP_REMOVED lines=10> */
.L_x_5195:
[----:B------:R-:W2:Y:S02]  /*77d0*/  LDG.E R4, desc[UR36][R4.64] ;  /* 0x0000002404047981 */ /* 0x000ea4000c1e1900 */
[----:B--2---:R-:W-:-:S04]  /*77e0*/  I2FP.F32.S32 R0, R4 ;  /* 0x0000000400007245 */ /* 0x004fc80000201400 */
[----:B------:R-:W-:Y:S01]  /*77f0*/  F2FP.F16.F32.PACK_AB R0, RZ, R0 ;  /* 0x00000000ff00723e */ /* 0x000fe200000000ff */
[----:B------:R-:W-:Y:S06]  /*7800*/  BRA `(.L_x_5155) ;  /* 0x0000000c00487947 */ /* 0x000fec0003800000 */
.L_x_5194:
[----:B------:R-:W2:Y:S02]  /*7810*/  LDG.E.U16 R4, desc[UR36][R4.64] ;  /* 0x0000002404047981 */ /* 0x000ea4000c1e1500 */
[----:B--2---:R-:W0:Y:S02]  /*7820*/  I2F.S16 R0, R4 ;  /* 0x0000000400007306 */ /* 0x004e240000101400 */
[----:B0-----:R-:W-:Y:S01]  /*7830*/  F2FP.F16.F32.PACK_AB R0, RZ, R0 ;  /* 0x00000000ff00723e */ /* 0x001fe200000000ff */
[----:B------:R-:W-:Y:S06]  /*7840*/  BRA `(.L_x_5155) ;  /* 0x0000000c00387947 */ /* 0x000fec0003800000 */
.L_x_5190:
        /* <DEDUP_REMOVED lines=9> */
.L_x_5197:
[----:B------:R0:W5:Y:S01]  /*78e0*/  LDG.E.U16 R0, desc[UR36][R4.64] ;  /* 0x0000002404007981 */ /* 0x000162000c1e1500 */
[----:B------:R-:W-:Y:S05]  /*78f0*/  BRA `(.L_x_5155) ;  /* 0x0000000c000c7947 */ /* 0x000fea0003800000 */
.L_x_5196:
        /* <DEDUP_REMOVED lines=9> */
.L_x_5199:
[----:B------:R1:W5:Y:S01]  /*7990*/  LDG.E.U16 R0, desc[UR36][R4.64] ;  /* 0x0000002404007981 */ /* 0x000362000c1e1500 */
[----:B------:R-:W-:Y:S05]  /*79a0*/  BRA `(.L_x_5155) ;  /* 0x0000000800e07947 */ /* 0x000fea0003800000 */
.L_x_5198:
        /* <DEDUP_REMOVED lines=8> */
.L_x_5189:
        /* <DEDUP_REMOVED lines=13> */
.L_x_5202:
        /* <DEDUP_REMOVED lines=8> */
.L_x_5201:
        /* <DEDUP_REMOVED lines=27> */
.L_x_5204:
        /* <DEDUP_REMOVED lines=12> */
[----:B------:R-:W-:Y:S01]  /*7df0*/  F2FP.F16.F32.PACK_AB R0, RZ, R0 ;  /* 0x00000000ff00723e */ /* 0x000fe200000000ff */
[----:B------:R-:W-:Y:S06]  /*7e00*/  BRA `(.L_x_5155) ;  /* 0x0000000400c87947 */ /* 0x000fec0003800000 */
.L_x_5203:
[----:B------:R-:W2:Y:S02]  /*7e10*/  LDG.E.U16 R0, desc[UR36][R4.64] ;  /* 0x0000002404007981 */ /* 0x000ea4000c1e1500 */
[----:B--2---:R-:W-:-:S05]  /*7e20*/  IMAD.U32 R0, R0, 0x10000, RZ ;  /* 0x0001000000007824 */ /* 0x004fca00078e00ff */
[----:B------:R-:W-:Y:S01]  /*7e30*/  F2FP.F16.F32.PACK_AB R0, RZ, R0 ;  /* 0x00000000ff00723e */ /* 0x000fe200000000ff */
[----:B------:R-:W-:Y:S06]  /*7e40*/  BRA `(.L_x_5155) ;  /* 0x0000000400b87947 */ /* 0x000fec0003800000 */
.L_x_5200:
        /* <DEDUP_REMOVED lines=12> */
.L_x_5207:
        /* <DEDUP_REMOVED lines=21> */
.L_x_5211:
[----:B------:R-:W-:Y:S05]  /*8060*/  BSYNC.RECONVERGENT B1 ;  /* 0x0000000000017941 */ /* 0x000fea0003800200 */
.L_x_5210:
[----:B------:R-:W-:Y:S01]  /*8070*/  IMAD.SHL.U32 R0, R0, 0x100000, RZ ;  /* 0x0010000000007824 */ /* 0x000fe200078e00ff */
[----:B------:R-:W-:-:S04]  /*8080*/  LEA R3, R3, 0x3b800000, 0x17 ;  /* 0x3b80000003037811 */ /* 0x000fc800078eb8ff */
[----:B------:R-:W-:-:S07]  /*8090*/  LOP3.LUT R0, R3, R0, R7, 0xfe, !PT ;  /* 0x0000000003007212 */ /* 0x000fce00078efe07 */
.L_x_5209:
[----:B------:R-:W-:Y:S05]  /*80a0*/  BSYNC.RECONVERGENT B0 ;  /* 0x0000000000007941 */ /* 0x000fea0003800200 */
.L_x_5208:
[----:B------:R-:W-:Y:S01]  /*80b0*/  F2FP.F16.F32.PACK_AB R0, RZ, R0 ;  /* 0x00000000ff00723e */ /* 0x000fe200000000ff */
[----:B------:R-:W-:Y:S06]  /*80c0*/  BRA `(.L_x_5155) ;  /* 0x0000000400187947 */ /* 0x000fec0003800000 */
.L_x_5206:
        /* <DEDUP_REMOVED lines=21> */
.L_x_5215:
[----:B------:R-:W-:Y:S05]  /*8220*/  BSYNC.RECONVERGENT B1 ;  /* 0x0000000000017941 */ /* 0x000fea0003800200 */
.L_x_5214:
[----:B------:R-:W-:Y:S01]  /*8230*/  IMAD.SHL.U32 R0, R0, 0x200000, RZ ;  /* 0x0020000000007824 */ /* 0x000fe200078e00ff */
[----:B------:R-:W-:-:S04]  /*8240*/  LEA R3, R3, 0x37800000, 0x17 ;  /* 0x3780000003037811 */ /* 0x000fc800078eb8ff */
[----:B------:R-:W-:-:S07]  /*8250*/  LOP3.LUT R0, R3, R0, R7, 0xfe, !PT ;  /* 0x0000000003007212 */ /* 0x000fce00078efe07 */
.L_x_5213:
[----:B------:R-:W-:Y:S05]  /*8260*/  BSYNC.RECONVERGENT B0 ;  /* 0x0000000000007941 */ /* 0x000fea0003800200 */
.L_x_5212:
[----:B------:R-:W-:Y:S01]  /*8270*/  F2FP.F16.F32.PACK_AB R0, RZ, R0 ;  /* 0x00000000ff00723e */ /* 0x000fe200000000ff */
[----:B------:R-:W-:Y:S06]  /*8280*/  BRA `(.L_x_5155) ;  /* 0x0000000000a87947 */ /* 0x000fec0003800000 */
.L_x_5205:
        /* <DEDUP_REMOVED lines=14> */
.L_x_5219:
[----:B------:R-:W-:Y:S05]  /*8370*/  BSYNC.RECONVERGENT B0 ;  /* 0x0000000000007941 */ /* 0x000fea0003800200 */
.L_x_5218:
[----:B------:R-:W-:Y:S01]  /*8380*/  F2FP.F16.F32.PACK_AB R0, RZ, R0 ;  /* 0x00000000ff00723e */ /* 0x000fe200000000ff */
[----:B------:R-:W-:Y:S06]  /*8390*/  BRA `(.L_x_5155) ;  /* 0x0000000000647947 */ /* 0x000fec0003800000 */
.L_x_5193:
        /* <DEDUP_REMOVED lines=16> */
.L_x_5220:
[----:B------:R-:W-:Y:S01]  /*84a0*/  PRMT R0, RZ, 0x7610, R0 ;  /* 0x00007610ff007816 */ /* 0x000fe20000000000 */
[----:B------:R-:W-:Y:S06]  /*84b0*/  BRA `(.L_x_5155) ;  /* 0x00000000001c7947 */ /* 0x000fec0003800000 */
.L_x_5217:
[----:B------:R-:W2:Y:S02]  /*84c0*/  LDG.E.64 R4, desc[UR36][R4.64] ;  /* 0x0000002404047981 */ /* 0x000ea4000c1e1b00 */
[----:B--2---:R-:W0:Y:S02]  /*84d0*/  I2F.U64 R0, R4 ;  /* 0x0000000400007312 */ /* 0x004e240000301000 */
[----:B0-----:R-:W-:Y:S01]  /*84e0*/  F2FP.F16.F32.PACK_AB R0, RZ, R0 ;  /* 0x00000000ff00723e */ /* 0x001fe200000000ff */
[----:B------:R-:W-:Y:S06]  /*84f0*/  BRA `(.L_x_5155) ;  /* 0x00000000000c7947 */ /* 0x000fec0003800000 */
.L_x_5216:
[----:B------:R-:W2:Y:S02]  /*8500*/  LDG.E R4, desc[UR36][R4.64] ;  /* 0x0000002404047981 */ /* 0x000ea4000c1e1900 */
[----:B--2---:R-:W-:-:S04]  /*8510*/  I2FP.F32.U32 R0, R4 ;  /* 0x0000000400007245 */ /* 0x004fc80000201000 */
[----:B------:R-:W-:-:S07]  /*8520*/  F2FP.F16.F32.PACK_AB R0, RZ, R0 ;  /* 0x00000000ff00723e */ /* 0x000fce00000000ff */
.L_x_5155:
[----:B------:R-:W-:Y:S05]  /*8530*/  BSYNC.RECONVERGENT B6 ;  /* 0x0000000000067941 */ /* 0x000fea0003800200 */
.L_x_5154:
[----:B------:R-:W-:Y:S01]  /*8540*/  ISETP.GE.AND P0, PT, R22, R25, PT ;  /* 0x000000191600720c */ /* 0x000fe20003f06270 */
[----:B------:R-:W-:-:S12]  /*8550*/  BSSY.RECONVERGENT B1, `(.L_x_5221) ;  /* 0x0000067000017945 */ /* 0x000fd80003800200 */
[----:B------:R-:W-:Y:S05]  /*8560*/  @P0 BRA `(.L_x_5222) ;  /* 0x0000000400940947 */ /* 0x000fea0003800000 */
[----:B-----5:R-:W-:-:S05]  /*8570*/  HADD2.F32 R23, -RZ, R23.H0_H0 ;  /* 0x20000017ff177230 */ /* 0x020fca0000004100 */
        /* <DEDUP_REMOVED lines=37> */
.L_x_5227:
[----:B------:R-:W-:Y:S05]  /*87d0*/  BSYNC.RECONVERGENT B2 ;  /* 0x0000000000027941 */ /* 0x000fea0003800200 */
.L_x_5226:
[----:B------:R-:W-:Y:S01]  /*87e0*/  FFMA.FTZ R3, -R8, R4, R3 ;  /* 0x0000000408037223 */ /* 0x000fe20000010103 */
[----:B------:R-:W-:Y:S06]  /*87f0*/  BRA `(.L_x_5224) ;  /* 0x0000000000807947 */ /* 0x000fec0003800000 */
.L_x_5225:
        /* <DEDUP_REMOVED lines=16> */
.L_x_5230:
        /* <DEDUP_REMOVED lines=13> */
.L_x_5229:
[----:B------:R-:W-:Y:S05]  /*89d0*/  BSYNC.RECONVERGENT B2 ;  /* 0x0000000000027941 */ /* 0x000fea0003800200 */
.L_x_5228:
[----:B------:R-:W-:-:S04]  /*89e0*/  FMUL.FTZ R4, R4, 1.1920928955078125e-07 ;  /* 0x3400000004047820 */ /* 0x000fc80000410000 */
[----:B------:R-:W-:-:S07]  /*89f0*/  FMUL.FTZ R3, R3, R4 ;  /* 0x0000000403037220 */ /* 0x000fce0000410000 */
.L_x_5224:
[----:B------:R-:W-:Y:S05]  /*8a00*/  BSYNC.RECONVERGENT B0 ;  /* 0x0000000000007941 */ /* 0x000fea0003800200 */
.L_x_5223:
        /* <DEDUP_REMOVED lines=22> */
.L_x_5231:
[----:B------:R-:W-:-:S05]  /*8b70*/  FMUL.FTZ R24, R24, R4 ;  /* 0x0000000418187220 */ /* 0x000fca0000410000 */
[----:B------:R-:W-:-:S05]  /*8b80*/  F2FP.F16.F32.PACK_AB R24, RZ, R24 ;  /* 0x00000018ff18723e */ /* 0x000fca00000000ff */
[----:B------:R-:W-:-:S05]  /*8b90*/  HADD2.F32 R24, -RZ, R24.H0_H0 ;  /* 0x20000018ff187230 */ /* 0x000fca0000004100 */
[----:B------:R-:W-:-:S04]  /*8ba0*/  LOP3.LUT R4, RZ, 0x80000000, R24, 0xb8, !PT ;  /* 0x80000000ff047812 */ /* 0x000fc800078eb818 */
[----:B------:R-:W-:-:S07]  /*8bb0*/  F2FP.F16.F32.PACK_AB R4, RZ, R4 ;  /* 0x00000004ff04723e */ /* 0x000fce00000000ff */
.L_x_5222:
[----:B------:R-:W-:Y:S05]  /*8bc0*/  BSYNC.RECONVERGENT B1 ;  /* 0x0000000000017941 */ /* 0x000fea0003800200 */
.L_x_5221:
[----:B-----5:R-:W-:Y:S01]  /*8bd0*/  VIADD R24, R22, 0x80 ;  /* 0x0000008016187836 */ /* 0x020fe20000000000 */
[----:B------:R-:W-:Y:S04]  /*8be0*/  BSSY.RECONVERGENT B1, `(.L_x_5232) ;  /* 0x0000068000017945 */ /* 0x000fe80003800200 */
[----:B------:R-:W-:-:S13]  /*8bf0*/  ISETP.GE.AND P0, PT, R24, R25, PT ;  /* 0x000000191800720c */ /* 0x000fda0003f06270 */
[----:B------:R-:W-:Y:S05]  /*8c00*/  @P0 BRA `(.L_x_5233) ;  /* 0x0000000400940947 */ /* 0x000fea0003800000 */
[----:B------:R-:W-:-:S05]  /*8c10*/  HADD2.F32 R18, -RZ, R18.H0_H0 ;  /* 0x20000012ff127230 */ /* 0x000fca0000004100 */
[----:B------:R-:W-:-:S13]  /*8c20*/  FSETP.NEU.FTZ.AND P0, PT, R18, RZ, PT ;  /* 0x000000ff1200720b */ /* 0x000fda0003f1d000 */
[----:B------:R-:W-:Y:S05]  /*8c30*/  @!P0 BRA `(.L_x_5234) ;  /* 0x0000000400788947 */ /* 0x000fea0003800000 */
[----:B------:R-:W-:Y:S01]  /*8c40*/  HADD2.F32 R19, -RZ, R19.H0_H0 ;  /* 0x20000013ff137230 */ /* 0x000fe20000004100 */
[----:B------:R-:W-:Y:S04]  /*8c50*/  BSSY.RECONVERGENT B0, `(.L_x_5235) ;  /* 0x0000041000007945 */ /* 0x000fe80003800200 */
[C---:B------:R-:W-:Y:S01]  /*8c60*/  FSETP.GEU.FTZ.AND P0, PT, |R19|.reuse, |R18|, PT ;  /* 0x400000121300720b */ /* 0x040fe20003f1e200 */
[----:B------:R-:W-:-:S12]  /*8c70*/  FADD.FTZ R6, |R19|, -RZ ;  /* 0x800000ff13067221 */ /* 0x000fd80000010200 */
[----:B------:R-:W-:Y:S05]  /*8c80*/  @!P0 BRA `(.L_x_5236) ;  /* 0x0000000000f48947 */ /* 0x000fea0003800000 */
[----:B01----:R-:W-:-:S05]  /*8c90*/  FMUL.FTZ R5, |R18|, 8388608 ;  /* 0x4b00000012057820 */ /* 0x003fca0000410200 */
        /* <DEDUP_REMOVED lines=22> */
.L_x_5240:
[----:B------:R-:W-:Y:S01]  /*8e00*/  FSETP.GEU.FTZ.AND P0, PT, R8, -R7, PT ;  /* 0x800000070800720b */ /* 0x000fe20003f1e000 */
[----:B------:R-:W-:-:S12]  /*8e10*/  FADD.FTZ R3, R3, -1 ;  /* 0xbf80000003037421 */ /* 0x000fd80000010000 */
[----:B------:R-:W-:-:S07]  /*8e20*/  @!P0 FADD.FTZ R3, R3, -1 ;  /* 0xbf80000003038421 */ /* 0x000fce0000010000 */
.L_x_5239:
[----:B------:R-:W-:Y:S05]  /*8e30*/  BSYNC.RECONVERGENT B2 ;  /* 0x0000000000027941 */ /* 0x000fea0003800200 */
.L_x_5238:
[----:B------:R-:W-:Y:S01]  /*8e40*/  FFMA.FTZ R6, -R7, R3, R6 ;  /* 0x0000000307067223 */ /* 0x000fe20000010106 */
[----:B------:R-:W-:Y:S06]  /*8e50*/  BRA `(.L_x_5236) ;  /* 0x0000000000807947 */ /* 0x000fec0003800000 */
.L_x_5237:
        /* <DEDUP_REMOVED lines=16> */
.L_x_5243:
        /* <DEDUP_REMOVED lines=13> */
.L_x_5242:
[----:B------:R-:W-:Y:S05]  /*9030*/  BSYNC.RECONVERGENT B2 ;  /* 0x0000000000027941 */ /* 0x000fea0003800200 */
.L_x_5241:
[----:B------:R-:W-:-:S04]  /*9040*/  FMUL.FTZ R6, R6, 1.1920928955078125e-07 ;  /* 0x3400000006067820 */ /* 0x000fc80000410000 */
[----:B------:R-:W-:-:S07]  /*9050*/  FMUL.FTZ R6, R3, R6 ;  /* 0x0000000603067220 */ /* 0x000fce0000410000 */
.L_x_5236:
[----:B------:R-:W-:Y:S05]  /*9060*/  BSYNC.RECONVERGENT B0 ;  /* 0x0000000000007941 */ /* 0x000fea0003800200 */
.L_x_5235:
        /* <DEDUP_REMOVED lines=18> */
[----:B------:R-:W2:Y:S02]  /*9190*/  FRND.FTZ.FLOOR R19, R6 ;  /* 0x0000000600137307 */ /* 0x000ea40000215000 */
[----:B--2---:R-:W-:-:S05]  /*91a0*/  F2FP.F16.F32.PACK_AB R19, RZ, R19 ;  /* 0x00000013ff13723e */ /* 0x004fca00000000ff */
[----:B01----:R-:W-:-:S05]  /*91b0*/  HADD2.F32 R5, -RZ, R19.H0_H0 ;  /* 0x20000013ff057230 */ /* 0x003fca0000004100 */
[----:B------:R-:W-:-:S05]  /*91c0*/  FADD.FTZ R3, -R5, R6 ;  /* 0x0000000605037221 */ /* 0x000fca0000010100 */
[----:B------:R-:W-:-:S13]  /*91d0*/  FSETP.GT.FTZ.AND P0, PT, R3, 0.5, PT ;  /* 0x3f0000000300780b */ /* 0x000fda0003f14000 */
[----:B------:R-:W-:Y:S05]  /*91e0*/  @!P0 BRA `(.L_x_5233) ;  /* 0x00000000001c8947 */ /* 0x000fea0003800000 */
[----:B------:R-:W-:-:S05]  /*91f0*/  FADD.FTZ R19, R5, 1 ;  /* 0x3f80000005137421 */ /* 0x000fca0000010000 */
[----:B------:R-:W-:Y:S01]  /*9200*/  F2FP.F16.F32.PACK_AB R19, RZ, R19 ;  /* 0x00000013ff13723e */ /* 0x000fe200000000ff */
[----:B------:R-:W-:Y:S06]  /*9210*/  BRA `(.L_x_5233) ;  /* 0x0000000000107947 */ /* 0x000fec0003800000 */
.L_x_5234:
[----:B------:R-:W2:Y:S01]  /*9220*/  MUFU.RCP R18, R18 ;  /* 0x0000001200127308 */ /* 0x000ea20000001000 */
[----:B------:R-:W-:-:S05]  /*9230*/  HADD2.F32 R19, -RZ, R19.H0_H0 ;  /* 0x20000013ff137230 */ /* 0x000fca0000004100 */
[----:B--2---:R-:W-:-:S05]  /*9240*/  FMUL.FTZ R19, R18, R19 ;  /* 0x0000001312137220 */ /* 0x004fca0000410000 */
[----:B------:R-:W-:-:S07]  /*9250*/  F2FP.F16.F32.PACK_AB R19, RZ, R19 ;  /* 0x00000013ff13723e */ /* 0x000fce00000000ff */
.L_x_5233:
[----:B------:R-:W-:Y:S05]  /*9260*/  BSYNC.RECONVERGENT B1 ;  /* 0x0000000000017941 */ /* 0x000fea0003800200 */
.L_x_5232:
[----:B------:R-:W-:Y:S01]  /*9270*/  VIADD R6, R22, 0x100 ;  /* 0x0000010016067836 */ /* 0x000fe20000000000 */
        /* <DEDUP_REMOVED lines=16> */
[----:B------:R-:W2:Y:S01]  /*9380*/  MUFU.RCP R3, R7 ;  /* 0x0000000700037308 */ /* 0x000ea20000001000 */
[----:B01----:R-:W-:Y:S01]  /*9390*/  FADD.FTZ R5, -R7, -RZ ;  /* 0x800000ff07057221 */ /* 0x003fe20000010100 */
[----:B--2---:R-:W-:-:S06]  /*93a0*/  FMUL.FTZ R3, R6, R3 ;  /* 0x0000000306037220 */ /* 0x004fcc0000410000 */
        /* <DEDUP_REMOVED lines=15> */
.L_x_5252:
[----:B------:R-:W-:Y:S01]  /*94a0*/  FSETP.GEU.FTZ.AND P0, PT, R8, -R7, PT ;  /* 0x800000070800720b */ /* 0x000fe20003f1e000 */
[----:B------:R-:W-:-:S12]  /*94b0*/  FADD.FTZ R3, R3, -1 ;  /* 0xbf80000003037421 */ /* 0x000fd80000010000 */
[----:B------:R-:W-:-:S07]  /*94c0*/  @!P0 FADD.FTZ R3, R3, -1 ;  /* 0xbf80000003038421 */ /* 0x000fce0000010000 */
.L_x_5251:
[----:B------:R-:W-:Y:S05]  /*94d0*/  BSYNC.RECONVERGENT B2 ;  /* 0x0000000000027941 */ /* 0x000fea0003800200 */
.L_x_5250:
[----:B------:R-:W-:Y:S01]  /*94e0*/  FFMA.FTZ R6, -R7, R3, R6 ;  /* 0x0000000307067223 */ /* 0x000fe20000010106 */
[----:B------:R-:W-:Y:S06]  /*94f0*/  BRA `(.L_x_5248) ;  /* 0x0000000000807947 */ /* 0x000fec0003800000 */
.L_x_5249:
        /* <DEDUP_REMOVED lines=8> */
[----:B-1----:R-:W-:Y:S01]  /*9580*/  VIADD R5, R3, 0xb800000 ;  /* 0x0b80000003057836 */ /* 0x002fe20000000000 */
[----:B------:R-:W-:-:S04]  /*9590*/  FSEL R3, R9, +QNAN , !P0 ;  /* 0x7fffffff09037808 */ /* 0x000fc80004000000 */
[----:B------:R-:W-:Y:S02]  /*95a0*/  ISETP.NE.AND P1, PT, R5, RZ, PT ;  /* 0x000000ff0500720c */ /* 0x000fe40003f25270 */
[----:B------:R-:W-:-:S11]  /*95b0*/  FSEL R9, R3, +QNAN , P2 ;  /* 0x7fffffff03097808 */ /* 0x000fd60001000000 */
[----:B------:R-:W-:Y:S05]  /*95c0*/  @!P1 BRA `(.L_x_5254) ;  /* 0x0000000000409947 */ /* 0x000fea0003800000 */
[----:B------:R-:W-:-:S04]  /*95d0*/  LOP3.LUT R3, R7, 0x7fffff, RZ, 0xc0, !PT ;  /* 0x007fffff07037812 */ /* 0x000fc800078ec0ff */
[----:B------:R-:W-:-:S04]  /*95e0*/  LOP3.LUT R11, R3, 0x3f800000, RZ, 0xfc, !PT ;  /* 0x3f800000030b7812 */ /* 0x000fc800078efcff */
[----:B------:R0:W1:Y:S03]  /*95f0*/  MUFU.RCP R10, R11 ;  /* 0x0000000b000a7308 */ /* 0x0000660000001000 */
.L_x_5255:
        /* <DEDUP_REMOVED lines=13> */
.L_x_5254:
[----:B------:R-:W-:Y:S05]  /*96d0*/  BSYNC.RECONVERGENT B2 ;  /* 0x0000000000027941 */ /* 0x000fea0003800200 */
.L_x_5253:
[----:B------:R-:W-:-:S04]  /*96e0*/  FMUL.FTZ R6, R6, 1.1920928955078125e-07 ;  /* 0x3400000006067820 */ /* 0x000fc80000410000 */
[----:B------:R-:W-:-:S07]  /*96f0*/  FMUL.FTZ R6, R9, R6 ;  /* 0x0000000609067220 */ /* 0x000fce0000410000 */
.L_x_5248:
[----:B------:R-:W-:Y:S05]  /*9700*/  BSYNC.RECONVERGENT B0 ;  /* 0x0000000000007941 */ /* 0x000fea0003800200 */
.L_x_5247:
        /* <DEDUP_REMOVED lines=27> */
.L_x_5246:
[----:B------:R-:W2:Y:S01]  /*98c0*/  MUFU.RCP R16, R16 ;  /* 0x0000001000107308 */ /* 0x000ea20000001000 */
[----:B------:R-:W-:-:S05]  /*98d0*/  HADD2.F32 R17, -RZ, R17.H0_H0 ;  /* 0x20000011ff117230 */ /* 0x000fca0000004100 */
[----:B--2---:R-:W-:-:S05]  /*98e0*/  FMUL.FTZ R17, R16, R17 ;  /* 0x0000001110117220 */ /* 0x004fca0000410000 */
[----:B------:R-:W-:-:S07]  /*98f0*/  F2FP.F16.F32.PACK_AB R17, RZ, R17 ;  /* 0x00000011ff11723e */ /* 0x000fce00000000ff */
.L_x_5245:
[----:B------:R-:W-:Y:S05]  /*9900*/  BSYNC.RECONVERGENT B1 ;  /* 0x0000000000017941 */ /* 0x000fea0003800200 */
.L_x_5244:
        /* <DEDUP_REMOVED lines=17> */
[----:B-1----:R-:W0:Y:S01]  /*9a20*/  MUFU.RCP R5, R9 ;  /* 0x0000000900057308 */ /* 0x002e220000001000 */
        /* <DEDUP_REMOVED lines=17> */
.L_x_5264:
[----:B------:R-:W-:Y:S01]  /*9b40*/  FSETP.GEU.FTZ.AND P0, PT, R7, -R9, PT ;  /* 0x800000090700720b */ /* 0x000fe20003f1e000 */
[----:B------:R-:W-:-:S12]  /*9b50*/  FADD.FTZ R5, R5, -1 ;  /* 0xbf80000005057421 */ /* 0x000fd80000010000 */
[----:B------:R-:W-:-:S07]  /*9b60*/  @!P0 FADD.FTZ R5, R5, -1 ;  /* 0xbf80000005058421 */ /* 0x000fce0000010000 */
.L_x_5263:
[----:B------:R-:W-:Y:S05]  /*9b70*/  BSYNC.RECONVERGENT B2 ;  /* 0x0000000000027941 */ /* 0x000fea0003800200 */
.L_x_5262:
[----:B------:R-:W-:Y:S01]  /*9b80*/  FFMA.FTZ R2, -R9, R5, R2 ;  /* 0x0000000509027223 */ /* 0x000fe20000010102 */
[----:B------:R-:W-:Y:S06]  /*9b90*/  BRA `(.L_x_5260) ;  /* 0x0000000000807947 */ /* 0x000fec0003800000 */
.L_x_5261:
[----:B0-----:R-:W-:Y:S01]  /*9ba0*/  LOP3.LUT R9, R7, 0xff800000, RZ, 0xc0, !PT ;  /* 0xff80000007097812 */ /* 0x001fe200078ec0ff */
[----:B------:R-:W-:Y:S01]  /*9bb0*/  BSSY.RECONVERGENT B2, `(.L_x_5265) ;  /* 0x000001c000027945 */ /* 0x000fe20003800200 */
[----:B------:R-:W-:Y:S02]  /*9bc0*/  ISETP.GT.U32.AND P0, PT, R2, 0x7f7fffff, PT ;  /* 0x7f7fffff0200780c */ /* 0x000fe40003f04070 */
[----:B------:R-:W-:Y:S01]  /*9bd0*/  FSETP.GT.FTZ.AND P2, PT, |R0|, RZ, PT ;  /* 0x000000ff0000720b */ /* 0x000fe20003f54200 */
[C---:B-1----:R-:W-:Y:S01]  /*9be0*/  IMAD.IADD R5, R2.reuse, 0x1, -R9 ;  /* 0x0000000102057824 */ /* 0x042fe200078e0a09 */
        /* <DEDUP_REMOVED lines=11> */
.L_x_5267:
        /* <DEDUP_REMOVED lines=13> */
.L_x_5266:
[----:B------:R-:W-:Y:S05]  /*9d70*/  BSYNC.RECONVERGENT B2 ;  /* 0x0000000000027941 */ /* 0x000fea0003800200 */
.L_x_5265:
[----:B------:R-:W-:-:S04]  /*9d80*/  FMUL.FTZ R2, R2, 1.1920928955078125e-07 ;  /* 0x3400000002027820 */ /* 0x000fc80000410000 */
[----:B------:R-:W-:-:S07]  /*9d90*/  FMUL.FTZ R2, R9, R2 ;  /* 0x0000000209027220 */ /* 0x000fce0000410000 */
.L_x_5260:
[----:B------:R-:W-:Y:S05]  /*9da0*/  BSYNC.RECONVERGENT B0 ;  /* 0x0000000000007941 */ /* 0x000fea0003800200 */
.L_x_5259:
        /* <DEDUP_REMOVED lines=18> */
[----:B------:R-:W0:Y:S02]  /*9ed0*/  FRND.FTZ.FLOOR R18, R2 ;  /* 0x0000000200127307 */ /* 0x000e240000215000 */
[----:B0-----:R-:W-:-:S05]  /*9ee0*/  F2FP.F16.F32.PACK_AB R18, RZ, R18 ;  /* 0x00000012ff12723e */ /* 0x001fca00000000ff */
[----:B------:R-:W-:-:S05]  /*9ef0*/  HADD2.F32 R3, -RZ, R18.H0_H0 ;  /* 0x20000012ff037230 */ /* 0x000fca0000004100 */
[----:B------:R-:W-:-:S05]  /*9f00*/  FADD.FTZ R0, -R3, R2 ;  /* 0x0000000203007221 */ /* 0x000fca0000010100 */
[----:B------:R-:W-:-:S13]  /*9f10*/  FSETP.GT.FTZ.AND P0, PT, R0, 0.5, PT ;  /* 0x3f0000000000780b */ /* 0x000fda0003f14000 */
[----:B------:R-:W-:Y:S05]  /*9f20*/  @!P0 BRA `(.L_x_5257) ;  /* 0x00000000001c8947 */ /* 0x000fea0003800000 */
[----:B------:R-:W-:-:S05]  /*9f30*/  FADD.FTZ R18, R3, 1 ;  /* 0x3f80000003127421 */ /* 0x000fca0000010000 */
[----:B------:R-:W-:Y:S01]  /*9f40*/  F2FP.F16.F32.PACK_AB R18, RZ, R18 ;  /* 0x00000012ff12723e */ /* 0x000fe200000000ff */
[----:B------:R-:W-:Y:S06]  /*9f50*/  BRA `(.L_x_5257) ;  /* 0x0000000000107947 */ /* 0x000fec0003800000 */
.L_x_5258:
[----:B------:R-:W2:Y:S01]  /*9f60*/  MUFU.RCP R3, R0 ;  /* 0x0000000000037308 */ /* 0x000ea20000001000 */
[----:B------:R-:W-:-:S05]  /*9f70*/  HADD2.F32 R18, -RZ, R2.H0_H0 ;  /* 0x20000002ff127230 */ /* 0x000fca0000004100 */
[----:B--2---:R-:W-:-:S05]  /*9f80*/  FMUL.FTZ R18, R3, R18 ;  /* 0x0000001203127220 */ /* 0x004fca0000410000 */
[----:B------:R-:W-:-:S07]  /*9f90*/  F2FP.F16.F32.PACK_AB R18, RZ, R18 ;  /* 0x00000012ff12723e */ /* 0x000fce00000000ff */
.L_x_5257:
[----:B------:R-:W-:Y:S05]  /*9fa0*/  BSYNC.RECONVERGENT B1 ;  /* 0x0000000000017941 */ /* 0x000fea0003800200 */
.L_x_5256:
[----:B------:R-:W2:Y:S01]  /*9fb0*/  LDC.U8 R16, c[0x0][0x3b0] ;  /* 0x0000ec00ff107b82 */ /* 0x000ea20000000000 */
[----:B------:R-:W-:Y:S01]  /*9fc0*/  ISETP.GE.AND P0, PT, R22, R25, PT ;  /* 0x000000191600720c */ /* 0x000fe20003f06270 */
[----:B------:R-:W-:Y:S04]  /*9fd0*/  BSSY.RECONVERGENT B7, `(.L_x_5268) ;  /* 0x0000302000077945 */ /* 0x000fe80003800200 */
[----:B------:R-:W-:Y:S08]  /*9fe0*/  BSSY.RELIABLE B6, `(.L_x_5269) ;  /* 0x000020a000067945 */ /* 0x000ff00003800100 */
[----:B------:R-:W-:Y:S05]  /*9ff0*/  @P0 BRA `(.L_x_5270) ;  /* 0x0000002000140947 */ /* 0x000fea0003800000 */
[----:B------:R-:W0:Y:S01]  /*a000*/  LDCU UR4, c[0x0][0x3b4] ;  /* 0x00007680ff0477ac */ /* 0x000e220008000800 */
[----:B------:R-:W3:Y:S01]  /*a010*/  LDC.64 R2, c[0x0][0x388] ;  /* 0x0000e200ff027b82 */ /* 0x000ee20000000a00 */
[----:B------:R-:W-:Y:S01]  /*a020*/  IMAD R0, R27, 0x200, R22 ;  /* 0x000002001b007824 */ /* 0x000fe200078e0216 */
[----:B--2---:R-:W-:-:S03]  /*a030*/  PRMT R6, R16, 0x9910, RZ ;  /* 0x0000991010067816 */ /* 0x004fc600000000ff */
[----:B01----:R-:W-:Y:S02]  /*a040*/  IMAD R5, R0, UR4, RZ ;  /* 0x0000000400057c24 */ /* 0x003fe4000f8e02ff */
        /* <DEDUP_REMOVED lines=13> */
[----:B------:R-:W-:Y:S02]  /*a120*/  HADD2.F32 R4, -RZ, R4.H0_H0 ;  /* 0x20000004ff047230 */ /* 0x000fe40000004100 */
[----:B------:R-:W-:Y:S02]  /*a130*/  IMAD.MOV.U32 R22, RZ, RZ, R24 ;  /* 0x000000ffff167224 */ /* 0x000fe400078e0018 */
[----:B------:R-:W0:Y:S02]  /*a140*/  F2I.FTZ.TRUNC.NTZ R5, R4 ;  /* 0x0000000400057305 */ /* 0x000e24000021f100 */
[----:B0-----:R0:W-:Y:S01]  /*a150*/  STG.E.U8 desc[UR36][R2.64], R5 ;  /* 0x0000000502007986 */ /* 0x0011e2000c101124 */
[----:B------:R-:W-:Y:S05]  /*a160*/  BRA `(.L_x_5276) ;  /* 0x0000000c00d47947 */ /* 0x000fea0003800000 */
.L_x_5274:
[----:B------:R-:W-:Y:S02]  /*a170*/  HADD2.F32 R5, -RZ, R4.H0_H0 ;  /* 0x20000004ff057230 */ /* 0x000fe40000004100 */
[----:B------:R-:W-:-:S04]  /*a180*/  IMAD.MOV.U32 R22, RZ, RZ, R24 ;  /* 0x000000ffff167224 */ /* 0x000fc800078e0018 */
[----:B------:R-:W0:Y:S02]  /*a190*/  F2I.S64.TRUNC R4, R5 ;  /* 0x0000000500047311 */ /* 0x000e24000020d900 */
[----:B0-----:R0:W-:Y:S01]  /*a1a0*/  STG.E.U8 desc[UR36][R2.64], R4 ;  /* 0x0000000402007986 */ /* 0x0011e2000c101124 */
[----:B------:R-:W-:Y:S05]  /*a1b0*/  BRA `(.L_x_5276) ;  /* 0x0000000c00c07947 */ /* 0x000fea0003800000 */
.L_x_5273:
[----:B------:R-:W-:-:S13]  /*a1c0*/  ISETP.NE.AND P0, PT, R0, 0x2, PT ;  /* 0x000000020000780c */ /* 0x000fda0003f05270 */
[----:B------:R-:W-:Y:S05]  /*a1d0*/  @!P0 BRA `(.L_x_5277) ;  /* 0x0000000000388947 */ /* 0x000fea0003800000 */
[----:B------:R-:W-:-:S13]  /*a1e0*/  ISETP.NE.AND P0, PT, R0, 0x3, PT ;  /* 0x000000030000780c */ /* 0x000fda0003f05270 */
[----:B------:R-:W-:Y:S05]  /*a1f0*/  @!P0 BRA `(.L_x_5278) ;  /* 0x00000000001c8947 */ /* 0x000fea0003800000 */
[----:B------:R-:W-:-:S13]  /*a200*/  ISETP.NE.AND P0, PT, R0, 0x4, PT ;  /* 0x000000040000780c */ /* 0x000fda0003f05270 */
[----:B------:R-:W-:Y:S05]  /*a210*/  @P0 BRA `(.L_x_5275) ;  /* 0x0000000800f80947 */ /* 0x000fea0003800000 */
[----:B------:R-:W-:Y:S02]  /*a220*/  HADD2.F32 R4, -RZ, R4.H0_H0 ;  /* 0x20000004ff047230 */ /* 0x000fe40000004100 */
[----:B------:R-:W-:-:S04]  /*a230*/  IMAD.MOV.U32 R22, RZ, RZ, R24 ;  /* 0x000000ffff167224 */ /* 0x000fc800078e0018 */
[----:B------:R-:W0:Y:S02]  /*a240*/  F2I.S64.TRUNC R4, R4 ;  /* 0x0000000400047311 */ /* 0x000e24000020d900 */
[----:B0-----:R0:W-:Y:S01]  /*a250*/  STG.E.64 desc[UR36][R2.64], R4 ;  /* 0x0000000402007986 */ /* 0x0011e2000c101b24 */
[----:B------:R-:W-:Y:S05]  /*a260*/  BRA `(.L_x_5276) ;  /* 0x0000000c00947947 */ /* 0x000fea0003800000 */
.L_x_5278:
[----:B------:R-:W-:Y:S02]  /*a270*/  HADD2.F32 R4, -RZ, R4.H0_H0 ;  /* 0x20000004ff047230 */ /* 0x000fe40000004100 */
[----:B------:R-:W-:Y:S02]  /*a280*/  IMAD.MOV.U32 R22, RZ, RZ, R24 ;  /* 0x000000ffff167224 */ /* 0x000fe400078e0018 */
[----:B------:R-:W0:Y:S02]  /*a290*/  F2I.FTZ.TRUNC.NTZ R5, R4 ;  /* 0x0000000400057305 */ /* 0x000e24000021f100 */
[----:B0-----:R0:W-:Y:S01]  /*a2a0*/  STG.E desc[UR36][R2.64], R5 ;  /* 0x0000000502007986 */ /* 0x0011e2000c101924 */
[----:B------:R-:W-:Y:S05]  /*a2b0*/  BRA `(.L_x_5276) ;  /* 0x0000000c00807947 */ /* 0x000fea0003800000 */
.L_x_5277:
[----:B------:R-:W-:Y:S02]  /*a2c0*/  HADD2.F32 R4, -RZ, R4.H0_H0 ;  /* 0x20000004ff047230 */ /* 0x000fe40000004100 */
[----:B------:R-:W-:Y:S02]  /*a2d0*/  IMAD.MOV.U32 R22, RZ, RZ, R24 ;  /* 0x000000ffff167224 */ /* 0x000fe400078e0018 */
[----:B------:R-:W0:Y:S02]  /*a2e0*/  F2I.FTZ.TRUNC.NTZ R5, R4 ;  /* 0x0000000400057305 */ /* 0x000e24000021f100 */
[----:B0-----:R0:W-:Y:S01]  /*a2f0*/  STG.E.U16 desc[UR36][R2.64], R5 ;  /* 0x0000000502007986 */ /* 0x0011e2000c101524 */
[----:B------:R-:W-:Y:S05]  /*a300*/  BRA `(.L_x_5276) ;  /* 0x0000000c006c7947 */ /* 0x000fea0003800000 */
.L_x_5272:
[----:B------:R-:W-:-:S13]  /*a310*/  ISETP.GT.AND P0, PT, R0, 0x6, PT ;  /* 0x000000060000780c */ /* 0x000fda0003f04270 */
[----:B------:R-:W-:Y:S05]  /*a320*/  @P0 BRA `(.L_x_5279) ;  /* 0x00000000002c0947 */ /* 0x000fea0003800000 */
[----:B------:R-:W-:-:S13]  /*a330*/  ISETP.NE.AND P0, PT, R0, 0x5, PT ;  /* 0x000000050000780c */ /* 0x000fda0003f05270 */
[----:B------:R-:W-:Y:S05]  /*a340*/  @!P0 BRA `(.L_x_5280) ;  /* 0x0000000000188947 */ /* 0x000fea0003800000 */
[----:B------:R-:W-:-:S13]  /*a350*/  ISETP.NE.AND P0, PT, R0, 0x6, PT ;  /* 0x000000060000780c */ /* 0x000fda0003f05270 */
[----:B------:R-:W-:Y:S05]  /*a360*/  @P0 BRA `(.L_x_5275) ;  /* 0x0000000800a40947 */ /* 0x000fea0003800000 */
[----:B------:R-:W-:Y:S02]  /*a370*/  HADD2.F32 R5, -RZ, R4.H0_H0 ;  /* 0x20000004ff057230 */ /* 0x000fe40000004100 */
[----:B------:R-:W-:-:S03]  /*a380*/  IMAD.MOV.U32 R22, RZ, RZ, R24 ;  /* 0x000000ffff167224 */ /* 0x000fc600078e0018 */
[----:B------:R0:W-:Y:S01]  /*a390*/  STG.E desc[UR36][R2.64], R5 ;  /* 0x0000000502007986 */ /* 0x0001e2000c101924 */
[----:B------:R-:W-:Y:S05]  /*a3a0*/  BRA `(.L_x_5276) ;  /* 0x0000000c00447947 */ /* 0x000fea0003800000 */
.L_x_5280:
[----:B------:R0:W-:Y:S01]  /*a3b0*/  STG.E.U16 desc[UR36][R2.64], R4 ;  /* 0x0000000402007986 */ /* 0x0001e2000c101524 */
[----:B------:R-:W-:Y:S01]  /*a3c0*/  IMAD.MOV.U32 R22, RZ, RZ, R24 ;  /* 0x000000ffff167224 */ /* 0x000fe200078e0018 */
[----:B------:R-:W-:Y:S06]  /*a3d0*/  BRA `(.L_x_5276) ;  /* 0x0000000c00387947 */ /* 0x000fec0003800000 */
.L_x_5279:
[----:B------:R-:W-:-:S13]  /*a3e0*/  ISETP.NE.AND P0, PT, R0, 0x7, PT ;  /* 0x000000070000780c */ /* 0x000fda0003f05270 */
[----:B------:R-:W-:Y:S05]  /*a3f0*/  @!P0 BRA `(.L_x_5281) ;  /* 0x00000000003c8947 */ /* 0x000fea0003800000 */
[----:B------:R-:W-:-:S13]  /*a400*/  ISETP.NE.AND P0, PT, R0, 0x8, PT ;  /* 0x000000080000780c */ /* 0x000fda0003f05270 */
[----:B------:R-:W-:Y:S05]  /*a410*/  @!P0 BRA `(.L_x_5282) ;  /* 0x00000000001c8947 */ /* 0x000fea0003800000 */
[----:B------:R-:W-:-:S13]  /*a420*/  ISETP.NE.AND P0, PT, R0, 0x9, PT ;  /* 0x000000090000780c */ /* 0x000fda0003f05270 */
[----:B------:R-:W-:Y:S05]  /*a430*/  @P0 BRA `(.L_x_5275) ;  /* 0x0000000800700947 */ /* 0x000fea0003800000 */
[----:B------:R-:W-:Y:S02]  /*a440*/  HADD2.F32 R4, -RZ, R4.H0_H0 ;  /* 0x20000004ff047230 */ /* 0x000fe40000004100 */
[----:B------:R-:W-:Y:S02]  /*a450*/  IMAD.MOV.U32 R5, RZ, RZ, RZ ;  /* 0x000000ffff057224 */ /* 0x000fe400078e00ff */
[----:B------:R-:W-:-:S03]  /*a460*/  IMAD.MOV.U32 R22, RZ, RZ, R24 ;  /* 0x000000ffff167224 */ /* 0x000fc600078e0018 */
[----:B------:R0:W-:Y:S01]  /*a470*/  STG.E.64 desc[UR36][R2.64], R4 ;  /* 0x0000000402007986 */ /* 0x0001e2000c101b24 */
[----:B------:R-:W-:Y:S05]  /*a480*/  BRA `(.L_x_5276) ;  /* 0x0000000c000c7947 */ /* 0x000fea0003800000 */
.L_x_5282:
[----:B------:R-:W-:Y:S02]  /*a490*/  HADD2.F32 R0, -RZ, R4.H0_H0 ;  /* 0x20000004ff007230 */ /* 0x000fe40000004100 */
[----:B------:R-:W-:-:S03]  /*a4a0*/  IMAD.MOV.U32 R22, RZ, RZ, R24 ;  /* 0x000000ffff167224 */ /* 0x000fc600078e0018 */
[----:B------:R-:W-:-:S04]  /*a4b0*/  F2FP.F16.F32.PACK_AB R0, RZ, R0 ;  /* 0x00000000ff00723e */ /* 0x000fc800000000ff */
[----:B------:R-:W-:-:S05]  /*a4c0*/  PRMT R0, R0, 0x5410, RZ ;  /* 0x0000541000007816 */ /* 0x000fca00000000ff */
[----:B------:R0:W-:Y:S01]  /*a4d0*/  STG.E desc[UR36][R2.64], R0 ;  /* 0x0000000002007986 */ /* 0x0001e2000c101924 */
[----:B------:R-:W-:Y:S05]  /*a4e0*/  BRA `(.L_x_5276) ;  /* 0x0000000800f47947 */ /* 0x000fea0003800000 */
.L_x_5281:
[----:B------:R-:W-:Y:S02]  /*a4f0*/  HADD2.F32 R4, -RZ, R4.H0_H0 ;  /* 0x20000004ff047230 */ /* 0x000fe40000004100 */
[----:B------:R-:W-:-:S03]  /*a500*/  IMAD.MOV.U32 R22, RZ, RZ, R24 ;  /* 0x000000ffff167224 */ /* 0x000fc600078e0018 */
[----:B------:R-:W-:-:S06]  /*a510*/  FMUL.FTZ R4, R4, 1 ;  /* 0x3f80000004047820 */ /* 0x000fcc0000410000 */
[----:B------:R-:W0:Y:S02]  /*a520*/  F2F.F64.F32 R4, R4 ;  /* 0x0000000400047310 */ /* 0x000e240000201800 */
[----:B0-----:R0:W-:Y:S01]  /*a530*/  STG.E.64 desc[UR36][R2.64], R4 ;  /* 0x0000000402007986 */ /* 0x0011e2000c101b24 */
[----:B------:R-:W-:Y:S05]  /*a540*/  BRA `(.L_x_5276) ;  /* 0x0000000800dc7947 */ /* 0x000fea0003800000 */
.L_x_5271:
        /* <DEDUP_REMOVED lines=10> */
[----:B------:R-:W-:-:S04]  /*a5f0*/  FSETP.NEU.FTZ.AND P0, PT, R4, RZ, PT ;  /* 0x000000ff0400720b */ /* 0x000fc80003f1d000 */
[----:B------:R-:W-:-:S05]  /*a600*/  SEL R5, RZ, 0x1, !P0 ;  /* 0x00000001ff057807 */ /* 0x000fca0004000000 */
[----:B------:R0:W-:Y:S01]  /*a610*/  STG.E.U8 desc[UR36][R2.64], R5 ;  /* 0x0000000502007986 */ /* 0x0001e2000c101124 */
[----:B------:R-:W-:Y:S05]  /*a620*/  BRA `(.L_x_5276) ;  /* 0x0000000800a47947 */ /* 0x000fea0003800000 */
.L_x_5285:
[----:B------:R-:W-:Y:S01]  /*a630*/  HADD2.F32 R4, -RZ, R4.H0_H0 ;  /* 0x20000004ff047230 */ /* 0x000fe20000004100 */
[----:B------:R-:W-:Y:S01]  /*a640*/  CS2R R6, SRZ ;  /* 0x0000000000067805 */ /* 0x000fe2000001ff00 */
[----:B------:R-:W-:-:S03]  /*a650*/  IMAD.MOV.U32 R22, RZ, RZ, R24 ;  /* 0x000000ffff167224 */ /* 0x000fc600078e0018 */
[----:B------:R-:W-:-:S06]  /*a660*/  FMUL.FTZ R4, R4, 1 ;  /* 0x3f80000004047820 */ /* 0x000fcc0000410000 */
[----:B------:R-:W0:Y:S02]  /*a670*/  F2F.F64.F32 R4, R4 ;  /* 0x0000000400047310 */ /* 0x000e240000201800 */
[----:B0-----:R0:W-:Y:S01]  /*a680*/  STG.E.128 desc[UR36][R2.64], R4 ;  /* 0x0000000402007986 */ /* 0x0011e2000c101d24 */
[----:B------:R-:W-:Y:S05]  /*a690*/  BRA `(.L_x_5276) ;  /* 0x0000000800887947 */ /* 0x000fea0003800000 */
.L_x_5284:
[----:B------:R-:W-:-:S13]  /*a6a0*/  ISETP.NE.AND P0, PT, R0, 0xf, PT ;  /* 0x0000000f0000780c */ /* 0x000fda0003f05270 */
[----:B------:R-:W-:Y:S05]  /*a6b0*/  @!P0 BRA `(.L_x_5286) ;  /* 0x0000000000a88947 */ /* 0x000fea0003800000 */
[----:B------:R-:W-:-:S13]  /*a6c0*/  ISETP.NE.AND P0, PT, R0, 0x17, PT ;  /* 0x000000170000780c */ /* 0x000fda0003f05270 */
[----:B------:R-:W-:Y:S05]  /*a6d0*/  @!P0 BRA `(.L_x_5287) ;  /* 0x0000000000508947 */ /* 0x000fea0003800000 */
[----:B------:R-:W-:-:S13]  /*a6e0*/  ISETP.NE.AND P0, PT, R0, 0x18, PT ;  /* 0x000000180000780c */ /* 0x000fda0003f05270 */
[----:B------:R-:W-:Y:S05]  /*a6f0*/  @P0 BRA `(.L_x_5275) ;  /* 0x0000000400c00947 */ /* 0x000fea0003800000 */
        /* <DEDUP_REMOVED lines=13> */
.L_x_5289:
[----:B------:R-:W-:Y:S05]  /*a7d0*/  BSYNC.RECONVERGENT B0 ;  /* 0x0000000000007941 */ /* 0x000fea0003800200 */
.L_x_5288:
[----:B------:R-:W-:Y:S01]  /*a7e0*/  LOP3.LUT R5, R0, 0x80, R5, 0xf8, !PT ;  /* 0x0000008000057812 */ /* 0x000fe200078ef805 */
[----:B------:R-:W-:-:S04]  /*a7f0*/  IMAD.MOV.U32 R22, RZ, RZ, R24 ;  /* 0x000000ffff167224 */ /* 0x000fc800078e0018 */
[----:B------:R0:W-:Y:S01]  /*a800*/  STG.E.U8 desc[UR36][R2.64], R5 ;  /* 0x0000000502007986 */ /* 0x0001e2000c101124 */
[----:B------:R-:W-:Y:S05]  /*a810*/  BRA `(.L_x_5276) ;  /* 0x0000000800287947 */ /* 0x000fea0003800000 */
.L_x_5287:
        /* <DEDUP_REMOVED lines=15> */
.L_x_5291:
[----:B------:R-:W-:Y:S05]  /*a910*/  BSYNC.RECONVERGENT B0 ;  /* 0x0000000000007941 */ /* 0x000fea0003800200 */
.L_x_5290:
[----:B------:R-:W-:Y:S01]  /*a920*/  LOP3.LUT R5, R0, 0x80, R5, 0xf8, !PT ;  /* 0x0000008000057812 */ /* 0x000fe200078ef805 */
[----:B------:R-:W-:-:S04]  /*a930*/  IMAD.MOV.U32 R22, RZ, RZ, R24 ;  /* 0x000000ffff167224 */ /* 0x000fc800078e0018 */
[----:B------:R0:W-:Y:S01]  /*a940*/  STG.E.U8 desc[UR36][R2.64], R5 ;  /* 0x0000000502007986 */ /* 0x0001e2000c101124 */
[----:B------:R-:W-:Y:S05]  /*a950*/  BRA `(.L_x_5276) ;  /* 0x0000000400d87947 */ /* 0x000fea0003800000 */
.L_x_5286:
[----:B------:R-:W-:Y:S02]  /*a960*/  HADD2.F32 R0, -RZ, R4.H0_H0 ;  /* 0x20000004ff007230 */ /* 0x000fe40000004100 */
[----:B------:R-:W-:-:S03]  /*a970*/  IMAD.MOV.U32 R22, RZ, RZ, R24 ;  /* 0x000000ffff167224 */ /* 0x000fc600078e0018 */
[----:B------:R-:W-:-:S05]  /*a980*/  F2FP.BF16.F32.PACK_AB R0, RZ, R0 ;  /* 0x00000000ff00723e */ /* 0x000fca00000010ff */
[----:B------:R0:W-:Y:S01]  /*a990*/  STG.E.U16 desc[UR36][R2.64], R0 ;  /* 0x0000000002007986 */ /* 0x0001e2000c101524 */
[----:B------:R-:W-:Y:S05]  /*a9a0*/  BRA `(.L_x_5276) ;  /* 0x0000000400c47947 */ /* 0x000fea0003800000 */
.L_x_5283:
        /* <DEDUP_REMOVED lines=10> */
[----:B------:R-:W0:Y:S02]  /*aa50*/  F2I.FTZ.U32.TRUNC.NTZ R5, R5 ;  /* 0x0000000500057305 */ /* 0x000e24000021f000 */
[----:B0-----:R1:W-:Y:S01]  /*aa60*/  STG.E.U16 desc[UR36][R2.64], R5 ;  /* 0x0000000502007986 */ /* 0x0013e2000c101524 */
[----:B------:R-:W-:Y:S05]  /*aa70*/  BRA `(.L_x_5276) ;  /* 0x0000000400907947 */ /* 0x000fea0003800000 */
.L_x_5294:
        /* <DEDUP_REMOVED lines=13> */
.L_x_5297:
[----:B------:R-:W-:-:S04]  /*ab50*/  SHF.R.U32.HI R0, RZ, 0x14, R5 ;  /* 0x00000014ff007819 */ /* 0x000fc80000011605 */
[----:B------:R-:W-:-:S04]  /*ab60*/  LOP3.LUT R0, R0, 0x1, RZ, 0xc0, !PT ;  /* 0x0000000100007812 */ /* 0x000fc800078ec0ff */
[----:B------:R-:W-:-:S04]  /*ab70*/  IADD3 R0, PT, PT, R5, 0x487ffff, R0 ;  /* 0x0487ffff05007810 */ /* 0x000fc80007ffe000 */
[----:B------:R-:W-:-:S04]  /*ab80*/  SHF.R.U32.HI R0, RZ, 0x14, R0 ;  /* 0x00000014ff007819 */ /* 0x000fc80000011600 */
[----:B------:R-:W-:-:S07]  /*ab90*/  LOP3.LUT R4, R0, 0xff, RZ, 0xc0, !PT ;  /* 0x000000ff00047812 */ /* 0x000fce00078ec0ff */
.L_x_5298:
[----:B------:R-:W-:-:S04]  /*aba0*/  SHF.R.U32.HI R5, RZ, 0x18, R5 ;  /* 0x00000018ff057819 */ /* 0x000fc80000011605 */
[----:B------:R-:W-:-:S04]  /*abb0*/  LOP3.LUT R4, R4, 0x80, R5, 0xf8, !PT ;  /* 0x0000008004047812 */ /* 0x000fc800078ef805 */
[----:B------:R-:W-:-:S07]  /*abc0*/  PRMT R0, R4, 0x7610, R0 ;  /* 0x0000761004007816 */ /* 0x000fce0000000000 */
.L_x_5296:
[----:B------:R-:W-:Y:S05]  /*abd0*/  BSYNC.RECONVERGENT B0 ;  /* 0x0000000000007941 */ /* 0x000fea0003800200 */
.L_x_5295:
[----:B------:R2:W-:Y:S01]  /*abe0*/  STG.E.U8 desc[UR36][R2.64], R0 ;  /* 0x0000000002007986 */ /* 0x0005e2000c101124 */
[----:B------:R-:W-:Y:S01]  /*abf0*/  IMAD.MOV.U32 R22, RZ, RZ, R24 ;  /* 0x000000ffff167224 */ /* 0x000fe200078e0018 */
[----:B------:R-:W-:Y:S06]  /*ac00*/  BRA `(.L_x_5276) ;  /* 0x00000004002c7947 */ /* 0x000fec0003800000 */
.L_x_5293:
        /* <DEDUP_REMOVED lines=13> */
.L_x_5301:
[----:B------:R-:W-:-:S04]  /*ace0*/  SHF.R.U32.HI R0, RZ, 0x15, R5 ;  /* 0x00000015ff007819 */ /* 0x000fc80000011605 */
[----:B------:R-:W-:-:S04]  /*acf0*/  LOP3.LUT R0, R0, 0x1, RZ, 0xc0, !PT ;  /* 0x0000000100007812 */ /* 0x000fc800078ec0ff */
[----:B------:R-:W-:-:S04]  /*ad00*/  IADD3 R0, PT, PT, R5, 0x88fffff, R0 ;  /* 0x088fffff05007810 */ /* 0x000fc80007ffe000 */
[----:B------:R-:W-:-:S04]  /*ad10*/  SHF.R.U32.HI R0, RZ, 0x15, R0 ;  /* 0x00000015ff007819 */ /* 0x000fc80000011600 */
[----:B------:R-:W-:-:S07]  /*ad20*/  LOP3.LUT R4, R0, 0xff, RZ, 0xc0, !PT ;  /* 0x000000ff00047812 */ /* 0x000fce00078ec0ff */
.L_x_5302:
[----:B------:R-:W-:-:S04]  /*ad30*/  SHF.R.U32.HI R5, RZ, 0x18, R5 ;  /* 0x00000018ff057819 */ /* 0x000fc80000011605 */
[----:B------:R-:W-:-:S04]  /*ad40*/  LOP3.LUT R4, R4, 0x80, R5, 0xf8, !PT ;  /* 0x0000008004047812 */ /* 0x000fc800078ef805 */
[----:B------:R-:W-:-:S07]  /*ad50*/  PRMT R0, R4, 0x7610, R0 ;  /* 0x0000761004007816 */ /* 0x000fce0000000000 */
.L_x_5300:
[----:B------:R-:W-:Y:S05]  /*ad60*/  BSYNC.RECONVERGENT B0 ;  /* 0x0000000000007941 */ /* 0x000fea0003800200 */
.L_x_5299:
[----:B------:R0:W-:Y:S01]  /*ad70*/  STG.E.U8 desc[UR36][R2.64], R0 ;  /* 0x0000000002007986 */ /* 0x0001e2000c101124 */
[----:B------:R-:W-:Y:S01]  /*ad80*/  IMAD.MOV.U32 R22, RZ, RZ, R24 ;  /* 0x000000ffff167224 */ /* 0x000fe200078e0018 */
[----:B------:R-:W-:Y:S06]  /*ad90*/  BRA `(.L_x_5276) ;  /* 0x0000000000c87947 */ /* 0x000fec0003800000 */
.L_x_5292:
[----:B------:R-:W-:-:S13]  /*ada0*/  ISETP.NE.AND P0, PT, R0, 0x1c, PT ;  /* 0x0000001c0000780c */ /* 0x000fda0003f05270 */
[----:B------:R-:W-:Y:S05]  /*adb0*/  @!P0 BRA `(.L_x_5303) ;  /* 0x0000000000b08947 */ /* 0x000fea0003800000 */
[----:B------:R-:W-:-:S13]  /*adc0*/  ISETP.NE.AND P0, PT, R0, 0x1d, PT ;  /* 0x0000001d0000780c */ /* 0x000fda0003f05270 */
[----:B------:R-:W-:Y:S05]  /*add0*/  @!P0 BRA `(.L_x_5304) ;  /* 0x0000000000948947 */ /* 0x000fea0003800000 */
[----:B------:R-:W-:-:S13]  /*ade0*/  ISETP.NE.AND P0, PT, R0, 0x2c, PT ;  /* 0x0000002c0000780c */ /* 0x000fda0003f05270 */
[----:B------:R-:W-:Y:S05]  /*adf0*/  @!P0 BRA `(.L_x_5305) ;  /* 0x0000000000488947 */ /* 0x000fea0003800000 */
.L_x_5275:
        /* <DEDUP_REMOVED lines=16> */
.L_x_5306:
[----:B------:R-:W-:Y:S01]  /*af00*/  IMAD.MOV.U32 R22, RZ, RZ, R24 ;  /* 0x000000ffff167224 */ /* 0x000fe200078e0018 */
[----:B------:R-:W-:Y:S06]  /*af10*/  BRA `(.L_x_5276) ;  /* 0x0000000000687947 */ /* 0x000fec0003800000 */
.L_x_5305:
[----:B------:R-:W-:Y:S02]  /*af20*/  HADD2.F32 R5, -RZ, R4.H0_H0 ;  /* 0x20000004ff057230 */ /* 0x000fe40000004100 */
        /* <DEDUP_REMOVED lines=16> */
.L_x_5304:
[----:B------:R-:W-:Y:S02]  /*b030*/  HADD2.F32 R4, -RZ, R4.H0_H0 ;  /* 0x20000004ff047230 */ /* 0x000fe40000004100 */
[----:B------:R-:W-:-:S04]  /*b040*/  IMAD.MOV.U32 R22, RZ, RZ, R24 ;  /* 0x000000ffff167224 */ /* 0x000fc800078e0018 */
[----:B------:R-:W0:Y:S02]  /*b050*/  F2I.U64.TRUNC R4, R4 ;  /* 0x0000000400047311 */ /* 0x000e24000020d800 */
[----:B0-----:R4:W-:Y:S01]  /*b060*/  STG.E.64 desc[UR36][R2.64], R4 ;  /* 0x0000000402007986 */ /* 0x0019e2000c101b24 */
[----:B------:R-:W-:Y:S05]  /*b070*/  BRA `(.L_x_5276) ;  /* 0x0000000000107947 */ /* 0x000fea0003800000 */
.L_x_5303:
[----:B------:R-:W-:Y:S02]  /*b080*/  HADD2.F32 R4, -RZ, R4.H0_H0 ;  /* 0x20000004ff047230 */ /* 0x000fe40000004100 */
[----:B------:R-:W-:Y:S02]  /*b090*/  IMAD.MOV.U32 R22, RZ, RZ, R24 ;  /* 0x000000ffff167224 */ /* 0x000fe400078e0018 */
[----:B------:R-:W0:Y:S02]  /*b0a0*/  F2I.FTZ.U32.TRUNC.NTZ R5, R4 ;  /* 0x0000000400057305 */ /* 0x000e24000021f000 */
[----:B0-----:R3:W-:Y:S03]  /*b0b0*/  STG.E desc[UR36][R2.64], R5 ;  /* 0x0000000502007986 */ /* 0x0017e6000c101924 */
.L_x_5276:
        /* <DEDUP_REMOVED lines=21> */
[----:B------:R-:W-:-:S06]  /*b210*/  HADD2.F32 R19, -RZ, R19.H0_H0 ;  /* 0x20000013ff137230 */ /* 0x000fcc0000004100 */
[----:B------:R-:W0:Y:S02]  /*b220*/  F2I.FTZ.TRUNC.NTZ R19, R19 ;  /* 0x0000001300137305 */ /* 0x000e24000021f100 */
[----:B0-----:R0:W-:Y:S01]  /*b230*/  STG.E.U8 desc[UR36][R2.64], R19 ;  /* 0x0000001302007986 */ /* 0x0011e2000c101124 */
[----:B------:R-:W-:Y:S05]  /*b240*/  BRA `(.L_x_5313) ;  /* 0x0000000c007c7947 */ /* 0x000fea0003800000 */
.L_x_5311:
[----:B------:R-:W-:-:S06]  /*b250*/  HADD2.F32 R5, -RZ, R19.H0_H0 ;  /* 0x20000013ff057230 */ /* 0x000fcc0000004100 */
[----:B------:R-:W0:Y:S02]  /*b260*/  F2I.S64.TRUNC R4, R5 ;  /* 0x0000000500047311 */ /* 0x000e24000020d900 */
[----:B0-----:R0:W-:Y:S01]  /*b270*/  STG.E.U8 desc[UR36][R2.64], R4 ;  /* 0x0000000402007986 */ /* 0x0011e2000c101124 */
[----:B------:R-:W-:Y:S05]  /*b280*/  BRA `(.L_x_5313) ;  /* 0x0000000c006c7947 */ /* 0x000fea0003800000 */
.L_x_5310:
[----:B------:R-:W-:-:S13]  /*b290*/  ISETP.NE.AND P0, PT, R0, 0x2, PT ;  /* 0x000000020000780c */ /* 0x000fda0003f05270 */
[----:B------:R-:W-:Y:S05]  /*b2a0*/  @!P0 BRA `(.L_x_5314) ;  /* 0x0000000000308947 */ /* 0x000fea0003800000 */
[----:B------:R-:W-:-:S13]  /*b2b0*/  ISETP.NE.AND P0, PT, R0, 0x3, PT ;  /* 0x000000030000780c */ /* 0x000fda0003f05270 */
[----:B------:R-:W-:Y:S05]  /*b2c0*/  @!P0 BRA `(.L_x_5315) ;  /* 0x0000000000188947 */ /* 0x000fea0003800000 */
[----:B------:R-:W-:-:S13]  /*b2d0*/  ISETP.NE.AND P0, PT, R0, 0x4, PT ;  /* 0x000000040000780c */ /* 0x000fda0003f05270 */
[----:B------:R-:W-:Y:S05]  /*b2e0*/  @P0 BRA `(.L_x_5312) ;  /* 0x0000000800700947 */ /* 0x000fea0003800000 */
[----:B------:R-:W-:-:S06]  /*b2f0*/  HADD2.F32 R4, -RZ, R19.H0_H0 ;  /* 0x20000013ff047230 */ /* 0x000fcc0000004100 */
[----:B------:R-:W0:Y:S02]  /*b300*/  F2I.S64.TRUNC R4, R4 ;  /* 0x0000000400047311 */ /* 0x000e24000020d900 */
[----:B0-----:R0:W-:Y:S01]  /*b310*/  STG.E.64 desc[UR36][R2.64], R4 ;  /* 0x0000000402007986 */ /* 0x0011e2000c101b24 */
[----:B------:R-:W-:Y:S05]  /*b320*/  BRA `(.L_x_5313) ;  /* 0x0000000c00447947 */ /* 0x000fea0003800000 */
.L_x_5315:
[----:B------:R-:W-:-:S06]  /*b330*/  HADD2.F32 R19, -RZ, R19.H0_H0 ;  /* 0x20000013ff137230 */ /* 0x000fcc0000004100 */
[----:B------:R-:W0:Y:S02]  /*b340*/  F2I.FTZ.TRUNC.NTZ R19, R19 ;  /* 0x0000001300137305 */ /* 0x000e24000021f100 */
[----:B0-----:R0:W-:Y:S01]  /*b350*/  STG.E desc[UR36][R2.64], R19 ;  /* 0x0000001302007986 */ /* 0x0011e2000c101924 */
[----:B------:R-:W-:Y:S05]  /*b360*/  BRA `(.L_x_5313) ;  /* 0x0000000c00347947 */ /* 0x000fea0003800000 */
.L_x_5314:
[----:B------:R-:W-:-:S06]  /*b370*/  HADD2.F32 R19, -RZ, R19.H0_H0 ;  /* 0x20000013ff137230 */ /* 0x000fcc0000004100 */
[----:B------:R-:W0:Y:S02]  /*b380*/  F2I.FTZ.TRUNC.NTZ R19, R19 ;  /* 0x0000001300137305 */ /* 0x000e24000021f100 */
[----:B0-----:R0:W-:Y:S01]  /*b390*/  STG.E.U16 desc[UR36][R2.64], R19 ;  /* 0x0000001302007986 */ /* 0x0011e2000c101524 */
[----:B------:R-:W-:Y:S05]  /*b3a0*/  BRA `(.L_x_5313) ;  /* 0x0000000c00247947 */ /* 0x000fea0003800000 */
.L_x_5309:
[----:B------:R-:W-:-:S13]  /*b3b0*/  ISETP.GT.AND P0, PT, R0, 0x6, PT ;  /* 0x000000060000780c */ /* 0x000fda0003f04270 */
[----:B------:R-:W-:Y:S05]  /*b3c0*/  @P0 BRA `(.L_x_5316) ;  /* 0x0000000000240947 */ /* 0x000fea0003800000 */
[----:B------:R-:W-:-:S13]  /*b3d0*/  ISETP.NE.AND P0, PT, R0, 0x5, PT ;  /* 0x000000050000780c */ /* 0x000fda0003f05270 */
[----:B------:R-:W-:Y:S05]  /*b3e0*/  @!P0 BRA `(.L_x_5317) ;  /* 0x0000000000148947 */ /* 0x000fea0003800000 */
[----:B------:R-:W-:-:S13]  /*b3f0*/  ISETP.NE.AND P0, PT, R0, 0x6, PT ;  /* 0x000000060000780c */ /* 0x000fda0003f05270 */
[----:B------:R-:W-:Y:S05]  /*b400*/  @P0 BRA `(.L_x_5312) ;  /* 0x0000000800280947 */ /* 0x000fea0003800000 */
[----:B------:R-:W-:-:S05]  /*b410*/  HADD2.F32 R19, -RZ, R19.H0_H0 ;  /* 0x20000013ff137230 */ /* 0x000fca0000004100 */
[----:B------:R1:W-:Y:S01]  /*b420*/  STG.E desc[UR36][R2.64], R19 ;  /* 0x0000001302007986 */ /* 0x0003e2000c101924 */
[----:B------:R-:W-:Y:S05]  /*b430*/  BRA `(.L_x_5313) ;  /* 0x0000000c00007947 */ /* 0x000fea0003800000 */
.L_x_5317:
[----:B------:R0:W-:Y:S01]  /*b440*/  STG.E.U16 desc[UR36][R2.64], R19 ;  /* 0x0000001302007986 */ /* 0x0001e2000c101524 */
[----:B------:R-:W-:Y:S05]  /*b450*/  BRA `(.L_x_5313) ;  /* 0x0000000800f87947 */ /* 0x000fea0003800000 */
.L_x_5316:
[----:B------:R-:W-:-:S13]  /*b460*/  ISETP.NE.AND P0, PT, R0, 0x7, PT ;  /* 0x000000070000780c */ /* 0x000fda0003f05270 */
[----:B------:R-:W-:Y:S05]  /*b470*/  @!P0 BRA `(.L_x_5318) ;  /* 0x0000000000348947 */ /* 0x000fea0003800000 */
[----:B------:R-:W-:-:S13]  /*b480*/  ISETP.NE.AND P0, PT, R0, 0x8, PT ;  /* 0x000000080000780c */ /* 0x000fda0003f05270 */
[----:B------:R-:W-:Y:S05]  /*b490*/  @!P0 BRA `(.L_x_5319) ;  /* 0x0000000000188947 */ /* 0x000fea0003800000 */
[----:B------:R-:W-:-:S13]  /*b4a0*/  ISETP.NE.AND P0, PT, R0, 0x9, PT ;  /* 0x000000090000780c */ /* 0x000fda0003f05270 */
[----:B------:R-:W-:Y:S05]  /*b4b0*/  @P0 BRA `(.L_x_5312) ;  /* 0x0000000400fc0947 */ /* 0x000fea0003800000 */
[----:B------:R-:W-:Y:S02]  /*b4c0*/  HADD2.F32 R4, -RZ, R19.H0_H0 ;  /* 0x20000013ff047230 */ /* 0x000fe40000004100 */
[----:B------:R-:W-:-:S05]  /*b4d0*/  IMAD.MOV.U32 R5, RZ, RZ, RZ ;  /* 0x000000ffff057224 */ /* 0x000fca00078e00ff */
[----:B------:R2:W-:Y:S01]  /*b4e0*/  STG.E.64 desc[UR36][R2.64], R4 ;  /* 0x0000000402007986 */ /* 0x0005e2000c101b24 */
[----:B------:R-:W-:Y:S05]  /*b4f0*/  BRA `(.L_x_5313) ;  /* 0x0000000800d07947 */ /* 0x000fea0003800000 */
.L_x_5319:
[----:B------:R-:W-:-:S05]  /*b500*/  HADD2.F32 R0, -RZ, R19.H0_H0 ;  /* 0x20000013ff007230 */ /* 0x000fca0000004100 */
[----:B------:R-:W-:-:S04]  /*b510*/  F2FP.F16.F32.PACK_AB R0, RZ, R0 ;  /* 0x00000000ff00723e */ /* 0x000fc800000000ff */
[----:B------:R-:W-:-:S05]  /*b520*/  PRMT R0, R0, 0x5410, RZ ;  /* 0x0000541000007816 */ /* 0x000fca00000000ff */
[----:B------:R3:W-:Y:S01]  /*b530*/  STG.E desc[UR36][R2.64], R0 ;  /* 0x0000000002007986 */ /* 0x0007e2000c101924 */
[----:B------:R-:W-:Y:S05]  /*b540*/  BRA `(.L_x_5313) ;  /* 0x0000000800bc7947 */ /* 0x000fea0003800000 */
.L_x_5318:
[----:B------:R-:W-:-:S05]  /*b550*/  HADD2.F32 R4, -RZ, R19.H0_H0 ;  /* 0x20000013ff047230 */ /* 0x000fca0000004100 */
[----:B------:R-:W-:-:S06]  /*b560*/  FMUL.FTZ R4, R4, 1 ;  /* 0x3f80000004047820 */ /* 0x000fcc0000410000 */
[----:B------:R-:W0:Y:S02]  /*b570*/  F2F.F64.F32 R4, R4 ;  /* 0x0000000400047310 */ /* 0x000e240000201800 */
[----:B0-----:R4:W-:Y:S01]  /*b580*/  STG.E.64 desc[UR36][R2.64], R4 ;  /* 0x0000000402007986 */ /* 0x0019e2000c101b24 */
[----:B------:R-:W-:Y:S05]  /*b590*/  BRA `(.L_x_5313) ;  /* 0x0000000800a87947 */ /* 0x000fea0003800000 */
.L_x_5308:
        /* <DEDUP_REMOVED lines=10> */
[----:B------:R-:W-:-:S06]  /*b640*/  HADD2.F32 R5, -RZ, R19.H0_H0 ;  /* 0x20000013ff057230 */ /* 0x000fcc0000004100 */
[----:B------:R-:W0:Y:S02]  /*b650*/  F2I.FTZ.U32.TRUNC.NTZ R5, R5 ;  /* 0x0000000500057305 */ /* 0x000e24000021f000 */
[----:B0-----:R0:W-:Y:S01]  /*b660*/  STG.E.U16 desc[UR36][R2.64], R5 ;  /* 0x0000000502007986 */ /* 0x0011e2000c101524 */
[----:B------:R-:W-:Y:S05]  /*b670*/  BRA `(.L_x_5313) ;  /* 0x0000000800707947 */ /* 0x000fea0003800000 */
.L_x_5323:
        /* <DEDUP_REMOVED lines=18> */
.L_x_5326:
[----:B------:R-:W-:-:S04]  /*b7a0*/  SHF.R.U32.HI R5, RZ, 0x18, R5 ;  /* 0x00000018ff057819 */ /* 0x000fc80000011605 */
[----:B------:R-:W-:-:S07]  /*b7b0*/  LOP3.LUT R0, R0, 0x80, R5, 0xf8, !PT ;  /* 0x0000008000007812 */ /* 0x000fce00078ef805 */
.L_x_5325:
[----:B------:R-:W-:Y:S05]  /*b7c0*/  BSYNC.RECONVERGENT B0 ;  /* 0x0000000000007941 */ /* 0x000fea0003800200 */
.L_x_5324:
[----:B------:R0:W-:Y:S01]  /*b7d0*/  STG.E.U8 desc[UR36][R2.64], R0 ;  /* 0x0000000002007986 */ /* 0x0001e2000c101124 */
[----:B------:R-:W-:Y:S05]  /*b7e0*/  BRA `(.L_x_5313) ;  /* 0x0000000800147947 */ /* 0x000fea0003800000 */
.L_x_5322:
        /* <DEDUP_REMOVED lines=18> */
.L_x_5329:
[----:B------:R-:W-:-:S04]  /*b910*/  SHF.R.U32.HI R5, RZ, 0x18, R5 ;  /* 0x00000018ff057819 */ /* 0x000fc80000011605 */
[----:B------:R-:W-:-:S07]  /*b920*/  LOP3.LUT R0, R0, 0x80, R5, 0xf8, !PT ;  /* 0x0000008000007812 */ /* 0x000fce00078ef805 */
.L_x_5328:
[----:B------:R-:W-:Y:S05]  /*b930*/  BSYNC.RECONVERGENT B0 ;  /* 0x0000000000007941 */ /* 0x000fea0003800200 */
.L_x_5327:
[----:B------:R0:W-:Y:S01]  /*b940*/  STG.E.U8 desc[UR36][R2.64], R0 ;  /* 0x0000000002007986 */ /* 0x0001e2000c101124 */
[----:B------:R-:W-:Y:S05]  /*b950*/  BRA `(.L_x_5313) ;  /* 0x0000000400b87947 */ /* 0x000fea0003800000 */
.L_x_5321:
[----:B------:R-:W-:-:S13]  /*b960*/  ISETP.NE.AND P0, PT, R0, 0x1c, PT ;  /* 0x0000001c0000780c */ /* 0x000fda0003f05270 */
[----:B------:R-:W-:Y:S05]  /*b970*/  @!P0 BRA `(.L_x_5330) ;  /* 0x0000000000608947 */ /* 0x000fea0003800000 */
[----:B------:R-:W-:-:S13]  /*b980*/  ISETP.NE.AND P0, PT, R0, 0x1d, PT ;  /* 0x0000001d0000780c */ /* 0x000fda0003f05270 */
[----:B------:R-:W-:Y:S05]  /*b990*/  @!P0 BRA `(.L_x_5331) ;  /* 0x0000000000488947 */ /* 0x000fea0003800000 */
[----:B------:R-:W-:-:S13]  /*b9a0*/  ISETP.NE.AND P0, PT, R0, 0x2c, PT ;  /* 0x0000002c0000780c */ /* 0x000fda0003f05270 */
[----:B------:R-:W-:Y:S05]  /*b9b0*/  @P0 BRA `(.L_x_5312) ;  /* 0x0000000000bc0947 */ /* 0x000fea0003800000 */
        /* <DEDUP_REMOVED lines=16> */
.L_x_5331:
[----:B------:R-:W-:-:S06]  /*bac0*/  HADD2.F32 R4, -RZ, R19.H0_H0 ;  /* 0x20000013ff047230 */ /* 0x000fcc0000004100 */
[----:B------:R-:W0:Y:S02]  /*bad0*/  F2I.U64.TRUNC R4, R4 ;  /* 0x0000000400047311 */ /* 0x000e24000020d800 */
[----:B0-----:R0:W-:Y:S01]  /*bae0*/  STG.E.64 desc[UR36][R2.64], R4 ;  /* 0x0000000402007986 */ /* 0x0011e2000c101b24 */
[----:B------:R-:W-:Y:S05]  /*baf0*/  BRA `(.L_x_5313) ;  /* 0x0000000400507947 */ /* 0x000fea0003800000 */
.L_x_5330:
[----:B------:R-:W-:-:S06]  /*bb00*/  HADD2.F32 R19, -RZ, R19.H0_H0 ;  /* 0x20000013ff137230 */ /* 0x000fcc0000004100 */
[----:B------:R-:W0:Y:S02]  /*bb10*/  F2I.FTZ.U32.TRUNC.NTZ R19, R19 ;  /* 0x0000001300137305 */ /* 0x000e24000021f000 */
[----:B0-----:R0:W-:Y:S01]  /*bb20*/  STG.E desc[UR36][R2.64], R19 ;  /* 0x0000001302007986 */ /* 0x0011e2000c101924 */
[----:B------:R-:W-:Y:S05]  /*bb30*/  BRA `(.L_x_5313) ;  /* 0x0000000400407947 */ /* 0x000fea0003800000 */
.L_x_5320:
[----:B------:R-:W-:-:S13]  /*bb40*/  ISETP.GT.AND P0, PT, R0, 0xe, PT ;  /* 0x0000000e0000780c */ /* 0x000fda0003f04270 */
[----:B------:R-:W-:Y:S05]  /*bb50*/  @P0 BRA `(.L_x_5332) ;  /* 0x00000000003c0947 */ /* 0x000fea0003800000 */
[----:B------:R-:W-:-:S13]  /*bb60*/  ISETP.NE.AND P0, PT, R0, 0xa, PT ;  /* 0x0000000a0000780c */ /* 0x000fda0003f05270 */
[----:B------:R-:W-:Y:S05]  /*bb70*/  @!P0 BRA `(.L_x_5333) ;  /* 0x00000000001c8947 */ /* 0x000fea0003800000 */
[----:B------:R-:W-:-:S13]  /*bb80*/  ISETP.NE.AND P0, PT, R0, 0xb, PT ;  /* 0x0000000b0000780c */ /* 0x000fda0003f05270 */
[----:B------:R-:W-:Y:S05]  /*bb90*/  @P0 BRA `(.L_x_5312) ;  /* 0x0000000000440947 */ /* 0x000fea0003800000 */
[----:B------:R-:W-:-:S05]  /*bba0*/  HADD2.F32 R19, -RZ, R19.H0_H0 ;  /* 0x20000013ff137230 */ /* 0x000fca0000004100 */
[----:B------:R-:W-:-:S04]  /*bbb0*/  FSETP.NEU.FTZ.AND P0, PT, R19, RZ, PT ;  /* 0x000000ff1300720b */ /* 0x000fc80003f1d000 */
[----:B------:R-:W-:-:S05]  /*bbc0*/  SEL R5, RZ, 0x1, !P0 ;  /* 0x00000001ff057807 */ /* 0x000fca0004000000 */
[----:B------:R0:W-:Y:S01]  /*bbd0*/  STG.E.U8 desc[UR36][R2.64], R5 ;  /* 0x0000000502007986 */ /* 0x0001e2000c101124 */
[----:B------:R-:W-:Y:S05]  /*bbe0*/  BRA `(.L_x_5313) ;  /* 0x0000000400147947 */ /* 0x000fea0003800000 */
.L_x_5333:
[----:B------:R-:W-:Y:S01]  /*bbf0*/  HADD2.F32 R19, -RZ, R19.H0_H0 ;  /* 0x20000013ff137230 */ /* 0x000fe20000004100 */
[----:B------:R-:W-:-:S04]  /*bc00*/  CS2R R6, SRZ ;  /* 0x0000000000067805 */ /* 0x000fc8000001ff00 */
[----:B------:R-:W-:-:S06]  /*bc10*/  FMUL.FTZ R4, R19, 1 ;  /* 0x3f80000013047820 */ /* 0x000fcc0000410000 */
[----:B------:R-:W0:Y:S02]  /*bc20*/  F2F.F64.F32 R4, R4 ;  /* 0x0000000400047310 */ /* 0x000e240000201800 */
[----:B0-----:R0:W-:Y:S01]  /*bc30*/  STG.E.128 desc[UR36][R2.64], R4 ;  /* 0x0000000402007986 */ /* 0x0011e2000c101d24 */
[----:B------:R-:W-:Y:S05]  /*bc40*/  BRA `(.L_x_5313) ;  /* 0x0000000000fc7947 */ /* 0x000fea0003800000 */
.L_x_5332:
[----:B------:R-:W-:-:S13]  /*bc50*/  ISETP.NE.AND P0, PT, R0, 0xf, PT ;  /* 0x0000000f0000780c */ /* 0x000fda0003f05270 */
[----:B------:R-:W-:Y:S05]  /*bc60*/  @!P0 BRA `(.L_x_5334) ;  /* 0x0000000000e88947 */ /* 0x000fea0003800000 */
[----:B------:R-:W-:-:S13]  /*bc70*/  ISETP.NE.AND P0, PT, R0, 0x17, PT ;  /* 0x000000170000780c */ /* 0x000fda0003f05270 */
[----:B------:R-:W-:Y:S05]  /*bc80*/  @!P0 BRA `(.L_x_5335) ;  /* 0x0000000000908947 */ /* 0x000fea0003800000 */
[----:B------:R-:W-:-:S13]  /*bc90*/  ISETP.NE.AND P0, PT, R0, 0x18, PT ;  /* 0x000000180000780c */ /* 0x000fda0003f05270 */
[----:B------:R-:W-:Y:S05]  /*bca0*/  @!P0 BRA `(.L_x_5336) ;  /* 0x0000000000448947 */ /* 0x000fea0003800000 */
.L_x_5312:
        /* <DEDUP_REMOVED lines=16> */
.L_x_5337:
[----:B------:R-:W-:Y:S05]  /*bdb0*/  BRA `(.L_x_5313) ;  /* 0x0000000000a07947 */ /* 0x000fea0003800000 */
.L_x_5336:
        /* <DEDUP_REMOVED lines=13> */
.L_x_5339:
[----:B------:R-:W-:Y:S05]  /*be90*/  BSYNC.RECONVERGENT B0 ;  /* 0x0000000000007941 */ /* 0x000fea0003800200 */
.L_x_5338:
[----:B------:R-:W-:-:S05]  /*bea0*/  LOP3.LUT R5, R0, 0x80, R5, 0xf8, !PT ;  /* 0x0000008000057812 */ /* 0x000fca00078ef805 */
[----:B------:R0:W-:Y:S01]  /*beb0*/  STG.E.U8 desc[UR36][R2.64], R5 ;  /* 0x0000000502007986 */ /* 0x0001e2000c101124 */
[----:B------:R-:W-:Y:S05]  /*bec0*/  BRA `(.L_x_5313) ;  /* 0x00000000005c7947 */ /* 0x000fea0003800000 */
.L_x_5335:
        /* <DEDUP_REMOVED lines=12> */
.L_x_5341:
[----:B------:R-:W-:Y:S01]  /*bf90*/  IMAD.MOV.U32 R0, RZ, RZ, 0x7f ;  /* 0x0000007fff007424 */ /* 0x000fe200078e00ff */
[----:B------:R-:W-:-:S04]  /*bfa0*/  ISETP.GT.U32.AND P0, PT, R4, 0x7f800000, PT ;  /* 0x7f8000000400780c */ /* 0x000fc80003f04070 */
[----:B------:R-:W-:-:S09]  /*bfb0*/  SEL R0, R0, 0x7c, P0 ;  /* 0x0000007c00007807 */ /* 0x000fd20000000000 */
.L_x_5342:
[----:B------:R-:W-:Y:S05]  /*bfc0*/  BSYNC.RECONVERGENT B0 ;  /* 0x0000000000007941 */ /* 0x000fea0003800200 */
.L_x_5340:
[----:B------:R-:W-:-:S04]  /*bfd0*/  SHF.R.U32.HI R5, RZ, 0x18, R5 ;  /* 0x00000018ff057819 */ /* 0x000fc80000011605 */
[----:B------:R-:W-:-:S05]  /*bfe0*/  LOP3.LUT R5, R0, 0x80, R5, 0xf8, !PT ;  /* 0x0000008000057812 */ /* 0x000fca00078ef805 */
[----:B------:R0:W-:Y:S01]  /*bff0*/  STG.E.U8 desc[UR36][R2.64], R5 ;  /* 0x0000000502007986 */ /* 0x0001e2000c101124 */
[----:B------:R-:W-:Y:S05]  /*c000*/  BRA `(.L_x_5313) ;  /* 0x00000000000c7947 */ /* 0x000fea0003800000 */
.L_x_5334:
[----:B------:R-:W-:-:S05]  /*c010*/  HADD2.F32 R0, -RZ, R19.H0_H0 ;  /* 0x20000013ff007230 */ /* 0x000fca0000004100 */
[----:B------:R-:W-:-:S05]  /*c020*/  F2FP.BF16.F32.PACK_AB R0, RZ, R0 ;  /* 0x00000000ff00723e */ /* 0x000fca00000010ff */
[----:B------:R0:W-:Y:S02]  /*c030*/  STG.E.U16 desc[UR36][R2.64], R0 ;  /* 0x0000000002007986 */ /* 0x0001e4000c101524 */
.L_x_5313:
[----:B------:R-:W-:-:S07]  /*c040*/  VIADD R22, R22, 0x80 ;  /* 0x0000008016167836 */ /* 0x000fce0000000000 */
.L_x_5270:
[----:B------:R-:W-:-:S13]  /*c050*/  ISETP.GE.AND P0, PT, R22, R25, PT ;  /* 0x000000191600720c */ /* 0x000fda0003f06270 */
[----:B------:R-:W-:Y:S05]  /*c060*/  @P0 BREAK.RELIABLE B6 ;  /* 0x0000000000060942 */ /* 0x000fea0003800100 */
[----:B------:R-:W-:Y:S05]  /*c070*/  @P0 BRA `(.L_x_5307) ;  /* 0x0000000c00dc0947 */ /* 0x000fea0003800000 */
[----:B------:R-:W-:Y:S05]  /*c080*/  BSYNC.RELIABLE B6 ;  /* 0x0000000000067941 */ /* 0x000fea0003800100 */
.L_x_5269:
        /* <DEDUP_REMOVED lines=22> */
.L_x_5346:
[----:B------:R-:W-:-:S06]  /*c1f0*/  HADD2.F32 R5, -RZ, R17.H0_H0 ;  /* 0x20000011ff057230 */ /* 0x000fcc0000004100 */
[----:B------:R-:W0:Y:S02]  /*c200*/  F2I.S64.TRUNC R4, R5 ;  /* 0x0000000500047311 */ /* 0x000e24000020d900 */
[----:B0-----:R0:W-:Y:S01]  /*c210*/  STG.E.U8 desc[UR36][R2.64], R4 ;  /* 0x0000000402007986 */ /* 0x0011e2000c101124 */
[----:B------:R-:W-:Y:S05]  /*c220*/  BRA `(.L_x_5348) ;  /* 0x0000000c006c7947 */ /* 0x000fea0003800000 */
.L_x_5345:
        /* <DEDUP_REMOVED lines=10> */
.L_x_5350:
[----:B------:R-:W-:-:S06]  /*c2d0*/  HADD2.F32 R17, -RZ, R17.H0_H0 ;  /* 0x20000011ff117230 */ /* 0x000fcc0000004100 */
[----:B------:R-:W0:Y:S02]  /*c2e0*/  F2I.FTZ.TRUNC.NTZ R17, R17 ;  /* 0x0000001100117305 */ /* 0x000e24000021f100 */
[----:B0-----:R0:W-:Y:S01]  /*c2f0*/  STG.E desc[UR36][R2.64], R17 ;  /* 0x0000001102007986 */ /* 0x0011e2000c101924 */
[----:B------:R-:W-:Y:S05]  /*c300*/  BRA `(.L_x_5348) ;  /* 0x0000000c00347947 */ /* 0x000fea0003800000 */
.L_x_5349:
[----:B------:R-:W-:-:S06]  /*c310*/  HADD2.F32 R17, -RZ, R17.H0_H0 ;  /* 0x20000011ff117230 */ /* 0x000fcc0000004100 */
[----:B------:R-:W0:Y:S02]  /*c320*/  F2I.FTZ.TRUNC.NTZ R17, R17 ;  /* 0x0000001100117305 */ /* 0x000e24000021f100 */
[----:B0-----:R0:W-:Y:S01]  /*c330*/  STG.E.U16 desc[UR36][R2.64], R17 ;  /* 0x0000001102007986 */ /* 0x0011e2000c101524 */
[----:B------:R-:W-:Y:S05]  /*c340*/  BRA `(.L_x_5348) ;  /* 0x0000000c00247947 */ /* 0x000fea0003800000 */
.L_x_5344:
        /* <DEDUP_REMOVED lines=9> */
.L_x_5352:
[----:B------:R0:W-:Y:S01]  /*c3e0*/  STG.E.U16 desc[UR36][R2.64], R17 ;  /* 0x0000001102007986 */ /* 0x0001e2000c101524 */
[----:B------:R-:W-:Y:S05]  /*c3f0*/  BRA `(.L_x_5348) ;  /* 0x0000000800f87947 */ /* 0x000fea0003800000 */
.L_x_5351:
        /* <DEDUP_REMOVED lines=10> */
.L_x_5354:
[----:B------:R-:W-:-:S05]  /*c4a0*/  HADD2.F32 R0, -RZ, R17.H0_H0 ;  /* 0x20000011ff007230 */ /* 0x000fca0000004100 */
[----:B------:R-:W-:-:S04]  /*c4b0*/  F2FP.F16.F32.PACK_AB R0, RZ, R0 ;  /* 0x00000000ff00723e */ /* 0x000fc800000000ff */
[----:B------:R-:W-:-:S05]  /*c4c0*/  PRMT R0, R0, 0x5410, RZ ;  /* 0x0000541000007816 */ /* 0x000fca00000000ff */
[----:B------:R0:W-:Y:S01]  /*c4d0*/  STG.E desc[UR36][R2.64], R0 ;  /* 0x0000000002007986 */ /* 0x0001e2000c101924 */
[----:B------:R-:W-:Y:S05]  /*c4e0*/  BRA `(.L_x_5348) ;  /* 0x0000000800bc7947 */ /* 0x000fea0003800000 */
.L_x_5353:
[----:B------:R-:W-:-:S05]  /*c4f0*/  HADD2.F32 R4, -RZ, R17.H0_H0 ;  /* 0x20000011ff047230 */ /* 0x000fca0000004100 */
[----:B------:R-:W-:-:S06]  /*c500*/  FMUL.FTZ R4, R4, 1 ;  /* 0x3f80000004047820 */ /* 0x000fcc0000410000 */
[----:B------:R-:W0:Y:S02]  /*c510*/  F2F.F64.F32 R4, R4 ;  /* 0x0000000400047310 */ /* 0x000e240000201800 */
[----:B0-----:R0:W-:Y:S01]  /*c520*/  STG.E.64 desc[UR36][R2.64], R4 ;  /* 0x0000000402007986 */ /* 0x0011e2000c101b24 */
[----:B------:R-:W-:Y:S05]  /*c530*/  BRA `(.L_x_5348) ;  /* 0x0000000800a87947 */ /* 0x000fea0003800000 */
.L_x_5343:
        /* <DEDUP_REMOVED lines=14> */
.L_x_5358:
        /* <DEDUP_REMOVED lines=18> */
.L_x_5361:
[----:B------:R-:W-:-:S04]  /*c740*/  SHF.R.U32.HI R5, RZ, 0x18, R5 ;  /* 0x00000018ff057819 */ /* 0x000fc80000011605 */
[----:B------:R-:W-:-:S07]  /*c750*/  LOP3.LUT R0, R0, 0x80, R5, 0xf8, !PT ;  /* 0x0000008000007812 */ /* 0x000fce00078ef805 */
.L_x_5360:
[----:B------:R-:W-:Y:S05]  /*c760*/  BSYNC.RECONVERGENT B0 ;  /* 0x0000000000007941 */ /* 0x000fea0003800200 */
.L_x_5359:
[----:B------:R0:W-:Y:S01]  /*c770*/  STG.E.U8 desc[UR36][R2.64], R0 ;  /* 0x0000000002007986 */ /* 0x0001e2000c101124 */
[----:B------:R-:W-:Y:S05]  /*c780*/  BRA `(.L_x_5348) ;  /* 0x0000000800147947 */ /* 0x000fea0003800000 */
.L_x_5357:
        /* <DEDUP_REMOVED lines=18> */
.L_x_5364:
[----:B------:R-:W-:-:S04]  /*c8b0*/  SHF.R.U32.HI R5, RZ, 0x18, R5 ;  /* 0x00000018ff057819 */ /* 0x000fc80000011605 */
[----:B------:R-:W-:-:S07]  /*c8c0*/  LOP3.LUT R0, R0, 0x80, R5, 0xf8, !PT ;  /* 0x0000008000007812 */ /* 0x000fce00078ef805 */
.L_x_5363:
[----:B------:R-:W-:Y:S05]  /*c8d0*/  BSYNC.RECONVERGENT B0 ;  /* 0x0000000000007941 */ /* 0x000fea0003800200 */
.L_x_5362:
[----:B------:R0:W-:Y:S01]  /*c8e0*/  STG.E.U8 desc[UR36][R2.64], R0 ;  /* 0x0000000002007986 */ /* 0x0001e2000c101124 */
[----:B------:R-:W-:Y:S05]  /*c8f0*/  BRA `(.L_x_5348) ;  /* 0x0000000400b87947 */ /* 0x000fea0003800000 */
.L_x_5356:
        /* <DEDUP_REMOVED lines=22> */
.L_x_5366:
[----:B------:R-:W-:-:S06]  /*ca60*/  HADD2.F32 R4, -RZ, R17.H0_H0 ;  /* 0x20000011ff047230 */ /* 0x000fcc0000004100 */
[----:B------:R-:W0:Y:S02]  /*ca70*/  F2I.U64.TRUNC R4, R4 ;  /* 0x0000000400047311 */ /* 0x000e24000020d800 */
[----:B0-----:R0:W-:Y:S01]  /*ca80*/  STG.E.64 desc[UR36][R2.64], R4 ;  /* 0x0000000402007986 */ /* 0x0011e2000c101b24 */
[----:B------:R-:W-:Y:S05]  /*ca90*/  BRA `(.L_x_5348) ;  /* 0x0000000400507947 */ /* 0x000fea0003800000 */
.L_x_5365:
[----:B------:R-:W-:-:S06]  /*caa0*/  HADD2.F32 R17, -RZ, R17.H0_H0 ;  /* 0x20000011ff117230 */ /* 0x000fcc0000004100 */
[----:B------:R-:W0:Y:S02]  /*cab0*/  F2I.FTZ.U32.TRUNC.NTZ R17, R17 ;  /* 0x0000001100117305 */ /* 0x000e24000021f000 */
[----:B0-----:R0:W-:Y:S01]  /*cac0*/  STG.E desc[UR36][R2.64], R17 ;  /* 0x0000001102007986 */ /* 0x0011e2000c101924 */
[----:B------:R-:W-:Y:S05]  /*cad0*/  BRA `(.L_x_5348) ;  /* 0x0000000400407947 */ /* 0x000fea0003800000 */
.L_x_5355:
        /* <DEDUP_REMOVED lines=11> */
.L_x_5368:
[----:B------:R-:W-:Y:S01]  /*cb90*/  HADD2.F32 R17, -RZ, R17.H0_H0 ;  /* 0x20000011ff117230 */ /* 0x000fe20000004100 */
[----:B------:R-:W-:-:S04]  /*cba0*/  CS2R R6, SRZ ;  /* 0x0000000000067805 */ /* 0x000fc8000001ff00 */
[----:B------:R-:W-:-:S06]  /*cbb0*/  FMUL.FTZ R4, R17, 1 ;  /* 0x3f80000011047820 */ /* 0x000fcc0000410000 */
[----:B------:R-:W0:Y:S02]  /*cbc0*/  F2F.F64.F32 R4, R4 ;  /* 0x0000000400047310 */ /* 0x000e240000201800 */
[----:B0-----:R4:W-:Y:S01]  /*cbd0*/  STG.E.128 desc[UR36][R2.64], R4 ;  /* 0x0000000402007986 */ /* 0x0019e2000c101d24 */
[----:B------:R-:W-:Y:S05]  /*cbe0*/  BRA `(.L_x_5348) ;  /* 0x0000000000fc7947 */ /* 0x000fea0003800000 */
.L_x_5367:
[----:B------:R-:W-:-:S13]  /*cbf0*/  ISETP.NE.AND P0, PT, R0, 0xf, PT ;  /* 0x0000000f0000780c */ /* 0x000fda0003f05270 */
[----:B------:R-:W-:Y:S05]  /*cc00*/  @!P0 BRA `(.L_x_5369) ;  /* 0x0000000000e88947 */ /* 0x000fea0003800000 */
[----:B------:R-:W-:-:S13]  /*cc10*/  ISETP.NE.AND P0, PT, R0, 0x17, PT ;  /* 0x000000170000780c */ /* 0x000fda0003f05270 */
[----:B------:R-:W-:Y:S05]  /*cc20*/  @!P0 BRA `(.L_x_5370) ;  /* 0x0000000000908947 */ /* 0x000fea0003800000 */
[----:B------:R-:W-:-:S13]  /*cc30*/  ISETP.NE.AND P0, PT, R0, 0x18, PT ;  /* 0x000000180000780c */ /* 0x000fda0003f05270 */
[----:B------:R-:W-:Y:S05]  /*cc40*/  @!P0 BRA `(.L_x_5371) ;  /* 0x0000000000448947 */ /* 0x000fea0003800000 */
.L_x_5347:
        /* <DEDUP_REMOVED lines=16> */
.L_x_5372:
[----:B------:R-:W-:Y:S05]  /*cd50*/  BRA `(.L_x_5348) ;  /* 0x0000000000a07947 */ /* 0x000fea0003800000 */
.L_x_5371:
        /* <DEDUP_REMOVED lines=13> */
.L_x_5374:
[----:B------:R-:W-:Y:S05]  /*ce30*/  BSYNC.RECONVERGENT B0 ;  /* 0x0000000000007941 */ /* 0x000fea0003800200 */
.L_x_5373:
[----:B------:R-:W-:-:S05]  /*ce40*/  LOP3.LUT R5, R0, 0x80, R5, 0xf8, !PT ;  /* 0x0000008000057812 */ /* 0x000fca00078ef805 */
[----:B------:R1:W-:Y:S01]  /*ce50*/  STG.E.U8 desc[UR36][R2.64], R5 ;  /* 0x0000000502007986 */ /* 0x0003e2000c101124 */
[----:B------:R-:W-:Y:S05]  /*ce60*/  BRA `(.L_x_5348) ;  /* 0x00000000005c7947 */ /* 0x000fea0003800000 */
.L_x_5370:
        /* <DEDUP_REMOVED lines=12> */
.L_x_5376:
[----:B------:R-:W-:Y:S01]  /*cf30*/  IMAD.MOV.U32 R0, RZ, RZ, 0x7f ;  /* 0x0000007fff007424 */ /* 0x000fe200078e00ff */
[----:B------:R-:W-:-:S04]  /*cf40*/  ISETP.GT.U32.AND P0, PT, R4, 0x7f800000, PT ;  /* 0x7f8000000400780c */ /* 0x000fc80003f04070 */
[----:B------:R-:W-:-:S09]  /*cf50*/  SEL R0, R0, 0x7c, P0 ;  /* 0x0000007c00007807 */ /* 0x000fd20000000000 */
.L_x_5377:
[----:B------:R-:W-:Y:S05]  /*cf60*/  BSYNC.RECONVERGENT B0 ;  /* 0x0000000000007941 */ /* 0x000fea0003800200 */
.L_x_5375:
[----:B------:R-:W-:-:S04]  /*cf70*/  SHF.R.U32.HI R5, RZ, 0x18, R5 ;  /* 0x00000018ff057819 */ /* 0x000fc80000011605 */
[----:B------:R-:W-:-:S05]  /*cf80*/  LOP3.LUT R5, R0, 0x80, R5, 0xf8, !PT ;  /* 0x0000008000057812 */ /* 0x000fca00078ef805 */
[----:B------:R0:W-:Y:S01]  /*cf90*/  STG.E.U8 desc[UR36][R2.64], R5 ;  /* 0x0000000502007986 */ /* 0x0001e2000c101124 */
[----:B------:R-:W-:Y:S05]  /*cfa0*/  BRA `(.L_x_5348) ;  /* 0x00000000000c7947 */ /* 0x000fea0003800000 */
.L_x_5369:
[----:B------:R-:W-:-:S05]  /*cfb0*/  HADD2.F32 R0, -RZ, R17.H0_H0 ;  /* 0x20000011ff007230 */ /* 0x000fca0000004100 */
[----:B------:R-:W-:-:S05]  /*cfc0*/  F2FP.BF16.F32.PACK_AB R0, RZ, R0 ;  /* 0x00000000ff00723e */ /* 0x000fca00000010ff */
[----:B------:R2:W-:Y:S02]  /*cfd0*/  STG.E.U16 desc[UR36][R2.64], R0 ;  /* 0x0000000002007986 */ /* 0x0005e4000c101524 */
.L_x_5348:
[----:B------:R-:W-:-:S07]  /*cfe0*/  VIADD R22, R22, 0x80 ;  /* 0x0000008016167836 */ /* 0x000fce0000000000 */
.L_x_5307:
[----:B------:R-:W-:Y:S05]  /*cff0*/  BSYNC.RECONVERGENT B7 ;  /* 0x0000000000077941 */ /* 0x000fea0003800200 */
.L_x_5268:
[----:B------:R-:W-:-:S13]  /*d000*/  ISETP.GE.AND P0, PT, R22, R25, PT ;  /* 0x000000191600720c */ /* 0x000fda0003f06270 */
[----:B------:R-:W-:Y:S05]  /*d010*/  @P0 EXIT ;  /* 0x000000000000094d */ /* 0x000fea0003800000 */
[----:B01234-:R-:W0:Y:S01]  /*d020*/  LDC.64 R2, c[0x0][0x388] ;  /* 0x0000e200ff027b82 */ /* 0x01fe220000000a00 */
[----:B------:R-:W1:Y:S01]  /*d030*/  LDCU UR4, c[0x0][0x3b4] ;  /* 0x00007680ff0477ac */ /* 0x000e620008000800 */
[----:B------:R-:W-:Y:S01]  /*d040*/  PRMT R0, R16, 0x9910, RZ ;  /* 0x0000991010007816 */ /* 0x000fe200000000ff */
[----:B------:R-:W-:-:S03]  /*d050*/  IMAD R22, R27, 0x200, R22 ;  /* 0x000002001b167824 */ /* 0x000fc600078e0216 */
[----:B------:R-:W-:Y:S01]  /*d060*/  ISETP.GT.AND P1, PT, R0, 0x9, PT ;  /* 0x000000090000780c */ /* 0x000fe20003f24270 */
[----:B-1----:R-:W-:-:S05]  /*d070*/  IMAD R5, R22, UR4, RZ ;  /* 0x0000000416057c24 */ /* 0x002fca000f8e02ff */
        /* <DEDUP_REMOVED lines=11> */
[----:B------:R-:W-:-:S04]  /*d130*/  HADD2.F32 R18, -RZ, R18.H0_H0 ;  /* 0x20000012ff127230 */ /* 0x000fc80000004100 */
[----:B------:R-:W0:Y:S02]  /*d140*/  F2I.FTZ.TRUNC.NTZ R5, R18 ;  /* 0x0000001200057305 */ /* 0x000e24000021f100 */
[----:B0-----:R-:W-:Y:S01]  /*d150*/  STG.E.U8 desc[UR36][R2.64], R5 ;  /* 0x0000000502007986 */ /* 0x001fe2000c101124 */
[----:B------:R-:W-:Y:S05]  /*d160*/  EXIT ;  /* 0x000000000000794d */ /* 0x000fea0003800000 */
.L_x_5381:
[----:B------:R-:W-:-:S06]  /*d170*/  HADD2.F32 R5, -RZ, R18.H0_H0 ;  /* 0x20000012ff057230 */ /* 0x000fcc0000004100 */
[----:B------:R-:W0:Y:S02]  /*d180*/  F2I.S64.TRUNC R4, R5 ;  /* 0x0000000500047311 */ /* 0x000e24000020d900 */
[----:B0-----:R-:W-:Y:S01]  /*d190*/  STG.E.U8 desc[UR36][R2.64], R4 ;  /* 0x0000000402007986 */ /* 0x001fe2000c101124 */
[----:B------:R-:W-:Y:S05]  /*d1a0*/  EXIT ;  /* 0x000000000000794d */ /* 0x000fea0003800000 */
.L_x_5380:
        /* <DEDUP_REMOVED lines=8> */
[----:B0-----:R-:W-:Y:S01]  /*d230*/  STG.E.64 desc[UR36][R2.64], R4 ;  /* 0x0000000402007986 */ /* 0x001fe2000c101b24 */
[----:B------:R-:W-:Y:S05]  /*d240*/  EXIT ;  /* 0x000000000000794d */ /* 0x000fea0003800000 */
.L_x_5384:
[----:B------:R-:W-:-:S04]  /*d250*/  HADD2.F32 R18, -RZ, R18.H0_H0 ;  /* 0x20000012ff127230 */ /* 0x000fc80000004100 */
[----:B------:R-:W0:Y:S02]  /*d260*/  F2I.FTZ.TRUNC.NTZ R5, R18 ;  /* 0x0000001200057305 */ /* 0x000e24000021f100 */
[----:B0-----:R-:W-:Y:S01]  /*d270*/  STG.E desc[UR36][R2.64], R5 ;  /* 0x0000000502007986 */ /* 0x001fe2000c101924 */
[----:B------:R-:W-:Y:S05]  /*d280*/  EXIT ;  /* 0x000000000000794d */ /* 0x000fea0003800000 */
.L_x_5383:
[----:B------:R-:W-:-:S04]  /*d290*/  HADD2.F32 R18, -RZ, R18.H0_H0 ;  /* 0x20000012ff127230 */ /* 0x000fc80000004100 */
[----:B------:R-:W0:Y:S02]  /*d2a0*/  F2I.FTZ.TRUNC.NTZ R5, R18 ;  /* 0x0000001200057305 */ /* 0x000e24000021f100 */
[----:B0-----:R-:W-:Y:S01]  /*d2b0*/  STG.E.U16 desc[UR36][R2.64], R5 ;  /* 0x0000000502007986 */ /* 0x001fe2000c101524 */
[----:B------:R-:W-:Y:S05]  /*d2c0*/  EXIT ;  /* 0x000000000000794d */ /* 0x000fea0003800000 */
.L_x_5379:
[----:B------:R-:W-:-:S13]  /*d2d0*/  ISETP.GT.AND P0, PT, R0, 0x6, PT ;  /* 0x000000060000780c */ /* 0x000fda0003f04270 */
[----:B------:R-:W-:Y:S05]  /*d2e0*/  @P0 BRA `(.L_x_5385) ;  /* 0x0000000000240947 */ /* 0x000fea0003800000 */
[----:B------:R-:W-:-:S13]  /*d2f0*/  ISETP.NE.AND P0, PT, R0, 0x5, PT ;  /* 0x000000050000780c */ /* 0x000fda0003f05270 */
[----:B------:R-:W-:Y:S05]  /*d300*/  @!P0 BRA `(.L_x_5386) ;  /* 0x0000000000148947 */ /* 0x000fea0003800000 */
[----:B------:R-:W-:-:S13]  /*d310*/  ISETP.NE.AND P0, PT, R0, 0x6, PT ;  /* 0x000000060000780c */ /* 0x000fda0003f05270 */
[----:B------:R-:W-:Y:S05]  /*d320*/  @P0 BRA `(.L_x_5382) ;  /* 0x0000000800280947 */ /* 0x000fea0003800000 */
[----:B------:R-:W-:-:S05]  /*d330*/  HADD2.F32 R5, -RZ, R18.H0_H0 ;  /* 0x20000012ff057230 */ /* 0x000fca0000004100 */
[----:B------:R-:W-:Y:S01]  /*d340*/  STG.E desc[UR36][R2.64], R5 ;  /* 0x0000000502007986 */ /* 0x000fe2000c101924 */
[----:B------:R-:W-:Y:S05]  /*d350*/  EXIT ;  /* 0x000000000000794d */ /* 0x000fea0003800000 */
.L_x_5386:
[----:B------:R-:W-:Y:S01]  /*d360*/  STG.E.U16 desc[UR36][R2.64], R18 ;  /* 0x0000001202007986 */ /* 0x000fe2000c101524 */
[----:B------:R-:W-:Y:S05]  /*d370*/  EXIT ;  /* 0x000000000000794d */ /* 0x000fea0003800000 */
.L_x_5385:
        /* <DEDUP_REMOVED lines=8> */
[----:B------:R-:W-:Y:S01]  /*d400*/  STG.E.64 desc[UR36][R2.64], R18 ;  /* 0x0000001202007986 */ /* 0x000fe2000c101b24 */
[----:B------:R-:W-:Y:S05]  /*d410*/  EXIT ;  /* 0x000000000000794d */ /* 0x000fea0003800000 */
.L_x_5388:
[----:B------:R-:W-:-:S05]  /*d420*/  HADD2.F32 R0, -RZ, R18.H0_H0 ;  /* 0x20000012ff007230 */ /* 0x000fca0000004100 */
[----:B------:R-:W-:-:S04]  /*d430*/  F2FP.F16.F32.PACK_AB R0, RZ, R0 ;  /* 0x00000000ff00723e */ /* 0x000fc800000000ff */
[----:B------:R-:W-:-:S05]  /*d440*/  PRMT R0, R0, 0x5410, RZ ;  /* 0x0000541000007816 */ /* 0x000fca00000000ff */
[----:B------:R-:W-:Y:S01]  /*d450*/  STG.E desc[UR36][R2.64], R0 ;  /* 0x0000000002007986 */ /* 0x000fe2000c101924 */
[----:B------:R-:W-:Y:S05]  /*d460*/  EXIT ;  /* 0x000000000000794d */ /* 0x000fea0003800000 */
.L_x_5387:
[----:B------:R-:W-:-:S05]  /*d470*/  HADD2.F32 R4, -RZ, R18.H0_H0 ;  /* 0x20000012ff047230 */ /* 0x000fca0000004100 */
[----:B------:R-:W-:-:S06]  /*d480*/  FMUL.FTZ R4, R4, 1 ;  /* 0x3f80000004047820 */ /* 0x000fcc0000410000 */
[----:B------:R-:W0:Y:S02]  /*d490*/  F2F.F64.F32 R4, R4 ;  /* 0x0000000400047310 */ /* 0x000e240000201800 */
[----:B0-----:R-:W-:Y:S01]  /*d4a0*/  STG.E.64 desc[UR36][R2.64], R4 ;  /* 0x0000000402007986 */ /* 0x001fe2000c101b24 */
[----:B------:R-:W-:Y:S05]  /*d4b0*/  EXIT ;  /* 0x000000000000794d */ /* 0x000fea0003800000 */
.L_x_5378:
        /* <DEDUP_REMOVED lines=12> */
[----:B0-----:R-:W-:Y:S01]  /*d580*/  STG.E.U16 desc[UR36][R2.64], R5 ;  /* 0x0000000502007986 */ /* 0x001fe2000c101524 */
[----:B------:R-:W-:Y:S05]  /*d590*/  EXIT ;  /* 0x000000000000794d */ /* 0x000fea0003800000 */
.L_x_5392:
        /* <DEDUP_REMOVED lines=18> */
.L_x_5395:
[----:B------:R-:W-:-:S04]  /*d6c0*/  SHF.R.U32.HI R5, RZ, 0x18, R5 ;  /* 0x00000018ff057819 */ /* 0x000fc80000011605 */
[----:B------:R-:W-:-:S07]  /*d6d0*/  LOP3.LUT R0, R0, 0x80, R5, 0xf8, !PT ;  /* 0x0000008000007812 */ /* 0x000fce00078ef805 */
.L_x_5394:
[----:B------:R-:W-:Y:S05]  /*d6e0*/  BSYNC.RECONVERGENT B0 ;  /* 0x0000000000007941 */ /* 0x000fea0003800200 */
.L_x_5393:
[----:B------:R-:W-:Y:S01]  /*d6f0*/  STG.E.U8 desc[UR36][R2.64], R0 ;  /* 0x0000000002007986 */ /* 0x000fe2000c101124 */
[----:B------:R-:W-:Y:S05]  /*d700*/  EXIT ;  /* 0x000000000000794d */ /* 0x000fea0003800000 */
.L_x_5391:
        /* <DEDUP_REMOVED lines=18> */
.L_x_5398:
[----:B------:R-:W-:-:S04]  /*d830*/  SHF.R.U32.HI R5, RZ, 0x18, R5 ;  /* 0x00000018ff057819 */ /* 0x000fc80000011605 */
[----:B------:R-:W-:-:S07]  /*d840*/  LOP3.LUT R0, R0, 0x80, R5, 0xf8, !PT ;  /* 0x0000008000007812 */ /* 0x000fce00078ef805 */
.L_x_5397:
[----:B------:R-:W-:Y:S05]  /*d850*/  BSYNC.RECONVERGENT B0 ;  /* 0x0000000000007941 */ /* 0x000fea0003800200 */
.L_x_5396:
[----:B------:R-:W-:Y:S01]  /*d860*/  STG.E.U8 desc[UR36][R2.64], R0 ;  /* 0x0000000002007986 */ /* 0x000fe2000c101124 */
[----:B------:R-:W-:Y:S05]  /*d870*/  EXIT ;  /* 0x000000000000794d */ /* 0x000fea0003800000 */
.L_x_5390:
[----:B------:R-:W-:-:S13]  /*d880*/  ISETP.NE.AND P0, PT, R0, 0x1c, PT ;  /* 0x0000001c0000780c */ /* 0x000fda0003f05270 */
[----:B------:R-:W-:Y:S05]  /*d890*/  @!P0 BRA `(.L_x_5399) ;  /* 0x0000000000608947 */ /* 0x000fea0003800000 */
[----:B------:R-:W-:-:S13]  /*d8a0*/  ISETP.NE.AND P0, PT, R0, 0x1d, PT ;  /* 0x0000001d0000780c */ /* 0x000fda0003f05270 */
[----:B------:R-:W-:Y:S05]  /*d8b0*/  @!P0 BRA `(.L_x_5400) ;  /* 0x0000000000488947 */ /* 0x000fea0003800000 */
[----:B------:R-:W-:-:S13]  /*d8c0*/  ISETP.NE.AND P0, PT, R0, 0x2c, PT ;  /* 0x0000002c0000780c */ /* 0x000fda0003f05270 */
[----:B------:R-:W-:Y:S05]  /*d8d0*/  @P0 BRA `(.L_x_5382) ;  /* 0x0000000000bc0947 */ /* 0x000fea0003800000 */
        /* <DEDUP_REMOVED lines=16> */
.L_x_5400:
[----:B------:R-:W-:-:S06]  /*d9e0*/  HADD2.F32 R4, -RZ, R18.H0_H0 ;  /* 0x20000012ff047230 */ /* 0x000fcc0000004100 */
[----:B------:R-:W0:Y:S02]  /*d9f0*/  F2I.U64.TRUNC R4, R4 ;  /* 0x0000000400047311 */ /* 0x000e24000020d800 */
[----:B0-----:R-:W-:Y:S01]  /*da00*/  STG.E.64 desc[UR36][R2.64], R4 ;  /* 0x0000000402007986 */ /* 0x001fe2000c101b24 */
[----:B------:R-:W-:Y:S05]  /*da10*/  EXIT ;  /* 0x000000000000794d */ /* 0x000fea0003800000 */
.L_x_5399:
[----:B------:R-:W-:-:S04]  /*da20*/  HADD2.F32 R18, -RZ, R18.H0_H0 ;  /* 0x20000012ff127230 */ /* 0x000fc80000004100 */
[----:B------:R-:W0:Y:S02]  /*da30*/  F2I.FTZ.U32.TRUNC.NTZ R5, R18 ;  /* 0x0000001200057305 */ /* 0x000e24000021f000 */
[----:B0-----:R-:W-:Y:S01]  /*da40*/  STG.E desc[UR36][R2.64], R5 ;  /* 0x0000000502007986 */ /* 0x001fe2000c101924 */
[----:B------:R-:W-:Y:S05]  /*da50*/  EXIT ;  /* 0x000000000000794d */ /* 0x000fea0003800000 */
.L_x_5389:
        /* <DEDUP_REMOVED lines=9> */
[----:B------:R-:W-:Y:S01]  /*daf0*/  STG.E.U8 desc[UR36][R2.64], R5 ;  /* 0x0000000502007986 */ /* 0x000fe2000c101124 */
[----:B------:R-:W-:Y:S05]  /*db00*/  EXIT ;  /* 0x000000000000794d */ /* 0x000fea0003800000 */
.L_x_5402:
[----:B------:R-:W-:Y:S01]  /*db10*/  HADD2.F32 R18, -RZ, R18.H0_H0 ;  /* 0x20000012ff127230 */ /* 0x000fe20000004100 */
[----:B------:R-:W-:-:S04]  /*db20*/  CS2R R6, SRZ ;  /* 0x0000000000067805 */ /* 0x000fc8000001ff00 */
[----:B------:R-:W-:-:S06]  /*db30*/  FMUL.FTZ R4, R18, 1 ;  /* 0x3f80000012047820 */ /* 0x000fcc0000410000 */
[----:B------:R-:W0:Y:S02]  /*db40*/  F2F.F64.F32 R4, R4 ;  /* 0x0000000400047310 */ /* 0x000e240000201800 */
[----:B0-----:R-:W-:Y:S01]  /*db50*/  STG.E.128 desc[UR36][R2.64], R4 ;  /* 0x0000000402007986 */ /* 0x001fe2000c101d24 */
[----:B------:R-:W-:Y:S05]  /*db60*/  EXIT ;  /* 0x000000000000794d */ /* 0x000fea0003800000 */
.L_x_5401:
[----:B------:R-:W-:-:S13]  /*db70*/  ISETP.NE.AND P0, PT, R0, 0xf, PT ;  /* 0x0000000f0000780c */ /* 0x000fda0003f05270 */
[----:B------:R-:W-:Y:S05]  /*db80*/  @!P0 BRA `(.L_x_5403) ;  /* 0x0000000000e88947 */ /* 0x000fea0003800000 */
[----:B------:R-:W-:-:S13]  /*db90*/  ISETP.NE.AND P0, PT, R0, 0x17, PT ;  /* 0x000000170000780c */ /* 0x000fda0003f05270 */
[----:B------:R-:W-:Y:S05]  /*dba0*/  @!P0 BRA `(.L_x_5404) ;  /* 0x0000000000908947 */ /* 0x000fea0003800000 */
[----:B------:R-:W-:-:S13]  /*dbb0*/  ISETP.NE.AND P0, PT, R0, 0x18, PT ;  /* 0x000000180000780c */ /* 0x000fda0003f05270 */
[----:B------:R-:W-:Y:S05]  /*dbc0*/  @!P0 BRA `(.L_x_5405) ;  /* 0x0000000000448947 */ /* 0x000fea0003800000 */
.L_x_5382:
        /* <DEDUP_REMOVED lines=16> */
.L_x_5406:
[----:B------:R-:W-:Y:S05]  /*dcd0*/  EXIT ;  /* 0x000000000000794d */ /* 0x000fea0003800000 */
.L_x_5405:
        /* <DEDUP_REMOVED lines=13> */
.L_x_5408:
[----:B------:R-:W-:Y:S05]  /*ddb0*/  BSYNC.RECONVERGENT B0 ;  /* 0x0000000000007941 */ /* 0x000fea0003800200 */
.L_x_5407:
[----:B------:R-:W-:-:S05]  /*ddc0*/  LOP3.LUT R5, R0, 0x80, R5, 0xf8, !PT ;  /* 0x0000008000057812 */ /* 0x000fca00078ef805 */
[----:B------:R-:W-:Y:S01]  /*ddd0*/  STG.E.U8 desc[UR36][R2.64], R5 ;  /* 0x0000000502007986 */ /* 0x000fe2000c101124 */
[----:B------:R-:W-:Y:S05]  /*dde0*/  EXIT ;  /* 0x000000000000794d */ /* 0x000fea0003800000 */
.L_x_5404:
        /* <DEDUP_REMOVED lines=12> */
.L_x_5410:
[----:B------:R-:W-:Y:S01]  /*deb0*/  IMAD.MOV.U32 R0, RZ, RZ, 0x7f ;  /* 0x0000007fff007424 */ /* 0x000fe200078e00ff */
[----:B------:R-:W-:-:S04]  /*dec0*/  ISETP.GT.U32.AND P0, PT, R4, 0x7f800000, PT ;  /* 0x7f8000000400780c */ /* 0x000fc80003f04070 */
[----:B------:R-:W-:-:S09]  /*ded0*/  SEL R0, R0, 0x7c, P0 ;  /* 0x0000007c00007807 */ /* 0x000fd20000000000 */
.L_x_5411:
[----:B------:R-:W-:Y:S05]  /*dee0*/  BSYNC.RECONVERGENT B0 ;  /* 0x0000000000007941 */ /* 0x000fea0003800200 */
.L_x_5409:
[----:B------:R-:W-:-:S04]  /*def0*/  SHF.R.U32.HI R5, RZ, 0x18, R5 ;  /* 0x00000018ff057819 */ /* 0x000fc80000011605 */
[----:B------:R-:W-:-:S05]  /*df00*/  LOP3.LUT R5, R0, 0x80, R5, 0xf8, !PT ;  /* 0x0000008000057812 */ /* 0x000fca00078ef805 */
[----:B------:R-:W-:Y:S01]  /*df10*/  STG.E.U8 desc[UR36][R2.64], R5 ;  /* 0x0000000502007986 */ /* 0x000fe2000c101124 */
[----:B------:R-:W-:Y:S05]  /*df20*/  EXIT ;  /* 0x000000000000794d */ /* 0x000fea0003800000 */
.L_x_5403:
[----:B------:R-:W-:-:S05]  /*df30*/  HADD2.F32 R0, -RZ, R18.H0_H0 ;  /* 0x20000012ff007230 */ /* 0x000fca0000004100 */
[----:B------:R-:W-:-:S05]  /*df40*/  F2FP.BF16.F32.PACK_AB R0, RZ, R0 ;  /* 0x00000000ff00723e */ /* 0x000fca00000010ff */
[----:B------:R-:W-:Y:S01]  /*df50*/  STG.E.U16 desc[UR36][R2.64], R0 ;  /* 0x0000000002007986 */ /* 0x000fe2000c101524 */
[----:B------:R-:W-:Y:S05]  /*df60*/  EXIT ;  /* 0x000000000000794d */ /* 0x000fea0003800000 */
.L_x_5412:
        /* <DEDUP_REMOVED lines=9> */
.L_x_37055:


//--------------------- .text._ZN2at6native18elementwise_kernelILi128ELi4EZNS0_22gpu_kernel_impl_nocastINS0_13BinaryFunctorIN3c104HalfES5_S5_ZZZNS0_15binary_internal21div_floor_kernel_cudaERNS_18TensorIteratorBaseEENKUlvE1_clEvENKUlvE1_clEvEUlS5_S5_E_EEEEvS8_RKT_EUliE_EEviT1_ --------------------------
	.section	.text._ZN2at6native18elementwise_kernelILi128ELi4EZNS0_22gpu_kernel_impl_nocastINS0_13BinaryFunctorIN3c104HalfES5_S5_ZZZNS0_15binary_internal21div_floor_kernel_cudaERNS_18TensorIteratorBaseEENKUlvE1_clEvENKUlvE1_clEvEUlS5_S5_E_EEEEvS8_RKT_EUliE_EEviT1_,"ax",@progbits
	.align	128
        .global         _ZN2at6native18elementwise_kernelILi128ELi4EZNS0_22gpu_kernel_impl_nocastINS0_13BinaryFunctorIN3c104HalfES5_S5_ZZZNS0_15binary_internal21div_floor_kernel_cudaERNS_18TensorIteratorBaseEENKUlvE1_clEvENKUlvE1_clEvEUlS5_S5_E_EEEEvS8_RKT_EUliE_EEviT1_
        .type           _ZN2at6native18elementwise_kernelILi128ELi4EZNS0_22gpu_kernel_impl_nocastINS0_13BinaryFunctorIN3c104HalfES5_S5_ZZZNS0_15binary_internal21div_floor_kernel_cudaERNS_18TensorIteratorBaseEENKUlvE1_clEvENKUlvE1_clEvEUlS5_S5_E_EEEEvS8_RKT_EUliE_EEviT1_,@function
        .size           _ZN2at6native18elementwise_kernelILi128ELi4EZNS0_22gpu_kernel_impl_nocastINS0_13BinaryFunctorIN3c104HalfES5_S5_ZZZNS0_15binary_internal21div_floor_kernel_cudaERNS_18TensorIteratorBaseEENKUlvE1_clEvENKUlvE1_clEvEUlS5_S5_E_EEEEvS8_RKT_EUliE_EEviT1_,(.L_x_37056 - _ZN2at6native18elementwise_kernelILi128ELi4EZNS0_22gpu_kernel_impl_nocastINS0_13BinaryFunctorIN3c104HalfES5_S5_ZZZNS0_15binary_internal21div_floor_kernel_cudaERNS_18TensorIteratorBaseEENKUlvE1_clEvENKUlvE1_clEvEUlS5_S5_E_EEEEvS8_RKT_EUliE_EEviT1_)
        .other          _ZN2at6native18elementwise_kernelILi128ELi4EZNS0_22gpu_kernel_impl_nocastINS0_13BinaryFunctorIN3c104HalfES5_S5_ZZZNS0_15binary_internal21div_floor_kernel_cudaERNS_18TensorIteratorBaseEENKUlvE1_clEvENKUlvE1_clEvEUlS5_S5_E_EEEEvS8_RKT_EUliE_EEviT1_,@"STO_CUDA_ENTRY STV_DEFAULT"
_ZN2at6native18elementwise_kernelILi128ELi4EZNS0_22gpu_kernel_impl_nocastINS0_13BinaryFunctorIN3c104HalfES5_S5_ZZZNS0_15binary_internal21div_floor_kernel_cudaERNS_18TensorIteratorBaseEENKUlvE1_clEvENKUlvE1_clEvEUlS5_S5_E_EEEEvS8_RKT_EUliE_EEviT1_:
.text._ZN2at6native18elementwise_kernelILi128ELi4EZNS0_22gpu_kernel_impl_nocastINS0_13BinaryFunctorIN3c104HalfES5_S5_ZZZNS0_15binary_internal21div_floor_kernel_cudaERNS_18TensorIteratorBaseEENKUlvE1_clEvENKUlvE1_clEvEUlS5_S5_E_EEEEvS8_RKT_EUliE_EEviT1_:
        /* <DEDUP_REMOVED lines=18> */
[----:B--2---:R-:W-:-:S05]  /*0120*/  HADD2.F32 R0, -RZ, R0.H0_H0 ;  /* 0x20000000ff007230 */ /* 0x004fca0000004100 */
[----:B------:R-:W-:-:S13]  /*0130*/  FSETP.NEU.FTZ.AND P0, PT, R0, RZ, PT ;  /* 0x000000ff0000720b */ /* 0x000fda0003f1d000 */
[----:B0-----:R-:W-:Y:S05]  /*0140*/  @!P0 BRA `(.L_x_5417) ;  /* 0x0000000400608947 */ /* 0x001fea0003800000 */
[----:B-----5:R-:W-:-:S05]  /*0150*/  HADD2.F32 R5, -RZ, R5.H0_H0 ;  /* 0x20000005ff057230 */ /* 0x020fca0000004100 */
        /* <DEDUP_REMOVED lines=25> */
.L_x_5421:
[----:B------:R-:W-:Y:S01]  /*02f0*/  FSETP.GEU.FTZ.AND P0, PT, R9, -R2, PT ;  /* 0x800000020900720b */ /* 0x000fe20003f1e000 */
[----:B------:R-:W-:-:S12]  /*0300*/  FADD.FTZ R4, R4, -1 ;  /* 0xbf80000004047421 */ /* 0x000fd80000010000 */
[----:B------:R-:W-:-:S07]  /*0310*/  @!P0 FADD.FTZ R4, R4, -1 ;  /* 0xbf80000004048421 */ /* 0x000fce0000010000 */
.L_x_5420:
[----:B------:R-:W-:Y:S01]  /*0320*/  FFMA.FTZ R7, -R2, R4, R7 ;  /* 0x0000000402077223 */ /* 0x000fe20000010107 */
[----:B------:R-:W-:Y:S06]  /*0330*/  BRA `(.L_x_5418) ;  /* 0x0000000000787947 */ /* 0x000fec0003800000 */
.L_x_5419:
        /* <DEDUP_REMOVED lines=15> */
.L_x_5423:
        /* <DEDUP_REMOVED lines=13> */
.L_x_5422:
[----:B0-----:R-:W-:-:S04]  /*0500*/  FMUL.FTZ R2, R7, 1.1920928955078125e-07 ;  /* 0x3400000007027820 */ /* 0x001fc80000410000 */
[----:B------:R-:W-:-:S07]  /*0510*/  FMUL.FTZ R7, R11, R2 ;  /* 0x000000020b077220 */ /* 0x000fce0000410000 */
.L_x_5418:
        /* <DEDUP_REMOVED lines=27> */
.L_x_5417:
[----:B------:R-:W0:Y:S01]  /*06d0*/  MUFU.RCP R0, R0 ;  /* 0x0000000000007308 */ /* 0x000e220000001000 */
[----:B-----5:R-:W-:-:S05]  /*06e0*/  HADD2.F32 R5, -RZ, R5.H0_H0 ;  /* 0x20000005ff057230 */ /* 0x020fca0000004100 */
[----:B0-----:R-:W-:-:S05]  /*06f0*/  FMUL.FTZ R5, R5, R0 ;  /* 0x0000000005057220 */ /* 0x001fca0000410000 */
[----:B------:R-:W-:-:S07]  /*0700*/  F2FP.F16.F32.PACK_AB R6, RZ, R5 ;  /* 0x00000005ff06723e */ /* 0x000fce00000000ff */
.L_x_5424:
        /* <DEDUP_REMOVED lines=39> */
.L_x_5430:
[----:B------:R-:W-:Y:S01]  /*0980*/  FSETP.GEU.FTZ.AND P0, PT, R9, -R2, PT ;  /* 0x800000020900720b */ /* 0x000fe20003f1e000 */
[----:B------:R-:W-:-:S12]  /*0990*/  FADD.FTZ R4, R4, -1 ;  /* 0xbf80000004047421 */ /* 0x000fd80000010000 */
[----:B------:R-:W-:-:S07]  /*09a0*/  @!P0 FADD.FTZ R4, R4, -1 ;  /* 0xbf80000004048421 */ /* 0x000fce0000010000 */
.L_x_5429:
[----:B------:R-:W-:Y:S01]  /*09b0*/  FFMA.FTZ R7, -R2, R4, R7 ;  /* 0x0000000402077223 */ /* 0x000fe20000010107 */
[----:B------:R-:W-:Y:S06]  /*09c0*/  BRA `(.L_x_5427) ;  /* 0x0000000000787947 */ /* 0x000fec0003800000 */
.L_x_5428:
        /* <DEDUP_REMOVED lines=15> */
.L_x_5432:
        /* <DEDUP_REMOVED lines=13> */
.L_x_5431:
[----:B0-----:R-:W-:-:S04]  /*0b90*/  FMUL.FTZ R2, R7, 1.1920928955078125e-07 ;  /* 0x3400000007027820 */ /* 0x001fc80000410000 */
[----:B------:R-:W-:-:S07]  /*0ba0*/  FMUL.FTZ R7, R11, R2 ;  /* 0x000000020b077220 */ /* 0x000fce0000410000 */
.L_x_5427:
        /* <DEDUP_REMOVED lines=27> */
.L_x_5426:
[----:B------:R-:W0:Y:S01]  /*0d60*/  MUFU.RCP R0, R0 ;  /* 0x0000000000007308 */ /* 0x000e220000001000 */
[----:B-----5:R-:W-:-:S05]  /*0d70*/  HADD2.F32 R5, -RZ, R5.H0_H0 ;  /* 0x20000005ff057230 */ /* 0x020fca0000004100 */
[----:B0-----:R-:W-:-:S05]  /*0d80*/  FMUL.FTZ R5, R5, R0 ;  /* 0x0000000005057220 */ /* 0x001fca0000410000 */
[----:B------:R-:W-:-:S07]  /*0d90*/  F2FP.F16.F32.PACK_AB R6, RZ, R5 ;  /* 0x00000005ff06723e */ /* 0x000fce00000000ff */
.L_x_5433:
[----:B------:R-:W0:Y:S01]  /*0da0*/  LDC.64 R4, c[0x0][0x5e8] ;  /* 0x00017a00ff047b82 */ /* 0x000e220000000a00 */
[----:B------:R-:W-:Y:S01]  /*0db0*/  IADD3 R3, PT, PT, R3, 0x80, RZ ;  /* 0x0000008003037810 */ /* 0x000fe20007ffe0ff */
[----:B0-----:R0:W-:Y:S06]  /*0dc0*/  STG.E.U16 desc[UR6][R4.64], R6 ;  /* 0x0000000604007986 */ /* 0x0011ec000c101506 */
.L_x_5416:
[----:B------:R-:W-:-:S13]  /*0dd0*/  ISETP.GE.AND P0, PT, R3, UR4, PT ;  /* 0x0000000403007c0c */ /* 0x000fda000bf06270 */
[----:B------:R-:W-:Y:S05]  /*0de0*/  @P0 BREAK.RELIABLE B2 ;  /* 0x0000000000020942 */ /* 0x000fea0003800100 */
[----:B------:R-:W-:Y:S05]  /*0df0*/  @P0 BRA `(.L_x_5425) ;  /* 0x0000000400bc0947 */ /* 0x000fea0003800000 */
[----:B------:R-:W-:Y:S05]  /*0e00*/  BSYNC.RELIABLE B2 ;  /* 0x0000000000027941 */ /* 0x000fea0003800100 */
.L_x_5415:
[----:B0-----:R-:W0:Y:S08]  /*0e10*/  LDC.64 R6, c[0x0][0x5f8] ;  /* 0x00017e00ff067b82 */ /* 0x001e300000000a00 */
[----:B------:R-:W1:Y:S01]  /*0e20*/  LDC.64 R4, c[0x0][0x5f0] ;  /* 0x00017c00ff047b82 */ /* 0x000e620000000a00 */
[----:B0-----:R-:W2:Y:S04]  /*0e30*/  LDG.E.U16 R0, desc[UR6][R6.64] ;  /* 0x0000000606007981 */ /* 0x001ea8000c1e1500 */
[----:B-1----:R0:W5:Y:S01]  /*0e40*/  LDG.E.U16 R5, desc[UR6][R4.64] ;  /* 0x0000000604057981 */ /* 0x002162000c1e1500 */
[----:B------:R-:W-:Y:S01]  /*0e50*/  BSSY.RECONVERGENT B1, `(.L_x_5434) ;  /* 0x0000066000017945 */ /* 0x000fe20003800200 */
[----:B--2---:R-:W-:-:S05]  /*0e60*/  HADD2.F32 R0, -RZ, R0.H0_H0 ;  /* 0x20000000ff007230 */ /* 0x004fca0000004100 */
[----:B------:R-:W-:-:S13]  /*0e70*/  FSETP.NEU.FTZ.AND P0, PT, R0, RZ, PT ;  /* 0x000000ff0000720b */ /* 0x000fda0003f1d000 */
[----:B0-----:R-:W-:Y:S05]  /*0e80*/  @!P0 BRA `(.L_x_5435) ;  /* 0x0000000400788947 */ /* 0x001fea0003800000 */
[----:B-----5:R-:W-:-:S05]  /*0e90*/  HADD2.F32 R5, -RZ, R5.H0_H0 ;  /* 0x20000005ff057230 */ /* 0x020fca0000004100 */
        /* <DEDUP_REMOVED lines=27> */
.L_x_5440:
[----:B------:R-:W-:Y:S01]  /*1050*/  FSETP.GEU.FTZ.AND P0, PT, R9, -R2, PT ;  /* 0x800000020900720b */ /* 0x000fe20003f1e000 */
[----:B------:R-:W-:-:S12]  /*1060*/  FADD.FTZ R4, R4, -1 ;  /* 0xbf80000004047421 */ /* 0x000fd80000010000 */
[----:B------:R-:W-:-:S07]  /*1070*/  @!P0 FADD.FTZ R4, R4, -1 ;  /* 0xbf80000004048421 */ /* 0x000fce0000010000 */
.L_x_5439:
[----:B------:R-:W-:Y:S05]  /*1080*/  BSYNC.RECONVERGENT B4 ;  /* 0x0000000000047941 */ /* 0x000fea0003800200 */
.L_x_5438:
[----:B------:R-:W-:Y:S01]  /*1090*/  FFMA.FTZ R7, -R2, R4, R7 ;  /* 0x0000000402077223 */ /* 0x000fe20000010107 */
[----:B------:R-:W-:Y:S06]  /*10a0*/  BRA `(.L_x_5441) ;  /* 0x0000000000807947 */ /* 0x000fec0003800000 */
.L_x_5437:
        /* <DEDUP_REMOVED lines=16> */
.L_x_5444:
        /* <DEDUP_REMOVED lines=13> */
.L_x_5443:
[----:B------:R-:W-:Y:S05]  /*1280*/  BSYNC.RECONVERGENT B4 ;  /* 0x0000000000047941 */ /* 0x000fea0003800200 */
.L_x_5442:
[----:B0-----:R-:W-:-:S04]  /*1290*/  FMUL.FTZ R2, R7, 1.1920928955078125e-07 ;  /* 0x3400000007027820 */ /* 0x001fc80000410000 */
[----:B------:R-:W-:-:S07]  /*12a0*/  FMUL.FTZ R7, R11, R2 ;  /* 0x000000020b077220 */ /* 0x000fce0000410000 */
.L_x_5441:
[----:B------:R-:W-:Y:S05]  /*12b0*/  BSYNC.RECONVERGENT B0 ;  /* 0x0000000000007941 */ /* 0x000fea0003800200 */
.L_x_5436:
        /* <DEDUP_REMOVED lines=27> */
.L_x_5435:
[----:B------:R-:W0:Y:S01]  /*1470*/  MUFU.RCP R0, R0 ;  /* 0x0000000000007308 */ /* 0x000e220000001000 */
[----:B-----5:R-:W-:-:S05]  /*1480*/  HADD2.F32 R5, -RZ, R5.H0_H0 ;  /* 0x20000005ff057230 */ /* 0x020fca0000004100 */
[----:B0-----:R-:W-:-:S05]  /*1490*/  FMUL.FTZ R5, R5, R0 ;  /* 0x0000000005057220 */ /* 0x001fca0000410000 */
[----:B------:R-:W-:-:S07]  /*14a0*/  F2FP.F16.F32.PACK_AB R6, RZ, R5 ;  /* 0x00000005ff06723e */ /* 0x000fce00000000ff */
.L_x_5445:
[----:B------:R-:W-:Y:S05]  /*14b0*/  BSYNC.RECONVERGENT B1 ;  /* 0x0000000000017941 */ /* 0x000fea0003800200 */
.L_x_5434:
[----:B------:R-:W0:Y:S01]  /*14c0*/  LDC.64 R4, c[0x0][0x5e8] ;  /* 0x00017a00ff047b82 */ /* 0x000e220000000a00 */
[----:B------:R-:W-:Y:S01]  /*14d0*/  IADD3 R3, PT, PT, R3, 0x80, RZ ;  /* 0x0000008003037810 */ /* 0x000fe20007ffe0ff */
[----:B0-----:R1:W-:Y:S06]  /*14e0*/  STG.E.U16 desc[UR6][R4.64], R6 ;  /* 0x0000000604007986 */ /* 0x0013ec000c101506 */
.L_x_5425:
[----:B------:R-:W-:Y:S05]  /*14f0*/  BSYNC.RECONVERGENT B3 ;  /* 0x0000000000037941 */ /* 0x000fea0003800200 */
.L_x_5414:
[----:B------:R-:W-:Y:S05]  /*1500*/  WARPSYNC.ALL ;  /* 0x0000000000007948 */ /* 0x000fea0003800000 */
[----:B------:R-:W-:-:S13]  /*1510*/  ISETP.GE.AND P0, PT, R3, UR4, PT ;  /* 0x0000000403007c0c */ /* 0x000fda000bf06270 */
[----:B------:R-:W-:Y:S05]  /*1520*/  @P0 EXIT ;  /* 0x000000000000094d */ /* 0x000fea0003800000 */
[----:B01----:R-:W0:Y:S08]  /*1530*/  LDC.64 R4, c[0x0][0x5f8] ;  /* 0x00017e00ff047b82 */ /* 0x003e300000000a00 */
        /* <DEDUP_REMOVED lines=32> */
.L_x_5450:
[----:B------:R-:W-:Y:S01]  /*1740*/  FSETP.GEU.FTZ.AND P0, PT, R7, -R2, PT ;  /* 0x800000020700720b */ /* 0x000fe20003f1e000 */
[----:B------:R-:W-:-:S12]  /*1750*/  FADD.FTZ R4, R4, -1 ;  /* 0xbf80000004047421 */ /* 0x000fd80000010000 */
[----:B------:R-:W-:-:S07]  /*1760*/  @!P0 FADD.FTZ R4, R4, -1 ;  /* 0xbf80000004048421 */ /* 0x000fce0000010000 */
.L_x_5449:
[----:B------:R-:W-:Y:S01]  /*1770*/  FFMA.FTZ R5, -R2, R4, R5 ;  /* 0x0000000402057223 */ /* 0x000fe20000010105 */
[----:B------:R-:W-:Y:S06]  /*1780*/  BRA `(.L_x_5447) ;  /* 0x0000000000787947 */ /* 0x000fec0003800000 */
.L_x_5448:
        /* <DEDUP_REMOVED lines=15> */
.L_x_5452:
        /* <DEDUP_REMOVED lines=13> */
.L_x_5451:
[----:B------:R-:W-:-:S04]  /*1950*/  FMUL.FTZ R5, R5, 1.1920928955078125e-07 ;  /* 0x3400000005057820 */ /* 0x000fc80000410000 */
[----:B------:R-:W-:-:S07]  /*1960*/  FMUL.FTZ R5, R10, R5 ;  /* 0x000000050a057220 */ /* 0x000fce0000410000 */
.L_x_5447:
        /* <DEDUP_REMOVED lines=27> */
.L_x_5446:
[----:B------:R-:W0:Y:S01]  /*1b20*/  MUFU.RCP R0, R0 ;  /* 0x0000000000007308 */ /* 0x000e220000001000 */
[----:B-----5:R-:W-:-:S05]  /*1b30*/  HADD2.F32 R3, -RZ, R3.H0_H0 ;  /* 0x20000003ff037230 */ /* 0x020fca0000004100 */
[----:B0-----:R-:W-:-:S05]  /*1b40*/  FMUL.FTZ R3, R3, R0 ;  /* 0x0000000003037220 */ /* 0x001fca0000410000 */
[----:B------:R-:W-:-:S07]  /*1b50*/  F2FP.F16.F32.PACK_AB R4, RZ, R3 ;  /* 0x00000003ff04723e */ /* 0x000fce00000000ff */
.L_x_5453:
[----:B------:R-:W0:Y:S02]  /*1b60*/  LDC.64 R2, c[0x0][0x5e8] ;  /* 0x00017a00ff027b82 */ /* 0x000e240000000a00 */
[----:B0-----:R-:W-:Y:S01]  /*1b70*/  STG.E.U16 desc[UR6][R2.64], R4 ;  /* 0x0000000402007986 */ /* 0x001fe2000c101506 */
[----:B------:R-:W-:Y:S05]  /*1b80*/  EXIT ;  /* 0x000000000000794d */ /* 0x000fea0003800000 */
.L_x_5413:
        /* <DEDUP_REMOVED lines=356> */
.L_x_5457:
        /* <DEDUP_REMOVED lines=8> */
[----:B--2---:R-:W-:-:S05]  /*3250*/  HADD2.F32 R4, -RZ, R8.H0_H0 ;  /* 0x20000008ff047230 */ /* 0x004fca0000004100 */
[----:B------:R-:W-:-:S13]  /*3260*/  FSETP.NEU.FTZ.AND P0, PT, R4, RZ, PT ;  /* 0x000000ff0400720b */ /* 0x000fda0003f1d000 */
[----:B------:R-:W0:Y:S01]  /*3270*/  @!P0 MUFU.RCP R11, R4 ;  /* 0x00000004000b8308 */ /* 0x000e220000001000 */
[----:B---3--:R-:W-:-:S05]  /*3280*/  @!P0 HADD2.F32 R10, -RZ, R7.H0_H0 ;  /* 0x20000007ff0a8230 */ /* 0x008fca0000004100 */
        /* <DEDUP_REMOVED lines=34> */
.L_x_5464:
[----:B------:R-:W-:Y:S05]  /*34b0*/  BSYNC.RECONVERGENT B4 ;  /* 0x0000000000047941 */ /* 0x000fea0003800200 */
.L_x_5463:
[----:B------:R-:W-:Y:S01]  /*34c0*/  FFMA.FTZ R6, -R13, R11, R6 ;  /* 0x0000000b0d067223 */ /* 0x000fe20000010106 */
[----:B------:R-:W-:Y:S06]  /*34d0*/  BRA `(.L_x_5461) ;  /* 0x0000000000807947 */ /* 0x000fec0003800000 */
.L_x_5462:
        /* <DEDUP_REMOVED lines=16> */
.L_x_5467:
        /* <DEDUP_REMOVED lines=13> */
.L_x_5466:
[----:B------:R-:W-:Y:S05]  /*36b0*/  BSYNC.RECONVERGENT B4 ;  /* 0x0000000000047941 */ /* 0x000fea0003800200 */
.L_x_5465:
[----:B------:R-:W-:-:S04]  /*36c0*/  FMUL.FTZ R9, R6, 1.1920928955078125e-07 ;  /* 0x3400000006097820 */ /* 0x000fc80000410000 */
[----:B------:R-:W-:-:S07]  /*36d0*/  FMUL.FTZ R6, R12, R9 ;  /* 0x000000090c067220 */ /* 0x000fce0000410000 */
.L_x_5461:
[----:B------:R-:W-:Y:S05]  /*36e0*/  BSYNC.RECONVERGENT B2 ;  /* 0x0000000000027941 */ /* 0x000fea0003800200 */
.L_x_5460:
        /* <DEDUP_REMOVED lines=22> */
.L_x_5468:
[----:B------:R-:W-:-:S05]  /*3850*/  FMUL.FTZ R7, R7, R8 ;  /* 0x0000000807077220 */ /* 0x000fca0000410000 */
[----:B------:R-:W-:-:S05]  /*3860*/  F2FP.F16.F32.PACK_AB R7, RZ, R7 ;  /* 0x00000007ff07723e */ /* 0x000fca00000000ff */
[----:B------:R-:W-:-:S05]  /*3870*/  HADD2.F32 R7, -RZ, R7.H0_H0 ;  /* 0x20000007ff077230 */ /* 0x000fca0000004100 */
[----:B------:R-:W-:-:S04]  /*3880*/  LOP3.LUT R7, RZ, 0x80000000, R7, 0xb8, !PT ;  /* 0x80000000ff077812 */ /* 0x000fc800078eb807 */
[----:B------:R-:W-:-:S07]  /*3890*/  F2FP.F16.F32.PACK_AB R10, RZ, R7 ;  /* 0x00000007ff0a723e */ /* 0x000fce00000000ff */
.L_x_5459:
[----:B------:R-:W-:Y:S05]  /*38a0*/  BSYNC.RECONVERGENT B3 ;  /* 0x0000000000037941 */ /* 0x000fea0003800200 */
.L_x_5458:
        /* <DEDUP_REMOVED lines=356> */
.L_x_5470:
[----:B------:R-:W1:Y:S02]  /*4ef0*/  LDCU.128 UR8, c[0x0][0x5f0] ;  /* 0x0000be00ff0877ac */ /* 0x000e640008000c00 */
[----:B-1----:R-:W-:-:S04]  /*4f00*/  IADD3 R8, P0, PT, R6, UR10, RZ ;  /* 0x0000000a06087c10 */ /* 0x002fc8000ff1e0ff */
[----:B------:R-:W-:-:S05]  /*4f10*/  IADD3.X R9, PT, PT, RZ, UR11, RZ, P0, !PT ;  /* 0x0000000bff097c10 */ /* 0x000fca00087fe4ff */
[----:B------:R-:W2:Y:S01]  /*4f20*/  LDG.E.U16 R8, desc[UR6][R8.64] ;  /* 0x0000000608087981 */ /* 0x000ea2000c1e1500 */
[----:B------:R-:W-:-:S04]  /*4f30*/  IADD3 R6, P0, PT, R4, UR8, RZ ;  /* 0x0000000804067c10 */ /* 0x000fc8000ff1e0ff */
[----:B------:R-:W-:-:S06]  /*4f40*/  IADD3.X R7, PT, PT, RZ, UR9, RZ, P0, !PT ;  /* 0x00000009ff077c10 */ /* 0x000fcc00087fe4ff */
[----:B------:R1:W5:Y:S01]  /*4f50*/  LDG.E.U16 R7, desc[UR6][R6.64] ;  /* 0x0000000606077981 */ /* 0x000362000c1e1500 */
[----:B------:R-:W-:Y:S01]  /*4f60*/  BSSY.RECONVERGENT B3, `(.L_x_5471) ;  /* 0x0000066000037945 */ /* 0x000fe20003800200 */
[----:B--2---:R-:W-:-:S05]  /*4f70*/  HADD2.F32 R4, -RZ, R8.H0_H0 ;  /* 0x20000008ff047230 */ /* 0x004fca0000004100 */
[----:B------:R-:W-:-:S13]  /*4f80*/  FSETP.NEU.FTZ.AND P0, PT, R4, RZ, PT ;  /* 0x000000ff0400720b */ /* 0x000fda0003f1d000 */
[----:B-1----:R-:W-:Y:S05]  /*4f90*/  @!P0 BRA `(.L_x_5472) ;  /* 0x0000000400788947 */ /* 0x002fea0003800000 */
[----:B-----5:R-:W-:Y:S01]  /*4fa0*/  HADD2.F32 R7, -RZ, R7.H0_H0 ;  /* 0x20000007ff077230 */ /* 0x020fe20000004100 */
        /* <DEDUP_REMOVED lines=27> */
.L_x_5478:
[----:B------:R-:W-:Y:S01]  /*5160*/  FSETP.GEU.FTZ.AND P0, PT, R9, -R13, PT ;  /* 0x8000000d0900720b */ /* 0x000fe20003f1e000 */
[----:B------:R-:W-:-:S12]  /*5170*/  FADD.FTZ R11, R11, -1 ;  /* 0xbf8000000b0b7421 */ /* 0x000fd80000010000 */
[----:B------:R-:W-:-:S07]  /*5180*/  @!P0 FADD.FTZ R11, R11, -1 ;  /* 0xbf8000000b0b8421 */ /* 0x000fce0000010000 */
.L_x_5477:
[----:B------:R-:W-:Y:S05]  /*5190*/  BSYNC.RECONVERGENT B4 ;  /* 0x0000000000047941 */ /* 0x000fea0003800200 */
.L_x_5476:
[----:B------:R-:W-:Y:S01]  /*51a0*/  FFMA.FTZ R6, -R13, R11, R6 ;  /* 0x0000000b0d067223 */ /* 0x000fe20000010106 */
[----:B------:R-:W-:Y:S06]  /*51b0*/  BRA `(.L_x_5474) ;  /* 0x0000000000807947 */ /* 0x000fec0003800000 */
.L_x_5475:
        /* <DEDUP_REMOVED lines=16> */
.L_x_5481:
        /* <DEDUP_REMOVED lines=13> */
.L_x_5480:
[----:B------:R-:W-:Y:S05]  /*5390*/  BSYNC.RECONVERGENT B4 ;  /* 0x0000000000047941 */ /* 0x000fea0003800200 */
.L_x_5479:
[----:B------:R-:W-:-:S04]  /*53a0*/  FMUL.FTZ R9, R6, 1.1920928955078125e-07 ;  /* 0x3400000006097820 */ /* 0x000fc80000410000 */
[----:B------:R-:W-:-:S07]  /*53b0*/  FMUL.FTZ R6, R12, R9 ;  /* 0x000000090c067220 */ /* 0x000fce0000410000 */
.L_x_5474:
[----:B------:R-:W-:Y:S05]  /*53c0*/  BSYNC.RECONVERGENT B2 ;  /* 0x0000000000027941 */ /* 0x000fea0003800200 */
.L_x_5473:
        /* <DEDUP_REMOVED lines=27> */
.L_x_5472:
[----:B------:R-:W1:Y:S01]  /*5580*/  MUFU.RCP R4, R4 ;  /* 0x0000000400047308 */ /* 0x000e620000001000 */
[----:B-----5:R-:W-:-:S05]  /*5590*/  HADD2.F32 R7, -RZ, R7.H0_H0 ;  /* 0x20000007ff077230 */ /* 0x020fca0000004100 */
[----:B-1----:R-:W-:-:S05]  /*55a0*/  FMUL.FTZ R7, R4, R7 ;  /* 0x0000000704077220 */ /* 0x002fca0000410000 */
[----:B------:R-:W-:-:S07]  /*55b0*/  F2FP.F16.F32.PACK_AB R7, RZ, R7 ;  /* 0x00000007ff07723e */ /* 0x000fce00000000ff */
.L_x_5482:
[----:B------:R-:W-:Y:S05]  /*55c0*/  BSYNC.RECONVERGENT B3 ;  /* 0x0000000000037941 */ /* 0x000fea0003800200 */
.L_x_5471:
[----:B------:R-:W1:Y:S01]  /*55d0*/  LDCU.64 UR8, c[0x0][0x5e8] ;  /* 0x0000bd00ff0877ac */ /* 0x000e620008000a00 */
[----:B------:R-:W-:Y:S02]  /*55e0*/  IADD3 R3, PT, PT, R3, 0x80, RZ ;  /* 0x0000008003037810 */ /* 0x000fe40007ffe0ff */
[----:B-1----:R-:W-:-:S04]  /*55f0*/  IADD3 R4, P0, PT, R5, UR8, RZ ;  /* 0x0000000805047c10 */ /* 0x002fc8000ff1e0ff */
[----:B------:R-:W-:-:S05]  /*5600*/  IADD3.X R5, PT, PT, RZ, UR9, RZ, P0, !PT ;  /* 0x00000009ff057c10 */ /* 0x000fca00087fe4ff */
[----:B------:R1:W-:Y:S04]  /*5610*/  STG.E.U16 desc[UR6][R4.64], R7 ;  /* 0x0000000704007986 */ /* 0x0003e8000c101506 */
.L_x_5456:
[----:B------:R-:W-:-:S13]  /*5620*/  ISETP.GE.AND P0, PT, R3, UR4, PT ;  /* 0x0000000403007c0c */ /* 0x000fda000bf06270 */
[----:B------:R-:W-:Y:S05]  /*5630*/  @P0 BREAK.RELIABLE B0 ;  /* 0x0000000000000942 */ /* 0x000fea0003800100 */
[----:B------:R-:W-:Y:S05]  /*5640*/  @P0 BRA `(.L_x_5469) ;  /* 0x0000001c00400947 */ /* 0x000fea0003800000 */
[----:B------:R-:W-:Y:S05]  /*5650*/  BSYNC.RELIABLE B0 ;  /* 0x0000000000007941 */ /* 0x000fea0003800100 */
.L_x_5455:
        /* <DEDUP_REMOVED lines=348> */
.L_x_5483:
        /* <DEDUP_REMOVED lines=39> */
.L_x_5491:
[----:B------:R-:W-:Y:S01]  /*6e90*/  FSETP.GEU.FTZ.AND P0, PT, R9, -R13, PT ;  /* 0x8000000d0900720b */ /* 0x000fe20003f1e000 */
[----:B------:R-:W-:-:S12]  /*6ea0*/  FADD.FTZ R11, R11, -1 ;  /* 0xbf8000000b0b7421 */ /* 0x000fd80000010000 */
[----:B------:R-:W-:-:S07]  /*6eb0*/  @!P0 FADD.FTZ R11, R11, -1 ;  /* 0xbf8000000b0b8421 */ /* 0x000fce0000010000 */
.L_x_5490:
[----:B------:R-:W-:Y:S05]  /*6ec0*/  BSYNC.RECONVERGENT B4 ;  /* 0x0000000000047941 */ /* 0x000fea0003800200 */
.L_x_5489:
[----:B------:R-:W-:Y:S01]  /*6ed0*/  FFMA.FTZ R6, -R13, R11, R6 ;  /* 0x0000000b0d067223 */ /* 0x000fe20000010106 */
[----:B------:R-:W-:Y:S06]  /*6ee0*/  BRA `(.L_x_5487) ;  /* 0x0000000000807947 */ /* 0x000fec0003800000 */
.L_x_5488:
        /* <DEDUP_REMOVED lines=16> */
.L_x_5494:
        /* <DEDUP_REMOVED lines=13> */
.L_x_5493:
[----:B------:R-:W-:Y:S05]  /*70c0*/  BSYNC.RECONVERGENT B4 ;  /* 0x0000000000047941 */ /* 0x000fea0003800200 */
.L_x_5492:
[----:B------:R-:W-:-:S04]  /*70d0*/  FMUL.FTZ R9, R6, 1.1920928955078125e-07 ;  /* 0x3400000006097820 */ /* 0x000fc80000410000 */
[----:B------:R-:W-:-:S07]  /*70e0*/  FMUL.FTZ R6, R12, R9 ;  /* 0x000000090c067220 */ /* 0x000fce0000410000 */
.L_x_5487:
[----:B------:R-:W-:Y:S05]  /*70f0*/  BSYNC.RECONVERGENT B2 ;  /* 0x0000000000027941 */ /* 0x000fea0003800200 */
.L_x_5486:
        /* <DEDUP_REMOVED lines=27> */
.L_x_5485:
[----:B------:R-:W1:Y:S01]  /*72b0*/  MUFU.RCP R4, R4 ;  /* 0x0000000400047308 */ /* 0x000e620000001000 */
[----:B-----5:R-:W-:-:S05]  /*72c0*/  HADD2.F32 R7, -RZ, R7.H0_H0 ;  /* 0x20000007ff077230 */ /* 0x020fca0000004100 */
[----:B-1----:R-:W-:-:S05]  /*72d0*/  FMUL.FTZ R7, R4, R7 ;  /* 0x0000000704077220 */ /* 0x002fca0000410000 */
[----:B------:R-:W-:-:S07]  /*72e0*/  F2FP.F16.F32.PACK_AB R7, RZ, R7 ;  /* 0x00000007ff07723e */ /* 0x000fce00000000ff */
.L_x_5495:
[----:B------:R-:W-:Y:S05]  /*72f0*/  BSYNC.RECONVERGENT B3 ;  /* 0x0000000000037941 */ /* 0x000fea0003800200 */
.L_x_5484:
[----:B------:R-:W1:Y:S01]  /*7300*/  LDCU.64 UR8, c[0x0][0x5e8] ;  /* 0x0000bd00ff0877ac */ /* 0x000e620008000a00 */
[----:B------:R-:W-:Y:S02]  /*7310*/  IADD3 R3, PT, PT, R3, 0x80, RZ ;  /* 0x0000008003037810 */ /* 0x000fe40007ffe0ff */
[----:B-1----:R-:W-:-:S04]  /*7320*/  IADD3 R4, P0, PT, R5, UR8, RZ ;  /* 0x0000000805047c10 */ /* 0x002fc8000ff1e0ff */
[----:B------:R-:W-:-:S05]  /*7330*/  IADD3.X R5, PT, PT, RZ, UR9, RZ, P0, !PT ;  /* 0x00000009ff057c10 */ /* 0x000fca00087fe4ff */
[----:B------:R2:W-:Y:S04]  /*7340*/  STG.E.U16 desc[UR6][R4.64], R7 ;  /* 0x0000000704007986 */ /* 0x0005e8000c101506 */
.L_x_5469:
[----:B------:R-:W-:Y:S05]  /*7350*/  BSYNC.RECONVERGENT B1 ;  /* 0x0000000000017941 */ /* 0x000fea0003800200 */
.L_x_5454:
        /* <DEDUP_REMOVED lines=351> */
.L_x_5496:
        /* <DEDUP_REMOVED lines=9> */
[----:B------:R-:W-:Y:S03]  /*89e0*/  BSSY.RECONVERGENT B1, `(.L_x_5497) ;  /* 0x0000067000017945 */ /* 0x000fe60003800200 */
[----:B------:R-:W-:Y:S01]  /*89f0*/  IADD3.X R3, PT, PT, RZ, UR5, RZ, P1, !PT ;  /* 0x00000005ff037c10 */ /* 0x000fe20008ffe4ff */
[----:B---3--:R-:W-:-:S05]  /*8a00*/  HADD2.F32 R0, -RZ, R0.H0_H0 ;  /* 0x20000000ff007230 */ /* 0x008fca0000004100 */
        /* <DEDUP_REMOVED lines=30> */
.L_x_5504:
[----:B------:R-:W-:Y:S01]  /*8bf0*/  FSETP.GEU.FTZ.AND P0, PT, R7, -R11, PT ;  /* 0x8000000b0700720b */ /* 0x000fe20003f1e000 */
[----:B------:R-:W-:-:S12]  /*8c00*/  FADD.FTZ R9, R9, -1 ;  /* 0xbf80000009097421 */ /* 0x000fd80000010000 */
[----:B------:R-:W-:-:S07]  /*8c10*/  @!P0 FADD.FTZ R9, R9, -1 ;  /* 0xbf80000009098421 */ /* 0x000fce0000010000 */
.L_x_5503:
[----:B------:R-:W-:Y:S05]  /*8c20*/  BSYNC.RECONVERGENT B3 ;  /* 0x0000000000037941 */ /* 0x000fea0003800200 */
.L_x_5502:
[----:B------:R-:W-:Y:S01]  /*8c30*/  FFMA.FTZ R4, -R11, R9, R4 ;  /* 0x000000090b047223 */ /* 0x000fe20000010104 */
[----:B------:R-:W-:Y:S06]  /*8c40*/  BRA `(.L_x_5500) ;  /* 0x0000000000807947 */ /* 0x000fec0003800000 */
.L_x_5501:
        /* <DEDUP_REMOVED lines=16> */
.L_x_5507:
        /* <DEDUP_REMOVED lines=13> */
.L_x_5506:
[----:B------:R-:W-:Y:S05]  /*8e20*/  BSYNC.RECONVERGENT B3 ;  /* 0x0000000000037941 */ /* 0x000fea0003800200 */
.L_x_5505:
[----:B------:R-:W-:-:S04]  /*8e30*/  FMUL.FTZ R7, R4, 1.1920928955078125e-07 ;  /* 0x3400000004077820 */ /* 0x000fc80000410000 */
[----:B------:R-:W-:-:S07]  /*8e40*/  FMUL.FTZ R4, R10, R7 ;  /* 0x000000070a047220 */ /* 0x000fce0000410000 */
.L_x_5500:
[----:B------:R-:W-:Y:S05]  /*8e50*/  BSYNC.RECONVERGENT B2 ;  /* 0x0000000000027941 */ /* 0x000fea0003800200 */
.L_x_5499:
        /* <DEDUP_REMOVED lines=20> */
[----:B------:R-:W-:-:S05]  /*8fa0*/  HADD2.F32 R7, -RZ, R5.H0_H0 ;  /* 0x20000005ff077230 */ /* 0x000fca0000004100 */
[----:B------:R-:W-:-:S05]  /*8fb0*/  FADD.FTZ R0, -R7, R4 ;  /* 0x0000000407007221 */ /* 0x000fca0000010100 */
[----:B------:R-:W-:-:S13]  /*8fc0*/  FSETP.GT.FTZ.AND P0, PT, R0, 0.5, PT ;  /* 0x3f0000000000780b */ /* 0x000fda0003f14000 */
[----:B------:R-:W-:Y:S05]  /*8fd0*/  @!P0 BRA `(.L_x_5508) ;  /* 0x00000000001c8947 */ /* 0x000fea0003800000 */
[----:B------:R-:W-:-:S05]  /*8fe0*/  FADD.FTZ R5, R7, 1 ;  /* 0x3f80000007057421 */ /* 0x000fca0000010000 */
[----:B------:R-:W-:Y:S01]  /*8ff0*/  F2FP.F16.F32.PACK_AB R5, RZ, R5 ;  /* 0x00000005ff05723e */ /* 0x000fe200000000ff */
[----:B------:R-:W-:Y:S06]  /*9000*/  BRA `(.L_x_5508) ;  /* 0x0000000000107947 */ /* 0x000fec0003800000 */
.L_x_5498:
[----:B------:R-:W1:Y:S01]  /*9010*/  MUFU.RCP R0, R0 ;  /* 0x0000000000007308 */ /* 0x000e620000001000 */
[----:B-----5:R-:W-:-:S05]  /*9020*/  HADD2.F32 R5, -RZ, R5.H0_H0 ;  /* 0x20000005ff057230 */ /* 0x020fca0000004100 */
[----:B-1----:R-:W-:-:S05]  /*9030*/  FMUL.FTZ R5, R0, R5 ;  /* 0x0000000500057220 */ /* 0x002fca0000410000 */
[----:B------:R-:W-:-:S07]  /*9040*/  F2FP.F16.F32.PACK_AB R5, RZ, R5 ;  /* 0x00000005ff05723e */ /* 0x000fce00000000ff */
.L_x_5508:
[----:B------:R-:W-:Y:S05]  /*9050*/  BSYNC.RECONVERGENT B1 ;  /* 0x0000000000017941 */ /* 0x000fea0003800200 */
.L_x_5497:
[----:B------:R-:W-:Y:S01]  /*9060*/  STG.E.U16 desc[UR6][R2.64], R5 ;  /* 0x0000000502007986 */ /* 0x000fe2000c101506 */
[----:B------:R-:W-:Y:S05]  /*9070*/  EXIT ;  /* 0x000000000000794d */ /* 0x000fea0003800000 */
.L_x_5509:
        /* <DEDUP_REMOVED lines=16> */
.L_x_37056:


//--------------------- .text._ZN2at6native27unrolled_elementwise_kernelINS0_13BinaryFunctorIN3c104HalfES4_S4_ZZZNS0_15binary_internal21div_floor_kernel_cudaERNS_18TensorIteratorBaseEENKUlvE1_clEvENKUlvE1_clEvEUlS4_S4_E_EESt5arrayIPcLm3EELi4E23TrivialOffsetCalculatorILi2EjESF_ILi1EjENS0_6memory15LoadWithoutCastENSI_16StoreWithoutCastEEEviT_T0_T2_T3_T4_T5_ --------------------------
	.section	.text._ZN2at6native27unrolled_elementwise_kernelINS0_13BinaryFunctorIN3c104HalfES4_S4_ZZZNS0_15binary_internal21div_floor_kernel_cudaERNS_18TensorIteratorBaseEENKUlvE1_clEvENKUlvE1_clEvEUlS4_S4_E_EESt5arrayIPcLm3EELi4E23TrivialOffsetCalculatorILi2EjESF_ILi1EjENS0_6memory15LoadWithoutCastENSI_16StoreWithoutCastEEEviT_T0_T2_T3_T4_T5_,"ax",@progbits
	.align	128
        .global         _ZN2at6native27unrolled_elementwise_kernelINS0_13BinaryFunctorIN3c104HalfES4_S4_ZZZNS0_15binary_internal21div_floor_kernel_cudaERNS_18TensorIteratorBaseEENKUlvE1_clEvENKUlvE1_clEvEUlS4_S4_E_EESt5arrayIPcLm3EELi4E23TrivialOffsetCalculatorILi2EjESF_ILi1EjENS0_6memory15LoadWithoutCastENSI_16StoreWithoutCastEEEviT_T0_T2_T3_T4_T5_
        .type           _ZN2at6native27unrolled_elementwise_kernelINS0_13BinaryFunctorIN3c104HalfES4_S4_ZZZNS0_15binary_internal21div_floor_kernel_cudaERNS_18TensorIteratorBaseEENKUlvE1_clEvENKUlvE1_clEvEUlS4_S4_E_EESt5arrayIPcLm3EELi4E23TrivialOffsetCalculatorILi2EjESF_ILi1EjENS0_6memory15LoadWithoutCastENSI_16StoreWithoutCastEEEviT_T0_T2_T3_T4_T5_,@function
        .size           _ZN2at6native27unrolled_elementwise_kernelINS0_13BinaryFunctorIN3c104HalfES4_S4_ZZZNS0_15binary_internal21div_floor_kernel_cudaERNS_18TensorIteratorBaseEENKUlvE1_clEvENKUlvE1_clEvEUlS4_S4_E_EESt5arrayIPcLm3EELi4E23TrivialOffsetCalculatorILi2EjESF_ILi1EjENS0_6memory15LoadWithoutCastENSI_16StoreWithoutCastEEEviT_T0_T2_T3_T4_T5_,(.L_x_37057 - _ZN2at6native27unrolled_elementwise_kernelINS0_13BinaryFunctorIN3c104HalfES4_S4_ZZZNS0_15binary_internal21div_floor_kernel_cudaERNS_18TensorIteratorBaseEENKUlvE1_clEvENKUlvE1_clEvEUlS4_S4_E_EESt5arrayIPcLm3EELi4E23TrivialOffsetCalculatorILi2EjESF_ILi1EjENS0_6memory15LoadWithoutCastENSI_16StoreWithoutCastEEEviT_T0_T2_T3_T4_T5_)
        .other          _ZN2at6native27unrolled_elementwise_kernelINS0_13BinaryFunctorIN3c104HalfES4_S4_ZZZNS0_15binary_internal21div_floor_kernel_cudaERNS_18TensorIteratorBaseEENKUlvE1_clEvENKUlvE1_clEvEUlS4_S4_E_EESt5arrayIPcLm3EELi4E23TrivialOffsetCalculatorILi2EjESF_ILi1EjENS0_6memory15LoadWithoutCastENSI_16StoreWithoutCastEEEviT_T0_T2_T3_T4_T5_,@"STO_CUDA_ENTRY STV_DEFAULT"
_ZN2at6native27unrolled_elementwise_kernelINS0_13BinaryFunctorIN3c104HalfES4_S4_ZZZNS0_15binary_internal21div_floor_kernel_cudaERNS_18TensorIteratorBaseEENKUlvE1_clEvENKUlvE1_clEvEUlS4_S4_E_EESt5arrayIPcLm3EELi4E23TrivialOffsetCalculatorILi2EjESF_ILi1EjENS0_6memory15LoadWithoutCastENSI_16StoreWithoutCastEEEviT_T0_T2_T3_T4_T5_:
.text._ZN2at6native27unrolled_elementwise_kernelINS0_13BinaryFunctorIN3c104HalfES4_S4_ZZZNS0_15binary_internal21div_floor_kernel_cudaERNS_18TensorIteratorBaseEENKUlvE1_clEvENKUlvE1_clEvEUlS4_S4_E_EESt5arrayIPcLm3EELi4E23TrivialOffsetCalculatorILi2EjESF_ILi1EjENS0_6memory15LoadWithoutCastENSI_16StoreWithoutCastEEEviT_T0_T2_T3_T4_T5_:
        /* <DEDUP_REMOVED lines=24> */
[----:B------:R-:W-:Y:S01]  /*0180*/  @!P1 IMAD R27, R0, 0x200, R25 ;  /* 0x00000200001b9824 */ /* 0x000fe200078e0219 */
[----:B------:R-:W-:-:S04]  /*0190*/  @!P1 IADD3 R25, PT, PT, R25, 0x80, RZ ;  /* 0x0000008019199810 */ /* 0x000fc80007ffe0ff */
[----:B------:R-:W-:Y:S01]  /*01a0*/  ISETP.GE.AND P3, PT, R25, R18, PT ;  /* 0x000000121900720c */ /* 0x000fe20003f66270 */
[----:B----4-:R-:W-:Y:S01]  /*01b0*/  @!P1 IMAD.WIDE.U32 R16, R27, 0x2, R16 ;  /* 0x000000021b109825 */ /* 0x010fe200078e0010 */
[----:B-1----:R-:W-:Y:S02]  /*01c0*/  PRMT R13, RZ, 0x7610, R13 ;  /* 0x00007610ff0d7816 */ /* 0x002fe4000000000d */
[----:B------:R-:W-:Y:S02]  /*01d0*/  PRMT R12, RZ, 0x7610, R12 ;  /* 0x00007610ff0c7816 */ /* 0x000fe4000000000c */
[----:B------:R1:W5:Y:S07]  /*01e0*/  @!P1 LDG.E.U16 R22, desc[UR4][R16.64] ;  /* 0x0000000410169981 */ /* 0x00036e000c1e1500 */
[----:B------:R-:W-:-:S02]  /*01f0*/  @!P3 IMAD R23, R0, 0x200, R25 ;  /* 0x000002000017b824 */ /* 0x000fc400078e0219 */
[----:B------:R-:W-:Y:S02]  /*0200*/  @!P3 VIADD R25, R25, 0x80 ;  /* 0x000000801919b836 */ /* 0x000fe40000000000 */
        /* <DEDUP_REMOVED lines=9> */
[----:B------:R-:W-:Y:S01]  /*02a0*/  @!P2 LEA R25, R0, R25, 0x9 ;  /* 0x000000190019a211 */ /* 0x000fe200078e48ff */
[----:B------:R1:W5:Y:S04]  /*02b0*/  @!P3 LDG.E.U16 R23, desc[UR4][R8.64] ;  /* 0x000000040817b981 */ /* 0x000368000c1e1500 */
        /* <DEDUP_REMOVED lines=9> */
[----:B-----5:R-:W-:-:S05]  /*0350*/  HADD2.F32 R21, -RZ, R21.H0_H0 ;  /* 0x20000015ff157230 */ /* 0x020fca0000004100 */
[----:B------:R-:W-:-:S13]  /*0360*/  FSETP.NEU.FTZ.AND P0, PT, R21, RZ, PT ;  /* 0x000000ff1500720b */ /* 0x000fda0003f1d000 */
[----:B------:R-:W0:Y:S01]  /*0370*/  @!P0 MUFU.RCP R3, R21 ;  /* 0x0000001500038308 */ /* 0x000e220000001000 */
        /* <DEDUP_REMOVED lines=35> */
.L_x_5516:
[----:B------:R-:W-:Y:S05]  /*05b0*/  BSYNC.RECONVERGENT B2 ;  /* 0x0000000000027941 */ /* 0x000fea0003800200 */
.L_x_5515:
[----:B------:R-:W-:Y:S01]  /*05c0*/  FFMA.FTZ R3, -R6, R2, R3 ;  /* 0x0000000206037223 */ /* 0x000fe20000010103 */
[----:B------:R-:W-:Y:S06]  /*05d0*/  BRA `(.L_x_5513) ;  /* 0x0000000000807947 */ /* 0x000fec0003800000 */
.L_x_5514:
        /* <DEDUP_REMOVED lines=16> */
.L_x_5519:
        /* <DEDUP_REMOVED lines=13> */
.L_x_5518:
[----:B------:R-:W-:Y:S05]  /*07b0*/  BSYNC.RECONVERGENT B2 ;  /* 0x0000000000027941 */ /* 0x000fea0003800200 */
.L_x_5517:
[----:B------:R-:W-:-:S04]  /*07c0*/  FMUL.FTZ R3, R3, 1.1920928955078125e-07 ;  /* 0x3400000003037820 */ /* 0x000fc80000410000 */
[----:B------:R-:W-:-:S07]  /*07d0*/  FMUL.FTZ R3, R2, R3 ;  /* 0x0000000302037220 */ /* 0x000fce0000410000 */
.L_x_5513:
[----:B------:R-:W-:Y:S05]  /*07e0*/  BSYNC.RECONVERGENT B0 ;  /* 0x0000000000007941 */ /* 0x000fea0003800200 */
.L_x_5512:
        /* <DEDUP_REMOVED lines=22> */
.L_x_5520:
[----:B------:R-:W-:-:S05]  /*0950*/  FMUL.FTZ R20, R20, R2 ;  /* 0x0000000214147220 */ /* 0x000fca0000410000 */
[----:B------:R-:W-:-:S05]  /*0960*/  F2FP.F16.F32.PACK_AB R20, RZ, R20 ;  /* 0x00000014ff14723e */ /* 0x000fca00000000ff */
[----:B------:R-:W-:-:S05]  /*0970*/  HADD2.F32 R20, -RZ, R20.H0_H0 ;  /* 0x20000014ff147230 */ /* 0x000fca0000004100 */
[----:B------:R-:W-:-:S04]  /*0980*/  LOP3.LUT R2, RZ, 0x80000000, R20, 0xb8, !PT ;  /* 0x80000000ff027812 */ /* 0x000fc800078eb814 */
[----:B------:R-:W-:-:S07]  /*0990*/  F2FP.F16.F32.PACK_AB R2, RZ, R2 ;  /* 0x00000002ff02723e */ /* 0x000fce00000000ff */
.L_x_5511:
[----:B------:R-:W-:Y:S05]  /*09a0*/  BSYNC.RECONVERGENT B1 ;  /* 0x0000000000017941 */ /* 0x000fea0003800200 */
.L_x_5510:
[----:B------:R-:W-:Y:S01]  /*09b0*/  VIADD R3, R19, 0x80 ;  /* 0x0000008013037836 */ /* 0x000fe20000000000 */
[----:B------:R-:W-:Y:S04]  /*09c0*/  BSSY.RECONVERGENT B1, `(.L_x_5521) ;  /* 0x0000068000017945 */ /* 0x000fe80003800200 */
[----:B------:R-:W-:-:S13]  /*09d0*/  ISETP.GE.AND P0, PT, R3, R18, PT ;  /* 0x000000120300720c */ /* 0x000fda0003f06270 */
[----:B------:R-:W-:Y:S05]  /*09e0*/  @P0 BRA `(.L_x_5522) ;  /* 0x0000000400940947 */ /* 0x000fea0003800000 */
[----:B-----5:R-:W-:-:S05]  /*09f0*/  HADD2.F32 R25, -RZ, R25.H0_H0 ;  /* 0x20000019ff197230 */ /* 0x020fca0000004100 */
        /* <DEDUP_REMOVED lines=30> */
.L_x_5529:
[----:B------:R-:W-:Y:S01]  /*0be0*/  FSETP.GEU.FTZ.AND P0, PT, R7, -R8, PT ;  /* 0x800000080700720b */ /* 0x000fe20003f1e000 */
[----:B------:R-:W-:-:S12]  /*0bf0*/  FADD.FTZ R4, R4, -1 ;  /* 0xbf80000004047421 */ /* 0x000fd80000010000 */
[----:B------:R-:W-:-:S07]  /*0c00*/  @!P0 FADD.FTZ R4, R4, -1 ;  /* 0xbf80000004048421 */ /* 0x000fce0000010000 */
.L_x_5528:
[----:B------:R-:W-:Y:S05]  /*0c10*/  BSYNC.RECONVERGENT B2 ;  /* 0x0000000000027941 */ /* 0x000fea0003800200 */
.L_x_5527:
[----:B------:R-:W-:Y:S01]  /*0c20*/  FFMA.FTZ R5, -R8, R4, R5 ;  /* 0x0000000408057223 */ /* 0x000fe20000010105 */
[----:B------:R-:W-:Y:S06]  /*0c30*/  BRA `(.L_x_5525) ;  /* 0x0000000000807947 */ /* 0x000fec0003800000 */
.L_x_5526:
[----:B0-----:R-:W-:Y:S01]  /*0c40*/  LOP3.LUT R8, R6, 0xff800000, RZ, 0xc0, !PT ;  /* 0xff80000006087812 */ /* 0x001fe200078ec0ff */
[----:B------:R-:W-:Y:S01]  /*0c50*/  BSSY.RECONVERGENT B2, `(.L_x_5530) ;  /* 0x000001c000027945 */ /* 0x000fe20003800200 */
[C---:B------:R-:W-:Y:S02]  /*0c60*/  ISETP.GT.U32.AND P0, PT, R5.reuse, 0x7f7fffff, PT ;  /* 0x7f7fffff0500780c */ /* 0x040fe40003f04070 */
[C---:B------:R-:W-:Y:S02]  /*0c70*/  IADD3 R4, PT, PT, R5.reuse, -R8, RZ ;  /* 0x8000000805047210 */ /* 0x040fe40007ffe0ff */
[----:B------:R-:W-:Y:S02]  /*0c80*/  LOP3.LUT R5, R5, 0x7fffff, RZ, 0xc0, !PT ;  /* 0x007fffff05057812 */ /* 0x000fe400078ec0ff */
[----:B------:R-:W-:Y:S02]  /*0c90*/  LOP3.LUT R4, R4, 0xff800000, RZ, 0xc0, !PT ;  /* 0xff80000004047812 */ /* 0x000fe400078ec0ff */
[----:B------:R-:W-:-:S02]  /*0ca0*/  FSETP.GT.FTZ.AND P2, PT, |R25|, RZ, PT ;  /* 0x000000ff1900720b */ /* 0x000fc40003f54200 */
[----:B------:R-:W-:Y:S01]  /*0cb0*/  LOP3.LUT R5, R5, 0x3f800000, RZ, 0xfc, !PT ;  /* 0x3f80000005057812 */ /* 0x000fe200078efcff */
        /* <DEDUP_REMOVED lines=8> */
.L_x_5532:
        /* <DEDUP_REMOVED lines=13> */
.L_x_5531:
[----:B------:R-:W-:Y:S05]  /*0e10*/  BSYNC.RECONVERGENT B2 ;  /* 0x0000000000027941 */ /* 0x000fea0003800200 */
.L_x_5530:
[----:B------:R-:W-:-:S04]  /*0e20*/  FMUL.FTZ R5, R5, 1.1920928955078125e-07 ;  /* 0x3400000005057820 */ /* 0x000fc80000410000 */
[----:B------:R-:W-:-:S07]  /*0e30*/  FMUL.FTZ R5, R4, R5 ;  /* 0x0000000504057220 */ /* 0x000fce0000410000 */
.L_x_5525:
[----:B------:R-:W-:Y:S05]  /*0e40*/  BSYNC.RECONVERGENT B0 ;  /* 0x0000000000007941 */ /* 0x000fea0003800200 */
.L_x_5524:
        /* <DEDUP_REMOVED lines=20> */
[----:B0-----:R-:W-:-:S05]  /*0f90*/  HADD2.F32 R8, -RZ, R4.H0_H0 ;  /* 0x20000004ff087230 */ /* 0x001fca0000004100 */
[----:B------:R-:W-:-:S05]  /*0fa0*/  FADD.FTZ R6, -R8, R5 ;  /* 0x0000000508067221 */ /* 0x000fca0000010100 */
[----:B------:R-:W-:-:S13]  /*0fb0*/  FSETP.GT.FTZ.AND P0, PT, R6, 0.5, PT ;  /* 0x3f0000000600780b */ /* 0x000fda0003f14000 */
[----:B------:R-:W-:Y:S05]  /*0fc0*/  @!P0 BRA `(.L_x_5522) ;  /* 0x00000000001c8947 */ /* 0x000fea0003800000 */
[----:B------:R-:W-:-:S05]  /*0fd0*/  FADD.FTZ R4, R8, 1 ;  /* 0x3f80000008047421 */ /* 0x000fca0000010000 */
[----:B------:R-:W-:Y:S01]  /*0fe0*/  F2FP.F16.F32.PACK_AB R4, RZ, R4 ;  /* 0x00000004ff04723e */ /* 0x000fe200000000ff */
[----:B------:R-:W-:Y:S06]  /*0ff0*/  BRA `(.L_x_5522) ;  /* 0x0000000000107947 */ /* 0x000fec0003800000 */
.L_x_5523:
[----:B------:R-:W1:Y:S01]  /*1000*/  MUFU.RCP R25, R25 ;  /* 0x0000001900197308 */ /* 0x000e620000001000 */
[----:B------:R-:W-:-:S05]  /*1010*/  HADD2.F32 R4, -RZ, R22.H0_H0 ;  /* 0x20000016ff047230 */ /* 0x000fca0000004100 */
[----:B-1----:R-:W-:-:S05]  /*1020*/  FMUL.FTZ R4, R25, R4 ;  /* 0x0000000419047220 */ /* 0x002fca0000410000 */
[----:B------:R-:W-:-:S07]  /*1030*/  F2FP.F16.F32.PACK_AB R4, RZ, R4 ;  /* 0x00000004ff04723e */ /* 0x000fce00000000ff */
.L_x_5522:
[----:B------:R-:W-:Y:S05]  /*1040*/  BSYNC.RECONVERGENT B1 ;  /* 0x0000000000017941 */ /* 0x000fea0003800200 */
.L_x_5521:
[----:B------:R-:W-:Y:S01]  /*1050*/  IADD3 R5, PT, PT, R19, 0x100, RZ ;  /* 0x0000010013057810 */ /* 0x000fe20007ffe0ff */
[----:B------:R-:W-:Y:S03]  /*1060*/  BSSY.RECONVERGENT B1, `(.L_x_5533) ;  /* 0x0000068000017945 */ /* 0x000fe60003800200 */
        /* <DEDUP_REMOVED lines=33> */
.L_x_5541:
[----:B------:R-:W-:Y:S01]  /*1280*/  FSETP.GEU.FTZ.AND P0, PT, R8, -R9, PT ;  /* 0x800000090800720b */ /* 0x000fe20003f1e000 */
[----:B------:R-:W-:-:S12]  /*1290*/  FADD.FTZ R5, R5, -1 ;  /* 0xbf80000005057421 */ /* 0x000fd80000010000 */
[----:B------:R-:W-:-:S07]  /*12a0*/  @!P0 FADD.FTZ R5, R5, -1 ;  /* 0xbf80000005058421 */ /* 0x000fce0000010000 */
.L_x_5540:
[----:B------:R-:W-:Y:S05]  /*12b0*/  BSYNC.RECONVERGENT B2 ;  /* 0x0000000000027941 */ /* 0x000fea0003800200 */
.L_x_5539:
[----:B------:R-:W-:Y:S01]  /*12c0*/  FFMA.FTZ R6, -R9, R5, R6 ;  /* 0x0000000509067223 */ /* 0x000fe20000010106 */
[----:B------:R-:W-:Y:S06]  /*12d0*/  BRA `(.L_x_5537) ;  /* 0x0000000000807947 */ /* 0x000fec0003800000 */
.L_x_5538:
        /* <DEDUP_REMOVED lines=11> */
[----:B0-----:R-:W-:-:S11]  /*1390*/  FSEL R10, R5, +QNAN , P2 ;  /* 0x7fffffff050a7808 */ /* 0x001fd60001000000 */
[----:B------:R-:W-:Y:S05]  /*13a0*/  @!P1 BRA `(.L_x_5543) ;  /* 0x0000000000409947 */ /* 0x000fea0003800000 */
[----:B------:R-:W-:-:S04]  /*13b0*/  LOP3.LUT R5, R9, 0x7fffff, RZ, 0xc0, !PT ;  /* 0x007fffff09057812 */ /* 0x000fc800078ec0ff */
[----:B------:R-:W-:-:S04]  /*13c0*/  LOP3.LUT R11, R5, 0x3f800000, RZ, 0xfc, !PT ;  /* 0x3f800000050b7812 */ /* 0x000fc800078efcff */
[----:B------:R0:W1:Y:S03]  /*13d0*/  MUFU.RCP R14, R11 ;  /* 0x0000000b000e7308 */ /* 0x0000660000001000 */
.L_x_5544:
        /* <DEDUP_REMOVED lines=13> */
.L_x_5543:
[----:B------:R-:W-:Y:S05]  /*14b0*/  BSYNC.RECONVERGENT B2 ;  /* 0x0000000000027941 */ /* 0x000fea0003800200 */
.L_x_5542:
[----:B------:R-:W-:-:S04]  /*14c0*/  FMUL.FTZ R5, R6, 1.1920928955078125e-07 ;  /* 0x3400000006057820 */ /* 0x000fc80000410000 */
[----:B------:R-:W-:-:S07]  /*14d0*/  FMUL.FTZ R6, R10, R5 ;  /* 0x000000050a067220 */ /* 0x000fce0000410000 */
.L_x_5537:
[----:B------:R-:W-:Y:S05]  /*14e0*/  BSYNC.RECONVERGENT B0 ;  /* 0x0000000000007941 */ /* 0x000fea0003800200 */
.L_x_5536:
        /* <DEDUP_REMOVED lines=27> */
.L_x_5535:
[----:B------:R-:W1:Y:S01]  /*16a0*/  MUFU.RCP R24, R24 ;  /* 0x0000001800187308 */ /* 0x000e620000001000 */
[----:B------:R-:W-:-:S05]  /*16b0*/  HADD2.F32 R5, -RZ, R23.H0_H0 ;  /* 0x20000017ff057230 */ /* 0x000fca0000004100 */
[----:B-1----:R-:W-:-:S05]  /*16c0*/  FMUL.FTZ R5, R24, R5 ;  /* 0x0000000518057220 */ /* 0x002fca0000410000 */
[----:B------:R-:W-:-:S07]  /*16d0*/  F2FP.F16.F32.PACK_AB R5, RZ, R5 ;  /* 0x00000005ff05723e */ /* 0x000fce00000000ff */
.L_x_5534:
[----:B------:R-:W-:Y:S05]  /*16e0*/  BSYNC.RECONVERGENT B1 ;  /* 0x0000000000017941 */ /* 0x000fea0003800200 */
.L_x_5533:
        /* <DEDUP_REMOVED lines=35> */
.L_x_5553:
[----:B------:R-:W-:Y:S01]  /*1920*/  FSETP.GEU.FTZ.AND P0, PT, R9, -R11, PT ;  /* 0x8000000b0900720b */ /* 0x000fe20003f1e000 */
[----:B------:R-:W-:-:S12]  /*1930*/  FADD.FTZ R7, R7, -1 ;  /* 0xbf80000007077421 */ /* 0x000fd80000010000 */
[----:B------:R-:W-:-:S07]  /*1940*/  @!P0 FADD.FTZ R7, R7, -1 ;  /* 0xbf80000007078421 */ /* 0x000fce0000010000 */
.L_x_5552:
[----:B------:R-:W-:Y:S05]  /*1950*/  BSYNC.RECONVERGENT B2 ;  /* 0x0000000000027941 */ /* 0x000fea0003800200 */
.L_x_5551:
[----:B------:R-:W-:Y:S01]  /*1960*/  FFMA.FTZ R6, -R11, R7, R6 ;  /* 0x000000070b067223 */ /* 0x000fe20000010106 */
[----:B------:R-:W-:Y:S06]  /*1970*/  BRA `(.L_x_5549) ;  /* 0x0000000000807947 */ /* 0x000fec0003800000 */
.L_x_5550:
        /* <DEDUP_REMOVED lines=16> */
.L_x_5556:
        /* <DEDUP_REMOVED lines=13> */
.L_x_5555:
[----:B------:R-:W-:Y:S05]  /*1b50*/  BSYNC.RECONVERGENT B2 ;  /* 0x0000000000027941 */ /* 0x000fea0003800200 */
.L_x_5554:
[----:B------:R-:W-:-:S04]  /*1b60*/  FMUL.FTZ R6, R6, 1.1920928955078125e-07 ;  /* 0x3400000006067820 */ /* 0x000fc80000410000 */
[----:B------:R-:W-:-:S07]  /*1b70*/  FMUL.FTZ R6, R11, R6 ;  /* 0x000000060b067220 */ /* 0x000fce0000410000 */
.L_x_5549:
[----:B------:R-:W-:Y:S05]  /*1b80*/  BSYNC.RECONVERGENT B0 ;  /* 0x0000000000007941 */ /* 0x000fea0003800200 */
.L_x_5548:
        /* <DEDUP_REMOVED lines=27> */
.L_x_5547:
[----:B------:R-:W1:Y:S01]  /*1d40*/  MUFU.RCP R7, R12 ;  /* 0x0000000c00077308 */ /* 0x000e620000001000 */
[----:B------:R-:W-:-:S05]  /*1d50*/  HADD2.F32 R6, -RZ, R13.H0_H0 ;  /* 0x2000000dff067230 */ /* 0x000fca0000004100 */
[----:B-1----:R-:W-:-:S05]  /*1d60*/  FMUL.FTZ R6, R7, R6 ;  /* 0x0000000607067220 */ /* 0x002fca0000410000 */
[----:B------:R-:W-:-:S07]  /*1d70*/  F2FP.F16.F32.PACK_AB R6, RZ, R6 ;  /* 0x00000006ff06723e */ /* 0x000fce00000000ff */
.L_x_5546:
[----:B------:R-:W-:Y:S05]  /*1d80*/  BSYNC.RECONVERGENT B1 ;  /* 0x0000000000017941 */ /* 0x000fea0003800200 */
.L_x_5545:
[----:B------:R-:W-:Y:S01]  /*1d90*/  ISETP.GE.AND P0, PT, R19, R18, PT ;  /* 0x000000121300720c */ /* 0x000fe20003f06270 */
[----:B------:R-:W-:Y:S04]  /*1da0*/  BSSY.RECONVERGENT B0, `(.L_x_5557) ;  /* 0x0000017000007945 */ /* 0x000fe80003800200 */
[----:B------:R-:W-:Y:S08]  /*1db0*/  BSSY.RELIABLE B1, `(.L_x_5558) ;  /* 0x000000f000017945 */ /* 0x000ff00003800100 */
[----:B------:R-:W-:Y:S05]  /*1dc0*/  @P0 BRA `(.L_x_5559) ;  /* 0x0000000000340947 */ /* 0x000fea0003800000 */
[----:B0-----:R-:W0:Y:S01]  /*1dd0*/  LDC.64 R8, c[0x0][0x388] ;  /* 0x0000e200ff087b82 */ /* 0x001e220000000a00 */
[----:B------:R-:W-:Y:S02]  /*1de0*/  IMAD R7, R0, 0x200, R19 ;  /* 0x0000020000077824 */ /* 0x000fe400078e0213 */
[----:B------:R-:W-:-:S05]  /*1df0*/  IMAD.MOV.U32 R19, RZ, RZ, R3 ;  /* 0x000000ffff137224 */ /* 0x000fca00078e0003 */
[----:B------:R-:W-:-:S13]  /*1e00*/  ISETP.GE.AND P0, PT, R19, R18, PT ;  /* 0x000000121300720c */ /* 0x000fda0003f06270 */
[----:B------:R-:W-:Y:S05]  /*1e10*/  @P0 BREAK.RELIABLE B1 ;  /* 0x0000000000010942 */ /* 0x000fea0003800100 */
[----:B0-----:R-:W-:-:S05]  /*1e20*/  IMAD.WIDE.U32 R8, R7, 0x2, R8 ;  /* 0x0000000207087825 */ /* 0x001fca00078e0008 */
[----:B------:R0:W-:Y:S01]  /*1e30*/  STG.E.U16 desc[UR4][R8.64], R2 ;  /* 0x0000000208007986 */ /* 0x0001e2000c101504 */
[----:B------:R-:W-:Y:S05]  /*1e40*/  @P0 BRA `(.L_x_5560) ;  /* 0x0000000000300947 */ /* 0x000fea0003800000 */
[----:B0-----:R-:W0:Y:S01]  /*1e50*/  LDC.64 R2, c[0x0][0x388] ;  /* 0x0000e200ff027b82 */ /* 0x001e220000000a00 */
[----:B------:R-:W-:Y:S01]  /*1e60*/  LEA R7, R0, R19, 0x9 ;  /* 0x0000001300077211 */ /* 0x000fe200078e48ff */
[----:B------:R-:W-:-:S04]  /*1e70*/  VIADD R19, R19, 0x80 ;  /* 0x0000008013137836 */ /* 0x000fc80000000000 */
[----:B0-----:R-:W-:-:S05]  /*1e80*/  IMAD.WIDE.U32 R2, R7, 0x2, R2 ;  /* 0x0000000207027825 */ /* 0x001fca00078e0002 */
[----:B------:R1:W-:Y:S02]  /*1e90*/  STG.E.U16 desc[UR4][R2.64], R4 ;  /* 0x0000000402007986 */ /* 0x0003e4000c101504 */
.L_x_5559:
[----:B------:R-:W-:Y:S05]  /*1ea0*/  BSYNC.RELIABLE B1 ;  /* 0x0000000000017941 */ /* 0x000fea0003800100 */
.L_x_5558:
[----:B------:R-:W-:-:S13]  /*1eb0*/  ISETP.GE.AND P0, PT, R19, R18, PT ;  /* 0x000000121300720c */ /* 0x000fda0003f06270 */
[----:B-1----:R-:W1:Y:S01]  /*1ec0*/  @!P0 LDC.64 R2, c[0x0][0x388] ;  /* 0x0000e200ff028b82 */ /* 0x002e620000000a00 */
[----:B------:R-:W-:Y:S01]  /*1ed0*/  @!P0 IMAD R7, R0, 0x200, R19 ;  /* 0x0000020000078824 */ /* 0x000fe200078e0213 */
[----:B------:R-:W-:-:S03]  /*1ee0*/  @!P0 IADD3 R19, PT, PT, R19, 0x80, RZ ;  /* 0x0000008013138810 */ /* 0x000fc60007ffe0ff */
[----:B-1----:R-:W-:-:S05]  /*1ef0*/  @!P0 IMAD.WIDE.U32 R2, R7, 0x2, R2 ;  /* 0x0000000207028825 */ /* 0x002fca00078e0002 */
[----:B------:R1:W-:Y:S02]  /*1f00*/  @!P0 STG.E.U16 desc[UR4][R2.64], R5 ;  /* 0x0000000502008986 */ /* 0x0003e4000c101504 */
.L_x_5560:
[----:B------:R-:W-:Y:S05]  /*1f10*/  BSYNC.RECONVERGENT B0 ;  /* 0x0000000000007941 */ /* 0x000fea0003800200 */
.L_x_5557:
        /* <DEDUP_REMOVED lines=8> */
.L_x_5561:
        /* <DEDUP_REMOVED lines=14> */
.L_x_37057:


//--------------------- .text._ZN2at6native29vectorized_elementwise_kernelILi2ENS0_13BinaryFunctorIN3c104HalfES4_S4_ZZZNS0_15binary_internal21div_floor_kernel_cudaERNS_18TensorIteratorBaseEENKUlvE1_clEvENKUlvE1_clEvEUlS4_S4_E_EESt5arrayIPcLm3EEEEviT0_T1_ --------------------------
	.section	.text._ZN2at6native29vectorized_elementwise_kernelILi2ENS0_13BinaryFunctorIN3c104HalfES4_S4_ZZZNS0_15binary_internal21div_floor_kernel_cudaERNS_18TensorIteratorBaseEENKUlvE1_clEvENKUlvE1_clEvEUlS4_S4_E_EESt5arrayIPcLm3EEEEviT0_T1_,"ax",@progbits
	.align	128
        .global         _ZN2at6native29vectorized_elementwise_kernelILi2ENS0_13BinaryFunctorIN3c104HalfES4_S4_ZZZNS0_15binary_internal21div_floor_kernel_cudaERNS_18TensorIteratorBaseEENKUlvE1_clEvENKUlvE1_clEvEUlS4_S4_E_EESt5arrayIPcLm3EEEEviT0_T1_
        .type           _ZN2at6native29vectorized_elementwise_kernelILi2ENS0_13BinaryFunctorIN3c104HalfES4_S4_ZZZNS0_15binary_internal21div_floor_kernel_cudaERNS_18TensorIteratorBaseEENKUlvE1_clEvENKUlvE1_clEvEUlS4_S4_E_EESt5arrayIPcLm3EEEEviT0_T1_,@function
        .size           _ZN2at6native29vectorized_elementwise_kernelILi2ENS0_13BinaryFunctorIN3c104HalfES4_S4_ZZZNS0_15binary_internal21div_floor_kernel_cudaERNS_18TensorIteratorBaseEENKUlvE1_clEvENKUlvE1_clEvEUlS4_S4_E_EESt5arrayIPcLm3EEEEviT0_T1_,(.L_x_37058 - _ZN2at6native29vectorized_elementwise_kernelILi2ENS0_13BinaryFunctorIN3c104HalfES4_S4_ZZZNS0_15binary_internal21div_floor_kernel_cudaERNS_18TensorIteratorBaseEENKUlvE1_clEvENKUlvE1_clEvEUlS4_S4_E_EESt5arrayIPcLm3EEEEviT0_T1_)
        .other          _ZN2at6native29vectorized_elementwise_kernelILi2ENS0_13BinaryFunctorIN3c104HalfES4_S4_ZZZNS0_15binary_internal21div_floor_kernel_cudaERNS_18TensorIteratorBaseEENKUlvE1_clEvENKUlvE1_clEvEUlS4_S4_E_EESt5arrayIPcLm3EEEEviT0_T1_,@"STO_CUDA_ENTRY STV_DEFAULT"
_ZN2at6native29vectorized_elementwise_kernelILi2ENS0_13BinaryFunctorIN3c104HalfES4_S4_ZZZNS0_15binary_internal21div_floor_kernel_cudaERNS_18TensorIteratorBaseEENKUlvE1_clEvENKUlvE1_clEvEUlS4_S4_E_EESt5arrayIPcLm3EEEEviT0_T1_:
.text._ZN2at6native29vectorized_elementwise_kernelILi2ENS0_13BinaryFunctorIN3c104HalfES4_S4_ZZZNS0_15binary_internal21div_floor_kernel_cudaERNS_18TensorIteratorBaseEENKUlvE1_clEvENKUlvE1_clEvEUlS4_S4_E_EESt5arrayIPcLm3EEEEviT0_T1_:
        /* <DEDUP_REMOVED lines=28> */
[----:B------:R-:W-:Y:S01]  /*01c0*/  @!P0 IADD3 R26, PT, PT, R26, 0x80, RZ ;  /* 0x000000801a1a8810 */ /* 0x000fe20007ffe0ff */
[----:B------:R4:W5:Y:S03]  /*01d0*/  @!P3 LDG.E.U16 R7, desc[UR4][R10.64] ;  /* 0x000000040a07b981 */ /* 0x000966000c1e1500 */
[----:B------:R-:W-:Y:S01]  /*01e0*/  ISETP.GE.U32.AND P1, PT, R26, R5, PT ;  /* 0x000000051a00720c */ /* 0x000fe20003f26070 */
[----:B--2---:R-:W2:-:S12]  /*01f0*/  LDC.64 R14, c[0x0][0x390] ;  /* 0x0000e400ff0e7b82 */ /* 0x004e980000000a00 */
[----:B------:R-:W-:Y:S02]  /*0200*/  @!P1 IMAD.IADD R9, R4, 0x1, R26 ;  /* 0x0000000104099824 */ /* 0x000fe400078e021a */
[----:B------:R-:W-:-:S05]  /*0210*/  @!P1 VIADD R26, R26, 0x80 ;  /* 0x000000801a1a9836 */ /* 0x000fca0000000000 */
[----:B------:R-:W-:Y:S01]  /*0220*/  ISETP.GE.U32.AND P2, PT, R26, R5, PT ;  /* 0x000000051a00720c */ /* 0x000fe20003f46070 */
[----:B---3--:R-:W-:Y:S01]  /*0230*/  @!P0 IMAD.WIDE.U32 R22, R17, 0x2, R22 ;  /* 0x0000000211168825 */ /* 0x008fe200078e0016 */
[----:B----4-:R-:W-:-:S11]  /*0240*/  PRMT R11, RZ, 0x7610, R11 ;  /* 0x00007610ff0b7816 */ /* 0x010fd6000000000b */
[----:B------:R-:W-:Y:S01]  /*0250*/  @!P2 IMAD.IADD R27, R4, 0x1, R26 ;  /* 0x00000001041ba824 */ /* 0x000fe200078e021a */
[----:B------:R-:W-:-:S04]  /*0260*/  @!P2 IADD3 R26, PT, PT, R26, 0x80, RZ ;  /* 0x000000801a1aa810 */ /* 0x000fc80007ffe0ff */
[----:B------:R-:W-:Y:S01]  /*0270*/  ISETP.GE.U32.AND P3, PT, R26, R5, PT ;  /* 0x000000051a00720c */ /* 0x000fe20003f66070 */
[----:B------:R-:W-:Y:S02]  /*0280*/  @!P0 IMAD.WIDE.U32 R12, R17, 0x2, R12 ;  /* 0x00000002110c8825 */ /* 0x000fe400078e000c */
        /* <DEDUP_REMOVED lines=17> */
[----:B------:R-:W-:Y:S02]  /*03a0*/  @!P0 IMAD.IADD R27, R4, 0x1, R26 ;  /* 0x00000001041b8824 */ /* 0x000fe400078e021a */
[----:B------:R-:W-:Y:S01]  /*03b0*/  @!P0 VIADD R26, R26, 0x80 ;  /* 0x000000801a1a8836 */ /* 0x000fe20000000000 */
[----:B------:R-:W-:-:S04]  /*03c0*/  PRMT R21, RZ, 0x7610, R21 ;  /* 0x00007610ff157816 */ /* 0x000fc80000000015 */
[----:B------:R-:W-:Y:S02]  /*03d0*/  ISETP.GE.U32.AND P1, PT, R26, R5, PT ;  /* 0x000000051a00720c */ /* 0x000fe40003f26070 */
[----:B---3--:R-:W-:Y:S01]  /*03e0*/  PRMT R24, RZ, 0x7610, R24 ;  /* 0x00007610ff187816 */ /* 0x008fe20000000018 */
[----:B------:R3:W5:Y:S01]  /*03f0*/  @!P2 LDG.E.U16 R21, desc[UR4][R18.64] ;  /* 0x000000041215a981 */ /* 0x000762000c1e1500 */
[----:B------:R-:W-:Y:S01]  /*0400*/  PRMT R2, RZ, 0x7610, R2 ;  /* 0x00007610ff027816 */ /* 0x000fe20000000002 */
[----:B-1----:R-:W-:-:S03]  /*0410*/  @!P0 IMAD.WIDE.U32 R22, R27, 0x2, R22 ;  /* 0x000000021b168825 */ /* 0x002fc600078e0016 */
[----:B------:R1:W5:Y:S01]  /*0420*/  @!P2 LDG.E.U16 R24, desc[UR4][R16.64] ;  /* 0x000000041018a981 */ /* 0x000362000c1e1500 */
[----:B--2---:R-:W-:-:S03]  /*0430*/  @!P3 IMAD.WIDE.U32 R14, R3, 0x2, R14 ;  /* 0x00000002030eb825 */ /* 0x004fc600078e000e */
[----:B------:R2:W5:Y:S01]  /*0440*/  @!P0 LDG.E.U16 R2, desc[UR4][R22.64] ;  /* 0x0000000416028981 */ /* 0x000562000c1e1500 */
[----:B---3--:R-:W3:Y:S01]  /*0450*/  LDC.64 R18, c[0x0][0x390] ;  /* 0x0000e400ff127b82 */ /* 0x008ee20000000a00 */
[----:B0-----:R-:W-:Y:S01]  /*0460*/  @!P3 IMAD.WIDE.U32 R12, R3, 0x2, R12 ;  /* 0x00000002030cb825 */ /* 0x001fe200078e000c */
[----:B------:R-:W-:-:S06]  /*0470*/  PRMT R3, RZ, 0x7610, R3 ;  /* 0x00007610ff037816 */ /* 0x000fcc0000000003 */
[----:B-1----:R-:W0:Y:S01]  /*0480*/  LDC.64 R16, c[0x0][0x398] ;  /* 0x0000e600ff107b82 */ /* 0x002e220000000a00 */
[----:B------:R-:W-:Y:S01]  /*0490*/  @!P0 IMAD.WIDE.U32 R28, R27, 0x2, R28 ;  /* 0x000000021b1c8825 */ /* 0x000fe200078e001c */
[----:B--2---:R-:W-:-:S03]  /*04a0*/  @!P1 IADD3 R23, PT, PT, R4, R26, RZ ;  /* 0x0000001a04179210 */ /* 0x004fc60007ffe0ff */
[----:B------:R-:W-:Y:S01]  /*04b0*/  @!P1 VIADD R26, R26, 0x80 ;  /* 0x000000801a1a9836 */ /* 0x000fe20000000000 */
[----:B------:R1:W5:Y:S04]  /*04c0*/  @!P0 LDG.E.U16 R3, desc[UR4][R28.64] ;  /* 0x000000041c038981 */ /* 0x000368000c1e1500 */
[----:B------:R-:W-:Y:S02]  /*04d0*/  ISETP.GE.U32.AND P0, PT, R26, R5, PT ;  /* 0x000000051a00720c */ /* 0x000fe40003f06070 */
[----:B------:R-:W-:Y:S01]  /*04e0*/  PRMT R27, RZ, 0x7610, R27 ;  /* 0x00007610ff1b7816 */ /* 0x000fe2000000001b */
[----:B---3--:R-:W-:-:S05]  /*04f0*/  @!P1 IMAD.WIDE.U32 R18, R23, 0x2, R18 ;  /* 0x0000000217129825 */ /* 0x008fca00078e0012 */
[----:B------:R-:W5:Y:S05]  /*0500*/  @!P1 LDG.E.U16 R27, desc[UR4][R18.64] ;  /* 0x00000004121b9981 */ /* 0x000f6a000c1e1500 */
[--C-:B-1----:R-:W-:Y:S01]  /*0510*/  @!P0 IMAD.IADD R29, R4, 0x1, R26.reuse ;  /* 0x00000001041d8824 */ /* 0x102fe200078e021a */
[----:B------:R-:W-:Y:S01]  /*0520*/  PRMT R26, RZ, 0x7610, R26 ;  /* 0x00007610ff1a7816 */ /* 0x000fe2000000001a */
[----:B0-----:R-:W-:-:S05]  /*0530*/  @!P1 IMAD.WIDE.U32 R16, R23, 0x2, R16 ;  /* 0x0000000217109825 */ /* 0x001fca00078e0010 */
        /* <DEDUP_REMOVED lines=54> */
.L_x_5569:
[----:B------:R-:W-:Y:S05]  /*08a0*/  BSYNC.RECONVERGENT B2 ;  /* 0x0000000000027941 */ /* 0x000fea0003800200 */
.L_x_5568:
[----:B------:R-:W-:Y:S01]  /*08b0*/  FFMA.FTZ R8, -R13, R17, R8 ;  /* 0x000000110d087223 */ /* 0x000fe20000010108 */
[----:B------:R-:W-:Y:S06]  /*08c0*/  BRA `(.L_x_5566) ;  /* 0x0000000000807947 */ /* 0x000fec0003800000 */
.L_x_5567:
        /* <DEDUP_REMOVED lines=16> */
.L_x_5572:
        /* <DEDUP_REMOVED lines=13> */
.L_x_5571:
[----:B------:R-:W-:Y:S05]  /*0aa0*/  BSYNC.RECONVERGENT B2 ;  /* 0x0000000000027941 */ /* 0x000fea0003800200 */
.L_x_5570:
[----:B------:R-:W-:-:S04]  /*0ab0*/  FMUL.FTZ R13, R16, 1.1920928955078125e-07 ;  /* 0x34000000100d7820 */ /* 0x000fc80000410000 */
[----:B------:R-:W-:-:S07]  /*0ac0*/  FMUL.FTZ R8, R8, R13 ;  /* 0x0000000d08087220 */ /* 0x000fce0000410000 */
.L_x_5566:
[----:B------:R-:W-:Y:S05]  /*0ad0*/  BSYNC.RECONVERGENT B0 ;  /* 0x0000000000007941 */ /* 0x000fea0003800200 */
.L_x_5565:
        /* <DEDUP_REMOVED lines=22> */
.L_x_5573:
[----:B------:R-:W-:-:S05]  /*0c40*/  FMUL.FTZ R7, R7, R14 ;  /* 0x0000000e07077220 */ /* 0x000fca0000410000 */
[----:B------:R-:W-:-:S05]  /*0c50*/  F2FP.F16.F32.PACK_AB R7, RZ, R7 ;  /* 0x00000007ff07723e */ /* 0x000fca00000000ff */
[----:B------:R-:W-:-:S05]  /*0c60*/  HADD2.F32 R7, -RZ, R7.H0_H0 ;  /* 0x20000007ff077230 */ /* 0x000fca0000004100 */
[----:B------:R-:W-:-:S04]  /*0c70*/  LOP3.LUT R7, RZ, 0x80000000, R7, 0xb8, !PT ;  /* 0x80000000ff077812 */ /* 0x000fc800078eb807 */
[----:B------:R-:W-:-:S07]  /*0c80*/  F2FP.F16.F32.PACK_AB R8, RZ, R7 ;  /* 0x00000007ff08723e */ /* 0x000fce00000000ff */
.L_x_5564:
[----:B------:R-:W-:Y:S05]  /*0c90*/  BSYNC.RECONVERGENT B1 ;  /* 0x0000000000017941 */ /* 0x000fea0003800200 */
.L_x_5563:
[----:B------:R-:W-:Y:S01]  /*0ca0*/  VIADD R12, R6, 0x80 ;  /* 0x00000080060c7836 */ /* 0x000fe20000000000 */
[----:B------:R-:W-:Y:S04]  /*0cb0*/  BSSY.RECONVERGENT B1, `(.L_x_5574) ;  /* 0x0000068000017945 */ /* 0x000fe80003800200 */
[----:B------:R-:W-:-:S13]  /*0cc0*/  ISETP.GE.U32.AND P0, PT, R12, R5, PT ;  /* 0x000000050c00720c */ /* 0x000fda0003f06070 */
        /* <DEDUP_REMOVED lines=32> */
.L_x_5582:
[----:B------:R-:W-:Y:S01]  /*0ed0*/  FSETP.GEU.FTZ.AND P0, PT, R16, -R15, PT ;  /* 0x8000000f1000720b */ /* 0x000fe20003f1e000 */
[----:B------:R-:W-:-:S12]  /*0ee0*/  FADD.FTZ R7, R7, -1 ;  /* 0xbf80000007077421 */ /* 0x000fd80000010000 */
[----:B------:R-:W-:-:S07]  /*0ef0*/  @!P0 FADD.FTZ R7, R7, -1 ;  /* 0xbf80000007078421 */ /* 0x000fce0000010000 */
.L_x_5581:
[----:B------:R-:W-:Y:S05]  /*0f00*/  BSYNC.RECONVERGENT B2 ;  /* 0x0000000000027941 */ /* 0x000fea0003800200 */
.L_x_5580:
[----:B------:R-:W-:Y:S01]  /*0f10*/  FFMA.FTZ R14, -R15, R7, R14 ;  /* 0x000000070f0e7223 */ /* 0x000fe2000001010e */
[----:B------:R-:W-:Y:S06]  /*0f20*/  BRA `(.L_x_5578) ;  /* 0x0000000000807947 */ /* 0x000fec0003800000 */
.L_x_5579:
[----:B------:R-:W-:Y:S01]  /*0f30*/  LOP3.LUT R17, R15, 0xff800000, RZ, 0xc0, !PT ;  /* 0xff8000000f117812 */ /* 0x000fe200078ec0ff */
        /* <DEDUP_REMOVED lines=15> */
.L_x_5585:
        /* <DEDUP_REMOVED lines=13> */
.L_x_5584:
[----:B------:R-:W-:Y:S05]  /*1100*/  BSYNC.RECONVERGENT B2 ;  /* 0x0000000000027941 */ /* 0x000fea0003800200 */
.L_x_5583:
[----:B------:R-:W-:-:S04]  /*1110*/  FMUL.FTZ R16, R16, 1.1920928955078125e-07 ;  /* 0x3400000010107820 */ /* 0x000fc80000410000 */
[----:B0-----:R-:W-:-:S07]  /*1120*/  FMUL.FTZ R14, R7, R16 ;  /* 0x00000010070e7220 */ /* 0x001fce0000410000 */
.L_x_5578:
[----:B------:R-:W-:Y:S05]  /*1130*/  BSYNC.RECONVERGENT B0 ;  /* 0x0000000000007941 */ /* 0x000fea0003800200 */
.L_x_5577:
        /* <DEDUP_REMOVED lines=27> */
.L_x_5576:
[----:B------:R-:W0:Y:S01]  /*12f0*/  MUFU.RCP R10, R10 ;  /* 0x0000000a000a7308 */ /* 0x000e220000001000 */
[----:B------:R-:W-:-:S05]  /*1300*/  HADD2.F32 R7, -RZ, R9.H0_H0 ;  /* 0x20000009ff077230 */ /* 0x000fca0000004100 */
[----:B0-----:R-:W-:-:S05]  /*1310*/  FMUL.FTZ R7, R10, R7 ;  /* 0x000000070a077220 */ /* 0x001fca0000410000 */
[----:B------:R-:W-:-:S07]  /*1320*/  F2FP.F16.F32.PACK_AB R7, RZ, R7 ;  /* 0x00000007ff07723e */ /* 0x000fce00000000ff */
.L_x_5575:
[----:B------:R-:W-:Y:S05]  /*1330*/  BSYNC.RECONVERGENT B1 ;  /* 0x0000000000017941 */ /* 0x000fea0003800200 */
.L_x_5574:
[----:B-----5:R-:W-:Y:S01]  /*1340*/  VIADD R10, R6, 0x100 ;  /* 0x00000100060a7836 */ /* 0x020fe20000000000 */
[----:B------:R-:W-:Y:S04]  /*1350*/  BSSY.RECONVERGENT B1, `(.L_x_5586) ;  /* 0x000006a000017945 */ /* 0x000fe80003800200 */
[----:B------:R-:W-:-:S13]  /*1360*/  ISETP.GE.U32.AND P0, PT, R10, R5, PT ;  /* 0x000000050a00720c */ /* 0x000fda0003f06070 */
        /* <DEDUP_REMOVED lines=32> */
.L_x_5594:
[----:B------:R-:W-:Y:S01]  /*1570*/  FSETP.GEU.FTZ.AND P0, PT, R14, -R15, PT ;  /* 0x8000000f0e00720b */ /* 0x000fe20003f1e000 */
[----:B------:R-:W-:-:S12]  /*1580*/  FADD.FTZ R9, R9, -1 ;  /* 0xbf80000009097421 */ /* 0x000fd80000010000 */
[----:B------:R-:W-:-:S07]  /*1590*/  @!P0 FADD.FTZ R9, R9, -1 ;  /* 0xbf80000009098421 */ /* 0x000fce0000010000 */
.L_x_5593:
[----:B------:R-:W-:Y:S05]  /*15a0*/  BSYNC.RECONVERGENT B2 ;  /* 0x0000000000027941 */ /* 0x000fea0003800200 */
.L_x_5592:
[----:B------:R-:W-:Y:S01]  /*15b0*/  FFMA.FTZ R10, -R15, R9, R10 ;  /* 0x000000090f0a7223 */ /* 0x000fe2000001010a */
[----:B------:R-:W-:Y:S06]  /*15c0*/  BRA `(.L_x_5590) ;  /* 0x0000000000887947 */ /* 0x000fec0003800000 */
.L_x_5591:
        /* <DEDUP_REMOVED lines=17> */
.L_x_5597:
        /* <DEDUP_REMOVED lines=11> */
[----:B------:R-:W-:Y:S02]  /*1790*/  ISETP.NE.AND P0, PT, R16, RZ, PT ;  /* 0x000000ff1000720c */ /* 0x000fe40003f05270 */
[----:B------:R-:W-:-:S11]  /*17a0*/  MOV R15, R16 ;  /* 0x00000010000f7202 */ /* 0x000fd60000000f00 */
[----:B------:R-:W-:Y:S05]  /*17b0*/  @P0 BRA P1, `(.L_x_5597) ;  /* 0xfffffffc00c80947 */ /* 0x000fea000083ffff */
.L_x_5596:
[----:B------:R-:W-:Y:S05]  /*17c0*/  BSYNC.RECONVERGENT B2 ;  /* 0x0000000000027941 */ /* 0x000fea0003800200 */
.L_x_5595:
[----:B0-----:R-:W-:-:S04]  /*17d0*/  FMUL.FTZ R10, R15, 1.1920928955078125e-07 ;  /* 0x340000000f0a7820 */ /* 0x001fc80000410000 */
[----:B------:R-:W-:-:S07]  /*17e0*/  FMUL.FTZ R10, R9, R10 ;  /* 0x0000000a090a7220 */ /* 0x000fce0000410000 */
.L_x_5590:
[----:B------:R-:W-:Y:S05]  /*17f0*/  BSYNC.RECONVERGENT B0 ;  /* 0x0000000000007941 */ /* 0x000fea0003800200 */
.L_x_5589:
        /* <DEDUP_REMOVED lines=27> */
.L_x_5588:
[----:B------:R-:W0:Y:S01]  /*19b0*/  MUFU.RCP R20, R20 ;  /* 0x0000001400147308 */ /* 0x000e220000001000 */
[----:B------:R-:W-:-:S05]  /*19c0*/  HADD2.F32 R9, -RZ, R11.H0_H0 ;  /* 0x2000000bff097230 */ /* 0x000fca0000004100 */
[----:B0-----:R-:W-:-:S05]  /*19d0*/  FMUL.FTZ R9, R20, R9 ;  /* 0x0000000914097220 */ /* 0x001fca0000410000 */
[----:B------:R-:W-:-:S07]  /*19e0*/  F2FP.F16.F32.PACK_AB R9, RZ, R9 ;  /* 0x00000009ff09723e */ /* 0x000fce00000000ff */
.L_x_5587:
[----:B------:R-:W-:Y:S05]  /*19f0*/  BSYNC.RECONVERGENT B1 ;  /* 0x0000000000017941 */ /* 0x000fea0003800200 */
.L_x_5586:
[----:B------:R-:W-:Y:S01]  /*1a00*/  VIADD R10, R6, 0x180 ;  /* 0x00000180060a7836 */ /* 0x000fe20000000000 */
        /* <DEDUP_REMOVED lines=34> */
.L_x_5606:
[----:B------:R-:W-:Y:S01]  /*1c30*/  FSETP.GEU.FTZ.AND P0, PT, R14, -R15, PT ;  /* 0x8000000f0e00720b */ /* 0x000fe20003f1e000 */
[----:B------:R-:W-:-:S12]  /*1c40*/  FADD.FTZ R11, R11, -1 ;  /* 0xbf8000000b0b7421 */ /* 0x000fd80000010000 */
[----:B------:R-:W-:-:S07]  /*1c50*/  @!P0 FADD.FTZ R11, R11, -1 ;  /* 0xbf8000000b0b8421 */ /* 0x000fce0000010000 */
.L_x_5605:
[----:B------:R-:W-:Y:S05]  /*1c60*/  BSYNC.RECONVERGENT B2 ;  /* 0x0000000000027941 */ /* 0x000fea0003800200 */
.L_x_5604:
[----:B------:R-:W-:Y:S01]  /*1c70*/  FFMA.FTZ R10, -R15, R11, R10 ;  /* 0x0000000b0f0a7223 */ /* 0x000fe2000001010a */
[----:B------:R-:W-:Y:S06]  /*1c80*/  BRA `(.L_x_5602) ;  /* 0x0000000000887947 */ /* 0x000fec0003800000 */
.L_x_5603:
        /* <DEDUP_REMOVED lines=17> */
.L_x_5609:
        /* <DEDUP_REMOVED lines=14> */
.L_x_5608:
[----:B------:R-:W-:Y:S05]  /*1e80*/  BSYNC.RECONVERGENT B2 ;  /* 0x0000000000027941 */ /* 0x000fea0003800200 */
.L_x_5607:
[----:B------:R-:W-:-:S04]  /*1e90*/  FMUL.FTZ R15, R15, 1.1920928955078125e-07 ;  /* 0x340000000f0f7820 */ /* 0x000fc80000410000 */
[----:B------:R-:W-:-:S07]  /*1ea0*/  FMUL.FTZ R10, R10, R15 ;  /* 0x0000000f0a0a7220 */ /* 0x000fce0000410000 */
.L_x_5602:
[----:B------:R-:W-:Y:S05]  /*1eb0*/  BSYNC.RECONVERGENT B0 ;  /* 0x0000000000007941 */ /* 0x000fea0003800200 */
.L_x_5601:
        /* <DEDUP_REMOVED lines=27> */
.L_x_5600:
[----:B------:R-:W0:Y:S01]  /*2070*/  MUFU.RCP R11, R24 ;  /* 0x00000018000b7308 */ /* 0x000e220000001000 */
[----:B------:R-:W-:-:S05]  /*2080*/  HADD2.F32 R10, -RZ, R21.H0_H0 ;  /* 0x20000015ff0a7230 */ /* 0x000fca0000004100 */
[----:B0-----:R-:W-:-:S05]  /*2090*/  FMUL.FTZ R10, R11, R10 ;  /* 0x0000000a0b0a7220 */ /* 0x001fca0000410000 */
[----:B------:R-:W-:-:S07]  /*20a0*/  F2FP.F16.F32.PACK_AB R10, RZ, R10 ;  /* 0x0000000aff0a723e */ /* 0x000fce00000000ff */
.L_x_5599:
[----:B------:R-:W-:Y:S05]  /*20b0*/  BSYNC.RECONVERGENT B1 ;  /* 0x0000000000017941 */ /* 0x000fea0003800200 */
.L_x_5598:
        /* <DEDUP_REMOVED lines=35> */
.L_x_5618:
[----:B------:R-:W-:Y:S01]  /*22f0*/  FSETP.GEU.FTZ.AND P0, PT, R16, -R18, PT ;  /* 0x800000121000720b */ /* 0x000fe20003f1e000 */
[----:B------:R-:W-:-:S12]  /*2300*/  FADD.FTZ R14, R14, -1 ;  /* 0xbf8000000e0e7421 */ /* 0x000fd80000010000 */
[----:B------:R-:W-:-:S07]  /*2310*/  @!P0 FADD.FTZ R14, R14, -1 ;  /* 0xbf8000000e0e8421 */ /* 0x000fce0000010000 */
.L_x_5617:
[----:B------:R-:W-:Y:S05]  /*2320*/  BSYNC.RECONVERGENT B2 ;  /* 0x0000000000027941 */ /* 0x000fea0003800200 */
.L_x_5616:
[----:B------:R-:W-:Y:S01]  /*2330*/  FFMA.FTZ R13, -R18, R14, R13 ;  /* 0x0000000e120d7223 */ /* 0x000fe2000001010d */
[----:B------:R-:W-:Y:S06]  /*2340*/  BRA `(.L_x_5614) ;  /* 0x00000000008c7947 */ /* 0x000fec0003800000 */
.L_x_5615:
        /* <DEDUP_REMOVED lines=19> */
.L_x_5621:
        /* <DEDUP_REMOVED lines=13> */
.L_x_5620:
[----:B------:R-:W-:Y:S05]  /*2550*/  BSYNC.RECONVERGENT B2 ;  /* 0x0000000000027941 */ /* 0x000fea0003800200 */
.L_x_5619:
[----:B------:R-:W-:-:S04]  /*2560*/  FMUL.FTZ R18, R18, 1.1920928955078125e-07 ;  /* 0x3400000012127820 */ /* 0x000fc80000410000 */
[----:B------:R-:W-:-:S07]  /*2570*/  FMUL.FTZ R13, R13, R18 ;  /* 0x000000120d0d7220 */ /* 0x000fce0000410000 */
.L_x_5614:
[----:B------:R-:W-:Y:S05]  /*2580*/  BSYNC.RECONVERGENT B0 ;  /* 0x0000000000007941 */ /* 0x000fea0003800200 */
.L_x_5613:
        /* <DEDUP_REMOVED lines=27> */
.L_x_5612:
[----:B------:R-:W0:Y:S01]  /*2740*/  MUFU.RCP R11, R11 ;  /* 0x0000000b000b7308 */ /* 0x000e220000001000 */
[----:B------:R-:W-:-:S05]  /*2750*/  HADD2.F32 R0, -RZ, R25.H0_H0 ;  /* 0x20000019ff007230 */ /* 0x000fca0000004100 */
[----:B0-----:R-:W-:-:S05]  /*2760*/  FMUL.FTZ R0, R11, R0 ;  /* 0x000000000b007220 */ /* 0x001fca0000410000 */
[----:B------:R-:W-:-:S07]  /*2770*/  F2FP.F16.F32.PACK_AB R0, RZ, R0 ;  /* 0x00000000ff00723e */ /* 0x000fce00000000ff */
.L_x_5611:
[----:B------:R-:W-:Y:S05]  /*2780*/  BSYNC.RECONVERGENT B1 ;  /* 0x0000000000017941 */ /* 0x000fea0003800200 */
.L_x_5610:
        /* <DEDUP_REMOVED lines=35> */
.L_x_5630:
[----:B------:R-:W-:Y:S01]  /*29c0*/  FSETP.GEU.FTZ.AND P0, PT, R14, -R18, PT ;  /* 0x800000120e00720b */ /* 0x000fe20003f1e000 */
[----:B------:R-:W-:-:S12]  /*29d0*/  FADD.FTZ R16, R16, -1 ;  /* 0xbf80000010107421 */ /* 0x000fd80000010000 */
[----:B------:R-:W-:-:S07]  /*29e0*/  @!P0 FADD.FTZ R16, R16, -1 ;  /* 0xbf80000010108421 */ /* 0x000fce0000010000 */
.L_x_5629:
[----:B------:R-:W-:Y:S05]  /*29f0*/  BSYNC.RECONVERGENT B2 ;  /* 0x0000000000027941 */ /* 0x000fea0003800200 */
.L_x_5628:
[----:B------:R-:W-:Y:S01]  /*2a00*/  FFMA.FTZ R3, -R18, R16, R3 ;  /* 0x0000001012037223 */ /* 0x000fe20000010103 */
[----:B------:R-:W-:Y:S06]  /*2a10*/  BRA `(.L_x_5626) ;  /* 0x0000000000807947 */ /* 0x000fec0003800000 */
.L_x_5627:
        /* <DEDUP_REMOVED lines=16> */
.L_x_5633:
        /* <DEDUP_REMOVED lines=13> */
.L_x_5632:
[----:B------:R-:W-:Y:S05]  /*2bf0*/  BSYNC.RECONVERGENT B2 ;  /* 0x0000000000027941 */ /* 0x000fea0003800200 */
.L_x_5631:
[----:B------:R-:W-:-:S04]  /*2c00*/  FMUL.FTZ R14, R15, 1.1920928955078125e-07 ;  /* 0x340000000f0e7820 */ /* 0x000fc80000410000 */
[----:B------:R-:W-:-:S07]  /*2c10*/  FMUL.FTZ R3, R3, R14 ;  /* 0x0000000e03037220 */ /* 0x000fce0000410000 */
.L_x_5626:
[----:B------:R-:W-:Y:S05]  /*2c20*/  BSYNC.RECONVERGENT B0 ;  /* 0x0000000000007941 */ /* 0x000fea0003800200 */
.L_x_5625:
        /* <DEDUP_REMOVED lines=27> */
.L_x_5624:
[----:B------:R-:W0:Y:S01]  /*2de0*/  MUFU.RCP R11, R11 ;  /* 0x0000000b000b7308 */ /* 0x000e220000001000 */
[----:B------:R-:W-:-:S05]  /*2df0*/  HADD2.F32 R2, -RZ, R3.H0_H0 ;  /* 0x20000003ff027230 */ /* 0x000fca0000004100 */
[----:B0-----:R-:W-:-:S05]  /*2e00*/  FMUL.FTZ R2, R11, R2 ;  /* 0x000000020b027220 */ /* 0x001fca0000410000 */
[----:B------:R-:W-:-:S07]  /*2e10*/  F2FP.F16.F32.PACK_AB R2, RZ, R2 ;  /* 0x00000002ff02723e */ /* 0x000fce00000000ff */
.L_x_5623:
[----:B------:R-:W-:Y:S05]  /*2e20*/  BSYNC.RECONVERGENT B1 ;  /* 0x0000000000017941 */ /* 0x000fea0003800200 */
.L_x_5622:
[----:B------:R-:W-:Y:S01]  /*2e30*/  IADD3 R14, PT, PT, R6, 0x300, RZ ;  /* 0x00000300060e7810 */ /* 0x000fe20007ffe0ff */
[----:B------:R-:W-:Y:S03]  /*2e40*/  BSSY.RECONVERGENT B1, `(.L_x_5634) ;  /* 0x0000068000017945 */ /* 0x000fe60003800200 */
        /* <DEDUP_REMOVED lines=33> */
.L_x_5642:
[----:B------:R-:W-:Y:S01]  /*3060*/  FSETP.GEU.FTZ.AND P0, PT, R15, -R13, PT ;  /* 0x8000000d0f00720b */ /* 0x000fe20003f1e000 */
[----:B------:R-:W-:-:S12]  /*3070*/  FADD.FTZ R3, R3, -1 ;  /* 0xbf80000003037421 */ /* 0x000fd80000010000 */
[----:B------:R-:W-:-:S07]  /*3080*/  @!P0 FADD.FTZ R3, R3, -1 ;  /* 0xbf80000003038421 */ /* 0x000fce0000010000 */
.L_x_5641:
[----:B------:R-:W-:Y:S05]  /*3090*/  BSYNC.RECONVERGENT B2 ;  /* 0x0000000000027941 */ /* 0x000fea0003800200 */
.L_x_5640:
[----:B------:R-:W-:Y:S01]  /*30a0*/  FFMA.FTZ R14, -R13, R3, R14 ;  /* 0x000000030d0e7223 */ /* 0x000fe2000001010e */
[----:B------:R-:W-:Y:S06]  /*30b0*/  BRA `(.L_x_5638) ;  /* 0x0000000000807947 */ /* 0x000fec0003800000 */
.L_x_5639:
        /* <DEDUP_REMOVED lines=16> */
.L_x_5645:
        /* <DEDUP_REMOVED lines=13> */
.L_x_5644:
[----:B------:R-:W-:Y:S05]  /*3290*/  BSYNC.RECONVERGENT B2 ;  /* 0x0000000000027941 */ /* 0x000fea0003800200 */
.L_x_5643:
[----:B------:R-:W-:-:S04]  /*32a0*/  FMUL.FTZ R14, R14, 1.1920928955078125e-07 ;  /* 0x340000000e0e7820 */ /* 0x000fc80000410000 */
[----:B------:R-:W-:-:S07]  /*32b0*/  FMUL.FTZ R14, R3, R14 ;  /* 0x0000000e030e7220 */ /* 0x000fce0000410000 */
.L_x_5638:
[----:B------:R-:W-:Y:S05]  /*32c0*/  BSYNC.RECONVERGENT B0 ;  /* 0x0000000000007941 */ /* 0x000fea0003800200 */
.L_x_5637:
        /* <DEDUP_REMOVED lines=21> */
[----:B0-----:R-:W-:-:S05]  /*3420*/  FADD.FTZ R11, -R13, R14 ;  /* 0x0000000e0d0b7221 */ /* 0x001fca0000010100 */
[----:B------:R-:W-:-:S13]  /*3430*/  FSETP.GT.FTZ.AND P0, PT, R11, 0.5, PT ;  /* 0x3f0000000b00780b */ /* 0x000fda0003f14000 */
[----:B------:R-:W-:Y:S05]  /*3440*/  @!P0 BRA `(.L_x_5635) ;  /* 0x00000000001c8947 */ /* 0x000fea0003800000 */
[----:B------:R-:W-:-:S05]  /*3450*/  FADD.FTZ R3, R13, 1 ;  /* 0x3f8000000d037421 */ /* 0x000fca0000010000 */
[----:B------:R-:W-:Y:S01]  /*3460*/  F2FP.F16.F32.PACK_AB R3, RZ, R3 ;  /* 0x00000003ff03723e */ /* 0x000fe200000000ff */
[----:B------:R-:W-:Y:S06]  /*3470*/  BRA `(.L_x_5635) ;  /* 0x0000000000107947 */ /* 0x000fec0003800000 */
.L_x_5636:
[----:B------:R-:W0:Y:S01]  /*3480*/  MUFU.RCP R26, R26 ;  /* 0x0000001a001a7308 */ /* 0x000e220000001000 */
[----:B------:R-:W-:-:S05]  /*3490*/  HADD2.F32 R3, -RZ, R27.H0_H0 ;  /* 0x2000001bff037230 */ /* 0x000fca0000004100 */
[----:B0-----:R-:W-:-:S05]  /*34a0*/  FMUL.FTZ R3, R26, R3 ;  /* 0x000000031a037220 */ /* 0x001fca0000410000 */
[----:B------:R-:W-:-:S07]  /*34b0*/  F2FP.F16.F32.PACK_AB R3, RZ, R3 ;  /* 0x00000003ff03723e */ /* 0x000fce00000000ff */
.L_x_5635:
[----:B------:R-:W-:Y:S05]  /*34c0*/  BSYNC.RECONVERGENT B1 ;  /* 0x0000000000017941 */ /* 0x000fea0003800200 */
.L_x_5634:
        /* <DEDUP_REMOVED lines=35> */
.L_x_5654:
[----:B------:R-:W-:Y:S01]  /*3700*/  FSETP.GEU.FTZ.AND P0, PT, R16, -R15, PT ;  /* 0x8000000f1000720b */ /* 0x000fe20003f1e000 */
[----:B------:R-:W-:-:S12]  /*3710*/  FADD.FTZ R11, R11, -1 ;  /* 0xbf8000000b0b7421 */ /* 0x000fd80000010000 */
[----:B------:R-:W-:-:S07]  /*3720*/  @!P0 FADD.FTZ R11, R11, -1 ;  /* 0xbf8000000b0b8421 */ /* 0x000fce0000010000 */
.L_x_5653:
[----:B------:R-:W-:Y:S05]  /*3730*/  BSYNC.RECONVERGENT B2 ;  /* 0x0000000000027941 */ /* 0x000fea0003800200 */
.L_x_5652:
[----:B------:R-:W-:Y:S01]  /*3740*/  FFMA.FTZ R14, -R15, R11, R14 ;  /* 0x0000000b0f0e7223 */ /* 0x000fe2000001010e */
[----:B------:R-:W-:Y:S06]  /*3750*/  BRA `(.L_x_5650) ;  /* 0x0000000000807947 */ /* 0x000fec0003800000 */
.L_x_5651:
[----:B------:R-:W-:Y:S01]  /*3760*/  LOP3.LUT R17, R13, 0xff800000, RZ, 0xc0, !PT ;  /* 0xff8000000d117812 */ /* 0x000fe200078ec0ff */
[----:B------:R-:W-:Y:S01]  /*3770*/  BSSY.RECONVERGENT B2, `(.L_x_5655) ;  /* 0x000001c000027945 */ /* 0x000fe20003800200 */
[----:B------:R-:W-:Y:S02]  /*3780*/  ISETP.GT.U32.AND P0, PT, R14, 0x7f7fffff, PT ;  /* 0x7f7fffff0e00780c */ /* 0x000fe40003f04070 */
[----:B------:R-:W-:Y:S01]  /*3790*/  FSETP.GT.FTZ.AND P2, PT, |R22|, RZ, PT ;  /* 0x000000ff1600720b */ /* 0x000fe20003f54200 */
[C---:B0-----:R-:W-:Y:S01]  /*37a0*/  IMAD.IADD R11, R14.reuse, 0x1, -R17 ;  /* 0x000000010e0b7824 */ /* 0x041fe200078e0a11 */
        /* <DEDUP_REMOVED lines=11> */
.L_x_5657:
        /* <DEDUP_REMOVED lines=13> */
.L_x_5656:
[----:B------:R-:W-:Y:S05]  /*3930*/  BSYNC.RECONVERGENT B2 ;  /* 0x0000000000027941 */ /* 0x000fea0003800200 */
.L_x_5655:
[----:B------:R-:W-:-:S04]  /*3940*/  FMUL.FTZ R14, R14, 1.1920928955078125e-07 ;  /* 0x340000000e0e7820 */ /* 0x000fc80000410000 */
[----:B------:R-:W-:-:S07]  /*3950*/  FMUL.FTZ R14, R11, R14 ;  /* 0x0000000e0b0e7220 */ /* 0x000fce0000410000 */
.L_x_5650:
[----:B------:R-:W-:Y:S05]  /*3960*/  BSYNC.RECONVERGENT B0 ;  /* 0x0000000000007941 */ /* 0x000fea0003800200 */
.L_x_5649:
        /* <DEDUP_REMOVED lines=27> */
.L_x_5648:
[----:B------:R-:W1:Y:S01]  /*3b20*/  MUFU.RCP R22, R22 ;  /* 0x0000001600167308 */ /* 0x000e620000001000 */
[----:B0-----:R-:W-:-:S05]  /*3b30*/  HADD2.F32 R11, -RZ, R23.H0_H0 ;  /* 0x20000017ff0b7230 */ /* 0x001fca0000004100 */
[----:B-1----:R-:W-:-:S05]  /*3b40*/  FMUL.FTZ R11, R22, R11 ;  /* 0x0000000b160b7220 */ /* 0x002fca0000410000 */
[----:B------:R-:W-:-:S07]  /*3b50*/  F2FP.F16.F32.PACK_AB R11, RZ, R11 ;  /* 0x0000000bff0b723e */ /* 0x000fce00000000ff */
.L_x_5647:
[----:B------:R-:W-:Y:S05]  /*3b60*/  BSYNC.RECONVERGENT B1 ;  /* 0x0000000000017941 */ /* 0x000fea0003800200 */
.L_x_5646:
[----:B------:R-:W-:Y:S01]  /*3b70*/  ISETP.GE.U32.AND P0, PT, R6, R5, PT ;  /* 0x000000050600720c */ /* 0x000fe20003f06070 */
[----:B------:R-:W-:Y:S04]  /*3b80*/  BSSY.RECONVERGENT B0, `(.L_x_5658) ;  /* 0x0000033000007945 */ /* 0x000fe80003800200 */
[----:B------:R-:W-:Y:S08]  /*3b90*/  BSSY.RELIABLE B1, `(.L_x_5659) ;  /* 0x000002b000017945 */ /* 0x000ff00003800100 */
[----:B------:R-:W-:Y:S05]  /*3ba0*/  @P0 BRA `(.L_x_5660) ;  /* 0x0000000000300947 */ /* 0x000fea0003800000 */
[----:B------:R-:W1:Y:S01]  /*3bb0*/  LDC.64 R14, c[0x0][0x388] ;  /* 0x0000e200ff0e7b82 */ /* 0x000e620000000a00 */
[----:B------:R-:W-:Y:S02]  /*3bc0*/  IMAD.IADD R13, R4, 0x1, R6 ;  /* 0x00000001040d7824 */ /* 0x000fe400078e0206 */
[----:B------:R-:W-:-:S05]  /*3bd0*/  IMAD.MOV.U32 R6, RZ, RZ, R12 ;  /* 0x000000ffff067224 */ /* 0x000fca00078e000c */
[----:B------:R-:W-:Y:S01]  /*3be0*/  ISETP.GE.U32.AND P0, PT, R6, R5, PT ;  /* 0x000000050600720c */ /* 0x000fe20003f06070 */
[----:B-1----:R-:W-:-:S05]  /*3bf0*/  IMAD.WIDE.U32 R14, R13, 0x2, R14 ;  /* 0x000000020d0e7825 */ /* 0x002fca00078e000e */
[----:B------:R1:W-:Y:S07]  /*3c00*/  STG.E.U16 desc[UR4][R14.64], R8 ;  /* 0x000000080e007986 */ /* 0x0003ee000c101504 */
[----:B------:R-:W-:Y:S05]  /*3c10*/  @P0 BRA `(.L_x_5661) ;  /* 0x0000000000300947 */ /* 0x000fea0003800000 */
[----:B------:R-:W2:Y:S01]  /*3c20*/  LDC.64 R12, c[0x0][0x388] ;  /* 0x0000e200ff0c7b82 */ /* 0x000ea20000000a00 */
[----:B-1----:R-:W-:Y:S01]  /*3c30*/  IADD3 R15, PT, PT, R4, R6, RZ ;  /* 0x00000006040f7210 */ /* 0x002fe20007ffe0ff */
[----:B------:R-:W-:-:S04]  /*3c40*/  VIADD R6, R6, 0x80 ;  /* 0x0000008006067836 */ /* 0x000fc80000000000 */
[----:B--2---:R-:W-:-:S05]  /*3c50*/  IMAD.WIDE.U32 R12, R15, 0x2, R12 ;  /* 0x000000020f0c7825 */ /* 0x004fca00078e000c */
[----:B------:R1:W-:Y:S02]  /*3c60*/  STG.E.U16 desc[UR4][R12.64], R7 ;  /* 0x000000070c007986 */ /* 0x0003e4000c101504 */
.L_x_5660:
[----:B------:R-:W-:-:S13]  /*3c70*/  ISETP.GE.U32.AND P0, PT, R6, R5, PT ;  /* 0x000000050600720c */ /* 0x000fda0003f06070 */
[----:B------:R-:W-:Y:S05]  /*3c80*/  @P0 BRA `(.L_x_5662) ;  /* 0x0000000000300947 */ /* 0x000fea0003800000 */
[----:B-1----:R-:W1:Y:S01]  /*3c90*/  LDC.64 R12, c[0x0][0x388] ;  /* 0x0000e200ff0c7b82 */ /* 0x002e620000000a00 */
[----:B------:R-:W-:Y:S02]  /*3ca0*/  IMAD.IADD R7, R4, 0x1, R6 ;  /* 0x0000000104077824 */ /* 0x000fe400078e0206 */
[----:B------:R-:W-:Y:S02]  /*3cb0*/  VIADD R6, R6, 0x80 ;  /* 0x0000008006067836 */ /* 0x000fe40000000000 */
[----:B-1----:R-:W-:-:S05]  /*3cc0*/  IMAD.WIDE.U32 R12, R7, 0x2, R12 ;  /* 0x00000002070c7825 */ /* 0x002fca00078e000c */
[----:B------:R2:W-:Y:S02]  /*3cd0*/  STG.E.U16 desc[UR4][R12.64], R9 ;  /* 0x000000090c007986 */ /* 0x0005e4000c101504 */
.L_x_5661:
[----:B------:R-:W-:-:S13]  /*3ce0*/  ISETP.GE.U32.AND P0, PT, R6, R5, PT ;  /* 0x000000050600720c */ /* 0x000fda0003f06070 */
[----:B------:R-:W-:Y:S05]  /*3cf0*/  @P0 BRA `(.L_x_5663) ;  /* 0x0000000000300947 */ /* 0x000fea0003800000 */
[----:B-12---:R-:W1:Y:S01]  /*3d00*/  LDC.64 R8, c[0x0][0x388] ;  /* 0x0000e200ff087b82 */ /* 0x006e620000000a00 */
[----:B------:R-:W-:Y:S01]  /*3d10*/  IADD3 R7, PT, PT, R4, R6, RZ ;  /* 0x0000000604077210 */ /* 0x000fe20007ffe0ff */
[----:B------:R-:W-:-:S04]  /*3d20*/  VIADD R6, R6, 0x80 ;  /* 0x0000008006067836 */ /* 0x000fc80000000000 */
[----:B-1----:R-:W-:-:S05]  /*3d30*/  IMAD.WIDE.U32 R8, R7, 0x2, R8 ;  /* 0x0000000207087825 */ /* 0x002fca00078e0008 */
[----:B------:R2:W-:Y:S02]  /*3d40*/  STG.E.U16 desc[UR4][R8.64], R10 ;  /* 0x0000000a08007986 */ /* 0x0005e4000c101504 */
.L_x_5662:
[----:B------:R-:W-:-:S13]  /*3d50*/  ISETP.GE.U32.AND P0, PT, R6, R5, PT ;  /* 0x000000050600720c */ /* 0x000fda0003f06070 */
[----:B------:R-:W-:Y:S05]  /*3d60*/  @P0 BRA `(.L_x_5664) ;  /* 0x0000000000340947 */ /* 0x000fea0003800000 */
[----:B--2---:R-:W2:Y:S01]  /*3d70*/  LDC.64 R8, c[0x0][0x388] ;  /* 0x0000e200ff087b82 */ /* 0x004ea20000000a00 */
[----:B-1----:R-:W-:Y:S02]  /*3d80*/  IMAD.IADD R7, R4, 0x1, R6 ;  /* 0x0000000104077824 */ /* 0x002fe400078e0206 */
[----:B------:R-:W-:Y:S02]  /*3d90*/  VIADD R6, R6, 0x80 ;  /* 0x0000008006067836 */ /* 0x000fe40000000000 */
[----:B--2---:R-:W-:-:S05]  /*3da0*/  IMAD.WIDE.U32 R8, R7, 0x2, R8 ;  /* 0x0000000207087825 */ /* 0x004fca00078e0008 */
[----:B------:R3:W-:Y:S02]  /*3db0*/  STG.E.U16 desc[UR4][R8.64], R0 ;  /* 0x0000000008007986 */ /* 0x0007e4000c101504 */
.L_x_5663:
[----:B------:R-:W-:-:S13]  /*3dc0*/  ISETP.GE.U32.AND P0, PT, R6, R5, PT ;  /* 0x000000050600720c */ /* 0x000fda0003f06070 */
[----:B------:R-:W-:Y:S05]  /*3dd0*/  @P0 BREAK.RELIABLE B1 ;  /* 0x0000000000010942 */ /* 0x000fea0003800100 */
[----:B------:R-:W-:Y:S05]  /*3de0*/  @P0 BRA `(.L_x_5665) ;  /* 0x0000000000300947 */ /* 0x000fea0003800000 */
[----:B-123--:R-:W1:Y:S01]  /*3df0*/  LDC.64 R8, c[0x0][0x388] ;  /* 0x0000e200ff087b82 */ /* 0x00ee620000000a00 */
[----:B------:R-:W-:Y:S01]  /*3e00*/  IADD3 R7, PT, PT, R4, R6, RZ ;  /* 0x0000000604077210 */ /* 0x000fe20007ffe0ff */
[----:B------:R-:W-:-:S04]  /*3e10*/  VIADD R6, R6, 0x80 ;  /* 0x0000008006067836 */ /* 0x000fc80000000000 */
[----:B-1----:R-:W-:-:S05]  /*3e20*/  IMAD.WIDE.U32 R8, R7, 0x2, R8 ;  /* 0x0000000207087825 */ /* 0x002fca00078e0008 */
[----:B------:R3:W-:Y:S02]  /*3e30*/  STG.E.U16 desc[UR4][R8.64], R2 ;  /* 0x0000000208007986 */ /* 0x0007e4000c101504 */
.L_x_5664:
[----:B------:R-:W-:Y:S05]  /*3e40*/  BSYNC.RELIABLE B1 ;  /* 0x0000000000017941 */ /* 0x000fea0003800100 */
.L_x_5659:
[----:B------:R-:W-:-:S13]  /*3e50*/  ISETP.GE.U32.AND P0, PT, R6, R5, PT ;  /* 0x000000050600720c */ /* 0x000fda0003f06070 */
[----:B--23--:R-:W2:Y:S01]  /*3e60*/  @!P0 LDC.64 R8, c[0x0][0x388] ;  /* 0x0000e200ff088b82 */ /* 0x00cea20000000a00 */
[----:B-1----:R-:W-:Y:S02]  /*3e70*/  @!P0 IMAD.IADD R7, R4, 0x1, R6 ;  /* 0x0000000104078824 */ /* 0x002fe400078e0206 */
[----:B------:R-:W-:Y:S02]  /*3e80*/  @!P0 VIADD R6, R6, 0x80 ;  /* 0x0000008006068836 */ /* 0x000fe40000000000 */
[----:B--2---:R-:W-:-:S05]  /*3e90*/  @!P0 IMAD.WIDE.U32 R8, R7, 0x2, R8 ;  /* 0x0000000207088825 */ /* 0x004fca00078e0008 */
[----:B------:R4:W-:Y:S02]  /*3ea0*/  @!P0 STG.E.U16 desc[UR4][R8.64], R3 ;  /* 0x0000000308008986 */ /* 0x0009e4000c101504 */
.L_x_5665:
[----:B------:R-:W-:Y:S05]  /*3eb0*/  BSYNC.RECONVERGENT B0 ;  /* 0x0000000000007941 */ /* 0x000fea0003800200 */
.L_x_5658:
[----:B------:R-:W-:Y:S05]  /*3ec0*/  WARPSYNC.ALL ;  /* 0x0000000000007948 */ /* 0x000fea0003800000 */
[----:B------:R-:W-:-:S13]  /*3ed0*/  ISETP.GE.U32.AND P0, PT, R6, R5, PT ;  /* 0x000000050600720c */ /* 0x000fda0003f06070 */
[----:B------:R-:W-:Y:S05]  /*3ee0*/  @P0 EXIT ;  /* 0x000000000000094d */ /* 0x000fea0003800000 */
[----:B----4-:R-:W4:Y:S01]  /*3ef0*/  LDC.64 R2, c[0x0][0x388] ;  /* 0x0000e200ff027b82 */ /* 0x010f220000000a00 */
[----:B------:R-:W-:-:S05]  /*3f00*/  IADD3 R5, PT, PT, R4, R6, RZ ;  /* 0x0000000604057210 */ /* 0x000fca0007ffe0ff */
[----:B----4-:R-:W-:-:S05]  /*3f10*/  IMAD.WIDE.U32 R2, R5, 0x2, R2 ;  /* 0x0000000205027825 */ /* 0x010fca00078e0002 */
[----:B------:R-:W-:Y:S01]  /*3f20*/  STG.E.U16 desc[UR4][R2.64], R11 ;  /* 0x0000000b02007986 */ /* 0x000fe2000c101504 */
[----:B------:R-:W-:Y:S05]  /*3f30*/  EXIT ;  /* 0x000000000000794d */ /* 0x000fea0003800000 */
.L_x_5562:
        /* <DEDUP_REMOVED lines=16> */
[----:B---3--:R-:W-:-:S05]  /*4040*/  HADD2.F32 R12, -RZ, R8.H0_H0 ;  /* 0x20000008ff0c7230 */ /* 0x008fca0000004100 */
[----:B------:R-:W-:-:S13]  /*4050*/  FSETP.NEU.FTZ.AND P0, PT, R12, RZ, PT ;  /* 0x000000ff0c00720b */ /* 0x000fda0003f1d000 */
[----:B------:R-:W1:Y:S01]  /*4060*/  @!P0 MUFU.RCP R18, R12 ;  /* 0x0000000c00128308 */ /* 0x000e620000001000 */
[----:B--2---:R-:W-:-:S05]  /*4070*/  @!P0 HADD2.F32 R7, -RZ, R9.H0_H0 ;  /* 0x20000009ff078230 */ /* 0x004fca0000004100 */
[----:B-1----:R-:W-:-:S05]  /*4080*/  @!P0 FMUL.FTZ R7, R7, R18 ;  /* 0x0000001207078220 */ /* 0x002fca0000410000 */
[----:B------:R-:W-:Y:S01]  /*4090*/  @!P0 F2FP.F16.F32.PACK_AB R7, RZ, R7 ;  /* 0x00000007ff07823e */ /* 0x000fe200000000ff */
[----:B0-----:R-:W-:Y:S06]  /*40a0*/  @!P0 BRA `(.L_x_5667) ;  /* 0x0000000400788947 */ /* 0x001fec0003800000 */
        /* <DEDUP_REMOVED lines=31> */
.L_x_5672:
[----:B------:R-:W-:Y:S05]  /*42a0*/  BSYNC.RECONVERGENT B2 ;  /* 0x0000000000027941 */ /* 0x000fea0003800200 */
.L_x_5671:
[----:B------:R-:W-:Y:S01]  /*42b0*/  FFMA.FTZ R14, -R13, R15, R14 ;  /* 0x0000000f0d0e7223 */ /* 0x000fe2000001010e */
[----:B------:R-:W-:Y:S06]  /*42c0*/  BRA `(.L_x_5669) ;  /* 0x0000000000807947 */ /* 0x000fec0003800000 */
.L_x_5670:
        /* <DEDUP_REMOVED lines=16> */
.L_x_5675:
        /* <DEDUP_REMOVED lines=13> */
.L_x_5674:
[----:B------:R-:W-:Y:S05]  /*44a0*/  BSYNC.RECONVERGENT B2 ;  /* 0x0000000000027941 */ /* 0x000fea0003800200 */
.L_x_5673:
[----:B------:R-:W-:-:S04]  /*44b0*/  FMUL.FTZ R14, R14, 1.1920928955078125e-07 ;  /* 0x340000000e0e7820 */ /* 0x000fc80000410000 */
[----:B------:R-:W-:-:S07]  /*44c0*/  FMUL.FTZ R14, R13, R14 ;  /* 0x0000000e0d0e7220 */ /* 0x000fce0000410000 */
.L_x_5669:
[----:B------:R-:W-:Y:S05]  /*44d0*/  BSYNC.RECONVERGENT B0 ;  /* 0x0000000000007941 */ /* 0x000fea0003800200 */
.L_x_5668:
        /* <DEDUP_REMOVED lines=22> */
.L_x_5676:
[----:B------:R-:W-:-:S05]  /*4640*/  FMUL.FTZ R7, R7, R13 ;  /* 0x0000000d07077220 */ /* 0x000fca0000410000 */
[----:B------:R-:W-:-:S05]  /*4650*/  F2FP.F16.F32.PACK_AB R7, RZ, R7 ;  /* 0x00000007ff07723e */ /* 0x000fca00000000ff */
[----:B------:R-:W-:-:S05]  /*4660*/  HADD2.F32 R7, -RZ, R7.H0_H0 ;  /* 0x20000007ff077230 */ /* 0x000fca0000004100 */
[----:B------:R-:W-:-:S04]  /*4670*/  LOP3.LUT R7, RZ, 0x80000000, R7, 0xb8, !PT ;  /* 0x80000000ff077812 */ /* 0x000fc800078eb807 */
[----:B------:R-:W-:-:S07]  /*4680*/  F2FP.F16.F32.PACK_AB R7, RZ, R7 ;  /* 0x00000007ff07723e */ /* 0x000fce00000000ff */
.L_x_5667:
[----:B------:R-:W-:Y:S05]  /*4690*/  BSYNC.RECONVERGENT B1 ;  /* 0x0000000000017941 */ /* 0x000fea0003800200 */
.L_x_5666:
[----:B------:R-:W-:Y:S01]  /*46a0*/  HADD2.F32 R12, -RZ, R8.H1_H1 ;  /* 0x30000008ff0c7230 */ /* 0x000fe20000004100 */
[----:B------:R-:W-:Y:S04]  /*46b0*/  BSSY.RECONVERGENT B1, `(.L_x_5677) ;  /* 0x0000065000017945 */ /* 0x000fe80003800200 */
[----:B------:R-:W-:-:S13]  /*46c0*/  FSETP.NEU.FTZ.AND P0, PT, R12, RZ, PT ;  /* 0x000000ff0c00720b */ /* 0x000fda0003f1d000 */
[----:B------:R-:W-:Y:S05]  /*46d0*/  @!P0 BRA `(.L_x_5678) ;  /* 0x0000000400788947 */ /* 0x000fea0003800000 */
[----:B------:R-:W-:Y:S01]  /*46e0*/  HADD2.F32 R9, -RZ, R9.H1_H1 ;  /* 0x30000009ff097230 */ /* 0x000fe20000004100 */
        /* <DEDUP_REMOVED lines=27> */
.L_x_5684:
[----:B------:R-:W-:Y:S01]  /*48a0*/  FSETP.GEU.FTZ.AND P0, PT, R17, -R8, PT ;  /* 0x800000081100720b */ /* 0x000fe20003f1e000 */
[----:B------:R-:W-:-:S12]  /*48b0*/  FADD.FTZ R14, R14, -1 ;  /* 0xbf8000000e0e7421 */ /* 0x000fd80000010000 */
[----:B------:R-:W-:-:S07]  /*48c0*/  @!P0 FADD.FTZ R14, R14, -1 ;  /* 0xbf8000000e0e8421 */ /* 0x000fce0000010000 */
.L_x_5683:
[----:B------:R-:W-:Y:S05]  /*48d0*/  BSYNC.RECONVERGENT B2 ;  /* 0x0000000000027941 */ /* 0x000fea0003800200 */
.L_x_5682:
[----:B------:R-:W-:Y:S01]  /*48e0*/  FFMA.FTZ R13, -R8, R14, R13 ;  /* 0x0000000e080d7223 */ /* 0x000fe2000001010d */
[----:B------:R-:W-:Y:S06]  /*48f0*/  BRA `(.L_x_5680) ;  /* 0x0000000000807947 */ /* 0x000fec0003800000 */
.L_x_5681:
        /* <DEDUP_REMOVED lines=16> */
.L_x_5687:
        /* <DEDUP_REMOVED lines=13> */
.L_x_5686:
[----:B------:R-:W-:Y:S05]  /*4ad0*/  BSYNC.RECONVERGENT B2 ;  /* 0x0000000000027941 */ /* 0x000fea0003800200 */
.L_x_5685:
[----:B------:R-:W-:-:S04]  /*4ae0*/  FMUL.FTZ R13, R13, 1.1920928955078125e-07 ;  /* 0x340000000d0d7820 */ /* 0x000fc80000410000 */
[----:B------:R-:W-:-:S07]  /*4af0*/  FMUL.FTZ R13, R8, R13 ;  /* 0x0000000d080d7220 */ /* 0x000fce0000410000 */
.L_x_5680:
[----:B------:R-:W-:Y:S05]  /*4b00*/  BSYNC.RECONVERGENT B0 ;  /* 0x0000000000007941 */ /* 0x000fea0003800200 */
.L_x_5679:
        /* <DEDUP_REMOVED lines=27> */
.L_x_5678:
[----:B------:R-:W1:Y:S01]  /*4cc0*/  MUFU.RCP R12, R12 ;  /* 0x0000000c000c7308 */ /* 0x000e620000001000 */
[----:B------:R-:W-:-:S05]  /*4cd0*/  HADD2.F32 R9, -RZ, R9.H1_H1 ;  /* 0x30000009ff097230 */ /* 0x000fca0000004100 */
[----:B-1----:R-:W-:-:S05]  /*4ce0*/  FMUL.FTZ R8, R9, R12 ;  /* 0x0000000c09087220 */ /* 0x002fca0000410000 */
[----:B------:R-:W-:-:S07]  /*4cf0*/  F2FP.F16.F32.PACK_AB R8, RZ, R8 ;  /* 0x00000008ff08723e */ /* 0x000fce00000000ff */
.L_x_5688:
[----:B------:R-:W-:Y:S05]  /*4d00*/  BSYNC.RECONVERGENT B1 ;  /* 0x0000000000017941 */ /* 0x000fea0003800200 */
.L_x_5677:
[----:B-----5:R-:W-:Y:S01]  /*4d10*/  HADD2.F32 R12, -RZ, R11.H0_H0 ;  /* 0x2000000bff0c7230 */ /* 0x020fe20000004100 */
[----:B------:R-:W-:Y:S04]  /*4d20*/  BSSY.RECONVERGENT B1, `(.L_x_5689) ;  /* 0x0000065000017945 */ /* 0x000fe80003800200 */
[----:B------:R-:W-:-:S13]  /*4d30*/  FSETP.NEU.FTZ.AND P0, PT, R12, RZ, PT ;  /* 0x000000ff0c00720b */ /* 0x000fda0003f1d000 */
[----:B------:R-:W-:Y:S05]  /*4d40*/  @!P0 BRA `(.L_x_5690) ;  /* 0x0000000400788947 */ /* 0x000fea0003800000 */
[----:B------:R-:W-:Y:S01]  /*4d50*/  HADD2.F32 R9, -RZ, R10.H0_H0 ;  /* 0x2000000aff097230 */ /* 0x000fe20000004100 */
[----:B------:R-:W-:Y:S04]  /*4d60*/  BSSY.RECONVERGENT B0, `(.L_x_5691) ;  /* 0x0000041000007945 */ /* 0x000fe80003800200 */
        /* <DEDUP_REMOVED lines=26> */
.L_x_5696:
[----:B------:R-:W-:Y:S01]  /*4f10*/  FSETP.GEU.FTZ.AND P0, PT, R17, -R13, PT ;  /* 0x8000000d1100720b */ /* 0x000fe20003f1e000 */
[----:B------:R-:W-:-:S12]  /*4f20*/  FADD.FTZ R15, R15, -1 ;  /* 0xbf8000000f0f7421 */ /* 0x000fd80000010000 */
[----:B------:R-:W-:-:S07]  /*4f30*/  @!P0 FADD.FTZ R15, R15, -1 ;  /* 0xbf8000000f0f8421 */ /* 0x000fce0000010000 */
.L_x_5695:
[----:B------:R-:W-:Y:S05]  /*4f40*/  BSYNC.RECONVERGENT B2 ;  /* 0x0000000000027941 */ /* 0x000fea0003800200 */
.L_x_5694:
[----:B------:R-:W-:Y:S01]  /*4f50*/  FFMA.FTZ R14, -R13, R15, R14 ;  /* 0x0000000f0d0e7223 */ /* 0x000fe2000001010e */
[----:B------:R-:W-:Y:S06]  /*4f60*/  BRA `(.L_x_5692) ;  /* 0x0000000000807947 */ /* 0x000fec0003800000 */
.L_x_5693:
        /* <DEDUP_REMOVED lines=16> */
.L_x_5699:
        /* <DEDUP_REMOVED lines=13> */
.L_x_5698:
[----:B------:R-:W-:Y:S05]  /*5140*/  BSYNC.RECONVERGENT B2 ;  /* 0x0000000000027941 */ /* 0x000fea0003800200 */
.L_x_5697:
[----:B------:R-:W-:-:S04]  /*5150*/  FMUL.FTZ R14, R14, 1.1920928955078125e-07 ;  /* 0x340000000e0e7820 */ /* 0x000fc80000410000 */
[----:B------:R-:W-:-:S07]  /*5160*/  FMUL.FTZ R14, R13, R14 ;  /* 0x0000000e0d0e7220 */ /* 0x000fce0000410000 */
.L_x_5692:
[----:B------:R-:W-:Y:S05]  /*5170*/  BSYNC.RECONVERGENT B0 ;  /* 0x0000000000007941 */ /* 0x000fea0003800200 */
.L_x_5691:
        /* <DEDUP_REMOVED lines=27> */
.L_x_5690:
[----:B------:R-:W1:Y:S01]  /*5330*/  MUFU.RCP R12, R12 ;  /* 0x0000000c000c7308 */ /* 0x000e620000001000 */
[----:B------:R-:W-:-:S05]  /*5340*/  HADD2.F32 R9, -RZ, R10.H0_H0 ;  /* 0x2000000aff097230 */ /* 0x000fca0000004100 */
[----:B-1----:R-:W-:-:S05]  /*5350*/  FMUL.FTZ R9, R9, R12 ;  /* 0x0000000c09097220 */ /* 0x002fca0000410000 */
[----:B------:R-:W-:-:S07]  /*5360*/  F2FP.F16.F32.PACK_AB R9, RZ, R9 ;  /* 0x00000009ff09723e */ /* 0x000fce00000000ff */
.L_x_5700:
[----:B------:R-:W-:Y:S05]  /*5370*/  BSYNC.RECONVERGENT B1 ;  /* 0x0000000000017941 */ /* 0x000fea0003800200 */
.L_x_5689:
        /* <DEDUP_REMOVED lines=32> */
.L_x_5708:
[----:B------:R-:W-:Y:S01]  /*5580*/  FSETP.GEU.FTZ.AND P0, PT, R16, -R12, PT ;  /* 0x8000000c1000720b */ /* 0x000fe20003f1e000 */
[----:B------:R-:W-:-:S12]  /*5590*/  FADD.FTZ R14, R14, -1 ;  /* 0xbf8000000e0e7421 */ /* 0x000fd80000010000 */
[----:B------:R-:W-:-:S07]  /*55a0*/  @!P0 FADD.FTZ R14, R14, -1 ;  /* 0xbf8000000e0e8421 */ /* 0x000fce0000010000 */
.L_x_5707:
[----:B------:R-:W-:Y:S05]  /*55b0*/  BSYNC.RECONVERGENT B2 ;  /* 0x0000000000027941 */ /* 0x000fea0003800200 */
.L_x_5706:
[----:B------:R-:W-:Y:S01]  /*55c0*/  FFMA.FTZ R13, -R12, R14, R13 ;  /* 0x0000000e0c0d7223 */ /* 0x000fe2000001010d */
[----:B------:R-:W-:Y:S06]  /*55d0*/  BRA `(.L_x_5704) ;  /* 0x0000000000807947 */ /* 0x000fec0003800000 */
.L_x_5705:
        /* <DEDUP_REMOVED lines=16> */
.L_x_5711:
        /* <DEDUP_REMOVED lines=13> */
.L_x_5710:
[----:B------:R-:W-:Y:S05]  /*57b0*/  BSYNC.RECONVERGENT B2 ;  /* 0x0000000000027941 */ /* 0x000fea0003800200 */
.L_x_5709:
[----:B------:R-:W-:-:S04]  /*57c0*/  FMUL.FTZ R13, R13, 1.1920928955078125e-07 ;  /* 0x340000000d0d7820 */ /* 0x000fc80000410000 */
[----:B------:R-:W-:-:S07]  /*57d0*/  FMUL.FTZ R13, R12, R13 ;  /* 0x0000000d0c0d7220 */ /* 0x000fce0000410000 */
.L_x_5704:
[----:B------:R-:W-:Y:S05]  /*57e0*/  BSYNC.RECONVERGENT B0 ;  /* 0x0000000000007941 */ /* 0x000fea0003800200 */
.L_x_5703:
        /* <DEDUP_REMOVED lines=27> */
.L_x_5702:
[----:B------:R-:W1:Y:S01]  /*59a0*/  MUFU.RCP R11, R11 ;  /* 0x0000000b000b7308 */ /* 0x000e620000001000 */
[----:B------:R-:W-:-:S05]  /*59b0*/  HADD2.F32 R10, -RZ, R10.H1_H1 ;  /* 0x3000000aff0a7230 */ /* 0x000fca0000004100 */
[----:B-1----:R-:W-:-:S05]  /*59c0*/  FMUL.FTZ R10, R10, R11 ;  /* 0x0000000b0a0a7220 */ /* 0x002fca0000410000 */
[----:B------:R-:W-:-:S07]  /*59d0*/  F2FP.F16.F32.PACK_AB R10, RZ, R10 ;  /* 0x0000000aff0a723e */ /* 0x000fce00000000ff */
.L_x_5712:
[----:B------:R-:W-:Y:S05]  /*59e0*/  BSYNC.RECONVERGENT B1 ;  /* 0x0000000000017941 */ /* 0x000fea0003800200 */
.L_x_5701:
[----:B------:R-:W-:Y:S01]  /*59f0*/  HADD2.F32 R12, -RZ, R2.H0_H0 ;  /* 0x20000002ff0c7230 */ /* 0x000fe20000004100 */
[----:B------:R-:W-:Y:S04]  /*5a00*/  BSSY.RECONVERGENT B1, `(.L_x_5713) ;  /* 0x0000065000017945 */ /* 0x000fe80003800200 */
[----:B------:R-:W-:-:S13]  /*5a10*/  FSETP.NEU.FTZ.AND P0, PT, R12, RZ, PT ;  /* 0x000000ff0c00720b */ /* 0x000fda0003f1d000 */
[----:B------:R-:W-:Y:S05]  /*5a20*/  @!P0 BRA `(.L_x_5714) ;  /* 0x0000000400788947 */ /* 0x000fea0003800000 */
[----:B------:R-:W-:Y:S01]  /*5a30*/  HADD2.F32 R11, -RZ, R5.H0_H0 ;  /* 0x20000005ff0b7230 */ /* 0x000fe20000004100 */
[----:B------:R-:W-:Y:S04]  /*5a40*/  BSSY.RECONVERGENT B0, `(.L_x_5715) ;  /* 0x0000041000007945 */ /* 0x000fe80003800200 */
        /* <DEDUP_REMOVED lines=26> */
.L_x_5720:
[----:B------:R-:W-:Y:S01]  /*5bf0*/  FSETP.GEU.FTZ.AND P0, PT, R17, -R13, PT ;  /* 0x8000000d1100720b */ /* 0x000fe20003f1e000 */
[----:B------:R-:W-:-:S12]  /*5c00*/  FADD.FTZ R15, R15, -1 ;  /* 0xbf8000000f0f7421 */ /* 0x000fd80000010000 */
[----:B------:R-:W-:-:S07]  /*5c10*/  @!P0 FADD.FTZ R15, R15, -1 ;  /* 0xbf8000000f0f8421 */ /* 0x000fce0000010000 */
.L_x_5719:
[----:B------:R-:W-:Y:S05]  /*5c20*/  BSYNC.RECONVERGENT B2 ;  /* 0x0000000000027941 */ /* 0x000fea0003800200 */
.L_x_5718:
[----:B------:R-:W-:Y:S01]  /*5c30*/  FFMA.FTZ R14, -R13, R15, R14 ;  /* 0x0000000f0d0e7223 */ /* 0x000fe2000001010e */
[----:B------:R-:W-:Y:S06]  /*5c40*/  BRA `(.L_x_5716) ;  /* 0x0000000000807947 */ /* 0x000fec0003800000 */
.L_x_5717:
        /* <DEDUP_REMOVED lines=16> */
.L_x_5723:
        /* <DEDUP_REMOVED lines=13> */
.L_x_5722:
[----:B------:R-:W-:Y:S05]  /*5e20*/  BSYNC.RECONVERGENT B2 ;  /* 0x0000000000027941 */ /* 0x000fea0003800200 */
.L_x_5721:
[----:B------:R-:W-:-:S04]  /*5e30*/  FMUL.FTZ R14, R14, 1.1920928955078125e-07 ;  /* 0x340000000e0e7820 */ /* 0x000fc80000410000 */
[----:B------:R-:W-:-:S07]  /*5e40*/  FMUL.FTZ R14, R13, R14 ;  /* 0x0000000e0d0e7220 */ /* 0x000fce0000410000 */
.L_x_5716:
[----:B------:R-:W-:Y:S05]  /*5e50*/  BSYNC.RECONVERGENT B0 ;  /* 0x0000000000007941 */ /* 0x000fea0003800200 */
.L_x_5715:
        /* <DEDUP_REMOVED lines=27> */
.L_x_5714:
[----:B------:R-:W1:Y:S01]  /*6010*/  MUFU.RCP R12, R12 ;  /* 0x0000000c000c7308 */ /* 0x000e620000001000 */
[----:B------:R-:W-:-:S05]  /*6020*/  HADD2.F32 R11, -RZ, R5.H0_H0 ;  /* 0x20000005ff0b7230 */ /* 0x000fca0000004100 */
[----:B-1----:R-:W-:-:S05]  /*6030*/  FMUL.FTZ R11, R11, R12 ;  /* 0x0000000c0b0b7220 */ /* 0x002fca0000410000 */
[----:B------:R-:W-:-:S07]  /*6040*/  F2FP.F16.F32.PACK_AB R11, RZ, R11 ;  /* 0x0000000bff0b723e */ /* 0x000fce00000000ff */
.L_x_5724:
[----:B------:R-:W-:Y:S05]  /*6050*/  BSYNC.RECONVERGENT B1 ;  /* 0x0000000000017941 */ /* 0x000fea0003800200 */
.L_x_5713:
        /* <DEDUP_REMOVED lines=32> */
.L_x_5732:
[----:B------:R-:W-:Y:S01]  /*6260*/  FSETP.GEU.FTZ.AND P0, PT, R17, -R12, PT ;  /* 0x8000000c1100720b */ /* 0x000fe20003f1e000 */
[----:B------:R-:W-:-:S12]  /*6270*/  FADD.FTZ R14, R14, -1 ;  /* 0xbf8000000e0e7421 */ /* 0x000fd80000010000 */
[----:B------:R-:W-:-:S07]  /*6280*/  @!P0 FADD.FTZ R14, R14, -1 ;  /* 0xbf8000000e0e8421 */ /* 0x000fce0000010000 */
.L_x_5731:
[----:B------:R-:W-:Y:S05]  /*6290*/  BSYNC.RECONVERGENT B2 ;  /* 0x0000000000027941 */ /* 0x000fea0003800200 */
.L_x_5730:
[----:B------:R-:W-:Y:S01]  /*62a0*/  FFMA.FTZ R13, -R12, R14, R13 ;  /* 0x0000000e0c0d7223 */ /* 0x000fe2000001010d */
[----:B------:R-:W-:Y:S06]  /*62b0*/  BRA `(.L_x_5728) ;  /* 0x0000000000807947 */ /* 0x000fec0003800000 */
.L_x_5729:
        /* <DEDUP_REMOVED lines=16> */
.L_x_5735:
        /* <DEDUP_REMOVED lines=13> */
.L_x_5734:
[----:B------:R-:W-:Y:S05]  /*6490*/  BSYNC.RECONVERGENT B2 ;  /* 0x0000000000027941 */ /* 0x000fea0003800200 */
.L_x_5733:
[----:B------:R-:W-:-:S04]  /*64a0*/  FMUL.FTZ R13, R13, 1.1920928955078125e-07 ;  /* 0x340000000d0d7820 */ /* 0x000fc80000410000 */
[----:B------:R-:W-:-:S07]  /*64b0*/  FMUL.FTZ R13, R12, R13 ;  /* 0x0000000d0c0d7220 */ /* 0x000fce0000410000 */
.L_x_5728:
[----:B------:R-:W-:Y:S05]  /*64c0*/  BSYNC.RECONVERGENT B0 ;  /* 0x0000000000007941 */ /* 0x000fea0003800200 */
.L_x_5727:
        /* <DEDUP_REMOVED lines=27> */
.L_x_5726:
[----:B------:R-:W1:Y:S01]  /*6680*/  MUFU.RCP R2, R2 ;  /* 0x0000000200027308 */ /* 0x000e620000001000 */
[----:B------:R-:W-:-:S05]  /*6690*/  HADD2.F32 R5, -RZ, R5.H1_H1 ;  /* 0x30000005ff057230 */ /* 0x000fca0000004100 */
[----:B-1----:R-:W-:-:S05]  /*66a0*/  FMUL.FTZ R5, R5, R2 ;  /* 0x0000000205057220 */ /* 0x002fca0000410000 */
[----:B------:R-:W-:-:S07]  /*66b0*/  F2FP.F16.F32.PACK_AB R5, RZ, R5 ;  /* 0x00000005ff05723e */ /* 0x000fce00000000ff */
.L_x_5736:
[----:B------:R-:W-:Y:S05]  /*66c0*/  BSYNC.RECONVERGENT B1 ;  /* 0x0000000000017941 */ /* 0x000fea0003800200 */
.L_x_5725:
        /* <DEDUP_REMOVED lines=32> */
.L_x_5744:
[----:B------:R-:W-:Y:S01]  /*68d0*/  FSETP.GEU.FTZ.AND P0, PT, R17, -R12, PT ;  /* 0x8000000c1100720b */ /* 0x000fe20003f1e000 */
[----:B------:R-:W-:-:S12]  /*68e0*/  FADD.FTZ R14, R14, -1 ;  /* 0xbf8000000e0e7421 */ /* 0x000fd80000010000 */
[----:B------:R-:W-:-:S07]  /*68f0*/  @!P0 FADD.FTZ R14, R14, -1 ;  /* 0xbf8000000e0e8421 */ /* 0x000fce0000010000 */
.L_x_5743:
[----:B------:R-:W-:Y:S05]  /*6900*/  BSYNC.RECONVERGENT B2 ;  /* 0x0000000000027941 */ /* 0x000fea0003800200 */
.L_x_5742:
[----:B------:R-:W-:Y:S01]  /*6910*/  FFMA.FTZ R15, -R12, R14, R15 ;  /* 0x0000000e0c0f7223 */ /* 0x000fe2000001010f */
[----:B------:R-:W-:Y:S06]  /*6920*/  BRA `(.L_x_5740) ;  /* 0x0000000000807947 */ /* 0x000fec0003800000 */
.L_x_5741:
        /* <DEDUP_REMOVED lines=16> */
.L_x_5747:
        /* <DEDUP_REMOVED lines=13> */
.L_x_5746:
[----:B------:R-:W-:Y:S05]  /*6b00*/  BSYNC.RECONVERGENT B2 ;  /* 0x0000000000027941 */ /* 0x000fea0003800200 */
.L_x_5745:
[----:B------:R-:W-:-:S04]  /*6b10*/  FMUL.FTZ R15, R15, 1.1920928955078125e-07 ;  /* 0x340000000f0f7820 */ /* 0x000fc80000410000 */
[----:B------:R-:W-:-:S07]  /*6b20*/  FMUL.FTZ R15, R12, R15 ;  /* 0x0000000f0c0f7220 */ /* 0x000fce0000410000 */
.L_x_5740:
[----:B------:R-:W-:Y:S05]  /*6b30*/  BSYNC.RECONVERGENT B0 ;  /* 0x0000000000007941 */ /* 0x000fea0003800200 */
.L_x_5739:
        /* <DEDUP_REMOVED lines=27> */
.L_x_5738:
[----:B------:R-:W1:Y:S01]  /*6cf0*/  MUFU.RCP R13, R13 ;  /* 0x0000000d000d7308 */ /* 0x000e620000001000 */
[----:B------:R-:W-:-:S05]  /*6d00*/  HADD2.F32 R2, -RZ, R3.H0_H0 ;  /* 0x20000003ff027230 */ /* 0x000fca0000004100 */
[----:B-1----:R-:W-:-:S05]  /*6d10*/  FMUL.FTZ R2, R2, R13 ;  /* 0x0000000d02027220 */ /* 0x002fca0000410000 */
[----:B------:R-:W-:-:S07]  /*6d20*/  F2FP.F16.F32.PACK_AB R2, RZ, R2 ;  /* 0x00000002ff02723e */ /* 0x000fce00000000ff */
.L_x_5748:
[----:B------:R-:W-:Y:S05]  /*6d30*/  BSYNC.RECONVERGENT B1 ;  /* 0x0000000000017941 */ /* 0x000fea0003800200 */
.L_x_5737:
        /* <DEDUP_REMOVED lines=32> */
.L_x_5756:
[----:B------:R-:W-:Y:S01]  /*6f40*/  FSETP.GEU.FTZ.AND P0, PT, R17, -R12, PT ;  /* 0x8000000c1100720b */ /* 0x000fe20003f1e000 */
[----:B------:R-:W-:-:S12]  /*6f50*/  FADD.FTZ R14, R14, -1 ;  /* 0xbf8000000e0e7421 */ /* 0x000fd80000010000 */
[----:B------:R-:W-:-:S07]  /*6f60*/  @!P0 FADD.FTZ R14, R14, -1 ;  /* 0xbf8000000e0e8421 */ /* 0x000fce0000010000 */
.L_x_5755:
[----:B------:R-:W-:Y:S05]  /*6f70*/  BSYNC.RECONVERGENT B2 ;  /* 0x0000000000027941 */ /* 0x000fea0003800200 */
.L_x_5754:
[----:B------:R-:W-:Y:S01]  /*6f80*/  FFMA.FTZ R13, -R12, R14, R13 ;  /* 0x0000000e0c0d7223 */ /* 0x000fe2000001010d */
[----:B------:R-:W-:Y:S06]  /*6f90*/  BRA `(.L_x_5752) ;  /* 0x0000000000807947 */ /* 0x000fec0003800000 */
.L_x_5753:
        /* <DEDUP_REMOVED lines=16> */
.L_x_5759:
        /* <DEDUP_REMOVED lines=13> */
.L_x_5758:
[----:B------:R-:W-:Y:S05]  /*7170*/  BSYNC.RECONVERGENT B2 ;  /* 0x0000000000027941 */ /* 0x000fea0003800200 */
.L_x_5757:
[----:B------:R-:W-:-:S04]  /*7180*/  FMUL.FTZ R13, R13, 1.1920928955078125e-07 ;  /* 0x340000000d0d7820 */ /* 0x000fc80000410000 */
[----:B------:R-:W-:-:S07]  /*7190*/  FMUL.FTZ R13, R12, R13 ;  /* 0x0000000d0c0d7220 */ /* 0x000fce0000410000 */
.L_x_5752:
[----:B------:R-:W-:Y:S05]  /*71a0*/  BSYNC.RECONVERGENT B0 ;  /* 0x0000000000007941 */ /* 0x000fea0003800200 */
.L_x_5751:
        /* <DEDUP_REMOVED lines=27> */
.L_x_5750:
[----:B------:R-:W1:Y:S01]  /*7360*/  MUFU.RCP R0, R0 ;  /* 0x0000000000007308 */ /* 0x000e620000001000 */
[----:B------:R-:W-:-:S05]  /*7370*/  HADD2.F32 R3, -RZ, R3.H1_H1 ;  /* 0x30000003ff037230 */ /* 0x000fca0000004100 */
[----:B-1----:R-:W-:-:S05]  /*7380*/  FMUL.FTZ R3, R3, R0 ;  /* 0x0000000003037220 */ /* 0x002fca0000410000 */
[----:B------:R-:W-:-:S07]  /*7390*/  F2FP.F16.F32.PACK_AB R3, RZ, R3 ;  /* 0x00000003ff03723e */ /* 0x000fce00000000ff */
.L_x_5760:
[----:B------:R-:W-:Y:S05]  /*73a0*/  BSYNC.RECONVERGENT B1 ;  /* 0x0000000000017941 */ /* 0x000fea0003800200 */
.L_x_5749:
        /* <DEDUP_REMOVED lines=12> */
.L_x_5761:
        /* <DEDUP_REMOVED lines=9> */
.L_x_37058:


//--------------------- .text._ZN2at6native29vectorized_elementwise_kernelILi4ENS0_13BinaryFunctorIN3c104HalfES4_S4_ZZZNS0_15binary_internal21div_floor_kernel_cudaERNS_18TensorIteratorBaseEENKUlvE1_clEvENKUlvE1_clEvEUlS4_S4_E_EESt5arrayIPcLm3EEEEviT0_T1_ --------------------------
	.section	.text._ZN2at6native29vectorized_elementwise_kernelILi4ENS0_13BinaryFunctorIN3c104HalfES4_S4_ZZZNS0_15binary_internal21div_floor_kernel_cudaERNS_18TensorIteratorBaseEENKUlvE1_clEvENKUlvE1_clEvEUlS4_S4_E_EESt5arrayIPcLm3EEEEviT0_T1_,"ax",@progbits
	.align	128
        .global         _ZN2at6native29vectorized_elementwise_kernelILi4ENS0_13BinaryFunctorIN3c104HalfES4_S4_ZZZNS0_15binary_internal21div_floor_kernel_cudaERNS_18TensorIteratorBaseEENKUlvE1_clEvENKUlvE1_clEvEUlS4_S4_E_EESt5arrayIPcLm3EEEEviT0_T1_
        .type           _ZN2at6native29vectorized_elementwise_kernelILi4ENS0_13BinaryFunctorIN3c104HalfES4_S4_ZZZNS0_15binary_internal21div_floor_kernel_cudaERNS_18TensorIteratorBaseEENKUlvE1_clEvENKUlvE1_clEvEUlS4_S4_E_EESt5arrayIPcLm3EEEEviT0_T1_,@function
        .size           _ZN2at6native29vectorized_elementwise_kernelILi4ENS0_13BinaryFunctorIN3c104HalfES4_S4_ZZZNS0_15binary_internal21div_floor_kernel_cudaERNS_18TensorIteratorBaseEENKUlvE1_clEvENKUlvE1_clEvEUlS4_S4_E_EESt5arrayIPcLm3EEEEviT0_T1_,(.L_x_37059 - _ZN2at6native29vectorized_elementwise_kernelILi4ENS0_13BinaryFunctorIN3c104HalfES4_S4_ZZZNS0_15binary_internal21div_floor_kernel_cudaERNS_18TensorIteratorBaseEENKUlvE1_clEvENKUlvE1_clEvEUlS4_S4_E_EESt5arrayIPcLm3EEEEviT0_T1_)
        .other          _ZN2at6native29vectorized_elementwise_kernelILi4ENS0_13BinaryFunctorIN3c104HalfES4_S4_ZZZNS0_15binary_internal21div_floor_kernel_cudaERNS_18TensorIteratorBaseEENKUlvE1_clEvENKUlvE1_clEvEUlS4_S4_E_EESt5arrayIPcLm3EEEEviT0_T1_,@"STO_CUDA_ENTRY STV_DEFAULT"
_ZN2at6native29vectorized_elementwise_kernelILi4ENS0_13BinaryFunctorIN3c104HalfES4_S4_ZZZNS0_15binary_internal21div_floor_kernel_cudaERNS_18TensorIteratorBaseEENKUlvE1_clEvENKUlvE1_clEvEUlS4_S4_E_EESt5arrayIPcLm3EEEEviT0_T1_:
.text._ZN2at6native29vectorized_elementwise_kernelILi4ENS0_13BinaryFunctorIN3c104HalfES4_S4_ZZZNS0_15binary_internal21div_floor_kernel_cudaERNS_18TensorIteratorBaseEENKUlvE1_clEvENKUlvE1_clEvEUlS4_S4_E_EESt5arrayIPcLm3EEEEviT0_T1_:
        /* <DEDUP_REMOVED lines=138> */
.L_x_5769:
[----:B------:R-:W-:Y:S05]  /*08a0*/  BSYNC.RECONVERGENT B2 ;  /* 0x0000000000027941 */ /* 0x000fea0003800200 */
.L_x_5768:
[----:B------:R-:W-:Y:S01]  /*08b0*/  FFMA.FTZ R8, -R13, R17, R8 ;  /* 0x000000110d087223 */ /* 0x000fe20000010108 */
[----:B------:R-:W-:Y:S06]  /*08c0*/  BRA `(.L_x_5766) ;  /* 0x0000000000807947 */ /* 0x000fec0003800000 */
.L_x_5767:
        /* <DEDUP_REMOVED lines=16> */
.L_x_5772:
        /* <DEDUP_REMOVED lines=13> */
.L_x_5771:
[----:B------:R-:W-:Y:S05]  /*0aa0*/  BSYNC.RECONVERGENT B2 ;  /* 0x0000000000027941 */ /* 0x000fea0003800200 */
.L_x_5770:
[----:B------:R-:W-:-:S04]  /*0ab0*/  FMUL.FTZ R13, R16, 1.1920928955078125e-07 ;  /* 0x34000000100d7820 */ /* 0x000fc80000410000 */
[----:B------:R-:W-:-:S07]  /*0ac0*/  FMUL.FTZ R8, R8, R13 ;  /* 0x0000000d08087220 */ /* 0x000fce0000410000 */
.L_x_5766:
[----:B------:R-:W-:Y:S05]  /*0ad0*/  BSYNC.RECONVERGENT B0 ;  /* 0x0000000000007941 */ /* 0x000fea0003800200 */
.L_x_5765:
        /* <DEDUP_REMOVED lines=22> */
.L_x_5773:
[----:B------:R-:W-:-:S05]  /*0c40*/  FMUL.FTZ R7, R7, R14 ;  /* 0x0000000e07077220 */ /* 0x000fca0000410000 */
[----:B------:R-:W-:-:S05]  /*0c50*/  F2FP.F16.F32.PACK_AB R7, RZ, R7 ;  /* 0x00000007ff07723e */ /* 0x000fca00000000ff */
[----:B------:R-:W-:-:S05]  /*0c60*/  HADD2.F32 R7, -RZ, R7.H0_H0 ;  /* 0x20000007ff077230 */ /* 0x000fca0000004100 */
[----:B------:R-:W-:-:S04]  /*0c70*/  LOP3.LUT R7, RZ, 0x80000000, R7, 0xb8, !PT ;  /* 0x80000000ff077812 */ /* 0x000fc800078eb807 */
[----:B------:R-:W-:-:S07]  /*0c80*/  F2FP.F16.F32.PACK_AB R8, RZ, R7 ;  /* 0x00000007ff08723e */ /* 0x000fce00000000ff */
.L_x_5764:
[----:B------:R-:W-:Y:S05]  /*0c90*/  BSYNC.RECONVERGENT B1 ;  /* 0x0000000000017941 */ /* 0x000fea0003800200 */
.L_x_5763:
        /* <DEDUP_REMOVED lines=35> */
.L_x_5782:
[----:B------:R-:W-:Y:S01]  /*0ed0*/  FSETP.GEU.FTZ.AND P0, PT, R16, -R15, PT ;  /* 0x8000000f1000720b */ /* 0x000fe20003f1e000 */
[----:B------:R-:W-:-:S12]  /*0ee0*/  FADD.FTZ R7, R7, -1 ;  /* 0xbf80000007077421 */ /* 0x000fd80000010000 */
[----:B------:R-:W-:-:S07]  /*0ef0*/  @!P0 FADD.FTZ R7, R7, -1 ;  /* 0xbf80000007078421 */ /* 0x000fce0000010000 */
.L_x_5781:
[----:B------:R-:W-:Y:S05]  /*0f00*/  BSYNC.RECONVERGENT B2 ;  /* 0x0000000000027941 */ /* 0x000fea0003800200 */
.L_x_5780:
[----:B------:R-:W-:Y:S01]  /*0f10*/  FFMA.FTZ R14, -R15, R7, R14 ;  /* 0x000000070f0e7223 */ /* 0x000fe2000001010e */
[----:B------:R-:W-:Y:S06]  /*0f20*/  BRA `(.L_x_5778) ;  /* 0x0000000000807947 */ /* 0x000fec0003800000 */
.L_x_5779:
        /* <DEDUP_REMOVED lines=16> */
.L_x_5785:
        /* <DEDUP_REMOVED lines=13> */
.L_x_5784:
[----:B------:R-:W-:Y:S05]  /*1100*/  BSYNC.RECONVERGENT B2 ;  /* 0x0000000000027941 */ /* 0x000fea0003800200 */
.L_x_5783:
[----:B------:R-:W-:-:S04]  /*1110*/  FMUL.FTZ R16, R16, 1.1920928955078125e-07 ;  /* 0x3400000010107820 */ /* 0x000fc80000410000 */
[----:B0-----:R-:W-:-:S07]  /*1120*/  FMUL.FTZ R14, R7, R16 ;  /* 0x00000010070e7220 */ /* 0x001fce0000410000 */
.L_x_5778:
[----:B------:R-:W-:Y:S05]  /*1130*/  BSYNC.RECONVERGENT B0 ;  /* 0x0000000000007941 */ /* 0x000fea0003800200 */
.L_x_5777:
        /* <DEDUP_REMOVED lines=27> */
.L_x_5776:
[----:B------:R-:W0:Y:S01]  /*12f0*/  MUFU.RCP R10, R10 ;  /* 0x0000000a000a7308 */ /* 0x000e220000001000 */
[----:B------:R-:W-:-:S05]  /*1300*/  HADD2.F32 R7, -RZ, R9.H0_H0 ;  /* 0x20000009ff077230 */ /* 0x000fca0000004100 */
[----:B0-----:R-:W-:-:S05]  /*1310*/  FMUL.FTZ R7, R10, R7 ;  /* 0x000000070a077220 */ /* 0x001fca0000410000 */
[----:B------:R-:W-:-:S07]  /*1320*/  F2FP.F16.F32.PACK_AB R7, RZ, R7 ;  /* 0x00000007ff07723e */ /* 0x000fce00000000ff */
.L_x_5775:
[----:B------:R-:W-:Y:S05]  /*1330*/  BSYNC.RECONVERGENT B1 ;  /* 0x0000000000017941 */ /* 0x000fea0003800200 */
.L_x_5774:
        /* <DEDUP_REMOVED lines=35> */
.L_x_5794:
[----:B------:R-:W-:Y:S01]  /*1570*/  FSETP.GEU.FTZ.AND P0, PT, R14, -R15, PT ;  /* 0x8000000f0e00720b */ /* 0x000fe20003f1e000 */
[----:B------:R-:W-:-:S12]  /*1580*/  FADD.FTZ R9, R9, -1 ;  /* 0xbf80000009097421 */ /* 0x000fd80000010000 */
[----:B------:R-:W-:-:S07]  /*1590*/  @!P0 FADD.FTZ R9, R9, -1 ;  /* 0xbf80000009098421 */ /* 0x000fce0000010000 */
.L_x_5793:
[----:B------:R-:W-:Y:S05]  /*15a0*/  BSYNC.RECONVERGENT B2 ;  /* 0x0000000000027941 */ /* 0x000fea0003800200 */
.L_x_5792:
[----:B------:R-:W-:Y:S01]  /*15b0*/  FFMA.FTZ R10, -R15, R9, R10 ;  /* 0x000000090f0a7223 */ /* 0x000fe2000001010a */
[----:B------:R-:W-:Y:S06]  /*15c0*/  BRA `(.L_x_5790) ;  /* 0x0000000000887947 */ /* 0x000fec0003800000 */
.L_x_5791:
        /* <DEDUP_REMOVED lines=17> */
.L_x_5797:
        /* <DEDUP_REMOVED lines=14> */
.L_x_5796:
[----:B------:R-:W-:Y:S05]  /*17c0*/  BSYNC.RECONVERGENT B2 ;  /* 0x0000000000027941 */ /* 0x000fea0003800200 */
.L_x_5795:
[----:B0-----:R-:W-:-:S04]  /*17d0*/  FMUL.FTZ R10, R15, 1.1920928955078125e-07 ;  /* 0x340000000f0a7820 */ /* 0x001fc80000410000 */
[----:B------:R-:W-:-:S07]  /*17e0*/  FMUL.FTZ R10, R9, R10 ;  /* 0x0000000a090a7220 */ /* 0x000fce0000410000 */
.L_x_5790:
[----:B------:R-:W-:Y:S05]  /*17f0*/  BSYNC.RECONVERGENT B0 ;  /* 0x0000000000007941 */ /* 0x000fea0003800200 */
.L_x_5789:
        /* <DEDUP_REMOVED lines=27> */
.L_x_5788:
[----:B------:R-:W0:Y:S01]  /*19b0*/  MUFU.RCP R20, R20 ;  /* 0x0000001400147308 */ /* 0x000e220000001000 */
[----:B------:R-:W-:-:S05]  /*19c0*/  HADD2.F32 R9, -RZ, R11.H0_H0 ;  /* 0x2000000bff097230 */ /* 0x000fca0000004100 */
[----:B0-----:R-:W-:-:S05]  /*19d0*/  FMUL.FTZ R9, R20, R9 ;  /* 0x0000000914097220 */ /* 0x001fca0000410000 */
[----:B------:R-:W-:-:S07]  /*19e0*/  F2FP.F16.F32.PACK_AB R9, RZ, R9 ;  /* 0x00000009ff09723e */ /* 0x000fce00000000ff */
.L_x_5787:
[----:B------:R-:W-:Y:S05]  /*19f0*/  BSYNC.RECONVERGENT B1 ;  /* 0x0000000000017941 */ /* 0x000fea0003800200 */
.L_x_5786:
        /* <DEDUP_REMOVED lines=35> */
.L_x_5806:
[----:B------:R-:W-:Y:S01]  /*1c30*/  FSETP.GEU.FTZ.AND P0, PT, R14, -R15, PT ;  /* 0x8000000f0e00720b */ /* 0x000fe20003f1e000 */
[----:B------:R-:W-:-:S12]  /*1c40*/  FADD.FTZ R11, R11, -1 ;  /* 0xbf8000000b0b7421 */ /* 0x000fd80000010000 */
[----:B------:R-:W-:-:S07]  /*1c50*/  @!P0 FADD.FTZ R11, R11, -1 ;  /* 0xbf8000000b0b8421 */ /* 0x000fce0000010000 */
.L_x_5805:
[----:B------:R-:W-:Y:S05]  /*1c60*/  BSYNC.RECONVERGENT B2 ;  /* 0x0000000000027941 */ /* 0x000fea0003800200 */
.L_x_5804:
[----:B------:R-:W-:Y:S01]  /*1c70*/  FFMA.FTZ R10, -R15, R11, R10 ;  /* 0x0000000b0f0a7223 */ /* 0x000fe2000001010a */
[----:B------:R-:W-:Y:S06]  /*1c80*/  BRA `(.L_x_5802) ;  /* 0x0000000000887947 */ /* 0x000fec0003800000 */
.L_x_5803:
        /* <DEDUP_REMOVED lines=17> */
.L_x_5809:
        /* <DEDUP_REMOVED lines=14> */
.L_x_5808:
[----:B------:R-:W-:Y:S05]  /*1e80*/  BSYNC.RECONVERGENT B2 ;  /* 0x0000000000027941 */ /* 0x000fea0003800200 */
.L_x_5807:
[----:B------:R-:W-:-:S04]  /*1e90*/  FMUL.FTZ R15, R15, 1.1920928955078125e-07 ;  /* 0x340000000f0f7820 */ /* 0x000fc80000410000 */
[----:B------:R-:W-:-:S07]  /*1ea0*/  FMUL.FTZ R10, R10, R15 ;  /* 0x0000000f0a0a7220 */ /* 0x000fce0000410000 */
.L_x_5802:
[----:B------:R-:W-:Y:S05]  /*1eb0*/  BSYNC.RECONVERGENT B0 ;  /* 0x0000000000007941 */ /* 0x000fea0003800200 */
.L_x_5801:
        /* <DEDUP_REMOVED lines=27> */
.L_x_5800:
[----:B------:R-:W0:Y:S01]  /*2070*/  MUFU.RCP R11, R24 ;  /* 0x00000018000b7308 */ /* 0x000e220000001000 */
[----:B------:R-:W-:-:S05]  /*2080*/  HADD2.F32 R10, -RZ, R21.H0_H0 ;  /* 0x20000015ff0a7230 */ /* 0x000fca0000004100 */
[----:B0-----:R-:W-:-:S05]  /*2090*/  FMUL.FTZ R10, R11, R10 ;  /* 0x0000000a0b0a7220 */ /* 0x001fca0000410000 */
[----:B------:R-:W-:-:S07]  /*20a0*/  F2FP.F16.F32.PACK_AB R10, RZ, R10 ;  /* 0x0000000aff0a723e */ /* 0x000fce00000000ff */
.L_x_5799:
[----:B------:R-:W-:Y:S05]  /*20b0*/  BSYNC.RECONVERGENT B1 ;  /* 0x0000000000017941 */ /* 0x000fea0003800200 */
.L_x_5798:
        /* <DEDUP_REMOVED lines=35> */
.L_x_5818:
[----:B------:R-:W-:Y:S01]  /*22f0*/  FSETP.GEU.FTZ.AND P0, PT, R16, -R18, PT ;  /* 0x800000121000720b */ /* 0x000fe20003f1e000 */
[----:B------:R-:W-:-:S12]  /*2300*/  FADD.FTZ R14, R14, -1 ;  /* 0xbf8000000e0e7421 */ /* 0x000fd80000010000 */
[----:B------:R-:W-:-:S07]  /*2310*/  @!P0 FADD.FTZ R14, R14, -1 ;  /* 0xbf8000000e0e8421 */ /* 0x000fce0000010000 */
.L_x_5817:
[----:B------:R-:W-:Y:S05]  /*2320*/  BSYNC.RECONVERGENT B2 ;  /* 0x0000000000027941 */ /* 0x000fea0003800200 */
.L_x_5816:
[----:B------:R-:W-:Y:S01]  /*2330*/  FFMA.FTZ R13, -R18, R14, R13 ;  /* 0x0000000e120d7223 */ /* 0x000fe2000001010d */
[----:B------:R-:W-:Y:S06]  /*2340*/  BRA `(.L_x_5814) ;  /* 0x00000000008c7947 */ /* 0x000fec0003800000 */
.L_x_5815:
        /* <DEDUP_REMOVED lines=19> */
.L_x_5821:
        /* <DEDUP_REMOVED lines=13> */
.L_x_5820:
[----:B------:R-:W-:Y:S05]  /*2550*/  BSYNC.RECONVERGENT B2 ;  /* 0x0000000000027941 */ /* 0x000fea0003800200 */
.L_x_5819:
[----:B------:R-:W-:-:S04]  /*2560*/  FMUL.FTZ R18, R18, 1.1920928955078125e-07 ;  /* 0x3400000012127820 */ /* 0x000fc80000410000 */
[----:B------:R-:W-:-:S07]  /*2570*/  FMUL.FTZ R13, R13, R18 ;  /* 0x000000120d0d7220 */ /* 0x000fce0000410000 */
.L_x_5814:
[----:B------:R-:W-:Y:S05]  /*2580*/  BSYNC.RECONVERGENT B0 ;  /* 0x0000000000007941 */ /* 0x000fea0003800200 */
.L_x_5813:
        /* <DEDUP_REMOVED lines=27> */
.L_x_5812:
[----:B------:R-:W0:Y:S01]  /*2740*/  MUFU.RCP R11, R11 ;  /* 0x0000000b000b7308 */ /* 0x000e220000001000 */
[----:B------:R-:W-:-:S05]  /*2750*/  HADD2.F32 R0, -RZ, R25.H0_H0 ;  /* 0x20000019ff007230 */ /* 0x000fca0000004100 */
[----:B0-----:R-:W-:-:S05]  /*2760*/  FMUL.FTZ R0, R11, R0 ;  /* 0x000000000b007220 */ /* 0x001fca0000410000 */
[----:B------:R-:W-:-:S07]  /*2770*/  F2FP.F16.F32.PACK_AB R0, RZ, R0 ;  /* 0x00000000ff00723e */ /* 0x000fce00000000ff */
.L_x_5811:
[----:B------:R-:W-:Y:S05]  /*2780*/  BSYNC.RECONVERGENT B1 ;  /* 0x0000000000017941 */ /* 0x000fea0003800200 */
.L_x_5810:
        /* <DEDUP_REMOVED lines=35> */
.L_x_5830:
[----:B------:R-:W-:Y:S01]  /*29c0*/  FSETP.GEU.FTZ.AND P0, PT, R14, -R18, PT ;  /* 0x800000120e00720b */ /* 0x000fe20003f1e000 */
[----:B------:R-:W-:-:S12]  /*29d0*/  FADD.FTZ R16, R16, -1 ;  /* 0xbf80000010107421 */ /* 0x000fd80000010000 */
[----:B------:R-:W-:-:S07]  /*29e0*/  @!P0 FADD.FTZ R16, R16, -1 ;  /* 0xbf80000010108421 */ /* 0x000fce0000010000 */
.L_x_5829:
[----:B------:R-:W-:Y:S05]  /*29f0*/  BSYNC.RECONVERGENT B2 ;  /* 0x0000000000027941 */ /* 0x000fea0003800200 */
.L_x_5828:
[----:B------:R-:W-:Y:S01]  /*2a00*/  FFMA.FTZ R3, -R18, R16, R3 ;  /* 0x0000001012037223 */ /* 0x000fe20000010103 */
[----:B------:R-:W-:Y:S06]  /*2a10*/  BRA `(.L_x_5826) ;  /* 0x0000000000807947 */ /* 0x000fec0003800000 */
.L_x_5827:
        /* <DEDUP_REMOVED lines=16> */
.L_x_5833:
        /* <DEDUP_REMOVED lines=13> */
.L_x_5832:
[----:B------:R-:W-:Y:S05]  /*2bf0*/  BSYNC.RECONVERGENT B2 ;  /* 0x0000000000027941 */ /* 0x000fea0003800200 */
.L_x_5831:
[----:B------:R-:W-:-:S04]  /*2c00*/  FMUL.FTZ R14, R15, 1.1920928955078125e-07 ;  /* 0x340000000f0e7820 */ /* 0x000fc80000410000 */
[----:B------:R-:W-:-:S07]  /*2c10*/  FMUL.FTZ R3, R3, R14 ;  /* 0x0000000e03037220 */ /* 0x000fce0000410000 */
.L_x_5826:
[----:B------:R-:W-:Y:S05]  /*2c20*/  BSYNC.RECONVERGENT B0 ;  /* 0x0000000000007941 */ /* 0x000fea0003800200 */
.L_x_5825:
        /* <DEDUP_REMOVED lines=27> */
.L_x_5824:
[----:B------:R-:W0:Y:S01]  /*2de0*/  MUFU.RCP R11, R11 ;  /* 0x0000000b000b7308 */ /* 0x000e220000001000 */
[----:B------:R-:W-:-:S05]  /*2df0*/  HADD2.F32 R2, -RZ, R3.H0_H0 ;  /* 0x20000003ff027230 */ /* 0x000fca0000004100 */
[----:B0-----:R-:W-:-:S05]  /*2e00*/  FMUL.FTZ R2, R11, R2 ;  /* 0x000000020b027220 */ /* 0x001fca0000410000 */
[----:B------:R-:W-:-:S07]  /*2e10*/  F2FP.F16.F32.PACK_AB R2, RZ, R2 ;  /* 0x00000002ff02723e */ /* 0x000fce00000000ff */
.L_x_5823:
[----:B------:R-:W-:Y:S05]  /*2e20*/  BSYNC.RECONVERGENT B1 ;  /* 0x0000000000017941 */ /* 0x000fea0003800200 */
.L_x_5822:
        /* <DEDUP_REMOVED lines=35> */
.L_x_5842:
[----:B------:R-:W-:Y:S01]  /*3060*/  FSETP.GEU.FTZ.AND P0, PT, R15, -R13, PT ;  /* 0x8000000d0f00720b */ /* 0x000fe20003f1e000 */
[----:B------:R-:W-:-:S12]  /*3070*/  FADD.FTZ R3, R3, -1 ;  /* 0xbf80000003037421 */ /* 0x000fd80000010000 */
[----:B------:R-:W-:-:S07]  /*3080*/  @!P0 FADD.FTZ R3, R3, -1 ;  /* 0xbf80000003038421 */ /* 0x000fce0000010000 */
.L_x_5841:
[----:B------:R-:W-:Y:S05]  /*3090*/  BSYNC.RECONVERGENT B2 ;  /* 0x0000000000027941 */ /* 0x000fea0003800200 */
.L_x_5840:
[----:B------:R-:W-:Y:S01]  /*30a0*/  FFMA.FTZ R14, -R13, R3, R14 ;  /* 0x000000030d0e7223 */ /* 0x000fe2000001010e */
[----:B------:R-:W-:Y:S06]  /*30b0*/  BRA `(.L_x_5838) ;  /* 0x0000000000807947 */ /* 0x000fec0003800000 */
.L_x_5839:
        /* <DEDUP_REMOVED lines=16> */
.L_x_5845:
        /* <DEDUP_REMOVED lines=13> */
.L_x_5844:
[----:B------:R-:W-:Y:S05]  /*3290*/  BSYNC.RECONVERGENT B2 ;  /* 0x0000000000027941 */ /* 0x000fea0003800200 */
.L_x_5843:
[----:B------:R-:W-:-:S04]  /*32a0*/  FMUL.FTZ R14, R14, 1.1920928955078125e-07 ;  /* 0x340000000e0e7820 */ /* 0x000fc80000410000 */
[----:B------:R-:W-:-:S07]  /*32b0*/  FMUL.FTZ R14, R3, R14 ;  /* 0x0000000e030e7220 */ /* 0x000fce0000410000 */
.L_x_5838:
[----:B------:R-:W-:Y:S05]  /*32c0*/  BSYNC.RECONVERGENT B0 ;  /* 0x0000000000007941 */ /* 0x000fea0003800200 */
.L_x_5837:
        /* <DEDUP_REMOVED lines=27> */
.L_x_5836:
[----:B------:R-:W0:Y:S01]  /*3480*/  MUFU.RCP R26, R26 ;  /* 0x0000001a001a7308 */ /* 0x000e220000001000 */
[----:B------:R-:W-:-:S05]  /*3490*/  HADD2.F32 R3, -RZ, R27.H0_H0 ;  /* 0x2000001bff037230 */ /* 0x000fca0000004100 */
[----:B0-----:R-:W-:-:S05]  /*34a0*/  FMUL.FTZ R3, R26, R3 ;  /* 0x000000031a037220 */ /* 0x001fca0000410000 */
[----:B------:R-:W-:-:S07]  /*34b0*/  F2FP.F16.F32.PACK_AB R3, RZ, R3 ;  /* 0x00000003ff03723e */ /* 0x000fce00000000ff */
.L_x_5835:
[----:B------:R-:W-:Y:S05]  /*34c0*/  BSYNC.RECONVERGENT B1 ;  /* 0x0000000000017941 */ /* 0x000fea0003800200 */
.L_x_5834:
        /* <DEDUP_REMOVED lines=35> */
.L_x_5854:
[----:B------:R-:W-:Y:S01]  /*3700*/  FSETP.GEU.FTZ.AND P0, PT, R16, -R15, PT ;  /* 0x8000000f1000720b */ /* 0x000fe20003f1e000 */
[----:B------:R-:W-:-:S12]  /*3710*/  FADD.FTZ R11, R11, -1 ;  /* 0xbf8000000b0b7421 */ /* 0x000fd80000010000 */
[----:B------:R-:W-:-:S07]  /*3720*/  @!P0 FADD.FTZ R11, R11, -1 ;  /* 0xbf8000000b0b8421 */ /* 0x000fce0000010000 */
.L_x_5853:
[----:B------:R-:W-:Y:S05]  /*3730*/  BSYNC.RECONVERGENT B2 ;  /* 0x0000000000027941 */ /* 0x000fea0003800200 */
.L_x_5852:
[----:B------:R-:W-:Y:S01]  /*3740*/  FFMA.FTZ R14, -R15, R11, R14 ;  /* 0x0000000b0f0e7223 */ /* 0x000fe2000001010e */
[----:B------:R-:W-:Y:S06]  /*3750*/  BRA `(.L_x_5850) ;  /* 0x0000000000807947 */ /* 0x000fec0003800000 */
.L_x_5851:
        /* <DEDUP_REMOVED lines=16> */
.L_x_5857:
        /* <DEDUP_REMOVED lines=13> */
.L_x_5856:
[----:B------:R-:W-:Y:S05]  /*3930*/  BSYNC.RECONVERGENT B2 ;  /* 0x0000000000027941 */ /* 0x000fea0003800200 */
.L_x_5855:
[----:B------:R-:W-:-:S04]  /*3940*/  FMUL.FTZ R14, R14, 1.1920928955078125e-07 ;  /* 0x340000000e0e7820 */ /* 0x000fc80000410000 */
[----:B------:R-:W-:-:S07]  /*3950*/  FMUL.FTZ R14, R11, R14 ;  /* 0x0000000e0b0e7220 */ /* 0x000fce0000410000 */
.L_x_5850:
[----:B------:R-:W-:Y:S05]  /*3960*/  BSYNC.RECONVERGENT B0 ;  /* 0x0000000000007941 */ /* 0x000fea0003800200 */
.L_x_5849:
        /* <DEDUP_REMOVED lines=27> */
.L_x_5848:
[----:B------:R-:W1:Y:S01]  /*3b20*/  MUFU.RCP R22, R22 ;  /* 0x0000001600167308 */ /* 0x000e620000001000 */
[----:B0-----:R-:W-:-:S05]  /*3b30*/  HADD2.F32 R11, -RZ, R23.H0_H0 ;  /* 0x20000017ff0b7230 */ /* 0x001fca0000004100 */
[----:B-1----:R-:W-:-:S05]  /*3b40*/  FMUL.FTZ R11, R22, R11 ;  /* 0x0000000b160b7220 */ /* 0x002fca0000410000 */
[----:B------:R-:W-:-:S07]  /*3b50*/  F2FP.F16.F32.PACK_AB R11, RZ, R11 ;  /* 0x0000000bff0b723e */ /* 0x000fce00000000ff */
.L_x_5847:
[----:B------:R-:W-:Y:S05]  /*3b60*/  BSYNC.RECONVERGENT B1 ;  /* 0x0000000000017941 */ /* 0x000fea0003800200 */
.L_x_5846:
        /* <DEDUP_REMOVED lines=16> */
.L_x_5860:
[----:B------:R-:W-:-:S13]  /*3c70*/  ISETP.GE.U32.AND P0, PT, R6, R5, PT ;  /* 0x000000050600720c */ /* 0x000fda0003f06070 */
[----:B------:R-:W-:Y:S05]  /*3c80*/  @P0 BRA `(.L_x_5862) ;  /* 0x0000000000300947 */ /* 0x000fea0003800000 */
[----:B-1----:R-:W1:Y:S01]  /*3c90*/  LDC.64 R12, c[0x0][0x388] ;  /* 0x0000e200ff0c7b82 */ /* 0x002e620000000a00 */
[----:B------:R-:W-:Y:S02]  /*3ca0*/  IMAD.IADD R7, R4, 0x1, R6 ;  /* 0x0000000104077824 */ /* 0x000fe400078e0206 */
[----:B------:R-:W-:Y:S02]  /*3cb0*/  VIADD R6, R6, 0x80 ;  /* 0x0000008006067836 */ /* 0x000fe40000000000 */
[----:B-1----:R-:W-:-:S05]  /*3cc0*/  IMAD.WIDE.U32 R12, R7, 0x2, R12 ;  /* 0x00000002070c7825 */ /* 0x002fca00078e000c */
[----:B------:R2:W-:Y:S02]  /*3cd0*/  STG.E.U16 desc[UR4][R12.64], R9 ;  /* 0x000000090c007986 */ /* 0x0005e4000c101504 */
.L_x_5861:
[----:B------:R-:W-:-:S13]  /*3ce0*/  ISETP.GE.U32.AND P0, PT, R6, R5, PT ;  /* 0x000000050600720c */ /* 0x000fda0003f06070 */
[----:B------:R-:W-:Y:S05]  /*3cf0*/  @P0 BRA `(.L_x_5863) ;  /* 0x0000000000300947 */ /* 0x000fea0003800000 */
[----:B-12---:R-:W1:Y:S01]  /*3d00*/  LDC.64 R8, c[0x0][0x388] ;  /* 0x0000e200ff087b82 */ /* 0x006e620000000a00 */
[----:B------:R-:W-:Y:S01]  /*3d10*/  IADD3 R7, PT, PT, R4, R6, RZ ;  /* 0x0000000604077210 */ /* 0x000fe20007ffe0ff */
[----:B------:R-:W-:-:S04]  /*3d20*/  VIADD R6, R6, 0x80 ;  /* 0x0000008006067836 */ /* 0x000fc80000000000 */
[----:B-1----:R-:W-:-:S05]  /*3d30*/  IMAD.WIDE.U32 R8, R7, 0x2, R8 ;  /* 0x0000000207087825 */ /* 0x002fca00078e0008 */
[----:B------:R2:W-:Y:S02]  /*3d40*/  STG.E.U16 desc[UR4][R8.64], R10 ;  /* 0x0000000a08007986 */ /* 0x0005e4000c101504 */
.L_x_5862:
[----:B------:R-:W-:-:S13]  /*3d50*/  ISETP.GE.U32.AND P0, PT, R6, R5, PT ;  /* 0x000000050600720c */ /* 0x000fda0003f06070 */
[----:B------:R-:W-:Y:S05]  /*3d60*/  @P0 BRA `(.L_x_5864) ;  /* 0x0000000000340947 */ /* 0x000fea0003800000 */
[----:B--2---:R-:W2:Y:S01]  /*3d70*/  LDC.64 R8, c[0x0][0x388] ;  /* 0x0000e200ff087b82 */ /* 0x004ea20000000a00 */
[----:B-1----:R-:W-:Y:S02]  /*3d80*/  IMAD.IADD R7, R4, 0x1, R6 ;  /* 0x0000000104077824 */ /* 0x002fe400078e0206 */
[----:B------:R-:W-:Y:S02]  /*3d90*/  VIADD R6, R6, 0x80 ;  /* 0x0000008006067836 */ /* 0x000fe40000000000 */
[----:B--2---:R-:W-:-:S05]  /*3da0*/  IMAD.WIDE.U32 R8, R7, 0x2, R8 ;  /* 0x0000000207087825 */ /* 0x004fca00078e0008 */
[----:B------:R3:W-:Y:S02]  /*3db0*/  STG.E.U16 desc[UR4][R8.64], R0 ;  /* 0x0000000008007986 */ /* 0x0007e4000c101504 */
.L_x_5863:
        /* <DEDUP_REMOVED lines=8> */
.L_x_5864:
[----:B------:R-:W-:Y:S05]  /*3e40*/  BSYNC.RELIABLE B1 ;  /* 0x0000000000017941 */ /* 0x000fea0003800100 */
.L_x_5859:
[----:B------:R-:W-:-:S13]  /*3e50*/  ISETP.GE.U32.AND P0, PT, R6, R5, PT ;  /* 0x000000050600720c */ /* 0x000fda0003f06070 */
[----:B--23--:R-:W2:Y:S01]  /*3e60*/  @!P0 LDC.64 R8, c[0x0][0x388] ;  /* 0x0000e200ff088b82 */ /* 0x00cea20000000a00 */
[----:B-1----:R-:W-:Y:S02]  /*3e70*/  @!P0 IMAD.IADD R7, R4, 0x1, R6 ;  /* 0x0000000104078824 */ /* 0x002fe400078e0206 */
[----:B------:R-:W-:Y:S02]  /*3e80*/  @!P0 VIADD R6, R6, 0x80 ;  /* 0x0000008006068836 */ /* 0x000fe40000000000 */
[----:B--2---:R-:W-:-:S05]  /*3e90*/  @!P0 IMAD.WIDE.U32 R8, R7, 0x2, R8 ;  /* 0x0000000207088825 */ /* 0x004fca00078e0008 */
[----:B------:R4:W-:Y:S02]  /*3ea0*/  @!P0 STG.E.U16 desc[UR4][R8.64], R3 ;  /* 0x0000000308008986 */ /* 0x0009e4000c101504 */
.L_x_5865:
[----:B------:R-:W-:Y:S05]  /*3eb0*/  BSYNC.RECONVERGENT B0 ;  /* 0x0000000000007941 */ /* 0x000fea0003800200 */
.L_x_5858:
        /* <DEDUP_REMOVED lines=8> */
.L_x_5762:
        /* <DEDUP_REMOVED lines=50> */
.L_x_5872:
[----:B------:R-:W-:Y:S05]  /*4260*/  BSYNC.RECONVERGENT B2 ;  /* 0x0000000000027941 */ /* 0x000fea0003800200 */
.L_x_5871:
[----:B------:R-:W-:Y:S01]  /*4270*/  FFMA.FTZ R14, -R13, R15, R14 ;  /* 0x0000000f0d0e7223 */ /* 0x000fe2000001010e */
[----:B------:R-:W-:Y:S06]  /*4280*/  BRA `(.L_x_5869) ;  /* 0x0000000000807947 */ /* 0x000fec0003800000 */
.L_x_5870:
        /* <DEDUP_REMOVED lines=16> */
.L_x_5875:
        /* <DEDUP_REMOVED lines=13> */
.L_x_5874:
[----:B------:R-:W-:Y:S05]  /*4460*/  BSYNC.RECONVERGENT B2 ;  /* 0x0000000000027941 */ /* 0x000fea0003800200 */
.L_x_5873:
[----:B------:R-:W-:-:S04]  /*4470*/  FMUL.FTZ R14, R14, 1.1920928955078125e-07 ;  /* 0x340000000e0e7820 */ /* 0x000fc80000410000 */
[----:B------:R-:W-:-:S07]  /*4480*/  FMUL.FTZ R14, R13, R14 ;  /* 0x0000000e0d0e7220 */ /* 0x000fce0000410000 */
.L_x_5869:
[----:B------:R-:W-:Y:S05]  /*4490*/  BSYNC.RECONVERGENT B0 ;  /* 0x0000000000007941 */ /* 0x000fea0003800200 */
.L_x_5868:
        /* <DEDUP_REMOVED lines=22> */
.L_x_5876:
[----:B------:R-:W-:-:S05]  /*4600*/  FMUL.FTZ R5, R5, R13 ;  /* 0x0000000d05057220 */ /* 0x000fca0000410000 */
[----:B------:R-:W-:-:S05]  /*4610*/  F2FP.F16.F32.PACK_AB R5, RZ, R5 ;  /* 0x00000005ff05723e */ /* 0x000fca00000000ff */
[----:B------:R-:W-:-:S05]  /*4620*/  HADD2.F32 R5, -RZ, R5.H0_H0 ;  /* 0x20000005ff057230 */ /* 0x000fca0000004100 */
[----:B------:R-:W-:-:S04]  /*4630*/  LOP3.LUT R5, RZ, 0x80000000, R5, 0xb8, !PT ;  /* 0x80000000ff057812 */ /* 0x000fc800078eb805 */
[----:B------:R-:W-:-:S07]  /*4640*/  F2FP.F16.F32.PACK_AB R5, RZ, R5 ;  /* 0x00000005ff05723e */ /* 0x000fce00000000ff */
.L_x_5867:
[----:B------:R-:W-:Y:S05]  /*4650*/  BSYNC.RECONVERGENT B1 ;  /* 0x0000000000017941 */ /* 0x000fea0003800200 */
.L_x_5866:
[----:B------:R-:W-:Y:S01]  /*4660*/  HADD2.F32 R10, -RZ, R10.H1_H1 ;  /* 0x3000000aff0a7230 */ /* 0x000fe20000004100 */
[----:B------:R-:W-:Y:S04]  /*4670*/  BSSY.RECONVERGENT B1, `(.L_x_5877) ;  /* 0x0000065000017945 */ /* 0x000fe80003800200 */
[----:B------:R-:W-:-:S13]  /*4680*/  FSETP.NEU.FTZ.AND P0, PT, R10, RZ, PT ;  /* 0x000000ff0a00720b */ /* 0x000fda0003f1d000 */
[----:B------:R-:W-:Y:S05]  /*4690*/  @!P0 BRA `(.L_x_5878) ;  /* 0x0000000400788947 */ /* 0x000fea0003800000 */
[----:B------:R-:W-:Y:S01]  /*46a0*/  HADD2.F32 R13, -RZ, R8.H1_H1 ;  /* 0x30000008ff0d7230 */ /* 0x000fe20000004100 */
        /* <DEDUP_REMOVED lines=27> */
.L_x_5884:
[----:B------:R-:W-:Y:S01]  /*4860*/  FSETP.GEU.FTZ.AND P0, PT, R17, -R8, PT ;  /* 0x800000081100720b */ /* 0x000fe20003f1e000 */
[----:B------:R-:W-:-:S12]  /*4870*/  FADD.FTZ R12, R12, -1 ;  /* 0xbf8000000c0c7421 */ /* 0x000fd80000010000 */
[----:B------:R-:W-:-:S07]  /*4880*/  @!P0 FADD.FTZ R12, R12, -1 ;  /* 0xbf8000000c0c8421 */ /* 0x000fce0000010000 */
.L_x_5883:
[----:B------:R-:W-:Y:S05]  /*4890*/  BSYNC.RECONVERGENT B2 ;  /* 0x0000000000027941 */ /* 0x000fea0003800200 */
.L_x_5882:
[----:B------:R-:W-:Y:S01]  /*48a0*/  FFMA.FTZ R15, -R8, R12, R15 ;  /* 0x0000000c080f7223 */ /* 0x000fe2000001010f */
[----:B------:R-:W-:Y:S06]  /*48b0*/  BRA `(.L_x_5880) ;  /* 0x0000000000807947 */ /* 0x000fec0003800000 */
.L_x_5881:
        /* <DEDUP_REMOVED lines=16> */
.L_x_5887:
        /* <DEDUP_REMOVED lines=13> */
.L_x_5886:
[----:B------:R-:W-:Y:S05]  /*4a90*/  BSYNC.RECONVERGENT B2 ;  /* 0x0000000000027941 */ /* 0x000fea0003800200 */
.L_x_5885:
[----:B------:R-:W-:-:S04]  /*4aa0*/  FMUL.FTZ R15, R15, 1.1920928955078125e-07 ;  /* 0x340000000f0f7820 */ /* 0x000fc80000410000 */
[----:B------:R-:W-:-:S07]  /*4ab0*/  FMUL.FTZ R15, R8, R15 ;  /* 0x0000000f080f7220 */ /* 0x000fce0000410000 */
.L_x_5880:
[----:B------:R-:W-:Y:S05]  /*4ac0*/  BSYNC.RECONVERGENT B0 ;  /* 0x0000000000007941 */ /* 0x000fea0003800200 */
.L_x_5879:
        /* <DEDUP_REMOVED lines=27> */
.L_x_5878:
[----:B------:R-:W1:Y:S01]  /*4c80*/  MUFU.RCP R13, R10 ;  /* 0x0000000a000d7308 */ /* 0x000e620000001000 */
[----:B------:R-:W-:-:S05]  /*4c90*/  HADD2.F32 R8, -RZ, R8.H1_H1 ;  /* 0x30000008ff087230 */ /* 0x000fca0000004100 */
[----:B-1----:R-:W-:-:S05]  /*4ca0*/  FMUL.FTZ R8, R8, R13 ;  /* 0x0000000d08087220 */ /* 0x002fca0000410000 */
[----:B------:R-:W-:-:S07]  /*4cb0*/  F2FP.F16.F32.PACK_AB R8, RZ, R8 ;  /* 0x00000008ff08723e */ /* 0x000fce00000000ff */
.L_x_5888:
[----:B------:R-:W-:Y:S05]  /*4cc0*/  BSYNC.RECONVERGENT B1 ;  /* 0x0000000000017941 */ /* 0x000fea0003800200 */
.L_x_5877:
        /* <DEDUP_REMOVED lines=32> */
.L_x_5896:
[----:B------:R-:W-:Y:S01]  /*4ed0*/  FSETP.GEU.FTZ.AND P0, PT, R17, -R12, PT ;  /* 0x8000000c1100720b */ /* 0x000fe20003f1e000 */
[----:B------:R-:W-:-:S12]  /*4ee0*/  FADD.FTZ R14, R14, -1 ;  /* 0xbf8000000e0e7421 */ /* 0x000fd80000010000 */
[----:B------:R-:W-:-:S07]  /*4ef0*/  @!P0 FADD.FTZ R14, R14, -1 ;  /* 0xbf8000000e0e8421 */ /* 0x000fce0000010000 */
.L_x_5895:
[----:B------:R-:W-:Y:S05]  /*4f00*/  BSYNC.RECONVERGENT B2 ;  /* 0x0000000000027941 */ /* 0x000fea0003800200 */
.L_x_5894:
[----:B------:R-:W-:Y:S01]  /*4f10*/  FFMA.FTZ R15, -R12, R14, R15 ;  /* 0x0000000e0c0f7223 */ /* 0x000fe2000001010f */
[----:B------:R-:W-:Y:S06]  /*4f20*/  BRA `(.L_x_5892) ;  /* 0x0000000000807947 */ /* 0x000fec0003800000 */
.L_x_5893:
        /* <DEDUP_REMOVED lines=16> */
.L_x_5899:
        /* <DEDUP_REMOVED lines=13> */
.L_x_5898:
[----:B------:R-:W-:Y:S05]  /*5100*/  BSYNC.RECONVERGENT B2 ;  /* 0x0000000000027941 */ /* 0x000fea0003800200 */
.L_x_5897:
[----:B------:R-:W-:-:S04]  /*5110*/  FMUL.FTZ R15, R15, 1.1920928955078125e-07 ;  /* 0x340000000f0f7820 */ /* 0x000fc80000410000 */
[----:B------:R-:W-:-:S07]  /*5120*/  FMUL.FTZ R15, R12, R15 ;  /* 0x0000000f0c0f7220 */ /* 0x000fce0000410000 */
.L_x_5892:
[----:B------:R-:W-:Y:S05]  /*5130*/  BSYNC.RECONVERGENT B0 ;  /* 0x0000000000007941 */ /* 0x000fea0003800200 */
.L_x_5891:
        /* <DEDUP_REMOVED lines=27> */
.L_x_5890:
[----:B------:R-:W1:Y:S01]  /*52f0*/  MUFU.RCP R13, R13 ;  /* 0x0000000d000d7308 */ /* 0x000e620000001000 */
[----:B------:R-:W-:-:S05]  /*5300*/  HADD2.F32 R10, -RZ, R9.H0_H0 ;  /* 0x20000009ff0a7230 */ /* 0x000fca0000004100 */
[----:B-1----:R-:W-:-:S05]  /*5310*/  FMUL.FTZ R10, R10, R13 ;  /* 0x0000000d0a0a7220 */ /* 0x002fca0000410000 */
[----:B------:R-:W-:-:S07]  /*5320*/  F2FP.F16.F32.PACK_AB R10, RZ, R10 ;  /* 0x0000000aff0a723e */ /* 0x000fce00000000ff */
.L_x_5900:
[----:B------:R-:W-:Y:S05]  /*5330*/  BSYNC.RECONVERGENT B1 ;  /* 0x0000000000017941 */ /* 0x000fea0003800200 */
.L_x_5889:
        /* <DEDUP_REMOVED lines=32> */
.L_x_5908:
[----:B------:R-:W-:Y:S01]  /*5540*/  FSETP.GEU.FTZ.AND P0, PT, R16, -R9, PT ;  /* 0x800000091000720b */ /* 0x000fe20003f1e000 */
[----:B------:R-:W-:-:S12]  /*5550*/  FADD.FTZ R13, R13, -1 ;  /* 0xbf8000000d0d7421 */ /* 0x000fd80000010000 */
[----:B------:R-:W-:-:S07]  /*5560*/  @!P0 FADD.FTZ R13, R13, -1 ;  /* 0xbf8000000d0d8421 */ /* 0x000fce0000010000 */
.L_x_5907:
[----:B------:R-:W-:Y:S05]  /*5570*/  BSYNC.RECONVERGENT B2 ;  /* 0x0000000000027941 */ /* 0x000fea0003800200 */
.L_x_5906:
[----:B------:R-:W-:Y:S01]  /*5580*/  FFMA.FTZ R14, -R9, R13, R14 ;  /* 0x0000000d090e7223 */ /* 0x000fe2000001010e */
[----:B------:R-:W-:Y:S06]  /*5590*/  BRA `(.L_x_5904) ;  /* 0x0000000000807947 */ /* 0x000fec0003800000 */
.L_x_5905:
        /* <DEDUP_REMOVED lines=16> */
.L_x_5911:
        /* <DEDUP_REMOVED lines=13> */
.L_x_5910:
[----:B------:R-:W-:Y:S05]  /*5770*/  BSYNC.RECONVERGENT B2 ;  /* 0x0000000000027941 */ /* 0x000fea0003800200 */
.L_x_5909:
[----:B------:R-:W-:-:S04]  /*5780*/  FMUL.FTZ R14, R14, 1.1920928955078125e-07 ;  /* 0x340000000e0e7820 */ /* 0x000fc80000410000 */
[----:B------:R-:W-:-:S07]  /*5790*/  FMUL.FTZ R14, R9, R14 ;  /* 0x0000000e090e7220 */ /* 0x000fce0000410000 */
.L_x_5904:
[----:B------:R-:W-:Y:S05]  /*57a0*/  BSYNC.RECONVERGENT B0 ;  /* 0x0000000000007941 */ /* 0x000fea0003800200 */
.L_x_5903:
        /* <DEDUP_REMOVED lines=27> */
.L_x_5902:
[----:B------:R-:W1:Y:S01]  /*5960*/  MUFU.RCP R12, R11 ;  /* 0x0000000b000c7308 */ /* 0x000e620000001000 */
[----:B------:R-:W-:-:S05]  /*5970*/  HADD2.F32 R9, -RZ, R9.H1_H1 ;  /* 0x30000009ff097230 */ /* 0x000fca0000004100 */
[----:B-1----:R-:W-:-:S05]  /*5980*/  FMUL.FTZ R9, R9, R12 ;  /* 0x0000000c09097220 */ /* 0x002fca0000410000 */
[----:B------:R-:W-:-:S07]  /*5990*/  F2FP.F16.F32.PACK_AB R9, RZ, R9 ;  /* 0x00000009ff09723e */ /* 0x000fce00000000ff */
.L_x_5912:
[----:B------:R-:W-:Y:S05]  /*59a0*/  BSYNC.RECONVERGENT B1 ;  /* 0x0000000000017941 */ /* 0x000fea0003800200 */
.L_x_5901:
[----:B-----5:R-:W-:Y:S01]  /*59b0*/  HADD2.F32 R12, -RZ, R2.H0_H0 ;  /* 0x20000002ff0c7230 */ /* 0x020fe20000004100 */
        /* <DEDUP_REMOVED lines=31> */
.L_x_5920:
[----:B------:R-:W-:Y:S01]  /*5bb0*/  FSETP.GEU.FTZ.AND P0, PT, R17, -R13, PT ;  /* 0x8000000d1100720b */ /* 0x000fe20003f1e000 */
[----:B------:R-:W-:-:S12]  /*5bc0*/  FADD.FTZ R15, R15, -1 ;  /* 0xbf8000000f0f7421 */ /* 0x000fd80000010000 */
[----:B------:R-:W-:-:S07]  /*5bd0*/  @!P0 FADD.FTZ R15, R15, -1 ;  /* 0xbf8000000f0f8421 */ /* 0x000fce0000010000 */
.L_x_5919:
[----:B------:R-:W-:Y:S05]  /*5be0*/  BSYNC.RECONVERGENT B2 ;  /* 0x0000000000027941 */ /* 0x000fea0003800200 */
.L_x_5918:
[----:B------:R-:W-:Y:S01]  /*5bf0*/  FFMA.FTZ R14, -R13, R15, R14 ;  /* 0x0000000f0d0e7223 */ /* 0x000fe2000001010e */
[----:B------:R-:W-:Y:S06]  /*5c00*/  BRA `(.L_x_5916) ;  /* 0x0000000000807947 */ /* 0x000fec0003800000 */
.L_x_5917:
        /* <DEDUP_REMOVED lines=16> */
.L_x_5923:
        /* <DEDUP_REMOVED lines=13> */
.L_x_5922:
[----:B------:R-:W-:Y:S05]  /*5de0*/  BSYNC.RECONVERGENT B2 ;  /* 0x0000000000027941 */ /* 0x000fea0003800200 */
.L_x_5921:
[----:B------:R-:W-:-:S04]  /*5df0*/  FMUL.FTZ R14, R14, 1.1920928955078125e-07 ;  /* 0x340000000e0e7820 */ /* 0x000fc80000410000 */
[----:B------:R-:W-:-:S07]  /*5e00*/  FMUL.FTZ R14, R13, R14 ;  /* 0x0000000e0d0e7220 */ /* 0x000fce0000410000 */
.L_x_5916:
[----:B------:R-:W-:Y:S05]  /*5e10*/  BSYNC.RECONVERGENT B0 ;  /* 0x0000000000007941 */ /* 0x000fea0003800200 */
.L_x_5915:
        /* <DEDUP_REMOVED lines=27> */
.L_x_5914:
[----:B------:R-:W1:Y:S01]  /*5fd0*/  MUFU.RCP R12, R12 ;  /* 0x0000000c000c7308 */ /* 0x000e620000001000 */
[----:B------:R-:W-:-:S05]  /*5fe0*/  HADD2.F32 R11, -RZ, R6.H0_H0 ;  /* 0x20000006ff0b7230 */ /* 0x000fca0000004100 */
[----:B-1----:R-:W-:-:S05]  /*5ff0*/  FMUL.FTZ R11, R11, R12 ;  /* 0x0000000c0b0b7220 */ /* 0x002fca0000410000 */
[----:B------:R-:W-:-:S07]  /*6000*/  F2FP.F16.F32.PACK_AB R11, RZ, R11 ;  /* 0x0000000bff0b723e */ /* 0x000fce00000000ff */
.L_x_5924:
[----:B------:R-:W-:Y:S05]  /*6010*/  BSYNC.RECONVERGENT B1 ;  /* 0x0000000000017941 */ /* 0x000fea0003800200 */
.L_x_5913:
        /* <DEDUP_REMOVED lines=32> */
.L_x_5932:
[----:B------:R-:W-:Y:S01]  /*6220*/  FSETP.GEU.FTZ.AND P0, PT, R17, -R6, PT ;  /* 0x800000061100720b */ /* 0x000fe20003f1e000 */
[----:B------:R-:W-:-:S12]  /*6230*/  FADD.FTZ R12, R12, -1 ;  /* 0xbf8000000c0c7421 */ /* 0x000fd80000010000 */
[----:B------:R-:W-:-:S07]  /*6240*/  @!P0 FADD.FTZ R12, R12, -1 ;  /* 0xbf8000000c0c8421 */ /* 0x000fce0000010000 */
.L_x_5931:
[----:B------:R-:W-:Y:S05]  /*6250*/  BSYNC.RECONVERGENT B2 ;  /* 0x0000000000027941 */ /* 0x000fea0003800200 */
.L_x_5930:
[----:B------:R-:W-:Y:S01]  /*6260*/  FFMA.FTZ R15, -R6, R12, R15 ;  /* 0x0000000c060f7223 */ /* 0x000fe2000001010f */
[----:B------:R-:W-:Y:S06]  /*6270*/  BRA `(.L_x_5928) ;  /* 0x0000000000807947 */ /* 0x000fec0003800000 */
.L_x_5929:
        /* <DEDUP_REMOVED lines=16> */
.L_x_5935:
        /* <DEDUP_REMOVED lines=13> */
.L_x_5934:
[----:B------:R-:W-:Y:S05]  /*6450*/  BSYNC.RECONVERGENT B2 ;  /* 0x0000000000027941 */ /* 0x000fea0003800200 */
.L_x_5933:
[----:B------:R-:W-:-:S04]  /*6460*/  FMUL.FTZ R15, R15, 1.1920928955078125e-07 ;  /* 0x340000000f0f7820 */ /* 0x000fc80000410000 */
[----:B------:R-:W-:-:S07]  /*6470*/  FMUL.FTZ R15, R6, R15 ;  /* 0x0000000f060f7220 */ /* 0x000fce0000410000 */
.L_x_5928:
[----:B------:R-:W-:Y:S05]  /*6480*/  BSYNC.RECONVERGENT B0 ;  /* 0x0000000000007941 */ /* 0x000fea0003800200 */
.L_x_5927:
        /* <DEDUP_REMOVED lines=27> */
.L_x_5926:
[----:B------:R-:W1:Y:S01]  /*6640*/  MUFU.RCP R13, R2 ;  /* 0x00000002000d7308 */ /* 0x000e620000001000 */
[----:B------:R-:W-:-:S05]  /*6650*/  HADD2.F32 R6, -RZ, R6.H1_H1 ;  /* 0x30000006ff067230 */ /* 0x000fca0000004100 */
[----:B-1----:R-:W-:-:S05]  /*6660*/  FMUL.FTZ R6, R6, R13 ;  /* 0x0000000d06067220 */ /* 0x002fca0000410000 */
[----:B------:R-:W-:-:S07]  /*6670*/  F2FP.F16.F32.PACK_AB R6, RZ, R6 ;  /* 0x00000006ff06723e */ /* 0x000fce00000000ff */
.L_x_5936:
[----:B------:R-:W-:Y:S05]  /*6680*/  BSYNC.RECONVERGENT B1 ;  /* 0x0000000000017941 */ /* 0x000fea0003800200 */
.L_x_5925:
        /* <DEDUP_REMOVED lines=32> */
.L_x_5944:
[----:B------:R-:W-:Y:S01]  /*6890*/  FSETP.GEU.FTZ.AND P0, PT, R17, -R12, PT ;  /* 0x8000000c1100720b */ /* 0x000fe20003f1e000 */
[----:B------:R-:W-:-:S12]  /*68a0*/  FADD.FTZ R14, R14, -1 ;  /* 0xbf8000000e0e7421 */ /* 0x000fd80000010000 */
[----:B------:R-:W-:-:S07]  /*68b0*/  @!P0 FADD.FTZ R14, R14, -1 ;  /* 0xbf8000000e0e8421 */ /* 0x000fce0000010000 */
.L_x_5943:
[----:B------:R-:W-:Y:S05]  /*68c0*/  BSYNC.RECONVERGENT B2 ;  /* 0x0000000000027941 */ /* 0x000fea0003800200 */
.L_x_5942:
[----:B------:R-:W-:Y:S01]  /*68d0*/  FFMA.FTZ R15, -R12, R14, R15 ;  /* 0x0000000e0c0f7223 */ /* 0x000fe2000001010f */
[----:B------:R-:W-:Y:S06]  /*68e0*/  BRA `(.L_x_5940) ;  /* 0x0000000000807947 */ /* 0x000fec0003800000 */
.L_x_5941:
        /* <DEDUP_REMOVED lines=16> */
.L_x_5947:
        /* <DEDUP_REMOVED lines=13> */
.L_x_5946:
[----:B------:R-:W-:Y:S05]  /*6ac0*/  BSYNC.RECONVERGENT B2 ;  /* 0x0000000000027941 */ /* 0x000fea0003800200 */
.L_x_5945:
[----:B------:R-:W-:-:S04]  /*6ad0*/  FMUL.FTZ R15, R15, 1.1920928955078125e-07 ;  /* 0x340000000f0f7820 */ /* 0x000fc80000410000 */
[----:B------:R-:W-:-:S07]  /*6ae0*/  FMUL.FTZ R15, R12, R15 ;  /* 0x0000000f0c0f7220 */ /* 0x000fce0000410000 */
.L_x_5940:
[----:B------:R-:W-:Y:S05]  /*6af0*/  BSYNC.RECONVERGENT B0 ;  /* 0x0000000000007941 */ /* 0x000fea0003800200 */
.L_x_5939:
        /* <DEDUP_REMOVED lines=27> */
.L_x_5938:
[----:B------:R-:W1:Y:S01]  /*6cb0*/  MUFU.RCP R13, R13 ;  /* 0x0000000d000d7308 */ /* 0x000e620000001000 */
[----:B------:R-:W-:-:S05]  /*6cc0*/  HADD2.F32 R2, -RZ, R7.H0_H0 ;  /* 0x20000007ff027230 */ /* 0x000fca0000004100 */
[----:B-1----:R-:W-:-:S05]  /*6cd0*/  FMUL.FTZ R2, R2, R13 ;  /* 0x0000000d02027220 */ /* 0x002fca0000410000 */
[----:B------:R-:W-:-:S07]  /*6ce0*/  F2FP.F16.F32.PACK_AB R2, RZ, R2 ;  /* 0x00000002ff02723e */ /* 0x000fce00000000ff */
.L_x_5948:
[----:B------:R-:W-:Y:S05]  /*6cf0*/  BSYNC.RECONVERGENT B1 ;  /* 0x0000000000017941 */ /* 0x000fea0003800200 */
.L_x_5937:
        /* <DEDUP_REMOVED lines=32> */
.L_x_5956:
[----:B------:R-:W-:Y:S01]  /*6f00*/  FSETP.GEU.FTZ.AND P0, PT, R16, -R7, PT ;  /* 0x800000071000720b */ /* 0x000fe20003f1e000 */
[----:B------:R-:W-:-:S12]  /*6f10*/  FADD.FTZ R13, R13, -1 ;  /* 0xbf8000000d0d7421 */ /* 0x000fd80000010000 */
[----:B------:R-:W-:-:S07]  /*6f20*/  @!P0 FADD.FTZ R13, R13, -1 ;  /* 0xbf8000000d0d8421 */ /* 0x000fce0000010000 */
.L_x_5955:
[----:B------:R-:W-:Y:S05]  /*6f30*/  BSYNC.RECONVERGENT B2 ;  /* 0x0000000000027941 */ /* 0x000fea0003800200 */
.L_x_5954:
[----:B------:R-:W-:Y:S01]  /*6f40*/  FFMA.FTZ R14, -R7, R13, R14 ;  /* 0x0000000d070e7223 */ /* 0x000fe2000001010e */
[----:B------:R-:W-:Y:S06]  /*6f50*/  BRA `(.L_x_5952) ;  /* 0x0000000000807947 */ /* 0x000fec0003800000 */
.L_x_5953:
        /* <DEDUP_REMOVED lines=16> */
.L_x_5959:
        /* <DEDUP_REMOVED lines=13> */
.L_x_5958:
[----:B------:R-:W-:Y:S05]  /*7130*/  BSYNC.RECONVERGENT B2 ;  /* 0x0000000000027941 */ /* 0x000fea0003800200 */
.L_x_5957:
[----:B------:R-:W-:-:S04]  /*7140*/  FMUL.FTZ R14, R14, 1.1920928955078125e-07 ;  /* 0x340000000e0e7820 */ /* 0x000fc80000410000 */
[----:B------:R-:W-:-:S07]  /*7150*/  FMUL.FTZ R14, R7, R14 ;  /* 0x0000000e070e7220 */ /* 0x000fce0000410000 */
.L_x_5952:
[----:B------:R-:W-:Y:S05]  /*7160*/  BSYNC.RECONVERGENT B0 ;  /* 0x0000000000007941 */ /* 0x000fea0003800200 */
.L_x_5951:
        /* <DEDUP_REMOVED lines=27> */
.L_x_5950:
[----:B------:R-:W1:Y:S01]  /*7320*/  MUFU.RCP R12, R3 ;  /* 0x00000003000c7308 */ /* 0x000e620000001000 */
[----:B------:R-:W-:-:S05]  /*7330*/  HADD2.F32 R7, -RZ, R7.H1_H1 ;  /* 0x30000007ff077230 */ /* 0x000fca0000004100 */
[----:B-1----:R-:W-:-:S05]  /*7340*/  FMUL.FTZ R7, R7, R12 ;  /* 0x0000000c07077220 */ /* 0x002fca0000410000 */
[----:B0-----:R-:W-:-:S07]  /*7350*/  F2FP.F16.F32.PACK_AB R14, RZ, R7 ;  /* 0x00000007ff0e723e */ /* 0x001fce00000000ff */
.L_x_5960:
[----:B------:R-:W-:Y:S05]  /*7360*/  BSYNC.RECONVERGENT B1 ;  /* 0x0000000000017941 */ /* 0x000fea0003800200 */
.L_x_5949:
[----:B------:R-:W0:Y:S01]  /*7370*/  LDC.64 R12, c[0x0][0x388] ;  /* 0x0000e200ff0c7b82 */ /* 0x000e220000000a00 */
        /* <DEDUP_REMOVED lines=9> */
.L_x_5961:
        /* <DEDUP_REMOVED lines=15> */
.L_x_37059:


//--------------------- .text._ZN2at6native29vectorized_elementwise_kernelILi8ENS0_13BinaryFunctorIN3c104HalfES4_S4_ZZZNS0_15binary_internal21div_floor_kernel_cudaERNS_18TensorIteratorBaseEENKUlvE1_clEvENKUlvE1_clEvEUlS4_S4_E_EESt5arrayIPcLm3EEEEviT0_T1_ --------------------------
	.section	.text._ZN2at6native29vectorized_elementwise_kernelILi8ENS0_13BinaryFunctorIN3c104HalfES4_S4_ZZZNS0_15binary_internal21div_floor_kernel_cudaERNS_18TensorIteratorBaseEENKUlvE1_clEvENKUlvE1_clEvEUlS4_S4_E_EESt5arrayIPcLm3EEEEviT0_T1_,"ax",@progbits
	.align	128
        .global         _ZN2at6native29vectorized_elementwise_kernelILi8ENS0_13BinaryFunctorIN3c104HalfES4_S4_ZZZNS0_15binary_internal21div_floor_kernel_cudaERNS_18TensorIteratorBaseEENKUlvE1_clEvENKUlvE1_clEvEUlS4_S4_E_EESt5arrayIPcLm3EEEEviT0_T1_
        .type           _ZN2at6native29vectorized_elementwise_kernelILi8ENS0_13BinaryFunctorIN3c104HalfES4_S4_ZZZNS0_15binary_internal21div_floor_kernel_cudaERNS_18TensorIteratorBaseEENKUlvE1_clEvENKUlvE1_clEvEUlS4_S4_E_EESt5arrayIPcLm3EEEEviT0_T1_,@function
        .size           _ZN2at6native29vectorized_elementwise_kernelILi8ENS0_13BinaryFunctorIN3c104HalfES4_S4_ZZZNS0_15binary_internal21div_floor_kernel_cudaERNS_18TensorIteratorBaseEENKUlvE1_clEvENKUlvE1_clEvEUlS4_S4_E_EESt5arrayIPcLm3EEEEviT0_T1_,(.L_x_37060 - _ZN2at6native29vectorized_elementwise_kernelILi8ENS0_13BinaryFunctorIN3c104HalfES4_S4_ZZZNS0_15binary_internal21div_floor_kernel_cudaERNS_18TensorIteratorBaseEENKUlvE1_clEvENKUlvE1_clEvEUlS4_S4_E_EESt5arrayIPcLm3EEEEviT0_T1_)
        .other          _ZN2at6native29vectorized_elementwise_kernelILi8ENS0_13BinaryFunctorIN3c104HalfES4_S4_ZZZNS0_15binary_internal21div_floor_kernel_cudaERNS_18TensorIteratorBaseEENKUlvE1_clEvENKUlvE1_clEvEUlS4_S4_E_EESt5arrayIPcLm3EEEEviT0_T1_,@"STO_CUDA_ENTRY STV_DEFAULT"
_ZN2at6native29vectorized_elementwise_kernelILi8ENS0_13BinaryFunctorIN3c104HalfES4_S4_ZZZNS0_15binary_internal21div_floor_kernel_cudaERNS_18TensorIteratorBaseEENKUlvE1_clEvENKUlvE1_clEvEUlS4_S4_E_EESt5arrayIPcLm3EEEEviT0_T1_:
.text._ZN2at6native29vectorized_elementwise_kernelILi8ENS0_13BinaryFunctorIN3c104HalfES4_S4_ZZZNS0_15binary_internal21div_floor_kernel_cudaERNS_18TensorIteratorBaseEENKUlvE1_clEvENKUlvE1_clEvEUlS4_S4_E_EESt5arrayIPcLm3EEEEviT0_T1_:
        /* <DEDUP_REMOVED lines=138> */
.L_x_5969:
[----:B------:R-:W-:Y:S05]  /*08a0*/  BSYNC.RECONVERGENT B2 ;  /* 0x0000000000027941 */ /* 0x000fea0003800200 */
.L_x_5968:
[----:B------:R-:W-:Y:S01]  /*08b0*/  FFMA.FTZ R8, -R13, R17, R8 ;  /* 0x000000110d087223 */ /* 0x000fe20000010108 */
[----:B------:R-:W-:Y:S06]  /*08c0*/  BRA `(.L_x_5966) ;  /* 0x0000000000807947 */ /* 0x000fec0003800000 */
.L_x_5967:
        /* <DEDUP_REMOVED lines=16> */
.L_x_5972:
        /* <DEDUP_REMOVED lines=13> */
.L_x_5971:
[----:B------:R-:W-:Y:S05]  /*0aa0*/  BSYNC.RECONVERGENT B2 ;  /* 0x0000000000027941 */ /* 0x000fea0003800200 */
.L_x_5970:
[----:B------:R-:W-:-:S04]  /*0ab0*/  FMUL.FTZ R13, R16, 1.1920928955078125e-07 ;  /* 0x34000000100d7820 */ /* 0x000fc80000410000 */
[----:B------:R-:W-:-:S07]  /*0ac0*/  FMUL.FTZ R8, R8, R13 ;  /* 0x0000000d08087220 */ /* 0x000fce0000410000 */
.L_x_5966:
[----:B------:R-:W-:Y:S05]  /*0ad0*/  BSYNC.RECONVERGENT B0 ;  /* 0x0000000000007941 */ /* 0x000fea0003800200 */
.L_x_5965:
        /* <DEDUP_REMOVED lines=22> */
.L_x_5973:
[----:B------:R-:W-:-:S05]  /*0c40*/  FMUL.FTZ R7, R7, R14 ;  /* 0x0000000e07077220 */ /* 0x000fca0000410000 */
[----:B------:R-:W-:-:S05]  /*0c50*/  F2FP.F16.F32.PACK_AB R7, RZ, R7 ;  /* 0x00000007ff07723e */ /* 0x000fca00000000ff */
[----:B------:R-:W-:-:S05]  /*0c60*/  HADD2.F32 R7, -RZ, R7.H0_H0 ;  /* 0x20000007ff077230 */ /* 0x000fca0000004100 */
[----:B------:R-:W-:-:S04]  /*0c70*/  LOP3.LUT R7, RZ, 0x80000000, R7, 0xb8, !PT ;  /* 0x80000000ff077812 */ /* 0x000fc800078eb807 */
[----:B------:R-:W-:-:S07]  /*0c80*/  F2FP.F16.F32.PACK_AB R8, RZ, R7 ;  /* 0x00000007ff08723e */ /* 0x000fce00000000ff */
.L_x_5964:
[----:B------:R-:W-:Y:S05]  /*0c90*/  BSYNC.RECONVERGENT B1 ;  /* 0x0000000000017941 */ /* 0x000fea0003800200 */
.L_x_5963:
        /* <DEDUP_REMOVED lines=35> */
.L_x_5982:
[----:B------:R-:W-:Y:S01]  /*0ed0*/  FSETP.GEU.FTZ.AND P0, PT, R16, -R15, PT ;  /* 0x8000000f1000720b */ /* 0x000fe20003f1e000 */
[----:B------:R-:W-:-:S12]  /*0ee0*/  FADD.FTZ R7, R7, -1 ;  /* 0xbf80000007077421 */ /* 0x000fd80000010000 */
[----:B------:R-:W-:-:S07]  /*0ef0*/  @!P0 FADD.FTZ R7, R7, -1 ;  /* 0xbf80000007078421 */ /* 0x000fce0000010000 */
.L_x_5981:
[----:B------:R-:W-:Y:S05]  /*0f00*/  BSYNC.RECONVERGENT B2 ;  /* 0x0000000000027941 */ /* 0x000fea0003800200 */
.L_x_5980:
[----:B------:R-:W-:Y:S01]  /*0f10*/  FFMA.FTZ R14, -R15, R7, R14 ;  /* 0x000000070f0e7223 */ /* 0x000fe2000001010e */
[----:B------:R-:W-:Y:S06]  /*0f20*/  BRA `(.L_x_5978) ;  /* 0x0000000000807947 */ /* 0x000fec0003800000 */
.L_x_5979:
        /* <DEDUP_REMOVED lines=16> */
.L_x_5985:
        /* <DEDUP_REMOVED lines=13> */
.L_x_5984:
[----:B------:R-:W-:Y:S05]  /*1100*/  BSYNC.RECONVERGENT B2 ;  /* 0x0000000000027941 */ /* 0x000fea0003800200 */
.L_x_5983:
[----:B------:R-:W-:-:S04]  /*1110*/  FMUL.FTZ R16, R16, 1.1920928955078125e-07 ;  /* 0x3400000010107820 */ /* 0x000fc80000410000 */
[----:B0-----:R-:W-:-:S07]  /*1120*/  FMUL.FTZ R14, R7, R16 ;  /* 0x00000010070e7220 */ /* 0x001fce0000410000 */
.L_x_5978:
[----:B------:R-:W-:Y:S05]  /*1130*/  BSYNC.RECONVERGENT B0 ;  /* 0x0000000000007941 */ /* 0x000fea0003800200 */
.L_x_5977:
        /* <DEDUP_REMOVED lines=27> */
.L_x_5976:
[----:B------:R-:W0:Y:S01]  /*12f0*/  MUFU.RCP R10, R10 ;  /* 0x0000000a000a7308 */ /* 0x000e220000001000 */
[----:B------:R-:W-:-:S05]  /*1300*/  HADD2.F32 R7, -RZ, R9.H0_H0 ;  /* 0x20000009ff077230 */ /* 0x000fca0000004100 */
[----:B0-----:R-:W-:-:S05]  /*1310*/  FMUL.FTZ R7, R10, R7 ;  /* 0x000000070a077220 */ /* 0x001fca0000410000 */
[----:B------:R-:W-:-:S07]  /*1320*/  F2FP.F16.F32.PACK_AB R7, RZ, R7 ;  /* 0x00000007ff07723e */ /* 0x000fce00000000ff */
.L_x_5975:
[----:B------:R-:W-:Y:S05]  /*1330*/  BSYNC.RECONVERGENT B1 ;  /* 0x0000000000017941 */ /* 0x000fea0003800200 */
.L_x_5974:
        /* <DEDUP_REMOVED lines=35> */
.L_x_5994:
[----:B------:R-:W-:Y:S01]  /*1570*/  FSETP.GEU.FTZ.AND P0, PT, R14, -R15, PT ;  /* 0x8000000f0e00720b */ /* 0x000fe20003f1e000 */
[----:B------:R-:W-:-:S12]  /*1580*/  FADD.FTZ R9, R9, -1 ;  /* 0xbf80000009097421 */ /* 0x000fd80000010000 */
[----:B------:R-:W-:-:S07]  /*1590*/  @!P0 FADD.FTZ R9, R9, -1 ;  /* 0xbf80000009098421 */ /* 0x000fce0000010000 */
.L_x_5993:
[----:B------:R-:W-:Y:S05]  /*15a0*/  BSYNC.RECONVERGENT B2 ;  /* 0x0000000000027941 */ /* 0x000fea0003800200 */
.L_x_5992:
[----:B------:R-:W-:Y:S01]  /*15b0*/  FFMA.FTZ R10, -R15, R9, R10 ;  /* 0x000000090f0a7223 */ /* 0x000fe2000001010a */
[----:B------:R-:W-:Y:S06]  /*15c0*/  BRA `(.L_x_5990) ;  /* 0x0000000000887947 */ /* 0x000fec0003800000 */
.L_x_5991:
        /* <DEDUP_REMOVED lines=17> */
.L_x_5997:
        /* <DEDUP_REMOVED lines=14> */
.L_x_5996:
[----:B------:R-:W-:Y:S05]  /*17c0*/  BSYNC.RECONVERGENT B2 ;  /* 0x0000000000027941 */ /* 0x000fea0003800200 */
.L_x_5995:
[----:B0-----:R-:W-:-:S04]  /*17d0*/  FMUL.FTZ R10, R15, 1.1920928955078125e-07 ;  /* 0x340000000f0a7820 */ /* 0x001fc80000410000 */
[----:B------:R-:W-:-:S07]  /*17e0*/  FMUL.FTZ R10, R9, R10 ;  /* 0x0000000a090a7220 */ /* 0x000fce0000410000 */
.L_x_5990:
[----:B------:R-:W-:Y:S05]  /*17f0*/  BSYNC.RECONVERGENT B0 ;  /* 0x0000000000007941 */ /* 0x000fea0003800200 */
.L_x_5989:
        /* <DEDUP_REMOVED lines=27> */
.L_x_5988:
[----:B------:R-:W0:Y:S01]  /*19b0*/  MUFU.RCP R20, R20 ;  /* 0x0000001400147308 */ /* 0x000e220000001000 */
[----:B------:R-:W-:-:S05]  /*19c0*/  HADD2.F32 R9, -RZ, R11.H0_H0 ;  /* 0x2000000bff097230 */ /* 0x000fca0000004100 */
[----:B0-----:R-:W-:-:S05]  /*19d0*/  FMUL.FTZ R9, R20, R9 ;  /* 0x0000000914097220 */ /* 0x001fca0000410000 */
[----:B------:R-:W-:-:S07]  /*19e0*/  F2FP.F16.F32.PACK_AB R9, RZ, R9 ;  /* 0x00000009ff09723e */ /* 0x000fce00000000ff */
.L_x_5987:
[----:B------:R-:W-:Y:S05]  /*19f0*/  BSYNC.RECONVERGENT B1 ;  /* 0x0000000000017941 */ /* 0x000fea0003800200 */
.L_x_5986:
        /* <DEDUP_REMOVED lines=35> */
.L_x_6006:
[----:B------:R-:W-:Y:S01]  /*1c30*/  FSETP.GEU.FTZ.AND P0, PT, R14, -R15, PT ;  /* 0x8000000f0e00720b */ /* 0x000fe20003f1e000 */
[----:B------:R-:W-:-:S12]  /*1c40*/  FADD.FTZ R11, R11, -1 ;  /* 0xbf8000000b0b7421 */ /* 0x000fd80000010000 */
[----:B------:R-:W-:-:S07]  /*1c50*/  @!P0 FADD.FTZ R11, R11, -1 ;  /* 0xbf8000000b0b8421 */ /* 0x000fce0000010000 */
.L_x_6005:
[----:B------:R-:W-:Y:S05]  /*1c60*/  BSYNC.RECONVERGENT B2 ;  /* 0x0000000000027941 */ /* 0x000fea0003800200 */
.L_x_6004:
[----:B------:R-:W-:Y:S01]  /*1c70*/  FFMA.FTZ R10, -R15, R11, R10 ;  /* 0x0000000b0f0a7223 */ /* 0x000fe2000001010a */
[----:B------:R-:W-:Y:S06]  /*1c80*/  BRA `(.L_x_6002) ;  /* 0x0000000000887947 */ /* 0x000fec0003800000 */
.L_x_6003:
        /* <DEDUP_REMOVED lines=17> */
.L_x_6009:
        /* <DEDUP_REMOVED lines=14> */
.L_x_6008:
[----:B------:R-:W-:Y:S05]  /*1e80*/  BSYNC.RECONVERGENT B2 ;  /* 0x0000000000027941 */ /* 0x000fea0003800200 */
.L_x_6007:
[----:B------:R-:W-:-:S04]  /*1e90*/  FMUL.FTZ R15, R15, 1.1920928955078125e-07 ;  /* 0x340000000f0f7820 */ /* 0x000fc80000410000 */
[----:B------:R-:W-:-:S07]  /*1ea0*/  FMUL.FTZ R10, R10, R15 ;  /* 0x0000000f0a0a7220 */ /* 0x000fce0000410000 */
.L_x_6002:
[----:B------:R-:W-:Y:S05]  /*1eb0*/  BSYNC.RECONVERGENT B0 ;  /* 0x0000000000007941 */ /* 0x000fea0003800200 */
.L_x_6001:
        /* <DEDUP_REMOVED lines=27> */
.L_x_6000:
[----:B------:R-:W0:Y:S01]  /*2070*/  MUFU.RCP R11, R24 ;  /* 0x00000018000b7308 */ /* 0x000e220000001000 */
[----:B------:R-:W-:-:S05]  /*2080*/  HADD2.F32 R10, -RZ, R21.H0_H0 ;  /* 0x20000015ff0a7230 */ /* 0x000fca0000004100 */
[----:B0-----:R-:W-:-:S05]  /*2090*/  FMUL.FTZ R10, R11, R10 ;  /* 0x0000000a0b0a7220 */ /* 0x001fca0000410000 */
[----:B------:R-:W-:-:S07]  /*20a0*/  F2FP.F16.F32.PACK_AB R10, RZ, R10 ;  /* 0x0000000aff0a723e */ /* 0x000fce00000000ff */
.L_x_5999:
[----:B------:R-:W-:Y:S05]  /*20b0*/  BSYNC.RECONVERGENT B1 ;  /* 0x0000000000017941 */ /* 0x000fea0003800200 */
.L_x_5998:
        /* <DEDUP_REMOVED lines=35> */
.L_x_6018:
[----:B------:R-:W-:Y:S01]  /*22f0*/  FSETP.GEU.FTZ.AND P0, PT, R16, -R18, PT ;  /* 0x800000121000720b */ /* 0x000fe20003f1e000 */
[----:B------:R-:W-:-:S12]  /*2300*/  FADD.FTZ R14, R14, -1 ;  /* 0xbf8000000e0e7421 */ /* 0x000fd80000010000 */
[----:B------:R-:W-:-:S07]  /*2310*/  @!P0 FADD.FTZ R14, R14, -1 ;  /* 0xbf8000000e0e8421 */ /* 0x000fce0000010000 */
.L_x_6017:
[----:B------:R-:W-:Y:S05]  /*2320*/  BSYNC.RECONVERGENT B2 ;  /* 0x0000000000027941 */ /* 0x000fea0003800200 */
.L_x_6016:
[----:B------:R-:W-:Y:S01]  /*2330*/  FFMA.FTZ R13, -R18, R14, R13 ;  /* 0x0000000e120d7223 */ /* 0x000fe2000001010d */
[----:B------:R-:W-:Y:S06]  /*2340*/  BRA `(.L_x_6014) ;  /* 0x00000000008c7947 */ /* 0x000fec0003800000 */
.L_x_6015:
        /* <DEDUP_REMOVED lines=19> */
.L_x_6021:
        /* <DEDUP_REMOVED lines=13> */
.L_x_6020:
[----:B------:R-:W-:Y:S05]  /*2550*/  BSYNC.RECONVERGENT B2 ;  /* 0x0000000000027941 */ /* 0x000fea0003800200 */
.L_x_6019:
[----:B------:R-:W-:-:S04]  /*2560*/  FMUL.FTZ R18, R18, 1.1920928955078125e-07 ;  /* 0x3400000012127820 */ /* 0x000fc80000410000 */
[----:B------:R-:W-:-:S07]  /*2570*/  FMUL.FTZ R13, R13, R18 ;  /* 0x000000120d0d7220 */ /* 0x000fce0000410000 */
.L_x_6014:
[----:B------:R-:W-:Y:S05]  /*2580*/  BSYNC.RECONVERGENT B0 ;  /* 0x0000000000007941 */ /* 0x000fea0003800200 */
.L_x_6013:
        /* <DEDUP_REMOVED lines=27> */
.L_x_6012:
[----:B------:R-:W0:Y:S01]  /*2740*/  MUFU.RCP R11, R11 ;  /* 0x0000000b000b7308 */ /* 0x000e220000001000 */
[----:B------:R-:W-:-:S05]  /*2750*/  HADD2.F32 R0, -RZ, R25.H0_H0 ;  /* 0x20000019ff007230 */ /* 0x000fca0000004100 */
[----:B0-----:R-:W-:-:S05]  /*2760*/  FMUL.FTZ R0, R11, R0 ;  /* 0x000000000b007220 */ /* 0x001fca0000410000 */
[----:B------:R-:W-:-:S07]  /*2770*/  F2FP.F16.F32.PACK_AB R0, RZ, R0 ;  /* 0x00000000ff00723e */ /* 0x000fce00000000ff */
.L_x_6011:
[----:B------:R-:W-:Y:S05]  /*2780*/  BSYNC.RECONVERGENT B1 ;  /* 0x0000000000017941 */ /* 0x000fea0003800200 */
.L_x_6010:
        /* <DEDUP_REMOVED lines=35> */
.L_x_6030:
[----:B------:R-:W-:Y:S01]  /*29c0*/  FSETP.GEU.FTZ.AND P0, PT, R14, -R18, PT ;  /* 0x800000120e00720b */ /* 0x000fe20003f1e000 */
[----:B------:R-:W-:-:S12]  /*29d0*/  FADD.FTZ R16, R16, -1 ;  /* 0xbf80000010107421 */ /* 0x000fd80000010000 */
[----:B------:R-:W-:-:S07]  /*29e0*/  @!P0 FADD.FTZ R16, R16, -1 ;  /* 0xbf80000010108421 */ /* 0x000fce0000010000 */
.L_x_6029:
[----:B------:R-:W-:Y:S05]  /*29f0*/  BSYNC.RECONVERGENT B2 ;  /* 0x0000000000027941 */ /* 0x000fea0003800200 */
.L_x_6028:
[----:B------:R-:W-:Y:S01]  /*2a00*/  FFMA.FTZ R3, -R18, R16, R3 ;  /* 0x0000001012037223 */ /* 0x000fe20000010103 */
[----:B------:R-:W-:Y:S06]  /*2a10*/  BRA `(.L_x_6026) ;  /* 0x0000000000807947 */ /* 0x000fec0003800000 */
.L_x_6027:
        /* <DEDUP_REMOVED lines=16> */
.L_x_6033:
        /* <DEDUP_REMOVED lines=13> */
.L_x_6032:
[----:B------:R-:W-:Y:S05]  /*2bf0*/  BSYNC.RECONVERGENT B2 ;  /* 0x0000000000027941 */ /* 0x000fea0003800200 */
.L_x_6031:
[----:B------:R-:W-:-:S04]  /*2c00*/  FMUL.FTZ R14, R15, 1.1920928955078125e-07 ;  /* 0x340000000f0e7820 */ /* 0x000fc80000410000 */
[----:B------:R-:W-:-:S07]  /*2c10*/  FMUL.FTZ R3, R3, R14 ;  /* 0x0000000e03037220 */ /* 0x000fce0000410000 */
.L_x_6026:
[----:B------:R-:W-:Y:S05]  /*2c20*/  BSYNC.RECONVERGENT B0 ;  /* 0x0000000000007941 */ /* 0x000fea0003800200 */
.L_x_6025:
        /* <DEDUP_REMOVED lines=27> */
.L_x_6024:
[----:B------:R-:W0:Y:S01]  /*2de0*/  MUFU.RCP R11, R11 ;  /* 0x0000000b000b7308 */ /* 0x000e220000001000 */
[----:B------:R-:W-:-:S05]  /*2df0*/  HADD2.F32 R2, -RZ, R3.H0_H0 ;  /* 0x20000003ff027230 */ /* 0x000fca0000004100 */
[----:B0-----:R-:W-:-:S05]  /*2e00*/  FMUL.FTZ R2, R11, R2 ;  /* 0x000000020b027220 */ /* 0x001fca0000410000 */
[----:B------:R-:W-:-:S07]  /*2e10*/  F2FP.F16.F32.PACK_AB R2, RZ, R2 ;  /* 0x00000002ff02723e */ /* 0x000fce00000000ff */
.L_x_6023:
[----:B------:R-:W-:Y:S05]  /*2e20*/  BSYNC.RECONVERGENT B1 ;  /* 0x0000000000017941 */ /* 0x000fea0003800200 */
.L_x_6022:
        /* <DEDUP_REMOVED lines=35> */
.L_x_6042:
[----:B------:R-:W-:Y:S01]  /*3060*/  FSETP.GEU.FTZ.AND P0, PT, R15, -R13, PT ;  /* 0x8000000d0f00720b */ /* 0x000fe20003f1e000 */
[----:B------:R-:W-:-:S12]  /*3070*/  FADD.FTZ R3, R3, -1 ;  /* 0xbf80000003037421 */ /* 0x000fd80000010000 */
[----:B------:R-:W-:-:S07]  /*3080*/  @!P0 FADD.FTZ R3, R3, -1 ;  /* 0xbf80000003038421 */ /* 0x000fce0000010000 */
.L_x_6041:
[----:B------:R-:W-:Y:S05]  /*3090*/  BSYNC.RECONVERGENT B2 ;  /* 0x0000000000027941 */ /* 0x000fea0003800200 */
.L_x_6040:
[----:B------:R-:W-:Y:S01]  /*30a0*/  FFMA.FTZ R14, -R13, R3, R14 ;  /* 0x000000030d0e7223 */ /* 0x000fe2000001010e */
[----:B------:R-:W-:Y:S06]  /*30b0*/  BRA `(.L_x_6038) ;  /* 0x0000000000807947 */ /* 0x000fec0003800000 */
.L_x_6039:
        /* <DEDUP_REMOVED lines=16> */
.L_x_6045:
        /* <DEDUP_REMOVED lines=13> */
.L_x_6044:
[----:B------:R-:W-:Y:S05]  /*3290*/  BSYNC.RECONVERGENT B2 ;  /* 0x0000000000027941 */ /* 0x000fea0003800200 */
.L_x_6043:
[----:B------:R-:W-:-:S04]  /*32a0*/  FMUL.FTZ R14, R14, 1.1920928955078125e-07 ;  /* 0x340000000e0e7820 */ /* 0x000fc80000410000 */
[----:B------:R-:W-:-:S07]  /*32b0*/  FMUL.FTZ R14, R3, R14 ;  /* 0x0000000e030e7220 */ /* 0x000fce0000410000 */
.L_x_6038:
[----:B------:R-:W-:Y:S05]  /*32c0*/  BSYNC.RECONVERGENT B0 ;  /* 0x0000000000007941 */ /* 0x000fea0003800200 */
.L_x_6037:
        /* <DEDUP_REMOVED lines=27> */
.L_x_6036:
[----:B------:R-:W0:Y:S01]  /*3480*/  MUFU.RCP R26, R26 ;  /* 0x0000001a001a7308 */ /* 0x000e220000001000 */
[----:B------:R-:W-:-:S05]  /*3490*/  HADD2.F32 R3, -RZ, R27.H0_H0 ;  /* 0x2000001bff037230 */ /* 0x000fca0000004100 */
[----:B0-----:R-:W-:-:S05]  /*34a0*/  FMUL.FTZ R3, R26, R3 ;  /* 0x000000031a037220 */ /* 0x001fca0000410000 */
[----:B------:R-:W-:-:S07]  /*34b0*/  F2FP.F16.F32.PACK_AB R3, RZ, R3 ;  /* 0x00000003ff03723e */ /* 0x000fce00000000ff */
.L_x_6035:
[----:B------:R-:W-:Y:S05]  /*34c0*/  BSYNC.RECONVERGENT B1 ;  /* 0x0000000000017941 */ /* 0x000fea0003800200 */
.L_x_6034:
        /* <DEDUP_REMOVED lines=35> */
.L_x_6054:
[----:B------:R-:W-:Y:S01]  /*3700*/  FSETP.GEU.FTZ.AND P0, PT, R16, -R15, PT ;  /* 0x8000000f1000720b */ /* 0x000fe20003f1e000 */
[----:B------:R-:W-:-:S12]  /*3710*/  FADD.FTZ R11, R11, -1 ;  /* 0xbf8000000b0b7421 */ /* 0x000fd80000010000 */
[----:B------:R-:W-:-:S07]  /*3720*/  @!P0 FADD.FTZ R11, R11, -1 ;  /* 0xbf8000000b0b8421 */ /* 0x000fce0000010000 */
.L_x_6053:
[----:B------:R-:W-:Y:S05]  /*3730*/  BSYNC.RECONVERGENT B2 ;  /* 0x0000000000027941 */ /* 0x000fea0003800200 */
.L_x_6052:
[----:B------:R-:W-:Y:S01]  /*3740*/  FFMA.FTZ R14, -R15, R11, R14 ;  /* 0x0000000b0f0e7223 */ /* 0x000fe2000001010e */
[----:B------:R-:W-:Y:S06]  /*3750*/  BRA `(.L_x_6050) ;  /* 0x0000000000807947 */ /* 0x000fec0003800000 */
.L_x_6051:
        /* <DEDUP_REMOVED lines=16> */
.L_x_6057:
        /* <DEDUP_REMOVED lines=13> */
.L_x_6056:
[----:B------:R-:W-:Y:S05]  /*3930*/  BSYNC.RECONVERGENT B2 ;  /* 0x0000000000027941 */ /* 0x000fea0003800200 */
.L_x_6055:
[----:B------:R-:W-:-:S04]  /*3940*/  FMUL.FTZ R14, R14, 1.1920928955078125e-07 ;  /* 0x340000000e0e7820 */ /* 0x000fc80000410000 */
[----:B------:R-:W-:-:S07]  /*3950*/  FMUL.FTZ R14, R11, R14 ;  /* 0x0000000e0b0e7220 */ /* 0x000fce0000410000 */
.L_x_6050:
[----:B------:R-:W-:Y:S05]  /*3960*/  BSYNC.RECONVERGENT B0 ;  /* 0x0000000000007941 */ /* 0x000fea0003800200 */
.L_x_6049:
        /* <DEDUP_REMOVED lines=27> */
.L_x_6048:
[----:B------:R-:W1:Y:S01]  /*3b20*/  MUFU.RCP R22, R22 ;  /* 0x0000001600167308 */ /* 0x000e620000001000 */
[----:B0-----:R-:W-:-:S05]  /*3b30*/  HADD2.F32 R11, -RZ, R23.H0_H0 ;  /* 0x20000017ff0b7230 */ /* 0x001fca0000004100 */
[----:B-1----:R-:W-:-:S05]  /*3b40*/  FMUL.FTZ R11, R22, R11 ;  /* 0x0000000b160b7220 */ /* 0x002fca0000410000 */
[----:B------:R-:W-:-:S07]  /*3b50*/  F2FP.F16.F32.PACK_AB R11, RZ, R11 ;  /* 0x0000000bff0b723e */ /* 0x000fce00000000ff */
.L_x_6047:
[----:B------:R-:W-:Y:S05]  /*3b60*/  BSYNC.RECONVERGENT B1 ;  /* 0x0000000000017941 */ /* 0x000fea0003800200 */
.L_x_6046:
        /* <DEDUP_REMOVED lines=16> */
.L_x_6060:
[----:B------:R-:W-:-:S13]  /*3c70*/  ISETP.GE.U32.AND P0, PT, R6, R5, PT ;  /* 0x000000050600720c */ /* 0x000fda0003f06070 */
[----:B------:R-:W-:Y:S05]  /*3c80*/  @P0 BRA `(.L_x_6062) ;  /* 0x0000000000300947 */ /* 0x000fea0003800000 */
[----:B-1----:R-:W1:Y:S01]  /*3c90*/  LDC.64 R12, c[0x0][0x388] ;  /* 0x0000e200ff0c7b82 */ /* 0x002e620000000a00 */
[----:B------:R-:W-:Y:S02]  /*3ca0*/  IMAD.IADD R7, R4, 0x1, R6 ;  /* 0x0000000104077824 */ /* 0x000fe400078e0206 */
[----:B------:R-:W-:Y:S02]  /*3cb0*/  VIADD R6, R6, 0x80 ;  /* 0x0000008006067836 */ /* 0x000fe40000000000 */
[----:B-1----:R-:W-:-:S05]  /*3cc0*/  IMAD.WIDE.U32 R12, R7, 0x2, R12 ;  /* 0x00000002070c7825 */ /* 0x002fca00078e000c */
[----:B------:R2:W-:Y:S02]  /*3cd0*/  STG.E.U16 desc[UR4][R12.64], R9 ;  /* 0x000000090c007986 */ /* 0x0005e4000c101504 */
.L_x_6061:
[----:B------:R-:W-:-:S13]  /*3ce0*/  ISETP.GE.U32.AND P0, PT, R6, R5, PT ;  /* 0x000000050600720c */ /* 0x000fda0003f06070 */
[----:B------:R-:W-:Y:S05]  /*3cf0*/  @P0 BRA `(.L_x_6063) ;  /* 0x0000000000300947 */ /* 0x000fea0003800000 */
[----:B-12---:R-:W1:Y:S01]  /*3d00*/  LDC.64 R8, c[0x0][0x388] ;  /* 0x0000e200ff087b82 */ /* 0x006e620000000a00 */
[----:B------:R-:W-:Y:S01]  /*3d10*/  IADD3 R7, PT, PT, R4, R6, RZ ;  /* 0x0000000604077210 */ /* 0x000fe20007ffe0ff */
[----:B------:R-:W-:-:S04]  /*3d20*/  VIADD R6, R6, 0x80 ;  /* 0x0000008006067836 */ /* 0x000fc80000000000 */
[----:B-1----:R-:W-:-:S05]  /*3d30*/  IMAD.WIDE.U32 R8, R7, 0x2, R8 ;  /* 0x0000000207087825 */ /* 0x002fca00078e0008 */
[----:B------:R2:W-:Y:S02]  /*3d40*/  STG.E.U16 desc[UR4][R8.64], R10 ;  /* 0x0000000a08007986 */ /* 0x0005e4000c101504 */
.L_x_6062:
[----:B------:R-:W-:-:S13]  /*3d50*/  ISETP.GE.U32.AND P0, PT, R6, R5, PT ;  /* 0x000000050600720c */ /* 0x000fda0003f06070 */
[----:B------:R-:W-:Y:S05]  /*3d60*/  @P0 BRA `(.L_x_6064) ;  /* 0x0000000000340947 */ /* 0x000fea0003800000 */
[----:B--2---:R-:W2:Y:S01]  /*3d70*/  LDC.64 R8, c[0x0][0x388] ;  /* 0x0000e200ff087b82 */ /* 0x004ea20000000a00 */
[----:B-1----:R-:W-:Y:S02]  /*3d80*/  IMAD.IADD R7, R4, 0x1, R6 ;  /* 0x0000000104077824 */ /* 0x002fe400078e0206 */
[----:B------:R-:W-:Y:S02]  /*3d90*/  VIADD R6, R6, 0x80 ;  /* 0x0000008006067836 */ /* 0x000fe40000000000 */
[----:B--2---:R-:W-:-:S05]  /*3da0*/  IMAD.WIDE.U32 R8, R7, 0x2, R8 ;  /* 0x0000000207087825 */ /* 0x004fca00078e0008 */
[----:B------:R3:W-:Y:S02]  /*3db0*/  STG.E.U16 desc[UR4][R8.64], R0 ;  /* 0x0000000008007986 */ /* 0x0007e4000c101504 */
.L_x_6063:
        /* <DEDUP_REMOVED lines=8> */
.L_x_6064:
[----:B------:R-:W-:Y:S05]  /*3e40*/  BSYNC.RELIABLE B1 ;  /* 0x0000000000017941 */ /* 0x000fea0003800100 */
.L_x_6059:
[----:B------:R-:W-:-:S13]  /*3e50*/  ISETP.GE.U32.AND P0, PT, R6, R5, PT ;  /* 0x000000050600720c */ /* 0x000fda0003f06070 */
[----:B--23--:R-:W2:Y:S01]  /*3e60*/  @!P0 LDC.64 R8, c[0x0][0x388] ;  /* 0x0000e200ff088b82 */ /* 0x00cea20000000a00 */
[----:B-1----:R-:W-:Y:S02]  /*3e70*/  @!P0 IMAD.IADD R7, R4, 0x1, R6 ;  /* 0x0000000104078824 */ /* 0x002fe400078e0206 */
[----:B------:R-:W-:Y:S02]  /*3e80*/  @!P0 VIADD R6, R6, 0x80 ;  /* 0x0000008006068836 */ /* 0x000fe40000000000 */
[----:B--2---:R-:W-:-:S05]  /*3e90*/  @!P0 IMAD.WIDE.U32 R8, R7, 0x2, R8 ;  /* 0x0000000207088825 */ /* 0x004fca00078e0008 */
[----:B------:R4:W-:Y:S02]  /*3ea0*/  @!P0 STG.E.U16 desc[UR4][R8.64], R3 ;  /* 0x0000000308008986 */ /* 0x0009e4000c101504 */
.L_x_6065:
[----:B------:R-:W-:Y:S05]  /*3eb0*/  BSYNC.RECONVERGENT B0 ;  /* 0x0000000000007941 */ /* 0x000fea0003800200 */
.L_x_6058:
        /* <DEDUP_REMOVED lines=8> */
.L_x_5962:
[----:B------:R-:W0:Y:S01]  /*3f40*/  S2R R2, SR_TID.X ;  /* 0x0000000000027919 */ /* 0x000e220000002100 */
[----:B------:R-:W1:Y:S08]  /*3f50*/  LDC.64 R6, c[0x0][0x398] ;  /* 0x0000e600ff067b82 */ /* 0x000e700000000a00 */
[----:B------:R-:W2:Y:S01]  /*3f60*/  LDC.64 R8, c[0x0][0x390] ;  /* 0x0000e400ff087b82 */ /* 0x000ea20000000a00 */
[----:B-1----:R-:W-:-:S04]  /*3f70*/  IMAD.WIDE.U32 R6, R4, 0x2, R6 ;  /* 0x0000000204067825 */ /* 0x002fc800078e0006 */
[----:B0-----:R-:W-:-:S06]  /*3f80*/  IMAD.WIDE.U32 R12, R2, 0x10, R6 ;  /* 0x00000010020c7825 */ /* 0x001fcc00078e0006 */
[----:B------:R-:W3:Y:S01]  /*3f90*/  LDG.E.128 R12, desc[UR4][R12.64] ;  /* 0x000000040c0c7981 */ /* 0x000ee2000c1e1d00 */
[----:B--2---:R-:W-:-:S04]  /*3fa0*/  IMAD.WIDE.U32 R6, R4, 0x2, R8 ;  /* 0x0000000204067825 */ /* 0x004fc800078e0008 */
[----:B------:R-:W-:-:S05]  /*3fb0*/  IMAD.WIDE.U32 R6, R2, 0x10, R6 ;  /* 0x0000001002067825 */ /* 0x000fca00078e0006 */
[----:B------:R-:W2:Y:S01]  /*3fc0*/  LDG.E.128 R8, desc[UR4][R6.64] ;  /* 0x0000000406087981 */ /* 0x000ea2000c1e1d00 */
[----:B------:R-:W-:Y:S01]  /*3fd0*/  BSSY.RECONVERGENT B1, `(.L_x_6066) ;  /* 0x0000066000017945 */ /* 0x000fe20003800200 */
[----:B---3--:R-:W-:-:S05]  /*3fe0*/  HADD2.F32 R3, -RZ, R12.H0_H0 ;  /* 0x2000000cff037230 */ /* 0x008fca0000004100 */
[----:B------:R-:W-:-:S13]  /*3ff0*/  FSETP.NEU.FTZ.AND P0, PT, R3, RZ, PT ;  /* 0x000000ff0300720b */ /* 0x000fda0003f1d000 */
[----:B------:R-:W0:Y:S01]  /*4000*/  @!P0 MUFU.RCP R5, R3 ;  /* 0x0000000300058308 */ /* 0x000e220000001000 */
[----:B--2---:R-:W-:-:S05]  /*4010*/  @!P0 HADD2.F32 R0, -RZ, R8.H0_H0 ;  /* 0x20000008ff008230 */ /* 0x004fca0000004100 */
        /* <DEDUP_REMOVED lines=34> */
.L_x_6072:
[----:B------:R-:W-:Y:S05]  /*4240*/  BSYNC.RECONVERGENT B2 ;  /* 0x0000000000027941 */ /* 0x000fea0003800200 */
.L_x_6071:
[----:B------:R-:W-:Y:S01]  /*4250*/  FFMA.FTZ R6, -R5, R7, R6 ;  /* 0x0000000705067223 */ /* 0x000fe20000010106 */
[----:B------:R-:W-:Y:S06]  /*4260*/  BRA `(.L_x_6069) ;  /* 0x0000000000807947 */ /* 0x000fec0003800000 */
.L_x_6070:
        /* <DEDUP_REMOVED lines=16> */
.L_x_6075:
        /* <DEDUP_REMOVED lines=13> */
.L_x_6074:
[----:B------:R-:W-:Y:S05]  /*4440*/  BSYNC.RECONVERGENT B2 ;  /* 0x0000000000027941 */ /* 0x000fea0003800200 */
.L_x_6073:
[----:B------:R-:W-:-:S04]  /*4450*/  FMUL.FTZ R6, R6, 1.1920928955078125e-07 ;  /* 0x3400000006067820 */ /* 0x000fc80000410000 */
[----:B------:R-:W-:-:S07]  /*4460*/  FMUL.FTZ R6, R5, R6 ;  /* 0x0000000605067220 */ /* 0x000fce0000410000 */
.L_x_6069:
[----:B------:R-:W-:Y:S05]  /*4470*/  BSYNC.RECONVERGENT B0 ;  /* 0x0000000000007941 */ /* 0x000fea0003800200 */
.L_x_6068:
        /* <DEDUP_REMOVED lines=22> */
.L_x_6076:
[----:B------:R-:W-:-:S05]  /*45e0*/  FMUL.FTZ R0, R0, R6 ;  /* 0x0000000600007220 */ /* 0x000fca0000410000 */
[----:B------:R-:W-:-:S05]  /*45f0*/  F2FP.F16.F32.PACK_AB R0, RZ, R0 ;  /* 0x00000000ff00723e */ /* 0x000fca00000000ff */
[----:B------:R-:W-:-:S05]  /*4600*/  HADD2.F32 R0, -RZ, R0.H0_H0 ;  /* 0x20000000ff007230 */ /* 0x000fca0000004100 */
[----:B------:R-:W-:-:S04]  /*4610*/  LOP3.LUT R0, RZ, 0x80000000, R0, 0xb8, !PT ;  /* 0x80000000ff007812 */ /* 0x000fc800078eb800 */
[----:B------:R-:W-:-:S07]  /*4620*/  F2FP.F16.F32.PACK_AB R0, RZ, R0 ;  /* 0x00000000ff00723e */ /* 0x000fce00000000ff */
.L_x_6067:
[----:B------:R-:W-:Y:S05]  /*4630*/  BSYNC.RECONVERGENT B1 ;  /* 0x0000000000017941 */ /* 0x000fea0003800200 */
.L_x_6066:
        /* <DEDUP_REMOVED lines=32> */
.L_x_6084:
[----:B------:R-:W-:Y:S01]  /*4840*/  FSETP.GEU.FTZ.AND P0, PT, R17, -R5, PT ;  /* 0x800000051100720b */ /* 0x000fe20003f1e000 */
[----:B------:R-:W-:-:S12]  /*4850*/  FADD.FTZ R7, R7, -1 ;  /* 0xbf80000007077421 */ /* 0x000fd80000010000 */
[----:B------:R-:W-:-:S07]  /*4860*/  @!P0 FADD.FTZ R7, R7, -1 ;  /* 0xbf80000007078421 */ /* 0x000fce0000010000 */
.L_x_6083:
[----:B------:R-:W-:Y:S05]  /*4870*/  BSYNC.RECONVERGENT B2 ;  /* 0x0000000000027941 */ /* 0x000fea0003800200 */
.L_x_6082:
[----:B------:R-:W-:Y:S01]  /*4880*/  FFMA.FTZ R6, -R5, R7, R6 ;  /* 0x0000000705067223 */ /* 0x000fe20000010106 */
[----:B------:R-:W-:Y:S06]  /*4890*/  BRA `(.L_x_6080) ;  /* 0x0000000000807947 */ /* 0x000fec0003800000 */
.L_x_6081:
        /* <DEDUP_REMOVED lines=16> */
.L_x_6087:
        /* <DEDUP_REMOVED lines=13> */
.L_x_6086:
[----:B------:R-:W-:Y:S05]  /*4a70*/  BSYNC.RECONVERGENT B2 ;  /* 0x0000000000027941 */ /* 0x000fea0003800200 */
.L_x_6085:
[----:B------:R-:W-:-:S04]  /*4a80*/  FMUL.FTZ R6, R6, 1.1920928955078125e-07 ;  /* 0x3400000006067820 */ /* 0x000fc80000410000 */
[----:B------:R-:W-:-:S07]  /*4a90*/  FMUL.FTZ R6, R5, R6 ;  /* 0x0000000605067220 */ /* 0x000fce0000410000 */
.L_x_6080:
[----:B------:R-:W-:Y:S05]  /*4aa0*/  BSYNC.RECONVERGENT B0 ;  /* 0x0000000000007941 */ /* 0x000fea0003800200 */
.L_x_6079:
        /* <DEDUP_REMOVED lines=27> */
.L_x_6078:
[----:B------:R-:W1:Y:S01]  /*4c60*/  MUFU.RCP R3, R12 ;  /* 0x0000000c00037308 */ /* 0x000e620000001000 */
[----:B------:R-:W-:-:S05]  /*4c70*/  HADD2.F32 R8, -RZ, R8.H1_H1 ;  /* 0x30000008ff087230 */ /* 0x000fca0000004100 */
[----:B-1----:R-:W-:-:S05]  /*4c80*/  FMUL.FTZ R3, R8, R3 ;  /* 0x0000000308037220 */ /* 0x002fca0000410000 */
[----:B------:R-:W-:-:S07]  /*4c90*/  F2FP.F16.F32.PACK_AB R3, RZ, R3 ;  /* 0x00000003ff03723e */ /* 0x000fce00000000ff */
.L_x_6088:
[----:B------:R-:W-:Y:S05]  /*4ca0*/  BSYNC.RECONVERGENT B1 ;  /* 0x0000000000017941 */ /* 0x000fea0003800200 */
.L_x_6077:
[----:B------:R-:W-:Y:S01]  /*4cb0*/  HADD2.F32 R6, -RZ, R13.H0_H0 ;  /* 0x2000000dff067230 */ /* 0x000fe20000004100 */
        /* <DEDUP_REMOVED lines=31> */
.L_x_6096:
[----:B------:R-:W-:Y:S01]  /*4eb0*/  FSETP.GEU.FTZ.AND P0, PT, R17, -R7, PT ;  /* 0x800000071100720b */ /* 0x000fe20003f1e000 */
[----:B------:R-:W-:-:S12]  /*4ec0*/  FADD.FTZ R19, R19, -1 ;  /* 0xbf80000013137421 */ /* 0x000fd80000010000 */
[----:B------:R-:W-:-:S07]  /*4ed0*/  @!P0 FADD.FTZ R19, R19, -1 ;  /* 0xbf80000013138421 */ /* 0x000fce0000010000 */
.L_x_6095:
[----:B------:R-:W-:Y:S05]  /*4ee0*/  BSYNC.RECONVERGENT B2 ;  /* 0x0000000000027941 */ /* 0x000fea0003800200 */
.L_x_6094:
[----:B------:R-:W-:Y:S01]  /*4ef0*/  FFMA.FTZ R8, -R7, R19, R8 ;  /* 0x0000001307087223 */ /* 0x000fe20000010108 */
[----:B------:R-:W-:Y:S06]  /*4f00*/  BRA `(.L_x_6092) ;  /* 0x0000000000807947 */ /* 0x000fec0003800000 */
.L_x_6093:
        /* <DEDUP_REMOVED lines=16> */
.L_x_6099:
        /* <DEDUP_REMOVED lines=13> */
.L_x_6098:
[----:B------:R-:W-:Y:S05]  /*50e0*/  BSYNC.RECONVERGENT B2 ;  /* 0x0000000000027941 */ /* 0x000fea0003800200 */
.L_x_6097:
[----:B------:R-:W-:-:S04]  /*50f0*/  FMUL.FTZ R8, R8, 1.1920928955078125e-07 ;  /* 0x3400000008087820 */ /* 0x000fc80000410000 */
[----:B------:R-:W-:-:S07]  /*5100*/  FMUL.FTZ R8, R7, R8 ;  /* 0x0000000807087220 */ /* 0x000fce0000410000 */
.L_x_6092:
[----:B------:R-:W-:Y:S05]  /*5110*/  BSYNC.RECONVERGENT B0 ;  /* 0x0000000000007941 */ /* 0x000fea0003800200 */
.L_x_6091:
        /* <DEDUP_REMOVED lines=27> */
.L_x_6090:
[----:B------:R-:W1:Y:S01]  /*52d0*/  MUFU.RCP R6, R6 ;  /* 0x0000000600067308 */ /* 0x000e620000001000 */
[----:B------:R-:W-:-:S05]  /*52e0*/  HADD2.F32 R5, -RZ, R9.H0_H0 ;  /* 0x20000009ff057230 */ /* 0x000fca0000004100 */
[----:B-1----:R-:W-:-:S05]  /*52f0*/  FMUL.FTZ R5, R5, R6 ;  /* 0x0000000605057220 */ /* 0x002fca0000410000 */
[----:B------:R-:W-:-:S07]  /*5300*/  F2FP.F16.F32.PACK_AB R5, RZ, R5 ;  /* 0x00000005ff05723e */ /* 0x000fce00000000ff */
.L_x_6100:
[----:B------:R-:W-:Y:S05]  /*5310*/  BSYNC.RECONVERGENT B1 ;  /* 0x0000000000017941 */ /* 0x000fea0003800200 */
.L_x_6089:
        /* <DEDUP_REMOVED lines=32> */
.L_x_6108:
[----:B------:R-:W-:Y:S01]  /*5520*/  FSETP.GEU.FTZ.AND P0, PT, R16, -R7, PT ;  /* 0x800000071000720b */ /* 0x000fe20003f1e000 */
[----:B------:R-:W-:-:S12]  /*5530*/  FADD.FTZ R9, R9, -1 ;  /* 0xbf80000009097421 */ /* 0x000fd80000010000 */
[----:B------:R-:W-:-:S07]  /*5540*/  @!P0 FADD.FTZ R9, R9, -1 ;  /* 0xbf80000009098421 */ /* 0x000fce0000010000 */
.L_x_6107:
[----:B------:R-:W-:Y:S05]  /*5550*/  BSYNC.RECONVERGENT B2 ;  /* 0x0000000000027941 */ /* 0x000fea0003800200 */
.L_x_6106:
[----:B------:R-:W-:Y:S01]  /*5560*/  FFMA.FTZ R8, -R7, R9, R8 ;  /* 0x0000000907087223 */ /* 0x000fe20000010108 */
[----:B------:R-:W-:Y:S06]  /*5570*/  BRA `(.L_x_6104) ;  /* 0x0000000000807947 */ /* 0x000fec0003800000 */
.L_x_6105:
        /* <DEDUP_REMOVED lines=16> */
.L_x_6111:
        /* <DEDUP_REMOVED lines=13> */
.L_x_6110:
[----:B------:R-:W-:Y:S05]  /*5750*/  BSYNC.RECONVERGENT B2 ;  /* 0x0000000000027941 */ /* 0x000fea0003800200 */
.L_x_6109:
[----:B------:R-:W-:-:S04]  /*5760*/  FMUL.FTZ R8, R8, 1.1920928955078125e-07 ;  /* 0x3400000008087820 */ /* 0x000fc80000410000 */
[----:B------:R-:W-:-:S07]  /*5770*/  FMUL.FTZ R8, R7, R8 ;  /* 0x0000000807087220 */ /* 0x000fce0000410000 */
.L_x_6104:
[----:B------:R-:W-:Y:S05]  /*5780*/  BSYNC.RECONVERGENT B0 ;  /* 0x0000000000007941 */ /* 0x000fea0003800200 */
.L_x_6103:
        /* <DEDUP_REMOVED lines=27> */
.L_x_6102:
[----:B------:R-:W1:Y:S01]  /*5940*/  MUFU.RCP R6, R13 ;  /* 0x0000000d00067308 */ /* 0x000e620000001000 */
[----:B------:R-:W-:-:S05]  /*5950*/  HADD2.F32 R9, -RZ, R9.H1_H1 ;  /* 0x30000009ff097230 */ /* 0x000fca0000004100 */
[----:B-1----:R-:W-:-:S05]  /*5960*/  FMUL.FTZ R6, R9, R6 ;  /* 0x0000000609067220 */ /* 0x002fca0000410000 */
[----:B------:R-:W-:-:S07]  /*5970*/  F2FP.F16.F32.PACK_AB R8, RZ, R6 ;  /* 0x00000006ff08723e */ /* 0x000fce00000000ff */
.L_x_6112:
[----:B------:R-:W-:Y:S05]  /*5980*/  BSYNC.RECONVERGENT B1 ;  /* 0x0000000000017941 */ /* 0x000fea0003800200 */
.L_x_6101:
[----:B0-----:R-:W-:Y:S01]  /*5990*/  HADD2.F32 R7, -RZ, R14.H0_H0 ;  /* 0x2000000eff077230 */ /* 0x001fe20000004100 */
        /* <DEDUP_REMOVED lines=31> */
.L_x_6120:
[----:B------:R-:W-:Y:S01]  /*5b90*/  FSETP.GEU.FTZ.AND P0, PT, R18, -R9, PT ;  /* 0x800000091200720b */ /* 0x000fe20003f1e000 */
[----:B------:R-:W-:-:S12]  /*5ba0*/  FADD.FTZ R13, R13, -1 ;  /* 0xbf8000000d0d7421 */ /* 0x000fd80000010000 */
[----:B------:R-:W-:-:S07]  /*5bb0*/  @!P0 FADD.FTZ R13, R13, -1 ;  /* 0xbf8000000d0d8421 */ /* 0x000fce0000010000 */
.L_x_6119:
[----:B------:R-:W-:Y:S05]  /*5bc0*/  BSYNC.RECONVERGENT B2 ;  /* 0x0000000000027941 */ /* 0x000fea0003800200 */
.L_x_6118:
[----:B------:R-:W-:Y:S01]  /*5bd0*/  FFMA.FTZ R12, -R9, R13, R12 ;  /* 0x0000000d090c7223 */ /* 0x000fe2000001010c */
[----:B------:R-:W-:Y:S06]  /*5be0*/  BRA `(.L_x_6116) ;  /* 0x0000000000807947 */ /* 0x000fec0003800000 */
.L_x_6117:
        /* <DEDUP_REMOVED lines=16> */
.L_x_6123:
        /* <DEDUP_REMOVED lines=13> */
.L_x_6122:
[----:B------:R-:W-:Y:S05]  /*5dc0*/  BSYNC.RECONVERGENT B2 ;  /* 0x0000000000027941 */ /* 0x000fea0003800200 */
.L_x_6121:
[----:B------:R-:W-:-:S04]  /*5dd0*/  FMUL.FTZ R12, R12, 1.1920928955078125e-07 ;  /* 0x340000000c0c7820 */ /* 0x000fc80000410000 */
[----:B------:R-:W-:-:S07]  /*5de0*/  FMUL.FTZ R12, R9, R12 ;  /* 0x0000000c090c7220 */ /* 0x000fce0000410000 */
.L_x_6116:
[----:B------:R-:W-:Y:S05]  /*5df0*/  BSYNC.RECONVERGENT B0 ;  /* 0x0000000000007941 */ /* 0x000fea0003800200 */
.L_x_6115:
        /* <DEDUP_REMOVED lines=27> */
.L_x_6114:
[----:B------:R-:W0:Y:S01]  /*5fb0*/  MUFU.RCP R7, R7 ;  /* 0x0000000700077308 */ /* 0x000e220000001000 */
[----:B------:R-:W-:-:S05]  /*5fc0*/  HADD2.F32 R6, -RZ, R10.H0_H0 ;  /* 0x2000000aff067230 */ /* 0x000fca0000004100 */
[----:B0-----:R-:W-:-:S05]  /*5fd0*/  FMUL.FTZ R6, R6, R7 ;  /* 0x0000000706067220 */ /* 0x001fca0000410000 */
[----:B------:R-:W-:-:S07]  /*5fe0*/  F2FP.F16.F32.PACK_AB R6, RZ, R6 ;  /* 0x00000006ff06723e */ /* 0x000fce00000000ff */
.L_x_6124:
[----:B------:R-:W-:Y:S05]  /*5ff0*/  BSYNC.RECONVERGENT B1 ;  /* 0x0000000000017941 */ /* 0x000fea0003800200 */
.L_x_6113:
        /* <DEDUP_REMOVED lines=32> */
.L_x_6132:
[----:B------:R-:W-:Y:S01]  /*6200*/  FSETP.GEU.FTZ.AND P0, PT, R13, -R9, PT ;  /* 0x800000090d00720b */ /* 0x000fe20003f1e000 */
[----:B------:R-:W-:-:S12]  /*6210*/  FADD.FTZ R17, R17, -1 ;  /* 0xbf80000011117421 */ /* 0x000fd80000010000 */
[----:B------:R-:W-:-:S07]  /*6220*/  @!P0 FADD.FTZ R17, R17, -1 ;  /* 0xbf80000011118421 */ /* 0x000fce0000010000 */
.L_x_6131:
[----:B------:R-:W-:Y:S05]  /*6230*/  BSYNC.RECONVERGENT B2 ;  /* 0x0000000000027941 */ /* 0x000fea0003800200 */
.L_x_6130:
[----:B------:R-:W-:Y:S01]  /*6240*/  FFMA.FTZ R10, -R9, R17, R10 ;  /* 0x00000011090a7223 */ /* 0x000fe2000001010a */
[----:B------:R-:W-:Y:S06]  /*6250*/  BRA `(.L_x_6128) ;  /* 0x0000000000807947 */ /* 0x000fec0003800000 */
.L_x_6129:
        /* <DEDUP_REMOVED lines=16> */
.L_x_6135:
        /* <DEDUP_REMOVED lines=13> */
.L_x_6134:
[----:B------:R-:W-:Y:S05]  /*6430*/  BSYNC.RECONVERGENT B2 ;  /* 0x0000000000027941 */ /* 0x000fea0003800200 */
.L_x_6133:
[----:B------:R-:W-:-:S04]  /*6440*/  FMUL.FTZ R10, R10, 1.1920928955078125e-07 ;  /* 0x340000000a0a7820 */ /* 0x000fc80000410000 */
[----:B------:R-:W-:-:S07]  /*6450*/  FMUL.FTZ R10, R9, R10 ;  /* 0x0000000a090a7220 */ /* 0x000fce0000410000 */
.L_x_6128:
[----:B------:R-:W-:Y:S05]  /*6460*/  BSYNC.RECONVERGENT B0 ;  /* 0x0000000000007941 */ /* 0x000fea0003800200 */
.L_x_6127:
        /* <DEDUP_REMOVED lines=27> */
.L_x_6126:
[----:B------:R-:W1:Y:S01]  /*6620*/  MUFU.RCP R7, R14 ;  /* 0x0000000e00077308 */ /* 0x000e620000001000 */
[----:B------:R-:W-:-:S05]  /*6630*/  HADD2.F32 R10, -RZ, R10.H1_H1 ;  /* 0x3000000aff0a7230 */ /* 0x000fca0000004100 */
[----:B-1----:R-:W-:-:S05]  /*6640*/  FMUL.FTZ R7, R10, R7 ;  /* 0x000000070a077220 */ /* 0x002fca0000410000 */
[----:B------:R-:W-:-:S07]  /*6650*/  F2FP.F16.F32.PACK_AB R9, RZ, R7 ;  /* 0x00000007ff09723e */ /* 0x000fce00000000ff */
.L_x_6136:
[----:B------:R-:W-:Y:S05]  /*6660*/  BSYNC.RECONVERGENT B1 ;  /* 0x0000000000017941 */ /* 0x000fea0003800200 */
.L_x_6125:
        /* <DEDUP_REMOVED lines=32> */
.L_x_6144:
[----:B------:R-:W-:Y:S01]  /*6870*/  FSETP.GEU.FTZ.AND P0, PT, R17, -R12, PT ;  /* 0x8000000c1100720b */ /* 0x000fe20003f1e000 */
[----:B------:R-:W-:-:S12]  /*6880*/  FADD.FTZ R14, R14, -1 ;  /* 0xbf8000000e0e7421 */ /* 0x000fd80000010000 */
[----:B------:R-:W-:-:S07]  /*6890*/  @!P0 FADD.FTZ R14, R14, -1 ;  /* 0xbf8000000e0e8421 */ /* 0x000fce0000010000 */
.L_x_6143:
[----:B------:R-:W-:Y:S05]  /*68a0*/  BSYNC.RECONVERGENT B2 ;  /* 0x0000000000027941 */ /* 0x000fea0003800200 */
.L_x_6142:
[----:B------:R-:W-:Y:S01]  /*68b0*/  FFMA.FTZ R13, -R12, R14, R13 ;  /* 0x0000000e0c0d7223 */ /* 0x000fe2000001010d */
[----:B------:R-:W-:Y:S06]  /*68c0*/  BRA `(.L_x_6140) ;  /* 0x0000000000807947 */ /* 0x000fec0003800000 */
.L_x_6141:
        /* <DEDUP_REMOVED lines=16> */
.L_x_6147:
        /* <DEDUP_REMOVED lines=13> */
.L_x_6146:
[----:B------:R-:W-:Y:S05]  /*6aa0*/  BSYNC.RECONVERGENT B2 ;  /* 0x0000000000027941 */ /* 0x000fea0003800200 */
.L_x_6145:
[----:B------:R-:W-:-:S04]  /*6ab0*/  FMUL.FTZ R13, R13, 1.1920928955078125e-07 ;  /* 0x340000000d0d7820 */ /* 0x000fc80000410000 */
[----:B------:R-:W-:-:S07]  /*6ac0*/  FMUL.FTZ R13, R12, R13 ;  /* 0x0000000d0c0d7220 */ /* 0x000fce0000410000 */
.L_x_6140:
[----:B------:R-:W-:Y:S05]  /*6ad0*/  BSYNC.RECONVERGENT B0 ;  /* 0x0000000000007941 */ /* 0x000fea0003800200 */
.L_x_6139:
        /* <DEDUP_REMOVED lines=27> */
.L_x_6138:
[----:B------:R-:W1:Y:S01]  /*6c90*/  MUFU.RCP R10, R10 ;  /* 0x0000000a000a7308 */ /* 0x000e620000001000 */
[----:B------:R-:W-:-:S05]  /*6ca0*/  HADD2.F32 R7, -RZ, R11.H0_H0 ;  /* 0x2000000bff077230 */ /* 0x000fca0000004100 */
[----:B-1----:R-:W-:-:S05]  /*6cb0*/  FMUL.FTZ R7, R7, R10 ;  /* 0x0000000a07077220 */ /* 0x002fca0000410000 */
[----:B------:R-:W-:-:S07]  /*6cc0*/  F2FP.F16.F32.PACK_AB R7, RZ, R7 ;  /* 0x00000007ff07723e */ /* 0x000fce00000000ff */
.L_x_6148:
[----:B------:R-:W-:Y:S05]  /*6cd0*/  BSYNC.RECONVERGENT B1 ;  /* 0x0000000000017941 */ /* 0x000fea0003800200 */
.L_x_6137:
        /* <DEDUP_REMOVED lines=32> */
.L_x_6156:
[----:B------:R-:W-:Y:S01]  /*6ee0*/  FSETP.GEU.FTZ.AND P0, PT, R16, -R11, PT ;  /* 0x8000000b1000720b */ /* 0x000fe20003f1e000 */
[----:B------:R-:W-:-:S12]  /*6ef0*/  FADD.FTZ R13, R13, -1 ;  /* 0xbf8000000d0d7421 */ /* 0x000fd80000010000 */
[----:B------:R-:W-:-:S07]  /*6f00*/  @!P0 FADD.FTZ R13, R13, -1 ;  /* 0xbf8000000d0d8421 */ /* 0x000fce0000010000 */
.L_x_6155:
[----:B------:R-:W-:Y:S05]  /*6f10*/  BSYNC.RECONVERGENT B2 ;  /* 0x0000000000027941 */ /* 0x000fea0003800200 */
.L_x_6154:
[----:B------:R-:W-:Y:S01]  /*6f20*/  FFMA.FTZ R12, -R11, R13, R12 ;  /* 0x0000000d0b0c7223 */ /* 0x000fe2000001010c */
[----:B------:R-:W-:Y:S06]  /*6f30*/  BRA `(.L_x_6152) ;  /* 0x0000000000807947 */ /* 0x000fec0003800000 */
.L_x_6153:
        /* <DEDUP_REMOVED lines=16> */
.L_x_6159:
        /* <DEDUP_REMOVED lines=13> */
.L_x_6158:
[----:B------:R-:W-:Y:S05]  /*7110*/  BSYNC.RECONVERGENT B2 ;  /* 0x0000000000027941 */ /* 0x000fea0003800200 */
.L_x_6157:
[----:B------:R-:W-:-:S04]  /*7120*/  FMUL.FTZ R12, R12, 1.1920928955078125e-07 ;  /* 0x340000000c0c7820 */ /* 0x000fc80000410000 */
[----:B------:R-:W-:-:S07]  /*7130*/  FMUL.FTZ R12, R11, R12 ;  /* 0x0000000c0b0c7220 */ /* 0x000fce0000410000 */
.L_x_6152:
[----:B------:R-:W-:Y:S05]  /*7140*/  BSYNC.RECONVERGENT B0 ;  /* 0x0000000000007941 */ /* 0x000fea0003800200 */
.L_x_6151:
        /* <DEDUP_REMOVED lines=27> */
.L_x_6150:
[----:B------:R-:W1:Y:S01]  /*7300*/  MUFU.RCP R10, R15 ;  /* 0x0000000f000a7308 */ /* 0x000e620000001000 */
[----:B------:R-:W-:-:S05]  /*7310*/  HADD2.F32 R11, -RZ, R11.H1_H1 ;  /* 0x3000000bff0b7230 */ /* 0x000fca0000004100 */
[----:B-1----:R-:W-:-:S05]  /*7320*/  FMUL.FTZ R10, R11, R10 ;  /* 0x0000000a0b0a7220 */ /* 0x002fca0000410000 */
[----:B------:R-:W-:-:S07]  /*7330*/  F2FP.F16.F32.PACK_AB R12, RZ, R10 ;  /* 0x0000000aff0c723e */ /* 0x000fce00000000ff */
.L_x_6160:
[----:B------:R-:W-:Y:S05]  /*7340*/  BSYNC.RECONVERGENT B1 ;  /* 0x0000000000017941 */ /* 0x000fea0003800200 */
.L_x_6149:
        /* <DEDUP_REMOVED lines=9> */
.L_x_6161:
        /* <DEDUP_REMOVED lines=10> */
.L_x_37060:


//--------------------- .text._ZN2at6native18elementwise_kernelILi128ELi4EZNS0_15gpu_kernel_implINS0_13BUnaryFunctorIN3c104HalfES5_S5_ZZZNS0_15binary_internal21div_floor_kernel_cudaERNS_18TensorIteratorBaseEENKUlvE1_clEvENKUlvE1_clEvEUlS5_S5_E_EEEEvS8_RKT_EUliE_EEviT1_ --------------------------
	.section	.text._ZN2at6native18elementwise_kernelILi128ELi4EZNS0_15gpu_kernel_implINS0_13BUnaryFunctorIN3c104HalfES5_S5_ZZZNS0_15binary_internal21div_floor_kernel_cudaERNS_18TensorIteratorBaseEENKUlvE1_clEvENKUlvE1_clEvEUlS5_S5_E_EEEEvS8_RKT_EUliE_EEviT1_,"ax",@progbits
	.align	128
        .global         _ZN2at6native18elementwise_kernelILi128ELi4EZNS0_15gpu_kernel_implINS0_13BUnaryFunctorIN3c104HalfES5_S5_ZZZNS0_15binary_internal21div_floor_kernel_cudaERNS_18TensorIteratorBaseEENKUlvE1_clEvENKUlvE1_clEvEUlS5_S5_E_EEEEvS8_RKT_EUliE_EEviT1_
        .type           _ZN2at6native18elementwise_kernelILi128ELi4EZNS0_15gpu_kernel_implINS0_13BUnaryFunctorIN3c104HalfES5_S5_ZZZNS0_15binary_internal21div_floor_kernel_cudaERNS_18TensorIteratorBaseEENKUlvE1_clEvENKUlvE1_clEvEUlS5_S5_E_EEEEvS8_RKT_EUliE_EEviT1_,@function
        .size           _ZN2at6native18elementwise_kernelILi128ELi4EZNS0_15gpu_kernel_implINS0_13BUnaryFunctorIN3c104HalfES5_S5_ZZZNS0_15binary_internal21div_floor_kernel_cudaERNS_18TensorIteratorBaseEENKUlvE1_clEvENKUlvE1_clEvEUlS5_S5_E_EEEEvS8_RKT_EUliE_EEviT1_,(.L_x_37061 - _ZN2at6native18elementwise_kernelILi128ELi4EZNS0_15gpu_kernel_implINS0_13BUnaryFunctorIN3c104HalfES5_S5_ZZZNS0_15binary_internal21div_floor_kernel_cudaERNS_18TensorIteratorBaseEENKUlvE1_clEvENKUlvE1_clEvEUlS5_S5_E_EEEEvS8_RKT_EUliE_EEviT1_)
        .other          _ZN2at6native18elementwise_kernelILi128ELi4EZNS0_15gpu_kernel_implINS0_13BUnaryFunctorIN3c104HalfES5_S5_ZZZNS0_15binary_internal21div_floor_kernel_cudaERNS_18TensorIteratorBaseEENKUlvE1_clEvENKUlvE1_clEvEUlS5_S5_E_EEEEvS8_RKT_EUliE_EEviT1_,@"STO_CUDA_ENTRY STV_DEFAULT"
_ZN2at6native18elementwise_kernelILi128ELi4EZNS0_15gpu_kernel_implINS0_13BUnaryFunctorIN3c104HalfES5_S5_ZZZNS0_15binary_internal21div_floor_kernel_cudaERNS_18TensorIteratorBaseEENKUlvE1_clEvENKUlvE1_clEvEUlS5_S5_E_EEEEvS8_RKT_EUliE_EEviT1_:
.text._ZN2at6native18elementwise_kernelILi128ELi4EZNS0_15gpu_kernel_implINS0_13BUnaryFunctorIN3c104HalfES5_S5_ZZZNS0_15binary_internal21div_floor_kernel_cudaERNS_18TensorIteratorBaseEENKUlvE1_clEvENKUlvE1_clEvEUlS5_S5_E_EEEEvS8_RKT_EUliE_EEviT1_:
        /* <DEDUP_REMOVED lines=16> */
[----:B0-----:R-:W-:Y:S05]  /*0100*/  @P0 BRA `(.L_x_6163) ;  /* 0x0000003800380947 */ /* 0x001fea0003800000 */
[----:B------:R-:W-:Y:S01]  /*0110*/  UISETP.NE.AND UP0, UPT, UR39, URZ, UPT ;  /* 0x000000ff2700728c */ /* 0x000fe2000bf05270 */
[----:B------:R-:W-:Y:S02]  /*0120*/  IMAD.MOV.U32 R0, RZ, RZ, RZ ;  /* 0x000000ffff007224 */ /* 0x000fe400078e00ff */
[----:B------:R-:W-:-:S06]  /*0130*/  IMAD.MOV.U32 R16, RZ, RZ, RZ ;  /* 0x000000ffff107224 */ /* 0x000fcc00078e00ff */
[----:B------:R-:W-:Y:S05]  /*0140*/  BRA.U !UP0, `(.L_x_6164) ;  /* 0x0000001108a87547 */ /* 0x000fea000b800000 */
[----:B------:R-:W0:Y:S01]  /*0150*/  LDCU.64 UR4, c[0x0][0x390] ;  /* 0x00007200ff0477ac */ /* 0x000e220008000a00 */
[----:B------:R-:W-:Y:S01]  /*0160*/  IMAD.MOV.U32 R16, RZ, RZ, RZ ;  /* 0x000000ffff107224 */ /* 0x000fe200078e00ff */
[----:B------:R-:W1:Y:S01]  /*0170*/  LDCU UR6, c[0x0][0x38c] ;  /* 0x00007180ff0677ac */ /* 0x000e620008000800 */
[----:B------:R-:W2:Y:S01]  /*0180*/  LDCU.64 UR8, c[0x0][0x4b8] ;  /* 0x00009700ff0877ac */ /* 0x000ea20008000a00 */
[----:B------:R-:W-:Y:S01]  /*0190*/  UISETP.NE.AND UP0, UPT, UR40, URZ, UPT ;  /* 0x000000ff2800728c */ /* 0x000fe2000bf05270 */
[----:B0-----:R-:W-:-:S05]  /*01a0*/  IMAD.HI.U32 R2, R17, UR4, R16 ;  /* 0x0000000411027c27 */ /* 0x001fca000f8e0010 */
[----:B------:R-:W-:-:S04]  /*01b0*/  SHF.R.U32.HI R3, RZ, UR5, R2 ;  /* 0x00000005ff037c19 */ /* 0x000fc80008011602 */
[----:B------:R-:W-:-:S05]  /*01c0*/  IADD3 R0, PT, PT, -R3, RZ, RZ ;  /* 0x000000ff03007210 */ /* 0x000fca0007ffe1ff */
[----:B-1----:R-:W-:-:S04]  /*01d0*/  IMAD R0, R0, UR6, R17 ;  /* 0x0000000600007c24 */ /* 0x002fc8000f8e0211 */
[C---:B--2---:R-:W-:Y:S02]  /*01e0*/  IMAD R16, R0.reuse, UR8, RZ ;  /* 0x0000000800107c24 */ /* 0x044fe4000f8e02ff */
[----:B------:R-:W-:Y:S01]  /*01f0*/  IMAD R0, R0, UR9, RZ ;  /* 0x0000000900007c24 */ /* 0x000fe2000f8e02ff */
        /* <DEDUP_REMOVED lines=287> */
.L_x_6164:
        /* <DEDUP_REMOVED lines=19> */
.L_x_6168:
[----:B------:R-:W2:Y:S02]  /*1520*/  LDG.E.U8 R2, desc[UR36][R2.64] ;  /* 0x0000002402027981 */ /* 0x000ea4000c1e1100 */
[----:B--2---:R-:W-:-:S04]  /*1530*/  I2FP.F32.U32 R0, R2 ;  /* 0x0000000200007245 */ /* 0x004fc80000201000 */
[----:B------:R-:W-:-:S04]  /*1540*/  F2FP.F16.F32.PACK_AB R0, RZ, R0 ;  /* 0x00000000ff00723e */ /* 0x000fc800000000ff */
[----:B------:R-:W-:Y:S01]  /*1550*/  PRMT R4, R0, 0x7610, R4 ;  /* 0x0000761000047816 */ /* 0x000fe20000000004 */
[----:B------:R-:W-:Y:S06]  /*1560*/  BRA `(.L_x_6170) ;  /* 0x0000000c00b47947 */ /* 0x000fec0003800000 */
.L_x_6167:
        /* <DEDUP_REMOVED lines=11> */
.L_x_6172:
[----:B------:R-:W2:Y:S02]  /*1620*/  LDG.E R2, desc[UR36][R2.64] ;  /* 0x0000002402027981 */ /* 0x000ea4000c1e1900 */
[----:B--2---:R-:W-:-:S04]  /*1630*/  I2FP.F32.S32 R0, R2 ;  /* 0x0000000200007245 */ /* 0x004fc80000201400 */
[----:B------:R-:W-:-:S04]  /*1640*/  F2FP.F16.F32.PACK_AB R0, RZ, R0 ;  /* 0x00000000ff00723e */ /* 0x000fc800000000ff */
[----:B------:R-:W-:Y:S01]  /*1650*/  PRMT R4, R0, 0x7610, R4 ;  /* 0x0000761000047816 */ /* 0x000fe20000000004 */
[----:B------:R-:W-:Y:S06]  /*1660*/  BRA `(.L_x_6170) ;  /* 0x0000000c00747947 */ /* 0x000fec0003800000 */
.L_x_6171:
[----:B------:R-:W2:Y:S02]  /*1670*/  LDG.E.U16 R2, desc[UR36][R2.64] ;  /* 0x0000002402027981 */ /* 0x000ea4000c1e1500 */
[----:B--2---:R-:W0:Y:S02]  /*1680*/  I2F.S16 R0, R2 ;  /* 0x0000000200007306 */ /* 0x004e240000101400 */
[----:B0-----:R-:W-:-:S04]  /*1690*/  F2FP.F16.F32.PACK_AB R0, RZ, R0 ;  /* 0x00000000ff00723e */ /* 0x001fc800000000ff */
[----:B------:R-:W-:Y:S01]  /*16a0*/  PRMT R4, R0, 0x7610, R4 ;  /* 0x0000761000047816 */ /* 0x000fe20000000004 */
[----:B------:R-:W-:Y:S06]  /*16b0*/  BRA `(.L_x_6170) ;  /* 0x0000000c00607947 */ /* 0x000fec0003800000 */
.L_x_6166:
        /* <DEDUP_REMOVED lines=9> */
.L_x_6174:
[----:B------:R0:W5:Y:S01]  /*1750*/  LDG.E.U16 R4, desc[UR36][R2.64] ;  /* 0x0000002402047981 */ /* 0x000162000c1e1500 */
[----:B------:R-:W-:Y:S05]  /*1760*/  BRA `(.L_x_6170) ;  /* 0x0000000c00347947 */ /* 0x000fea0003800000 */
.L_x_6173:
        /* <DEDUP_REMOVED lines=9> */
.L_x_6176:
[----:B------:R1:W5:Y:S01]  /*1800*/  LDG.E.U16 R4, desc[UR36][R2.64] ;  /* 0x0000002402047981 */ /* 0x000362000c1e1500 */
[----:B------:R-:W-:Y:S05]  /*1810*/  BRA `(.L_x_6170) ;  /* 0x0000000c00087947 */ /* 0x000fea0003800000 */
.L_x_6175:
        /* <DEDUP_REMOVED lines=9> */
.L_x_6165:
        /* <DEDUP_REMOVED lines=14> */
.L_x_6179:
        /* <DEDUP_REMOVED lines=9> */
.L_x_6178:
        /* <DEDUP_REMOVED lines=27> */
.L_x_6181:
        /* <DEDUP_REMOVED lines=14> */
.L_x_6180:
[----:B------:R-:W2:Y:S02]  /*1cb0*/  LDG.E.U16 R0, desc[UR36][R2.64] ;  /* 0x0000002402007981 */ /* 0x000ea4000c1e1500 */
[----:B--2---:R-:W-:-:S05]  /*1cc0*/  IMAD.U32 R0, R0, 0x10000, RZ ;  /* 0x0001000000007824 */ /* 0x004fca00078e00ff */
[----:B------:R-:W-:-:S04]  /*1cd0*/  F2FP.F16.F32.PACK_AB R0, RZ, R0 ;  /* 0x00000000ff00723e */ /* 0x000fc800000000ff */
[----:B------:R-:W-:Y:S01]  /*1ce0*/  PRMT R4, R0, 0x7610, R4 ;  /* 0x0000761000047816 */ /* 0x000fe20000000004 */
[----:B------:R-:W-:Y:S06]  /*1cf0*/  BRA `(.L_x_6170) ;  /* 0x0000000400d07947 */ /* 0x000fec0003800000 */
.L_x_6177:
        /* <DEDUP_REMOVED lines=13> */
.L_x_6184:
        /* <DEDUP_REMOVED lines=21> */
.L_x_6188:
[----:B------:R-:W-:Y:S05]  /*1f20*/  BSYNC.RECONVERGENT B1 ;  /* 0x0000000000017941 */ /* 0x000fea0003800200 */
.L_x_6187:
[----:B------:R-:W-:Y:S02]  /*1f30*/  SHF.L.U32 R0, R0, 0x14, RZ ;  /* 0x0000001400007819 */ /* 0x000fe400000006ff */
[----:B------:R-:W-:-:S04]  /*1f40*/  LEA R2, R2, 0x3b800000, 0x17 ;  /* 0x3b80000002027811 */ /* 0x000fc800078eb8ff */
[----:B------:R-:W-:-:S07]  /*1f50*/  LOP3.LUT R0, R2, R0, R7, 0xfe, !PT ;  /* 0x0000000002007212 */ /* 0x000fce00078efe07 */
.L_x_6186:
[----:B------:R-:W-:Y:S05]  /*1f60*/  BSYNC.RECONVERGENT B0 ;  /* 0x0000000000007941 */ /* 0x000fea0003800200 */
.L_x_6185:
[----:B------:R-:W-:-:S04]  /*1f70*/  F2FP.F16.F32.PACK_AB R0, RZ, R0 ;  /* 0x00000000ff00723e */ /* 0x000fc800000000ff */
[----:B------:R-:W-:Y:S01]  /*1f80*/  PRMT R4, R0, 0x7610, R4 ;  /* 0x0000761000047816 */ /* 0x000fe20000000004 */
[----:B------:R-:W-:Y:S06]  /*1f90*/  BRA `(.L_x_6170) ;  /* 0x0000000400287947 */ /* 0x000fec0003800000 */
.L_x_6183:
        /* <DEDUP_REMOVED lines=17> */
[----:B------:R-:W-:Y:S02]  /*20b0*/  IADD3 R5, PT, PT, R3, -0x1d, RZ ;  /* 0xffffffe303057810 */ /* 0x000fe40007ffe0ff */
[----:B------:R-:W-:Y:S02]  /*20c0*/  IADD3 R2, PT, PT, R2, 0x1e, -R3 ;  /* 0x0000001e02027810 */ /* 0x000fe40007ffe803 */
[----:B------:R-:W-:-:S04]  /*20d0*/  SHF.L.U32 R5, R0, R5, RZ ;  /* 0x0000000500057219 */ /* 0x000fc800000006ff */
[----:B------:R-:W-:-:S07]  /*20e0*/  LOP3.LUT R0, R5, 0x3, RZ, 0xc0, !PT ;  /* 0x0000000305007812 */ /* 0x000fce00078ec0ff */
.L_x_6192:
[----:B------:R-:W-:Y:S05]  /*20f0*/  BSYNC.RECONVERGENT B1 ;  /* 0x0000000000017941 */ /* 0x000fea0003800200 */
.L_x_6191:
[----:B------:R-:W-:Y:S01]  /*2100*/  IMAD.SHL.U32 R0, R0, 0x200000, RZ ;  /* 0x0020000000007824 */ /* 0x000fe200078e00ff */
[----:B------:R-:W-:-:S04]  /*2110*/  LEA R2, R2, 0x37800000, 0x17 ;  /* 0x3780000002027811 */ /* 0x000fc800078eb8ff */
[----:B------:R-:W-:-:S07]  /*2120*/  LOP3.LUT R0, R2, R0, R7, 0xfe, !PT ;  /* 0x0000000002007212 */ /* 0x000fce00078efe07 */
.L_x_6190:
[----:B------:R-:W-:Y:S05]  /*2130*/  BSYNC.RECONVERGENT B0 ;  /* 0x0000000000007941 */ /* 0x000fea0003800200 */
.L_x_6189:
[----:B------:R-:W-:-:S04]  /*2140*/  F2FP.F16.F32.PACK_AB R0, RZ, R0 ;  /* 0x00000000ff00723e */ /* 0x000fc800000000ff */
[----:B------:R-:W-:Y:S01]  /*2150*/  PRMT R4, R0, 0x7610, R4 ;  /* 0x0000761000047816 */ /* 0x000fe20000000004 */
[----:B------:R-:W-:Y:S06]  /*2160*/  BRA `(.L_x_6170) ;  /* 0x0000000000b47947 */ /* 0x000fec0003800000 */
.L_x_6182:
[----:B------:R-:W-:-:S09]  /*2170*/  UISETP.NE.AND UP0, UPT, UR4, 0x1c, UPT ;  /* 0x0000001c0400788c */ /* 0x000fd2000bf05270 */
[----:B------:R-:W-:Y:S05]  /*2180*/  BRA.U !UP0, `(.L_x_6193) ;  /* 0x00000001089c7547 */ /* 0x000fea000b800000 */
[----:B------:R-:W-:-:S09]  /*2190*/  UISETP.NE.AND UP0, UPT, UR4, 0x1d, UPT ;  /* 0x0000001d0400788c */ /* 0x000fd2000bf05270 */
[----:B------:R-:W-:Y:S05]  /*21a0*/  BRA.U !UP0, `(.L_x_6194) ;  /* 0x0000000108807547 */ /* 0x000fea000b800000 */
[----:B------:R-:W-:-:S09]  /*21b0*/  UISETP.NE.AND UP0, UPT, UR4, 0x2c, UPT ;  /* 0x0000002c0400788c */ /* 0x000fd2000bf05270 */
[----:B------:R-:W-:Y:S05]  /*21c0*/  BRA.U !UP0, `(.L_x_6195) ;  /* 0x0000000108487547 */ /* 0x000fea000b800000 */
.L_x_6169:
        /* <DEDUP_REMOVED lines=16> */
.L_x_6196:
[----:B------:R-:W-:Y:S01]  /*22d0*/  PRMT R4, RZ, 0x7610, R4 ;  /* 0x00007610ff047816 */ /* 0x000fe20000000004 */
[----:B------:R-:W-:Y:S06]  /*22e0*/  BRA `(.L_x_6170) ;  /* 0x0000000000547947 */ /* 0x000fec0003800000 */
.L_x_6195:
        /* <DEDUP_REMOVED lines=8> */
.L_x_6198:
[----:B------:R-:W-:Y:S05]  /*2370*/  BSYNC.RECONVERGENT B0 ;  /* 0x0000000000007941 */ /* 0x000fea0003800200 */
.L_x_6197:
[----:B------:R-:W-:-:S04]  /*2380*/  F2FP.F16.F32.PACK_AB R0, RZ, R0 ;  /* 0x00000000ff00723e */ /* 0x000fc800000000ff */
[----:B------:R-:W-:Y:S01]  /*2390*/  PRMT R4, R0, 0x7610, R4 ;  /* 0x0000761000047816 */ /* 0x000fe20000000004 */
[----:B------:R-:W-:Y:S06]  /*23a0*/  BRA `(.L_x_6170) ;  /* 0x0000000000247947 */ /* 0x000fec0003800000 */
.L_x_6194:
[----:B------:R-:W2:Y:S02]  /*23b0*/  LDG.E.64 R2, desc[UR36][R2.64] ;  /* 0x0000002402027981 */ /* 0x000ea4000c1e1b00 */
[----:B--2---:R-:W0:Y:S02]  /*23c0*/  I2F.U64 R0, R2 ;  /* 0x0000000200007312 */ /* 0x004e240000301000 */
[----:B0-----:R-:W-:-:S04]  /*23d0*/  F2FP.F16.F32.PACK_AB R0, RZ, R0 ;  /* 0x00000000ff00723e */ /* 0x001fc800000000ff */
[----:B------:R-:W-:Y:S01]  /*23e0*/  PRMT R4, R0, 0x7610, R4 ;  /* 0x0000761000047816 */ /* 0x000fe20000000004 */
[----:B------:R-:W-:Y:S06]  /*23f0*/  BRA `(.L_x_6170) ;  /* 0x0000000000107947 */ /* 0x000fec0003800000 */
.L_x_6193:
[----:B------:R-:W2:Y:S02]  /*2400*/  LDG.E R2, desc[UR36][R2.64] ;  /* 0x0000002402027981 */ /* 0x000ea4000c1e1900 */
[----:B--2---:R-:W-:-:S04]  /*2410*/  I2FP.F32.U32 R0, R2 ;  /* 0x0000000200007245 */ /* 0x004fc80000201000 */
[----:B------:R-:W-:-:S04]  /*2420*/  F2FP.F16.F32.PACK_AB R0, RZ, R0 ;  /* 0x00000000ff00723e */ /* 0x000fc800000000ff */
[----:B------:R-:W-:-:S07]  /*2430*/  PRMT R4, R0, 0x7610, R4 ;  /* 0x0000761000047816 */ /* 0x000fce0000000004 */
.L_x_6170:
[----:B------:R-:W2:Y:S02]  /*2440*/  LDC.U16 R0, c[0x0][0x592] ;  /* 0x00016480ff007b82 */ /* 0x000ea40000000400 */
[----:B--2---:R-:W-:-:S05]  /*2450*/  HADD2.F32 R0, -RZ, R0.H0_H0 ;  /* 0x20000000ff007230 */ /* 0x004fca0000004100 */
[----:B------:R-:W-:-:S13]  /*2460*/  FSETP.NEU.FTZ.AND P0, PT, R0, RZ, PT ;  /* 0x000000ff0000720b */ /* 0x000fda0003f1d000 */
[----:B01----:R-:W0:Y:S01]  /*2470*/  @!P0 MUFU.RCP R3, R0 ;  /* 0x0000000000038308 */ /* 0x003e220000001000 */
[----:B-----5:R-:W-:-:S05]  /*2480*/  @!P0 HADD2.F32 R2, -RZ, R4.H0_H0 ;  /* 0x20000004ff028230 */ /* 0x020fca0000004100 */
        /* <DEDUP_REMOVED lines=34> */
.L_x_6204:
[----:B------:R-:W-:Y:S05]  /*26b0*/  BSYNC.RECONVERGENT B1 ;  /* 0x0000000000017941 */ /* 0x000fea0003800200 */
.L_x_6203:
[----:B------:R-:W-:Y:S01]  /*26c0*/  FFMA.FTZ R5, -R2, R4, R5 ;  /* 0x0000000402057223 */ /* 0x000fe20000010105 */
[----:B------:R-:W-:Y:S06]  /*26d0*/  BRA `(.L_x_6201) ;  /* 0x0000000000807947 */ /* 0x000fec0003800000 */
.L_x_6202:
        /* <DEDUP_REMOVED lines=16> */
.L_x_6207:
        /* <DEDUP_REMOVED lines=13> */
.L_x_6206:
[----:B------:R-:W-:Y:S05]  /*28b0*/  BSYNC.RECONVERGENT B1 ;  /* 0x0000000000017941 */ /* 0x000fea0003800200 */
.L_x_6205:
[----:B------:R-:W-:-:S04]  /*28c0*/  FMUL.FTZ R5, R5, 1.1920928955078125e-07 ;  /* 0x3400000005057820 */ /* 0x000fc80000410000 */
[----:B------:R-:W-:-:S07]  /*28d0*/  FMUL.FTZ R5, R10, R5 ;  /* 0x000000050a057220 */ /* 0x000fce0000410000 */
.L_x_6201:
[----:B------:R-:W-:Y:S05]  /*28e0*/  BSYNC.RECONVERGENT B0 ;  /* 0x0000000000007941 */ /* 0x000fea0003800200 */
.L_x_6200:
        /* <DEDUP_REMOVED lines=23> */
.L_x_6208:
[----:B------:R-:W-:-:S05]  /*2a60*/  FMUL.FTZ R3, R3, R4 ;  /* 0x0000000403037220 */ /* 0x000fca0000410000 */
[----:B------:R-:W-:-:S05]  /*2a70*/  F2FP.F16.F32.PACK_AB R3, RZ, R3 ;  /* 0x00000003ff03723e */ /* 0x000fca00000000ff */
[----:B------:R-:W-:-:S05]  /*2a80*/  HADD2.F32 R3, -RZ, R3.H0_H0 ;  /* 0x20000003ff037230 */ /* 0x000fca0000004100 */
[----:B------:R-:W-:-:S04]  /*2a90*/  LOP3.LUT R3, RZ, 0x80000000, R3, 0xb8, !PT ;  /* 0x80000000ff037812 */ /* 0x000fc800078eb803 */
[----:B------:R-:W-:-:S07]  /*2aa0*/  F2FP.F16.F32.PACK_AB R5, RZ, R3 ;  /* 0x00000003ff05723e */ /* 0x000fce00000000ff */
.L_x_6209:
[----:B------:R-:W-:Y:S05]  /*2ab0*/  BSYNC.RECONVERGENT B0 ;  /* 0x0000000000007941 */ /* 0x000fea0003800200 */
.L_x_6199:
        /* <DEDUP_REMOVED lines=15> */
[----:B------:R-:W0:Y:S02]  /*2bb0*/  F2I.FTZ.TRUNC.NTZ R5, R5 ;  /* 0x0000000500057305 */ /* 0x000e24000021f100 */
[----:B0-----:R0:W-:Y:S01]  /*2bc0*/  STG.E.U8 desc[UR36][R2.64], R5 ;  /* 0x0000000502007986 */ /* 0x0011e2000c101124 */
[----:B------:R-:W-:Y:S05]  /*2bd0*/  BRA `(.L_x_6215) ;  /* 0x0000000c00807947 */ /* 0x000fea0003800000 */
.L_x_6213:
[----:B------:R-:W-:-:S06]  /*2be0*/  HADD2.F32 R5, -RZ, R5.H0_H0 ;  /* 0x20000005ff057230 */ /* 0x000fcc0000004100 */
[----:B------:R-:W0:Y:S02]  /*2bf0*/  F2I.S64.TRUNC R4, R5 ;  /* 0x0000000500047311 */ /* 0x000e24000020d900 */
[----:B0-----:R0:W-:Y:S01]  /*2c00*/  STG.E.U8 desc[UR36][R2.64], R4 ;  /* 0x0000000402007986 */ /* 0x0011e2000c101124 */
[----:B------:R-:W-:Y:S05]  /*2c10*/  BRA `(.L_x_6215) ;  /* 0x0000000c00707947 */ /* 0x000fea0003800000 */
.L_x_6212:
[----:B------:R-:W-:-:S09]  /*2c20*/  UISETP.NE.AND UP0, UPT, UR4, 0x2, UPT ;  /* 0x000000020400788c */ /* 0x000fd2000bf05270 */
[----:B------:R-:W-:Y:S05]  /*2c30*/  BRA.U !UP0, `(.L_x_6216) ;  /* 0x0000000108307547 */ /* 0x000fea000b800000 */
[----:B------:R-:W-:-:S09]  /*2c40*/  UISETP.NE.AND UP0, UPT, UR4, 0x3, UPT ;  /* 0x000000030400788c */ /* 0x000fd2000bf05270 */
[----:B------:R-:W-:Y:S05]  /*2c50*/  BRA.U !UP0, `(.L_x_6217) ;  /* 0x0000000108187547 */ /* 0x000fea000b800000 */
[----:B------:R-:W-:-:S09]  /*2c60*/  UISETP.NE.AND UP0, UPT, UR4, 0x4, UPT ;  /* 0x000000040400788c */ /* 0x000fd2000bf05270 */
[----:B------:R-:W-:Y:S05]  /*2c70*/  BRA.U UP0, `(.L_x_6214) ;  /* 0x0000000900b87547 */ /* 0x000fea000b800000 */
[----:B------:R-:W-:-:S06]  /*2c80*/  HADD2.F32 R5, -RZ, R5.H0_H0 ;  /* 0x20000005ff057230 */ /* 0x000fcc0000004100 */
[----:B------:R-:W0:Y:S02]  /*2c90*/  F2I.S64.TRUNC R4, R5 ;  /* 0x0000000500047311 */ /* 0x000e24000020d900 */
[----:B0-----:R0:W-:Y:S01]  /*2ca0*/  STG.E.64 desc[UR36][R2.64], R4 ;  /* 0x0000000402007986 */ /* 0x0011e2000c101b24 */
[----:B------:R-:W-:Y:S05]  /*2cb0*/  BRA `(.L_x_6215) ;  /* 0x0000000c00487947 */ /* 0x000fea0003800000 */
.L_x_6217:
[----:B------:R-:W-:-:S06]  /*2cc0*/  HADD2.F32 R5, -RZ, R5.H0_H0 ;  /* 0x20000005ff057230 */ /* 0x000fcc0000004100 */
[----:B------:R-:W0:Y:S02]  /*2cd0*/  F2I.FTZ.TRUNC.NTZ R5, R5 ;  /* 0x0000000500057305 */ /* 0x000e24000021f100 */
[----:B0-----:R0:W-:Y:S01]  /*2ce0*/  STG.E desc[UR36][R2.64], R5 ;  /* 0x0000000502007986 */ /* 0x0011e2000c101924 */
[----:B------:R-:W-:Y:S05]  /*2cf0*/  BRA `(.L_x_6215) ;  /* 0x0000000c00387947 */ /* 0x000fea0003800000 */
.L_x_6216:
[----:B------:R-:W-:-:S06]  /*2d00*/  HADD2.F32 R5, -RZ, R5.H0_H0 ;  /* 0x20000005ff057230 */ /* 0x000fcc0000004100 */
[----:B------:R-:W0:Y:S02]  /*2d10*/  F2I.FTZ.TRUNC.NTZ R5, R5 ;  /* 0x0000000500057305 */ /* 0x000e24000021f100 */
[----:B0-----:R0:W-:Y:S01]  /*2d20*/  STG.E.U16 desc[UR36][R2.64], R5 ;  /* 0x0000000502007986 */ /* 0x0011e2000c101524 */
[----:B------:R-:W-:Y:S05]  /*2d30*/  BRA `(.L_x_6215) ;  /* 0x0000000c00287947 */ /* 0x000fea0003800000 */
.L_x_6211:
        /* <DEDUP_REMOVED lines=9> */
.L_x_6219:
[----:B------:R0:W-:Y:S01]  /*2dd0*/  STG.E.U16 desc[UR36][R2.64], R5 ;  /* 0x0000000502007986 */ /* 0x0001e2000c101524 */
[----:B------:R-:W-:Y:S05]  /*2de0*/  BRA `(.L_x_6215) ;  /* 0x0000000800fc7947 */ /* 0x000fea0003800000 */
.L_x_6218:
        /* <DEDUP_REMOVED lines=10> */
.L_x_6221:
[----:B------:R-:W-:-:S05]  /*2e90*/  HADD2.F32 R0, -RZ, R5.H0_H0 ;  /* 0x20000005ff007230 */ /* 0x000fca0000004100 */
[----:B------:R-:W-:-:S04]  /*2ea0*/  F2FP.F16.F32.PACK_AB R0, RZ, R0 ;  /* 0x00000000ff00723e */ /* 0x000fc800000000ff */
[----:B------:R-:W-:-:S05]  /*2eb0*/  PRMT R0, R0, 0x5410, RZ ;  /* 0x0000541000007816 */ /* 0x000fca00000000ff */
[----:B------:R0:W-:Y:S01]  /*2ec0*/  STG.E desc[UR36][R2.64], R0 ;  /* 0x0000000002007986 */ /* 0x0001e2000c101924 */
[----:B------:R-:W-:Y:S05]  /*2ed0*/  BRA `(.L_x_6215) ;  /* 0x0000000800c07947 */ /* 0x000fea0003800000 */
.L_x_6220:
[----:B------:R-:W-:-:S05]  /*2ee0*/  HADD2.F32 R4, -RZ, R5.H0_H0 ;  /* 0x20000005ff047230 */ /* 0x000fca0000004100 */
[----:B------:R-:W-:-:S06]  /*2ef0*/  FMUL.FTZ R4, R4, 1 ;  /* 0x3f80000004047820 */ /* 0x000fcc0000410000 */
[----:B------:R-:W0:Y:S02]  /*2f00*/  F2F.F64.F32 R4, R4 ;  /* 0x0000000400047310 */ /* 0x000e240000201800 */
[----:B0-----:R0:W-:Y:S01]  /*2f10*/  STG.E.64 desc[UR36][R2.64], R4 ;  /* 0x0000000402007986 */ /* 0x0011e2000c101b24 */
[----:B------:R-:W-:Y:S05]  /*2f20*/  BRA `(.L_x_6215) ;  /* 0x0000000800ac7947 */ /* 0x000fea0003800000 */
.L_x_6210:
        /* <DEDUP_REMOVED lines=13> */
.L_x_6224:
[----:B------:R-:W-:Y:S01]  /*3000*/  HADD2.F32 R5, -RZ, R5.H0_H0 ;  /* 0x20000005ff057230 */ /* 0x000fe20000004100 */
[----:B------:R-:W-:-:S04]  /*3010*/  CS2R R6, SRZ ;  /* 0x0000000000067805 */ /* 0x000fc8000001ff00 */
[----:B------:R-:W-:-:S06]  /*3020*/  FMUL.FTZ R5, R5, 1 ;  /* 0x3f80000005057820 */ /* 0x000fcc0000410000 */
[----:B------:R-:W0:Y:S02]  /*3030*/  F2F.F64.F32 R4, R5 ;  /* 0x0000000500047310 */ /* 0x000e240000201800 */
[----:B0-----:R0:W-:Y:S01]  /*3040*/  STG.E.128 desc[UR36][R2.64], R4 ;  /* 0x0000000402007986 */ /* 0x0011e2000c101d24 */
[----:B------:R-:W-:Y:S05]  /*3050*/  BRA `(.L_x_6215) ;  /* 0x0000000800607947 */ /* 0x000fea0003800000 */
.L_x_6223:
        /* <DEDUP_REMOVED lines=19> */
.L_x_6228:
[----:B------:R-:W-:Y:S05]  /*3190*/  BSYNC.RECONVERGENT B0 ;  /* 0x0000000000007941 */ /* 0x000fea0003800200 */
.L_x_6227:
[----:B------:R-:W-:-:S05]  /*31a0*/  LOP3.LUT R5, R0, 0x80, R5, 0xf8, !PT ;  /* 0x0000008000057812 */ /* 0x000fca00078ef805 */
[----:B------:R0:W-:Y:S01]  /*31b0*/  STG.E.U8 desc[UR36][R2.64], R5 ;  /* 0x0000000502007986 */ /* 0x0001e2000c101124 */
[----:B------:R-:W-:Y:S05]  /*31c0*/  BRA `(.L_x_6215) ;  /* 0x0000000800047947 */ /* 0x000fea0003800000 */
.L_x_6226:
        /* <DEDUP_REMOVED lines=15> */
.L_x_6230:
[----:B------:R-:W-:Y:S05]  /*32c0*/  BSYNC.RECONVERGENT B0 ;  /* 0x0000000000007941 */ /* 0x000fea0003800200 */
.L_x_6229:
[----:B------:R-:W-:-:S05]  /*32d0*/  LOP3.LUT R5, R0, 0x80, R5, 0xf8, !PT ;  /* 0x0000008000057812 */ /* 0x000fca00078ef805 */
[----:B------:R0:W-:Y:S01]  /*32e0*/  STG.E.U8 desc[UR36][R2.64], R5 ;  /* 0x0000000502007986 */ /* 0x0001e2000c101124 */
[----:B------:R-:W-:Y:S05]  /*32f0*/  BRA `(.L_x_6215) ;  /* 0x0000000400b87947 */ /* 0x000fea0003800000 */
.L_x_6225:
[----:B------:R-:W-:-:S05]  /*3300*/  HADD2.F32 R0, -RZ, R5.H0_H0 ;  /* 0x20000005ff007230 */ /* 0x000fca0000004100 */
[----:B------:R-:W-:-:S05]  /*3310*/  F2FP.BF16.F32.PACK_AB R0, RZ, R0 ;  /* 0x00000000ff00723e */ /* 0x000fca00000010ff */
[----:B------:R0:W-:Y:S01]  /*3320*/  STG.E.U16 desc[UR36][R2.64], R0 ;  /* 0x0000000002007986 */ /* 0x0001e2000c101524 */
[----:B------:R-:W-:Y:S05]  /*3330*/  BRA `(.L_x_6215) ;  /* 0x0000000400a87947 */ /* 0x000fea0003800000 */
.L_x_6222:
        /* <DEDUP_REMOVED lines=9> */
[----:B------:R-:W0:Y:S02]  /*33d0*/  F2I.FTZ.U32.TRUNC.NTZ R5, R5 ;  /* 0x0000000500057305 */ /* 0x000e24000021f000 */
[----:B0-----:R0:W-:Y:S01]  /*33e0*/  STG.E.U16 desc[UR36][R2.64], R5 ;  /* 0x0000000502007986 */ /* 0x0011e2000c101524 */
[----:B------:R-:W-:Y:S05]  /*33f0*/  BRA `(.L_x_6215) ;  /* 0x0000000400787947 */ /* 0x000fea0003800000 */
.L_x_6233:
[----:B------:R-:W-:Y:S01]  /*3400*/  HADD2.F32 R5, -RZ, R5.H0_H0 ;  /* 0x20000005ff057230 */ /* 0x000fe20000004100 */
        /* <DEDUP_REMOVED lines=12> */
.L_x_6236:
[----:B------:R-:W-:-:S04]  /*34d0*/  SHF.R.U32.HI R0, RZ, 0x14, R5 ;  /* 0x00000014ff007819 */ /* 0x000fc80000011605 */
[----:B------:R-:W-:-:S04]  /*34e0*/  LOP3.LUT R0, R0, 0x1, RZ, 0xc0, !PT ;  /* 0x0000000100007812 */ /* 0x000fc800078ec0ff */
[----:B------:R-:W-:-:S04]  /*34f0*/  IADD3 R0, PT, PT, R5, 0x487ffff, R0 ;  /* 0x0487ffff05007810 */ /* 0x000fc80007ffe000 */
[----:B------:R-:W-:-:S04]  /*3500*/  SHF.R.U32.HI R0, RZ, 0x14, R0 ;  /* 0x00000014ff007819 */ /* 0x000fc80000011600 */
[----:B------:R-:W-:-:S07]  /*3510*/  LOP3.LUT R4, R0, 0xff, RZ, 0xc0, !PT ;  /* 0x000000ff00047812 */ /* 0x000fce00078ec0ff */
.L_x_6237:
[----:B------:R-:W-:-:S04]  /*3520*/  SHF.R.U32.HI R5, RZ, 0x18, R5 ;  /* 0x00000018ff057819 */ /* 0x000fc80000011605 */
[----:B------:R-:W-:-:S04]  /*3530*/  LOP3.LUT R4, R4, 0x80, R5, 0xf8, !PT ;  /* 0x0000008004047812 */ /* 0x000fc800078ef805 */
[----:B------:R-:W-:-:S07]  /*3540*/  PRMT R0, R4, 0x7610, R0 ;  /* 0x0000761004007816 */ /* 0x000fce0000000000 */
.L_x_6235:
[----:B------:R-:W-:Y:S05]  /*3550*/  BSYNC.RECONVERGENT B0 ;  /* 0x0000000000007941 */ /* 0x000fea0003800200 */
.L_x_6234:
[----:B------:R4:W-:Y:S01]  /*3560*/  STG.E.U8 desc[UR36][R2.64], R0 ;  /* 0x0000000002007986 */ /* 0x0009e2000c101124 */
[----:B------:R-:W-:Y:S05]  /*3570*/  BRA `(.L_x_6215) ;  /* 0x0000000400187947 */ /* 0x000fea0003800000 */
.L_x_6232:
        /* <DEDUP_REMOVED lines=13> */
.L_x_6240:
[----:B------:R-:W-:-:S04]  /*3650*/  SHF.R.U32.HI R0, RZ, 0x15, R5 ;  /* 0x00000015ff007819 */ /* 0x000fc80000011605 */
[----:B------:R-:W-:-:S04]  /*3660*/  LOP3.LUT R0, R0, 0x1, RZ, 0xc0, !PT ;  /* 0x0000000100007812 */ /* 0x000fc800078ec0ff */
[----:B------:R-:W-:-:S04]  /*3670*/  IADD3 R0, PT, PT, R5, 0x88fffff, R0 ;  /* 0x088fffff05007810 */ /* 0x000fc80007ffe000 */
[----:B------:R-:W-:-:S04]  /*3680*/  SHF.R.U32.HI R0, RZ, 0x15, R0 ;  /* 0x00000015ff007819 */ /* 0x000fc80000011600 */
[----:B------:R-:W-:-:S07]  /*3690*/  LOP3.LUT R4, R0, 0xff, RZ, 0xc0, !PT ;  /* 0x000000ff00047812 */ /* 0x000fce00078ec0ff */
.L_x_6241:
[----:B------:R-:W-:-:S04]  /*36a0*/  SHF.R.U32.HI R5, RZ, 0x18, R5 ;  /* 0x00000018ff057819 */ /* 0x000fc80000011605 */
[----:B------:R-:W-:-:S04]  /*36b0*/  LOP3.LUT R4, R4, 0x80, R5, 0xf8, !PT ;  /* 0x0000008004047812 */ /* 0x000fc800078ef805 */
[----:B------:R-:W-:-:S07]  /*36c0*/  PRMT R0, R4, 0x7610, R0 ;  /* 0x0000761004007816 */ /* 0x000fce0000000000 */
.L_x_6239:
[----:B------:R-:W-:Y:S05]  /*36d0*/  BSYNC.RECONVERGENT B0 ;  /* 0x0000000000007941 */ /* 0x000fea0003800200 */
.L_x_6238:
[----:B------:R3:W-:Y:S01]  /*36e0*/  STG.E.U8 desc[UR36][R2.64], R0 ;  /* 0x0000000002007986 */ /* 0x0007e2000c101124 */
[----:B------:R-:W-:Y:S05]  /*36f0*/  BRA `(.L_x_6215) ;  /* 0x0000000000b87947 */ /* 0x000fea0003800000 */
.L_x_6231:
[----:B------:R-:W-:-:S09]  /*3700*/  UISETP.NE.AND UP0, UPT, UR4, 0x1c, UPT ;  /* 0x0000001c0400788c */ /* 0x000fd2000bf05270 */
[----:B------:R-:W-:Y:S05]  /*3710*/  BRA.U !UP0, `(.L_x_6242) ;  /* 0x0000000108a47547 */ /* 0x000fea000b800000 */
[----:B------:R-:W-:-:S09]  /*3720*/  UISETP.NE.AND UP0, UPT, UR4, 0x1d, UPT ;  /* 0x0000001d0400788c */ /* 0x000fd2000bf05270 */
[----:B------:R-:W-:Y:S05]  /*3730*/  BRA.U !UP0, `(.L_x_6243) ;  /* 0x00000001088c7547 */ /* 0x000fea000b800000 */
[----:B------:R-:W-:-:S09]  /*3740*/  UISETP.NE.AND UP0, UPT, UR4, 0x2c, UPT ;  /* 0x0000002c0400788c */ /* 0x000fd2000bf05270 */
[----:B------:R-:W-:Y:S05]  /*3750*/  BRA.U !UP0, `(.L_x_6244) ;  /* 0x0000000108447547 */ /* 0x000fea000b800000 */
.L_x_6214:
[----:B------:R-:W-:Y:S01]  /*3760*/  MOV R0, 0x0 ;  /* 0x0000000000007802 */ /* 0x000fe20000000f00 */
[----:B------:R-:W0:Y:S01]  /*3770*/  LDCU.64 UR6, c[0x4][0x178] ;  /* 0x01002f00ff0677ac */ /* 0x000e220008000a00 */
[----:B------:R-:W-:Y:S02]  /*3780*/  HFMA2 R8, -RZ, RZ, 0, 6.020069122314453125e-06 ;  /* 0x00000065ff087431 */ /* 0x000fe400000001ff */
[----:B------:R-:W-:Y:S01]  /*3790*/  IMAD.MOV.U32 R12, RZ, RZ, 0x1 ;  /* 0x00000001ff0c7424 */ /* 0x000fe200078e00ff */
[----:B------:R1:W2:Y:S01]  /*37a0*/  LDC.64 R2, c[0x4][R0] ;  /* 0x0100000000027b82 */ /* 0x0002a20000000a00 */
[----:B------:R-:W3:Y:S01]  /*37b0*/  LDCU.64 UR8, c[0x4][0x180] ;  /* 0x01003000ff0877ac */ /* 0x000ee20008000a00 */
[----:B------:R-:W-:Y:S01]  /*37c0*/  IMAD.MOV.U32 R13, RZ, RZ, RZ ;  /* 0x000000ffff0d7224 */ /* 0x000fe200078e00ff */
[----:B------:R-:W4:Y:S01]  /*37d0*/  LDCU.64 UR4, c[0x4][0x80] ;  /* 0x01001000ff0477ac */ /* 0x000f220008000a00 */
[----:B0-----:R-:W-:Y:S02]  /*37e0*/  IMAD.U32 R4, RZ, RZ, UR6 ;  /* 0x00000006ff047e24 */ /* 0x001fe4000f8e00ff */
[----:B------:R-:W-:Y:S01]  /*37f0*/  IMAD.U32 R5, RZ, RZ, UR7 ;  /* 0x00000007ff057e24 */ /* 0x000fe2000f8e00ff */
[----:B---3--:R-:W-:Y:S01]  /*3800*/  MOV R6, UR8 ;  /* 0x0000000800067c02 */ /* 0x008fe20008000f00 */
[----:B------:R-:W-:-:S02]  /*3810*/  IMAD.U32 R7, RZ, RZ, UR9 ;  /* 0x00000009ff077e24 */ /* 0x000fc4000f8e00ff */
[----:B----4-:R-:W-:Y:S02]  /*3820*/  IMAD.U32 R10, RZ, RZ, UR4 ;  /* 0x00000004ff0a7e24 */ /* 0x010fe4000f8e00ff */
[----:B-1----:R-:W-:-:S07]  /*3830*/  IMAD.U32 R11, RZ, RZ, UR5 ;  /* 0x00000005ff0b7e24 */ /* 0x002fce000f8e00ff */
[----:B------:R-:W-:-:S07]  /*3840*/  LEPC R20, `(.L_x_6245) ;  /* 0x000000001014794e */ /* 0x000fce0000000000 */
[----:B--2---:R-:W-:Y:S05]  /*3850*/  CALL.ABS.NOINC R2 ;  /* 0x0000000002007343 */ /* 0x004fea0003c00000 */
.L_x_6245:
[----:B------:R-:W-:Y:S05]  /*3860*/  BRA `(.L_x_6215) ;  /* 0x00000000005c7947 */ /* 0x000fea0003800000 */
.L_x_6244:
        /* <DEDUP_REMOVED lines=16> */
.L_x_6243:
[----:B------:R-:W-:-:S06]  /*3970*/  HADD2.F32 R5, -RZ, R5.H0_H0 ;  /* 0x20000005ff057230 */ /* 0x000fcc0000004100 */
[----:B------:R-:W0:Y:S02]  /*3980*/  F2I.U64.TRUNC R4, R5 ;  /* 0x0000000500047311 */ /* 0x000e24000020d800 */
[----:B0-----:R1:W-:Y:S01]  /*3990*/  STG.E.64 desc[UR36][R2.64], R4 ;  /* 0x0000000402007986 */ /* 0x0013e2000c101b24 */
[----:B------:R-:W-:Y:S05]  /*39a0*/  BRA `(.L_x_6215) ;  /* 0x00000000000c7947 */ /* 0x000fea0003800000 */
.L_x_6242:
[----:B------:R-:W-:-:S06]  /*39b0*/  HADD2.F32 R5, -RZ, R5.H0_H0 ;  /* 0x20000005ff057230 */ /* 0x000fcc0000004100 */
[----:B------:R-:W0:Y:S02]  /*39c0*/  F2I.FTZ.U32.TRUNC.NTZ R5, R5 ;  /* 0x0000000500057305 */ /* 0x000e24000021f000 */
[----:B0-----:R0:W-:Y:S02]  /*39d0*/  STG.E desc[UR36][R2.64], R5 ;  /* 0x0000000502007986 */ /* 0x0011e4000c101924 */
.L_x_6215:
[----:B------:R-:W-:-:S07]  /*39e0*/  VIADD R17, R17, 0x80 ;  /* 0x0000008011117836 */ /* 0x000fce0000000000 */
.L_x_6163:
[----:B------:R-:W-:Y:S05]  /*39f0*/  BSYNC.RECONVERGENT B6 ;  /* 0x0000000000067941 */ /* 0x000fea0003800200 */
.L_x_6162:
[----:B------:R-:W5:Y:S01]  /*3a00*/  LDCU UR4, c[0x0][0x380] ;  /* 0x00007000ff0477ac */ /* 0x000f620008000800 */
[----:B------:R-:W-:Y:S01]  /*3a10*/  BSSY.RECONVERGENT B6, `(.L_x_6246) ;  /* 0x0000391000067945 */ /* 0x000fe20003800200 */
[----:B-----5:R-:W-:-:S13]  /*3a20*/  ISETP.GE.AND P0, PT, R17, UR4, PT ;  /* 0x0000000411007c0c */ /* 0x020fda000bf06270 */
[----:B------:R-:W-:Y:S05]  /*3a30*/  @P0 BRA `(.L_x_6247) ;  /* 0x0000003800380947 */ /* 0x000fea0003800000 */
[----:B------:R-:W5:Y:S01]  /*3a40*/  LDCU UR4, c[0x0][0x388] ;  /* 0x00007100ff0477ac */ /* 0x000f620008000800 */
[----:B0--34-:R-:W-:Y:S02]  /*3a50*/  HFMA2 R0, -RZ, RZ, 0, 0 ;  /* 0x00000000ff007431 */ /* 0x019fe400000001ff */
[----:B------:R-:W-:Y:S01]  /*3a60*/  IMAD.MOV.U32 R16, RZ, RZ, RZ ;  /* 0x000000ffff107224 */ /* 0x000fe200078e00ff */
[----:B-----5:R-:W-:-:S09]  /*3a70*/  UISETP.NE.AND UP0, UPT, UR4, URZ, UPT ;  /* 0x000000ff0400728c */ /* 0x020fd2000bf05270 */
        /* <DEDUP_REMOVED lines=299> */
.L_x_6248:
        /* <DEDUP_REMOVED lines=19> */
.L_x_6252:
[----:B------:R-:W2:Y:S02]  /*4e60*/  LDG.E.U8 R2, desc[UR36][R2.64] ;  /* 0x0000002402027981 */ /* 0x000ea4000c1e1100 */
[----:B--2---:R-:W-:-:S04]  /*4e70*/  I2FP.F32.U32 R0, R2 ;  /* 0x0000000200007245 */ /* 0x004fc80000201000 */
[----:B------:R-:W-:-:S04]  /*4e80*/  F2FP.F16.F32.PACK_AB R0, RZ, R0 ;  /* 0x00000000ff00723e */ /* 0x000fc800000000ff */
[----:B------:R-:W-:Y:S01]  /*4e90*/  PRMT R4, R0, 0x7610, R4 ;  /* 0x0000761000047816 */ /* 0x000fe20000000004 */
[----:B------:R-:W-:Y:S06]  /*4ea0*/  BRA `(.L_x_6254) ;  /* 0x0000000c00b47947 */ /* 0x000fec0003800000 */
.L_x_6251:
        /* <DEDUP_REMOVED lines=11> */
.L_x_6256:
[----:B------:R-:W2:Y:S02]  /*4f60*/  LDG.E R2, desc[UR36][R2.64] ;  /* 0x0000002402027981 */ /* 0x000ea4000c1e1900 */
[----:B--2---:R-:W-:-:S04]  /*4f70*/  I2FP.F32.S32 R0, R2 ;  /* 0x0000000200007245 */ /* 0x004fc80000201400 */
[----:B------:R-:W-:-:S04]  /*4f80*/  F2FP.F16.F32.PACK_AB R0, RZ, R0 ;  /* 0x00000000ff00723e */ /* 0x000fc800000000ff */
[----:B------:R-:W-:Y:S01]  /*4f90*/  PRMT R4, R0, 0x7610, R4 ;  /* 0x0000761000047816 */ /* 0x000fe20000000004 */
[----:B------:R-:W-:Y:S06]  /*4fa0*/  BRA `(.L_x_6254) ;  /* 0x0000000c00747947 */ /* 0x000fec0003800000 */
.L_x_6255:
[----:B------:R-:W2:Y:S02]  /*4fb0*/  LDG.E.U16 R2, desc[UR36][R2.64] ;  /* 0x0000002402027981 */ /* 0x000ea4000c1e1500 */
[----:B--2---:R-:W0:Y:S02]  /*4fc0*/  I2F.S16 R0, R2 ;  /* 0x0000000200007306 */ /* 0x004e240000101400 */
[----:B0-----:R-:W-:-:S04]  /*4fd0*/  F2FP.F16.F32.PACK_AB R0, RZ, R0 ;  /* 0x00000000ff00723e */ /* 0x001fc800000000ff */
[----:B------:R-:W-:Y:S01]  /*4fe0*/  PRMT R4, R0, 0x7610, R4 ;  /* 0x0000761000047816 */ /* 0x000fe20000000004 */
[----:B------:R-:W-:Y:S06]  /*4ff0*/  BRA `(.L_x_6254) ;  /* 0x0000000c00607947 */ /* 0x000fec0003800000 */
.L_x_6250:
        /* <DEDUP_REMOVED lines=9> */
.L_x_6258:
[----:B------:R0:W5:Y:S01]  /*5090*/  LDG.E.U16 R4, desc[UR36][R2.64] ;  /* 0x0000002402047981 */ /* 0x000162000c1e1500 */
[----:B------:R-:W-:Y:S05]  /*50a0*/  BRA `(.L_x_6254) ;  /* 0x0000000c00347947 */ /* 0x000fea0003800000 */
.L_x_6257:
        /* <DEDUP_REMOVED lines=9> */
.L_x_6260:
[----:B------:R1:W5:Y:S01]  /*5140*/  LDG.E.U16 R4, desc[UR36][R2.64] ;  /* 0x0000002402047981 */ /* 0x000362000c1e1500 */
[----:B------:R-:W-:Y:S05]  /*5150*/  BRA `(.L_x_6254) ;  /* 0x0000000c00087947 */ /* 0x000fea0003800000 */
.L_x_6259:
        /* <DEDUP_REMOVED lines=9> */
.L_x_6249:
        /* <DEDUP_REMOVED lines=14> */
.L_x_6263:
        /* <DEDUP_REMOVED lines=9> */
.L_x_6262:
        /* <DEDUP_REMOVED lines=27> */
.L_x_6265:
        /* <DEDUP_REMOVED lines=14> */
.L_x_6264:
[----:B------:R-:W2:Y:S02]  /*55f0*/  LDG.E.U16 R0, desc[UR36][R2.64] ;  /* 0x0000002402007981 */ /* 0x000ea4000c1e1500 */
[----:B--2---:R-:W-:-:S05]  /*5600*/  IMAD.U32 R0, R0, 0x10000, RZ ;  /* 0x0001000000007824 */ /* 0x004fca00078e00ff */
[----:B------:R-:W-:-:S04]  /*5610*/  F2FP.F16.F32.PACK_AB R0, RZ, R0 ;  /* 0x00000000ff00723e */ /* 0x000fc800000000ff */
[----:B------:R-:W-:Y:S01]  /*5620*/  PRMT R4, R0, 0x7610, R4 ;  /* 0x0000761000047816 */ /* 0x000fe20000000004 */
[----:B------:R-:W-:Y:S06]  /*5630*/  BRA `(.L_x_6254) ;  /* 0x0000000400d07947 */ /* 0x000fec0003800000 */
.L_x_6261:
        /* <DEDUP_REMOVED lines=13> */
.L_x_6268:
        /* <DEDUP_REMOVED lines=21> */
.L_x_6272:
[----:B------:R-:W-:Y:S05]  /*5860*/  BSYNC.RECONVERGENT B1 ;  /* 0x0000000000017941 */ /* 0x000fea0003800200 */
.L_x_6271:
[----:B------:R-:W-:Y:S01]  /*5870*/  IMAD.SHL.U32 R0, R0, 0x100000, RZ ;  /* 0x0010000000007824 */ /* 0x000fe200078e00ff */
[----:B------:R-:W-:-:S04]  /*5880*/  LEA R2, R2, 0x3b800000, 0x17 ;  /* 0x3b80000002027811 */ /* 0x000fc800078eb8ff */
[----:B------:R-:W-:-:S07]  /*5890*/  LOP3.LUT R0, R2, R0, R7, 0xfe, !PT ;  /* 0x0000000002007212 */ /* 0x000fce00078efe07 */
.L_x_6270:
[----:B------:R-:W-:Y:S05]  /*58a0*/  BSYNC.RECONVERGENT B0 ;  /* 0x0000000000007941 */ /* 0x000fea0003800200 */
.L_x_6269:
[----:B------:R-:W-:-:S04]  /*58b0*/  F2FP.F16.F32.PACK_AB R0, RZ, R0 ;  /* 0x00000000ff00723e */ /* 0x000fc800000000ff */
[----:B------:R-:W-:Y:S01]  /*58c0*/  PRMT R4, R0, 0x7610, R4 ;  /* 0x0000761000047816 */ /* 0x000fe20000000004 */
[----:B------:R-:W-:Y:S06]  /*58d0*/  BRA `(.L_x_6254) ;  /* 0x0000000400287947 */ /* 0x000fec0003800000 */
.L_x_6267:
        /* <DEDUP_REMOVED lines=21> */
.L_x_6276:
[----:B------:R-:W-:Y:S05]  /*5a30*/  BSYNC.RECONVERGENT B1 ;  /* 0x0000000000017941 */ /* 0x000fea0003800200 */
.L_x_6275:
[----:B------:R-:W-:Y:S02]  /*5a40*/  SHF.L.U32 R0, R0, 0x15, RZ ;  /* 0x0000001500007819 */ /* 0x000fe400000006ff */
[----:B------:R-:W-:-:S04]  /*5a50*/  LEA R2, R2, 0x37800000, 0x17 ;  /* 0x3780000002027811 */ /* 0x000fc800078eb8ff */
[----:B------:R-:W-:-:S07]  /*5a60*/  LOP3.LUT R0, R2, R0, R7, 0xfe, !PT ;  /* 0x0000000002007212 */ /* 0x000fce00078efe07 */
.L_x_6274:
[----:B------:R-:W-:Y:S05]  /*5a70*/  BSYNC.RECONVERGENT B0 ;  /* 0x0000000000007941 */ /* 0x000fea0003800200 */
.L_x_6273:
[----:B------:R-:W-:-:S04]  /*5a80*/  F2FP.F16.F32.PACK_AB R0, RZ, R0 ;  /* 0x00000000ff00723e */ /* 0x000fc800000000ff */
[----:B------:R-:W-:Y:S01]  /*5a90*/  PRMT R4, R0, 0x7610, R4 ;  /* 0x0000761000047816 */ /* 0x000fe20000000004 */
[----:B------:R-:W-:Y:S06]  /*5aa0*/  BRA `(.L_x_6254) ;  /* 0x0000000000b47947 */ /* 0x000fec0003800000 */
.L_x_6266:
        /* <DEDUP_REMOVED lines=14> */
.L_x_6280:
[----:B------:R-:W-:Y:S05]  /*5b90*/  BSYNC.RECONVERGENT B0 ;  /* 0x0000000000007941 */ /* 0x000fea0003800200 */
.L_x_6279:
[----:B------:R-:W-:-:S04]  /*5ba0*/  F2FP.F16.F32.PACK_AB R0, RZ, R0 ;  /* 0x00000000ff00723e */ /* 0x000fc800000000ff */
[----:B------:R-:W-:Y:S01]  /*5bb0*/  PRMT R4, R0, 0x7610, R4 ;  /* 0x0000761000047816 */ /* 0x000fe20000000004 */
[----:B------:R-:W-:Y:S06]  /*5bc0*/  BRA `(.L_x_6254) ;  /* 0x00000000006c7947 */ /* 0x000fec0003800000 */
.L_x_6253:
        /* <DEDUP_REMOVED lines=16> */
.L_x_6281:
[----:B------:R-:W-:Y:S01]  /*5cd0*/  PRMT R4, RZ, 0x7610, R4 ;  /* 0x00007610ff047816 */ /* 0x000fe20000000004 */
[----:B------:R-:W-:Y:S06]  /*5ce0*/  BRA `(.L_x_6254) ;  /* 0x0000000000247947 */ /* 0x000fec0003800000 */
.L_x_6278:
[----:B------:R-:W2:Y:S02]  /*5cf0*/  LDG.E.64 R2, desc[UR36][R2.64] ;  /* 0x0000002402027981 */ /* 0x000ea4000c1e1b00 */
[----:B--2---:R-:W0:Y:S02]  /*5d00*/  I2F.U64 R0, R2 ;  /* 0x0000000200007312 */ /* 0x004e240000301000 */
[----:B0-----:R-:W-:-:S04]  /*5d10*/  F2FP.F16.F32.PACK_AB R0, RZ, R0 ;  /* 0x00000000ff00723e */ /* 0x001fc800000000ff */
[----:B------:R-:W-:Y:S01]  /*5d20*/  PRMT R4, R0, 0x7610, R4 ;  /* 0x0000761000047816 */ /* 0x000fe20000000004 */
[----:B------:R-:W-:Y:S06]  /*5d30*/  BRA `(.L_x_6254) ;  /* 0x0000000000107947 */ /* 0x000fec0003800000 */
.L_x_6277:
[----:B------:R-:W2:Y:S02]  /*5d40*/  LDG.E R2, desc[UR36][R2.64] ;  /* 0x0000002402027981 */ /* 0x000ea4000c1e1900 */
[----:B--2---:R-:W-:-:S04]  /*5d50*/  I2FP.F32.U32 R0, R2 ;  /* 0x0000000200007245 */ /* 0x004fc80000201000 */
[----:B------:R-:W-:-:S04]  /*5d60*/  F2FP.F16.F32.PACK_AB R0, RZ, R0 ;  /* 0x00000000ff00723e */ /* 0x000fc800000000ff */
[----:B------:R-:W-:-:S07]  /*5d70*/  PRMT R4, R0, 0x7610, R4 ;  /* 0x0000761000047816 */ /* 0x000fce0000000004 */
.L_x_6254:
[----:B------:R-:W2:Y:S01]  /*5d80*/  LDC.U16 R0, c[0x0][0x592] ;  /* 0x00016480ff007b82 */ /* 0x000ea20000000400 */
[----:B------:R-:W-:Y:S01]  /*5d90*/  BSSY.RECONVERGENT B1, `(.L_x_6282) ;  /* 0x0000066000017945 */ /* 0x000fe20003800200 */
[----:B--2---:R-:W-:-:S05]  /*5da0*/  HADD2.F32 R0, -RZ, R0.H0_H0 ;  /* 0x20000000ff007230 */ /* 0x004fca0000004100 */
[----:B------:R-:W-:-:S13]  /*5db0*/  FSETP.NEU.FTZ.AND P0, PT, R0, RZ, PT ;  /* 0x000000ff0000720b */ /* 0x000fda0003f1d000 */
[----:B------:R-:W-:Y:S05]  /*5dc0*/  @!P0 BRA `(.L_x_6283) ;  /* 0x0000000400788947 */ /* 0x000fea0003800000 */
[----:B01---5:R-:W-:Y:S01]  /*5dd0*/  HADD2.F32 R3, -RZ, R4.H0_H0 ;  /* 0x20000004ff037230 */ /* 0x023fe20000004100 */
        /* <DEDUP_REMOVED lines=27> */
.L_x_6289:
[----:B------:R-:W-:Y:S01]  /*5f90*/  FSETP.GEU.FTZ.AND P0, PT, R7, -R6, PT ;  /* 0x800000060700720b */ /* 0x000fe20003f1e000 */
[----:B------:R-:W-:-:S12]  /*5fa0*/  FADD.FTZ R5, R5, -1 ;  /* 0xbf80000005057421 */ /* 0x000fd80000010000 */
[----:B------:R-:W-:-:S07]  /*5fb0*/  @!P0 FADD.FTZ R5, R5, -1 ;  /* 0xbf80000005058421 */ /* 0x000fce0000010000 */
.L_x_6288:
[----:B------:R-:W-:Y:S05]  /*5fc0*/  BSYNC.RECONVERGENT B2 ;  /* 0x0000000000027941 */ /* 0x000fea0003800200 */
.L_x_6287:
[----:B------:R-:W-:Y:S01]  /*5fd0*/  FFMA.FTZ R2, -R6, R5, R2 ;  /* 0x0000000506027223 */ /* 0x000fe20000010102 */
[----:B------:R-:W-:Y:S06]  /*5fe0*/  BRA `(.L_x_6285) ;  /* 0x0000000000807947 */ /* 0x000fec0003800000 */
.L_x_6286:
        /* <DEDUP_REMOVED lines=16> */
.L_x_6292:
        /* <DEDUP_REMOVED lines=13> */
.L_x_6291:
[----:B------:R-:W-:Y:S05]  /*61c0*/  BSYNC.RECONVERGENT B2 ;  /* 0x0000000000027941 */ /* 0x000fea0003800200 */
.L_x_6290:
[----:B------:R-:W-:-:S04]  /*61d0*/  FMUL.FTZ R5, R2, 1.1920928955078125e-07 ;  /* 0x3400000002057820 */ /* 0x000fc80000410000 */
[----:B------:R-:W-:-:S07]  /*61e0*/  FMUL.FTZ R2, R8, R5 ;  /* 0x0000000508027220 */ /* 0x000fce0000410000 */
.L_x_6285:
[----:B------:R-:W-:Y:S05]  /*61f0*/  BSYNC.RECONVERGENT B0 ;  /* 0x0000000000007941 */ /* 0x000fea0003800200 */
.L_x_6284:
        /* <DEDUP_REMOVED lines=27> */
.L_x_6283:
[----:B01----:R-:W0:Y:S01]  /*63b0*/  MUFU.RCP R3, R0 ;  /* 0x0000000000037308 */ /* 0x003e220000001000 */
[----:B-----5:R-:W-:-:S05]  /*63c0*/  HADD2.F32 R4, -RZ, R4.H0_H0 ;  /* 0x20000004ff047230 */ /* 0x020fca0000004100 */
[----:B0-----:R-:W-:-:S05]  /*63d0*/  FMUL.FTZ R4, R3, R4 ;  /* 0x0000000403047220 */ /* 0x001fca0000410000 */
[----:B------:R-:W-:-:S07]  /*63e0*/  F2FP.F16.F32.PACK_AB R4, RZ, R4 ;  /* 0x00000004ff04723e */ /* 0x000fce00000000ff */
.L_x_6293:
[----:B------:R-:W-:Y:S05]  /*63f0*/  BSYNC.RECONVERGENT B1 ;  /* 0x0000000000017941 */ /* 0x000fea0003800200 */
.L_x_6282:
        /* <DEDUP_REMOVED lines=18> */
.L_x_6297:
[----:B------:R-:W-:-:S06]  /*6520*/  HADD2.F32 R5, -RZ, R4.H0_H0 ;  /* 0x20000004ff057230 */ /* 0x000fcc0000004100 */
[----:B------:R-:W1:Y:S02]  /*6530*/  F2I.S64.TRUNC R4, R5 ;  /* 0x0000000500047311 */ /* 0x000e64000020d900 */
[----:B-1----:R1:W-:Y:S01]  /*6540*/  STG.E.U8 desc[UR36][R2.64], R4 ;  /* 0x0000000402007986 */ /* 0x0023e2000c101124 */
[----:B------:R-:W-:Y:S05]  /*6550*/  BRA `(.L_x_6299) ;  /* 0x0000000c006c7947 */ /* 0x000fea0003800000 */
.L_x_6296:
        /* <DEDUP_REMOVED lines=10> */
.L_x_6301:
[----:B------:R-:W-:-:S04]  /*6600*/  HADD2.F32 R4, -RZ, R4.H0_H0 ;  /* 0x20000004ff047230 */ /* 0x000fc80000004100 */
[----:B------:R-:W1:Y:S02]  /*6610*/  F2I.FTZ.TRUNC.NTZ R5, R4 ;  /* 0x0000000400057305 */ /* 0x000e64000021f100 */
[----:B-1----:R1:W-:Y:S01]  /*6620*/  STG.E desc[UR36][R2.64], R5 ;  /* 0x0000000502007986 */ /* 0x0023e2000c101924 */
[----:B------:R-:W-:Y:S05]  /*6630*/  BRA `(.L_x_6299) ;  /* 0x0000000c00347947 */ /* 0x000fea0003800000 */
.L_x_6300:
[----:B------:R-:W-:-:S04]  /*6640*/  HADD2.F32 R4, -RZ, R4.H0_H0 ;  /* 0x20000004ff047230 */ /* 0x000fc80000004100 */
[----:B------:R-:W1:Y:S02]  /*6650*/  F2I.FTZ.TRUNC.NTZ R5, R4 ;  /* 0x0000000400057305 */ /* 0x000e64000021f100 */
[----:B-1----:R1:W-:Y:S01]  /*6660*/  STG.E.U16 desc[UR36][R2.64], R5 ;  /* 0x0000000502007986 */ /* 0x0023e2000c101524 */
[----:B------:R-:W-:Y:S05]  /*6670*/  BRA `(.L_x_6299) ;  /* 0x0000000c00247947 */ /* 0x000fea0003800000 */
.L_x_6295:
        /* <DEDUP_REMOVED lines=9> */
.L_x_6303:
[----:B------:R1:W-:Y:S01]  /*6710*/  STG.E.U16 desc[UR36][R2.64], R4 ;  /* 0x0000000402007986 */ /* 0x0003e2000c101524 */
[----:B------:R-:W-:Y:S05]  /*6720*/  BRA `(.L_x_6299) ;  /* 0x0000000800f87947 */ /* 0x000fea0003800000 */
.L_x_6302:
        /* <DEDUP_REMOVED lines=10> */
.L_x_6305:
[----:B------:R-:W-:-:S05]  /*67d0*/  HADD2.F32 R0, -RZ, R4.H0_H0 ;  /* 0x20000004ff007230 */ /* 0x000fca0000004100 */
[----:B------:R-:W-:-:S04]  /*67e0*/  F2FP.F16.F32.PACK_AB R0, RZ, R0 ;  /* 0x00000000ff00723e */ /* 0x000fc800000000ff */
[----:B------:R-:W-:-:S05]  /*67f0*/  PRMT R0, R0, 0x5410, RZ ;  /* 0x0000541000007816 */ /* 0x000fca00000000ff */
[----:B------:R1:W-:Y:S01]  /*6800*/  STG.E desc[UR36][R2.64], R0 ;  /* 0x0000000002007986 */ /* 0x0003e2000c101924 */
[----:B------:R-:W-:Y:S05]  /*6810*/  BRA `(.L_x_6299) ;  /* 0x0000000800bc7947 */ /* 0x000fea0003800000 */
.L_x_6304:
[----:B------:R-:W-:-:S05]  /*6820*/  HADD2.F32 R4, -RZ, R4.H0_H0 ;  /* 0x20000004ff047230 */ /* 0x000fca0000004100 */
[----:B------:R-:W-:-:S06]  /*6830*/  FMUL.FTZ R4, R4, 1 ;  /* 0x3f80000004047820 */ /* 0x000fcc0000410000 */
[----:B------:R-:W1:Y:S02]  /*6840*/  F2F.F64.F32 R4, R4 ;  /* 0x0000000400047310 */ /* 0x000e640000201800 */
[----:B-1----:R1:W-:Y:S01]  /*6850*/  STG.E.64 desc[UR36][R2.64], R4 ;  /* 0x0000000402007986 */ /* 0x0023e2000c101b24 */
[----:B------:R-:W-:Y:S05]  /*6860*/  BRA `(.L_x_6299) ;  /* 0x0000000800a87947 */ /* 0x000fea0003800000 */
.L_x_6294:
        /* <DEDUP_REMOVED lines=14> */
.L_x_6309:
        /* <DEDUP_REMOVED lines=18> */
.L_x_6312:
[----:B------:R-:W-:-:S04]  /*6a70*/  SHF.R.U32.HI R5, RZ, 0x18, R5 ;  /* 0x00000018ff057819 */ /* 0x000fc80000011605 */
[----:B------:R-:W-:-:S07]  /*6a80*/  LOP3.LUT R0, R0, 0x80, R5, 0xf8, !PT ;  /* 0x0000008000007812 */ /* 0x000fce00078ef805 */
.L_x_6311:
[----:B------:R-:W-:Y:S05]  /*6a90*/  BSYNC.RECONVERGENT B0 ;  /* 0x0000000000007941 */ /* 0x000fea0003800200 */
.L_x_6310:
[----:B------:R1:W-:Y:S01]  /*6aa0*/  STG.E.U8 desc[UR36][R2.64], R0 ;  /* 0x0000000002007986 */ /* 0x0003e2000c101124 */
[----:B------:R-:W-:Y:S05]  /*6ab0*/  BRA `(.L_x_6299) ;  /* 0x0000000800147947 */ /* 0x000fea0003800000 */
.L_x_6308:
        /* <DEDUP_REMOVED lines=18> */
.L_x_6315:
[----:B------:R-:W-:-:S04]  /*6be0*/  SHF.R.U32.HI R5, RZ, 0x18, R5 ;  /* 0x00000018ff057819 */ /* 0x000fc80000011605 */
[----:B------:R-:W-:-:S07]  /*6bf0*/  LOP3.LUT R0, R0, 0x80, R5, 0xf8, !PT ;  /* 0x0000008000007812 */ /* 0x000fce00078ef805 */
.L_x_6314:
[----:B------:R-:W-:Y:S05]  /*6c00*/  BSYNC.RECONVERGENT B0 ;  /* 0x0000000000007941 */ /* 0x000fea0003800200 */
.L_x_6313:
[----:B------:R1:W-:Y:S01]  /*6c10*/  STG.E.U8 desc[UR36][R2.64], R0 ;  /* 0x0000000002007986 */ /* 0x0003e2000c101124 */
[----:B------:R-:W-:Y:S05]  /*6c20*/  BRA `(.L_x_6299) ;  /* 0x0000000400b87947 */ /* 0x000fea0003800000 */
.L_x_6307:
[----:B------:R-:W-:-:S09]  /*6c30*/  UISETP.NE.AND UP0, UPT, UR4, 0x1c, UPT ;  /* 0x0000001c0400788c */ /* 0x000fd2000bf05270 */
[----:B------:R-:W-:Y:S05]  /*6c40*/  BRA.U !UP0, `(.L_x_6316) ;  /* 0x0000000108607547 */ /* 0x000fea000b800000 */
[----:B------:R-:W-:-:S09]  /*6c50*/  UISETP.NE.AND UP0, UPT, UR4, 0x1d, UPT ;  /* 0x0000001d0400788c */ /* 0x000fd2000bf05270 */
[----:B------:R-:W-:Y:S05]  /*6c60*/  BRA.U !UP0, `(.L_x_6317) ;  /* 0x0000000108487547 */ /* 0x000fea000b800000 */
[----:B------:R-:W-:-:S09]  /*6c70*/  UISETP.NE.AND UP0, UPT, UR4, 0x2c, UPT ;  /* 0x0000002c0400788c */ /* 0x000fd2000bf05270 */
[----:B------:R-:W-:Y:S05]  /*6c80*/  BRA.U UP0, `(.L_x_6298) ;  /* 0x0000000100bc7547 */ /* 0x000fea000b800000 */
        /* <DEDUP_REMOVED lines=16> */
.L_x_6317:
[----:B------:R-:W-:-:S06]  /*6d90*/  HADD2.F32 R4, -RZ, R4.H0_H0 ;  /* 0x20000004ff047230 */ /* 0x000fcc0000004100 */
[----:B------:R-:W1:Y:S02]  /*6da0*/  F2I.U64.TRUNC R4, R4 ;  /* 0x0000000400047311 */ /* 0x000e64000020d800 */
[----:B-1----:R1:W-:Y:S01]  /*6db0*/  STG.E.64 desc[UR36][R2.64], R4 ;  /* 0x0000000402007986 */ /* 0x0023e2000c101b24 */
[----:B------:R-:W-:Y:S05]  /*6dc0*/  BRA `(.L_x_6299) ;  /* 0x0000000400507947 */ /* 0x000fea0003800000 */
.L_x_6316:
[----:B------:R-:W-:-:S04]  /*6dd0*/  HADD2.F32 R4, -RZ, R4.H0_H0 ;  /* 0x20000004ff047230 */ /* 0x000fc80000004100 */
[----:B------:R-:W1:Y:S02]  /*6de0*/  F2I.FTZ.U32.TRUNC.NTZ R5, R4 ;  /* 0x0000000400057305 */ /* 0x000e64000021f000 */
[----:B-1----:R1:W-:Y:S01]  /*6df0*/  STG.E desc[UR36][R2.64], R5 ;  /* 0x0000000502007986 */ /* 0x0023e2000c101924 */
[----:B------:R-:W-:Y:S05]  /*6e00*/  BRA `(.L_x_6299) ;  /* 0x0000000400407947 */ /* 0x000fea0003800000 */
.L_x_6306:
        /* <DEDUP_REMOVED lines=11> */
.L_x_6319:
[----:B------:R-:W-:Y:S01]  /*6ec0*/  HADD2.F32 R4, -RZ, R4.H0_H0 ;  /* 0x20000004ff047230 */ /* 0x000fe20000004100 */
[----:B------:R-:W-:-:S04]  /*6ed0*/  CS2R R6, SRZ ;  /* 0x0000000000067805 */ /* 0x000fc8000001ff00 */
[----:B------:R-:W-:-:S06]  /*6ee0*/  FMUL.FTZ R4, R4, 1 ;  /* 0x3f80000004047820 */ /* 0x000fcc0000410000 */
[----:B------:R-:W1:Y:S02]  /*6ef0*/  F2F.F64.F32 R4, R4 ;  /* 0x0000000400047310 */ /* 0x000e640000201800 */
[----:B-1----:R1:W-:Y:S01]  /*6f00*/  STG.E.128 desc[UR36][R2.64], R4 ;  /* 0x0000000402007986 */ /* 0x0023e2000c101d24 */
[----:B------:R-:W-:Y:S05]  /*6f10*/  BRA `(.L_x_6299) ;  /* 0x0000000000fc7947 */ /* 0x000fea0003800000 */
.L_x_6318:
[----:B------:R-:W-:-:S09]  /*6f20*/  UISETP.NE.AND UP0, UPT, UR4, 0xf, UPT ;  /* 0x0000000f0400788c */ /* 0x000fd2000bf05270 */
[----:B------:R-:W-:Y:S05]  /*6f30*/  BRA.U !UP0, `(.L_x_6320) ;  /* 0x0000000108e87547 */ /* 0x000fea000b800000 */
[----:B------:R-:W-:-:S09]  /*6f40*/  UISETP.NE.AND UP0, UPT, UR4, 0x17, UPT ;  /* 0x000000170400788c */ /* 0x000fd2000bf05270 */
[----:B------:R-:W-:Y:S05]  /*6f50*/  BRA.U !UP0, `(.L_x_6321) ;  /* 0x0000000108907547 */ /* 0x000fea000b800000 */
[----:B------:R-:W-:-:S09]  /*6f60*/  UISETP.NE.AND UP0, UPT, UR4, 0x18, UPT ;  /* 0x000000180400788c */ /* 0x000fd2000bf05270 */
[----:B------:R-:W-:Y:S05]  /*6f70*/  BRA.U !UP0, `(.L_x_6322) ;  /* 0x0000000108447547 */ /* 0x000fea000b800000 */
.L_x_6298:
        /* <DEDUP_REMOVED lines=8> */
[----:B-1----:R-:W-:Y:S01]  /*7000*/  IMAD.U32 R4, RZ, RZ, UR4 ;  /* 0x00000004ff047e24 */ /* 0x002fe2000f8e00ff */
[----:B------:R-:W-:Y:S01]  /*7010*/  MOV R5, UR5 ;  /* 0x0000000500057c02 */ /* 0x000fe20008000f00 */
[----:B----4-:R-:W-:-:S02]  /*7020*/  IMAD.U32 R6, RZ, RZ, UR6 ;  /* 0x00000006ff067e24 */ /* 0x010fc4000f8e00ff */
[----:B------:R-:W-:Y:S02]  /*7030*/  IMAD.U32 R7, RZ, RZ, UR7 ;  /* 0x00000007ff077e24 */ /* 0x000fe4000f8e00ff */
[----:B-----5:R-:W-:Y:S01]  /*7040*/  IMAD.U32 R10, RZ, RZ, UR8 ;  /* 0x00000008ff0a7e24 */ /* 0x020fe2000f8e00ff */
[----:B--2---:R-:W-:-:S07]  /*7050*/  MOV R11, UR9 ;  /* 0x00000009000b7c02 */ /* 0x004fce0008000f00 */
[----:B------:R-:W-:-:S07]  /*7060*/  LEPC R20, `(.L_x_6323) ;  /* 0x000000001014794e */ /* 0x000fce0000000000 */
[----:B0--3--:R-:W-:Y:S05]  /*7070*/  CALL.ABS.NOINC R2 ;  /* 0x0000000002007343 */ /* 0x009fea0003c00000 */
.L_x_6323:
[----:B------:R-:W-:Y:S05]  /*7080*/  BRA `(.L_x_6299) ;  /* 0x0000000000a07947 */ /* 0x000fea0003800000 */
.L_x_6322:
[----:B------:R-:W-:Y:S01]  /*7090*/  HADD2.F32 R7, -RZ, R4.H0_H0 ;  /* 0x20000004ff077230 */ /* 0x000fe20000004100 */
[----:B------:R-:W-:Y:S01]  /*70a0*/  BSSY.RECONVERGENT B0, `(.L_x_6324) ;  /* 0x000000c000007945 */ /* 0x000fe20003800200 */
[----:B------:R-:W-:-:S03]  /*70b0*/  HFMA2 R0, -RZ, RZ, 0, 7.569789886474609375e-06 ;  /* 0x0000007fff007431 */ /* 0x000fc600000001ff */
        /* <DEDUP_REMOVED lines=10> */
.L_x_6325:
[----:B------:R-:W-:Y:S05]  /*7160*/  BSYNC.RECONVERGENT B0 ;  /* 0x0000000000007941 */ /* 0x000fea0003800200 */
.L_x_6324:
[----:B------:R-:W-:-:S05]  /*7170*/  LOP3.LUT R5, R0, 0x80, R5, 0xf8, !PT ;  /* 0x0000008000057812 */ /* 0x000fca00078ef805 */
[----:B------:R3:W-:Y:S01]  /*7180*/  STG.E.U8 desc[UR36][R2.64], R5 ;  /* 0x0000000502007986 */ /* 0x0007e2000c101124 */
[----:B------:R-:W-:Y:S05]  /*7190*/  BRA `(.L_x_6299) ;  /* 0x00000000005c7947 */ /* 0x000fea0003800000 */
.L_x_6321:
        /* <DEDUP_REMOVED lines=12> */
.L_x_6327:
[----:B------:R-:W-:Y:S01]  /*7260*/  IMAD.MOV.U32 R0, RZ, RZ, 0x7f ;  /* 0x0000007fff007424 */ /* 0x000fe200078e00ff */
[----:B------:R-:W-:-:S04]  /*7270*/  ISETP.GT.U32.AND P0, PT, R4, 0x7f800000, PT ;  /* 0x7f8000000400780c */ /* 0x000fc80003f04070 */
[----:B------:R-:W-:-:S09]  /*7280*/  SEL R0, R0, 0x7c, P0 ;  /* 0x0000007c00007807 */ /* 0x000fd20000000000 */
.L_x_6328:
[----:B------:R-:W-:Y:S05]  /*7290*/  BSYNC.RECONVERGENT B0 ;  /* 0x0000000000007941 */ /* 0x000fea0003800200 */
.L_x_6326:
[----:B------:R-:W-:-:S04]  /*72a0*/  SHF.R.U32.HI R5, RZ, 0x18, R5 ;  /* 0x00000018ff057819 */ /* 0x000fc80000011605 */
[----:B------:R-:W-:-:S05]  /*72b0*/  LOP3.LUT R5, R0, 0x80, R5, 0xf8, !PT ;  /* 0x0000008000057812 */ /* 0x000fca00078ef805 */
[----:B------:R2:W-:Y:S01]  /*72c0*/  STG.E.U8 desc[UR36][R2.64], R5 ;  /* 0x0000000502007986 */ /* 0x0005e2000c101124 */
[----:B------:R-:W-:Y:S05]  /*72d0*/  BRA `(.L_x_6299) ;  /* 0x00000000000c7947 */ /* 0x000fea0003800000 */
.L_x_6320:
[----:B------:R-:W-:-:S05]  /*72e0*/  HADD2.F32 R0, -RZ, R4.H0_H0 ;  /* 0x20000004ff007230 */ /* 0x000fca0000004100 */
[----:B------:R-:W-:-:S05]  /*72f0*/  F2FP.BF16.F32.PACK_AB R0, RZ, R0 ;  /* 0x00000000ff00723e */ /* 0x000fca00000010ff */
[----:B------:R1:W-:Y:S02]  /*7300*/  STG.E.U16 desc[UR36][R2.64], R0 ;  /* 0x0000000002007986 */ /* 0x0003e4000c101524 */
.L_x_6299:
[----:B------:R-:W-:-:S07]  /*7310*/  VIADD R17, R17, 0x80 ;  /* 0x0000008011117836 */ /* 0x000fce0000000000 */
.L_x_6247:
[----:B------:R-:W-:Y:S05]  /*7320*/  BSYNC.RECONVERGENT B6 ;  /* 0x0000000000067941 */ /* 0x000fea0003800200 */
.L_x_6246:
[----:B------:R-:W5:Y:S01]  /*7330*/  LDCU UR4, c[0x0][0x380] ;  /* 0x00007000ff0477ac */ /* 0x000f620008000800 */
[----:B------:R-:W-:Y:S01]  /*7340*/  BSSY.RECONVERGENT B6, `(.L_x_6329) ;  /* 0x0000391000067945 */ /* 0x000fe20003800200 */
[----:B-----5:R-:W-:-:S13]  /*7350*/  ISETP.GE.AND P0, PT, R17, UR4, PT ;  /* 0x0000000411007c0c */ /* 0x020fda000bf06270 */
[----:B------:R-:W-:Y:S05]  /*7360*/  @P0 BRA `(.L_x_6330) ;  /* 0x0000003800380947 */ /* 0x000fea0003800000 */
[----:B------:R-:W5:Y:S01]  /*7370*/  LDCU UR4, c[0x0][0x388] ;  /* 0x00007100ff0477ac */ /* 0x000f620008000800 */
[----:B01-34-:R-:W-:Y:S01]  /*7380*/  IMAD.MOV.U32 R0, RZ, RZ, RZ ;  /* 0x000000ffff007224 */ /* 0x01bfe200078e00ff */
[----:B------:R-:W-:Y:S01]  /*7390*/  MOV R16, RZ ;  /* 0x000000ff00107202 */ /* 0x000fe20000000f00 */
[----:B-----5:R-:W-:-:S09]  /*73a0*/  UISETP.NE.AND UP0, UPT, UR4, URZ, UPT ;  /* 0x000000ff0400728c */ /* 0x020fd2000bf05270 */
[----:B------:R-:W-:Y:S05]  /*73b0*/  BRA.U !UP0, `(.L_x_6331) ;  /* 0x0000001108a87547 */ /* 0x000fea000b800000 */
[----:B------:R-:W2:Y:S01]  /*73c0*/  LDCU.64 UR4, c[0x0][0x390] ;  /* 0x00007200ff0477ac */ /* 0x000ea20008000a00 */
[----:B------:R-:W-:Y:S01]  /*73d0*/  IMAD.MOV.U32 R16, RZ, RZ, RZ ;  /* 0x000000ffff107224 */ /* 0x000fe200078e00ff */
[----:B------:R-:W0:Y:S01]  /*73e0*/  LDCU UR6, c[0x0][0x38c] ;  /* 0x00007180ff0677ac */ /* 0x000e220008000800 */
[----:B------:R-:W1:Y:S01]  /*73f0*/  LDCU.64 UR8, c[0x0][0x4b8] ;  /* 0x00009700ff0877ac */ /* 0x000e620008000a00 */
[----:B------:R-:W-:Y:S01]  /*7400*/  UISETP.NE.AND UP0, UPT, UR40, URZ, UPT ;  /* 0x000000ff2800728c */ /* 0x000fe2000bf05270 */
[----:B--2---:R-:W-:-:S05]  /*7410*/  IMAD.HI.U32 R2, R17, UR4, R16 ;  /* 0x0000000411027c27 */ /* 0x004fca000f8e0010 */
[----:B------:R-:W-:-:S05]  /*7420*/  SHF.R.U32.HI R3, RZ, UR5, R2 ;  /* 0x00000005ff037c19 */ /* 0x000fca0008011602 */
[----:B------:R-:W-:-:S04]  /*7430*/  IMAD.MOV R0, RZ, RZ, -R3 ;  /* 0x000000ffff007224 */ /* 0x000fc800078e0a03 */
[----:B0-----:R-:W-:-:S04]  /*7440*/  IMAD R0, R0, UR6, R17 ;  /* 0x0000000600007c24 */ /* 0x001fc8000f8e0211 */
[C---:B-1----:R-:W-:Y:S02]  /*7450*/  IMAD R16, R0.reuse, UR8, RZ ;  /* 0x0000000800107c24 */ /* 0x042fe4000f8e02ff */
        /* <DEDUP_REMOVED lines=288> */
.L_x_6331:
[----:B------:R-:W2:Y:S01]  /*8660*/  LDCU.64 UR6, c[0x0][0x588] ;  /* 0x0000b100ff0677ac */ /* 0x000ea20008000a00 */
[----:B------:R-:W-:-:S04]  /*8670*/  UPRMT UR4, UR42, 0x9910, URZ ;  /* 0x000099102a047896 */ /* 0x000fc800080000ff */
[----:B------:R-:W-:Y:S01]  /*8680*/  UISETP.GT.AND UP0, UPT, UR4, 0x9, UPT ;  /* 0x000000090400788c */ /* 0x000fe2000bf04270 */
[----:B--2---:R-:W-:-:S05]  /*8690*/  IADD3 R2, P0, PT, R0, UR6, RZ ;  /* 0x0000000600027c10 */ /* 0x004fca000ff1e0ff */
        /* <DEDUP_REMOVED lines=15> */
.L_x_6335:
[----:B------:R-:W2:Y:S02]  /*8790*/  LDG.E.U8 R2, desc[UR36][R2.64] ;  /* 0x0000002402027981 */ /* 0x000ea4000c1e1100 */
[----:B--2---:R-:W-:-:S04]  /*87a0*/  I2FP.F32.U32 R0, R2 ;  /* 0x0000000200007245 */ /* 0x004fc80000201000 */
[----:B------:R-:W-:-:S04]  /*87b0*/  F2FP.F16.F32.PACK_AB R0, RZ, R0 ;  /* 0x00000000ff00723e */ /* 0x000fc800000000ff */
[----:B------:R-:W-:Y:S01]  /*87c0*/  PRMT R4, R0, 0x7610, R4 ;  /* 0x0000761000047816 */ /* 0x000fe20000000004 */
[----:B------:R-:W-:Y:S06]  /*87d0*/  BRA `(.L_x_6337) ;  /* 0x0000000c00b47947 */ /* 0x000fec0003800000 */
.L_x_6334:
        /* <DEDUP_REMOVED lines=11> */
.L_x_6339:
[----:B------:R-:W2:Y:S02]  /*8890*/  LDG.E R2, desc[UR36][R2.64] ;  /* 0x0000002402027981 */ /* 0x000ea4000c1e1900 */
[----:B--2---:R-:W-:-:S04]  /*88a0*/  I2FP.F32.S32 R0, R2 ;  /* 0x0000000200007245 */ /* 0x004fc80000201400 */
[----:B------:R-:W-:-:S04]  /*88b0*/  F2FP.F16.F32.PACK_AB R0, RZ, R0 ;  /* 0x00000000ff00723e */ /* 0x000fc800000000ff */
[----:B------:R-:W-:Y:S01]  /*88c0*/  PRMT R4, R0, 0x7610, R4 ;  /* 0x0000761000047816 */ /* 0x000fe20000000004 */
[----:B------:R-:W-:Y:S06]  /*88d0*/  BRA `(.L_x_6337) ;  /* 0x0000000c00747947 */ /* 0x000fec0003800000 */
.L_x_6338:
[----:B------:R-:W2:Y:S02]  /*88e0*/  LDG.E.U16 R2, desc[UR36][R2.64] ;  /* 0x0000002402027981 */ /* 0x000ea4000c1e1500 */
[----:B--2---:R-:W0:Y:S02]  /*88f0*/  I2F.S16 R0, R2 ;  /* 0x0000000200007306 */ /* 0x004e240000101400 */
[----:B0-----:R-:W-:-:S04]  /*8900*/  F2FP.F16.F32.PACK_AB R0, RZ, R0 ;  /* 0x00000000ff00723e */ /* 0x001fc800000000ff */
[----:B------:R-:W-:Y:S01]  /*8910*/  PRMT R4, R0, 0x7610, R4 ;  /* 0x0000761000047816 */ /* 0x000fe20000000004 */
[----:B------:R-:W-:Y:S06]  /*8920*/  BRA `(.L_x_6337) ;  /* 0x0000000c00607947 */ /* 0x000fec0003800000 */
.L_x_6333:
        /* <DEDUP_REMOVED lines=9> */
.L_x_6341:
[----:B------:R1:W5:Y:S01]  /*89c0*/  LDG.E.U16 R4, desc[UR36][R2.64] ;  /* 0x0000002402047981 */ /* 0x000362000c1e1500 */
[----:B------:R-:W-:Y:S05]  /*89d0*/  BRA `(.L_x_6337) ;  /* 0x0000000c00347947 */ /* 0x000fea0003800000 */
.L_x_6340:
        /* <DEDUP_REMOVED lines=9> */
.L_x_6343:
[----:B------:R0:W5:Y:S01]  /*8a70*/  LDG.E.U16 R4, desc[UR36][R2.64] ;  /* 0x0000002402047981 */ /* 0x000162000c1e1500 */
[----:B------:R-:W-:Y:S05]  /*8a80*/  BRA `(.L_x_6337) ;  /* 0x0000000c00087947 */ /* 0x000fea0003800000 */
.L_x_6342:
        /* <DEDUP_REMOVED lines=9> */
.L_x_6332:
        /* <DEDUP_REMOVED lines=14> */
.L_x_6346:
        /* <DEDUP_REMOVED lines=9> */
.L_x_6345:
        /* <DEDUP_REMOVED lines=27> */
.L_x_6348:
        /* <DEDUP_REMOVED lines=14> */
.L_x_6347:
[----:B------:R-:W2:Y:S02]  /*8f20*/  LDG.E.U16 R0, desc[UR36][R2.64] ;  /* 0x0000002402007981 */ /* 0x000ea4000c1e1500 */
[----:B--2---:R-:W-:-:S05]  /*8f30*/  IMAD.U32 R0, R0, 0x10000, RZ ;  /* 0x0001000000007824 */ /* 0x004fca00078e00ff */
[----:B------:R-:W-:-:S04]  /*8f40*/  F2FP.F16.F32.PACK_AB R0, RZ, R0 ;  /* 0x00000000ff00723e */ /* 0x000fc800000000ff */
[----:B------:R-:W-:Y:S01]  /*8f50*/  PRMT R4, R0, 0x7610, R4 ;  /* 0x0000761000047816 */ /* 0x000fe20000000004 */
[----:B------:R-:W-:Y:S06]  /*8f60*/  BRA `(.L_x_6337) ;  /* 0x0000000400d07947 */ /* 0x000fec0003800000 */
.L_x_6344:
        /* <DEDUP_REMOVED lines=13> */
.L_x_6351:
        /* <DEDUP_REMOVED lines=21> */
.L_x_6355:
[----:B------:R-:W-:Y:S05]  /*9190*/  BSYNC.RECONVERGENT B1 ;  /* 0x0000000000017941 */ /* 0x000fea0003800200 */
.L_x_6354:
[----:B------:R-:W-:Y:S02]  /*91a0*/  SHF.L.U32 R0, R0, 0x14, RZ ;  /* 0x0000001400007819 */ /* 0x000fe400000006ff */
[----:B------:R-:W-:-:S04]  /*91b0*/  LEA R2, R2, 0x3b800000, 0x17 ;  /* 0x3b80000002027811 */ /* 0x000fc800078eb8ff */
[----:B------:R-:W-:-:S07]  /*91c0*/  LOP3.LUT R0, R2, R0, R7, 0xfe, !PT ;  /* 0x0000000002007212 */ /* 0x000fce00078efe07 */
.L_x_6353:
[----:B------:R-:W-:Y:S05]  /*91d0*/  BSYNC.RECONVERGENT B0 ;  /* 0x0000000000007941 */ /* 0x000fea0003800200 */
.L_x_6352:
[----:B------:R-:W-:-:S04]  /*91e0*/  F2FP.F16.F32.PACK_AB R0, RZ, R0 ;  /* 0x00000000ff00723e */ /* 0x000fc800000000ff */
[----:B------:R-:W-:Y:S01]  /*91f0*/  PRMT R4, R0, 0x7610, R4 ;  /* 0x0000761000047816 */ /* 0x000fe20000000004 */
[----:B------:R-:W-:Y:S06]  /*9200*/  BRA `(.L_x_6337) ;  /* 0x0000000400287947 */ /* 0x000fec0003800000 */
.L_x_6350:
        /* <DEDUP_REMOVED lines=21> */
.L_x_6359:
[----:B------:R-:W-:Y:S05]  /*9360*/  BSYNC.RECONVERGENT B1 ;  /* 0x0000000000017941 */ /* 0x000fea0003800200 */
.L_x_6358:
[----:B------:R-:W-:Y:S01]  /*9370*/  IMAD.SHL.U32 R0, R0, 0x200000, RZ ;  /* 0x0020000000007824 */ /* 0x000fe200078e00ff */
[----:B------:R-:W-:-:S04]  /*9380*/  LEA R2, R2, 0x37800000, 0x17 ;  /* 0x3780000002027811 */ /* 0x000fc800078eb8ff */
[----:B------:R-:W-:-:S07]  /*9390*/  LOP3.LUT R0, R2, R0, R7, 0xfe, !PT ;  /* 0x0000000002007212 */ /* 0x000fce00078efe07 */
.L_x_6357:
[----:B------:R-:W-:Y:S05]  /*93a0*/  BSYNC.RECONVERGENT B0 ;  /* 0x0000000000007941 */ /* 0x000fea0003800200 */
.L_x_6356:
[----:B------:R-:W-:-:S04]  /*93b0*/  F2FP.F16.F32.PACK_AB R0, RZ, R0 ;  /* 0x00000000ff00723e */ /* 0x000fc800000000ff */
[----:B------:R-:W-:Y:S01]  /*93c0*/  PRMT R4, R0, 0x7610, R4 ;  /* 0x0000761000047816 */ /* 0x000fe20000000004 */
[----:B------:R-:W-:Y:S06]  /*93d0*/  BRA `(.L_x_6337) ;  /* 0x0000000000b47947 */ /* 0x000fec0003800000 */
.L_x_6349:
        /* <DEDUP_REMOVED lines=14> */
.L_x_6363:
[----:B------:R-:W-:Y:S05]  /*94c0*/  BSYNC.RECONVERGENT B0 ;  /* 0x0000000000007941 */ /* 0x000fea0003800200 */
.L_x_6362:
[----:B------:R-:W-:-:S04]  /*94d0*/  F2FP.F16.F32.PACK_AB R0, RZ, R0 ;  /* 0x00000000ff00723e */ /* 0x000fc800000000ff */
[----:B------:R-:W-:Y:S01]  /*94e0*/  PRMT R4, R0, 0x7610, R4 ;  /* 0x0000761000047816 */ /* 0x000fe20000000004 */
[----:B------:R-:W-:Y:S06]  /*94f0*/  BRA `(.L_x_6337) ;  /* 0x00000000006c7947 */ /* 0x000fec0003800000 */
.L_x_6336:
        /* <DEDUP_REMOVED lines=10> */
[----:B-1----:R-:W-:Y:S01]  /*95a0*/  IMAD.U32 R6, RZ, RZ, UR6 ;  /* 0x00000006ff067e24 */ /* 0x002fe2000f8e00ff */
[----:B------:R-:W-:Y:S01]  /*95b0*/  MOV R7, UR7 ;  /* 0x0000000700077c02 */ /* 0x000fe20008000f00 */
[----:B---3--:R-:W-:Y:S02]  /*95c0*/  IMAD.U32 R10, RZ, RZ, UR8 ;  /* 0x00000008ff0a7e24 */ /* 0x008fe4000f8e00ff */
[----:B------:R-:W-:-:S07]  /*95d0*/  IMAD.U32 R11, RZ, RZ, UR9 ;  /* 0x00000009ff0b7e24 */ /* 0x000fce000f8e00ff */
[----:B------:R-:W-:-:S07]  /*95e0*/  LEPC R20, `(.L_x_6364) ;  /* 0x000000001014794e */ /* 0x000fce0000000000 */
[----:B--2---:R-:W-:Y:S05]  /*95f0*/  CALL.ABS.NOINC R2 ;  /* 0x0000000002007343 */ /* 0x004fea0003c00000 */
.L_x_6364:
[----:B------:R-:W-:Y:S01]  /*9600*/  PRMT R4, RZ, 0x7610, R4 ;  /* 0x00007610ff047816 */ /* 0x000fe20000000004 */
[----:B------:R-:W-:Y:S06]  /*9610*/  BRA `(.L_x_6337) ;  /* 0x0000000000247947 */ /* 0x000fec0003800000 */
.L_x_6361:
[----:B------:R-:W2:Y:S02]  /*9620*/  LDG.E.64 R2, desc[UR36][R2.64] ;  /* 0x0000002402027981 */ /* 0x000ea4000c1e1b00 */
[----:B--2---:R-:W0:Y:S02]  /*9630*/  I2F.U64 R0, R2 ;  /* 0x0000000200007312 */ /* 0x004e240000301000 */
[----:B0-----:R-:W-:-:S04]  /*9640*/  F2FP.F16.F32.PACK_AB R0, RZ, R0 ;  /* 0x00000000ff00723e */ /* 0x001fc800000000ff */
[----:B------:R-:W-:Y:S01]  /*9650*/  PRMT R4, R0, 0x7610, R4 ;  /* 0x0000761000047816 */ /* 0x000fe20000000004 */
[----:B------:R-:W-:Y:S06]  /*9660*/  BRA `(.L_x_6337) ;  /* 0x0000000000107947 */ /* 0x000fec0003800000 */
.L_x_6360:
[----:B------:R-:W2:Y:S02]  /*9670*/  LDG.E R2, desc[UR36][R2.64] ;  /* 0x0000002402027981 */ /* 0x000ea4000c1e1900 */
[----:B--2---:R-:W-:-:S04]  /*9680*/  I2FP.F32.U32 R0, R2 ;  /* 0x0000000200007245 */ /* 0x004fc80000201000 */
[----:B------:R-:W-:-:S04]  /*9690*/  F2FP.F16.F32.PACK_AB R0, RZ, R0 ;  /* 0x00000000ff00723e */ /* 0x000fc800000000ff */
[----:B------:R-:W-:-:S07]  /*96a0*/  PRMT R4, R0, 0x7610, R4 ;  /* 0x0000761000047816 */ /* 0x000fce0000000004 */
.L_x_6337:
        /* <DEDUP_REMOVED lines=33> */
.L_x_6372:
[----:B------:R-:W-:Y:S01]  /*98c0*/  FSETP.GEU.FTZ.AND P0, PT, R7, -R6, PT ;  /* 0x800000060700720b */ /* 0x000fe20003f1e000 */
[----:B------:R-:W-:-:S12]  /*98d0*/  FADD.FTZ R5, R5, -1 ;  /* 0xbf80000005057421 */ /* 0x000fd80000010000 */
[----:B------:R-:W-:-:S07]  /*98e0*/  @!P0 FADD.FTZ R5, R5, -1 ;  /* 0xbf80000005058421 */ /* 0x000fce0000010000 */
.L_x_6371:
[----:B------:R-:W-:Y:S05]  /*98f0*/  BSYNC.RECONVERGENT B2 ;  /* 0x0000000000027941 */ /* 0x000fea0003800200 */
.L_x_6370:
[----:B------:R-:W-:Y:S01]  /*9900*/  FFMA.FTZ R2, -R6, R5, R2 ;  /* 0x0000000506027223 */ /* 0x000fe20000010102 */
[----:B------:R-:W-:Y:S06]  /*9910*/  BRA `(.L_x_6368) ;  /* 0x0000000000807947 */ /* 0x000fec0003800000 */
.L_x_6369:
        /* <DEDUP_REMOVED lines=16> */
.L_x_6375:
        /* <DEDUP_REMOVED lines=13> */
.L_x_6374:
[----:B------:R-:W-:Y:S05]  /*9af0*/  BSYNC.RECONVERGENT B2 ;  /* 0x0000000000027941 */ /* 0x000fea0003800200 */
.L_x_6373:
[----:B------:R-:W-:-:S04]  /*9b00*/  FMUL.FTZ R5, R2, 1.1920928955078125e-07 ;  /* 0x3400000002057820 */ /* 0x000fc80000410000 */
[----:B------:R-:W-:-:S07]  /*9b10*/  FMUL.FTZ R2, R8, R5 ;  /* 0x0000000508027220 */ /* 0x000fce0000410000 */
.L_x_6368:
[----:B------:R-:W-:Y:S05]  /*9b20*/  BSYNC.RECONVERGENT B0 ;  /* 0x0000000000007941 */ /* 0x000fea0003800200 */
.L_x_6367:
        /* <DEDUP_REMOVED lines=27> */
.L_x_6366:
[----:B01----:R-:W0:Y:S01]  /*9ce0*/  MUFU.RCP R3, R0 ;  /* 0x0000000000037308 */ /* 0x003e220000001000 */
[----:B-----5:R-:W-:-:S05]  /*9cf0*/  HADD2.F32 R4, -RZ, R4.H0_H0 ;  /* 0x20000004ff047230 */ /* 0x020fca0000004100 */
[----:B0-----:R-:W-:-:S05]  /*9d00*/  FMUL.FTZ R4, R3, R4 ;  /* 0x0000000403047220 */ /* 0x001fca0000410000 */
[----:B------:R-:W-:-:S07]  /*9d10*/  F2FP.F16.F32.PACK_AB R4, RZ, R4 ;  /* 0x00000004ff04723e */ /* 0x000fce00000000ff */
.L_x_6376:
[----:B------:R-:W-:Y:S05]  /*9d20*/  BSYNC.RECONVERGENT B1 ;  /* 0x0000000000017941 */ /* 0x000fea0003800200 */
.L_x_6365:
        /* <DEDUP_REMOVED lines=18> */
.L_x_6380:
[----:B------:R-:W-:-:S06]  /*9e50*/  HADD2.F32 R5, -RZ, R4.H0_H0 ;  /* 0x20000004ff057230 */ /* 0x000fcc0000004100 */
[----:B------:R-:W1:Y:S02]  /*9e60*/  F2I.S64.TRUNC R4, R5 ;  /* 0x0000000500047311 */ /* 0x000e64000020d900 */
[----:B-1----:R1:W-:Y:S01]  /*9e70*/  STG.E.U8 desc[UR36][R2.64], R4 ;  /* 0x0000000402007986 */ /* 0x0023e2000c101124 */
[----:B------:R-:W-:Y:S05]  /*9e80*/  BRA `(.L_x_6382) ;  /* 0x0000000c006c7947 */ /* 0x000fea0003800000 */
.L_x_6379:
        /* <DEDUP_REMOVED lines=10> */
.L_x_6384:
[----:B------:R-:W-:-:S04]  /*9f30*/  HADD2.F32 R4, -RZ, R4.H0_H0 ;  /* 0x20000004ff047230 */ /* 0x000fc80000004100 */
[----:B------:R-:W1:Y:S02]  /*9f40*/  F2I.FTZ.TRUNC.NTZ R5, R4 ;  /* 0x0000000400057305 */ /* 0x000e64000021f100 */
[----:B-1----:R1:W-:Y:S01]  /*9f50*/  STG.E desc[UR36][R2.64], R5 ;  /* 0x0000000502007986 */ /* 0x0023e2000c101924 */
[----:B------:R-:W-:Y:S05]  /*9f60*/  BRA `(.L_x_6382) ;  /* 0x0000000c00347947 */ /* 0x000fea0003800000 */
.L_x_6383:
[----:B------:R-:W-:-:S04]  /*9f70*/  HADD2.F32 R4, -RZ, R4.H0_H0 ;  /* 0x20000004ff047230 */ /* 0x000fc80000004100 */
[----:B------:R-:W1:Y:S02]  /*9f80*/  F2I.FTZ.TRUNC.NTZ R5, R4 ;  /* 0x0000000400057305 */ /* 0x000e64000021f100 */
[----:B-1----:R1:W-:Y:S01]  /*9f90*/  STG.E.U16 desc[UR36][R2.64], R5 ;  /* 0x0000000502007986 */ /* 0x0023e2000c101524 */
[----:B------:R-:W-:Y:S05]  /*9fa0*/  BRA `(.L_x_6382) ;  /* 0x0000000c00247947 */ /* 0x000fea0003800000 */
.L_x_6378:
        /* <DEDUP_REMOVED lines=9> */
.L_x_6386:
[----:B------:R1:W-:Y:S01]  /*a040*/  STG.E.U16 desc[UR36][R2.64], R4 ;  /* 0x0000000402007986 */ /* 0x0003e2000c101524 */
[----:B------:R-:W-:Y:S05]  /*a050*/  BRA `(.L_x_6382) ;  /* 0x0000000800f87947 */ /* 0x000fea0003800000 */
.L_x_6385:
        /* <DEDUP_REMOVED lines=10> */
.L_x_6388:
[----:B------:R-:W-:-:S05]  /*a100*/  HADD2.F32 R0, -RZ, R4.H0_H0 ;  /* 0x20000004ff007230 */ /* 0x000fca0000004100 */
[----:B------:R-:W-:-:S04]  /*a110*/  F2FP.F16.F32.PACK_AB R0, RZ, R0 ;  /* 0x00000000ff00723e */ /* 0x000fc800000000ff */
[----:B------:R-:W-:-:S05]  /*a120*/  PRMT R0, R0, 0x5410, RZ ;  /* 0x0000541000007816 */ /* 0x000fca00000000ff */
[----:B------:R1:W-:Y:S01]  /*a130*/  STG.E desc[UR36][R2.64], R0 ;  /* 0x0000000002007986 */ /* 0x0003e2000c101924 */
[----:B------:R-:W-:Y:S05]  /*a140*/  BRA `(.L_x_6382) ;  /* 0x0000000800bc7947 */ /* 0x000fea0003800000 */
.L_x_6387:
[----:B------:R-:W-:-:S05]  /*a150*/  HADD2.F32 R4, -RZ, R4.H0_H0 ;  /* 0x20000004ff047230 */ /* 0x000fca0000004100 */
[----:B------:R-:W-:-:S06]  /*a160*/  FMUL.FTZ R4, R4, 1 ;  /* 0x3f80000004047820 */ /* 0x000fcc0000410000 */
[----:B------:R-:W1:Y:S02]  /*a170*/  F2F.F64.F32 R4, R4 ;  /* 0x0000000400047310 */ /* 0x000e640000201800 */
[----:B-1----:R1:W-:Y:S01]  /*a180*/  STG.E.64 desc[UR36][R2.64], R4 ;  /* 0x0000000402007986 */ /* 0x0023e2000c101b24 */
[----:B------:R-:W-:Y:S05]  /*a190*/  BRA `(.L_x_6382) ;  /* 0x0000000800a87947 */ /* 0x000fea0003800000 */
.L_x_6377:
        /* <DEDUP_REMOVED lines=14> */
.L_x_6392:
[----:B------:R-:W-:Y:S01]  /*a280*/  HADD2.F32 R5, -RZ, R4.H0_H0 ;  /* 0x20000004ff057230 */ /* 0x000fe20000004100 */
        /* <DEDUP_REMOVED lines=17> */
.L_x_6395:
[----:B------:R-:W-:-:S04]  /*a3a0*/  SHF.R.U32.HI R5, RZ, 0x18, R5 ;  /* 0x00000018ff057819 */ /* 0x000fc80000011605 */
[----:B------:R-:W-:-:S07]  /*a3b0*/  LOP3.LUT R0, R0, 0x80, R5, 0xf8, !PT ;  /* 0x0000008000007812 */ /* 0x000fce00078ef805 */
.L_x_6394:
[----:B------:R-:W-:Y:S05]  /*a3c0*/  BSYNC.RECONVERGENT B0 ;  /* 0x0000000000007941 */ /* 0x000fea0003800200 */
.L_x_6393:
[----:B------:R1:W-:Y:S01]  /*a3d0*/  STG.E.U8 desc[UR36][R2.64], R0 ;  /* 0x0000000002007986 */ /* 0x0003e2000c101124 */
[----:B------:R-:W-:Y:S05]  /*a3e0*/  BRA `(.L_x_6382) ;  /* 0x0000000800147947 */ /* 0x000fea0003800000 */
.L_x_6391:
        /* <DEDUP_REMOVED lines=18> */
.L_x_6398:
[----:B------:R-:W-:-:S04]  /*a510*/  SHF.R.U32.HI R5, RZ, 0x18, R5 ;  /* 0x00000018ff057819 */ /* 0x000fc80000011605 */
[----:B------:R-:W-:-:S07]  /*a520*/  LOP3.LUT R0, R0, 0x80, R5, 0xf8, !PT ;  /* 0x0000008000007812 */ /* 0x000fce00078ef805 */
.L_x_6397:
[----:B------:R-:W-:Y:S05]  /*a530*/  BSYNC.RECONVERGENT B0 ;  /* 0x0000000000007941 */ /* 0x000fea0003800200 */
.L_x_6396:
[----:B------:R1:W-:Y:S01]  /*a540*/  STG.E.U8 desc[UR36][R2.64], R0 ;  /* 0x0000000002007986 */ /* 0x0003e2000c101124 */
[----:B------:R-:W-:Y:S05]  /*a550*/  BRA `(.L_x_6382) ;  /* 0x0000000400b87947 */ /* 0x000fea0003800000 */
.L_x_6390:
        /* <DEDUP_REMOVED lines=22> */
.L_x_6400:
[----:B------:R-:W-:-:S06]  /*a6c0*/  HADD2.F32 R4, -RZ, R4.H0_H0 ;  /* 0x20000004ff047230 */ /* 0x000fcc0000004100 */
[----:B------:R-:W1:Y:S02]  /*a6d0*/  F2I.U64.TRUNC R4, R4 ;  /* 0x0000000400047311 */ /* 0x000e64000020d800 */
[----:B-1----:R1:W-:Y:S01]  /*a6e0*/  STG.E.64 desc[UR36][R2.64], R4 ;  /* 0x0000000402007986 */ /* 0x0023e2000c101b24 */
[----:B------:R-:W-:Y:S05]  /*a6f0*/  BRA `(.L_x_6382) ;  /* 0x0000000400507947 */ /* 0x000fea0003800000 */
.L_x_6399:
[----:B------:R-:W-:-:S04]  /*a700*/  HADD2.F32 R4, -RZ, R4.H0_H0 ;  /* 0x20000004ff047230 */ /* 0x000fc80000004100 */
[----:B------:R-:W1:Y:S02]  /*a710*/  F2I.FTZ.U32.TRUNC.NTZ R5, R4 ;  /* 0x0000000400057305 */ /* 0x000e64000021f000 */
[----:B-1----:R1:W-:Y:S01]  /*a720*/  STG.E desc[UR36][R2.64], R5 ;  /* 0x0000000502007986 */ /* 0x0023e2000c101924 */
[----:B------:R-:W-:Y:S05]  /*a730*/  BRA `(.L_x_6382) ;  /* 0x0000000400407947 */ /* 0x000fea0003800000 */
.L_x_6389:
        /* <DEDUP_REMOVED lines=11> */
.L_x_6402:
[----:B------:R-:W-:Y:S01]  /*a7f0*/  HADD2.F32 R4, -RZ, R4.H0_H0 ;  /* 0x20000004ff047230 */ /* 0x000fe20000004100 */
[----:B------:R-:W-:-:S04]  /*a800*/  CS2R R6, SRZ ;  /* 0x0000000000067805 */ /* 0x000fc8000001ff00 */
[----:B------:R-:W-:-:S06]  /*a810*/  FMUL.FTZ R4, R4, 1 ;  /* 0x3f80000004047820 */ /* 0x000fcc0000410000 */
[----:B------:R-:W1:Y:S02]  /*a820*/  F2F.F64.F32 R4, R4 ;  /* 0x0000000400047310 */ /* 0x000e640000201800 */
[----:B-1----:R2:W-:Y:S01]  /*a830*/  STG.E.128 desc[UR36][R2.64], R4 ;  /* 0x0000000402007986 */ /* 0x0025e2000c101d24 */
[----:B------:R-:W-:Y:S05]  /*a840*/  BRA `(.L_x_6382) ;  /* 0x0000000000fc7947 */ /* 0x000fea0003800000 */
.L_x_6401:
[----:B------:R-:W-:-:S09]  /*a850*/  UISETP.NE.AND UP0, UPT, UR4, 0xf, UPT ;  /* 0x0000000f0400788c */ /* 0x000fd2000bf05270 */
[----:B------:R-:W-:Y:S05]  /*a860*/  BRA.U !UP0, `(.L_x_6403) ;  /* 0x0000000108e87547 */ /* 0x000fea000b800000 */
[----:B------:R-:W-:-:S09]  /*a870*/  UISETP.NE.AND UP0, UPT, UR4, 0x17, UPT ;  /* 0x000000170400788c */ /* 0x000fd2000bf05270 */
[----:B------:R-:W-:Y:S05]  /*a880*/  BRA.U !UP0, `(.L_x_6404) ;  /* 0x0000000108907547 */ /* 0x000fea000b800000 */
[----:B------:R-:W-:-:S09]  /*a890*/  UISETP.NE.AND UP0, UPT, UR4, 0x18, UPT ;  /* 0x000000180400788c */ /* 0x000fd2000bf05270 */
[----:B------:R-:W-:Y:S05]  /*a8a0*/  BRA.U !UP0, `(.L_x_6405) ;  /* 0x0000000108447547 */ /* 0x000fea000b800000 */
.L_x_6381:
[----:B------:R-:W-:Y:S01]  /*a8b0*/  MOV R0, 0x0 ;  /* 0x0000000000007802 */ /* 0x000fe20000000f00 */
[----:B------:R-:W1:Y:S01]  /*a8c0*/  LDCU.64 UR4, c[0x4][0x178] ;  /* 0x01002f00ff0477ac */ /* 0x000e620008000a00 */
[----:B------:R-:W-:Y:S02]  /*a8d0*/  HFMA2 R12, -RZ, RZ, 0, 5.9604644775390625e-08 ;  /* 0x00000001ff0c7431 */ /* 0x000fe400000001ff */
[----:B------:R-:W-:Y:S01]  /*a8e0*/  IMAD.MOV.U32 R8, RZ, RZ, 0x65 ;  /* 0x00000065ff087424 */ /* 0x000fe200078e00ff */
[----:B------:R2:W3:Y:S01]  /*a8f0*/  LDC.64 R2, c[0x4][R0] ;  /* 0x0100000000027b82 */ /* 0x0004e20000000a00 */
[----:B------:R-:W4:Y:S01]  /*a900*/  LDCU.64 UR6, c[0x4][0x180] ;  /* 0x01003000ff0677ac */ /* 0x000f220008000a00 */
[----:B------:R-:W-:Y:S01]  /*a910*/  IMAD.MOV.U32 R13, RZ, RZ, RZ ;  /* 0x000000ffff0d7224 */ /* 0x000fe200078e00ff */
[----:B------:R-:W5:Y:S01]  /*a920*/  LDCU.64 UR8, c[0x4][0x80] ;  /* 0x01001000ff0877ac */ /* 0x000f620008000a00 */
[----:B-1----:R-:W-:Y:S01]  /*a930*/  IMAD.U32 R4, RZ, RZ, UR4 ;  /* 0x00000004ff047e24 */ /* 0x002fe2000f8e00ff */
[----:B------:R-:W-:Y:S01]  /*a940*/  MOV R5, UR5 ;  /* 0x0000000500057c02 */ /* 0x000fe20008000f00 */
[----:B----4-:R-:W-:-:S02]  /*a950*/  IMAD.U32 R6, RZ, RZ, UR6 ;  /* 0x00000006ff067e24 */ /* 0x010fc4000f8e00ff */
[----:B------:R-:W-:Y:S01]  /*a960*/  IMAD.U32 R7, RZ, RZ, UR7 ;  /* 0x00000007ff077e24 */ /* 0x000fe2000f8e00ff */
[----:B-----5:R-:W-:Y:S01]  /*a970*/  MOV R10, UR8 ;  /* 0x00000008000a7c02 */ /* 0x020fe20008000f00 */
[----:B--2---:R-:W-:-:S07]  /*a980*/  IMAD.U32 R11, RZ, RZ, UR9 ;  /* 0x00000009ff0b7e24 */ /* 0x004fce000f8e00ff */
[----:B------:R-:W-:-:S07]  /*a990*/  LEPC R20, `(.L_x_6406) ;  /* 0x000000001014794e */ /* 0x000fce0000000000 */
[----:B0--3--:R-:W-:Y:S05]  /*a9a0*/  CALL.ABS.NOINC R2 ;  /* 0x0000000002007343 */ /* 0x009fea0003c00000 */
.L_x_6406:
[----:B------:R-:W-:Y:S05]  /*a9b0*/  BRA `(.L_x_6382) ;  /* 0x0000000000a07947 */ /* 0x000fea0003800000 */
.L_x_6405:
        /* <DEDUP_REMOVED lines=13> */
.L_x_6408:
[----:B------:R-:W-:Y:S05]  /*aa90*/  BSYNC.RECONVERGENT B0 ;  /* 0x0000000000007941 */ /* 0x000fea0003800200 */
.L_x_6407:
[----:B------:R-:W-:-:S05]  /*aaa0*/  LOP3.LUT R5, R0, 0x80, R5, 0xf8, !PT ;  /* 0x0000008000057812 */ /* 0x000fca00078ef805 */
[----:B------:R4:W-:Y:S01]  /*aab0*/  STG.E.U8 desc[UR36][R2.64], R5 ;  /* 0x0000000502007986 */ /* 0x0009e2000c101124 */
[----:B------:R-:W-:Y:S05]  /*aac0*/  BRA `(.L_x_6382) ;  /* 0x00000000005c7947 */ /* 0x000fea0003800000 */
.L_x_6404:
        /* <DEDUP_REMOVED lines=12> */
.L_x_6410:
[----:B------:R-:W-:Y:S02]  /*ab90*/  ISETP.GT.U32.AND P0, PT, R4, 0x7f800000, PT ;  /* 0x7f8000000400780c */ /* 0x000fe40003f04070 */
[----:B------:R-:W-:-:S04]  /*aba0*/  MOV R0, 0x7f ;  /* 0x0000007f00007802 */ /* 0x000fc80000000f00 */
[----:B------:R-:W-:-:S07]  /*abb0*/  SEL R0, R0, 0x7c, P0 ;  /* 0x0000007c00007807 */ /* 0x000fce0000000000 */
.L_x_6411:
[----:B------:R-:W-:Y:S05]  /*abc0*/  BSYNC.RECONVERGENT B0 ;  /* 0x0000000000007941 */ /* 0x000fea0003800200 */
.L_x_6409:
[----:B------:R-:W-:-:S04]  /*abd0*/  SHF.R.U32.HI R5, RZ, 0x18, R5 ;  /* 0x00000018ff057819 */ /* 0x000fc80000011605 */
[----:B------:R-:W-:-:S05]  /*abe0*/  LOP3.LUT R5, R0, 0x80, R5, 0xf8, !PT ;  /* 0x0000008000057812 */ /* 0x000fca00078ef805 */
[----:B------:R3:W-:Y:S01]  /*abf0*/  STG.E.U8 desc[UR36][R2.64], R5 ;  /* 0x0000000502007986 */ /* 0x0007e2000c101124 */
[----:B------:R-:W-:Y:S05]  /*ac00*/  BRA `(.L_x_6382) ;  /* 0x00000000000c7947 */ /* 0x000fea0003800000 */
.L_x_6403:
[----:B------:R-:W-:-:S05]  /*ac10*/  HADD2.F32 R0, -RZ, R4.H0_H0 ;  /* 0x20000004ff007230 */ /* 0x000fca0000004100 */
[----:B------:R-:W-:-:S05]  /*ac20*/  F2FP.BF16.F32.PACK_AB R0, RZ, R0 ;  /* 0x00000000ff00723e */ /* 0x000fca00000010ff */
[----:B------:R1:W-:Y:S02]  /*ac30*/  STG.E.U16 desc[UR36][R2.64], R0 ;  /* 0x0000000002007986 */ /* 0x0003e4000c101524 */
.L_x_6382:
[----:B------:R-:W-:-:S07]  /*ac40*/  VIADD R17, R17, 0x80 ;  /* 0x0000008011117836 */ /* 0x000fce0000000000 */
.L_x_6330:
[----:B------:R-:W-:Y:S05]  /*ac50*/  BSYNC.RECONVERGENT B6 ;  /* 0x0000000000067941 */ /* 0x000fea0003800200 */
.L_x_6329:
[----:B------:R-:W5:Y:S02]  /*ac60*/  LDCU UR4, c[0x0][0x380] ;  /* 0x00007000ff0477ac */ /* 0x000f640008000800 */
[----:B-----5:R-:W-:-:S13]  /*ac70*/  ISETP.GE.AND P0, PT, R17, UR4, PT ;  /* 0x0000000411007c0c */ /* 0x020fda000bf06270 */
[----:B------:R-:W-:Y:S05]  /*ac80*/  @P0 EXIT ;  /* 0x000000000000094d */ /* 0x000fea0003800000 */
[----:B------:R-:W5:Y:S01]  /*ac90*/  LDCU UR4, c[0x0][0x388] ;  /* 0x00007100ff0477ac */ /* 0x000f620008000800 */
[----:B------:R-:W-:Y:S02]  /*aca0*/  HFMA2 R16, -RZ, RZ, 0, 0 ;  /* 0x00000000ff107431 */ /* 0x000fe400000001ff */
[----:B01-34-:R-:W-:Y:S01]  /*acb0*/  IMAD.MOV.U32 R0, RZ, RZ, RZ ;  /* 0x000000ffff007224 */ /* 0x01bfe200078e00ff */
        /* <DEDUP_REMOVED lines=300> */
.L_x_6412:
[----:B------:R-:W2:Y:S01]  /*bf80*/  LDCU.128 UR8, c[0x0][0x580] ;  /* 0x0000b000ff0877ac */ /* 0x000ea20008000c00 */
[----:B------:R-:W-:-:S04]  /*bf90*/  UPRMT UR4, UR42, 0x9910, URZ ;  /* 0x000099102a047896 */ /* 0x000fc800080000ff */
[----:B------:R-:W-:Y:S01]  /*bfa0*/  UISETP.GT.AND UP0, UPT, UR4, 0x9, UPT ;  /* 0x000000090400788c */ /* 0x000fe2000bf04270 */
[----:B--2---:R-:W-:Y:S02]  /*bfb0*/  IADD3 R2, P1, PT, R0, UR10, RZ ;  /* 0x0000000a00027c10 */ /* 0x004fe4000ff3e0ff */
        /* <DEDUP_REMOVED lines=17> */
.L_x_6416:
[----:B------:R-:W2:Y:S02]  /*c0d0*/  LDG.E.U8 R2, desc[UR36][R2.64] ;  /* 0x0000002402027981 */ /* 0x000ea4000c1e1100 */
[----:B--2---:R-:W-:-:S04]  /*c0e0*/  I2FP.F32.U32 R0, R2 ;  /* 0x0000000200007245 */ /* 0x004fc80000201000 */
[----:B------:R-:W-:-:S04]  /*c0f0*/  F2FP.F16.F32.PACK_AB R0, RZ, R0 ;  /* 0x00000000ff00723e */ /* 0x000fc800000000ff */
[----:B------:R-:W-:Y:S01]  /*c100*/  PRMT R4, R0, 0x7610, R4 ;  /* 0x0000761000047816 */ /* 0x000fe20000000004 */
[----:B------:R-:W-:Y:S06]  /*c110*/  BRA `(.L_x_6418) ;  /* 0x0000000c00b47947 */ /* 0x000fec0003800000 */
.L_x_6415:
        /* <DEDUP_REMOVED lines=11> */
.L_x_6420:
[----:B------:R-:W2:Y:S02]  /*c1d0*/  LDG.E R2, desc[UR36][R2.64] ;  /* 0x0000002402027981 */ /* 0x000ea4000c1e1900 */
[----:B--2---:R-:W-:-:S04]  /*c1e0*/  I2FP.F32.S32 R0, R2 ;  /* 0x0000000200007245 */ /* 0x004fc80000201400 */
[----:B------:R-:W-:-:S04]  /*c1f0*/  F2FP.F16.F32.PACK_AB R0, RZ, R0 ;  /* 0x00000000ff00723e */ /* 0x000fc800000000ff */
[----:B------:R-:W-:Y:S01]  /*c200*/  PRMT R4, R0, 0x7610, R4 ;  /* 0x0000761000047816 */ /* 0x000fe20000000004 */
[----:B------:R-:W-:Y:S06]  /*c210*/  BRA `(.L_x_6418) ;  /* 0x0000000c00747947 */ /* 0x000fec0003800000 */
.L_x_6419:
[----:B------:R-:W2:Y:S02]  /*c220*/  LDG.E.U16 R2, desc[UR36][R2.64] ;  /* 0x0000002402027981 */ /* 0x000ea4000c1e1500 */
[----:B--2---:R-:W0:Y:S02]  /*c230*/  I2F.S16 R0, R2 ;  /* 0x0000000200007306 */ /* 0x004e240000101400 */
[----:B0-----:R-:W-:-:S04]  /*c240*/  F2FP.F16.F32.PACK_AB R0, RZ, R0 ;  /* 0x00000000ff00723e */ /* 0x001fc800000000ff */
[----:B------:R-:W-:Y:S01]  /*c250*/  PRMT R4, R0, 0x7610, R4 ;  /* 0x0000761000047816 */ /* 0x000fe20000000004 */
[----:B------:R-:W-:Y:S06]  /*c260*/  BRA `(.L_x_6418) ;  /* 0x0000000c00607947 */ /* 0x000fec0003800000 */
.L_x_6414:
        /* <DEDUP_REMOVED lines=9> */
.L_x_6422:
[----:B------:R0:W5:Y:S01]  /*c300*/  LDG.E.U16 R4, desc[UR36][R2.64] ;  /* 0x0000002402047981 */ /* 0x000162000c1e1500 */
[----:B------:R-:W-:Y:S05]  /*c310*/  BRA `(.L_x_6418) ;  /* 0x0000000c00347947 */ /* 0x000fea0003800000 */
.L_x_6421:
        /* <DEDUP_REMOVED lines=9> */
.L_x_6424:
[----:B------:R1:W5:Y:S01]  /*c3b0*/  LDG.E.U16 R4, desc[UR36][R2.64] ;  /* 0x0000002402047981 */ /* 0x000362000c1e1500 */
[----:B------:R-:W-:Y:S05]  /*c3c0*/  BRA `(.L_x_6418) ;  /* 0x0000000c00087947 */ /* 0x000fea0003800000 */
.L_x_6423:
        /* <DEDUP_REMOVED lines=9> */
.L_x_6413:
        /* <DEDUP_REMOVED lines=14> */
.L_x_6427:
        /* <DEDUP_REMOVED lines=9> */
.L_x_6426:
        /* <DEDUP_REMOVED lines=27> */
.L_x_6429:
        /* <DEDUP_REMOVED lines=14> */
.L_x_6428:
[----:B------:R-:W2:Y:S02]  /*c860*/  LDG.E.U16 R0, desc[UR36][R2.64] ;  /* 0x0000002402007981 */ /* 0x000ea4000c1e1500 */
[----:B--2---:R-:W-:-:S05]  /*c870*/  IMAD.U32 R0, R0, 0x10000, RZ ;  /* 0x0001000000007824 */ /* 0x004fca00078e00ff */
[----:B------:R-:W-:-:S04]  /*c880*/  F2FP.F16.F32.PACK_AB R0, RZ, R0 ;  /* 0x00000000ff00723e */ /* 0x000fc800000000ff */
[----:B------:R-:W-:Y:S01]  /*c890*/  PRMT R4, R0, 0x7610, R4 ;  /* 0x0000761000047816 */ /* 0x000fe20000000004 */
[----:B------:R-:W-:Y:S06]  /*c8a0*/  BRA `(.L_x_6418) ;  /* 0x0000000400d07947 */ /* 0x000fec0003800000 */
.L_x_6425:
        /* <DEDUP_REMOVED lines=13> */
.L_x_6432:
        /* <DEDUP_REMOVED lines=21> */
.L_x_6436:
[----:B------:R-:W-:Y:S05]  /*cad0*/  BSYNC.RECONVERGENT B1 ;  /* 0x0000000000017941 */ /* 0x000fea0003800200 */
.L_x_6435:
[----:B------:R-:W-:Y:S01]  /*cae0*/  IMAD.SHL.U32 R0, R0, 0x100000, RZ ;  /* 0x0010000000007824 */ /* 0x000fe200078e00ff */
[----:B------:R-:W-:-:S04]  /*caf0*/  LEA R2, R2, 0x3b800000, 0x17 ;  /* 0x3b80000002027811 */ /* 0x000fc800078eb8ff */
[----:B------:R-:W-:-:S07]  /*cb00*/  LOP3.LUT R0, R2, R0, R7, 0xfe, !PT ;  /* 0x0000000002007212 */ /* 0x000fce00078efe07 */
.L_x_6434:
[----:B------:R-:W-:Y:S05]  /*cb10*/  BSYNC.RECONVERGENT B0 ;  /* 0x0000000000007941 */ /* 0x000fea0003800200 */
.L_x_6433:
[----:B------:R-:W-:-:S04]  /*cb20*/  F2FP.F16.F32.PACK_AB R0, RZ, R0 ;  /* 0x00000000ff00723e */ /* 0x000fc800000000ff */
[----:B------:R-:W-:Y:S01]  /*cb30*/  PRMT R4, R0, 0x7610, R4 ;  /* 0x0000761000047816 */ /* 0x000fe20000000004 */
[----:B------:R-:W-:Y:S06]  /*cb40*/  BRA `(.L_x_6418) ;  /* 0x0000000400287947 */ /* 0x000fec0003800000 */
.L_x_6431:
        /* <DEDUP_REMOVED lines=21> */
.L_x_6440:
[----:B------:R-:W-:Y:S05]  /*cca0*/  BSYNC.RECONVERGENT B1 ;  /* 0x0000000000017941 */ /* 0x000fea0003800200 */
.L_x_6439:
[----:B------:R-:W-:Y:S02]  /*ccb0*/  SHF.L.U32 R0, R0, 0x15, RZ ;  /* 0x0000001500007819 */ /* 0x000fe400000006ff */
[----:B------:R-:W-:-:S04]  /*ccc0*/  LEA R2, R2, 0x37800000, 0x17 ;  /* 0x3780000002027811 */ /* 0x000fc800078eb8ff */
[----:B------:R-:W-:-:S07]  /*ccd0*/  LOP3.LUT R0, R2, R0, R7, 0xfe, !PT ;  /* 0x0000000002007212 */ /* 0x000fce00078efe07 */
.L_x_6438:
[----:B------:R-:W-:Y:S05]  /*cce0*/  BSYNC.RECONVERGENT B0 ;  /* 0x0000000000007941 */ /* 0x000fea0003800200 */
.L_x_6437:
[----:B------:R-:W-:-:S04]  /*ccf0*/  F2FP.F16.F32.PACK_AB R0, RZ, R0 ;  /* 0x00000000ff00723e */ /* 0x000fc800000000ff */
[----:B------:R-:W-:Y:S01]  /*cd00*/  PRMT R4, R0, 0x7610, R4 ;  /* 0x0000761000047816 */ /* 0x000fe20000000004 */
[----:B------:R-:W-:Y:S06]  /*cd10*/  BRA `(.L_x_6418) ;  /* 0x0000000000b47947 */ /* 0x000fec0003800000 */
.L_x_6430:
        /* <DEDUP_REMOVED lines=14> */
.L_x_6444:
[----:B------:R-:W-:Y:S05]  /*ce00*/  BSYNC.RECONVERGENT B0 ;  /* 0x0000000000007941 */ /* 0x000fea0003800200 */
.L_x_6443:
[----:B------:R-:W-:-:S04]  /*ce10*/  F2FP.F16.F32.PACK_AB R0, RZ, R0 ;  /* 0x00000000ff00723e */ /* 0x000fc800000000ff */
[----:B------:R-:W-:Y:S01]  /*ce20*/  PRMT R4, R0, 0x7610, R4 ;  /* 0x0000761000047816 */ /* 0x000fe20000000004 */
[----:B------:R-:W-:Y:S06]  /*ce30*/  BRA `(.L_x_6418) ;  /* 0x00000000006c7947 */ /* 0x000fec0003800000 */
.L_x_6417:
[----:B------:R-:W-:Y:S01]  /*ce40*/  MOV R0, 0x0 ;  /* 0x0000000000007802 */ /* 0x000fe20000000f00 */
[----:B------:R-:W0:Y:S01]  /*ce50*/  LDCU.64 UR4, c[0x4][0x178] ;  /* 0x01002f00ff0477ac */ /* 0x000e220008000a00 */
[----:B------:R-:W-:Y:S02]  /*ce60*/  HFMA2 R13, -RZ, RZ, 0, 0 ;  /* 0x00000000ff0d7431 */ /* 0x000fe400000001ff */
[----:B------:R-:W-:Y:S01]  /*ce70*/  IMAD.MOV.U32 R8, RZ, RZ, 0x4e ;  /* 0x0000004eff087424 */ /* 0x000fe200078e00ff */
[----:B------:R1:W2:Y:S01]  /*ce80*/  LDC.64 R2, c[0x4][R0] ;  /* 0x0100000000027b82 */ /* 0x0002a20000000a00 */
[----:B------:R-:W3:Y:S01]  /*ce90*/  LDCU.64 UR6, c[0x4][0x180] ;  /* 0x01003000ff0677ac */ /* 0x000ee20008000a00 */
[----:B------:R-:W-:Y:S01]  /*cea0*/  IMAD.MOV.U32 R12, RZ, RZ, 0x1 ;  /* 0x00000001ff0c7424 */ /* 0x000fe200078e00ff */
[----:B------:R-:W4:Y:S01]  /*ceb0*/  LDCU.64 UR8, c[0x4][0x78] ;  /* 0x01000f00ff0877ac */ /* 0x000f220008000a00 */
[----:B0-----:R-:W-:Y:S02]  /*cec0*/  IMAD.U32 R4, RZ, RZ, UR4 ;  /* 0x00000004ff047e24 */ /* 0x001fe4000f8e00ff */
[----:B------:R-:W-:Y:S01]  /*ced0*/  IMAD.U32 R5, RZ, RZ, UR5 ;  /* 0x00000005ff057e24 */ /* 0x000fe2000f8e00ff */
[----:B---3--:R-:W-:Y:S01]  /*cee0*/  MOV R6, UR6 ;  /* 0x0000000600067c02 */ /* 0x008fe20008000f00 */
[----:B------:R-:W-:-:S02]  /*cef0*/  IMAD.U32 R7, RZ, RZ, UR7 ;  /* 0x00000007ff077e24 */ /* 0x000fc4000f8e00ff */
[----:B----4-:R-:W-:Y:S01]  /*cf00*/  IMAD.U32 R10, RZ, RZ, UR8 ;  /* 0x00000008ff0a7e24 */ /* 0x010fe2000f8e00ff */
[----:B-1----:R-:W-:-:S07]  /*cf10*/  MOV R11, UR9 ;  /* 0x00000009000b7c02 */ /* 0x002fce0008000f00 */
[----:B------:R-:W-:-:S07]  /*cf20*/  LEPC R20, `(.L_x_6445) ;  /* 0x000000001014794e */ /* 0x000fce0000000000 */
[----:B--2---:R-:W-:Y:S05]  /*cf30*/  CALL.ABS.NOINC R2 ;  /* 0x0000000002007343 */ /* 0x004fea0003c00000 */
.L_x_6445:
[----:B------:R-:W-:Y:S01]  /*cf40*/  PRMT R4, RZ, 0x7610, R4 ;  /* 0x00007610ff047816 */ /* 0x000fe20000000004 */
[----:B------:R-:W-:Y:S06]  /*cf50*/  BRA `(.L_x_6418) ;  /* 0x0000000000247947 */ /* 0x000fec0003800000 */
.L_x_6442:
[----:B------:R-:W2:Y:S02]  /*cf60*/  LDG.E.64 R2, desc[UR36][R2.64] ;  /* 0x0000002402027981 */ /* 0x000ea4000c1e1b00 */
[----:B--2---:R-:W0:Y:S02]  /*cf70*/  I2F.U64 R0, R2 ;  /* 0x0000000200007312 */ /* 0x004e240000301000 */
[----:B0-----:R-:W-:-:S04]  /*cf80*/  F2FP.F16.F32.PACK_AB R0, RZ, R0 ;  /* 0x00000000ff00723e */ /* 0x001fc800000000ff */
[----:B------:R-:W-:Y:S01]  /*cf90*/  PRMT R4, R0, 0x7610, R4 ;  /* 0x0000761000047816 */ /* 0x000fe20000000004 */
[----:B------:R-:W-:Y:S06]  /*cfa0*/  BRA `(.L_x_6418) ;  /* 0x0000000000107947 */ /* 0x000fec0003800000 */
.L_x_6441:
[----:B------:R-:W2:Y:S02]  /*cfb0*/  LDG.E R2, desc[UR36][R2.64] ;  /* 0x0000002402027981 */ /* 0x000ea4000c1e1900 */
[----:B--2---:R-:W-:-:S04]  /*cfc0*/  I2FP.F32.U32 R0, R2 ;  /* 0x0000000200007245 */ /* 0x004fc80000201000 */
[----:B------:R-:W-:-:S04]  /*cfd0*/  F2FP.F16.F32.PACK_AB R0, RZ, R0 ;  /* 0x00000000ff00723e */ /* 0x000fc800000000ff */
[----:B------:R-:W-:-:S07]  /*cfe0*/  PRMT R4, R0, 0x7610, R4 ;  /* 0x0000761000047816 */ /* 0x000fce0000000004 */
.L_x_6418:
        /* <DEDUP_REMOVED lines=33> */
.L_x_6453:
[----:B------:R-:W-:Y:S01]  /*d200*/  FSETP.GEU.FTZ.AND P0, PT, R7, -R6, PT ;  /* 0x800000060700720b */ /* 0x000fe20003f1e000 */
[----:B------:R-:W-:-:S12]  /*d210*/  FADD.FTZ R5, R5, -1 ;  /* 0xbf80000005057421 */ /* 0x000fd80000010000 */
[----:B------:R-:W-:-:S07]  /*d220*/  @!P0 FADD.FTZ R5, R5, -1 ;  /* 0xbf80000005058421 */ /* 0x000fce0000010000 */
.L_x_6452:
[----:B------:R-:W-:Y:S05]  /*d230*/  BSYNC.RECONVERGENT B2 ;  /* 0x0000000000027941 */ /* 0x000fea0003800200 */
.L_x_6451:
[----:B------:R-:W-:Y:S01]  /*d240*/  FFMA.FTZ R2, -R6, R5, R2 ;  /* 0x0000000506027223 */ /* 0x000fe20000010102 */
[----:B------:R-:W-:Y:S06]  /*d250*/  BRA `(.L_x_6449) ;  /* 0x0000000000807947 */ /* 0x000fec0003800000 */
.L_x_6450:
        /* <DEDUP_REMOVED lines=16> */
.L_x_6456:
        /* <DEDUP_REMOVED lines=13> */
.L_x_6455:
[----:B------:R-:W-:Y:S05]  /*d430*/  BSYNC.RECONVERGENT B2 ;  /* 0x0000000000027941 */ /* 0x000fea0003800200 */
.L_x_6454:
[----:B------:R-:W-:-:S04]  /*d440*/  FMUL.FTZ R5, R2, 1.1920928955078125e-07 ;  /* 0x3400000002057820 */ /* 0x000fc80000410000 */
[----:B------:R-:W-:-:S07]  /*d450*/  FMUL.FTZ R2, R8, R5 ;  /* 0x0000000508027220 */ /* 0x000fce0000410000 */
.L_x_6449:
[----:B------:R-:W-:Y:S05]  /*d460*/  BSYNC.RECONVERGENT B1 ;  /* 0x0000000000017941 */ /* 0x000fea0003800200 */
.L_x_6448:
        /* <DEDUP_REMOVED lines=27> */
.L_x_6447:
[----:B------:R-:W2:Y:S01]  /*d620*/  MUFU.RCP R0, R0 ;  /* 0x0000000000007308 */ /* 0x000ea20000001000 */
[----:B01---5:R-:W-:-:S05]  /*d630*/  HADD2.F32 R3, -RZ, R4.H0_H0 ;  /* 0x20000004ff037230 */ /* 0x023fca0000004100 */
[----:B--2---:R-:W-:-:S05]  /*d640*/  FMUL.FTZ R3, R0, R3 ;  /* 0x0000000300037220 */ /* 0x004fca0000410000 */
[----:B------:R-:W-:-:S07]  /*d650*/  F2FP.F16.F32.PACK_AB R3, RZ, R3 ;  /* 0x00000003ff03723e */ /* 0x000fce00000000ff */
.L_x_6457:
[----:B------:R-:W-:Y:S05]  /*d660*/  BSYNC.RECONVERGENT B0 ;  /* 0x0000000000007941 */ /* 0x000fea0003800200 */
.L_x_6446:
        /* <DEDUP_REMOVED lines=13> */
[----:B-1----:R-:W-:Y:S01]  /*d740*/  STG.E.U8 desc[UR36][R16.64], R3 ;  /* 0x0000000310007986 */ /* 0x002fe2000c101124 */
[----:B------:R-:W-:Y:S05]  /*d750*/  EXIT ;  /* 0x000000000000794d */ /* 0x000fea0003800000 */
.L_x_6461:
[----:B------:R-:W-:-:S06]  /*d760*/  HADD2.F32 R3, -RZ, R3.H0_H0 ;  /* 0x20000003ff037230 */ /* 0x000fcc0000004100 */
[----:B------:R-:W1:Y:S02]  /*d770*/  F2I.S64.TRUNC R2, R3 ;  /* 0x0000000300027311 */ /* 0x000e64000020d900 */
[----:B-1----:R-:W-:Y:S01]  /*d780*/  STG.E.U8 desc[UR36][R16.64], R2 ;  /* 0x0000000210007986 */ /* 0x002fe2000c101124 */
[----:B------:R-:W-:Y:S05]  /*d790*/  EXIT ;  /* 0x000000000000794d */ /* 0x000fea0003800000 */
.L_x_6460:
        /* <DEDUP_REMOVED lines=8> */
[----:B-1----:R-:W-:Y:S01]  /*d820*/  STG.E.64 desc[UR36][R16.64], R2 ;  /* 0x0000000210007986 */ /* 0x002fe2000c101b24 */
[----:B------:R-:W-:Y:S05]  /*d830*/  EXIT ;  /* 0x000000000000794d */ /* 0x000fea0003800000 */
.L_x_6464:
[----:B------:R-:W-:-:S06]  /*d840*/  HADD2.F32 R3, -RZ, R3.H0_H0 ;  /* 0x20000003ff037230 */ /* 0x000fcc0000004100 */
[----:B------:R-:W1:Y:S02]  /*d850*/  F2I.FTZ.TRUNC.NTZ R3, R3 ;  /* 0x0000000300037305 */ /* 0x000e64000021f100 */
[----:B-1----:R-:W-:Y:S01]  /*d860*/  STG.E desc[UR36][R16.64], R3 ;  /* 0x0000000310007986 */ /* 0x002fe2000c101924 */
[----:B------:R-:W-:Y:S05]  /*d870*/  EXIT ;  /* 0x000000000000794d */ /* 0x000fea0003800000 */
.L_x_6463:
[----:B------:R-:W-:-:S06]  /*d880*/  HADD2.F32 R3, -RZ, R3.H0_H0 ;  /* 0x20000003ff037230 */ /* 0x000fcc0000004100 */
[----:B------:R-:W1:Y:S02]  /*d890*/  F2I.FTZ.TRUNC.NTZ R3, R3 ;  /* 0x0000000300037305 */ /* 0x000e64000021f100 */
[----:B-1----:R-:W-:Y:S01]  /*d8a0*/  STG.E.U16 desc[UR36][R16.64], R3 ;  /* 0x0000000310007986 */ /* 0x002fe2000c101524 */
[----:B------:R-:W-:Y:S05]  /*d8b0*/  EXIT ;  /* 0x000000000000794d */ /* 0x000fea0003800000 */
.L_x_6459:
        /* <DEDUP_REMOVED lines=9> */
.L_x_6466:
[----:B------:R-:W-:Y:S01]  /*d950*/  STG.E.U16 desc[UR36][R16.64], R3 ;  /* 0x0000000310007986 */ /* 0x000fe2000c101524 */
[----:B------:R-:W-:Y:S05]  /*d960*/  EXIT ;  /* 0x000000000000794d */ /* 0x000fea0003800000 */
.L_x_6465:
        /* <DEDUP_REMOVED lines=8> */
[----:B------:R-:W-:Y:S01]  /*d9f0*/  STG.E.64 desc[UR36][R16.64], R2 ;  /* 0x0000000210007986 */ /* 0x000fe2000c101b24 */
[----:B------:R-:W-:Y:S05]  /*da00*/  EXIT ;  /* 0x000000000000794d */ /* 0x000fea0003800000 */
.L_x_6468:
[----:B------:R-:W-:-:S05]  /*da10*/  HADD2.F32 R0, -RZ, R3.H0_H0 ;  /* 0x20000003ff007230 */ /* 0x000fca0000004100 */
[----:B------:R-:W-:-:S04]  /*da20*/  F2FP.F16.F32.PACK_AB R0, RZ, R0 ;  /* 0x00000000ff00723e */ /* 0x000fc800000000ff */
[----:B------:R-:W-:-:S05]  /*da30*/  PRMT R0, R0, 0x5410, RZ ;  /* 0x0000541000007816 */ /* 0x000fca00000000ff */
[----:B------:R-:W-:Y:S01]  /*da40*/  STG.E desc[UR36][R16.64], R0 ;  /* 0x0000000010007986 */ /* 0x000fe2000c101924 */
[----:B------:R-:W-:Y:S05]  /*da50*/  EXIT ;  /* 0x000000000000794d */ /* 0x000fea0003800000 */
.L_x_6467:
[----:B------:R-:W-:-:S05]  /*da60*/  HADD2.F32 R2, -RZ, R3.H0_H0 ;  /* 0x20000003ff027230 */ /* 0x000fca0000004100 */
[----:B------:R-:W-:-:S06]  /*da70*/  FMUL.FTZ R2, R2, 1 ;  /* 0x3f80000002027820 */ /* 0x000fcc0000410000 */
[----:B------:R-:W1:Y:S02]  /*da80*/  F2F.F64.F32 R2, R2 ;  /* 0x0000000200027310 */ /* 0x000e640000201800 */
[----:B-1----:R-:W-:Y:S01]  /*da90*/  STG.E.64 desc[UR36][R16.64], R2 ;  /* 0x0000000210007986 */ /* 0x002fe2000c101b24 */
[----:B------:R-:W-:Y:S05]  /*daa0*/  EXIT ;  /* 0x000000000000794d */ /* 0x000fea0003800000 */
.L_x_6458:
        /* <DEDUP_REMOVED lines=12> */
[----:B-1----:R-:W-:Y:S01]  /*db70*/  STG.E.U16 desc[UR36][R16.64], R3 ;  /* 0x0000000310007986 */ /* 0x002fe2000c101524 */
[----:B------:R-:W-:Y:S05]  /*db80*/  EXIT ;  /* 0x000000000000794d */ /* 0x000fea0003800000 */
.L_x_6472:
        /* <DEDUP_REMOVED lines=17> */
.L_x_6475:
[----:B------:R-:W-:-:S04]  /*dca0*/  SHF.R.U32.HI R3, RZ, 0x18, R3 ;  /* 0x00000018ff037819 */ /* 0x000fc80000011603 */
[----:B------:R-:W-:-:S04]  /*dcb0*/  LOP3.LUT R0, R0, 0x80, R3, 0xf8, !PT ;  /* 0x0000008000007812 */ /* 0x000fc800078ef803 */
[----:B------:R-:W-:-:S07]  /*dcc0*/  PRMT R8, R0, 0x7610, R8 ;  /* 0x0000761000087816 */ /* 0x000fce0000000008 */
.L_x_6474:
[----:B------:R-:W-:Y:S05]  /*dcd0*/  BSYNC.RECONVERGENT B0 ;  /* 0x0000000000007941 */ /* 0x000fea0003800200 */
.L_x_6473:
[----:B------:R-:W-:Y:S01]  /*dce0*/  STG.E.U8 desc[UR36][R16.64], R8 ;  /* 0x0000000810007986 */ /* 0x000fe2000c101124 */
[----:B------:R-:W-:Y:S05]  /*dcf0*/  EXIT ;  /* 0x000000000000794d */ /* 0x000fea0003800000 */
.L_x_6471:
        /* <DEDUP_REMOVED lines=17> */
.L_x_6478:
[----:B------:R-:W-:-:S04]  /*de10*/  SHF.R.U32.HI R3, RZ, 0x18, R3 ;  /* 0x00000018ff037819 */ /* 0x000fc80000011603 */
[----:B------:R-:W-:-:S04]  /*de20*/  LOP3.LUT R0, R0, 0x80, R3, 0xf8, !PT ;  /* 0x0000008000007812 */ /* 0x000fc800078ef803 */
[----:B------:R-:W-:-:S07]  /*de30*/  PRMT R8, R0, 0x7610, R8 ;  /* 0x0000761000087816 */ /* 0x000fce0000000008 */
.L_x_6477:
[----:B------:R-:W-:Y:S05]  /*de40*/  BSYNC.RECONVERGENT B0 ;  /* 0x0000000000007941 */ /* 0x000fea0003800200 */
.L_x_6476:
[----:B------:R-:W-:Y:S01]  /*de50*/  STG.E.U8 desc[UR36][R16.64], R8 ;  /* 0x0000000810007986 */ /* 0x000fe2000c101124 */
[----:B------:R-:W-:Y:S05]  /*de60*/  EXIT ;  /* 0x000000000000794d */ /* 0x000fea0003800000 */
.L_x_6470:
        /* <DEDUP_REMOVED lines=22> */
.L_x_6480:
[----:B------:R-:W-:-:S06]  /*dfd0*/  HADD2.F32 R3, -RZ, R3.H0_H0 ;  /* 0x20000003ff037230 */ /* 0x000fcc0000004100 */
[----:B------:R-:W1:Y:S02]  /*dfe0*/  F2I.U64.TRUNC R2, R3 ;  /* 0x0000000300027311 */ /* 0x000e64000020d800 */
[----:B-1----:R-:W-:Y:S01]  /*dff0*/  STG.E.64 desc[UR36][R16.64], R2 ;  /* 0x0000000210007986 */ /* 0x002fe2000c101b24 */
[----:B------:R-:W-:Y:S05]  /*e000*/  EXIT ;  /* 0x000000000000794d */ /* 0x000fea0003800000 */
.L_x_6479:
[----:B------:R-:W-:-:S06]  /*e010*/  HADD2.F32 R3, -RZ, R3.H0_H0 ;  /* 0x20000003ff037230 */ /* 0x000fcc0000004100 */
[----:B------:R-:W1:Y:S02]  /*e020*/  F2I.FTZ.U32.TRUNC.NTZ R3, R3 ;  /* 0x0000000300037305 */ /* 0x000e64000021f000 */
[----:B-1----:R-:W-:Y:S01]  /*e030*/  STG.E desc[UR36][R16.64], R3 ;  /* 0x0000000310007986 */ /* 0x002fe2000c101924 */
[----:B------:R-:W-:Y:S05]  /*e040*/  EXIT ;  /* 0x000000000000794d */ /* 0x000fea0003800000 */
.L_x_6469:
        /* <DEDUP_REMOVED lines=9> */
[----:B------:R-:W-:Y:S01]  /*e0e0*/  STG.E.U8 desc[UR36][R16.64], R3 ;  /* 0x0000000310007986 */ /* 0x000fe2000c101124 */
[----:B------:R-:W-:Y:S05]  /*e0f0*/  EXIT ;  /* 0x000000000000794d */ /* 0x000fea0003800000 */
.L_x_6482:
[----:B------:R-:W-:Y:S01]  /*e100*/  HADD2.F32 R3, -RZ, R3.H0_H0 ;  /* 0x20000003ff037230 */ /* 0x000fe20000004100 */
[----:B------:R-:W-:-:S04]  /*e110*/  CS2R R6, SRZ ;  /* 0x0000000000067805 */ /* 0x000fc8000001ff00 */
[----:B------:R-:W-:-:S04]  /*e120*/  FMUL.FTZ R3, R3, 1 ;  /* 0x3f80000003037820 */ /* 0x000fc80000410000 */
[----:B------:R-:W1:Y:S02]  /*e130*/  F2F.F64.F32 R4, R3 ;  /* 0x0000000300047310 */ /* 0x000e640000201800 */
[----:B-1----:R-:W-:Y:S01]  /*e140*/  STG.E.128 desc[UR36][R16.64], R4 ;  /* 0x0000000410007986 */ /* 0x002fe2000c101d24 */
[----:B------:R-:W-:Y:S05]  /*e150*/  EXIT ;  /* 0x000000000000794d */ /* 0x000fea0003800000 */
.L_x_6481:
[----:B------:R-:W-:-:S09]  /*e160*/  UISETP.NE.AND UP0, UPT, UR4, 0xf, UPT ;  /* 0x0000000f0400788c */ /* 0x000fd2000bf05270 */
[----:B------:R-:W-:Y:S05]  /*e170*/  BRA.U !UP0, `(.L_x_6483) ;  /* 0x0000000108e87547 */ /* 0x000fea000b800000 */
[----:B------:R-:W-:-:S09]  /*e180*/  UISETP.NE.AND UP0, UPT, UR4, 0x17, UPT ;  /* 0x000000170400788c */ /* 0x000fd2000bf05270 */
[----:B------:R-:W-:Y:S05]  /*e190*/  BRA.U !UP0, `(.L_x_6484) ;  /* 0x0000000108907547 */ /* 0x000fea000b800000 */
[----:B------:R-:W-:-:S09]  /*e1a0*/  UISETP.NE.AND UP0, UPT, UR4, 0x18, UPT ;  /* 0x000000180400788c */ /* 0x000fd2000bf05270 */
[----:B------:R-:W-:Y:S05]  /*e1b0*/  BRA.U !UP0, `(.L_x_6485) ;  /* 0x0000000108447547 */ /* 0x000fea000b800000 */
.L_x_6462:
        /* <DEDUP_REMOVED lines=10> */
[----:B----4-:R-:W-:Y:S01]  /*e260*/  IMAD.U32 R6, RZ, RZ, UR6 ;  /* 0x00000006ff067e24 */ /* 0x010fe2000f8e00ff */
[----:B------:R-:W-:Y:S01]  /*e270*/  MOV R7, UR7 ;  /* 0x0000000700077c02 */ /* 0x000fe20008000f00 */
[----:B-----5:R-:W-:Y:S02]  /*e280*/  IMAD.U32 R10, RZ, RZ, UR8 ;  /* 0x00000008ff0a7e24 */ /* 0x020fe4000f8e00ff */
[----:B--2---:R-:W-:-:S07]  /*e290*/  IMAD.U32 R11, RZ, RZ, UR9 ;  /* 0x00000009ff0b7e24 */ /* 0x004fce000f8e00ff */
[----:B------:R-:W-:-:S07]  /*e2a0*/  LEPC R20, `(.L_x_6486) ;  /* 0x000000001014794e */ /* 0x000fce0000000000 */
[----:B0--3--:R-:W-:Y:S05]  /*e2b0*/  CALL.ABS.NOINC R2 ;  /* 0x0000000002007343 */ /* 0x009fea0003c00000 */
.L_x_6486:
[----:B------:R-:W-:Y:S05]  /*e2c0*/  EXIT ;  /* 0x000000000000794d */ /* 0x000fea0003800000 */
.L_x_6485:
[----:B------:R-:W-:Y:S01]  /*e2d0*/  HADD2.F32 R5, -RZ, R3.H0_H0 ;  /* 0x20000003ff057230 */ /* 0x000fe20000004100 */
        /* <DEDUP_REMOVED lines=12> */
.L_x_6488:
[----:B------:R-:W-:Y:S05]  /*e3a0*/  BSYNC.RECONVERGENT B0 ;  /* 0x0000000000007941 */ /* 0x000fea0003800200 */
.L_x_6487:
[----:B------:R-:W-:-:S05]  /*e3b0*/  LOP3.LUT R3, R0, 0x80, R3, 0xf8, !PT ;  /* 0x0000008000037812 */ /* 0x000fca00078ef803 */
[----:B------:R-:W-:Y:S01]  /*e3c0*/  STG.E.U8 desc[UR36][R16.64], R3 ;  /* 0x0000000310007986 */ /* 0x000fe2000c101124 */
[----:B------:R-:W-:Y:S05]  /*e3d0*/  EXIT ;  /* 0x000000000000794d */ /* 0x000fea0003800000 */
.L_x_6484:
        /* <DEDUP_REMOVED lines=12> */
.L_x_6490:
[----:B------:R-:W-:Y:S01]  /*e4a0*/  IMAD.MOV.U32 R0, RZ, RZ, 0x7f ;  /* 0x0000007fff007424 */ /* 0x000fe200078e00ff */
[----:B------:R-:W-:-:S04]  /*e4b0*/  ISETP.GT.U32.AND P0, PT, R2, 0x7f800000, PT ;  /* 0x7f8000000200780c */ /* 0x000fc80003f04070 */
[----:B------:R-:W-:-:S09]  /*e4c0*/  SEL R0, R0, 0x7c, P0 ;  /* 0x0000007c00007807 */ /* 0x000fd20000000000 */
.L_x_6491:
[----:B------:R-:W-:Y:S05]  /*e4d0*/  BSYNC.RECONVERGENT B0 ;  /* 0x0000000000007941 */ /* 0x000fea0003800200 */
.L_x_6489:
[----:B------:R-:W-:-:S04]  /*e4e0*/  SHF.R.U32.HI R3, RZ, 0x18, R3 ;  /* 0x00000018ff037819 */ /* 0x000fc80000011603 */
[----:B------:R-:W-:-:S05]  /*e4f0*/  LOP3.LUT R3, R0, 0x80, R3, 0xf8, !PT ;  /* 0x0000008000037812 */ /* 0x000fca00078ef803 */
[----:B------:R-:W-:Y:S01]  /*e500*/  STG.E.U8 desc[UR36][R16.64], R3 ;  /* 0x0000000310007986 */ /* 0x000fe2000c101124 */
[----:B------:R-:W-:Y:S05]  /*e510*/  EXIT ;  /* 0x000000000000794d */ /* 0x000fea0003800000 */
.L_x_6483:
[----:B------:R-:W-:-:S05]  /*e520*/  HADD2.F32 R0, -RZ, R3.H0_H0 ;  /* 0x20000003ff007230 */ /* 0x000fca0000004100 */
[----:B------:R-:W-:-:S05]  /*e530*/  F2FP.BF16.F32.PACK_AB R0, RZ, R0 ;  /* 0x00000000ff00723e */ /* 0x000fca00000010ff */
[----:B------:R-:W-:Y:S01]  /*e540*/  STG.E.U16 desc[UR36][R16.64], R0 ;  /* 0x0000000010007986 */ /* 0x000fe2000c101524 */
[----:B------:R-:W-:Y:S05]  /*e550*/  EXIT ;  /* 0x000000000000794d */ /* 0x000fea0003800000 */
.L_x_6492:
        /* <DEDUP_REMOVED lines=10> */
.L_x_37061:


//--------------------- .text._ZN2at6native27unrolled_elementwise_kernelINS0_13BUnaryFunctorIN3c104HalfES4_S4_ZZZNS0_15binary_internal21div_floor_kernel_cudaERNS_18TensorIteratorBaseEENKUlvE1_clEvENKUlvE1_clEvEUlS4_S4_E_EESt5arrayIPcLm2EELi4E23TrivialOffsetCalculatorILi1EjESG_NS0_6memory12LoadWithCastILi1EEENSH_13StoreWithCastILi1EEEEEviT_T0_T2_T3_T4_T5_ --------------------------
	.section	.text._ZN2at6native27unrolled_elementwise_kernelINS0_13BUnaryFunctorIN3c104HalfES4_S4_ZZZNS0_15binary_internal21div_floor_kernel_cudaERNS_18TensorIteratorBaseEENKUlvE1_clEvENKUlvE1_clEvEUlS4_S4_E_EESt5arrayIPcLm2EELi4E23TrivialOffsetCalculatorILi1EjESG_NS0_6memory12LoadWithCastILi1EEENSH_13StoreWithCastILi1EEEEEviT_T0_T2_T3_T4_T5_,"ax",@progbits
	.align	128
        .global         _ZN2at6native27unrolled_elementwise_kernelINS0_13BUnaryFunctorIN3c104HalfES4_S4_ZZZNS0_15binary_internal21div_floor_kernel_cudaERNS_18TensorIteratorBaseEENKUlvE1_clEvENKUlvE1_clEvEUlS4_S4_E_EESt5arrayIPcLm2EELi4E23TrivialOffsetCalculatorILi1EjESG_NS0_6memory12LoadWithCastILi1EEENSH_13StoreWithCastILi1EEEEEviT_T0_T2_T3_T4_T5_
        .type           _ZN2at6native27unrolled_elementwise_kernelINS0_13BUnaryFunctorIN3c104HalfES4_S4_ZZZNS0_15binary_internal21div_floor_kernel_cudaERNS_18TensorIteratorBaseEENKUlvE1_clEvENKUlvE1_clEvEUlS4_S4_E_EESt5arrayIPcLm2EELi4E23TrivialOffsetCalculatorILi1EjESG_NS0_6memory12LoadWithCastILi1EEENSH_13StoreWithCastILi1EEEEEviT_T0_T2_T3_T4_T5_,@function
        .size           _ZN2at6native27unrolled_elementwise_kernelINS0_13BUnaryFunctorIN3c104HalfES4_S4_ZZZNS0_15binary_internal21div_floor_kernel_cudaERNS_18TensorIteratorBaseEENKUlvE1_clEvENKUlvE1_clEvEUlS4_S4_E_EESt5arrayIPcLm2EELi4E23TrivialOffsetCalculatorILi1EjESG_NS0_6memory12LoadWithCastILi1EEENSH_13StoreWithCastILi1EEEEEviT_T0_T2_T3_T4_T5_,(.L_x_37062 - _ZN2at6native27unrolled_elementwise_kernelINS0_13BUnaryFunctorIN3c104HalfES4_S4_ZZZNS0_15binary_internal21div_floor_kernel_cudaERNS_18TensorIteratorBaseEENKUlvE1_clEvENKUlvE1_clEvEUlS4_S4_E_EESt5arrayIPcLm2EELi4E23TrivialOffsetCalculatorILi1EjESG_NS0_6memory12LoadWithCastILi1EEENSH_13StoreWithCastILi1EEEEEviT_T0_T2_T3_T4_T5_)
        .other          _ZN2at6native27unrolled_elementwise_kernelINS0_13BUnaryFunctorIN3c104HalfES4_S4_ZZZNS0_15binary_internal21div_floor_kernel_cudaERNS_18TensorIteratorBaseEENKUlvE1_clEvENKUlvE1_clEvEUlS4_S4_E_EESt5arrayIPcLm2EELi4E23TrivialOffsetCalculatorILi1EjESG_NS0_6memory12LoadWithCastILi1EEENSH_13StoreWithCastILi1EEEEEviT_T0_T2_T3_T4_T5_,@"STO_CUDA_ENTRY STV_DEFAULT"
_ZN2at6native27unrolled_elementwise_kernelINS0_13BUnaryFunctorIN3c104HalfES4_S4_ZZZNS0_15binary_internal21div_floor_kernel_cudaERNS_18TensorIteratorBaseEENKUlvE1_clEvENKUlvE1_clEvEUlS4_S4_E_EESt5arrayIPcLm2EELi4E23TrivialOffsetCalculatorILi1EjESG_NS0_6memory12LoadWithCastILi1EEENSH_13StoreWithCastILi1EEEEEviT_T0_T2_T3_T4_T5_:
.text._ZN2at6native27unrolled_elementwise_kernelINS0_13BUnaryFunctorIN3c104HalfES4_S4_ZZZNS0_15binary_internal21div_floor_kernel_cudaERNS_18TensorIteratorBaseEENKUlvE1_clEvENKUlvE1_clEvEUlS4_S4_E_EESt5arrayIPcLm2EELi4E23TrivialOffsetCalculatorILi1EjESG_NS0_6memory12LoadWithCastILi1EEENSH_13StoreWithCastILi1EEEEEviT_T0_T2_T3_T4_T5_:
        /* <DEDUP_REMOVED lines=34> */
.L_x_6498:
[----:B------:R-:W2:Y:S02]  /*0220*/  LDG.E.U8 R2, desc[UR36][R2.64] ;  /* 0x0000002402027981 */ /* 0x000ea4000c1e1100 */
[----:B--2---:R-:W-:-:S04]  /*0230*/  I2FP.F32.U32 R0, R2 ;  /* 0x0000000200007245 */ /* 0x004fc80000201000 */
[----:B------:R-:W-:-:S04]  /*0240*/  F2FP.F16.F32.PACK_AB R0, RZ, R0 ;  /* 0x00000000ff00723e */ /* 0x000fc800000000ff */
[----:B------:R-:W-:Y:S01]  /*0250*/  PRMT R18, R0, 0x7610, R18 ;  /* 0x0000761000127816 */ /* 0x000fe20000000012 */
[----:B------:R-:W-:Y:S06]  /*0260*/  BRA `(.L_x_6500) ;  /* 0x0000000c00b47947 */ /* 0x000fec0003800000 */
.L_x_6497:
        /* <DEDUP_REMOVED lines=11> */
.L_x_6502:
[----:B------:R-:W2:Y:S02]  /*0320*/  LDG.E R2, desc[UR36][R2.64] ;  /* 0x0000002402027981 */ /* 0x000ea4000c1e1900 */
[----:B--2---:R-:W-:-:S04]  /*0330*/  I2FP.F32.S32 R0, R2 ;  /* 0x0000000200007245 */ /* 0x004fc80000201400 */
[----:B------:R-:W-:-:S04]  /*0340*/  F2FP.F16.F32.PACK_AB R0, RZ, R0 ;  /* 0x00000000ff00723e */ /* 0x000fc800000000ff */
[----:B------:R-:W-:Y:S01]  /*0350*/  PRMT R18, R0, 0x7610, R18 ;  /* 0x0000761000127816 */ /* 0x000fe20000000012 */
[----:B------:R-:W-:Y:S06]  /*0360*/  BRA `(.L_x_6500) ;  /* 0x0000000c00747947 */ /* 0x000fec0003800000 */
.L_x_6501:
[----:B------:R-:W2:Y:S02]  /*0370*/  LDG.E.U16 R2, desc[UR36][R2.64] ;  /* 0x0000002402027981 */ /* 0x000ea4000c1e1500 */
[----:B--2---:R-:W0:Y:S02]  /*0380*/  I2F.S16 R0, R2 ;  /* 0x0000000200007306 */ /* 0x004e240000101400 */
[----:B0-----:R-:W-:-:S04]  /*0390*/  F2FP.F16.F32.PACK_AB R0, RZ, R0 ;  /* 0x00000000ff00723e */ /* 0x001fc800000000ff */
[----:B------:R-:W-:Y:S01]  /*03a0*/  PRMT R18, R0, 0x7610, R18 ;  /* 0x0000761000127816 */ /* 0x000fe20000000012 */
[----:B------:R-:W-:Y:S06]  /*03b0*/  BRA `(.L_x_6500) ;  /* 0x0000000c00607947 */ /* 0x000fec0003800000 */
.L_x_6496:
        /* <DEDUP_REMOVED lines=9> */
.L_x_6504:
[----:B------:R1:W5:Y:S01]  /*0450*/  LDG.E.U16 R18, desc[UR36][R2.64] ;  /* 0x0000002402127981 */ /* 0x000362000c1e1500 */
[----:B------:R-:W-:Y:S05]  /*0460*/  BRA `(.L_x_6500) ;  /* 0x0000000c00347947 */ /* 0x000fea0003800000 */
.L_x_6503:
        /* <DEDUP_REMOVED lines=9> */
.L_x_6506:
[----:B------:R0:W5:Y:S01]  /*0500*/  LDG.E.U16 R18, desc[UR36][R2.64] ;  /* 0x0000002402127981 */ /* 0x000162000c1e1500 */
[----:B------:R-:W-:Y:S05]  /*0510*/  BRA `(.L_x_6500) ;  /* 0x0000000c00087947 */ /* 0x000fea0003800000 */
.L_x_6505:
        /* <DEDUP_REMOVED lines=9> */
.L_x_6495:
        /* <DEDUP_REMOVED lines=14> */
.L_x_6509:
        /* <DEDUP_REMOVED lines=9> */
.L_x_6508:
        /* <DEDUP_REMOVED lines=27> */
.L_x_6511:
        /* <DEDUP_REMOVED lines=14> */
.L_x_6510:
[----:B------:R-:W2:Y:S02]  /*09b0*/  LDG.E.U16 R0, desc[UR36][R2.64] ;  /* 0x0000002402007981 */ /* 0x000ea4000c1e1500 */
[----:B--2---:R-:W-:-:S05]  /*09c0*/  IMAD.U32 R0, R0, 0x10000, RZ ;  /* 0x0001000000007824 */ /* 0x004fca00078e00ff */
[----:B------:R-:W-:-:S04]  /*09d0*/  F2FP.F16.F32.PACK_AB R0, RZ, R0 ;  /* 0x00000000ff00723e */ /* 0x000fc800000000ff */
[----:B------:R-:W-:Y:S01]  /*09e0*/  PRMT R18, R0, 0x7610, R18 ;  /* 0x0000761000127816 */ /* 0x000fe20000000012 */
[----:B------:R-:W-:Y:S06]  /*09f0*/  BRA `(.L_x_6500) ;  /* 0x0000000400d07947 */ /* 0x000fec0003800000 */
.L_x_6507:
        /* <DEDUP_REMOVED lines=13> */
.L_x_6514:
        /* <DEDUP_REMOVED lines=21> */
.L_x_6518:
[----:B------:R-:W-:Y:S05]  /*0c20*/  BSYNC.RECONVERGENT B1 ;  /* 0x0000000000017941 */ /* 0x000fea0003800200 */
.L_x_6517:
[----:B------:R-:W-:Y:S01]  /*0c30*/  IMAD.SHL.U32 R0, R0, 0x100000, RZ ;  /* 0x0010000000007824 */ /* 0x000fe200078e00ff */
[----:B------:R-:W-:-:S04]  /*0c40*/  LEA R2, R2, 0x3b800000, 0x17 ;  /* 0x3b80000002027811 */ /* 0x000fc800078eb8ff */
[----:B------:R-:W-:-:S07]  /*0c50*/  LOP3.LUT R0, R2, R0, R7, 0xfe, !PT ;  /* 0x0000000002007212 */ /* 0x000fce00078efe07 */
.L_x_6516:
[----:B------:R-:W-:Y:S05]  /*0c60*/  BSYNC.RECONVERGENT B0 ;  /* 0x0000000000007941 */ /* 0x000fea0003800200 */
.L_x_6515:
[----:B------:R-:W-:-:S04]  /*0c70*/  F2FP.F16.F32.PACK_AB R0, RZ, R0 ;  /* 0x00000000ff00723e */ /* 0x000fc800000000ff */
[----:B------:R-:W-:Y:S01]  /*0c80*/  PRMT R18, R0, 0x7610, R18 ;  /* 0x0000761000127816 */ /* 0x000fe20000000012 */
[----:B------:R-:W-:Y:S06]  /*0c90*/  BRA `(.L_x_6500) ;  /* 0x0000000400287947 */ /* 0x000fec0003800000 */
.L_x_6513:
        /* <DEDUP_REMOVED lines=21> */
.L_x_6522:
[----:B------:R-:W-:Y:S05]  /*0df0*/  BSYNC.RECONVERGENT B1 ;  /* 0x0000000000017941 */ /* 0x000fea0003800200 */
.L_x_6521:
[----:B------:R-:W-:Y:S01]  /*0e00*/  IMAD.SHL.U32 R0, R0, 0x200000, RZ ;  /* 0x0020000000007824 */ /* 0x000fe200078e00ff */
[----:B------:R-:W-:-:S04]  /*0e10*/  LEA R2, R2, 0x37800000, 0x17 ;  /* 0x3780000002027811 */ /* 0x000fc800078eb8ff */
[----:B------:R-:W-:-:S07]  /*0e20*/  LOP3.LUT R0, R2, R0, R7, 0xfe, !PT ;  /* 0x0000000002007212 */ /* 0x000fce00078efe07 */
.L_x_6520:
[----:B------:R-:W-:Y:S05]  /*0e30*/  BSYNC.RECONVERGENT B0 ;  /* 0x0000000000007941 */ /* 0x000fea0003800200 */
.L_x_6519:
[----:B------:R-:W-:-:S04]  /*0e40*/  F2FP.F16.F32.PACK_AB R0, RZ, R0 ;  /* 0x00000000ff00723e */ /* 0x000fc800000000ff */
[----:B------:R-:W-:Y:S01]  /*0e50*/  PRMT R18, R0, 0x7610, R18 ;  /* 0x0000761000127816 */ /* 0x000fe20000000012 */
[----:B------:R-:W-:Y:S06]  /*0e60*/  BRA `(.L_x_6500) ;  /* 0x0000000000b47947 */ /* 0x000fec0003800000 */
.L_x_6512:
[----:B------:R-:W-:-:S09]  /*0e70*/  UISETP.NE.AND UP0, UPT, UR4, 0x1c, UPT ;  /* 0x0000001c0400788c */ /* 0x000fd2000bf05270 */
[----:B------:R-:W-:Y:S05]  /*0e80*/  BRA.U !UP0, `(.L_x_6523) ;  /* 0x00000001089c7547 */ /* 0x000fea000b800000 */
[----:B------:R-:W-:-:S09]  /*0e90*/  UISETP.NE.AND UP0, UPT, UR4, 0x1d, UPT ;  /* 0x0000001d0400788c */ /* 0x000fd2000bf05270 */
[----:B------:R-:W-:Y:S05]  /*0ea0*/  BRA.U !UP0, `(.L_x_6524) ;  /* 0x0000000108807547 */ /* 0x000fea000b800000 */
[----:B------:R-:W-:-:S09]  /*0eb0*/  UISETP.NE.AND UP0, UPT, UR4, 0x2c, UPT ;  /* 0x0000002c0400788c */ /* 0x000fd2000bf05270 */
[----:B------:R-:W-:Y:S05]  /*0ec0*/  BRA.U !UP0, `(.L_x_6525) ;  /* 0x0000000108487547 */ /* 0x000fea000b800000 */
.L_x_6499:
        /* <DEDUP_REMOVED lines=16> */
.L_x_6526:
[----:B------:R-:W-:Y:S01]  /*0fd0*/  PRMT R18, RZ, 0x7610, R18 ;  /* 0x00007610ff127816 */ /* 0x000fe20000000012 */
[----:B------:R-:W-:Y:S06]  /*0fe0*/  BRA `(.L_x_6500) ;  /* 0x0000000000547947 */ /* 0x000fec0003800000 */
.L_x_6525:
        /* <DEDUP_REMOVED lines=8> */
.L_x_6528:
[----:B------:R-:W-:Y:S05]  /*1070*/  BSYNC.RECONVERGENT B0 ;  /* 0x0000000000007941 */ /* 0x000fea0003800200 */
.L_x_6527:
[----:B------:R-:W-:-:S04]  /*1080*/  F2FP.F16.F32.PACK_AB R0, RZ, R0 ;  /* 0x00000000ff00723e */ /* 0x000fc800000000ff */
[----:B------:R-:W-:Y:S01]  /*1090*/  PRMT R18, R0, 0x7610, R18 ;  /* 0x0000761000127816 */ /* 0x000fe20000000012 */
[----:B------:R-:W-:Y:S06]  /*10a0*/  BRA `(.L_x_6500) ;  /* 0x0000000000247947 */ /* 0x000fec0003800000 */
.L_x_6524:
[----:B------:R-:W2:Y:S02]  /*10b0*/  LDG.E.64 R2, desc[UR36][R2.64] ;  /* 0x0000002402027981 */ /* 0x000ea4000c1e1b00 */
[----:B--2---:R-:W0:Y:S02]  /*10c0*/  I2F.U64 R0, R2 ;  /* 0x0000000200007312 */ /* 0x004e240000301000 */
[----:B0-----:R-:W-:-:S04]  /*10d0*/  F2FP.F16.F32.PACK_AB R0, RZ, R0 ;  /* 0x00000000ff00723e */ /* 0x001fc800000000ff */
[----:B------:R-:W-:Y:S01]  /*10e0*/  PRMT R18, R0, 0x7610, R18 ;  /* 0x0000761000127816 */ /* 0x000fe20000000012 */
[----:B------:R-:W-:Y:S06]  /*10f0*/  BRA `(.L_x_6500) ;  /* 0x0000000000107947 */ /* 0x000fec0003800000 */
.L_x_6523:
[----:B------:R-:W2:Y:S02]  /*1100*/  LDG.E R2, desc[UR36][R2.64] ;  /* 0x0000002402027981 */ /* 0x000ea4000c1e1900 */
[----:B--2---:R-:W-:-:S04]  /*1110*/  I2FP.F32.U32 R0, R2 ;  /* 0x0000000200007245 */ /* 0x004fc80000201000 */
[----:B------:R-:W-:-:S04]  /*1120*/  F2FP.F16.F32.PACK_AB R0, RZ, R0 ;  /* 0x00000000ff00723e */ /* 0x000fc800000000ff */
[----:B------:R-:W-:-:S07]  /*1130*/  PRMT R18, R0, 0x7610, R18 ;  /* 0x0000761000127816 */ /* 0x000fce0000000012 */
.L_x_6500:
[----:B------:R-:W-:-:S07]  /*1140*/  VIADD R23, R19, 0x80 ;  /* 0x0000008013177836 */ /* 0x000fce0000000000 */
.L_x_6494:
[----:B------:R-:W-:Y:S05]  /*1150*/  BSYNC.RECONVERGENT B6 ;  /* 0x0000000000067941 */ /* 0x000fea0003800200 */
.L_x_6493:
[----:B------:R-:W-:Y:S01]  /*1160*/  ISETP.GE.AND P0, PT, R23, R16, PT ;  /* 0x000000101700720c */ /* 0x000fe20003f06270 */
[----:B------:R-:W-:Y:S01]  /*1170*/  BSSY.RECONVERGENT B6, `(.L_x_6529) ;  /* 0x000010c000067945 */ /* 0x000fe20003800200 */
[----:B------:R-:W-:-:S11]  /*1180*/  PRMT R22, RZ, 0x7610, R22 ;  /* 0x00007610ff167816 */ /* 0x000fd60000000016 */
        /* <DEDUP_REMOVED lines=23> */
.L_x_6534:
[----:B------:R-:W2:Y:S02]  /*1300*/  LDG.E.U8 R2, desc[UR36][R2.64] ;  /* 0x0000002402027981 */ /* 0x000ea4000c1e1100 */
[----:B--2---:R-:W-:-:S04]  /*1310*/  I2FP.F32.U32 R0, R2 ;  /* 0x0000000200007245 */ /* 0x004fc80000201000 */
[----:B------:R-:W-:-:S04]  /*1320*/  F2FP.F16.F32.PACK_AB R0, RZ, R0 ;  /* 0x00000000ff00723e */ /* 0x000fc800000000ff */
[----:B------:R-:W-:Y:S01]  /*1330*/  PRMT R22, R0, 0x7610, R22 ;  /* 0x0000761000167816 */ /* 0x000fe20000000016 */
[----:B------:R-:W-:Y:S06]  /*1340*/  BRA `(.L_x_6536) ;  /* 0x0000000c00b47947 */ /* 0x000fec0003800000 */
.L_x_6533:
        /* <DEDUP_REMOVED lines=11> */
.L_x_6538:
[----:B------:R-:W2:Y:S02]  /*1400*/  LDG.E R2, desc[UR36][R2.64] ;  /* 0x0000002402027981 */ /* 0x000ea4000c1e1900 */
[----:B--2---:R-:W-:-:S04]  /*1410*/  I2FP.F32.S32 R0, R2 ;  /* 0x0000000200007245 */ /* 0x004fc80000201400 */
[----:B------:R-:W-:-:S04]  /*1420*/  F2FP.F16.F32.PACK_AB R0, RZ, R0 ;  /* 0x00000000ff00723e */ /* 0x000fc800000000ff */
[----:B------:R-:W-:Y:S01]  /*1430*/  PRMT R22, R0, 0x7610, R22 ;  /* 0x0000761000167816 */ /* 0x000fe20000000016 */
[----:B------:R-:W-:Y:S06]  /*1440*/  BRA `(.L_x_6536) ;  /* 0x0000000c00747947 */ /* 0x000fec0003800000 */
.L_x_6537:
[----:B------:R-:W2:Y:S02]  /*1450*/  LDG.E.U16 R2, desc[UR36][R2.64] ;  /* 0x0000002402027981 */ /* 0x000ea4000c1e1500 */
[----:B--2---:R-:W0:Y:S02]  /*1460*/  I2F.S16 R0, R2 ;  /* 0x0000000200007306 */ /* 0x004e240000101400 */
[----:B0-----:R-:W-:-:S04]  /*1470*/  F2FP.F16.F32.PACK_AB R0, RZ, R0 ;  /* 0x00000000ff00723e */ /* 0x001fc800000000ff */
[----:B------:R-:W-:Y:S01]  /*1480*/  PRMT R22, R0, 0x7610, R22 ;  /* 0x0000761000167816 */ /* 0x000fe20000000016 */
[----:B------:R-:W-:Y:S06]  /*1490*/  BRA `(.L_x_6536) ;  /* 0x0000000c00607947 */ /* 0x000fec0003800000 */
.L_x_6532:
        /* <DEDUP_REMOVED lines=9> */
.L_x_6540:
[----:B------:R0:W5:Y:S01]  /*1530*/  LDG.E.U16 R22, desc[UR36][R2.64] ;  /* 0x0000002402167981 */ /* 0x000162000c1e1500 */
[----:B------:R-:W-:Y:S05]  /*1540*/  BRA `(.L_x_6536) ;  /* 0x0000000c00347947 */ /* 0x000fea0003800000 */
.L_x_6539:
        /* <DEDUP_REMOVED lines=9> */
.L_x_6542:
[----:B------:R1:W5:Y:S01]  /*15e0*/  LDG.E.U16 R22, desc[UR36][R2.64] ;  /* 0x0000002402167981 */ /* 0x000362000c1e1500 */
[----:B------:R-:W-:Y:S05]  /*15f0*/  BRA `(.L_x_6536) ;  /* 0x0000000c00087947 */ /* 0x000fea0003800000 */
.L_x_6541:
        /* <DEDUP_REMOVED lines=9> */
.L_x_6531:
        /* <DEDUP_REMOVED lines=14> */
.L_x_6545:
        /* <DEDUP_REMOVED lines=9> */
.L_x_6544:
        /* <DEDUP_REMOVED lines=27> */
.L_x_6547:
        /* <DEDUP_REMOVED lines=14> */
.L_x_6546:
[----:B------:R-:W2:Y:S02]  /*1a90*/  LDG.E.U16 R0, desc[UR36][R2.64] ;  /* 0x0000002402007981 */ /* 0x000ea4000c1e1500 */
[----:B--2---:R-:W-:-:S05]  /*1aa0*/  IMAD.U32 R0, R0, 0x10000, RZ ;  /* 0x0001000000007824 */ /* 0x004fca00078e00ff */
[----:B------:R-:W-:-:S04]  /*1ab0*/  F2FP.F16.F32.PACK_AB R0, RZ, R0 ;  /* 0x00000000ff00723e */ /* 0x000fc800000000ff */
[----:B------:R-:W-:Y:S01]  /*1ac0*/  PRMT R22, R0, 0x7610, R22 ;  /* 0x0000761000167816 */ /* 0x000fe20000000016 */
[----:B------:R-:W-:Y:S06]  /*1ad0*/  BRA `(.L_x_6536) ;  /* 0x0000000400d07947 */ /* 0x000fec0003800000 */
.L_x_6543:
        /* <DEDUP_REMOVED lines=13> */
.L_x_6550:
        /* <DEDUP_REMOVED lines=21> */
.L_x_6554:
[----:B------:R-:W-:Y:S05]  /*1d00*/  BSYNC.RECONVERGENT B1 ;  /* 0x0000000000017941 */ /* 0x000fea0003800200 */
.L_x_6553:
[----:B------:R-:W-:Y:S01]  /*1d10*/  IMAD.SHL.U32 R0, R0, 0x100000, RZ ;  /* 0x0010000000007824 */ /* 0x000fe200078e00ff */
[----:B------:R-:W-:-:S04]  /*1d20*/  LEA R2, R2, 0x3b800000, 0x17 ;  /* 0x3b80000002027811 */ /* 0x000fc800078eb8ff */
[----:B------:R-:W-:-:S07]  /*1d30*/  LOP3.LUT R0, R2, R0, R7, 0xfe, !PT ;  /* 0x0000000002007212 */ /* 0x000fce00078efe07 */
.L_x_6552:
[----:B------:R-:W-:Y:S05]  /*1d40*/  BSYNC.RECONVERGENT B0 ;  /* 0x0000000000007941 */ /* 0x000fea0003800200 */
.L_x_6551:
[----:B------:R-:W-:-:S04]  /*1d50*/  F2FP.F16.F32.PACK_AB R0, RZ, R0 ;  /* 0x00000000ff00723e */ /* 0x000fc800000000ff */
[----:B------:R-:W-:Y:S01]  /*1d60*/  PRMT R22, R0, 0x7610, R22 ;  /* 0x0000761000167816 */ /* 0x000fe20000000016 */
[----:B------:R-:W-:Y:S06]  /*1d70*/  BRA `(.L_x_6536) ;  /* 0x0000000400287947 */ /* 0x000fec0003800000 */
.L_x_6549:
        /* <DEDUP_REMOVED lines=21> */
.L_x_6558:
[----:B------:R-:W-:Y:S05]  /*1ed0*/  BSYNC.RECONVERGENT B1 ;  /* 0x0000000000017941 */ /* 0x000fea0003800200 */
.L_x_6557:
[----:B------:R-:W-:Y:S01]  /*1ee0*/  IMAD.SHL.U32 R0, R0, 0x200000, RZ ;  /* 0x0020000000007824 */ /* 0x000fe200078e00ff */
[----:B------:R-:W-:-:S04]  /*1ef0*/  LEA R2, R2, 0x37800000, 0x17 ;  /* 0x3780000002027811 */ /* 0x000fc800078eb8ff */
[----:B------:R-:W-:-:S07]  /*1f00*/  LOP3.LUT R0, R2, R0, R7, 0xfe, !PT ;  /* 0x0000000002007212 */ /* 0x000fce00078efe07 */
.L_x_6556:
[----:B------:R-:W-:Y:S05]  /*1f10*/  BSYNC.RECONVERGENT B0 ;  /* 0x0000000000007941 */ /* 0x000fea0003800200 */
.L_x_6555:
[----:B------:R-:W-:-:S04]  /*1f20*/  F2FP.F16.F32.PACK_AB R0, RZ, R0 ;  /* 0x00000000ff00723e */ /* 0x000fc800000000ff */
[----:B------:R-:W-:Y:S01]  /*1f30*/  PRMT R22, R0, 0x7610, R22 ;  /* 0x0000761000167816 */ /* 0x000fe20000000016 */
[----:B------:R-:W-:Y:S06]  /*1f40*/  BRA `(.L_x_6536) ;  /* 0x0000000000b47947 */ /* 0x000fec0003800000 */
.L_x_6548:
        /* <DEDUP_REMOVED lines=14> */
.L_x_6562:
[----:B------:R-:W-:Y:S05]  /*2030*/  BSYNC.RECONVERGENT B0 ;  /* 0x0000000000007941 */ /* 0x000fea0003800200 */
.L_x_6561:
[----:B------:R-:W-:-:S04]  /*2040*/  F2FP.F16.F32.PACK_AB R0, RZ, R0 ;  /* 0x00000000ff00723e */ /* 0x000fc800000000ff */
[----:B------:R-:W-:Y:S01]  /*2050*/  PRMT R22, R0, 0x7610, R22 ;  /* 0x0000761000167816 */ /* 0x000fe20000000016 */
[----:B------:R-:W-:Y:S06]  /*2060*/  BRA `(.L_x_6536) ;  /* 0x00000000006c7947 */ /* 0x000fec0003800000 */
.L_x_6535:
        /* <DEDUP_REMOVED lines=16> */
.L_x_6563:
[----:B------:R-:W-:Y:S01]  /*2170*/  PRMT R22, RZ, 0x7610, R22 ;  /* 0x00007610ff167816 */ /* 0x000fe20000000016 */
[----:B------:R-:W-:Y:S06]  /*2180*/  BRA `(.L_x_6536) ;  /* 0x0000000000247947 */ /* 0x000fec0003800000 */
.L_x_6560:
[----:B------:R-:W2:Y:S02]  /*2190*/  LDG.E.64 R2, desc[UR36][R2.64] ;  /* 0x0000002402027981 */ /* 0x000ea4000c1e1b00 */
[----:B--2---:R-:W0:Y:S02]  /*21a0*/  I2F.U64 R0, R2 ;  /* 0x0000000200007312 */ /* 0x004e240000301000 */
[----:B0-----:R-:W-:-:S04]  /*21b0*/  F2FP.F16.F32.PACK_AB R0, RZ, R0 ;  /* 0x00000000ff00723e */ /* 0x001fc800000000ff */
[----:B------:R-:W-:Y:S01]  /*21c0*/  PRMT R22, R0, 0x7610, R22 ;  /* 0x0000761000167816 */ /* 0x000fe20000000016 */
[----:B------:R-:W-:Y:S06]  /*21d0*/  BRA `(.L_x_6536) ;  /* 0x0000000000107947 */ /* 0x000fec0003800000 */
.L_x_6559:
[----:B------:R-:W2:Y:S02]  /*21e0*/  LDG.E R2, desc[UR36][R2.64] ;  /* 0x0000002402027981 */ /* 0x000ea4000c1e1900 */
[----:B--2---:R-:W-:-:S04]  /*21f0*/  I2FP.F32.U32 R0, R2 ;  /* 0x0000000200007245 */ /* 0x004fc80000201000 */
[----:B------:R-:W-:-:S04]  /*2200*/  F2FP.F16.F32.PACK_AB R0, RZ, R0 ;  /* 0x00000000ff00723e */ /* 0x000fc800000000ff */
[----:B------:R-:W-:-:S07]  /*2210*/  PRMT R22, R0, 0x7610, R22 ;  /* 0x0000761000167816 */ /* 0x000fce0000000016 */
.L_x_6536:
[----:B------:R-:W-:-:S07]  /*2220*/  VIADD R23, R23, 0x80 ;  /* 0x0000008017177836 */ /* 0x000fce0000000000 */
.L_x_6530:
[----:B------:R-:W-:Y:S05]  /*2230*/  BSYNC.RECONVERGENT B6 ;  /* 0x0000000000067941 */ /* 0x000fea0003800200 */
.L_x_6529:
        /* <DEDUP_REMOVED lines=26> */
.L_x_6569:
[----:B------:R-:W2:Y:S02]  /*23e0*/  LDG.E.U8 R2, desc[UR36][R2.64] ;  /* 0x0000002402027981 */ /* 0x000ea4000c1e1100 */
[----:B--2---:R-:W-:-:S04]  /*23f0*/  I2FP.F32.U32 R0, R2 ;  /* 0x0000000200007245 */ /* 0x004fc80000201000 */
[----:B------:R-:W-:-:S04]  /*2400*/  F2FP.F16.F32.PACK_AB R0, RZ, R0 ;  /* 0x00000000ff00723e */ /* 0x000fc800000000ff */
[----:B------:R-:W-:Y:S01]  /*2410*/  PRMT R24, R0, 0x7610, R24 ;  /* 0x0000761000187816 */ /* 0x000fe20000000018 */
[----:B------:R-:W-:Y:S06]  /*2420*/  BRA `(.L_x_6571) ;  /* 0x0000000c00b47947 */ /* 0x000fec0003800000 */
.L_x_6568:
        /* <DEDUP_REMOVED lines=11> */
.L_x_6573:
[----:B------:R-:W2:Y:S02]  /*24e0*/  LDG.E R2, desc[UR36][R2.64] ;  /* 0x0000002402027981 */ /* 0x000ea4000c1e1900 */
[----:B--2---:R-:W-:-:S04]  /*24f0*/  I2FP.F32.S32 R0, R2 ;  /* 0x0000000200007245 */ /* 0x004fc80000201400 */
[----:B------:R-:W-:-:S04]  /*2500*/  F2FP.F16.F32.PACK_AB R0, RZ, R0 ;  /* 0x00000000ff00723e */ /* 0x000fc800000000ff */
[----:B------:R-:W-:Y:S01]  /*2510*/  PRMT R24, R0, 0x7610, R24 ;  /* 0x0000761000187816 */ /* 0x000fe20000000018 */
[----:B------:R-:W-:Y:S06]  /*2520*/  BRA `(.L_x_6571) ;  /* 0x0000000c00747947 */ /* 0x000fec0003800000 */
.L_x_6572:
[----:B------:R-:W2:Y:S02]  /*2530*/  LDG.E.U16 R2, desc[UR36][R2.64] ;  /* 0x0000002402027981 */ /* 0x000ea4000c1e1500 */
[----:B--2---:R-:W0:Y:S02]  /*2540*/  I2F.S16 R0, R2 ;  /* 0x0000000200007306 */ /* 0x004e240000101400 */
[----:B0-----:R-:W-:-:S04]  /*2550*/  F2FP.F16.F32.PACK_AB R0, RZ, R0 ;  /* 0x00000000ff00723e */ /* 0x001fc800000000ff */
[----:B------:R-:W-:Y:S01]  /*2560*/  PRMT R24, R0, 0x7610, R24 ;  /* 0x0000761000187816 */ /* 0x000fe20000000018 */
[----:B------:R-:W-:Y:S06]  /*2570*/  BRA `(.L_x_6571) ;  /* 0x0000000c00607947 */ /* 0x000fec0003800000 */
.L_x_6567:
        /* <DEDUP_REMOVED lines=9> */
.L_x_6575:
[----:B------:R0:W5:Y:S01]  /*2610*/  LDG.E.U16 R24, desc[UR36][R2.64] ;  /* 0x0000002402187981 */ /* 0x000162000c1e1500 */
[----:B------:R-:W-:Y:S05]  /*2620*/  BRA `(.L_x_6571) ;  /* 0x0000000c00347947 */ /* 0x000fea0003800000 */
.L_x_6574:
        /* <DEDUP_REMOVED lines=9> */
.L_x_6577:
[----:B------:R1:W5:Y:S01]  /*26c0*/  LDG.E.U16 R24, desc[UR36][R2.64] ;  /* 0x0000002402187981 */ /* 0x000362000c1e1500 */
[----:B------:R-:W-:Y:S05]  /*26d0*/  BRA `(.L_x_6571) ;  /* 0x0000000c00087947 */ /* 0x000fea0003800000 */
.L_x_6576:
        /* <DEDUP_REMOVED lines=9> */
.L_x_6566:
        /* <DEDUP_REMOVED lines=14> */
.L_x_6580:
        /* <DEDUP_REMOVED lines=9> */
.L_x_6579:
        /* <DEDUP_REMOVED lines=27> */
.L_x_6582:
        /* <DEDUP_REMOVED lines=14> */
.L_x_6581:
[----:B------:R-:W2:Y:S02]  /*2b70*/  LDG.E.U16 R0, desc[UR36][R2.64] ;  /* 0x0000002402007981 */ /* 0x000ea4000c1e1500 */
[----:B--2---:R-:W-:-:S05]  /*2b80*/  IMAD.U32 R0, R0, 0x10000, RZ ;  /* 0x0001000000007824 */ /* 0x004fca00078e00ff */
[----:B------:R-:W-:-:S04]  /*2b90*/  F2FP.F16.F32.PACK_AB R0, RZ, R0 ;  /* 0x00000000ff00723e */ /* 0x000fc800000000ff */
[----:B------:R-:W-:Y:S01]  /*2ba0*/  PRMT R24, R0, 0x7610, R24 ;  /* 0x0000761000187816 */ /* 0x000fe20000000018 */
[----:B------:R-:W-:Y:S06]  /*2bb0*/  BRA `(.L_x_6571) ;  /* 0x0000000400d07947 */ /* 0x000fec0003800000 */
.L_x_6578:
        /* <DEDUP_REMOVED lines=13> */
.L_x_6585:
        /* <DEDUP_REMOVED lines=21> */
.L_x_6589:
[----:B------:R-:W-:Y:S05]  /*2de0*/  BSYNC.RECONVERGENT B1 ;  /* 0x0000000000017941 */ /* 0x000fea0003800200 */
.L_x_6588:
[----:B------:R-:W-:Y:S01]  /*2df0*/  IMAD.SHL.U32 R0, R0, 0x100000, RZ ;  /* 0x0010000000007824 */ /* 0x000fe200078e00ff */
[----:B------:R-:W-:-:S04]  /*2e00*/  LEA R2, R2, 0x3b800000, 0x17 ;  /* 0x3b80000002027811 */ /* 0x000fc800078eb8ff */
[----:B------:R-:W-:-:S07]  /*2e10*/  LOP3.LUT R0, R2, R0, R7, 0xfe, !PT ;  /* 0x0000000002007212 */ /* 0x000fce00078efe07 */
.L_x_6587:
[----:B------:R-:W-:Y:S05]  /*2e20*/  BSYNC.RECONVERGENT B0 ;  /* 0x0000000000007941 */ /* 0x000fea0003800200 */
.L_x_6586:
[----:B------:R-:W-:-:S04]  /*2e30*/  F2FP.F16.F32.PACK_AB R0, RZ, R0 ;  /* 0x00000000ff00723e */ /* 0x000fc800000000ff */
[----:B------:R-:W-:Y:S01]  /*2e40*/  PRMT R24, R0, 0x7610, R24 ;  /* 0x0000761000187816 */ /* 0x000fe20000000018 */
[----:B------:R-:W-:Y:S06]  /*2e50*/  BRA `(.L_x_6571) ;  /* 0x0000000400287947 */ /* 0x000fec0003800000 */
.L_x_6584:
        /* <DEDUP_REMOVED lines=21> */
.L_x_6593:
[----:B------:R-:W-:Y:S05]  /*2fb0*/  BSYNC.RECONVERGENT B1 ;  /* 0x0000000000017941 */ /* 0x000fea0003800200 */
.L_x_6592:
[----:B------:R-:W-:Y:S01]  /*2fc0*/  IMAD.SHL.U32 R0, R0, 0x200000, RZ ;  /* 0x0020000000007824 */ /* 0x000fe200078e00ff */
[----:B------:R-:W-:-:S04]  /*2fd0*/  LEA R2, R2, 0x37800000, 0x17 ;  /* 0x3780000002027811 */ /* 0x000fc800078eb8ff */
[----:B------:R-:W-:-:S07]  /*2fe0*/  LOP3.LUT R0, R2, R0, R7, 0xfe, !PT ;  /* 0x0000000002007212 */ /* 0x000fce00078efe07 */
.L_x_6591:
[----:B------:R-:W-:Y:S05]  /*2ff0*/  BSYNC.RECONVERGENT B0 ;  /* 0x0000000000007941 */ /* 0x000fea0003800200 */
.L_x_6590:
[----:B------:R-:W-:-:S04]  /*3000*/  F2FP.F16.F32.PACK_AB R0, RZ, R0 ;  /* 0x00000000ff00723e */ /* 0x000fc800000000ff */
[----:B------:R-:W-:Y:S01]  /*3010*/  PRMT R24, R0, 0x7610, R24 ;  /* 0x0000761000187816 */ /* 0x000fe20000000018 */
[----:B------:R-:W-:Y:S06]  /*3020*/  BRA `(.L_x_6571) ;  /* 0x0000000000b47947 */ /* 0x000fec0003800000 */
.L_x_6583:
        /* <DEDUP_REMOVED lines=14> */
.L_x_6597:
[----:B------:R-:W-:Y:S05]  /*3110*/  BSYNC.RECONVERGENT B0 ;  /* 0x0000000000007941 */ /* 0x000fea0003800200 */
.L_x_6596:
[----:B------:R-:W-:-:S04]  /*3120*/  F2FP.F16.F32.PACK_AB R0, RZ, R0 ;  /* 0x00000000ff00723e */ /* 0x000fc800000000ff */
[----:B------:R-:W-:Y:S01]  /*3130*/  PRMT R24, R0, 0x7610, R24 ;  /* 0x0000761000187816 */ /* 0x000fe20000000018 */
[----:B------:R-:W-:Y:S06]  /*3140*/  BRA `(.L_x_6571) ;  /* 0x00000000006c7947 */ /* 0x000fec0003800000 */
.L_x_6570:
        /* <DEDUP_REMOVED lines=16> */
.L_x_6598:
[----:B------:R-:W-:Y:S01]  /*3250*/  PRMT R24, RZ, 0x7610, R24 ;  /* 0x00007610ff187816 */ /* 0x000fe20000000018 */
[----:B------:R-:W-:Y:S06]  /*3260*/  BRA `(.L_x_6571) ;  /* 0x0000000000247947 */ /* 0x000fec0003800000 */
.L_x_6595:
[----:B------:R-:W2:Y:S02]  /*3270*/  LDG.E.64 R2, desc[UR36][R2.64] ;  /* 0x0000002402027981 */ /* 0x000ea4000c1e1b00 */
[----:B--2---:R-:W0:Y:S02]  /*3280*/  I2F.U64 R0, R2 ;  /* 0x0000000200007312 */ /* 0x004e240000301000 */
[----:B0-----:R-:W-:-:S04]  /*3290*/  F2FP.F16.F32.PACK_AB R0, RZ, R0 ;  /* 0x00000000ff00723e */ /* 0x001fc800000000ff */
[----:B------:R-:W-:Y:S01]  /*32a0*/  PRMT R24, R0, 0x7610, R24 ;  /* 0x0000761000187816 */ /* 0x000fe20000000018 */
[----:B------:R-:W-:Y:S06]  /*32b0*/  BRA `(.L_x_6571) ;  /* 0x0000000000107947 */ /* 0x000fec0003800000 */
.L_x_6594:
[----:B------:R-:W2:Y:S02]  /*32c0*/  LDG.E R2, desc[UR36][R2.64] ;  /* 0x0000002402027981 */ /* 0x000ea4000c1e1900 */
[----:B--2---:R-:W-:-:S04]  /*32d0*/  I2FP.F32.U32 R0, R2 ;  /* 0x0000000200007245 */ /* 0x004fc80000201000 */
[----:B------:R-:W-:-:S04]  /*32e0*/  F2FP.F16.F32.PACK_AB R0, RZ, R0 ;  /* 0x00000000ff00723e */ /* 0x000fc800000000ff */
[----:B------:R-:W-:-:S07]  /*32f0*/  PRMT R24, R0, 0x7610, R24 ;  /* 0x0000761000187816 */ /* 0x000fce0000000018 */
.L_x_6571:
[----:B------:R-:W-:-:S07]  /*3300*/  VIADD R23, R23, 0x80 ;  /* 0x0000008017177836 */ /* 0x000fce0000000000 */
.L_x_6565:
[----:B------:R-:W-:Y:S05]  /*3310*/  BSYNC.RECONVERGENT B6 ;  /* 0x0000000000067941 */ /* 0x000fea0003800200 */
.L_x_6564:
        /* <DEDUP_REMOVED lines=25> */
.L_x_6604:
[----:B------:R-:W2:Y:S02]  /*34b0*/  LDG.E.U8 R2, desc[UR36][R2.64] ;  /* 0x0000002402027981 */ /* 0x000ea4000c1e1100 */
[----:B--2---:R-:W-:-:S04]  /*34c0*/  I2FP.F32.U32 R0, R2 ;  /* 0x0000000200007245 */ /* 0x004fc80000201000 */
[----:B------:R-:W-:Y:S01]  /*34d0*/  F2FP.F16.F32.PACK_AB R0, RZ, R0 ;  /* 0x00000000ff00723e */ /* 0x000fe200000000ff */
[----:B------:R-:W-:Y:S06]  /*34e0*/  BRA `(.L_x_6600) ;  /* 0x0000000c007c7947 */ /* 0x000fec0003800000 */
.L_x_6603:
        /* <DEDUP_REMOVED lines=10> */
.L_x_6607:
[----:B------:R-:W2:Y:S02]  /*3590*/  LDG.E R2, desc[UR36][R2.64] ;  /* 0x0000002402027981 */ /* 0x000ea4000c1e1900 */
[----:B--2---:R-:W-:-:S04]  /*35a0*/  I2FP.F32.S32 R0, R2 ;  /* 0x0000000200007245 */ /* 0x004fc80000201400 */
[----:B------:R-:W-:Y:S01]  /*35b0*/  F2FP.F16.F32.PACK_AB R0, RZ, R0 ;  /* 0x00000000ff00723e */ /* 0x000fe200000000ff */
[----:B------:R-:W-:Y:S06]  /*35c0*/  BRA `(.L_x_6600) ;  /* 0x0000000c00447947 */ /* 0x000fec0003800000 */
.L_x_6606:
[----:B------:R-:W2:Y:S02]  /*35d0*/  LDG.E.U16 R2, desc[UR36][R2.64] ;  /* 0x0000002402027981 */ /* 0x000ea4000c1e1500 */
[----:B--2---:R-:W0:Y:S02]  /*35e0*/  I2F.S16 R0, R2 ;  /* 0x0000000200007306 */ /* 0x004e240000101400 */
[----:B0-----:R-:W-:Y:S01]  /*35f0*/  F2FP.F16.F32.PACK_AB R0, RZ, R0 ;  /* 0x00000000ff00723e */ /* 0x001fe200000000ff */
[----:B------:R-:W-:Y:S06]  /*3600*/  BRA `(.L_x_6600) ;  /* 0x0000000c00347947 */ /* 0x000fec0003800000 */
.L_x_6602:
        /* <DEDUP_REMOVED lines=9> */
.L_x_6609:
[----:B------:R2:W5:Y:S01]  /*36a0*/  LDG.E.U16 R0, desc[UR36][R2.64] ;  /* 0x0000002402007981 */ /* 0x000562000c1e1500 */
[----:B------:R-:W-:Y:S05]  /*36b0*/  BRA `(.L_x_6600) ;  /* 0x0000000c00087947 */ /* 0x000fea0003800000 */
.L_x_6608:
        /* <DEDUP_REMOVED lines=9> */
.L_x_6611:
[----:B------:R3:W5:Y:S01]  /*3750*/  LDG.E.U16 R0, desc[UR36][R2.64] ;  /* 0x0000002402007981 */ /* 0x000762000c1e1500 */
[----:B------:R-:W-:Y:S05]  /*3760*/  BRA `(.L_x_6600) ;  /* 0x0000000800dc7947 */ /* 0x000fea0003800000 */
.L_x_6610:
        /* <DEDUP_REMOVED lines=8> */
.L_x_6601:
        /* <DEDUP_REMOVED lines=13> */
.L_x_6614:
        /* <DEDUP_REMOVED lines=8> */
.L_x_6613:
        /* <DEDUP_REMOVED lines=27> */
.L_x_6616:
        /* <DEDUP_REMOVED lines=13> */
.L_x_6615:
[----:B------:R-:W2:Y:S02]  /*3bc0*/  LDG.E.U16 R0, desc[UR36][R2.64] ;  /* 0x0000002402007981 */ /* 0x000ea4000c1e1500 */
[----:B--2---:R-:W-:-:S05]  /*3bd0*/  IMAD.U32 R0, R0, 0x10000, RZ ;  /* 0x0001000000007824 */ /* 0x004fca00078e00ff */
[----:B------:R-:W-:Y:S01]  /*3be0*/  F2FP.F16.F32.PACK_AB R0, RZ, R0 ;  /* 0x00000000ff00723e */ /* 0x000fe200000000ff */
[----:B------:R-:W-:Y:S06]  /*3bf0*/  BRA `(.L_x_6600) ;  /* 0x0000000400b87947 */ /* 0x000fec0003800000 */
.L_x_6612:
        /* <DEDUP_REMOVED lines=12> */
.L_x_6619:
        /* <DEDUP_REMOVED lines=21> */
.L_x_6623:
[----:B------:R-:W-:Y:S05]  /*3e10*/  BSYNC.RECONVERGENT B1 ;  /* 0x0000000000017941 */ /* 0x000fea0003800200 */
.L_x_6622:
[----:B------:R-:W-:Y:S01]  /*3e20*/  IMAD.SHL.U32 R0, R0, 0x100000, RZ ;  /* 0x0010000000007824 */ /* 0x000fe200078e00ff */
[----:B------:R-:W-:-:S04]  /*3e30*/  LEA R2, R2, 0x3b800000, 0x17 ;  /* 0x3b80000002027811 */ /* 0x000fc800078eb8ff */
[----:B------:R-:W-:-:S07]  /*3e40*/  LOP3.LUT R0, R2, R0, R7, 0xfe, !PT ;  /* 0x0000000002007212 */ /* 0x000fce00078efe07 */
.L_x_6621:
[----:B------:R-:W-:Y:S05]  /*3e50*/  BSYNC.RECONVERGENT B0 ;  /* 0x0000000000007941 */ /* 0x000fea0003800200 */
.L_x_6620:
[----:B------:R-:W-:Y:S01]  /*3e60*/  F2FP.F16.F32.PACK_AB R0, RZ, R0 ;  /* 0x00000000ff00723e */ /* 0x000fe200000000ff */
[----:B------:R-:W-:Y:S06]  /*3e70*/  BRA `(.L_x_6600) ;  /* 0x0000000400187947 */ /* 0x000fec0003800000 */
.L_x_6618:
        /* <DEDUP_REMOVED lines=21> */
.L_x_6627:
[----:B------:R-:W-:Y:S05]  /*3fd0*/  BSYNC.RECONVERGENT B1 ;  /* 0x0000000000017941 */ /* 0x000fea0003800200 */
.L_x_6626:
[----:B------:R-:W-:Y:S01]  /*3fe0*/  IMAD.SHL.U32 R0, R0, 0x200000, RZ ;  /* 0x0020000000007824 */ /* 0x000fe200078e00ff */
[----:B------:R-:W-:-:S04]  /*3ff0*/  LEA R2, R2, 0x37800000, 0x17 ;  /* 0x3780000002027811 */ /* 0x000fc800078eb8ff */
[----:B------:R-:W-:-:S07]  /*4000*/  LOP3.LUT R0, R2, R0, R7, 0xfe, !PT ;  /* 0x0000000002007212 */ /* 0x000fce00078efe07 */
.L_x_6625:
[----:B------:R-:W-:Y:S05]  /*4010*/  BSYNC.RECONVERGENT B0 ;  /* 0x0000000000007941 */ /* 0x000fea0003800200 */
.L_x_6624:
[----:B------:R-:W-:Y:S01]  /*4020*/  F2FP.F16.F32.PACK_AB R0, RZ, R0 ;  /* 0x00000000ff00723e */ /* 0x000fe200000000ff */
[----:B------:R-:W-:Y:S06]  /*4030*/  BRA `(.L_x_6600) ;  /* 0x0000000000a87947 */ /* 0x000fec0003800000 */
.L_x_6617:
        /* <DEDUP_REMOVED lines=14> */
.L_x_6631:
[----:B------:R-:W-:Y:S05]  /*4120*/  BSYNC.RECONVERGENT B0 ;  /* 0x0000000000007941 */ /* 0x000fea0003800200 */
.L_x_6630:
[----:B------:R-:W-:Y:S01]  /*4130*/  F2FP.F16.F32.PACK_AB R0, RZ, R0 ;  /* 0x00000000ff00723e */ /* 0x000fe200000000ff */
[----:B------:R-:W-:Y:S06]  /*4140*/  BRA `(.L_x_6600) ;  /* 0x0000000000647947 */ /* 0x000fec0003800000 */
.L_x_6605:
        /* <DEDUP_REMOVED lines=16> */
.L_x_6632:
[----:B------:R-:W-:Y:S01]  /*4250*/  PRMT R0, RZ, 0x7610, R0 ;  /* 0x00007610ff007816 */ /* 0x000fe20000000000 */
[----:B------:R-:W-:Y:S06]  /*4260*/  BRA `(.L_x_6600) ;  /* 0x00000000001c7947 */ /* 0x000fec0003800000 */
.L_x_6629:
[----:B------:R-:W2:Y:S02]  /*4270*/  LDG.E.64 R2, desc[UR36][R2.64] ;  /* 0x0000002402027981 */ /* 0x000ea4000c1e1b00 */
[----:B--2---:R-:W0:Y:S02]  /*4280*/  I2F.U64 R0, R2 ;  /* 0x0000000200007312 */ /* 0x004e240000301000 */
[----:B0-----:R-:W-:Y:S01]  /*4290*/  F2FP.F16.F32.PACK_AB R0, RZ, R0 ;  /* 0x00000000ff00723e */ /* 0x001fe200000000ff */
[----:B------:R-:W-:Y:S06]  /*42a0*/  BRA `(.L_x_6600) ;  /* 0x00000000000c7947 */ /* 0x000fec0003800000 */
.L_x_6628:
[----:B------:R-:W2:Y:S02]  /*42b0*/  LDG.E R2, desc[UR36][R2.64] ;  /* 0x0000002402027981 */ /* 0x000ea4000c1e1900 */
[----:B--2---:R-:W-:-:S04]  /*42c0*/  I2FP.F32.U32 R0, R2 ;  /* 0x0000000200007245 */ /* 0x004fc80000201000 */
[----:B------:R-:W-:-:S07]  /*42d0*/  F2FP.F16.F32.PACK_AB R0, RZ, R0 ;  /* 0x00000000ff00723e */ /* 0x000fce00000000ff */
.L_x_6600:
[----:B------:R-:W-:Y:S05]  /*42e0*/  BSYNC.RECONVERGENT B6 ;  /* 0x0000000000067941 */ /* 0x000fea0003800200 */
.L_x_6599:
[----:B------:R-:W-:Y:S01]  /*42f0*/  ISETP.GE.AND P0, PT, R19, R16, PT ;  /* 0x000000101300720c */ /* 0x000fe20003f06270 */
[----:B------:R-:W-:-:S12]  /*4300*/  BSSY.RECONVERGENT B1, `(.L_x_6633) ;  /* 0x0000068000017945 */ /* 0x000fd80003800200 */
[----:B------:R-:W-:Y:S05]  /*4310*/  @P0 BRA `(.L_x_6634) ;  /* 0x0000000400980947 */ /* 0x000fea0003800000 */
[----:B0123--:R-:W0:Y:S02]  /*4320*/  LDC.U16 R2, c[0x0][0x386] ;  /* 0x0000e180ff027b82 */ /* 0x00fe240000000400 */
[----:B0-----:R-:W-:-:S05]  /*4330*/  HADD2.F32 R2, -RZ, R2.H0_H0 ;  /* 0x20000002ff027230 */ /* 0x001fca0000004100 */
[----:B------:R-:W-:-:S13]  /*4340*/  FSETP.NEU.FTZ.AND P0, PT, R2, RZ, PT ;  /* 0x000000ff0200720b */ /* 0x000fda0003f1d000 */
[----:B------:R-:W0:Y:S01]  /*4350*/  @!P0 MUFU.RCP R4, R2 ;  /* 0x0000000200048308 */ /* 0x000e220000001000 */
        /* <DEDUP_REMOVED lines=35> */
.L_x_6639:
[----:B------:R-:W-:Y:S05]  /*4590*/  BSYNC.RECONVERGENT B2 ;  /* 0x0000000000027941 */ /* 0x000fea0003800200 */
.L_x_6638:
[----:B------:R-:W-:Y:S01]  /*45a0*/  FFMA.FTZ R5, -R4, R6, R5 ;  /* 0x0000000604057223 */ /* 0x000fe20000010105 */
[----:B------:R-:W-:Y:S06]  /*45b0*/  BRA `(.L_x_6636) ;  /* 0x0000000000807947 */ /* 0x000fec0003800000 */
.L_x_6637:
        /* <DEDUP_REMOVED lines=16> */
.L_x_6642:
        /* <DEDUP_REMOVED lines=13> */
.L_x_6641:
[----:B------:R-:W-:Y:S05]  /*4790*/  BSYNC.RECONVERGENT B2 ;  /* 0x0000000000027941 */ /* 0x000fea0003800200 */
.L_x_6640:
[----:B0-----:R-:W-:-:S04]  /*47a0*/  FMUL.FTZ R4, R5, 1.1920928955078125e-07 ;  /* 0x3400000005047820 */ /* 0x001fc80000410000 */
[----:B------:R-:W-:-:S07]  /*47b0*/  FMUL.FTZ R5, R11, R4 ;  /* 0x000000040b057220 */ /* 0x000fce0000410000 */
.L_x_6636:
[----:B------:R-:W-:Y:S05]  /*47c0*/  BSYNC.RECONVERGENT B0 ;  /* 0x0000000000007941 */ /* 0x000fea0003800200 */
.L_x_6635:
        /* <DEDUP_REMOVED lines=22> */
.L_x_6643:
[----:B------:R-:W-:-:S05]  /*4930*/  FMUL.FTZ R3, R3, R6 ;  /* 0x0000000603037220 */ /* 0x000fca0000410000 */
[----:B------:R-:W-:-:S05]  /*4940*/  F2FP.F16.F32.PACK_AB R3, RZ, R3 ;  /* 0x00000003ff03723e */ /* 0x000fca00000000ff */
[----:B------:R-:W-:-:S05]  /*4950*/  HADD2.F32 R3, -RZ, R3.H0_H0 ;  /* 0x20000003ff037230 */ /* 0x000fca0000004100 */
[----:B------:R-:W-:-:S04]  /*4960*/  LOP3.LUT R3, RZ, 0x80000000, R3, 0xb8, !PT ;  /* 0x80000000ff037812 */ /* 0x000fc800078eb803 */
[----:B------:R-:W-:-:S07]  /*4970*/  F2FP.F16.F32.PACK_AB R4, RZ, R3 ;  /* 0x00000003ff04723e */ /* 0x000fce00000000ff */
.L_x_6634:
[----:B------:R-:W-:Y:S05]  /*4980*/  BSYNC.RECONVERGENT B1 ;  /* 0x0000000000017941 */ /* 0x000fea0003800200 */
.L_x_6633:
[----:B------:R-:W-:Y:S01]  /*4990*/  VIADD R23, R19, 0x80 ;  /* 0x0000008013177836 */ /* 0x000fe20000000000 */
[----:B------:R-:W-:Y:S04]  /*49a0*/  BSSY.RECONVERGENT B1, `(.L_x_6644) ;  /* 0x0000069000017945 */ /* 0x000fe80003800200 */
[----:B------:R-:W-:-:S13]  /*49b0*/  ISETP.GE.AND P0, PT, R23, R16, PT ;  /* 0x000000101700720c */ /* 0x000fda0003f06270 */
[----:B------:R-:W-:Y:S05]  /*49c0*/  @P0 BRA `(.L_x_6645) ;  /* 0x0000000400980947 */ /* 0x000fea0003800000 */
[----:B0123--:R-:W0:Y:S02]  /*49d0*/  LDC.U16 R2, c[0x0][0x386] ;  /* 0x0000e180ff027b82 */ /* 0x00fe240000000400 */
[----:B0-----:R-:W-:-:S05]  /*49e0*/  HADD2.F32 R2, -RZ, R2.H0_H0 ;  /* 0x20000002ff027230 */ /* 0x001fca0000004100 */
[----:B------:R-:W-:-:S13]  /*49f0*/  FSETP.NEU.FTZ.AND P0, PT, R2, RZ, PT ;  /* 0x000000ff0200720b */ /* 0x000fda0003f1d000 */
[----:B------:R-:W-:Y:S05]  /*4a00*/  @!P0 BRA `(.L_x_6646) ;  /* 0x0000000400788947 */ /* 0x000fea0003800000 */
        /* <DEDUP_REMOVED lines=28> */
.L_x_6652:
[----:B------:R-:W-:Y:S01]  /*4bd0*/  FSETP.GEU.FTZ.AND P0, PT, R7, -R8, PT ;  /* 0x800000080700720b */ /* 0x000fe20003f1e000 */
[----:B------:R-:W-:-:S12]  /*4be0*/  FADD.FTZ R5, R5, -1 ;  /* 0xbf80000005057421 */ /* 0x000fd80000010000 */
[----:B------:R-:W-:-:S07]  /*4bf0*/  @!P0 FADD.FTZ R5, R5, -1 ;  /* 0xbf80000005058421 */ /* 0x000fce0000010000 */
.L_x_6651:
[----:B------:R-:W-:Y:S05]  /*4c00*/  BSYNC.RECONVERGENT B2 ;  /* 0x0000000000027941 */ /* 0x000fea0003800200 */
.L_x_6650:
[----:B------:R-:W-:Y:S01]  /*4c10*/  FFMA.FTZ R6, -R8, R5, R6 ;  /* 0x0000000508067223 */ /* 0x000fe20000010106 */
[----:B------:R-:W-:Y:S06]  /*4c20*/  BRA `(.L_x_6648) ;  /* 0x0000000000807947 */ /* 0x000fec0003800000 */
.L_x_6649:
        /* <DEDUP_REMOVED lines=16> */
.L_x_6655:
        /* <DEDUP_REMOVED lines=13> */
.L_x_6654:
[----:B------:R-:W-:Y:S05]  /*4e00*/  BSYNC.RECONVERGENT B2 ;  /* 0x0000000000027941 */ /* 0x000fea0003800200 */
.L_x_6653:
[----:B------:R-:W-:-:S04]  /*4e10*/  FMUL.FTZ R5, R6, 1.1920928955078125e-07 ;  /* 0x3400000006057820 */ /* 0x000fc80000410000 */
[----:B------:R-:W-:-:S07]  /*4e20*/  FMUL.FTZ R6, R10, R5 ;  /* 0x000000050a067220 */ /* 0x000fce0000410000 */
.L_x_6648:
[----:B------:R-:W-:Y:S05]  /*4e30*/  BSYNC.RECONVERGENT B0 ;  /* 0x0000000000007941 */ /* 0x000fea0003800200 */
.L_x_6647:
        /* <DEDUP_REMOVED lines=27> */
.L_x_6646:
[----:B------:R-:W0:Y:S01]  /*4ff0*/  MUFU.RCP R2, R2 ;  /* 0x0000000200027308 */ /* 0x000e220000001000 */
[----:B-----5:R-:W-:-:S05]  /*5000*/  HADD2.F32 R25, -RZ, R22.H0_H0 ;  /* 0x20000016ff197230 */ /* 0x020fca0000004100 */
[----:B0-----:R-:W-:-:S05]  /*5010*/  FMUL.FTZ R25, R2, R25 ;  /* 0x0000001902197220 */ /* 0x001fca0000410000 */
[----:B------:R-:W-:-:S07]  /*5020*/  F2FP.F16.F32.PACK_AB R25, RZ, R25 ;  /* 0x00000019ff19723e */ /* 0x000fce00000000ff */
.L_x_6645:
[----:B------:R-:W-:Y:S05]  /*5030*/  BSYNC.RECONVERGENT B1 ;  /* 0x0000000000017941 */ /* 0x000fea0003800200 */
.L_x_6644:
[----:B0123--:R-:W-:Y:S01]  /*5040*/  VIADD R3, R19, 0x100 ;  /* 0x0000010013037836 */ /* 0x00ffe20000000000 */
[----:B------:R-:W-:Y:S04]  /*5050*/  BSSY.RECONVERGENT B1, `(.L_x_6656) ;  /* 0x0000069000017945 */ /* 0x000fe80003800200 */
[----:B------:R-:W-:-:S13]  /*5060*/  ISETP.GE.AND P0, PT, R3, R16, PT ;  /* 0x000000100300720c */ /* 0x000fda0003f06270 */
[----:B------:R-:W-:Y:S05]  /*5070*/  @P0 BRA `(.L_x_6657) ;  /* 0x0000000400980947 */ /* 0x000fea0003800000 */
[----:B------:R-:W0:Y:S02]  /*5080*/  LDC.U16 R2, c[0x0][0x386] ;  /* 0x0000e180ff027b82 */ /* 0x000e240000000400 */
        /* <DEDUP_REMOVED lines=31> */
.L_x_6664:
[----:B------:R-:W-:Y:S01]  /*5280*/  FSETP.GEU.FTZ.AND P0, PT, R7, -R8, PT ;  /* 0x800000080700720b */ /* 0x000fe20003f1e000 */
[----:B------:R-:W-:-:S12]  /*5290*/  FADD.FTZ R5, R5, -1 ;  /* 0xbf80000005057421 */ /* 0x000fd80000010000 */
[----:B------:R-:W-:-:S07]  /*52a0*/  @!P0 FADD.FTZ R5, R5, -1 ;  /* 0xbf80000005058421 */ /* 0x000fce0000010000 */
.L_x_6663:
[----:B------:R-:W-:Y:S05]  /*52b0*/  BSYNC.RECONVERGENT B2 ;  /* 0x0000000000027941 */ /* 0x000fea0003800200 */
.L_x_6662:
[----:B------:R-:W-:Y:S01]  /*52c0*/  FFMA.FTZ R6, -R8, R5, R6 ;  /* 0x0000000508067223 */ /* 0x000fe20000010106 */
[----:B------:R-:W-:Y:S06]  /*52d0*/  BRA `(.L_x_6660) ;  /* 0x0000000000807947 */ /* 0x000fec0003800000 */
.L_x_6661:
        /* <DEDUP_REMOVED lines=16> */
.L_x_6667:
        /* <DEDUP_REMOVED lines=13> */
.L_x_6666:
[----:B------:R-:W-:Y:S05]  /*54b0*/  BSYNC.RECONVERGENT B2 ;  /* 0x0000000000027941 */ /* 0x000fea0003800200 */
.L_x_6665:
[----:B------:R-:W-:-:S04]  /*54c0*/  FMUL.FTZ R5, R6, 1.1920928955078125e-07 ;  /* 0x3400000006057820 */ /* 0x000fc80000410000 */
[----:B------:R-:W-:-:S07]  /*54d0*/  FMUL.FTZ R6, R10, R5 ;  /* 0x000000050a067220 */ /* 0x000fce0000410000 */
.L_x_6660:
[----:B------:R-:W-:Y:S05]  /*54e0*/  BSYNC.RECONVERGENT B0 ;  /* 0x0000000000007941 */ /* 0x000fea0003800200 */
.L_x_6659:
        /* <DEDUP_REMOVED lines=27> */
.L_x_6658:
[----:B------:R-:W0:Y:S01]  /*56a0*/  MUFU.RCP R3, R2 ;  /* 0x0000000200037308 */ /* 0x000e220000001000 */
[----:B-----5:R-:W-:-:S05]  /*56b0*/  HADD2.F32 R24, -RZ, R24.H0_H0 ;  /* 0x20000018ff187230 */ /* 0x020fca0000004100 */
[----:B0-----:R-:W-:-:S05]  /*56c0*/  FMUL.FTZ R24, R3, R24 ;  /* 0x0000001803187220 */ /* 0x001fca0000410000 */
[----:B------:R-:W-:-:S07]  /*56d0*/  F2FP.F16.F32.PACK_AB R24, RZ, R24 ;  /* 0x00000018ff18723e */ /* 0x000fce00000000ff */
.L_x_6657:
[----:B------:R-:W-:Y:S05]  /*56e0*/  BSYNC.RECONVERGENT B1 ;  /* 0x0000000000017941 */ /* 0x000fea0003800200 */
.L_x_6656:
[----:B------:R-:W-:Y:S01]  /*56f0*/  VIADD R3, R19, 0x180 ;  /* 0x0000018013037836 */ /* 0x000fe20000000000 */
[----:B------:R-:W-:Y:S04]  /*5700*/  BSSY.RECONVERGENT B1, `(.L_x_6668) ;  /* 0x0000069000017945 */ /* 0x000fe80003800200 */
[----:B------:R-:W-:-:S13]  /*5710*/  ISETP.GE.AND P0, PT, R3, R16, PT ;  /* 0x000000100300720c */ /* 0x000fda0003f06270 */
[----:B------:R-:W-:Y:S05]  /*5720*/  @P0 BRA `(.L_x_6669) ;  /* 0x0000000400980947 */ /* 0x000fea0003800000 */
[----:B------:R-:W1:Y:S02]  /*5730*/  LDC.U16 R2, c[0x0][0x386] ;  /* 0x0000e180ff027b82 */ /* 0x000e640000000400 */
[----:B-1----:R-:W-:-:S05]  /*5740*/  HADD2.F32 R2, -RZ, R2.H0_H0 ;  /* 0x20000002ff027230 */ /* 0x002fca0000004100 */
        /* <DEDUP_REMOVED lines=30> */
.L_x_6676:
[----:B------:R-:W-:Y:S01]  /*5930*/  FSETP.GEU.FTZ.AND P0, PT, R7, -R8, PT ;  /* 0x800000080700720b */ /* 0x000fe20003f1e000 */
[----:B------:R-:W-:-:S12]  /*5940*/  FADD.FTZ R5, R5, -1 ;  /* 0xbf80000005057421 */ /* 0x000fd80000010000 */
[----:B------:R-:W-:-:S07]  /*5950*/  @!P0 FADD.FTZ R5, R5, -1 ;  /* 0xbf80000005058421 */ /* 0x000fce0000010000 */
.L_x_6675:
[----:B------:R-:W-:Y:S05]  /*5960*/  BSYNC.RECONVERGENT B2 ;  /* 0x0000000000027941 */ /* 0x000fea0003800200 */
.L_x_6674:
[----:B------:R-:W-:Y:S01]  /*5970*/  FFMA.FTZ R0, -R8, R5, R0 ;  /* 0x0000000508007223 */ /* 0x000fe20000010100 */
[----:B------:R-:W-:Y:S06]  /*5980*/  BRA `(.L_x_6672) ;  /* 0x0000000000807947 */ /* 0x000fec0003800000 */
.L_x_6673:
        /* <DEDUP_REMOVED lines=16> */
.L_x_6679:
        /* <DEDUP_REMOVED lines=13> */
.L_x_6678:
[----:B------:R-:W-:Y:S05]  /*5b60*/  BSYNC.RECONVERGENT B2 ;  /* 0x0000000000027941 */ /* 0x000fea0003800200 */
.L_x_6677:
[----:B------:R-:W-:-:S04]  /*5b70*/  FMUL.FTZ R0, R0, 1.1920928955078125e-07 ;  /* 0x3400000000007820 */ /* 0x000fc80000410000 */
[----:B------:R-:W-:-:S07]  /*5b80*/  FMUL.FTZ R0, R9, R0 ;  /* 0x0000000009007220 */ /* 0x000fce0000410000 */
.L_x_6672:
[----:B------:R-:W-:Y:S05]  /*5b90*/  BSYNC.RECONVERGENT B0 ;  /* 0x0000000000007941 */ /* 0x000fea0003800200 */
.L_x_6671:
        /* <DEDUP_REMOVED lines=27> */
.L_x_6670:
[----:B------:R-:W1:Y:S01]  /*5d50*/  MUFU.RCP R3, R2 ;  /* 0x0000000200037308 */ /* 0x000e620000001000 */
[----:B-----5:R-:W-:-:S05]  /*5d60*/  HADD2.F32 R22, -RZ, R0.H0_H0 ;  /* 0x20000000ff167230 */ /* 0x020fca0000004100 */
[----:B-1----:R-:W-:-:S05]  /*5d70*/  FMUL.FTZ R22, R3, R22 ;  /* 0x0000001603167220 */ /* 0x002fca0000410000 */
[----:B------:R-:W-:-:S07]  /*5d80*/  F2FP.F16.F32.PACK_AB R22, RZ, R22 ;  /* 0x00000016ff16723e */ /* 0x000fce00000000ff */
.L_x_6669:
[----:B------:R-:W-:Y:S05]  /*5d90*/  BSYNC.RECONVERGENT B1 ;  /* 0x0000000000017941 */ /* 0x000fea0003800200 */
.L_x_6668:
[----:B-----5:R-:W1:Y:S01]  /*5da0*/  LDC.U8 R18, c[0x0][0x3a4] ;  /* 0x0000e900ff127b82 */ /* 0x020e620000000000 */
        /* <DEDUP_REMOVED lines=24> */
[----:B------:R-:W1:Y:S02]  /*5f30*/  F2I.FTZ.TRUNC.NTZ R5, R4 ;  /* 0x0000000400057305 */ /* 0x000e64000021f100 */
[----:B-1----:R1:W-:Y:S01]  /*5f40*/  STG.E.U8 desc[UR36][R2.64], R5 ;  /* 0x0000000502007986 */ /* 0x0023e2000c101124 */
[----:B------:R-:W-:Y:S05]  /*5f50*/  BRA `(.L_x_6688) ;  /* 0x0000000c00d47947 */ /* 0x000fea0003800000 */
.L_x_6686:
[----:B------:R-:W-:Y:S02]  /*5f60*/  HADD2.F32 R5, -RZ, R4.H0_H0 ;  /* 0x20000004ff057230 */ /* 0x000fe40000004100 */
[----:B------:R-:W-:-:S04]  /*5f70*/  IMAD.MOV.U32 R19, RZ, RZ, R23 ;  /* 0x000000ffff137224 */ /* 0x000fc800078e0017 */
[----:B------:R-:W1:Y:S02]  /*5f80*/  F2I.S64.TRUNC R4, R5 ;  /* 0x0000000500047311 */ /* 0x000e64000020d900 */
[----:B-1----:R1:W-:Y:S01]  /*5f90*/  STG.E.U8 desc[UR36][R2.64], R4 ;  /* 0x0000000402007986 */ /* 0x0023e2000c101124 */
[----:B------:R-:W-:Y:S05]  /*5fa0*/  BRA `(.L_x_6688) ;  /* 0x0000000c00c07947 */ /* 0x000fea0003800000 */
.L_x_6685:
        /* <DEDUP_REMOVED lines=8> */
[----:B------:R-:W1:Y:S02]  /*6030*/  F2I.S64.TRUNC R4, R4 ;  /* 0x0000000400047311 */ /* 0x000e64000020d900 */
[----:B-1----:R1:W-:Y:S01]  /*6040*/  STG.E.64 desc[UR36][R2.64], R4 ;  /* 0x0000000402007986 */ /* 0x0023e2000c101b24 */
[----:B------:R-:W-:Y:S05]  /*6050*/  BRA `(.L_x_6688) ;  /* 0x0000000c00947947 */ /* 0x000fea0003800000 */
.L_x_6690:
[----:B------:R-:W-:Y:S02]  /*6060*/  HADD2.F32 R4, -RZ, R4.H0_H0 ;  /* 0x20000004ff047230 */ /* 0x000fe40000004100 */
[----:B------:R-:W-:Y:S02]  /*6070*/  IMAD.MOV.U32 R19, RZ, RZ, R23 ;  /* 0x000000ffff137224 */ /* 0x000fe400078e0017 */
[----:B------:R-:W1:Y:S02]  /*6080*/  F2I.FTZ.TRUNC.NTZ R5, R4 ;  /* 0x0000000400057305 */ /* 0x000e64000021f100 */
[----:B-1----:R1:W-:Y:S01]  /*6090*/  STG.E desc[UR36][R2.64], R5 ;  /* 0x0000000502007986 */ /* 0x0023e2000c101924 */
[----:B------:R-:W-:Y:S05]  /*60a0*/  BRA `(.L_x_6688) ;  /* 0x0000000c00807947 */ /* 0x000fea0003800000 */
.L_x_6689:
[----:B------:R-:W-:Y:S02]  /*60b0*/  HADD2.F32 R4, -RZ, R4.H0_H0 ;  /* 0x20000004ff047230 */ /* 0x000fe40000004100 */
[----:B------:R-:W-:Y:S02]  /*60c0*/  IMAD.MOV.U32 R19, RZ, RZ, R23 ;  /* 0x000000ffff137224 */ /* 0x000fe400078e0017 */
[----:B------:R-:W1:Y:S02]  /*60d0*/  F2I.FTZ.TRUNC.NTZ R5, R4 ;  /* 0x0000000400057305 */ /* 0x000e64000021f100 */
[----:B-1----:R1:W-:Y:S01]  /*60e0*/  STG.E.U16 desc[UR36][R2.64], R5 ;  /* 0x0000000502007986 */ /* 0x0023e2000c101524 */
[----:B------:R-:W-:Y:S05]  /*60f0*/  BRA `(.L_x_6688) ;  /* 0x0000000c006c7947 */ /* 0x000fea0003800000 */
.L_x_6684:
        /* <DEDUP_REMOVED lines=10> */
.L_x_6692:
[----:B------:R1:W-:Y:S01]  /*61a0*/  STG.E.U16 desc[UR36][R2.64], R4 ;  /* 0x0000000402007986 */ /* 0x0003e2000c101524 */
[----:B------:R-:W-:Y:S01]  /*61b0*/  IMAD.MOV.U32 R19, RZ, RZ, R23 ;  /* 0x000000ffff137224 */ /* 0x000fe200078e0017 */
[----:B------:R-:W-:Y:S06]  /*61c0*/  BRA `(.L_x_6688) ;  /* 0x0000000c00387947 */ /* 0x000fec0003800000 */
.L_x_6691:
        /* <DEDUP_REMOVED lines=11> */
.L_x_6694:
[----:B------:R-:W-:Y:S02]  /*6280*/  HADD2.F32 R0, -RZ, R4.H0_H0 ;  /* 0x20000004ff007230 */ /* 0x000fe40000004100 */
[----:B------:R-:W-:-:S03]  /*6290*/  IMAD.MOV.U32 R19, RZ, RZ, R23 ;  /* 0x000000ffff137224 */ /* 0x000fc600078e0017 */
[----:B------:R-:W-:-:S04]  /*62a0*/  F2FP.F16.F32.PACK_AB R0, RZ, R0 ;  /* 0x00000000ff00723e */ /* 0x000fc800000000ff */
[----:B------:R-:W-:-:S05]  /*62b0*/  PRMT R0, R0, 0x5410, RZ ;  /* 0x0000541000007816 */ /* 0x000fca00000000ff */
[----:B------:R1:W-:Y:S01]  /*62c0*/  STG.E desc[UR36][R2.64], R0 ;  /* 0x0000000002007986 */ /* 0x0003e2000c101924 */
[----:B------:R-:W-:Y:S05]  /*62d0*/  BRA `(.L_x_6688) ;  /* 0x0000000800f47947 */ /* 0x000fea0003800000 */
.L_x_6693:
[----:B------:R-:W-:Y:S02]  /*62e0*/  HADD2.F32 R4, -RZ, R4.H0_H0 ;  /* 0x20000004ff047230 */ /* 0x000fe40000004100 */
[----:B------:R-:W-:-:S03]  /*62f0*/  IMAD.MOV.U32 R19, RZ, RZ, R23 ;  /* 0x000000ffff137224 */ /* 0x000fc600078e0017 */
[----:B------:R-:W-:-:S06]  /*6300*/  FMUL.FTZ R4, R4, 1 ;  /* 0x3f80000004047820 */ /* 0x000fcc0000410000 */
[----:B------:R-:W1:Y:S02]  /*6310*/  F2F.F64.F32 R4, R4 ;  /* 0x0000000400047310 */ /* 0x000e640000201800 */
[----:B-1----:R1:W-:Y:S01]  /*6320*/  STG.E.64 desc[UR36][R2.64], R4 ;  /* 0x0000000402007986 */ /* 0x0023e2000c101b24 */
[----:B------:R-:W-:Y:S05]  /*6330*/  BRA `(.L_x_6688) ;  /* 0x0000000800dc7947 */ /* 0x000fea0003800000 */
.L_x_6683:
        /* <DEDUP_REMOVED lines=14> */
.L_x_6697:
[----:B------:R-:W-:Y:S01]  /*6420*/  HADD2.F32 R4, -RZ, R4.H0_H0 ;  /* 0x20000004ff047230 */ /* 0x000fe20000004100 */
[----:B------:R-:W-:Y:S01]  /*6430*/  CS2R R6, SRZ ;  /* 0x0000000000067805 */ /* 0x000fe2000001ff00 */
[----:B------:R-:W-:-:S03]  /*6440*/  IMAD.MOV.U32 R19, RZ, RZ, R23 ;  /* 0x000000ffff137224 */ /* 0x000fc600078e0017 */
[----:B------:R-:W-:-:S06]  /*6450*/  FMUL.FTZ R4, R4, 1 ;  /* 0x3f80000004047820 */ /* 0x000fcc0000410000 */
[----:B------:R-:W1:Y:S02]  /*6460*/  F2F.F64.F32 R4, R4 ;  /* 0x0000000400047310 */ /* 0x000e640000201800 */
[----:B-1----:R1:W-:Y:S01]  /*6470*/  STG.E.128 desc[UR36][R2.64], R4 ;  /* 0x0000000402007986 */ /* 0x0023e2000c101d24 */
[----:B------:R-:W-:Y:S05]  /*6480*/  BRA `(.L_x_6688) ;  /* 0x0000000800887947 */ /* 0x000fea0003800000 */
.L_x_6696:
        /* <DEDUP_REMOVED lines=19> */
.L_x_6701:
[----:B------:R-:W-:Y:S05]  /*65c0*/  BSYNC.RECONVERGENT B0 ;  /* 0x0000000000007941 */ /* 0x000fea0003800200 */
.L_x_6700:
[----:B------:R-:W-:Y:S01]  /*65d0*/  LOP3.LUT R5, R0, 0x80, R5, 0xf8, !PT ;  /* 0x0000008000057812 */ /* 0x000fe200078ef805 */
[----:B------:R-:W-:-:S04]  /*65e0*/  IMAD.MOV.U32 R19, RZ, RZ, R23 ;  /* 0x000000ffff137224 */ /* 0x000fc800078e0017 */
[----:B------:R1:W-:Y:S01]  /*65f0*/  STG.E.U8 desc[UR36][R2.64], R5 ;  /* 0x0000000502007986 */ /* 0x0003e2000c101124 */
[----:B------:R-:W-:Y:S05]  /*6600*/  BRA `(.L_x_6688) ;  /* 0x0000000800287947 */ /* 0x000fea0003800000 */
.L_x_6699:
        /* <DEDUP_REMOVED lines=15> */
.L_x_6703:
[----:B------:R-:W-:Y:S05]  /*6700*/  BSYNC.RECONVERGENT B0 ;  /* 0x0000000000007941 */ /* 0x000fea0003800200 */
.L_x_6702:
[----:B------:R-:W-:Y:S01]  /*6710*/  LOP3.LUT R5, R0, 0x80, R5, 0xf8, !PT ;  /* 0x0000008000057812 */ /* 0x000fe200078ef805 */
[----:B------:R-:W-:-:S04]  /*6720*/  IMAD.MOV.U32 R19, RZ, RZ, R23 ;  /* 0x000000ffff137224 */ /* 0x000fc800078e0017 */
[----:B------:R1:W-:Y:S01]  /*6730*/  STG.E.U8 desc[UR36][R2.64], R5 ;  /* 0x0000000502007986 */ /* 0x0003e2000c101124 */
[----:B------:R-:W-:Y:S05]  /*6740*/  BRA `(.L_x_6688) ;  /* 0x0000000400d87947 */ /* 0x000fea0003800000 */
.L_x_6698:
[----:B------:R-:W-:Y:S02]  /*6750*/  HADD2.F32 R0, -RZ, R4.H0_H0 ;  /* 0x20000004ff007230 */ /* 0x000fe40000004100 */
[----:B------:R-:W-:-:S03]  /*6760*/  IMAD.MOV.U32 R19, RZ, RZ, R23 ;  /* 0x000000ffff137224 */ /* 0x000fc600078e0017 */
[----:B------:R-:W-:-:S05]  /*6770*/  F2FP.BF16.F32.PACK_AB R0, RZ, R0 ;  /* 0x00000000ff00723e */ /* 0x000fca00000010ff */
[----:B------:R1:W-:Y:S01]  /*6780*/  STG.E.U16 desc[UR36][R2.64], R0 ;  /* 0x0000000002007986 */ /* 0x0003e2000c101524 */
[----:B------:R-:W-:Y:S05]  /*6790*/  BRA `(.L_x_6688) ;  /* 0x0000000400c47947 */ /* 0x000fea0003800000 */
.L_x_6695:
        /* <DEDUP_REMOVED lines=10> */
[----:B------:R-:W1:Y:S02]  /*6840*/  F2I.FTZ.U32.TRUNC.NTZ R5, R5 ;  /* 0x0000000500057305 */ /* 0x000e64000021f000 */
[----:B-1----:R1:W-:Y:S01]  /*6850*/  STG.E.U16 desc[UR36][R2.64], R5 ;  /* 0x0000000502007986 */ /* 0x0023e2000c101524 */
[----:B------:R-:W-:Y:S05]  /*6860*/  BRA `(.L_x_6688) ;  /* 0x0000000400907947 */ /* 0x000fea0003800000 */
.L_x_6706:
        /* <DEDUP_REMOVED lines=13> */
.L_x_6709:
[----:B------:R-:W-:-:S04]  /*6940*/  SHF.R.U32.HI R0, RZ, 0x14, R5 ;  /* 0x00000014ff007819 */ /* 0x000fc80000011605 */
[----:B------:R-:W-:-:S04]  /*6950*/  LOP3.LUT R0, R0, 0x1, RZ, 0xc0, !PT ;  /* 0x0000000100007812 */ /* 0x000fc800078ec0ff */
[----:B------:R-:W-:-:S04]  /*6960*/  IADD3 R0, PT, PT, R5, 0x487ffff, R0 ;  /* 0x0487ffff05007810 */ /* 0x000fc80007ffe000 */
[----:B------:R-:W-:-:S04]  /*6970*/  SHF.R.U32.HI R0, RZ, 0x14, R0 ;  /* 0x00000014ff007819 */ /* 0x000fc80000011600 */
[----:B------:R-:W-:-:S07]  /*6980*/  LOP3.LUT R4, R0, 0xff, RZ, 0xc0, !PT ;  /* 0x000000ff00047812 */ /* 0x000fce00078ec0ff */
.L_x_6710:
[----:B------:R-:W-:-:S04]  /*6990*/  SHF.R.U32.HI R5, RZ, 0x18, R5 ;  /* 0x00000018ff057819 */ /* 0x000fc80000011605 */
[----:B------:R-:W-:-:S04]  /*69a0*/  LOP3.LUT R4, R4, 0x80, R5, 0xf8, !PT ;  /* 0x0000008004047812 */ /* 0x000fc800078ef805 */
[----:B------:R-:W-:-:S07]  /*69b0*/  PRMT R0, R4, 0x7610, R0 ;  /* 0x0000761004007816 */ /* 0x000fce0000000000 */
.L_x_6708:
[----:B------:R-:W-:Y:S05]  /*69c0*/  BSYNC.RECONVERGENT B0 ;  /* 0x0000000000007941 */ /* 0x000fea0003800200 */
.L_x_6707:
[----:B------:R1:W-:Y:S01]  /*69d0*/  STG.E.U8 desc[UR36][R2.64], R0 ;  /* 0x0000000002007986 */ /* 0x0003e2000c101124 */
[----:B------:R-:W-:Y:S01]  /*69e0*/  IMAD.MOV.U32 R19, RZ, RZ, R23 ;  /* 0x000000ffff137224 */ /* 0x000fe200078e0017 */
[----:B------:R-:W-:Y:S06]  /*69f0*/  BRA `(.L_x_6688) ;  /* 0x00000004002c7947 */ /* 0x000fec0003800000 */
.L_x_6705:
        /* <DEDUP_REMOVED lines=13> */
.L_x_6713:
[----:B------:R-:W-:-:S04]  /*6ad0*/  SHF.R.U32.HI R0, RZ, 0x15, R5 ;  /* 0x00000015ff007819 */ /* 0x000fc80000011605 */
[----:B------:R-:W-:-:S04]  /*6ae0*/  LOP3.LUT R0, R0, 0x1, RZ, 0xc0, !PT ;  /* 0x0000000100007812 */ /* 0x000fc800078ec0ff */
[----:B------:R-:W-:-:S04]  /*6af0*/  IADD3 R0, PT, PT, R5, 0x88fffff, R0 ;  /* 0x088fffff05007810 */ /* 0x000fc80007ffe000 */
[----:B------:R-:W-:-:S04]  /*6b00*/  SHF.R.U32.HI R0, RZ, 0x15, R0 ;  /* 0x00000015ff007819 */ /* 0x000fc80000011600 */
[----:B------:R-:W-:-:S07]  /*6b10*/  LOP3.LUT R4, R0, 0xff, RZ, 0xc0, !PT ;  /* 0x000000ff00047812 */ /* 0x000fce00078ec0ff */
.L_x_6714:
[----:B------:R-:W-:-:S04]  /*6b20*/  SHF.R.U32.HI R5, RZ, 0x18, R5 ;  /* 0x00000018ff057819 */ /* 0x000fc80000011605 */
[----:B------:R-:W-:-:S04]  /*6b30*/  LOP3.LUT R4, R4, 0x80, R5, 0xf8, !PT ;  /* 0x0000008004047812 */ /* 0x000fc800078ef805 */
[----:B------:R-:W-:-:S07]  /*6b40*/  PRMT R0, R4, 0x7610, R0 ;  /* 0x0000761004007816 */ /* 0x000fce0000000000 */
.L_x_6712:
[----:B------:R-:W-:Y:S05]  /*6b50*/  BSYNC.RECONVERGENT B0 ;  /* 0x0000000000007941 */ /* 0x000fea0003800200 */
.L_x_6711:
[----:B------:R4:W-:Y:S01]  /*6b60*/  STG.E.U8 desc[UR36][R2.64], R0 ;  /* 0x0000000002007986 */ /* 0x0009e2000c101124 */
[----:B------:R-:W-:Y:S01]  /*6b70*/  IMAD.MOV.U32 R19, RZ, RZ, R23 ;  /* 0x000000ffff137224 */ /* 0x000fe200078e0017 */
[----:B------:R-:W-:Y:S06]  /*6b80*/  BRA `(.L_x_6688) ;  /* 0x0000000000c87947 */ /* 0x000fec0003800000 */
.L_x_6704:
[----:B------:R-:W-:-:S13]  /*6b90*/  ISETP.NE.AND P0, PT, R0, 0x1c, PT ;  /* 0x0000001c0000780c */ /* 0x000fda0003f05270 */
[----:B------:R-:W-:Y:S05]  /*6ba0*/  @!P0 BRA `(.L_x_6715) ;  /* 0x0000000000b08947 */ /* 0x000fea0003800000 */
[----:B------:R-:W-:-:S13]  /*6bb0*/  ISETP.NE.AND P0, PT, R0, 0x1d, PT ;  /* 0x0000001d0000780c */ /* 0x000fda0003f05270 */
[----:B------:R-:W-:Y:S05]  /*6bc0*/  @!P0 BRA `(.L_x_6716) ;  /* 0x0000000000948947 */ /* 0x000fea0003800000 */
[----:B------:R-:W-:-:S13]  /*6bd0*/  ISETP.NE.AND P0, PT, R0, 0x2c, PT ;  /* 0x0000002c0000780c */ /* 0x000fda0003f05270 */
[----:B------:R-:W-:Y:S05]  /*6be0*/  @!P0 BRA `(.L_x_6717) ;  /* 0x0000000000488947 */ /* 0x000fea0003800000 */
.L_x_6687:
        /* <DEDUP_REMOVED lines=12> */
[----:B----4-:R-:W-:Y:S02]  /*6cb0*/  IMAD.U32 R10, RZ, RZ, UR4 ;  /* 0x00000004ff0a7e24 */ /* 0x010fe4000f8e00ff */
[----:B0-----:R-:W-:-:S07]  /*6cc0*/  IMAD.U32 R11, RZ, RZ, UR5 ;  /* 0x00000005ff0b7e24 */ /* 0x001fce000f8e00ff */
[----:B------:R-:W-:-:S07]  /*6cd0*/  LEPC R20, `(.L_x_6718) ;  /* 0x000000001014794e */ /* 0x000fce0000000000 */
[----:B---3--:R-:W-:Y:S05]  /*6ce0*/  CALL.ABS.NOINC R2 ;  /* 0x0000000002007343 */ /* 0x008fea0003c00000 */
.L_x_6718:
[----:B------:R-:W-:Y:S01]  /*6cf0*/  IMAD.MOV.U32 R19, RZ, RZ, R23 ;  /* 0x000000ffff137224 */ /* 0x000fe200078e0017 */
[----:B------:R-:W-:Y:S06]  /*6d00*/  BRA `(.L_x_6688) ;  /* 0x0000000000687947 */ /* 0x000fec0003800000 */
.L_x_6717:
        /* <DEDUP_REMOVED lines=17> */
.L_x_6716:
[----:B------:R-:W-:Y:S02]  /*6e20*/  HADD2.F32 R4, -RZ, R4.H0_H0 ;  /* 0x20000004ff047230 */ /* 0x000fe40000004100 */
[----:B------:R-:W-:-:S04]  /*6e30*/  IMAD.MOV.U32 R19, RZ, RZ, R23 ;  /* 0x000000ffff137224 */ /* 0x000fc800078e0017 */
[----:B------:R-:W1:Y:S02]  /*6e40*/  F2I.U64.TRUNC R4, R4 ;  /* 0x0000000400047311 */ /* 0x000e64000020d800 */
[----:B-1----:R2:W-:Y:S01]  /*6e50*/  STG.E.64 desc[UR36][R2.64], R4 ;  /* 0x0000000402007986 */ /* 0x0025e2000c101b24 */
[----:B------:R-:W-:Y:S05]  /*6e60*/  BRA `(.L_x_6688) ;  /* 0x0000000000107947 */ /* 0x000fea0003800000 */
.L_x_6715:
[----:B------:R-:W-:Y:S02]  /*6e70*/  HADD2.F32 R4, -RZ, R4.H0_H0 ;  /* 0x20000004ff047230 */ /* 0x000fe40000004100 */
[----:B------:R-:W-:Y:S02]  /*6e80*/  IMAD.MOV.U32 R19, RZ, RZ, R23 ;  /* 0x000000ffff137224 */ /* 0x000fe400078e0017 */
[----:B------:R-:W1:Y:S02]  /*6e90*/  F2I.FTZ.U32.TRUNC.NTZ R5, R4 ;  /* 0x0000000400057305 */ /* 0x000e64000021f000 */
[----:B-1----:R1:W-:Y:S03]  /*6ea0*/  STG.E desc[UR36][R2.64], R5 ;  /* 0x0000000502007986 */ /* 0x0023e6000c101924 */
.L_x_6688:
        /* <DEDUP_REMOVED lines=22> */
[----:B------:R-:W1:Y:S02]  /*7010*/  F2I.FTZ.TRUNC.NTZ R25, R25 ;  /* 0x0000001900197305 */ /* 0x000e64000021f100 */
[----:B-1----:R1:W-:Y:S01]  /*7020*/  STG.E.U8 desc[UR36][R2.64], R25 ;  /* 0x0000001902007986 */ /* 0x0023e2000c101124 */
[----:B------:R-:W-:Y:S05]  /*7030*/  BRA `(.L_x_6725) ;  /* 0x0000000c007c7947 */ /* 0x000fea0003800000 */
.L_x_6723:
[----:B------:R-:W-:-:S06]  /*7040*/  HADD2.F32 R5, -RZ, R25.H0_H0 ;  /* 0x20000019ff057230 */ /* 0x000fcc0000004100 */
[----:B------:R-:W1:Y:S02]  /*7050*/  F2I.S64.TRUNC R4, R5 ;  /* 0x0000000500047311 */ /* 0x000e64000020d900 */
[----:B-1----:R1:W-:Y:S01]  /*7060*/  STG.E.U8 desc[UR36][R2.64], R4 ;  /* 0x0000000402007986 */ /* 0x0023e2000c101124 */
[----:B------:R-:W-:Y:S05]  /*7070*/  BRA `(.L_x_6725) ;  /* 0x0000000c006c7947 */ /* 0x000fea0003800000 */
.L_x_6722:
[----:B------:R-:W-:-:S13]  /*7080*/  ISETP.NE.AND P0, PT, R0, 0x2, PT ;  /* 0x000000020000780c */ /* 0x000fda0003f05270 */
[----:B------:R-:W-:Y:S05]  /*7090*/  @!P0 BRA `(.L_x_6726) ;  /* 0x0000000000308947 */ /* 0x000fea0003800000 */
[----:B------:R-:W-:-:S13]  /*70a0*/  ISETP.NE.AND P0, PT, R0, 0x3, PT ;  /* 0x000000030000780c */ /* 0x000fda0003f05270 */
[----:B------:R-:W-:Y:S05]  /*70b0*/  @!P0 BRA `(.L_x_6727) ;  /* 0x0000000000188947 */ /* 0x000fea0003800000 */
[----:B------:R-:W-:-:S13]  /*70c0*/  ISETP.NE.AND P0, PT, R0, 0x4, PT ;  /* 0x000000040000780c */ /* 0x000fda0003f05270 */
[----:B------:R-:W-:Y:S05]  /*70d0*/  @P0 BRA `(.L_x_6724) ;  /* 0x0000000800700947 */ /* 0x000fea0003800000 */
[----:B------:R-:W-:-:S06]  /*70e0*/  HADD2.F32 R4, -RZ, R25.H0_H0 ;  /* 0x20000019ff047230 */ /* 0x000fcc0000004100 */
[----:B------:R-:W1:Y:S02]  /*70f0*/  F2I.S64.TRUNC R4, R4 ;  /* 0x0000000400047311 */ /* 0x000e64000020d900 */
[----:B-1----:R1:W-:Y:S01]  /*7100*/  STG.E.64 desc[UR36][R2.64], R4 ;  /* 0x0000000402007986 */ /* 0x0023e2000c101b24 */
[----:B------:R-:W-:Y:S05]  /*7110*/  BRA `(.L_x_6725) ;  /* 0x0000000c00447947 */ /* 0x000fea0003800000 */
.L_x_6727:
[----:B------:R-:W-:-:S06]  /*7120*/  HADD2.F32 R25, -RZ, R25.H0_H0 ;  /* 0x20000019ff197230 */ /* 0x000fcc0000004100 */
[----:B------:R-:W1:Y:S02]  /*7130*/  F2I.FTZ.TRUNC.NTZ R25, R25 ;  /* 0x0000001900197305 */ /* 0x000e64000021f100 */
[----:B-1----:R1:W-:Y:S01]  /*7140*/  STG.E desc[UR36][R2.64], R25 ;  /* 0x0000001902007986 */ /* 0x0023e2000c101924 */
[----:B------:R-:W-:Y:S05]  /*7150*/  BRA `(.L_x_6725) ;  /* 0x0000000c00347947 */ /* 0x000fea0003800000 */
.L_x_6726:
[----:B------:R-:W-:-:S06]  /*7160*/  HADD2.F32 R25, -RZ, R25.H0_H0 ;  /* 0x20000019ff197230 */ /* 0x000fcc0000004100 */
[----:B------:R-:W1:Y:S02]  /*7170*/  F2I.FTZ.TRUNC.NTZ R25, R25 ;  /* 0x0000001900197305 */ /* 0x000e64000021f100 */
[----:B-1----:R1:W-:Y:S01]  /*7180*/  STG.E.U16 desc[UR36][R2.64], R25 ;  /* 0x0000001902007986 */ /* 0x0023e2000c101524 */
[----:B------:R-:W-:Y:S05]  /*7190*/  BRA `(.L_x_6725) ;  /* 0x0000000c00247947 */ /* 0x000fea0003800000 */
.L_x_6721:
        /* <DEDUP_REMOVED lines=9> */
.L_x_6729:
[----:B------:R1:W-:Y:S01]  /*7230*/  STG.E.U16 desc[UR36][R2.64], R25 ;  /* 0x0000001902007986 */ /* 0x0003e2000c101524 */
[----:B------:R-:W-:Y:S05]  /*7240*/  BRA `(.L_x_6725) ;  /* 0x0000000800f87947 */ /* 0x000fea0003800000 */
.L_x_6728:
        /* <DEDUP_REMOVED lines=10> */
.L_x_6731:
[----:B------:R-:W-:-:S05]  /*72f0*/  HADD2.F32 R0, -RZ, R25.H0_H0 ;  /* 0x20000019ff007230 */ /* 0x000fca0000004100 */
[----:B------:R-:W-:-:S04]  /*7300*/  F2FP.F16.F32.PACK_AB R0, RZ, R0 ;  /* 0x00000000ff00723e */ /* 0x000fc800000000ff */
[----:B------:R-:W-:-:S05]  /*7310*/  PRMT R0, R0, 0x5410, RZ ;  /* 0x0000541000007816 */ /* 0x000fca00000000ff */
[----:B------:R1:W-:Y:S01]  /*7320*/  STG.E desc[UR36][R2.64], R0 ;  /* 0x0000000002007986 */ /* 0x0003e2000c101924 */
[----:B------:R-:W-:Y:S05]  /*7330*/  BRA `(.L_x_6725) ;  /* 0x0000000800bc7947 */ /* 0x000fea0003800000 */
.L_x_6730:
[----:B------:R-:W-:-:S05]  /*7340*/  HADD2.F32 R4, -RZ, R25.H0_H0 ;  /* 0x20000019ff047230 */ /* 0x000fca0000004100 */
[----:B------:R-:W-:-:S06]  /*7350*/  FMUL.FTZ R4, R4, 1 ;  /* 0x3f80000004047820 */ /* 0x000fcc0000410000 */
[----:B------:R-:W1:Y:S02]  /*7360*/  F2F.F64.F32 R4, R4 ;  /* 0x0000000400047310 */ /* 0x000e640000201800 */
[----:B-1----:R1:W-:Y:S01]  /*7370*/  STG.E.64 desc[UR36][R2.64], R4 ;  /* 0x0000000402007986 */ /* 0x0023e2000c101b24 */
[----:B------:R-:W-:Y:S05]  /*7380*/  BRA `(.L_x_6725) ;  /* 0x0000000800a87947 */ /* 0x000fea0003800000 */
.L_x_6720:
        /* <DEDUP_REMOVED lines=11> */
[----:B------:R-:W1:Y:S02]  /*7440*/  F2I.FTZ.U32.TRUNC.NTZ R5, R5 ;  /* 0x0000000500057305 */ /* 0x000e64000021f000 */
[----:B-1----:R1:W-:Y:S01]  /*7450*/  STG.E.U16 desc[UR36][R2.64], R5 ;  /* 0x0000000502007986 */ /* 0x0023e2000c101524 */
[----:B------:R-:W-:Y:S05]  /*7460*/  BRA `(.L_x_6725) ;  /* 0x0000000800707947 */ /* 0x000fea0003800000 */
.L_x_6735:
        /* <DEDUP_REMOVED lines=18> */
.L_x_6738:
[----:B------:R-:W-:-:S04]  /*7590*/  SHF.R.U32.HI R5, RZ, 0x18, R5 ;  /* 0x00000018ff057819 */ /* 0x000fc80000011605 */
[----:B------:R-:W-:-:S07]  /*75a0*/  LOP3.LUT R0, R0, 0x80, R5, 0xf8, !PT ;  /* 0x0000008000007812 */ /* 0x000fce00078ef805 */
.L_x_6737:
[----:B------:R-:W-:Y:S05]  /*75b0*/  BSYNC.RECONVERGENT B0 ;  /* 0x0000000000007941 */ /* 0x000fea0003800200 */
.L_x_6736:
[----:B------:R1:W-:Y:S01]  /*75c0*/  STG.E.U8 desc[UR36][R2.64], R0 ;  /* 0x0000000002007986 */ /* 0x0003e2000c101124 */
[----:B------:R-:W-:Y:S05]  /*75d0*/  BRA `(.L_x_6725) ;  /* 0x0000000800147947 */ /* 0x000fea0003800000 */
.L_x_6734:
        /* <DEDUP_REMOVED lines=18> */
.L_x_6741:
[----:B------:R-:W-:-:S04]  /*7700*/  SHF.R.U32.HI R5, RZ, 0x18, R5 ;  /* 0x00000018ff057819 */ /* 0x000fc80000011605 */
[----:B------:R-:W-:-:S07]  /*7710*/  LOP3.LUT R0, R0, 0x80, R5, 0xf8, !PT ;  /* 0x0000008000007812 */ /* 0x000fce00078ef805 */
.L_x_6740:
[----:B------:R-:W-:Y:S05]  /*7720*/  BSYNC.RECONVERGENT B0 ;  /* 0x0000000000007941 */ /* 0x000fea0003800200 */
.L_x_6739:
[----:B------:R4:W-:Y:S01]  /*7730*/  STG.E.U8 desc[UR36][R2.64], R0 ;  /* 0x0000000002007986 */ /* 0x0009e2000c101124 */
[----:B------:R-:W-:Y:S05]  /*7740*/  BRA `(.L_x_6725) ;  /* 0x0000000400b87947 */ /* 0x000fea0003800000 */
.L_x_6733:
        /* <DEDUP_REMOVED lines=22> */
.L_x_6743:
[----:B------:R-:W-:-:S06]  /*78b0*/  HADD2.F32 R4, -RZ, R25.H0_H0 ;  /* 0x20000019ff047230 */ /* 0x000fcc0000004100 */
[----:B------:R-:W1:Y:S02]  /*78c0*/  F2I.U64.TRUNC R4, R4 ;  /* 0x0000000400047311 */ /* 0x000e64000020d800 */
[----:B-1----:R1:W-:Y:S01]  /*78d0*/  STG.E.64 desc[UR36][R2.64], R4 ;  /* 0x0000000402007986 */ /* 0x0023e2000c101b24 */
[----:B------:R-:W-:Y:S05]  /*78e0*/  BRA `(.L_x_6725) ;  /* 0x0000000400507947 */ /* 0x000fea0003800000 */
.L_x_6742:
[----:B------:R-:W-:-:S06]  /*78f0*/  HADD2.F32 R25, -RZ, R25.H0_H0 ;  /* 0x20000019ff197230 */ /* 0x000fcc0000004100 */
[----:B------:R-:W1:Y:S02]  /*7900*/  F2I.FTZ.U32.TRUNC.NTZ R25, R25 ;  /* 0x0000001900197305 */ /* 0x000e64000021f000 */
[----:B-1----:R3:W-:Y:S01]  /*7910*/  STG.E desc[UR36][R2.64], R25 ;  /* 0x0000001902007986 */ /* 0x0027e2000c101924 */
[----:B------:R-:W-:Y:S05]  /*7920*/  BRA `(.L_x_6725) ;  /* 0x0000000400407947 */ /* 0x000fea0003800000 */
.L_x_6732:
        /* <DEDUP_REMOVED lines=11> */
.L_x_6745:
[----:B------:R-:W-:Y:S01]  /*79e0*/  HADD2.F32 R25, -RZ, R25.H0_H0 ;  /* 0x20000019ff197230 */ /* 0x000fe20000004100 */
[----:B------:R-:W-:-:S04]  /*79f0*/  CS2R R6, SRZ ;  /* 0x0000000000067805 */ /* 0x000fc8000001ff00 */
[----:B------:R-:W-:-:S06]  /*7a00*/  FMUL.FTZ R4, R25, 1 ;  /* 0x3f80000019047820 */ /* 0x000fcc0000410000 */
[----:B------:R-:W1:Y:S02]  /*7a10*/  F2F.F64.F32 R4, R4 ;  /* 0x0000000400047310 */ /* 0x000e640000201800 */
[----:B-1----:R1:W-:Y:S01]  /*7a20*/  STG.E.128 desc[UR36][R2.64], R4 ;  /* 0x0000000402007986 */ /* 0x0023e2000c101d24 */
[----:B------:R-:W-:Y:S05]  /*7a30*/  BRA `(.L_x_6725) ;  /* 0x0000000000fc7947 */ /* 0x000fea0003800000 */
.L_x_6744:
[----:B------:R-:W-:-:S13]  /*7a40*/  ISETP.NE.AND P0, PT, R0, 0xf, PT ;  /* 0x0000000f0000780c */ /* 0x000fda0003f05270 */
[----:B------:R-:W-:Y:S05]  /*7a50*/  @!P0 BRA `(.L_x_6746) ;  /* 0x0000000000e88947 */ /* 0x000fea0003800000 */
[----:B------:R-:W-:-:S13]  /*7a60*/  ISETP.NE.AND P0, PT, R0, 0x17, PT ;  /* 0x000000170000780c */ /* 0x000fda0003f05270 */
[----:B------:R-:W-:Y:S05]  /*7a70*/  @!P0 BRA `(.L_x_6747) ;  /* 0x0000000000908947 */ /* 0x000fea0003800000 */
[----:B------:R-:W-:-:S13]  /*7a80*/  ISETP.NE.AND P0, PT, R0, 0x18, PT ;  /* 0x000000180000780c */ /* 0x000fda0003f05270 */
[----:B------:R-:W-:Y:S05]  /*7a90*/  @!P0 BRA `(.L_x_6748) ;  /* 0x0000000000448947 */ /* 0x000fea0003800000 */
.L_x_6724:
        /* <DEDUP_REMOVED lines=16> */
.L_x_6749:
[----:B------:R-:W-:Y:S05]  /*7ba0*/  BRA `(.L_x_6725) ;  /* 0x0000000000a07947 */ /* 0x000fea0003800000 */
.L_x_6748:
        /* <DEDUP_REMOVED lines=13> */
.L_x_6751:
[----:B------:R-:W-:Y:S05]  /*7c80*/  BSYNC.RECONVERGENT B0 ;  /* 0x0000000000007941 */ /* 0x000fea0003800200 */
.L_x_6750:
[----:B------:R-:W-:-:S05]  /*7c90*/  LOP3.LUT R5, R0, 0x80, R5, 0xf8, !PT ;  /* 0x0000008000057812 */ /* 0x000fca00078ef805 */
[----:B------:R1:W-:Y:S01]  /*7ca0*/  STG.E.U8 desc[UR36][R2.64], R5 ;  /* 0x0000000502007986 */ /* 0x0003e2000c101124 */
[----:B------:R-:W-:Y:S05]  /*7cb0*/  BRA `(.L_x_6725) ;  /* 0x00000000005c7947 */ /* 0x000fea0003800000 */
.L_x_6747:
        /* <DEDUP_REMOVED lines=12> */
.L_x_6753:
[----:B------:R-:W-:Y:S01]  /*7d80*/  IMAD.MOV.U32 R0, RZ, RZ, 0x7f ;  /* 0x0000007fff007424 */ /* 0x000fe200078e00ff */
[----:B------:R-:W-:-:S04]  /*7d90*/  ISETP.GT.U32.AND P0, PT, R4, 0x7f800000, PT ;  /* 0x7f8000000400780c */ /* 0x000fc80003f04070 */
[----:B------:R-:W-:-:S09]  /*7da0*/  SEL R0, R0, 0x7c, P0 ;  /* 0x0000007c00007807 */ /* 0x000fd20000000000 */
.L_x_6754:
[----:B------:R-:W-:Y:S05]  /*7db0*/  BSYNC.RECONVERGENT B0 ;  /* 0x0000000000007941 */ /* 0x000fea0003800200 */
.L_x_6752:
[----:B------:R-:W-:-:S04]  /*7dc0*/  SHF.R.U32.HI R5, RZ, 0x18, R5 ;  /* 0x00000018ff057819 */ /* 0x000fc80000011605 */
[----:B------:R-:W-:-:S05]  /*7dd0*/  LOP3.LUT R5, R0, 0x80, R5, 0xf8, !PT ;  /* 0x0000008000057812 */ /* 0x000fca00078ef805 */
[----:B------:R1:W-:Y:S01]  /*7de0*/  STG.E.U8 desc[UR36][R2.64], R5 ;  /* 0x0000000502007986 */ /* 0x0003e2000c101124 */
[----:B------:R-:W-:Y:S05]  /*7df0*/  BRA `(.L_x_6725) ;  /* 0x00000000000c7947 */ /* 0x000fea0003800000 */
.L_x_6746:
[----:B------:R-:W-:-:S05]  /*7e00*/  HADD2.F32 R0, -RZ, R25.H0_H0 ;  /* 0x20000019ff007230 */ /* 0x000fca0000004100 */
[----:B------:R-:W-:-:S05]  /*7e10*/  F2FP.BF16.F32.PACK_AB R0, RZ, R0 ;  /* 0x00000000ff00723e */ /* 0x000fca00000010ff */
[----:B------:R1:W-:Y:S02]  /*7e20*/  STG.E.U16 desc[UR36][R2.64], R0 ;  /* 0x0000000002007986 */ /* 0x0003e4000c101524 */
.L_x_6725:
[----:B------:R-:W-:-:S07]  /*7e30*/  VIADD R19, R19, 0x80 ;  /* 0x0000008013137836 */ /* 0x000fce0000000000 */
.L_x_6682:
[----:B------:R-:W-:-:S13]  /*7e40*/  ISETP.GE.AND P0, PT, R19, R16, PT ;  /* 0x000000101300720c */ /* 0x000fda0003f06270 */
[----:B------:R-:W-:Y:S05]  /*7e50*/  @P0 BREAK.RELIABLE B6 ;  /* 0x0000000000060942 */ /* 0x000fea0003800100 */
[----:B------:R-:W-:Y:S05]  /*7e60*/  @P0 BRA `(.L_x_6719) ;  /* 0x0000000c00dc0947 */ /* 0x000fea0003800000 */
[----:B------:R-:W-:Y:S05]  /*7e70*/  BSYNC.RELIABLE B6 ;  /* 0x0000000000067941 */ /* 0x000fea0003800100 */
.L_x_6681:
        /* <DEDUP_REMOVED lines=19> */
[----:B------:R-:W1:Y:S02]  /*7fb0*/  F2I.FTZ.TRUNC.NTZ R5, R24 ;  /* 0x0000001800057305 */ /* 0x000e64000021f100 */
[----:B-1----:R1:W-:Y:S01]  /*7fc0*/  STG.E.U8 desc[UR36][R2.64], R5 ;  /* 0x0000000502007986 */ /* 0x0023e2000c101124 */
[----:B------:R-:W-:Y:S05]  /*7fd0*/  BRA `(.L_x_6760) ;  /* 0x0000000c007c7947 */ /* 0x000fea0003800000 */
.L_x_6758:
[----:B------:R-:W-:-:S06]  /*7fe0*/  HADD2.F32 R5, -RZ, R24.H0_H0 ;  /* 0x20000018ff057230 */ /* 0x000fcc0000004100 */
[----:B------:R-:W1:Y:S02]  /*7ff0*/  F2I.S64.TRUNC R4, R5 ;  /* 0x0000000500047311 */ /* 0x000e64000020d900 */
[----:B-1----:R1:W-:Y:S01]  /*8000*/  STG.E.U8 desc[UR36][R2.64], R4 ;  /* 0x0000000402007986 */ /* 0x0023e2000c101124 */
[----:B------:R-:W-:Y:S05]  /*8010*/  BRA `(.L_x_6760) ;  /* 0x0000000c006c7947 */ /* 0x000fea0003800000 */
.L_x_6757:
        /* <DEDUP_REMOVED lines=10> */
.L_x_6762:
[----:B------:R-:W-:-:S04]  /*80c0*/  HADD2.F32 R24, -RZ, R24.H0_H0 ;  /* 0x20000018ff187230 */ /* 0x000fc80000004100 */
[----:B------:R-:W1:Y:S02]  /*80d0*/  F2I.FTZ.TRUNC.NTZ R5, R24 ;  /* 0x0000001800057305 */ /* 0x000e64000021f100 */
[----:B-1----:R1:W-:Y:S01]  /*80e0*/  STG.E desc[UR36][R2.64], R5 ;  /* 0x0000000502007986 */ /* 0x0023e2000c101924 */
[----:B------:R-:W-:Y:S05]  /*80f0*/  BRA `(.L_x_6760) ;  /* 0x0000000c00347947 */ /* 0x000fea0003800000 */
.L_x_6761:
[----:B------:R-:W-:-:S04]  /*8100*/  HADD2.F32 R24, -RZ, R24.H0_H0 ;  /* 0x20000018ff187230 */ /* 0x000fc80000004100 */
[----:B------:R-:W1:Y:S02]  /*8110*/  F2I.FTZ.TRUNC.NTZ R5, R24 ;  /* 0x0000001800057305 */ /* 0x000e64000021f100 */
[----:B-1----:R1:W-:Y:S01]  /*8120*/  STG.E.U16 desc[UR36][R2.64], R5 ;  /* 0x0000000502007986 */ /* 0x0023e2000c101524 */
[----:B------:R-:W-:Y:S05]  /*8130*/  BRA `(.L_x_6760) ;  /* 0x0000000c00247947 */ /* 0x000fea0003800000 */
.L_x_6756:
        /* <DEDUP_REMOVED lines=9> */
.L_x_6764:
[----:B------:R1:W-:Y:S01]  /*81d0*/  STG.E.U16 desc[UR36][R2.64], R24 ;  /* 0x0000001802007986 */ /* 0x0003e2000c101524 */
[----:B------:R-:W-:Y:S05]  /*81e0*/  BRA `(.L_x_6760) ;  /* 0x0000000800f87947 */ /* 0x000fea0003800000 */
.L_x_6763:
        /* <DEDUP_REMOVED lines=10> */
.L_x_6766:
[----:B------:R-:W-:-:S05]  /*8290*/  HADD2.F32 R0, -RZ, R24.H0_H0 ;  /* 0x20000018ff007230 */ /* 0x000fca0000004100 */
[----:B------:R-:W-:-:S04]  /*82a0*/  F2FP.F16.F32.PACK_AB R0, RZ, R0 ;  /* 0x00000000ff00723e */ /* 0x000fc800000000ff */
[----:B------:R-:W-:-:S05]  /*82b0*/  PRMT R0, R0, 0x5410, RZ ;  /* 0x0000541000007816 */ /* 0x000fca00000000ff */
[----:B------:R3:W-:Y:S01]  /*82c0*/  STG.E desc[UR36][R2.64], R0 ;  /* 0x0000000002007986 */ /* 0x0007e2000c101924 */
[----:B------:R-:W-:Y:S05]  /*82d0*/  BRA `(.L_x_6760) ;  /* 0x0000000800bc7947 */ /* 0x000fea0003800000 */
.L_x_6765:
[----:B------:R-:W-:-:S05]  /*82e0*/  HADD2.F32 R4, -RZ, R24.H0_H0 ;  /* 0x20000018ff047230 */ /* 0x000fca0000004100 */
[----:B------:R-:W-:-:S06]  /*82f0*/  FMUL.FTZ R4, R4, 1 ;  /* 0x3f80000004047820 */ /* 0x000fcc0000410000 */
[----:B------:R-:W1:Y:S02]  /*8300*/  F2F.F64.F32 R4, R4 ;  /* 0x0000000400047310 */ /* 0x000e640000201800 */
[----:B-1----:R1:W-:Y:S01]  /*8310*/  STG.E.64 desc[UR36][R2.64], R4 ;  /* 0x0000000402007986 */ /* 0x0023e2000c101b24 */
[----:B------:R-:W-:Y:S05]  /*8320*/  BRA `(.L_x_6760) ;  /* 0x0000000800a87947 */ /* 0x000fea0003800000 */
.L_x_6755:
        /* <DEDUP_REMOVED lines=14> */
.L_x_6770:
        /* <DEDUP_REMOVED lines=18> */
.L_x_6773:
[----:B------:R-:W-:-:S04]  /*8530*/  SHF.R.U32.HI R5, RZ, 0x18, R5 ;  /* 0x00000018ff057819 */ /* 0x000fc80000011605 */
[----:B------:R-:W-:-:S07]  /*8540*/  LOP3.LUT R0, R0, 0x80, R5, 0xf8, !PT ;  /* 0x0000008000007812 */ /* 0x000fce00078ef805 */
.L_x_6772:
[----:B------:R-:W-:Y:S05]  /*8550*/  BSYNC.RECONVERGENT B0 ;  /* 0x0000000000007941 */ /* 0x000fea0003800200 */
.L_x_6771:
[----:B------:R1:W-:Y:S01]  /*8560*/  STG.E.U8 desc[UR36][R2.64], R0 ;  /* 0x0000000002007986 */ /* 0x0003e2000c101124 */
[----:B------:R-:W-:Y:S05]  /*8570*/  BRA `(.L_x_6760) ;  /* 0x0000000800147947 */ /* 0x000fea0003800000 */
.L_x_6769:
        /* <DEDUP_REMOVED lines=18> */
.L_x_6776:
[----:B------:R-:W-:-:S04]  /*86a0*/  SHF.R.U32.HI R5, RZ, 0x18, R5 ;  /* 0x00000018ff057819 */ /* 0x000fc80000011605 */
[----:B------:R-:W-:-:S07]  /*86b0*/  LOP3.LUT R0, R0, 0x80, R5, 0xf8, !PT ;  /* 0x0000008000007812 */ /* 0x000fce00078ef805 */
.L_x_6775:
[----:B------:R-:W-:Y:S05]  /*86c0*/  BSYNC.RECONVERGENT B0 ;  /* 0x0000000000007941 */ /* 0x000fea0003800200 */
.L_x_6774:
[----:B------:R1:W-:Y:S01]  /*86d0*/  STG.E.U8 desc[UR36][R2.64], R0 ;  /* 0x0000000002007986 */ /* 0x0003e2000c101124 */
[----:B------:R-:W-:Y:S05]  /*86e0*/  BRA `(.L_x_6760) ;  /* 0x0000000400b87947 */ /* 0x000fea0003800000 */
.L_x_6768:
        /* <DEDUP_REMOVED lines=22> */
.L_x_6778:
[----:B------:R-:W-:-:S06]  /*8850*/  HADD2.F32 R4, -RZ, R24.H0_H0 ;  /* 0x20000018ff047230 */ /* 0x000fcc0000004100 */
[----:B------:R-:W1:Y:S02]  /*8860*/  F2I.U64.TRUNC R4, R4 ;  /* 0x0000000400047311 */ /* 0x000e64000020d800 */
[----:B-1----:R1:W-:Y:S01]  /*8870*/  STG.E.64 desc[UR36][R2.64], R4 ;  /* 0x0000000402007986 */ /* 0x0023e2000c101b24 */
[----:B------:R-:W-:Y:S05]  /*8880*/  BRA `(.L_x_6760) ;  /* 0x0000000400507947 */ /* 0x000fea0003800000 */
.L_x_6777:
[----:B------:R-:W-:-:S04]  /*8890*/  HADD2.F32 R24, -RZ, R24.H0_H0 ;  /* 0x20000018ff187230 */ /* 0x000fc80000004100 */
[----:B------:R-:W1:Y:S02]  /*88a0*/  F2I.FTZ.U32.TRUNC.NTZ R5, R24 ;  /* 0x0000001800057305 */ /* 0x000e64000021f000 */
[----:B-1----:R1:W-:Y:S01]  /*88b0*/  STG.E desc[UR36][R2.64], R5 ;  /* 0x0000000502007986 */ /* 0x0023e2000c101924 */
[----:B------:R-:W-:Y:S05]  /*88c0*/  BRA `(.L_x_6760) ;  /* 0x0000000400407947 */ /* 0x000fea0003800000 */
.L_x_6767:
        /* <DEDUP_REMOVED lines=11> */
.L_x_6780:
[----:B------:R-:W-:Y:S01]  /*8980*/  HADD2.F32 R24, -RZ, R24.H0_H0 ;  /* 0x20000018ff187230 */ /* 0x000fe20000004100 */
[----:B------:R-:W-:-:S04]  /*8990*/  CS2R R6, SRZ ;  /* 0x0000000000067805 */ /* 0x000fc8000001ff00 */
[----:B------:R-:W-:-:S06]  /*89a0*/  FMUL.FTZ R4, R24, 1 ;  /* 0x3f80000018047820 */ /* 0x000fcc0000410000 */
[----:B------:R-:W1:Y:S02]  /*89b0*/  F2F.F64.F32 R4, R4 ;  /* 0x0000000400047310 */ /* 0x000e640000201800 */
[----:B-1----:R1:W-:Y:S01]  /*89c0*/  STG.E.128 desc[UR36][R2.64], R4 ;  /* 0x0000000402007986 */ /* 0x0023e2000c101d24 */
[----:B------:R-:W-:Y:S05]  /*89d0*/  BRA `(.L_x_6760) ;  /* 0x0000000000fc7947 */ /* 0x000fea0003800000 */
.L_x_6779:
[----:B------:R-:W-:-:S13]  /*89e0*/  ISETP.NE.AND P0, PT, R0, 0xf, PT ;  /* 0x0000000f0000780c */ /* 0x000fda0003f05270 */
[----:B------:R-:W-:Y:S05]  /*89f0*/  @!P0 BRA `(.L_x_6781) ;  /* 0x0000000000e88947 */ /* 0x000fea0003800000 */
[----:B------:R-:W-:-:S13]  /*8a00*/  ISETP.NE.AND P0, PT, R0, 0x17, PT ;  /* 0x000000170000780c */ /* 0x000fda0003f05270 */
[----:B------:R-:W-:Y:S05]  /*8a10*/  @!P0 BRA `(.L_x_6782) ;  /* 0x0000000000908947 */ /* 0x000fea0003800000 */
[----:B------:R-:W-:-:S13]  /*8a20*/  ISETP.NE.AND P0, PT, R0, 0x18, PT ;  /* 0x000000180000780c */ /* 0x000fda0003f05270 */
[----:B------:R-:W-:Y:S05]  /*8a30*/  @!P0 BRA `(.L_x_6783) ;  /* 0x0000000000448947 */ /* 0x000fea0003800000 */
.L_x_6759:
        /* <DEDUP_REMOVED lines=16> */
.L_x_6784:
[----:B------:R-:W-:Y:S05]  /*8b40*/  BRA `(.L_x_6760) ;  /* 0x0000000000a07947 */ /* 0x000fea0003800000 */
.L_x_6783:
        /* <DEDUP_REMOVED lines=13> */
.L_x_6786:
[----:B------:R-:W-:Y:S05]  /*8c20*/  BSYNC.RECONVERGENT B0 ;  /* 0x0000000000007941 */ /* 0x000fea0003800200 */
.L_x_6785:
[----:B------:R-:W-:-:S05]  /*8c30*/  LOP3.LUT R5, R0, 0x80, R5, 0xf8, !PT ;  /* 0x0000008000057812 */ /* 0x000fca00078ef805 */
[----:B------:R1:W-:Y:S01]  /*8c40*/  STG.E.U8 desc[UR36][R2.64], R5 ;  /* 0x0000000502007986 */ /* 0x0003e2000c101124 */
[----:B------:R-:W-:Y:S05]  /*8c50*/  BRA `(.L_x_6760) ;  /* 0x00000000005c7947 */ /* 0x000fea0003800000 */
.L_x_6782:
        /* <DEDUP_REMOVED lines=12> */
.L_x_6788:
[----:B------:R-:W-:Y:S01]  /*8d20*/  IMAD.MOV.U32 R0, RZ, RZ, 0x7f ;  /* 0x0000007fff007424 */ /* 0x000fe200078e00ff */
[----:B------:R-:W-:-:S04]  /*8d30*/  ISETP.GT.U32.AND P0, PT, R4, 0x7f800000, PT ;  /* 0x7f8000000400780c */ /* 0x000fc80003f04070 */
[----:B------:R-:W-:-:S09]  /*8d40*/  SEL R0, R0, 0x7c, P0 ;  /* 0x0000007c00007807 */ /* 0x000fd20000000000 */
.L_x_6789:
[----:B------:R-:W-:Y:S05]  /*8d50*/  BSYNC.RECONVERGENT B0 ;  /* 0x0000000000007941 */ /* 0x000fea0003800200 */
.L_x_6787:
[----:B------:R-:W-:-:S04]  /*8d60*/  SHF.R.U32.HI R5, RZ, 0x18, R5 ;  /* 0x00000018ff057819 */ /* 0x000fc80000011605 */
[----:B------:R-:W-:-:S05]  /*8d70*/  LOP3.LUT R5, R0, 0x80, R5, 0xf8, !PT ;  /* 0x0000008000057812 */ /* 0x000fca00078ef805 */
[----:B------:R1:W-:Y:S01]  /*8d80*/  STG.E.U8 desc[UR36][R2.64], R5 ;  /* 0x0000000502007986 */ /* 0x0003e2000c101124 */
[----:B------:R-:W-:Y:S05]  /*8d90*/  BRA `(.L_x_6760) ;  /* 0x00000000000c7947 */ /* 0x000fea0003800000 */
.L_x_6781:
[----:B------:R-:W-:-:S05]  /*8da0*/  HADD2.F32 R0, -RZ, R24.H0_H0 ;  /* 0x20000018ff007230 */ /* 0x000fca0000004100 */
[----:B------:R-:W-:-:S05]  /*8db0*/  F2FP.BF16.F32.PACK_AB R0, RZ, R0 ;  /* 0x00000000ff00723e */ /* 0x000fca00000010ff */
[----:B------:R1:W-:Y:S02]  /*8dc0*/  STG.E.U16 desc[UR36][R2.64], R0 ;  /* 0x0000000002007986 */ /* 0x0003e4000c101524 */
.L_x_6760:
[----:B------:R-:W-:-:S07]  /*8dd0*/  VIADD R19, R19, 0x80 ;  /* 0x0000008013137836 */ /* 0x000fce0000000000 */
.L_x_6719:
[----:B------:R-:W-:Y:S05]  /*8de0*/  BSYNC.RECONVERGENT B7 ;  /* 0x0000000000077941 */ /* 0x000fea0003800200 */
.L_x_6680:
        /* <DEDUP_REMOVED lines=21> */
[----:B-1----:R-:W-:Y:S01]  /*8f40*/  STG.E.U8 desc[UR36][R2.64], R5 ;  /* 0x0000000502007986 */ /* 0x002fe2000c101124 */
[----:B------:R-:W-:Y:S05]  /*8f50*/  EXIT ;  /* 0x000000000000794d */ /* 0x000fea0003800000 */
.L_x_6793:
[----:B------:R-:W-:-:S06]  /*8f60*/  HADD2.F32 R5, -RZ, R22.H0_H0 ;  /* 0x20000016ff057230 */ /* 0x000fcc0000004100 */
[----:B------:R-:W1:Y:S02]  /*8f70*/  F2I.S64.TRUNC R4, R5 ;  /* 0x0000000500047311 */ /* 0x000e64000020d900 */
[----:B-1----:R-:W-:Y:S01]  /*8f80*/  STG.E.U8 desc[UR36][R2.64], R4 ;  /* 0x0000000402007986 */ /* 0x002fe2000c101124 */
[----:B------:R-:W-:Y:S05]  /*8f90*/  EXIT ;  /* 0x000000000000794d */ /* 0x000fea0003800000 */
.L_x_6792:
        /* <DEDUP_REMOVED lines=8> */
[----:B-1----:R-:W-:Y:S01]  /*9020*/  STG.E.64 desc[UR36][R2.64], R4 ;  /* 0x0000000402007986 */ /* 0x002fe2000c101b24 */
[----:B------:R-:W-:Y:S05]  /*9030*/  EXIT ;  /* 0x000000000000794d */ /* 0x000fea0003800000 */
.L_x_6796:
[----:B------:R-:W-:-:S04]  /*9040*/  HADD2.F32 R22, -RZ, R22.H0_H0 ;  /* 0x20000016ff167230 */ /* 0x000fc80000004100 */
[----:B------:R-:W1:Y:S02]  /*9050*/  F2I.FTZ.TRUNC.NTZ R5, R22 ;  /* 0x0000001600057305 */ /* 0x000e64000021f100 */
[----:B-1----:R-:W-:Y:S01]  /*9060*/  STG.E desc[UR36][R2.64], R5 ;  /* 0x0000000502007986 */ /* 0x002fe2000c101924 */
[----:B------:R-:W-:Y:S05]  /*9070*/  EXIT ;  /* 0x000000000000794d */ /* 0x000fea0003800000 */
.L_x_6795:
[----:B------:R-:W-:-:S04]  /*9080*/  HADD2.F32 R22, -RZ, R22.H0_H0 ;  /* 0x20000016ff167230 */ /* 0x000fc80000004100 */
[----:B------:R-:W1:Y:S02]  /*9090*/  F2I.FTZ.TRUNC.NTZ R5, R22 ;  /* 0x0000001600057305 */ /* 0x000e64000021f100 */
[----:B-1----:R-:W-:Y:S01]  /*90a0*/  STG.E.U16 desc[UR36][R2.64], R5 ;  /* 0x0000000502007986 */ /* 0x002fe2000c101524 */
[----:B------:R-:W-:Y:S05]  /*90b0*/  EXIT ;  /* 0x000000000000794d */ /* 0x000fea0003800000 */
.L_x_6791:
        /* <DEDUP_REMOVED lines=9> */
.L_x_6798:
[----:B------:R-:W-:Y:S01]  /*9150*/  STG.E.U16 desc[UR36][R2.64], R22 ;  /* 0x0000001602007986 */ /* 0x000fe2000c101524 */
[----:B------:R-:W-:Y:S05]  /*9160*/  EXIT ;  /* 0x000000000000794d */ /* 0x000fea0003800000 */
.L_x_6797:
        /* <DEDUP_REMOVED lines=10> */
.L_x_6800:
[----:B------:R-:W-:-:S05]  /*9210*/  HADD2.F32 R0, -RZ, R22.H0_H0 ;  /* 0x20000016ff007230 */ /* 0x000fca0000004100 */
[----:B------:R-:W-:-:S04]  /*9220*/  F2FP.F16.F32.PACK_AB R0, RZ, R0 ;  /* 0x00000000ff00723e */ /* 0x000fc800000000ff */
[----:B------:R-:W-:-:S05]  /*9230*/  PRMT R0, R0, 0x5410, RZ ;  /* 0x0000541000007816 */ /* 0x000fca00000000ff */
[----:B------:R-:W-:Y:S01]  /*9240*/  STG.E desc[UR36][R2.64], R0 ;  /* 0x0000000002007986 */ /* 0x000fe2000c101924 */
[----:B------:R-:W-:Y:S05]  /*9250*/  EXIT ;  /* 0x000000000000794d */ /* 0x000fea0003800000 */
.L_x_6799:
[----:B------:R-:W-:-:S05]  /*9260*/  HADD2.F32 R4, -RZ, R22.H0_H0 ;  /* 0x20000016ff047230 */ /* 0x000fca0000004100 */
[----:B------:R-:W-:-:S06]  /*9270*/  FMUL.FTZ R4, R4, 1 ;  /* 0x3f80000004047820 */ /* 0x000fcc0000410000 */
[----:B------:R-:W1:Y:S02]  /*9280*/  F2F.F64.F32 R4, R4 ;  /* 0x0000000400047310 */ /* 0x000e640000201800 */
[----:B-1----:R-:W-:Y:S01]  /*9290*/  STG.E.64 desc[UR36][R2.64], R4 ;  /* 0x0000000402007986 */ /* 0x002fe2000c101b24 */
[----:B------:R-:W-:Y:S05]  /*92a0*/  EXIT ;  /* 0x000000000000794d */ /* 0x000fea0003800000 */
.L_x_6790:
        /* <DEDUP_REMOVED lines=12> */
[----:B-1----:R-:W-:Y:S01]  /*9370*/  STG.E.U16 desc[UR36][R2.64], R5 ;  /* 0x0000000502007986 */ /* 0x002fe2000c101524 */
[----:B------:R-:W-:Y:S05]  /*9380*/  EXIT ;  /* 0x000000000000794d */ /* 0x000fea0003800000 */
.L_x_6804:
        /* <DEDUP_REMOVED lines=18> */
.L_x_6807:
[----:B------:R-:W-:-:S04]  /*94b0*/  SHF.R.U32.HI R5, RZ, 0x18, R5 ;  /* 0x00000018ff057819 */ /* 0x000fc80000011605 */
[----:B------:R-:W-:-:S07]  /*94c0*/  LOP3.LUT R0, R0, 0x80, R5, 0xf8, !PT ;  /* 0x0000008000007812 */ /* 0x000fce00078ef805 */
.L_x_6806:
[----:B------:R-:W-:Y:S05]  /*94d0*/  BSYNC.RECONVERGENT B0 ;  /* 0x0000000000007941 */ /* 0x000fea0003800200 */
.L_x_6805:
[----:B------:R-:W-:Y:S01]  /*94e0*/  STG.E.U8 desc[UR36][R2.64], R0 ;  /* 0x0000000002007986 */ /* 0x000fe2000c101124 */
[----:B------:R-:W-:Y:S05]  /*94f0*/  EXIT ;  /* 0x000000000000794d */ /* 0x000fea0003800000 */
.L_x_6803:
        /* <DEDUP_REMOVED lines=18> */
.L_x_6810:
[----:B------:R-:W-:-:S04]  /*9620*/  SHF.R.U32.HI R5, RZ, 0x18, R5 ;  /* 0x00000018ff057819 */ /* 0x000fc80000011605 */
[----:B------:R-:W-:-:S07]  /*9630*/  LOP3.LUT R0, R0, 0x80, R5, 0xf8, !PT ;  /* 0x0000008000007812 */ /* 0x000fce00078ef805 */
.L_x_6809:
[----:B------:R-:W-:Y:S05]  /*9640*/  BSYNC.RECONVERGENT B0 ;  /* 0x0000000000007941 */ /* 0x000fea0003800200 */
.L_x_6808:
[----:B------:R-:W-:Y:S01]  /*9650*/  STG.E.U8 desc[UR36][R2.64], R0 ;  /* 0x0000000002007986 */ /* 0x000fe2000c101124 */
[----:B------:R-:W-:Y:S05]  /*9660*/  EXIT ;  /* 0x000000000000794d */ /* 0x000fea0003800000 */
.L_x_6802:
        /* <DEDUP_REMOVED lines=22> */
.L_x_6812:
[----:B------:R-:W-:-:S06]  /*97d0*/  HADD2.F32 R4, -RZ, R22.H0_H0 ;  /* 0x20000016ff047230 */ /* 0x000fcc0000004100 */
[----:B------:R-:W1:Y:S02]  /*97e0*/  F2I.U64.TRUNC R4, R4 ;  /* 0x0000000400047311 */ /* 0x000e64000020d800 */
[----:B-1----:R-:W-:Y:S01]  /*97f0*/  STG.E.64 desc[UR36][R2.64], R4 ;  /* 0x0000000402007986 */ /* 0x002fe2000c101b24 */
[----:B------:R-:W-:Y:S05]  /*9800*/  EXIT ;  /* 0x000000000000794d */ /* 0x000fea0003800000 */
.L_x_6811:
[----:B------:R-:W-:-:S04]  /*9810*/  HADD2.F32 R22, -RZ, R22.H0_H0 ;  /* 0x20000016ff167230 */ /* 0x000fc80000004100 */
[----:B------:R-:W1:Y:S02]  /*9820*/  F2I.FTZ.U32.TRUNC.NTZ R5, R22 ;  /* 0x0000001600057305 */ /* 0x000e64000021f000 */
[----:B-1----:R-:W-:Y:S01]  /*9830*/  STG.E desc[UR36][R2.64], R5 ;  /* 0x0000000502007986 */ /* 0x002fe2000c101924 */
[----:B------:R-:W-:Y:S05]  /*9840*/  EXIT ;  /* 0x000000000000794d */ /* 0x000fea0003800000 */
.L_x_6801:
        /* <DEDUP_REMOVED lines=11> */
.L_x_6814:
[----:B------:R-:W-:Y:S01]  /*9900*/  HADD2.F32 R22, -RZ, R22.H0_H0 ;  /* 0x20000016ff167230 */ /* 0x000fe20000004100 */
[----:B------:R-:W-:-:S04]  /*9910*/  CS2R R6, SRZ ;  /* 0x0000000000067805 */ /* 0x000fc8000001ff00 */
[----:B------:R-:W-:-:S06]  /*9920*/  FMUL.FTZ R4, R22, 1 ;  /* 0x3f80000016047820 */ /* 0x000fcc0000410000 */
[----:B------:R-:W1:Y:S02]  /*9930*/  F2F.F64.F32 R4, R4 ;  /* 0x0000000400047310 */ /* 0x000e640000201800 */
[----:B-1----:R-:W-:Y:S01]  /*9940*/  STG.E.128 desc[UR36][R2.64], R4 ;  /* 0x0000000402007986 */ /* 0x002fe2000c101d24 */
[----:B------:R-:W-:Y:S05]  /*9950*/  EXIT ;  /* 0x000000000000794d */ /* 0x000fea0003800000 */
.L_x_6813:
[----:B------:R-:W-:-:S13]  /*9960*/  ISETP.NE.AND P0, PT, R0, 0xf, PT ;  /* 0x0000000f0000780c */ /* 0x000fda0003f05270 */
[----:B------:R-:W-:Y:S05]  /*9970*/  @!P0 BRA `(.L_x_6815) ;  /* 0x0000000000e88947 */ /* 0x000fea0003800000 */
[----:B------:R-:W-:-:S13]  /*9980*/  ISETP.NE.AND P0, PT, R0, 0x17, PT ;  /* 0x000000170000780c */ /* 0x000fda0003f05270 */
[----:B------:R-:W-:Y:S05]  /*9990*/  @!P0 BRA `(.L_x_6816) ;  /* 0x0000000000908947 */ /* 0x000fea0003800000 */
[----:B------:R-:W-:-:S13]  /*99a0*/  ISETP.NE.AND P0, PT, R0, 0x18, PT ;  /* 0x000000180000780c */ /* 0x000fda0003f05270 */
[----:B------:R-:W-:Y:S05]  /*99b0*/  @!P0 BRA `(.L_x_6817) ;  /* 0x0000000000448947 */ /* 0x000fea0003800000 */
.L_x_6794:
        /* <DEDUP_REMOVED lines=9> */
[----:B------:R-:W-:Y:S02]  /*9a50*/  IMAD.U32 R5, RZ, RZ, UR5 ;  /* 0x00000005ff057e24 */ /* 0x000fe4000f8e00ff */
[----:B----4-:R-:W-:Y:S02]  /*9a60*/  IMAD.U32 R6, RZ, RZ, UR6 ;  /* 0x00000006ff067e24 */ /* 0x010fe4000f8e00ff */
[----:B------:R-:W-:Y:S02]  /*9a70*/  IMAD.U32 R7, RZ, RZ, UR7 ;  /* 0x00000007ff077e24 */ /* 0x000fe4000f8e00ff */
[----:B-----5:R-:W-:Y:S02]  /*9a80*/  IMAD.U32 R10, RZ, RZ, UR8 ;  /* 0x00000008ff0a7e24 */ /* 0x020fe4000f8e00ff */
[----:B0-2---:R-:W-:-:S07]  /*9a90*/  IMAD.U32 R11, RZ, RZ, UR9 ;  /* 0x00000009ff0b7e24 */ /* 0x005fce000f8e00ff */
[----:B------:R-:W-:-:S07]  /*9aa0*/  LEPC R20, `(.L_x_6818) ;  /* 0x000000001014794e */ /* 0x000fce0000000000 */
[----:B---3--:R-:W-:Y:S05]  /*9ab0*/  CALL.ABS.NOINC R2 ;  /* 0x0000000002007343 */ /* 0x008fea0003c00000 */
.L_x_6818:
[----:B------:R-:W-:Y:S05]  /*9ac0*/  EXIT ;  /* 0x000000000000794d */ /* 0x000fea0003800000 */
.L_x_6817:
        /* <DEDUP_REMOVED lines=13> */
.L_x_6820:
[----:B------:R-:W-:Y:S05]  /*9ba0*/  BSYNC.RECONVERGENT B0 ;  /* 0x0000000000007941 */ /* 0x000fea0003800200 */
.L_x_6819:
[----:B------:R-:W-:-:S05]  /*9bb0*/  LOP3.LUT R5, R0, 0x80, R5, 0xf8, !PT ;  /* 0x0000008000057812 */ /* 0x000fca00078ef805 */
[----:B------:R-:W-:Y:S01]  /*9bc0*/  STG.E.U8 desc[UR36][R2.64], R5 ;  /* 0x0000000502007986 */ /* 0x000fe2000c101124 */
[----:B------:R-:W-:Y:S05]  /*9bd0*/  EXIT ;  /* 0x000000000000794d */ /* 0x000fea0003800000 */
.L_x_6816:
        /* <DEDUP_REMOVED lines=12> */
.L_x_6822:
[----:B------:R-:W-:Y:S01]  /*9ca0*/  IMAD.MOV.U32 R0, RZ, RZ, 0x7f ;  /* 0x0000007fff007424 */ /* 0x000fe200078e00ff */
[----:B------:R-:W-:-:S04]  /*9cb0*/  ISETP.GT.U32.AND P0, PT, R4, 0x7f800000, PT ;  /* 0x7f8000000400780c */ /* 0x000fc80003f04070 */
[----:B------:R-:W-:-:S09]  /*9cc0*/  SEL R0, R0, 0x7c, P0 ;  /* 0x0000007c00007807 */ /* 0x000fd20000000000 */
.L_x_6823:
[----:B------:R-:W-:Y:S05]  /*9cd0*/  BSYNC.RECONVERGENT B0 ;  /* 0x0000000000007941 */ /* 0x000fea0003800200 */
.L_x_6821:
[----:B------:R-:W-:-:S04]  /*9ce0*/  SHF.R.U32.HI R5, RZ, 0x18, R5 ;  /* 0x00000018ff057819 */ /* 0x000fc80000011605 */
[----:B------:R-:W-:-:S05]  /*9cf0*/  LOP3.LUT R5, R0, 0x80, R5, 0xf8, !PT ;  /* 0x0000008000057812 */ /* 0x000fca00078ef805 */
[----:B------:R-:W-:Y:S01]  /*9d00*/  STG.E.U8 desc[UR36][R2.64], R5 ;  /* 0x0000000502007986 */ /* 0x000fe2000c101124 */
[----:B------:R-:W-:Y:S05]  /*9d10*/  EXIT ;  /* 0x000000000000794d */ /* 0x000fea0003800000 */
.L_x_6815:
[----:B------:R-:W-:-:S05]  /*9d20*/  HADD2.F32 R0, -RZ, R22.H0_H0 ;  /* 0x20000016ff007230 */ /* 0x000fca0000004100 */
[----:B------:R-:W-:-:S05]  /*9d30*/  F2FP.BF16.F32.PACK_AB R0, RZ, R0 ;  /* 0x00000000ff00723e */ /* 0x000fca00000010ff */
[----:B------:R-:W-:Y:S01]  /*9d40*/  STG.E.U16 desc[UR36][R2.64], R0 ;  /* 0x0000000002007986 */ /* 0x000fe2000c101524 */
[----:B------:R-:W-:Y:S05]  /*9d50*/  EXIT ;  /* 0x000000000000794d */ /* 0x000fea0003800000 */
.L_x_6824:
        /* <DEDUP_REMOVED lines=10> */
.L_x_37062:


//--------------------- .text._ZN2at6native18elementwise_kernelILi128ELi4EZNS0_22gpu_kernel_impl_nocastINS0_13BUnaryFunctorIN3c104HalfES5_S5_ZZZNS0_15binary_internal21div_floor_kernel_cudaERNS_18TensorIteratorBaseEENKUlvE1_clEvENKUlvE1_clEvEUlS5_S5_E_EEEEvS8_RKT_EUliE_EEviT1_ --------------------------
	.section	.text._ZN2at6native18elementwise_kernelILi128ELi4EZNS0_22gpu_kernel_impl_nocastINS0_13BUnaryFunctorIN3c104HalfES5_S5_ZZZNS0_15binary_internal21div_floor_kernel_cudaERNS_18TensorIteratorBaseEENKUlvE1_clEvENKUlvE1_clEvEUlS5_S5_E_EEEEvS8_RKT_EUliE_EEviT1_,"ax",@progbits
	.align	128
        .global         _ZN2at6native18elementwise_kernelILi128ELi4EZNS0_22gpu_kernel_impl_nocastINS0_13BUnaryFunctorIN3c104HalfES5_S5_ZZZNS0_15binary_internal21div_floor_kernel_cudaERNS_18TensorIteratorBaseEENKUlvE1_clEvENKUlvE1_clEvEUlS5_S5_E_EEEEvS8_RKT_EUliE_EEviT1_
        .type           _ZN2at6native18elementwise_kernelILi128ELi4EZNS0_22gpu_kernel_impl_nocastINS0_13BUnaryFunctorIN3c104HalfES5_S5_ZZZNS0_15binary_internal21div_floor_kernel_cudaERNS_18TensorIteratorBaseEENKUlvE1_clEvENKUlvE1_clEvEUlS5_S5_E_EEEEvS8_RKT_EUliE_EEviT1_,@function
        .size           _ZN2at6native18elementwise_kernelILi128ELi4EZNS0_22gpu_kernel_impl_nocastINS0_13BUnaryFunctorIN3c104HalfES5_S5_ZZZNS0_15binary_internal21div_floor_kernel_cudaERNS_18TensorIteratorBaseEENKUlvE1_clEvENKUlvE1_clEvEUlS5_S5_E_EEEEvS8_RKT_EUliE_EEviT1_,(.L_x_37063 - _ZN2at6native18elementwise_kernelILi128ELi4EZNS0_22gpu_kernel_impl_nocastINS0_13BUnaryFunctorIN3c104HalfES5_S5_ZZZNS0_15binary_internal21div_floor_kernel_cudaERNS_18TensorIteratorBaseEENKUlvE1_clEvENKUlvE1_clEvEUlS5_S5_E_EEEEvS8_RKT_EUliE_EEviT1_)
        .other          _ZN2at6native18elementwise_kernelILi128ELi4EZNS0_22gpu_kernel_impl_nocastINS0_13BUnaryFunctorIN3c104HalfES5_S5_ZZZNS0_15binary_internal21div_floor_kernel_cudaERNS_18TensorIteratorBaseEENKUlvE1_clEvENKUlvE1_clEvEUlS5_S5_E_EEEEvS8_RKT_EUliE_EEviT1_,@"STO_CUDA_ENTRY STV_DEFAULT"
_ZN2at6native18elementwise_kernelILi128ELi4EZNS0_22gpu_kernel_impl_nocastINS0_13BUnaryFunctorIN3c104HalfES5_S5_ZZZNS0_15binary_internal21div_floor_kernel_cudaERNS_18TensorIteratorBaseEENKUlvE1_clEvENKUlvE1_clEvEUlS5_S5_E_EEEEvS8_RKT_EUliE_EEviT1_:
.text._ZN2at6native18elementwise_kernelILi128ELi4EZNS0_22gpu_kernel_impl_nocastINS0_13BUnaryFunctorIN3c104HalfES5_S5_ZZZNS0_15binary_internal21div_floor_kernel_cudaERNS_18TensorIteratorBaseEENKUlvE1_clEvENKUlvE1_clEvEUlS5_S5_E_EEEEvS8_RKT_EUliE_EEviT1_:
        /* <DEDUP_REMOVED lines=15> */
[----:B0-----:R0:W5:Y:S06]  /*00f0*/  LDG.E.U16 R5, desc[UR6][R4.64] ;  /* 0x0000000604057981 */ /* 0x00116c000c1e1500 */
[----:B------:R-:W1:Y:S02]  /*0100*/  LDC.U16 R0, c[0x0][0x592] ;  /* 0x00016480ff007b82 */ /* 0x000e640000000400 */
[----:B-1----:R-:W-:-:S05]  /*0110*/  HADD2.F32 R0, -RZ, R0.H0_H0 ;  /* 0x20000000ff007230 */ /* 0x002fca0000004100 */
        /* <DEDUP_REMOVED lines=28> */
.L_x_6833:
[----:B------:R-:W-:Y:S01]  /*02e0*/  FSETP.GEU.FTZ.AND P0, PT, R9, -R2, PT ;  /* 0x800000020900720b */ /* 0x000fe20003f1e000 */
[----:B------:R-:W-:-:S12]  /*02f0*/  FADD.FTZ R4, R4, -1 ;  /* 0xbf80000004047421 */ /* 0x000fd80000010000 */
[----:B------:R-:W-:-:S07]  /*0300*/  @!P0 FADD.FTZ R4, R4, -1 ;  /* 0xbf80000004048421 */ /* 0x000fce0000010000 */
.L_x_6832:
[----:B------:R-:W-:Y:S01]  /*0310*/  FFMA.FTZ R7, -R2, R4, R7 ;  /* 0x0000000402077223 */ /* 0x000fe20000010107 */
[----:B------:R-:W-:Y:S06]  /*0320*/  BRA `(.L_x_6830) ;  /* 0x0000000000787947 */ /* 0x000fec0003800000 */
.L_x_6831:
        /* <DEDUP_REMOVED lines=15> */
.L_x_6835:
        /* <DEDUP_REMOVED lines=13> */
.L_x_6834:
[----:B0-----:R-:W-:-:S04]  /*04f0*/  FMUL.FTZ R2, R7, 1.1920928955078125e-07 ;  /* 0x3400000007027820 */ /* 0x001fc80000410000 */
[----:B------:R-:W-:-:S07]  /*0500*/  FMUL.FTZ R7, R11, R2 ;  /* 0x000000020b077220 */ /* 0x000fce0000410000 */
.L_x_6830:
        /* <DEDUP_REMOVED lines=27> */
.L_x_6829:
[----:B------:R-:W0:Y:S01]  /*06c0*/  MUFU.RCP R0, R0 ;  /* 0x0000000000007308 */ /* 0x000e220000001000 */
[----:B-----5:R-:W-:-:S05]  /*06d0*/  HADD2.F32 R5, -RZ, R5.H0_H0 ;  /* 0x20000005ff057230 */ /* 0x020fca0000004100 */
[----:B0-----:R-:W-:-:S05]  /*06e0*/  FMUL.FTZ R5, R5, R0 ;  /* 0x0000000005057220 */ /* 0x001fca0000410000 */
[----:B------:R-:W-:-:S07]  /*06f0*/  F2FP.F16.F32.PACK_AB R6, RZ, R5 ;  /* 0x00000005ff06723e */ /* 0x000fce00000000ff */
.L_x_6836:
[----:B------:R-:W0:Y:S01]  /*0700*/  LDC.64 R4, c[0x0][0x580] ;  /* 0x00016000ff047b82 */ /* 0x000e220000000a00 */
[----:B------:R-:W-:-:S05]  /*0710*/  VIADD R3, R3, 0x80 ;  /* 0x0000008003037836 */ /* 0x000fca0000000000 */
[----:B------:R-:W-:-:S13]  /*0720*/  ISETP.GE.AND P0, PT, R3, UR4, PT ;  /* 0x0000000403007c0c */ /* 0x000fda000bf06270 */
[----:B------:R-:W-:Y:S05]  /*0730*/  @P0 BREAK.RELIABLE B2 ;  /* 0x0000000000020942 */ /* 0x000fea0003800100 */
[----:B0-----:R0:W-:Y:S01]  /*0740*/  STG.E.U16 desc[UR6][R4.64], R6 ;  /* 0x0000000604007986 */ /* 0x0011e2000c101506 */
[----:B------:R-:W-:Y:S05]  /*0750*/  @P0 BRA `(.L_x_6837) ;  /* 0x0000000c00580947 */ /* 0x000fea0003800000 */
[----:B0-----:R-:W0:Y:S02]  /*0760*/  LDC.64 R6, c[0x0][0x588] ;  /* 0x00016200ff067b82 */ /* 0x001e240000000a00 */
        /* <DEDUP_REMOVED lines=31> */
.L_x_6842:
[----:B------:R-:W-:Y:S01]  /*0960*/  FSETP.GEU.FTZ.AND P0, PT, R4, -R6, PT ;  /* 0x800000060400720b */ /* 0x000fe20003f1e000 */
[----:B------:R-:W-:-:S12]  /*0970*/  FADD.FTZ R2, R2, -1 ;  /* 0xbf80000002027421 */ /* 0x000fd80000010000 */
[----:B------:R-:W-:-:S07]  /*0980*/  @!P0 FADD.FTZ R2, R2, -1 ;  /* 0xbf80000002028421 */ /* 0x000fce0000010000 */
.L_x_6841:
[----:B------:R-:W-:Y:S01]  /*0990*/  FFMA.FTZ R7, -R6, R2, R7 ;  /* 0x0000000206077223 */ /* 0x000fe20000010107 */
[----:B------:R-:W-:Y:S06]  /*09a0*/  BRA `(.L_x_6839) ;  /* 0x0000000000787947 */ /* 0x000fec0003800000 */
.L_x_6840:
        /* <DEDUP_REMOVED lines=15> */
.L_x_6844:
        /* <DEDUP_REMOVED lines=13> */
.L_x_6843:
[----:B------:R-:W-:-:S04]  /*0b70*/  FMUL.FTZ R7, R7, 1.1920928955078125e-07 ;  /* 0x3400000007077820 */ /* 0x000fc80000410000 */
[----:B------:R-:W-:-:S07]  /*0b80*/  FMUL.FTZ R7, R8, R7 ;  /* 0x0000000708077220 */ /* 0x000fce0000410000 */
.L_x_6839:
        /* <DEDUP_REMOVED lines=27> */
.L_x_6838:
[----:B------:R-:W0:Y:S01]  /*0d40*/  MUFU.RCP R5, R5 ;  /* 0x0000000500057308 */ /* 0x000e220000001000 */
[----:B-----5:R-:W-:-:S05]  /*0d50*/  HADD2.F32 R6, -RZ, R6.H0_H0 ;  /* 0x20000006ff067230 */ /* 0x020fca0000004100 */
[----:B0-----:R-:W-:-:S05]  /*0d60*/  FMUL.FTZ R0, R6, R5 ;  /* 0x0000000506007220 */ /* 0x001fca0000410000 */
[----:B------:R-:W-:-:S07]  /*0d70*/  F2FP.F16.F32.PACK_AB R0, RZ, R0 ;  /* 0x00000000ff00723e */ /* 0x000fce00000000ff */
.L_x_6845:
[----:B------:R-:W1:Y:S01]  /*0d80*/  LDC.64 R4, c[0x0][0x580] ;  /* 0x00016000ff047b82 */ /* 0x000e620000000a00 */
[----:B------:R-:W-:Y:S01]  /*0d90*/  VIADD R3, R3, 0x80 ;  /* 0x0000008003037836 */ /* 0x000fe20000000000 */
[----:B-1----:R1:W-:Y:S06]  /*0da0*/  STG.E.U16 desc[UR6][R4.64], R0 ;  /* 0x0000000004007986 */ /* 0x0023ec000c101506 */
.L_x_6828:
[----:B------:R-:W-:-:S13]  /*0db0*/  ISETP.GE.AND P0, PT, R3, UR4, PT ;  /* 0x0000000403007c0c */ /* 0x000fda000bf06270 */
[----:B------:R-:W-:Y:S05]  /*0dc0*/  @P0 BREAK.RELIABLE B2 ;  /* 0x0000000000020942 */ /* 0x000fea0003800100 */
[----:B------:R-:W-:Y:S05]  /*0dd0*/  @P0 BRA `(.L_x_6837) ;  /* 0x0000000400b80947 */ /* 0x000fea0003800000 */
[----:B------:R-:W-:Y:S05]  /*0de0*/  BSYNC.RELIABLE B2 ;  /* 0x0000000000027941 */ /* 0x000fea0003800100 */
.L_x_6827:
[----:B------:R-:W2:Y:S02]  /*0df0*/  LDC.64 R6, c[0x0][0x588] ;  /* 0x00016200ff067b82 */ /* 0x000ea40000000a00 */
[----:B--2---:R2:W5:Y:S06]  /*0e00*/  LDG.E.U16 R6, desc[UR6][R6.64] ;  /* 0x0000000606067981 */ /* 0x00456c000c1e1500 */
[----:B-1----:R-:W1:Y:S01]  /*0e10*/  LDC.U16 R5, c[0x0][0x592] ;  /* 0x00016480ff057b82 */ /* 0x002e620000000400 */
[----:B------:R-:W-:Y:S01]  /*0e20*/  BSSY.RECONVERGENT B1, `(.L_x_6846) ;  /* 0x0000066000017945 */ /* 0x000fe20003800200 */
[----:B-1----:R-:W-:-:S05]  /*0e30*/  HADD2.F32 R5, -RZ, R5.H0_H0 ;  /* 0x20000005ff057230 */ /* 0x002fca0000004100 */
[----:B------:R-:W-:-:S13]  /*0e40*/  FSETP.NEU.FTZ.AND P0, PT, R5, RZ, PT ;  /* 0x000000ff0500720b */ /* 0x000fda0003f1d000 */
[----:B--2---:R-:W-:Y:S05]  /*0e50*/  @!P0 BRA `(.L_x_6847) ;  /* 0x0000000400788947 */ /* 0x004fea0003800000 */
        /* <DEDUP_REMOVED lines=28> */
.L_x_6852:
[----:B------:R-:W-:Y:S01]  /*1020*/  FSETP.GEU.FTZ.AND P0, PT, R4, -R6, PT ;  /* 0x800000060400720b */ /* 0x000fe20003f1e000 */
[----:B------:R-:W-:-:S12]  /*1030*/  FADD.FTZ R2, R2, -1 ;  /* 0xbf80000002027421 */ /* 0x000fd80000010000 */
[----:B------:R-:W-:-:S07]  /*1040*/  @!P0 FADD.FTZ R2, R2, -1 ;  /* 0xbf80000002028421 */ /* 0x000fce0000010000 */
.L_x_6851:
[----:B------:R-:W-:Y:S05]  /*1050*/  BSYNC.RECONVERGENT B4 ;  /* 0x0000000000047941 */ /* 0x000fea0003800200 */
.L_x_6850:
[----:B------:R-:W-:Y:S01]  /*1060*/  FFMA.FTZ R7, -R6, R2, R7 ;  /* 0x0000000206077223 */ /* 0x000fe20000010107 */
[----:B------:R-:W-:Y:S06]  /*1070*/  BRA `(.L_x_6853) ;  /* 0x0000000000807947 */ /* 0x000fec0003800000 */
.L_x_6849:
        /* <DEDUP_REMOVED lines=16> */
.L_x_6856:
        /* <DEDUP_REMOVED lines=13> */
.L_x_6855:
[----:B------:R-:W-:Y:S05]  /*1250*/  BSYNC.RECONVERGENT B4 ;  /* 0x0000000000047941 */ /* 0x000fea0003800200 */
.L_x_6854:
[----:B------:R-:W-:-:S04]  /*1260*/  FMUL.FTZ R7, R7, 1.1920928955078125e-07 ;  /* 0x3400000007077820 */ /* 0x000fc80000410000 */
[----:B------:R-:W-:-:S07]  /*1270*/  FMUL.FTZ R7, R8, R7 ;  /* 0x0000000708077220 */ /* 0x000fce0000410000 */
.L_x_6853:
[----:B------:R-:W-:Y:S05]  /*1280*/  BSYNC.RECONVERGENT B0 ;  /* 0x0000000000007941 */ /* 0x000fea0003800200 */
.L_x_6848:
        /* <DEDUP_REMOVED lines=27> */
.L_x_6847:
[----:B------:R-:W1:Y:S01]  /*1440*/  MUFU.RCP R5, R5 ;  /* 0x0000000500057308 */ /* 0x000e620000001000 */
[----:B-----5:R-:W-:-:S05]  /*1450*/  HADD2.F32 R6, -RZ, R6.H0_H0 ;  /* 0x20000006ff067230 */ /* 0x020fca0000004100 */
[----:B-1----:R-:W-:-:S05]  /*1460*/  FMUL.FTZ R0, R6, R5 ;  /* 0x0000000506007220 */ /* 0x002fca0000410000 */
[----:B------:R-:W-:-:S07]  /*1470*/  F2FP.F16.F32.PACK_AB R0, RZ, R0 ;  /* 0x00000000ff00723e */ /* 0x000fce00000000ff */
.L_x_6857:
[----:B------:R-:W-:Y:S05]  /*1480*/  BSYNC.RECONVERGENT B1 ;  /* 0x0000000000017941 */ /* 0x000fea0003800200 */
.L_x_6846:
[----:B------:R-:W1:Y:S01]  /*1490*/  LDC.64 R4, c[0x0][0x580] ;  /* 0x00016000ff047b82 */ /* 0x000e620000000a00 */
[----:B------:R-:W-:Y:S01]  /*14a0*/  VIADD R3, R3, 0x80 ;  /* 0x0000008003037836 */ /* 0x000fe20000000000 */
[----:B-1----:R2:W-:Y:S06]  /*14b0*/  STG.E.U16 desc[UR6][R4.64], R0 ;  /* 0x0000000004007986 */ /* 0x0025ec000c101506 */
.L_x_6837:
[----:B------:R-:W-:Y:S05]  /*14c0*/  BSYNC.RECONVERGENT B3 ;  /* 0x0000000000037941 */ /* 0x000fea0003800200 */
.L_x_6826:
[----:B------:R-:W-:Y:S05]  /*14d0*/  WARPSYNC.ALL ;  /* 0x0000000000007948 */ /* 0x000fea0003800000 */
[----:B------:R-:W-:-:S13]  /*14e0*/  ISETP.GE.AND P0, PT, R3, UR4, PT ;  /* 0x0000000403007c0c */ /* 0x000fda000bf06270 */
[----:B------:R-:W-:Y:S05]  /*14f0*/  @P0 EXIT ;  /* 0x000000000000094d */ /* 0x000fea0003800000 */
[----:B012---:R-:W0:Y:S02]  /*1500*/  LDC.64 R4, c[0x0][0x588] ;  /* 0x00016200ff047b82 */ /* 0x007e240000000a00 */
        /* <DEDUP_REMOVED lines=31> */
.L_x_6862:
[----:B------:R-:W-:Y:S01]  /*1700*/  FSETP.GEU.FTZ.AND P0, PT, R4, -R6, PT ;  /* 0x800000060400720b */ /* 0x000fe20003f1e000 */
[----:B------:R-:W-:-:S12]  /*1710*/  FADD.FTZ R2, R2, -1 ;  /* 0xbf80000002027421 */ /* 0x000fd80000010000 */
[----:B------:R-:W-:-:S07]  /*1720*/  @!P0 FADD.FTZ R2, R2, -1 ;  /* 0xbf80000002028421 */ /* 0x000fce0000010000 */
.L_x_6861:
[----:B------:R-:W-:Y:S01]  /*1730*/  FFMA.FTZ R5, -R6, R2, R5 ;  /* 0x0000000206057223 */ /* 0x000fe20000010105 */
[----:B------:R-:W-:Y:S06]  /*1740*/  BRA `(.L_x_6859) ;  /* 0x0000000000787947 */ /* 0x000fec0003800000 */
.L_x_6860:
        /* <DEDUP_REMOVED lines=15> */
.L_x_6864:
        /* <DEDUP_REMOVED lines=13> */
.L_x_6863:
[----:B------:R-:W-:-:S04]  /*1910*/  FMUL.FTZ R5, R5, 1.1920928955078125e-07 ;  /* 0x3400000005057820 */ /* 0x000fc80000410000 */
[----:B------:R-:W-:-:S07]  /*1920*/  FMUL.FTZ R5, R8, R5 ;  /* 0x0000000508057220 */ /* 0x000fce0000410000 */
.L_x_6859:
        /* <DEDUP_REMOVED lines=27> */
.L_x_6858:
[----:B------:R-:W0:Y:S01]  /*1ae0*/  MUFU.RCP R3, R3 ;  /* 0x0000000300037308 */ /* 0x000e220000001000 */
[----:B-----5:R-:W-:-:S05]  /*1af0*/  HADD2.F32 R4, -RZ, R4.H0_H0 ;  /* 0x20000004ff047230 */ /* 0x020fca0000004100 */
[----:B0-----:R-:W-:-:S05]  /*1b00*/  FMUL.FTZ R0, R4, R3 ;  /* 0x0000000304007220 */ /* 0x001fca0000410000 */
[----:B------:R-:W-:-:S07]  /*1b10*/  F2FP.F16.F32.PACK_AB R0, RZ, R0 ;  /* 0x00000000ff00723e */ /* 0x000fce00000000ff */
.L_x_6865:
[----:B------:R-:W1:Y:S02]  /*1b20*/  LDC.64 R2, c[0x0][0x580] ;  /* 0x00016000ff027b82 */ /* 0x000e640000000a00 */
[----:B-1----:R-:W-:Y:S01]  /*1b30*/  STG.E.U16 desc[UR6][R2.64], R0 ;  /* 0x0000000002007986 */ /* 0x002fe2000c101506 */
[----:B------:R-:W-:Y:S05]  /*1b40*/  EXIT ;  /* 0x000000000000794d */ /* 0x000fea0003800000 */
.L_x_6825:
        /* <DEDUP_REMOVED lines=306> */
.L_x_6869:
[----:B------:R-:W0:Y:S02]  /*2e70*/  LDCU.64 UR8, c[0x0][0x588] ;  /* 0x0000b100ff0877ac */ /* 0x000e240008000a00 */
[----:B0-----:R-:W-:-:S04]  /*2e80*/  IADD3 R6, P0, PT, R4, UR8, RZ ;  /* 0x0000000804067c10 */ /* 0x001fc8000ff1e0ff */
[----:B------:R-:W-:-:S06]  /*2e90*/  IADD3.X R7, PT, PT, RZ, UR9, RZ, P0, !PT ;  /* 0x00000009ff077c10 */ /* 0x000fcc00087fe4ff */
[----:B------:R-:W2:Y:S01]  /*2ea0*/  LDG.E.U16 R7, desc[UR6][R6.64] ;  /* 0x0000000606077981 */ /* 0x000ea2000c1e1500 */
[----:B------:R-:W0:Y:S02]  /*2eb0*/  LDC.U16 R4, c[0x0][0x592] ;  /* 0x00016480ff047b82 */ /* 0x000e240000000400 */
[----:B0-----:R-:W-:-:S05]  /*2ec0*/  HADD2.F32 R4, -RZ, R4.H0_H0 ;  /* 0x20000004ff047230 */ /* 0x001fca0000004100 */
        /* <DEDUP_REMOVED lines=37> */
.L_x_6875:
[----:B------:R-:W-:Y:S05]  /*3120*/  BSYNC.RECONVERGENT B3 ;  /* 0x0000000000037941 */ /* 0x000fea0003800200 */
.L_x_6874:
[----:B------:R-:W-:Y:S01]  /*3130*/  FFMA.FTZ R6, -R10, R9, R6 ;  /* 0x000000090a067223 */ /* 0x000fe20000010106 */
[----:B------:R-:W-:Y:S06]  /*3140*/  BRA `(.L_x_6872) ;  /* 0x0000000000807947 */ /* 0x000fec0003800000 */
.L_x_6873:
        /* <DEDUP_REMOVED lines=16> */
.L_x_6878:
        /* <DEDUP_REMOVED lines=13> */
.L_x_6877:
[----:B------:R-:W-:Y:S05]  /*3320*/  BSYNC.RECONVERGENT B3 ;  /* 0x0000000000037941 */ /* 0x000fea0003800200 */
.L_x_6876:
[----:B------:R-:W-:-:S04]  /*3330*/  FMUL.FTZ R9, R6, 1.1920928955078125e-07 ;  /* 0x3400000006097820 */ /* 0x000fc80000410000 */
[----:B------:R-:W-:-:S07]  /*3340*/  FMUL.FTZ R6, R12, R9 ;  /* 0x000000090c067220 */ /* 0x000fce0000410000 */
.L_x_6872:
[----:B------:R-:W-:Y:S05]  /*3350*/  BSYNC.RECONVERGENT B2 ;  /* 0x0000000000027941 */ /* 0x000fea0003800200 */
.L_x_6871:
[C---:B------:R-:W-:Y:S01]  /*3360*/  FSETP.NAN.FTZ.AND P0, PT, |R6|.reuse, |R6|, PT ;  /* 0x400000060600720b */ /* 0x040fe20003f18200 */
[----:B------:R-:W1:Y:S01]  /*3370*/  MUFU.RCP R8, R4 ;  /* 0x0000000400087308 */ /* 0x000e620000001000 */
[----:B------:R-:W-:Y:S01]  /*3380*/  LOP3.LUT R9, R6, 0x80000000, R7, 0xb8, !PT ;  /* 0x8000000006097812 */ /* 0x000fe200078eb807 */
        /* <DEDUP_REMOVED lines=20> */
.L_x_6879:
[----:B------:R-:W-:-:S05]  /*34d0*/  FMUL.FTZ R7, R7, R8 ;  /* 0x0000000807077220 */ /* 0x000fca0000410000 */
[----:B------:R-:W-:-:S05]  /*34e0*/  F2FP.F16.F32.PACK_AB R7, RZ, R7 ;  /* 0x00000007ff07723e */ /* 0x000fca00000000ff */
[----:B------:R-:W-:-:S05]  /*34f0*/  HADD2.F32 R7, -RZ, R7.H0_H0 ;  /* 0x20000007ff077230 */ /* 0x000fca0000004100 */
[----:B------:R-:W-:-:S04]  /*3500*/  LOP3.LUT R7, RZ, 0x80000000, R7, 0xb8, !PT ;  /* 0x80000000ff077812 */ /* 0x000fc800078eb807 */
[----:B------:R-:W-:-:S07]  /*3510*/  F2FP.F16.F32.PACK_AB R8, RZ, R7 ;  /* 0x00000007ff08723e */ /* 0x000fce00000000ff */
.L_x_6880:
[----:B------:R-:W-:Y:S05]  /*3520*/  BSYNC.RECONVERGENT B2 ;  /* 0x0000000000027941 */ /* 0x000fea0003800200 */
.L_x_6870:
        /* <DEDUP_REMOVED lines=22> */
[----:B------:R-:W-:Y:S01]  /*3690*/  IMAD.MOV.U32 R6, RZ, RZ, RZ ;  /* 0x000000ffff067224 */ /* 0x000fe200078e00ff */
        /* <DEDUP_REMOVED lines=283> */
.L_x_6882:
[----:B------:R-:W1:Y:S02]  /*4850*/  LDCU.64 UR8, c[0x0][0x588] ;  /* 0x0000b100ff0877ac */ /* 0x000e640008000a00 */
[----:B-1----:R-:W-:-:S04]  /*4860*/  IADD3 R6, P0, PT, R4, UR8, RZ ;  /* 0x0000000804067c10 */ /* 0x002fc8000ff1e0ff */
[----:B------:R-:W-:-:S06]  /*4870*/  IADD3.X R7, PT, PT, RZ, UR9, RZ, P0, !PT ;  /* 0x00000009ff077c10 */ /* 0x000fcc00087fe4ff */
[----:B------:R1:W5:Y:S01]  /*4880*/  LDG.E.U16 R7, desc[UR6][R6.64] ;  /* 0x0000000606077981 */ /* 0x000362000c1e1500 */
[----:B------:R-:W2:Y:S01]  /*4890*/  LDC.U16 R4, c[0x0][0x592] ;  /* 0x00016480ff047b82 */ /* 0x000ea20000000400 */
        /* <DEDUP_REMOVED lines=32> */
.L_x_6890:
[----:B------:R-:W-:Y:S01]  /*4aa0*/  FSETP.GEU.FTZ.AND P0, PT, R11, -R10, PT ;  /* 0x8000000a0b00720b */ /* 0x000fe20003f1e000 */
[----:B------:R-:W-:-:S12]  /*4ab0*/  FADD.FTZ R9, R9, -1 ;  /* 0xbf80000009097421 */ /* 0x000fd80000010000 */
[----:B------:R-:W-:-:S07]  /*4ac0*/  @!P0 FADD.FTZ R9, R9, -1 ;  /* 0xbf80000009098421 */ /* 0x000fce0000010000 */
.L_x_6889:
[----:B------:R-:W-:Y:S05]  /*4ad0*/  BSYNC.RECONVERGENT B4 ;  /* 0x0000000000047941 */ /* 0x000fea0003800200 */
.L_x_6888:
[----:B------:R-:W-:Y:S01]  /*4ae0*/  FFMA.FTZ R6, -R10, R9, R6 ;  /* 0x000000090a067223 */ /* 0x000fe20000010106 */
[----:B------:R-:W-:Y:S06]  /*4af0*/  BRA `(.L_x_6886) ;  /* 0x0000000000807947 */ /* 0x000fec0003800000 */
.L_x_6887:
        /* <DEDUP_REMOVED lines=16> */
.L_x_6893:
        /* <DEDUP_REMOVED lines=13> */
.L_x_6892:
[----:B------:R-:W-:Y:S05]  /*4cd0*/  BSYNC.RECONVERGENT B4 ;  /* 0x0000000000047941 */ /* 0x000fea0003800200 */
.L_x_6891:
[----:B------:R-:W-:-:S04]  /*4ce0*/  FMUL.FTZ R9, R6, 1.1920928955078125e-07 ;  /* 0x3400000006097820 */ /* 0x000fc80000410000 */
[----:B------:R-:W-:-:S07]  /*4cf0*/  FMUL.FTZ R6, R12, R9 ;  /* 0x000000090c067220 */ /* 0x000fce0000410000 */
.L_x_6886:
[----:B------:R-:W-:Y:S05]  /*4d00*/  BSYNC.RECONVERGENT B2 ;  /* 0x0000000000027941 */ /* 0x000fea0003800200 */
.L_x_6885:
        /* <DEDUP_REMOVED lines=27> */
.L_x_6884:
[----:B------:R-:W1:Y:S01]  /*4ec0*/  MUFU.RCP R4, R4 ;  /* 0x0000000400047308 */ /* 0x000e620000001000 */
[----:B-----5:R-:W-:-:S05]  /*4ed0*/  HADD2.F32 R7, -RZ, R7.H0_H0 ;  /* 0x20000007ff077230 */ /* 0x020fca0000004100 */
[----:B-1----:R-:W-:-:S05]  /*4ee0*/  FMUL.FTZ R7, R4, R7 ;  /* 0x0000000704077220 */ /* 0x002fca0000410000 */
[----:B------:R-:W-:-:S07]  /*4ef0*/  F2FP.F16.F32.PACK_AB R7, RZ, R7 ;  /* 0x00000007ff07723e */ /* 0x000fce00000000ff */
.L_x_6894:
[----:B------:R-:W-:Y:S05]  /*4f00*/  BSYNC.RECONVERGENT B3 ;  /* 0x0000000000037941 */ /* 0x000fea0003800200 */
.L_x_6883:
[----:B------:R-:W1:Y:S01]  /*4f10*/  LDCU.64 UR8, c[0x0][0x580] ;  /* 0x0000b000ff0877ac */ /* 0x000e620008000a00 */
[----:B------:R-:W-:Y:S02]  /*4f20*/  IADD3 R3, PT, PT, R3, 0x80, RZ ;  /* 0x0000008003037810 */ /* 0x000fe40007ffe0ff */
[----:B-1----:R-:W-:-:S04]  /*4f30*/  IADD3 R4, P0, PT, R5, UR8, RZ ;  /* 0x0000000805047c10 */ /* 0x002fc8000ff1e0ff */
[----:B------:R-:W-:-:S05]  /*4f40*/  IADD3.X R5, PT, PT, RZ, UR9, RZ, P0, !PT ;  /* 0x00000009ff057c10 */ /* 0x000fca00087fe4ff */
[----:B------:R1:W-:Y:S04]  /*4f50*/  STG.E.U16 desc[UR6][R4.64], R7 ;  /* 0x0000000704007986 */ /* 0x0003e8000c101506 */
.L_x_6868:
[----:B------:R-:W-:-:S13]  /*4f60*/  ISETP.GE.AND P0, PT, R3, UR4, PT ;  /* 0x0000000403007c0c */ /* 0x000fda000bf06270 */
[----:B------:R-:W-:Y:S05]  /*4f70*/  @P0 BREAK.RELIABLE B0 ;  /* 0x0000000000000942 */ /* 0x000fea0003800100 */
[----:B------:R-:W-:Y:S05]  /*4f80*/  @P0 BRA `(.L_x_6881) ;  /* 0x0000001800700947 */ /* 0x000fea0003800000 */
[----:B------:R-:W-:Y:S05]  /*4f90*/  BSYNC.RELIABLE B0 ;  /* 0x0000000000007941 */ /* 0x000fea0003800100 */
.L_x_6867:
[----:B------:R-:W2:Y:S01]  /*4fa0*/  LDCU.64 UR8, c[0x0][0x390] ;  /* 0x00007200ff0877ac */ /* 0x000ea20008000a00 */
[----:B-1----:R-:W-:Y:S01]  /*4fb0*/  MOV R4, RZ ;  /* 0x000000ff00047202 */ /* 0x002fe20000000f00 */
        /* <DEDUP_REMOVED lines=277> */
[----:B------:R-:W-:Y:S01]  /*6110*/  HFMA2 R6, -RZ, RZ, 0, 0 ;  /* 0x00000000ff067431 */ /* 0x000fe200000001ff */
[----:B------:R-:W2:Y:S01]  /*6120*/  LDCU UR5, c[0x0][0x4a8] ;  /* 0x00009500ff0577ac */ /* 0x000ea20008000800 */
[----:B------:R-:W3:Y:S09]  /*6130*/  LDCU.64 UR10, c[0x0][0x570] ;  /* 0x0000ae00ff0a77ac */ /* 0x000ef20008000a00 */
[----:B------:R-:W4:Y:S01]  /*6140*/  @P0 LDC.64 R14, c[0x0][0x4b0] ;  /* 0x00012c00ff0e0b82 */ /* 0x000f220000000a00 */
[----:B-1----:R-:W-:-:S07]  /*6150*/  IMAD.HI.U32 R10, R7, UR9, R6 ;  /* 0x00000009070a7c27 */ /* 0x002fce000f8e0006 */
[----:B------:R-:W1:Y:S01]  /*6160*/  @P0 LDC R17, c[0x0][0x4ac] ;  /* 0x00012b00ff110b82 */ /* 0x000e620000000800 */
[----:B--2---:R-:W-:Y:S02]  /*6170*/  SHF.R.U32.HI R11, RZ, UR5, R10 ;  /* 0x00000005ff0b7c19 */ /* 0x004fe4000801160a */
[----:B------:R-:W-:-:S05]  /*6180*/  @P0 MOV R10, RZ ;  /* 0x000000ff000a0202 */ /* 0x000fca0000000f00 */
[----:B------:R-:W2:Y:S01]  /*6190*/  @P0 LDC.64 R8, c[0x0][0x578] ;  /* 0x00015e00ff080b82 */ /* 0x000ea20000000a00 */
[--C-:B0-----:R-:W-:Y:S02]  /*61a0*/  IMAD.MOV R13, RZ, RZ, -R11.reuse ;  /* 0x000000ffff0d7224 */ /* 0x101fe400078e0a0b */
[----:B----4-:R-:W-:-:S05]  /*61b0*/  @P0 IMAD.HI.U32 R6, R11, R14, R10 ;  /* 0x0000000e0b060227 */ /* 0x010fca00078e000a */
        /* <DEDUP_REMOVED lines=8> */
.L_x_6895:
        /* <DEDUP_REMOVED lines=37> */
.L_x_6903:
[----:B------:R-:W-:Y:S01]  /*6490*/  FSETP.GEU.FTZ.AND P0, PT, R11, -R10, PT ;  /* 0x8000000a0b00720b */ /* 0x000fe20003f1e000 */
[----:B------:R-:W-:-:S12]  /*64a0*/  FADD.FTZ R9, R9, -1 ;  /* 0xbf80000009097421 */ /* 0x000fd80000010000 */
[----:B------:R-:W-:-:S07]  /*64b0*/  @!P0 FADD.FTZ R9, R9, -1 ;  /* 0xbf80000009098421 */ /* 0x000fce0000010000 */
.L_x_6902:
[----:B------:R-:W-:Y:S05]  /*64c0*/  BSYNC.RECONVERGENT B4 ;  /* 0x0000000000047941 */ /* 0x000fea0003800200 */
.L_x_6901:
[----:B------:R-:W-:Y:S01]  /*64d0*/  FFMA.FTZ R6, -R10, R9, R6 ;  /* 0x000000090a067223 */ /* 0x000fe20000010106 */
[----:B------:R-:W-:Y:S06]  /*64e0*/  BRA `(.L_x_6899) ;  /* 0x0000000000807947 */ /* 0x000fec0003800000 */
.L_x_6900:
        /* <DEDUP_REMOVED lines=16> */
.L_x_6906:
        /* <DEDUP_REMOVED lines=13> */
.L_x_6905:
[----:B------:R-:W-:Y:S05]  /*66c0*/  BSYNC.RECONVERGENT B4 ;  /* 0x0000000000047941 */ /* 0x000fea0003800200 */
.L_x_6904:
[----:B------:R-:W-:-:S04]  /*66d0*/  FMUL.FTZ R9, R6, 1.1920928955078125e-07 ;  /* 0x3400000006097820 */ /* 0x000fc80000410000 */
[----:B------:R-:W-:-:S07]  /*66e0*/  FMUL.FTZ R6, R12, R9 ;  /* 0x000000090c067220 */ /* 0x000fce0000410000 */
.L_x_6899:
[----:B------:R-:W-:Y:S05]  /*66f0*/  BSYNC.RECONVERGENT B2 ;  /* 0x0000000000027941 */ /* 0x000fea0003800200 */
.L_x_6898:
        /* <DEDUP_REMOVED lines=27> */
.L_x_6897:
[----:B------:R-:W1:Y:S01]  /*68b0*/  MUFU.RCP R4, R4 ;  /* 0x0000000400047308 */ /* 0x000e620000001000 */
[----:B-----5:R-:W-:-:S05]  /*68c0*/  HADD2.F32 R7, -RZ, R7.H0_H0 ;  /* 0x20000007ff077230 */ /* 0x020fca0000004100 */
[----:B-1----:R-:W-:-:S05]  /*68d0*/  FMUL.FTZ R7, R4, R7 ;  /* 0x0000000704077220 */ /* 0x002fca0000410000 */
[----:B------:R-:W-:-:S07]  /*68e0*/  F2FP.F16.F32.PACK_AB R7, RZ, R7 ;  /* 0x00000007ff07723e */ /* 0x000fce00000000ff */
.L_x_6907:
[----:B------:R-:W-:Y:S05]  /*68f0*/  BSYNC.RECONVERGENT B3 ;  /* 0x0000000000037941 */ /* 0x000fea0003800200 */
.L_x_6896:
[----:B------:R-:W1:Y:S01]  /*6900*/  LDCU.64 UR8, c[0x0][0x580] ;  /* 0x0000b000ff0877ac */ /* 0x000e620008000a00 */
[----:B------:R-:W-:Y:S02]  /*6910*/  IADD3 R3, PT, PT, R3, 0x80, RZ ;  /* 0x0000008003037810 */ /* 0x000fe40007ffe0ff */
[----:B-1----:R-:W-:-:S04]  /*6920*/  IADD3 R4, P0, PT, R5, UR8, RZ ;  /* 0x0000000805047c10 */ /* 0x002fc8000ff1e0ff */
[----:B------:R-:W-:-:S05]  /*6930*/  IADD3.X R5, PT, PT, RZ, UR9, RZ, P0, !PT ;  /* 0x00000009ff057c10 */ /* 0x000fca00087fe4ff */
[----:B------:R2:W-:Y:S04]  /*6940*/  STG.E.U16 desc[UR6][R4.64], R7 ;  /* 0x0000000704007986 */ /* 0x0005e8000c101506 */
.L_x_6881:
[----:B------:R-:W-:Y:S05]  /*6950*/  BSYNC.RECONVERGENT B1 ;  /* 0x0000000000017941 */ /* 0x000fea0003800200 */
.L_x_6866:
        /* <DEDUP_REMOVED lines=10> */
[----:B------:R-:W-:-:S04]  /*6a00*/  SHF.R.U32.HI R5, RZ, UR5, R4 ;  /* 0x00000005ff057c19 */ /* 0x000fc80008011604 */
[----:B------:R-:W-:-:S05]  /*6a10*/  IADD3 R6, PT, PT, -R5, RZ, RZ ;  /* 0x000000ff05067210 */ /* 0x000fca0007ffe1ff */
[----:B-1----:R-:W-:-:S04]  /*6a20*/  IMAD R2, R6, UR8, R3 ;  /* 0x0000000806027c24 */ /* 0x002fc8000f8e0203 */
[C---:B--2---:R-:W-:Y:S02]  /*6a30*/  IMAD R3, R2.reuse, UR10, RZ ;  /* 0x0000000a02037c24 */ /* 0x044fe4000f8e02ff */
        /* <DEDUP_REMOVED lines=277> */
[----:B0-----:R-:W0:Y:S02]  /*7b90*/  @P0 LDC.64 R12, c[0x0][0x578] ;  /* 0x00015e00ff0c0b82 */ /* 0x001e240000000a00 */
[----:B------:R-:W-:Y:S02]  /*7ba0*/  IMAD R4, R4, UR8, R5 ;  /* 0x0000000804047c24 */ /* 0x000fe4000f8e0205 */
[----:B---3--:R-:W-:-:S05]  /*7bb0*/  @P0 IMAD.HI.U32 R0, R7, R8, R6 ;  /* 0x0000000807000227 */ /* 0x008fca00078e0006 */
[----:B------:R-:W-:Y:S01]  /*7bc0*/  @P0 SHF.R.U32.HI R0, RZ, R9, R0 ;  /* 0x00000009ff000219 */ /* 0x000fe20000011600 */
[C---:B--2---:R-:W-:Y:S02]  /*7bd0*/  IMAD R3, R4.reuse, UR4, R3 ;  /* 0x0000000404037c24 */ /* 0x044fe4000f8e0203 */
[----:B------:R-:W-:Y:S01]  /*7be0*/  IMAD R2, R4, UR5, R2 ;  /* 0x0000000504027c24 */ /* 0x000fe2000f8e0202 */
[----:B------:R-:W-:-:S05]  /*7bf0*/  @P0 IADD3 R6, PT, PT, -R0, RZ, RZ ;  /* 0x000000ff00060210 */ /* 0x000fca0007ffe1ff */
[----:B-1----:R-:W-:-:S04]  /*7c00*/  @P0 IMAD R6, R11, R6, R7 ;  /* 0x000000060b060224 */ /* 0x002fc800078e0207 */
[C---:B0-----:R-:W-:Y:S02]  /*7c10*/  @P0 IMAD R3, R6.reuse, R12, R3 ;  /* 0x0000000c06030224 */ /* 0x041fe400078e0203 */
[----:B------:R-:W-:-:S07]  /*7c20*/  @P0 IMAD R2, R6, R13, R2 ;  /* 0x0000000d06020224 */ /* 0x000fce00078e0202 */
.L_x_6908:
[----:B------:R-:W1:Y:S02]  /*7c30*/  LDCU.128 UR8, c[0x0][0x580] ;  /* 0x0000b000ff0877ac */ /* 0x000e640008000c00 */
[----:B-1----:R-:W-:-:S05]  /*7c40*/  IADD3 R4, P0, PT, R2, UR10, RZ ;  /* 0x0000000a02047c10 */ /* 0x002fca000ff1e0ff */
[----:B------:R-:W-:-:S06]  /*7c50*/  IMAD.X R5, RZ, RZ, UR11, P0 ;  /* 0x0000000bff057e24 */ /* 0x000fcc00080e06ff */
[----:B------:R1:W5:Y:S01]  /*7c60*/  LDG.E.U16 R5, desc[UR6][R4.64] ;  /* 0x0000000604057981 */ /* 0x000362000c1e1500 */
[----:B------:R-:W2:Y:S01]  /*7c70*/  LDC.U16 R0, c[0x0][0x592] ;  /* 0x00016480ff007b82 */ /* 0x000ea20000000400 */
[----:B------:R-:W-:Y:S01]  /*7c80*/  IADD3 R2, P0, PT, R3, UR8, RZ ;  /* 0x0000000803027c10 */ /* 0x000fe2000ff1e0ff */
[----:B------:R-:W-:Y:S03]  /*7c90*/  BSSY.RECONVERGENT B1, `(.L_x_6909) ;  /* 0x0000067000017945 */ /* 0x000fe60003800200 */
[----:B------:R-:W-:Y:S01]  /*7ca0*/  IADD3.X R3, PT, PT, RZ, UR9, RZ, P0, !PT ;  /* 0x00000009ff037c10 */ /* 0x000fe200087fe4ff */
        /* <DEDUP_REMOVED lines=31> */
.L_x_6916:
[----:B------:R-:W-:Y:S01]  /*7ea0*/  FSETP.GEU.FTZ.AND P0, PT, R9, -R8, PT ;  /* 0x800000080900720b */ /* 0x000fe20003f1e000 */
[----:B------:R-:W-:-:S12]  /*7eb0*/  FADD.FTZ R7, R7, -1 ;  /* 0xbf80000007077421 */ /* 0x000fd80000010000 */
[----:B------:R-:W-:-:S07]  /*7ec0*/  @!P0 FADD.FTZ R7, R7, -1 ;  /* 0xbf80000007078421 */ /* 0x000fce0000010000 */
.L_x_6915:
[----:B------:R-:W-:Y:S05]  /*7ed0*/  BSYNC.RECONVERGENT B3 ;  /* 0x0000000000037941 */ /* 0x000fea0003800200 */
.L_x_6914:
[----:B------:R-:W-:Y:S01]  /*7ee0*/  FFMA.FTZ R4, -R8, R7, R4 ;  /* 0x0000000708047223 */ /* 0x000fe20000010104 */
[----:B------:R-:W-:Y:S06]  /*7ef0*/  BRA `(.L_x_6912) ;  /* 0x0000000000807947 */ /* 0x000fec0003800000 */
.L_x_6913:
        /* <DEDUP_REMOVED lines=16> */
.L_x_6919:
        /* <DEDUP_REMOVED lines=13> */
.L_x_6918:
[----:B------:R-:W-:Y:S05]  /*80d0*/  BSYNC.RECONVERGENT B3 ;  /* 0x0000000000037941 */ /* 0x000fea0003800200 */
.L_x_6917:
[----:B------:R-:W-:-:S04]  /*80e0*/  FMUL.FTZ R7, R4, 1.1920928955078125e-07 ;  /* 0x3400000004077820 */ /* 0x000fc80000410000 */
[----:B------:R-:W-:-:S07]  /*80f0*/  FMUL.FTZ R4, R10, R7 ;  /* 0x000000070a047220 */ /* 0x000fce0000410000 */
.L_x_6912:
[----:B------:R-:W-:Y:S05]  /*8100*/  BSYNC.RECONVERGENT B2 ;  /* 0x0000000000027941 */ /* 0x000fea0003800200 */
.L_x_6911:
        /* <DEDUP_REMOVED lines=27> */
.L_x_6910:
[----:B------:R-:W1:Y:S01]  /*82c0*/  MUFU.RCP R0, R0 ;  /* 0x0000000000007308 */ /* 0x000e620000001000 */
[----:B-----5:R-:W-:-:S05]  /*82d0*/  HADD2.F32 R5, -RZ, R5.H0_H0 ;  /* 0x20000005ff057230 */ /* 0x020fca0000004100 */
[----:B-1----:R-:W-:-:S05]  /*82e0*/  FMUL.FTZ R5, R0, R5 ;  /* 0x0000000500057220 */ /* 0x002fca0000410000 */
[----:B------:R-:W-:-:S07]  /*82f0*/  F2FP.F16.F32.PACK_AB R5, RZ, R5 ;  /* 0x00000005ff05723e */ /* 0x000fce00000000ff */
.L_x_6920:
[----:B------:R-:W-:Y:S05]  /*8300*/  BSYNC.RECONVERGENT B1 ;  /* 0x0000000000017941 */ /* 0x000fea0003800200 */
.L_x_6909:
[----:B------:R-:W-:Y:S01]  /*8310*/  STG.E.U16 desc[UR6][R2.64], R5 ;  /* 0x0000000502007986 */ /* 0x000fe2000c101506 */
[----:B------:R-:W-:Y:S05]  /*8320*/  EXIT ;  /* 0x000000000000794d */ /* 0x000fea0003800000 */
.L_x_6921:
        /* <DEDUP_REMOVED lines=13> */
.L_x_37063:


//--------------------- .text._ZN2at6native27unrolled_elementwise_kernelINS0_13BUnaryFunctorIN3c104HalfES4_S4_ZZZNS0_15binary_internal21div_floor_kernel_cudaERNS_18TensorIteratorBaseEENKUlvE1_clEvENKUlvE1_clEvEUlS4_S4_E_EESt5arrayIPcLm2EELi4E23TrivialOffsetCalculatorILi1EjESG_NS0_6memory15LoadWithoutCastENSH_16StoreWithoutCastEEEviT_T0_T2_T3_T4_T5_ --------------------------
	.section	.text._ZN2at6native27unrolled_elementwise_kernelINS0_13BUnaryFunctorIN3c104HalfES4_S4_ZZZNS0_15binary_internal21div_floor_kernel_cudaERNS_18TensorIteratorBaseEENKUlvE1_clEvENKUlvE1_clEvEUlS4_S4_E_EESt5arrayIPcLm2EELi4E23TrivialOffsetCalculatorILi1EjESG_NS0_6memory15LoadWithoutCastENSH_16StoreWithoutCastEEEviT_T0_T2_T3_T4_T5_,"ax",@progbits
	.align	128
        .global         _ZN2at6native27unrolled_elementwise_kernelINS0_13BUnaryFunctorIN3c104HalfES4_S4_ZZZNS0_15binary_internal21div_floor_kernel_cudaERNS_18TensorIteratorBaseEENKUlvE1_clEvENKUlvE1_clEvEUlS4_S4_E_EESt5arrayIPcLm2EELi4E23TrivialOffsetCalculatorILi1EjESG_NS0_6memory15LoadWithoutCastENSH_16StoreWithoutCastEEEviT_T0_T2_T3_T4_T5_
        .type           _ZN2at6native27unrolled_elementwise_kernelINS0_13BUnaryFunctorIN3c104HalfES4_S4_ZZZNS0_15binary_internal21div_floor_kernel_cudaERNS_18TensorIteratorBaseEENKUlvE1_clEvENKUlvE1_clEvEUlS4_S4_E_EESt5arrayIPcLm2EELi4E23TrivialOffsetCalculatorILi1EjESG_NS0_6memory15LoadWithoutCastENSH_16StoreWithoutCastEEEviT_T0_T2_T3_T4_T5_,@function
        .size           _ZN2at6native27unrolled_elementwise_kernelINS0_13BUnaryFunctorIN3c104HalfES4_S4_ZZZNS0_15binary_internal21div_floor_kernel_cudaERNS_18TensorIteratorBaseEENKUlvE1_clEvENKUlvE1_clEvEUlS4_S4_E_EESt5arrayIPcLm2EELi4E23TrivialOffsetCalculatorILi1EjESG_NS0_6memory15LoadWithoutCastENSH_16StoreWithoutCastEEEviT_T0_T2_T3_T4_T5_,(.L_x_37064 - _ZN2at6native27unrolled_elementwise_kernelINS0_13BUnaryFunctorIN3c104HalfES4_S4_ZZZNS0_15binary_internal21div_floor_kernel_cudaERNS_18TensorIteratorBaseEENKUlvE1_clEvENKUlvE1_clEvEUlS4_S4_E_EESt5arrayIPcLm2EELi4E23TrivialOffsetCalculatorILi1EjESG_NS0_6memory15LoadWithoutCastENSH_16StoreWithoutCastEEEviT_T0_T2_T3_T4_T5_)
        .other          _ZN2at6native27unrolled_elementwise_kernelINS0_13BUnaryFunctorIN3c104HalfES4_S4_ZZZNS0_15binary_internal21div_floor_kernel_cudaERNS_18TensorIteratorBaseEENKUlvE1_clEvENKUlvE1_clEvEUlS4_S4_E_EESt5arrayIPcLm2EELi4E23TrivialOffsetCalculatorILi1EjESG_NS0_6memory15LoadWithoutCastENSH_16StoreWithoutCastEEEviT_T0_T2_T3_T4_T5_,@"STO_CUDA_ENTRY STV_DEFAULT"
_ZN2at6native27unrolled_elementwise_kernelINS0_13BUnaryFunctorIN3c104HalfES4_S4_ZZZNS0_15binary_internal21div_floor_kernel_cudaERNS_18TensorIteratorBaseEENKUlvE1_clEvENKUlvE1_clEvEUlS4_S4_E_EESt5arrayIPcLm2EELi4E23TrivialOffsetCalculatorILi1EjESG_NS0_6memory15LoadWithoutCastENSH_16StoreWithoutCastEEEviT_T0_T2_T3_T4_T5_:
.text._ZN2at6native27unrolled_elementwise_kernelINS0_13BUnaryFunctorIN3c104HalfES4_S4_ZZZNS0_15binary_internal21div_floor_kernel_cudaERNS_18TensorIteratorBaseEENKUlvE1_clEvENKUlvE1_clEvEUlS4_S4_E_EESt5arrayIPcLm2EELi4E23TrivialOffsetCalculatorILi1EjESG_NS0_6memory15LoadWithoutCastENSH_16StoreWithoutCastEEEviT_T0_T2_T3_T4_T5_:
[----:B------:R-:W-:Y:S01]  /*0000*/  LDC R1, c[0x0][0x37c] ;  /* 0x0000df00ff017b82 */ /* 0x000fe20000000800 */
[----:B------:R-:W0:Y:S07]  /*0010*/  S2R R0, SR_CTAID.X ;  /* 0x0000000000007919 */ /* 0x000e2e0000002500 */
[----:B------:R-:W0:Y:S01]  /*0020*/  LDC R3, c[0x0][0x380] ;  /* 0x0000e000ff037b82 */ /* 0x000e220000000800 */
[----:B------:R-:W1:Y:S01]  /*0030*/  LDCU.64 UR4, c[0x0][0x358] ;  /* 0x00006b00ff0477ac */ /* 0x000e620008000a00 */
        /* <DEDUP_REMOVED lines=12> */
[----:B0-----:R-:W-:-:S12]  /*0100*/  @!P0 IMAD.WIDE.U32 R4, R15, 0x2, R4 ;  /* 0x000000020f048825 */ /* 0x001fd800078e0004 */
[----:B------:R-:W-:Y:S01]  /*0110*/  @!P3 LEA R19, R0, R13, 0x9 ;  /* 0x0000000d0013b211 */ /* 0x000fe200078e48ff */
[----:B------:R-:W-:Y:S01]  /*0120*/  @!P3 VIADD R13, R13, 0x80 ;  /* 0x000000800d0db836 */ /* 0x000fe20000000000 */
[----:B------:R-:W0:Y:S01]  /*0130*/  @!P3 LDC.64 R8, c[0x0][0x390] ;  /* 0x0000e400ff08bb82 */ /* 0x000e220000000a00 */
[----:B--2---:R-:W-:-:S03]  /*0140*/  @!P1 IMAD.WIDE.U32 R10, R17, 0x2, R10 ;  /* 0x00000002110a9825 */ /* 0x004fc600078e000a */
[----:B------:R-:W-:-:S13]  /*0150*/  ISETP.GE.AND P2, PT, R13, R2, PT ;  /* 0x000000020d00720c */ /* 0x000fda0003f46270 */
[----:B------:R-:W2:Y:S01]  /*0160*/  @!P2 LDC.64 R6, c[0x0][0x390] ;  /* 0x0000e400ff06ab82 */ /* 0x000ea20000000a00 */
[----:B------:R-:W-:Y:S02]  /*0170*/  @!P2 IMAD R13, R0, 0x200, R13 ;  /* 0x00000200000da824 */ /* 0x000fe400078e020d */
[--C-:B0-----:R-:W-:Y:S01]  /*0180*/  @!P3 IMAD.WIDE.U32 R14, R19, 0x2, R8.reuse ;  /* 0x00000002130eb825 */ /* 0x101fe200078e0008 */
[----:B------:R-:W-:Y:S02]  /*0190*/  PRMT R8, RZ, 0x7610, R8 ;  /* 0x00007610ff087816 */ /* 0x000fe40000000008 */
[----:B------:R-:W-:-:S04]  /*01a0*/  PRMT R9, RZ, 0x7610, R9 ;  /* 0x00007610ff097816 */ /* 0x000fc80000000009 */
[----:B-1----:R0:W5:Y:S04]  /*01b0*/  @!P1 LDG.E.U16 R8, desc[UR4][R10.64] ;  /* 0x000000040a089981 */ /* 0x002168000c1e1500 */
[----:B------:R0:W5:Y:S01]  /*01c0*/  @!P0 LDG.E.U16 R9, desc[UR4][R4.64] ;  /* 0x0000000404098981 */ /* 0x000162000c1e1500 */
[--C-:B--2---:R-:W-:Y:S01]  /*01d0*/  @!P2 IMAD.WIDE.U32 R12, R13, 0x2, R6.reuse ;  /* 0x000000020d0ca825 */ /* 0x104fe200078e0006 */
[----:B------:R-:W-:Y:S02]  /*01e0*/  PRMT R7, RZ, 0x7610, R7 ;  /* 0x00007610ff077816 */ /* 0x000fe40000000007 */
[----:B------:R-:W-:-:S04]  /*01f0*/  PRMT R6, RZ, 0x7610, R6 ;  /* 0x00007610ff067816 */ /* 0x000fc80000000006 */
[----:B------:R0:W5:Y:S04]  /*0200*/  @!P3 LDG.E.U16 R7, desc[UR4][R14.64] ;  /* 0x000000040e07b981 */ /* 0x000168000c1e1500 */
[----:B------:R0:W5:Y:S01]  /*0210*/  @!P2 LDG.E.U16 R6, desc[UR4][R12.64] ;  /* 0x000000040c06a981 */ /* 0x000162000c1e1500 */
[----:B------:R-:W-:Y:S01]  /*0220*/  ISETP.GE.AND P0, PT, R3, R2, PT ;  /* 0x000000020300720c */ /* 0x000fe20003f06270 */
[----:B------:R-:W-:-:S12]  /*0230*/  BSSY.RECONVERGENT B1, `(.L_x_6922) ;  /* 0x0000068000017945 */ /* 0x000fd80003800200 */
[----:B0-----:R-:W-:Y:S05]  /*0240*/  @P0 BRA `(.L_x_6923) ;  /* 0x0000000400980947 */ /* 0x001fea0003800000 */
[----:B------:R-:W0:Y:S02]  /*0250*/  LDC.U16 R4, c[0x0][0x386] ;  /* 0x0000e180ff047b82 */ /* 0x000e240000000400 */
        /* <DEDUP_REMOVED lines=38> */
.L_x_6928:
[----:B------:R-:W-:Y:S05]  /*04c0*/  BSYNC.RECONVERGENT B2 ;  /* 0x0000000000027941 */ /* 0x000fea0003800200 */
.L_x_6927:
[----:B------:R-:W-:Y:S01]  /*04d0*/  FFMA.FTZ R10, -R9, R11, R10 ;  /* 0x0000000b090a7223 */ /* 0x000fe2000001010a */
[----:B------:R-:W-:Y:S06]  /*04e0*/  BRA `(.L_x_6925) ;  /* 0x0000000000807947 */ /* 0x000fec0003800000 */
.L_x_6926:
        /* <DEDUP_REMOVED lines=16> */
.L_x_6931:
        /* <DEDUP_REMOVED lines=13> */
.L_x_6930:
[----:B------:R-:W-:Y:S05]  /*06c0*/  BSYNC.RECONVERGENT B2 ;  /* 0x0000000000027941 */ /* 0x000fea0003800200 */
.L_x_6929:
[----:B0-----:R-:W-:-:S04]  /*06d0*/  FMUL.FTZ R9, R10, 1.1920928955078125e-07 ;  /* 0x340000000a097820 */ /* 0x001fc80000410000 */
[----:B------:R-:W-:-:S07]  /*06e0*/  FMUL.FTZ R10, R16, R9 ;  /* 0x00000009100a7220 */ /* 0x000fce0000410000 */
.L_x_6925:
[----:B------:R-:W-:Y:S05]  /*06f0*/  BSYNC.RECONVERGENT B0 ;  /* 0x0000000000007941 */ /* 0x000fea0003800200 */
.L_x_6924:
        /* <DEDUP_REMOVED lines=22> */
.L_x_6932:
[----:B------:R-:W-:-:S05]  /*0860*/  FMUL.FTZ R5, R5, R9 ;  /* 0x0000000905057220 */ /* 0x000fca0000410000 */
[----:B------:R-:W-:-:S05]  /*0870*/  F2FP.F16.F32.PACK_AB R5, RZ, R5 ;  /* 0x00000005ff05723e */ /* 0x000fca00000000ff */
[----:B------:R-:W-:-:S05]  /*0880*/  HADD2.F32 R5, -RZ, R5.H0_H0 ;  /* 0x20000005ff057230 */ /* 0x000fca0000004100 */
[----:B------:R-:W-:-:S04]  /*0890*/  LOP3.LUT R5, RZ, 0x80000000, R5, 0xb8, !PT ;  /* 0x80000000ff057812 */ /* 0x000fc800078eb805 */
[----:B------:R-:W-:-:S07]  /*08a0*/  F2FP.F16.F32.PACK_AB R5, RZ, R5 ;  /* 0x00000005ff05723e */ /* 0x000fce00000000ff */
.L_x_6923:
[----:B------:R-:W-:Y:S05]  /*08b0*/  BSYNC.RECONVERGENT B1 ;  /* 0x0000000000017941 */ /* 0x000fea0003800200 */
.L_x_6922:
[----:B-----5:R-:W-:Y:S01]  /*08c0*/  VIADD R9, R3, 0x80 ;  /* 0x0000008003097836 */ /* 0x020fe20000000000 */
[----:B------:R-:W-:Y:S04]  /*08d0*/  BSSY.RECONVERGENT B1, `(.L_x_6933) ;  /* 0x0000069000017945 */ /* 0x000fe80003800200 */
[----:B------:R-:W-:-:S13]  /*08e0*/  ISETP.GE.AND P0, PT, R9, R2, PT ;  /* 0x000000020900720c */ /* 0x000fda0003f06270 */
[----:B------:R-:W-:Y:S05]  /*08f0*/  @P0 BRA `(.L_x_6934) ;  /* 0x0000000400980947 */ /* 0x000fea0003800000 */
[----:B------:R-:W0:Y:S02]  /*0900*/  LDC.U16 R4, c[0x0][0x386] ;  /* 0x0000e180ff047b82 */ /* 0x000e240000000400 */
[----:B0-----:R-:W-:-:S05]  /*0910*/  HADD2.F32 R4, -RZ, R4.H0_H0 ;  /* 0x20000004ff047230 */ /* 0x001fca0000004100 */
        /* <DEDUP_REMOVED lines=30> */
.L_x_6941:
[----:B------:R-:W-:Y:S01]  /*0b00*/  FSETP.GEU.FTZ.AND P0, PT, R15, -R12, PT ;  /* 0x8000000c0f00720b */ /* 0x000fe20003f1e000 */
[----:B------:R-:W-:-:S12]  /*0b10*/  FADD.FTZ R13, R13, -1 ;  /* 0xbf8000000d0d7421 */ /* 0x000fd80000010000 */
[----:B------:R-:W-:-:S07]  /*0b20*/  @!P0 FADD.FTZ R13, R13, -1 ;  /* 0xbf8000000d0d8421 */ /* 0x000fce0000010000 */
.L_x_6940:
[----:B------:R-:W-:Y:S05]  /*0b30*/  BSYNC.RECONVERGENT B2 ;  /* 0x0000000000027941 */ /* 0x000fea0003800200 */
.L_x_6939:
[----:B------:R-:W-:Y:S01]  /*0b40*/  FFMA.FTZ R8, -R12, R13, R8 ;  /* 0x0000000d0c087223 */ /* 0x000fe20000010108 */
[----:B------:R-:W-:Y:S06]  /*0b50*/  BRA `(.L_x_6937) ;  /* 0x0000000000807947 */ /* 0x000fec0003800000 */
.L_x_6938:
        /* <DEDUP_REMOVED lines=16> */
.L_x_6944:
        /* <DEDUP_REMOVED lines=13> */
.L_x_6943:
[----:B------:R-:W-:Y:S05]  /*0d30*/  BSYNC.RECONVERGENT B2 ;  /* 0x0000000000027941 */ /* 0x000fea0003800200 */
.L_x_6942:
[----:B------:R-:W-:-:S04]  /*0d40*/  FMUL.FTZ R13, R8, 1.1920928955078125e-07 ;  /* 0x34000000080d7820 */ /* 0x000fc80000410000 */
[----:B------:R-:W-:-:S07]  /*0d50*/  FMUL.FTZ R8, R14, R13 ;  /* 0x0000000d0e087220 */ /* 0x000fce0000410000 */
.L_x_6937:
[----:B------:R-:W-:Y:S05]  /*0d60*/  BSYNC.RECONVERGENT B0 ;  /* 0x0000000000007941 */ /* 0x000fea0003800200 */
.L_x_6936:
        /* <DEDUP_REMOVED lines=27> */
.L_x_6935:
[----:B------:R-:W0:Y:S01]  /*0f20*/  MUFU.RCP R11, R4 ;  /* 0x00000004000b7308 */ /* 0x000e220000001000 */
[----:B------:R-:W-:-:S05]  /*0f30*/  HADD2.F32 R8, -RZ, R8.H0_H0 ;  /* 0x20000008ff087230 */ /* 0x000fca0000004100 */
[----:B0-----:R-:W-:-:S05]  /*0f40*/  FMUL.FTZ R8, R11, R8 ;  /* 0x000000080b087220 */ /* 0x001fca0000410000 */
[----:B------:R-:W-:-:S07]  /*0f50*/  F2FP.F16.F32.PACK_AB R8, RZ, R8 ;  /* 0x00000008ff08723e */ /* 0x000fce00000000ff */
.L_x_6934:
[----:B------:R-:W-:Y:S05]  /*0f60*/  BSYNC.RECONVERGENT B1 ;  /* 0x0000000000017941 */ /* 0x000fea0003800200 */
.L_x_6933:
        /* <DEDUP_REMOVED lines=36> */
.L_x_6953:
[----:B------:R-:W-:Y:S01]  /*11b0*/  FSETP.GEU.FTZ.AND P0, PT, R13, -R14, PT ;  /* 0x8000000e0d00720b */ /* 0x000fe20003f1e000 */
[----:B------:R-:W-:-:S12]  /*11c0*/  FADD.FTZ R11, R11, -1 ;  /* 0xbf8000000b0b7421 */ /* 0x000fd80000010000 */
[----:B------:R-:W-:-:S07]  /*11d0*/  @!P0 FADD.FTZ R11, R11, -1 ;  /* 0xbf8000000b0b8421 */ /* 0x000fce0000010000 */
.L_x_6952:
[----:B------:R-:W-:Y:S05]  /*11e0*/  BSYNC.RECONVERGENT B2 ;  /* 0x0000000000027941 */ /* 0x000fea0003800200 */
.L_x_6951:
[----:B------:R-:W-:Y:S01]  /*11f0*/  FFMA.FTZ R10, -R14, R11, R10 ;  /* 0x0000000b0e0a7223 */ /* 0x000fe2000001010a */
[----:B------:R-:W-:Y:S06]  /*1200*/  BRA `(.L_x_6949) ;  /* 0x0000000000807947 */ /* 0x000fec0003800000 */
.L_x_6950:
        /* <DEDUP_REMOVED lines=16> */
.L_x_6956:
        /* <DEDUP_REMOVED lines=13> */
.L_x_6955:
[----:B------:R-:W-:Y:S05]  /*13e0*/  BSYNC.RECONVERGENT B2 ;  /* 0x0000000000027941 */ /* 0x000fea0003800200 */
.L_x_6954:
[----:B------:R-:W-:-:S04]  /*13f0*/  FMUL.FTZ R10, R10, 1.1920928955078125e-07 ;  /* 0x340000000a0a7820 */ /* 0x000fc80000410000 */
[----:B------:R-:W-:-:S07]  /*1400*/  FMUL.FTZ R10, R15, R10 ;  /* 0x0000000a0f0a7220 */ /* 0x000fce0000410000 */
.L_x_6949:
[----:B------:R-:W-:Y:S05]  /*1410*/  BSYNC.RECONVERGENT B0 ;  /* 0x0000000000007941 */ /* 0x000fea0003800200 */
.L_x_6948:
        /* <DEDUP_REMOVED lines=27> */
.L_x_6947:
[----:B------:R-:W1:Y:S01]  /*15d0*/  MUFU.RCP R4, R4 ;  /* 0x0000000400047308 */ /* 0x000e620000001000 */
[----:B------:R-:W-:-:S05]  /*15e0*/  HADD2.F32 R7, -RZ, R7.H0_H0 ;  /* 0x20000007ff077230 */ /* 0x000fca0000004100 */
[----:B-1----:R-:W-:-:S05]  /*15f0*/  FMUL.FTZ R7, R4, R7 ;  /* 0x0000000704077220 */ /* 0x002fca0000410000 */
[----:B------:R-:W-:-:S07]  /*1600*/  F2FP.F16.F32.PACK_AB R7, RZ, R7 ;  /* 0x00000007ff07723e */ /* 0x000fce00000000ff */
.L_x_6946:
[----:B------:R-:W-:Y:S05]  /*1610*/  BSYNC.RECONVERGENT B1 ;  /* 0x0000000000017941 */ /* 0x000fea0003800200 */
.L_x_6945:
[----:B------:R-:W-:Y:S01]  /*1620*/  IADD3 R11, PT, PT, R3, 0x180, RZ ;  /* 0x00000180030b7810 */ /* 0x000fe20007ffe0ff */
[----:B------:R-:W-:Y:S03]  /*1630*/  BSSY.RECONVERGENT B1, `(.L_x_6957) ;  /* 0x0000069000017945 */ /* 0x000fe60003800200 */
        /* <DEDUP_REMOVED lines=34> */
.L_x_6965:
[----:B------:R-:W-:Y:S01]  /*1860*/  FSETP.GEU.FTZ.AND P0, PT, R15, -R12, PT ;  /* 0x8000000c0f00720b */ /* 0x000fe20003f1e000 */
[----:B------:R-:W-:-:S12]  /*1870*/  FADD.FTZ R13, R13, -1 ;  /* 0xbf8000000d0d7421 */ /* 0x000fd80000010000 */
[----:B------:R-:W-:-:S07]  /*1880*/  @!P0 FADD.FTZ R13, R13, -1 ;  /* 0xbf8000000d0d8421 */ /* 0x000fce0000010000 */
.L_x_6964:
[----:B------:R-:W-:Y:S05]  /*1890*/  BSYNC.RECONVERGENT B2 ;  /* 0x0000000000027941 */ /* 0x000fea0003800200 */
.L_x_6963:
[----:B------:R-:W-:Y:S01]  /*18a0*/  FFMA.FTZ R6, -R12, R13, R6 ;  /* 0x0000000d0c067223 */ /* 0x000fe20000010106 */
[----:B------:R-:W-:Y:S06]  /*18b0*/  BRA `(.L_x_6961) ;  /* 0x0000000000807947 */ /* 0x000fec0003800000 */
.L_x_6962:
        /* <DEDUP_REMOVED lines=16> */
.L_x_6968:
        /* <DEDUP_REMOVED lines=13> */
.L_x_6967:
[----:B------:R-:W-:Y:S05]  /*1a90*/  BSYNC.RECONVERGENT B2 ;  /* 0x0000000000027941 */ /* 0x000fea0003800200 */
.L_x_6966:
[----:B------:R-:W-:-:S04]  /*1aa0*/  FMUL.FTZ R13, R6, 1.1920928955078125e-07 ;  /* 0x34000000060d7820 */ /* 0x000fc80000410000 */
[----:B------:R-:W-:-:S07]  /*1ab0*/  FMUL.FTZ R6, R14, R13 ;  /* 0x0000000d0e067220 */ /* 0x000fce0000410000 */
.L_x_6961:
[----:B------:R-:W-:Y:S05]  /*1ac0*/  BSYNC.RECONVERGENT B0 ;  /* 0x0000000000007941 */ /* 0x000fea0003800200 */
.L_x_6960:
        /* <DEDUP_REMOVED lines=27> */
.L_x_6959:
[----:B------:R-:W1:Y:S01]  /*1c80*/  MUFU.RCP R11, R4 ;  /* 0x00000004000b7308 */ /* 0x000e620000001000 */
[----:B------:R-:W-:-:S05]  /*1c90*/  HADD2.F32 R6, -RZ, R6.H0_H0 ;  /* 0x20000006ff067230 */ /* 0x000fca0000004100 */
[----:B-1----:R-:W-:-:S05]  /*1ca0*/  FMUL.FTZ R6, R11, R6 ;  /* 0x000000060b067220 */ /* 0x002fca0000410000 */
[----:B------:R-:W-:-:S07]  /*1cb0*/  F2FP.F16.F32.PACK_AB R6, RZ, R6 ;  /* 0x00000006ff06723e */ /* 0x000fce00000000ff */
.L_x_6958:
[----:B------:R-:W-:Y:S05]  /*1cc0*/  BSYNC.RECONVERGENT B1 ;  /* 0x0000000000017941 */ /* 0x000fea0003800200 */
.L_x_6957:
[----:B------:R-:W-:Y:S01]  /*1cd0*/  ISETP.GE.AND P0, PT, R3, R2, PT ;  /* 0x000000020300720c */ /* 0x000fe20003f06270 */
[----:B------:R-:W-:Y:S04]  /*1ce0*/  BSSY.RECONVERGENT B0, `(.L_x_6969) ;  /* 0x0000018000007945 */ /* 0x000fe80003800200 */
[----:B------:R-:W-:Y:S08]  /*1cf0*/  BSSY.RELIABLE B1, `(.L_x_6970) ;  /* 0x0000010000017945 */ /* 0x000ff00003800100 */
[----:B------:R-:W-:Y:S05]  /*1d00*/  @P0 BRA `(.L_x_6971) ;  /* 0x0000000000380947 */ /* 0x000fea0003800000 */
[----:B------:R-:W1:Y:S01]  /*1d10*/  LDC.64 R10, c[0x0][0x388] ;  /* 0x0000e200ff0a7b82 */ /* 0x000e620000000a00 */
[----:B------:R-:W-:Y:S01]  /*1d20*/  IMAD R3, R0, 0x200, R3 ;  /* 0x0000020000037824 */ /* 0x000fe200078e0203 */
[----:B------:R-:W-:-:S03]  /*1d30*/  PRMT R12, R5, 0x7610, R12 ;  /* 0x00007610050c7816 */ /* 0x000fc6000000000c */
[----:B-1----:R-:W-:-:S04]  /*1d40*/  IMAD.WIDE.U32 R4, R3, 0x2, R10 ;  /* 0x0000000203047825 */ /* 0x002fc800078e000a */
[----:B------:R-:W-:Y:S01]  /*1d50*/  IMAD.MOV.U32 R3, RZ, RZ, R9 ;  /* 0x000000ffff037224 */ /* 0x000fe200078e0009 */
[----:B------:R1:W-:Y:S04]  /*1d60*/  STG.E.U16 desc[UR4][R4.64], R12 ;  /* 0x0000000c04007986 */ /* 0x0003e8000c101504 */
[----:B------:R-:W-:-:S13]  /*1d70*/  ISETP.GE.AND P0, PT, R3, R2, PT ;  /* 0x000000020300720c */ /* 0x000fda0003f06270 */
[----:B------:R-:W-:Y:S05]  /*1d80*/  @P0 BREAK.RELIABLE B1 ;  /* 0x0000000000010942 */ /* 0x000fea0003800100 */
[----:B-1----:R-:W-:Y:S05]  /*1d90*/  @P0 BRA `(.L_x_6972) ;  /* 0x0000000000300947 */ /* 0x002fea0003800000 */
[----:B------:R-:W1:Y:S01]  /*1da0*/  LDC.64 R4, c[0x0][0x388] ;  /* 0x0000e200ff047b82 */ /* 0x000e620000000a00 */
[----:B------:R-:W-:Y:S01]  /*1db0*/  LEA R9, R0, R3, 0x9 ;  /* 0x0000000300097211 */ /* 0x000fe200078e48ff */
[----:B------:R-:W-:-:S04]  /*1dc0*/  VIADD R3, R3, 0x80 ;  /* 0x0000008003037836 */ /* 0x000fc80000000000 */
[----:B-1----:R-:W-:-:S05]  /*1dd0*/  IMAD.WIDE.U32 R4, R9, 0x2, R4 ;  /* 0x0000000209047825 */ /* 0x002fca00078e0004 */
[----:B------:R1:W-:Y:S02]  /*1de0*/  STG.E.U16 desc[UR4][R4.64], R8 ;  /* 0x0000000804007986 */ /* 0x0003e4000c101504 */
.L_x_6971:
[----:B------:R-:W-:Y:S05]  /*1df0*/  BSYNC.RELIABLE B1 ;  /* 0x0000000000017941 */ /* 0x000fea0003800100 */
.L_x_6970:
[----:B------:R-:W-:-:S13]  /*1e00*/  ISETP.GE.AND P0, PT, R3, R2, PT ;  /* 0x000000020300720c */ /* 0x000fda0003f06270 */
[----:B-1----:R-:W1:Y:S01]  /*1e10*/  @!P0 LDC.64 R4, c[0x0][0x388] ;  /* 0x0000e200ff048b82 */ /* 0x002e620000000a00 */
[----:B------:R-:W-:Y:S01]  /*1e20*/  @!P0 IMAD R9, R0, 0x200, R3 ;  /* 0x0000020000098824 */ /* 0x000fe200078e0203 */
[----:B------:R-:W-:-:S03]  /*1e30*/  @!P0 IADD3 R3, PT, PT, R3, 0x80, RZ ;  /* 0x0000008003038810 */ /* 0x000fc60007ffe0ff */
[----:B-1----:R-:W-:-:S05]  /*1e40*/  @!P0 IMAD.WIDE.U32 R4, R9, 0x2, R4 ;  /* 0x0000000209048825 */ /* 0x002fca00078e0004 */
[----:B------:R1:W-:Y:S02]  /*1e50*/  @!P0 STG.E.U16 desc[UR4][R4.64], R7 ;  /* 0x0000000704008986 */ /* 0x0003e4000c101504 */
.L_x_6972:
[----:B------:R-:W-:Y:S05]  /*1e60*/  BSYNC.RECONVERGENT B0 ;  /* 0x0000000000007941 */ /* 0x000fea0003800200 */
.L_x_6969:
[----:B------:R-:W-:Y:S05]  /*1e70*/  WARPSYNC.ALL ;  /* 0x0000000000007948 */ /* 0x000fea0003800000 */
[----:B------:R-:W-:-:S13]  /*1e80*/  ISETP.GE.AND P0, PT, R3, R2, PT ;  /* 0x000000020300720c */ /* 0x000fda0003f06270 */
[----:B------:R-:W-:Y:S05]  /*1e90*/  @P0 EXIT ;  /* 0x000000000000094d */ /* 0x000fea0003800000 */
[----:B-1----:R-:W1:Y:S01]  /*1ea0*/  LDC.64 R4, c[0x0][0x388] ;  /* 0x0000e200ff047b82 */ /* 0x002e620000000a00 */
[----:B------:R-:W-:-:S04]  /*1eb0*/  IMAD R3, R0, 0x200, R3 ;  /* 0x0000020000037824 */ /* 0x000fc800078e0203 */
[----:B-1----:R-:W-:-:S05]  /*1ec0*/  IMAD.WIDE.U32 R2, R3, 0x2, R4 ;  /* 0x0000000203027825 */ /* 0x002fca00078e0004 */
[----:B------:R-:W-:Y:S01]  /*1ed0*/  STG.E.U16 desc[UR4][R2.64], R6 ;  /* 0x0000000602007986 */ /* 0x000fe2000c101504 */
[----:B------:R-:W-:Y:S05]  /*1ee0*/  EXIT ;  /* 0x000000000000794d */ /* 0x000fea0003800000 */
.L_x_6973:
        /* <DEDUP_REMOVED lines=9> */
.L_x_37064:


//--------------------- .text._ZN2at6native29vectorized_elementwise_kernelILi2ENS0_13BUnaryFunctorIN3c104HalfES4_S4_ZZZNS0_15binary_internal21div_floor_kernel_cudaERNS_18TensorIteratorBaseEENKUlvE1_clEvENKUlvE1_clEvEUlS4_S4_E_EESt5arrayIPcLm2EEEEviT0_T1_ --------------------------
	.section	.text._ZN2at6native29vectorized_elementwise_kernelILi2ENS0_13BUnaryFunctorIN3c104HalfES4_S4_ZZZNS0_15binary_internal21div_floor_kernel_cudaERNS_18TensorIteratorBaseEENKUlvE1_clEvENKUlvE1_clEvEUlS4_S4_E_EESt5arrayIPcLm2EEEEviT0_T1_,"ax",@progbits
	.align	128
        .global         _ZN2at6native29vectorized_elementwise_kernelILi2ENS0_13BUnaryFunctorIN3c104HalfES4_S4_ZZZNS0_15binary_internal21div_floor_kernel_cudaERNS_18TensorIteratorBaseEENKUlvE1_clEvENKUlvE1_clEvEUlS4_S4_E_EESt5arrayIPcLm2EEEEviT0_T1_
        .type           _ZN2at6native29vectorized_elementwise_kernelILi2ENS0_13BUnaryFunctorIN3c104HalfES4_S4_ZZZNS0_15binary_internal21div_floor_kernel_cudaERNS_18TensorIteratorBaseEENKUlvE1_clEvENKUlvE1_clEvEUlS4_S4_E_EESt5arrayIPcLm2EEEEviT0_T1_,@function
        .size           _ZN2at6native29vectorized_elementwise_kernelILi2ENS0_13BUnaryFunctorIN3c104HalfES4_S4_ZZZNS0_15binary_internal21div_floor_kernel_cudaERNS_18TensorIteratorBaseEENKUlvE1_clEvENKUlvE1_clEvEUlS4_S4_E_EESt5arrayIPcLm2EEEEviT0_T1_,(.L_x_37065 - _ZN2at6native29vectorized_elementwise_kernelILi2ENS0_13BUnaryFunctorIN3c104HalfES4_S4_ZZZNS0_15binary_internal21div_floor_kernel_cudaERNS_18TensorIteratorBaseEENKUlvE1_clEvENKUlvE1_clEvEUlS4_S4_E_EESt5arrayIPcLm2EEEEviT0_T1_)
        .other          _ZN2at6native29vectorized_elementwise_kernelILi2ENS0_13BUnaryFunctorIN3c104HalfES4_S4_ZZZNS0_15binary_internal21div_floor_kernel_cudaERNS_18TensorIteratorBaseEENKUlvE1_clEvENKUlvE1_clEvEUlS4_S4_E_EESt5arrayIPcLm2EEEEviT0_T1_,@"STO_CUDA_ENTRY STV_DEFAULT"
_ZN2at6native29vectorized_elementwise_kernelILi2ENS0_13BUnaryFunctorIN3c104HalfES4_S4_ZZZNS0_15binary_internal21div_floor_kernel_cudaERNS_18TensorIteratorBaseEENKUlvE1_clEvENKUlvE1_clEvEUlS4_S4_E_EESt5arrayIPcLm2EEEEviT0_T1_:
.text._ZN2at6native29vectorized_elementwise_kernelILi2ENS0_13BUnaryFunctorIN3c104HalfES4_S4_ZZZNS0_15binary_internal21div_floor_kernel_cudaERNS_18TensorIteratorBaseEENKUlvE1_clEvENKUlvE1_clEvEUlS4_S4_E_EESt5arrayIPcLm2EEEEviT0_T1_:
        /* <DEDUP_REMOVED lines=17> */
[----:B------:R-:W1:Y:S01]  /*0110*/  @!P5 LDC.64 R12, c[0x0][0x390] ;  /* 0x0000e400ff0cdb82 */ /* 0x000e620000000a00 */
[----:B------:R-:W-:-:S05]  /*0120*/  @!P5 VIADD R25, R25, 0x80 ;  /* 0x000000801919d836 */ /* 0x000fca0000000000 */
[----:B------:R-:W-:Y:S01]  /*0130*/  ISETP.GE.U32.AND P4, PT, R25, R16, PT ;  /* 0x000000101900720c */ /* 0x000fe20003f86070 */
[----:B0-----:R-:W-:-:S05]  /*0140*/  @!P6 IMAD.WIDE.U32 R2, R5, 0x2, R2 ;  /* 0x000000020502e825 */ /* 0x001fca00078e0002 */
[----:B------:R0:W5:Y:S07]  /*0150*/  @!P6 LDG.E.U16 R18, desc[UR4][R2.64] ;  /* 0x000000040212e981 */ /* 0x00016e000c1e1500 */
[----:B------:R-:W-:Y:S01]  /*0160*/  @!P4 IADD3 R29, PT, PT, R0, R25, RZ ;  /* 0x00000019001dc210 */ /* 0x000fe20007ffe0ff */
[----:B------:R-:W-:Y:S01]  /*0170*/  @!P4 VIADD R25, R25, 0x80 ;  /* 0x000000801919c836 */ /* 0x000fe20000000000 */
[----:B------:R-:W2:Y:S04]  /*0180*/  @!P4 LDC.64 R14, c[0x0][0x390] ;  /* 0x0000e400ff0ecb82 */ /* 0x000ea80000000a00 */
[----:B------:R-:W-:-:S13]  /*0190*/  ISETP.GE.U32.AND P3, PT, R25, R16, PT ;  /* 0x000000101900720c */ /* 0x000fda0003f66070 */
[----:B------:R-:W-:Y:S01]  /*01a0*/  @!P3 IMAD.IADD R27, R0, 0x1, R25 ;  /* 0x00000001001bb824 */ /* 0x000fe200078e0219 */
[----:B------:R-:W3:Y:S01]  /*01b0*/  @!P3 LDC.64 R10, c[0x0][0x390] ;  /* 0x0000e400ff0abb82 */ /* 0x000ee20000000a00 */
[----:B------:R-:W-:-:S05]  /*01c0*/  @!P3 VIADD R25, R25, 0x80 ;  /* 0x000000801919b836 */ /* 0x000fca0000000000 */
[----:B------:R-:W-:-:S13]  /*01d0*/  ISETP.GE.U32.AND P2, PT, R25, R16, PT ;  /* 0x000000101900720c */ /* 0x000fda0003f46070 */
[----:B------:R-:W-:Y:S01]  /*01e0*/  @!P2 IMAD.IADD R23, R0, 0x1, R25 ;  /* 0x000000010017a824 */ /* 0x000fe200078e0219 */
[----:B0-----:R-:W0:Y:S01]  /*01f0*/  @!P2 LDC.64 R2, c[0x0][0x390] ;  /* 0x0000e400ff02ab82 */ /* 0x001e220000000a00 */
[----:B------:R-:W-:-:S05]  /*0200*/  @!P2 VIADD R25, R25, 0x80 ;  /* 0x000000801919a836 */ /* 0x000fca0000000000 */
[----:B------:R-:W-:-:S13]  /*0210*/  ISETP.GE.U32.AND P1, PT, R25, R16, PT ;  /* 0x000000101900720c */ /* 0x000fda0003f26070 */
[----:B------:R-:W-:Y:S01]  /*0220*/  @!P1 IADD3 R19, PT, PT, R0, R25, RZ ;  /* 0x0000001900139210 */ /* 0x000fe20007ffe0ff */
[----:B------:R-:W-:Y:S01]  /*0230*/  @!P1 VIADD R25, R25, 0x80 ;  /* 0x0000008019199836 */ /* 0x000fe20000000000 */
[----:B------:R-:W4:Y:S04]  /*0240*/  @!P1 LDC.64 R4, c[0x0][0x390] ;  /* 0x0000e400ff049b82 */ /* 0x000f280000000a00 */
[----:B------:R-:W-:-:S13]  /*0250*/  ISETP.GE.U32.AND P0, PT, R25, R16, PT ;  /* 0x000000101900720c */ /* 0x000fda0003f06070 */
[----:B------:R-:W-:Y:S01]  /*0260*/  @!P0 IMAD.IADD R21, R0, 0x1, R25 ;  /* 0x0000000100158824 */ /* 0x000fe200078e0219 */
[----:B------:R-:W2:Y:S01]  /*0270*/  @!P0 LDC.64 R6, c[0x0][0x390] ;  /* 0x0000e400ff068b82 */ /* 0x000ea20000000a00 */
[----:B------:R-:W-:-:S05]  /*0280*/  @!P0 VIADD R25, R25, 0x80 ;  /* 0x0000008019198836 */ /* 0x000fca0000000000 */
[----:B------:R-:W-:-:S13]  /*0290*/  ISETP.GE.U32.AND P6, PT, R25, R16, PT ;  /* 0x000000101900720c */ /* 0x000fda0003fc6070 */
[----:B------:R-:W3:Y:S01]  /*02a0*/  @!P6 LDC.64 R8, c[0x0][0x390] ;  /* 0x0000e400ff08eb82 */ /* 0x000ee20000000a00 */
[----:B-1----:R-:W-:Y:S01]  /*02b0*/  @!P5 IMAD.WIDE.U32 R12, R20, 0x2, R12 ;  /* 0x00000002140cd825 */ /* 0x002fe200078e000c */
[----:B------:R-:W-:-:S03]  /*02c0*/  PRMT R20, RZ, 0x7610, R20 ;  /* 0x00007610ff147816 */ /* 0x000fc60000000014 */
[----:B------:R-:W-:Y:S01]  /*02d0*/  @!P6 IMAD.IADD R25, R0, 0x1, R25 ;  /* 0x000000010019e824 */ /* 0x000fe200078e0219 */
[----:B------:R-:W-:Y:S01]  /*02e0*/  PRMT R22, RZ, 0x7610, R22 ;  /* 0x00007610ff167816 */ /* 0x000fe20000000016 */
[----:B0-----:R-:W-:Y:S01]  /*02f0*/  @!P2 IMAD.WIDE.U32 R2, R23, 0x2, R2 ;  /* 0x000000021702a825 */ /* 0x001fe200078e0002 */
[----:B------:R0:W5:Y:S01]  /*0300*/  @!P5 LDG.E.U16 R20, desc[UR4][R12.64] ;  /* 0x000000040c14d981 */ /* 0x000162000c1e1500 */
[----:B------:R-:W-:Y:S02]  /*0310*/  PRMT R23, RZ, 0x7610, R23 ;  /* 0x00007610ff177816 */ /* 0x000fe40000000017 */
[----:B----4-:R-:W-:Y:S01]  /*0320*/  @!P1 IMAD.WIDE.U32 R4, R19, 0x2, R4 ;  /* 0x0000000213049825 */ /* 0x010fe200078e0004 */
[----:B------:R-:W-:-:S03]  /*0330*/  PRMT R19, RZ, 0x7610, R19 ;  /* 0x00007610ff137816 */ /* 0x000fc60000000013 */
[----:B--2---:R-:W-:Y:S01]  /*0340*/  @!P0 IMAD.WIDE.U32 R6, R21, 0x2, R6 ;  /* 0x0000000215068825 */ /* 0x004fe200078e0006 */
[----:B------:R-:W-:Y:S02]  /*0350*/  PRMT R21, RZ, 0x7610, R21 ;  /* 0x00007610ff157816 */ /* 0x000fe40000000015 */
[----:B0-----:R-:W-:Y:S01]  /*0360*/  PRMT R12, RZ, 0x7610, R12 ;  /* 0x00007610ff0c7816 */ /* 0x001fe2000000000c */
[----:B------:R-:W-:Y:S01]  /*0370*/  @!P4 IMAD.WIDE.U32 R14, R29, 0x2, R14 ;  /* 0x000000021d0ec825 */ /* 0x000fe200078e000e */
[----:B------:R0:W5:Y:S03]  /*0380*/  @!P1 LDG.E.U16 R19, desc[UR4][R4.64] ;  /* 0x0000000404139981 */ /* 0x000166000c1e1500 */
[----:B---3--:R-:W-:Y:S01]  /*0390*/  @!P3 IMAD.WIDE.U32 R10, R27, 0x2, R10 ;  /* 0x000000021b0ab825 */ /* 0x008fe200078e000a */
[----:B------:R0:W5:Y:S03]  /*03a0*/  @!P4 LDG.E.U16 R22, desc[UR4][R14.64] ;  /* 0x000000040e16c981 */ /* 0x000166000c1e1500 */
[----:B------:R-:W-:Y:S01]  /*03b0*/  @!P6 IMAD.WIDE.U32 R8, R25, 0x2, R8 ;  /* 0x000000021908e825 */ /* 0x000fe200078e0008 */
[----:B------:R0:W5:Y:S04]  /*03c0*/  @!P3 LDG.E.U16 R23, desc[UR4][R10.64] ;  /* 0x000000040a17b981 */ /* 0x000168000c1e1500 */
[----:B------:R0:W5:Y:S04]  /*03d0*/  @!P2 LDG.E.U16 R21, desc[UR4][R2.64] ;  /* 0x000000040215a981 */ /* 0x000168000c1e1500 */
[----:B------:R0:W5:Y:S01]  /*03e0*/  @!P6 LDG.E.U16 R12, desc[UR4][R8.64] ;  /* 0x00000004080ce981 */ /* 0x000162000c1e1500 */
[----:B------:R-:W-:-:S06]  /*03f0*/  PRMT R13, RZ, 0x7610, R13 ;  /* 0x00007610ff0d7816 */ /* 0x000fcc000000000d */
[----:B------:R0:W5:Y:S01]  /*0400*/  @!P0 LDG.E.U16 R13, desc[UR4][R6.64] ;  /* 0x00000004060d8981 */ /* 0x000162000c1e1500 */
[----:B------:R-:W-:Y:S01]  /*0410*/  ISETP.GE.U32.AND P0, PT, R17, R16, PT ;  /* 0x000000101100720c */ /* 0x000fe20003f06070 */
        /* <DEDUP_REMOVED lines=41> */
.L_x_6981:
[----:B------:R-:W-:Y:S05]  /*06b0*/  BSYNC.RECONVERGENT B2 ;  /* 0x0000000000027941 */ /* 0x000fea0003800200 */
.L_x_6980:
[----:B------:R-:W-:Y:S01]  /*06c0*/  FFMA.FTZ R5, -R2, R4, R5 ;  /* 0x0000000402057223 */ /* 0x000fe20000010105 */
[----:B------:R-:W-:Y:S06]  /*06d0*/  BRA `(.L_x_6978) ;  /* 0x0000000000807947 */ /* 0x000fec0003800000 */
.L_x_6979:
        /* <DEDUP_REMOVED lines=16> */
.L_x_6984:
        /* <DEDUP_REMOVED lines=13> */
.L_x_6983:
[----:B------:R-:W-:Y:S05]  /*08b0*/  BSYNC.RECONVERGENT B2 ;  /* 0x0000000000027941 */ /* 0x000fea0003800200 */
.L_x_6982:
[----:B------:R-:W-:-:S04]  /*08c0*/  FMUL.FTZ R5, R5, 1.1920928955078125e-07 ;  /* 0x3400000005057820 */ /* 0x000fc80000410000 */
[----:B------:R-:W-:-:S07]  /*08d0*/  FMUL.FTZ R5, R2, R5 ;  /* 0x0000000502057220 */ /* 0x000fce0000410000 */
.L_x_6978:
[----:B------:R-:W-:Y:S05]  /*08e0*/  BSYNC.RECONVERGENT B0 ;  /* 0x0000000000007941 */ /* 0x000fea0003800200 */
.L_x_6977:
        /* <DEDUP_REMOVED lines=22> */
.L_x_6985:
[----:B------:R-:W-:-:S05]  /*0a50*/  FMUL.FTZ R18, R18, R2 ;  /* 0x0000000212127220 */ /* 0x000fca0000410000 */
[----:B------:R-:W-:-:S05]  /*0a60*/  F2FP.F16.F32.PACK_AB R18, RZ, R18 ;  /* 0x00000012ff12723e */ /* 0x000fca00000000ff */
[----:B------:R-:W-:-:S05]  /*0a70*/  HADD2.F32 R18, -RZ, R18.H0_H0 ;  /* 0x20000012ff127230 */ /* 0x000fca0000004100 */
[----:B------:R-:W-:-:S04]  /*0a80*/  LOP3.LUT R2, RZ, 0x80000000, R18, 0xb8, !PT ;  /* 0x80000000ff027812 */ /* 0x000fc800078eb812 */
[----:B------:R-:W-:-:S07]  /*0a90*/  F2FP.F16.F32.PACK_AB R2, RZ, R2 ;  /* 0x00000002ff02723e */ /* 0x000fce00000000ff */
.L_x_6976:
[----:B------:R-:W-:Y:S05]  /*0aa0*/  BSYNC.RECONVERGENT B1 ;  /* 0x0000000000017941 */ /* 0x000fea0003800200 */
.L_x_6975:
[----:B------:R-:W-:Y:S01]  /*0ab0*/  IADD3 R3, PT, PT, R17, 0x80, RZ ;  /* 0x0000008011037810 */ /* 0x000fe20007ffe0ff */
[----:B------:R-:W-:Y:S03]  /*0ac0*/  BSSY.RECONVERGENT B1, `(.L_x_6986) ;  /* 0x0000069000017945 */ /* 0x000fe60003800200 */
[----:B------:R-:W-:-:S13]  /*0ad0*/  ISETP.GE.U32.AND P0, PT, R3, R16, PT ;  /* 0x000000100300720c */ /* 0x000fda0003f06070 */
        /* <DEDUP_REMOVED lines=33> */
.L_x_6994:
[----:B------:R-:W-:Y:S01]  /*0cf0*/  FSETP.GEU.FTZ.AND P0, PT, R6, -R8, PT ;  /* 0x800000080600720b */ /* 0x000fe20003f1e000 */
[----:B------:R-:W-:-:S12]  /*0d00*/  FADD.FTZ R4, R4, -1 ;  /* 0xbf80000004047421 */ /* 0x000fd80000010000 */
[----:B------:R-:W-:-:S07]  /*0d10*/  @!P0 FADD.FTZ R4, R4, -1 ;  /* 0xbf80000004048421 */ /* 0x000fce0000010000 */
.L_x_6993:
[----:B------:R-:W-:Y:S05]  /*0d20*/  BSYNC.RECONVERGENT B2 ;  /* 0x0000000000027941 */ /* 0x000fea0003800200 */
.L_x_6992:
[----:B------:R-:W-:Y:S01]  /*0d30*/  FFMA.FTZ R7, -R8, R4, R7 ;  /* 0x0000000408077223 */ /* 0x000fe20000010107 */
[----:B------:R-:W-:Y:S06]  /*0d40*/  BRA `(.L_x_6990) ;  /* 0x0000000000807947 */ /* 0x000fec0003800000 */
.L_x_6991:
        /* <DEDUP_REMOVED lines=16> */
.L_x_6997:
        /* <DEDUP_REMOVED lines=13> */
.L_x_6996:
[----:B------:R-:W-:Y:S05]  /*0f20*/  BSYNC.RECONVERGENT B2 ;  /* 0x0000000000027941 */ /* 0x000fea0003800200 */
.L_x_6995:
[----:B------:R-:W-:-:S04]  /*0f30*/  FMUL.FTZ R7, R7, 1.1920928955078125e-07 ;  /* 0x3400000007077820 */ /* 0x000fc80000410000 */
[----:B------:R-:W-:-:S07]  /*0f40*/  FMUL.FTZ R7, R4, R7 ;  /* 0x0000000704077220 */ /* 0x000fce0000410000 */
.L_x_6990:
[----:B------:R-:W-:Y:S05]  /*0f50*/  BSYNC.RECONVERGENT B0 ;  /* 0x0000000000007941 */ /* 0x000fea0003800200 */
.L_x_6989:
        /* <DEDUP_REMOVED lines=27> */
.L_x_6988:
[----:B------:R-:W1:Y:S01]  /*1110*/  MUFU.RCP R5, R5 ;  /* 0x0000000500057308 */ /* 0x000e620000001000 */
[----:B0----5:R-:W-:-:S05]  /*1120*/  HADD2.F32 R4, -RZ, R20.H0_H0 ;  /* 0x20000014ff047230 */ /* 0x021fca0000004100 */
[----:B-1----:R-:W-:-:S05]  /*1130*/  FMUL.FTZ R4, R5, R4 ;  /* 0x0000000405047220 */ /* 0x002fca0000410000 */
[----:B------:R-:W-:-:S07]  /*1140*/  F2FP.F16.F32.PACK_AB R4, RZ, R4 ;  /* 0x00000004ff04723e */ /* 0x000fce00000000ff */
.L_x_6987:
[----:B------:R-:W-:Y:S05]  /*1150*/  BSYNC.RECONVERGENT B1 ;  /* 0x0000000000017941 */ /* 0x000fea0003800200 */
.L_x_6986:
[----:B------:R-:W-:Y:S01]  /*1160*/  VIADD R5, R17, 0x100 ;  /* 0x0000010011057836 */ /* 0x000fe20000000000 */
[----:B------:R-:W-:Y:S04]  /*1170*/  BSSY.RECONVERGENT B1, `(.L_x_6998) ;  /* 0x0000069000017945 */ /* 0x000fe80003800200 */
        /* <DEDUP_REMOVED lines=34> */
.L_x_7006:
[----:B------:R-:W-:Y:S01]  /*13a0*/  FSETP.GEU.FTZ.AND P0, PT, R9, -R10, PT ;  /* 0x8000000a0900720b */ /* 0x000fe20003f1e000 */
[----:B------:R-:W-:-:S12]  /*13b0*/  FADD.FTZ R7, R7, -1 ;  /* 0xbf80000007077421 */ /* 0x000fd80000010000 */
[----:B------:R-:W-:-:S07]  /*13c0*/  @!P0 FADD.FTZ R7, R7, -1 ;  /* 0xbf80000007078421 */ /* 0x000fce0000010000 */
.L_x_7005:
[----:B------:R-:W-:Y:S05]  /*13d0*/  BSYNC.RECONVERGENT B2 ;  /* 0x0000000000027941 */ /* 0x000fea0003800200 */
.L_x_7004:
[----:B------:R-:W-:Y:S01]  /*13e0*/  FFMA.FTZ R8, -R10, R7, R8 ;  /* 0x000000070a087223 */ /* 0x000fe20000010108 */
[----:B------:R-:W-:Y:S06]  /*13f0*/  BRA `(.L_x_7002) ;  /* 0x0000000000807947 */ /* 0x000fec0003800000 */
.L_x_7003:
[----:B------:R-:W-:Y:S01]  /*1400*/  LOP3.LUT R15, R11, 0xff800000, RZ, 0xc0, !PT ;  /* 0xff8000000b0f7812 */ /* 0x000fe200078ec0ff */
[----:B------:R-:W-:Y:S01]  /*1410*/  BSSY.RECONVERGENT B2, `(.L_x_7007) ;  /* 0x000001c000027945 */ /* 0x000fe20003800200 */
[C---:B------:R-:W-:Y:S02]  /*1420*/  ISETP.GT.U32.AND P0, PT, R8.reuse, 0x7f7fffff, PT ;  /* 0x7f7fffff0800780c */ /* 0x040fe40003f04070 */
[----:B------:R-:W-:Y:S02]  /*1430*/  IADD3 R7, PT, PT, -R15, R8, RZ ;  /* 0x000000080f077210 */ /* 0x000fe40007ffe1ff */
        /* <DEDUP_REMOVED lines=11> */
[----:B------:R1:W2:Y:S03]  /*14f0*/  MUFU.RCP R18, R15 ;  /* 0x0000000f00127308 */ /* 0x0002a60000001000 */
.L_x_7009:
        /* <DEDUP_REMOVED lines=13> */
.L_x_7008:
[----:B------:R-:W-:Y:S05]  /*15d0*/  BSYNC.RECONVERGENT B2 ;  /* 0x0000000000027941 */ /* 0x000fea0003800200 */
.L_x_7007:
[----:B------:R-:W-:-:S04]  /*15e0*/  FMUL.FTZ R8, R8, 1.1920928955078125e-07 ;  /* 0x3400000008087820 */ /* 0x000fc80000410000 */
[----:B------:R-:W-:-:S07]  /*15f0*/  FMUL.FTZ R8, R7, R8 ;  /* 0x0000000807087220 */ /* 0x000fce0000410000 */
.L_x_7002:
[----:B------:R-:W-:Y:S05]  /*1600*/  BSYNC.RECONVERGENT B0 ;  /* 0x0000000000007941 */ /* 0x000fea0003800200 */
.L_x_7001:
        /* <DEDUP_REMOVED lines=27> */
.L_x_7000:
[----:B------:R-:W1:Y:S01]  /*17c0*/  MUFU.RCP R6, R6 ;  /* 0x0000000600067308 */ /* 0x000e620000001000 */
[----:B-----5:R-:W-:-:S05]  /*17d0*/  HADD2.F32 R5, -RZ, R22.H0_H0 ;  /* 0x20000016ff057230 */ /* 0x020fca0000004100 */
[----:B-1----:R-:W-:-:S05]  /*17e0*/  FMUL.FTZ R5, R6, R5 ;  /* 0x0000000506057220 */ /* 0x002fca0000410000 */
[----:B------:R-:W-:-:S07]  /*17f0*/  F2FP.F16.F32.PACK_AB R5, RZ, R5 ;  /* 0x00000005ff05723e */ /* 0x000fce00000000ff */
.L_x_6999:
[----:B------:R-:W-:Y:S05]  /*1800*/  BSYNC.RECONVERGENT B1 ;  /* 0x0000000000017941 */ /* 0x000fea0003800200 */
.L_x_6998:
[----:B------:R-:W-:Y:S01]  /*1810*/  VIADD R7, R17, 0x180 ;  /* 0x0000018011077836 */ /* 0x000fe20000000000 */
[----:B------:R-:W-:Y:S04]  /*1820*/  BSSY.RECONVERGENT B1, `(.L_x_7010) ;  /* 0x0000069000017945 */ /* 0x000fe80003800200 */
[----:B------:R-:W-:-:S13]  /*1830*/  ISETP.GE.U32.AND P0, PT, R7, R16, PT ;  /* 0x000000100700720c */ /* 0x000fda0003f06070 */
[----:B------:R-:W-:Y:S05]  /*1840*/  @P0 BRA `(.L_x_7011) ;  /* 0x0000000400980947 */ /* 0x000fea0003800000 */
[----:B------:R-:W2:Y:S02]  /*1850*/  LDC.U16 R7, c[0x0][0x386] ;  /* 0x0000e180ff077b82 */ /* 0x000ea40000000400 */
[----:B--2---:R-:W-:-:S05]  /*1860*/  HADD2.F32 R7, -RZ, R7.H0_H0 ;  /* 0x20000007ff077230 */ /* 0x004fca0000004100 */
        /* <DEDUP_REMOVED lines=13> */
[----:B------:R-:W-:Y:S01]  /*1940*/  FADD.FTZ R10, -R11, -RZ ;  /* 0x800000ff0b0a7221 */ /* 0x000fe20000010100 */
[----:B--2---:R-:W-:-:S06]  /*1950*/  FMUL.FTZ R8, R9, R8 ;  /* 0x0000000809087220 */ /* 0x004fcc0000410000 */
[----:B------:R-:W2:Y:S02]  /*1960*/  FRND.TRUNC R8, R8 ;  /* 0x0000000800087307 */ /* 0x000ea4000020d000 */
[----:B--2---:R-:W-:-:S05]  /*1970*/  FFMA R10, R10, R8, R9 ;  /* 0x000000080a0a7223 */ /* 0x004fca0000000009 */
[----:B------:R-:W-:-:S13]  /*1980*/  ISETP.GE.U32.AND P0, PT, R10, R11, PT ;  /* 0x0000000b0a00720c */ /* 0x000fda0003f06070 */
[----:B------:R-:W-:Y:S05]  /*1990*/  @!P0 BRA `(.L_x_7017) ;  /* 0x0000000000388947 */ /* 0x000fea0003800000 */
[----:B------:R-:W-:-:S13]  /*19a0*/  ISETP.GT.U32.AND P0, PT, R10, -0x80000000, PT ;  /* 0x800000000a00780c */ /* 0x000fda0003f04070 */
[----:B------:R-:W-:Y:S05]  /*19b0*/  @P0 BRA `(.L_x_7018) ;  /* 0x0000000000240947 */ /* 0x000fea0003800000 */
[----:B-1----:R-:W-:Y:S01]  /*19c0*/  FADD.FTZ R15, |R7|, |R7| ;  /* 0x40000007070f7221 */ /* 0x002fe20000010200 */
        /* <DEDUP_REMOVED lines=8> */
.L_x_7018:
[----:B------:R-:W-:Y:S01]  /*1a50*/  FSETP.GEU.FTZ.AND P0, PT, R10, -R11, PT ;  /* 0x8000000b0a00720b */ /* 0x000fe20003f1e000 */
[----:B------:R-:W-:-:S12]  /*1a60*/  FADD.FTZ R8, R8, -1 ;  /* 0xbf80000008087421 */ /* 0x000fd80000010000 */
[----:B------:R-:W-:-:S07]  /*1a70*/  @!P0 FADD.FTZ R8, R8, -1 ;  /* 0xbf80000008088421 */ /* 0x000fce0000010000 */
.L_x_7017:
[----:B------:R-:W-:Y:S05]  /*1a80*/  BSYNC.RECONVERGENT B2 ;  /* 0x0000000000027941 */ /* 0x000fea0003800200 */
.L_x_7016:
[----:B------:R-:W-:Y:S01]  /*1a90*/  FFMA.FTZ R9, -R11, R8, R9 ;  /* 0x000000080b097223 */ /* 0x000fe20000010109 */
[----:B------:R-:W-:Y:S06]  /*1aa0*/  BRA `(.L_x_7014) ;  /* 0x0000000000807947 */ /* 0x000fec0003800000 */
.L_x_7015:
        /* <DEDUP_REMOVED lines=15> */
[----:B------:R2:W3:Y:S03]  /*1ba0*/  MUFU.RCP R23, R18 ;  /* 0x0000001200177308 */ /* 0x0004e60000001000 */
.L_x_7021:
[----:B------:R-:W-:-:S05]  /*1bb0*/  VIMNMX.U32 R11, PT, PT, R10, 0xb800000, PT ;  /* 0x0b8000000a0b7848 */ /* 0x000fca0003fe0000 */
[----:B------:R-:W-:Y:S02]  /*1bc0*/  IMAD.IADD R9, R11, 0x1, R9 ;  /* 0x000000010b097824 */ /* 0x000fe400078e0209 */
[----:B------:R-:W-:Y:S02]  /*1bd0*/  IMAD.IADD R10, R10, 0x1, -R11 ;  /* 0x000000010a0a7824 */ /* 0x000fe400078e0a0b */
[----:B---3--:R-:W-:-:S03]  /*1be0*/  FMUL.FTZ R14, R23, R9 ;  /* 0x00000009170e7220 */ /* 0x008fc60000410000 */
[----:B------:R-:W-:Y:S01]  /*1bf0*/  ISETP.NE.AND P1, PT, R10, RZ, PT ;  /* 0x000000ff0a00720c */ /* 0x000fe20003f25270 */
[----:B-1----:R-:W-:-:S04]  /*1c00*/  FFMA.FTZ R15, -R18, R14, R9 ;  /* 0x0000000e120f7223 */ /* 0x002fc80000010109 */
[----:B------:R-:W-:-:S04]  /*1c10*/  FFMA.FTZ R14, R23, R15, R14 ;  /* 0x0000000f170e7223 */ /* 0x000fc8000001000e */
[----:B------:R-:W-:-:S04]  /*1c20*/  FFMA.FTZ R15, -R18, R14, R9 ;  /* 0x0000000e120f7223 */ /* 0x000fc80000010109 */
[----:B------:R-:W-:-:S04]  /*1c30*/  FFMA.FTZ.RZ R15, R23, R15, R14 ;  /* 0x0000000f170f7223 */ /* 0x000fc8000001c00e */
[----:B------:R-:W1:Y:S02]  /*1c40*/  FRND.TRUNC R14, R15 ;  /* 0x0000000f000e7307 */ /* 0x000e64000020d000 */
[----:B-1----:R-:W-:-:S05]  /*1c50*/  FFMA.FTZ R9, -R18, R14, R9 ;  /* 0x0000000e12097223 */ /* 0x002fca0000010109 */
[----:B------:R-:W-:-:S13]  /*1c60*/  ISETP.NE.AND P0, PT, R9, RZ, PT ;  /* 0x000000ff0900720c */ /* 0x000fda0003f05270 */
[----:B------:R-:W-:Y:S05]  /*1c70*/  @P0 BRA P1, `(.L_x_7021) ;  /* 0xfffffffc00cc0947 */ /* 0x000fea000083ffff */
.L_x_7020:
[----:B------:R-:W-:Y:S05]  /*1c80*/  BSYNC.RECONVERGENT B2 ;  /* 0x0000000000027941 */ /* 0x000fea0003800200 */
.L_x_7019:
[----:B------:R-:W-:-:S04]  /*1c90*/  FMUL.FTZ R9, R9, 1.1920928955078125e-07 ;  /* 0x3400000009097820 */ /* 0x000fc80000410000 */
[----:B------:R-:W-:-:S07]  /*1ca0*/  FMUL.FTZ R9, R8, R9 ;  /* 0x0000000908097220 */ /* 0x000fce0000410000 */
.L_x_7014:
[----:B------:R-:W-:Y:S05]  /*1cb0*/  BSYNC.RECONVERGENT B0 ;  /* 0x0000000000007941 */ /* 0x000fea0003800200 */
.L_x_7013:
[C---:B------:R-:W-:Y:S02]  /*1cc0*/  LOP3.LUT R8, R9.reuse, 0x80000000, R6, 0xb8, !PT ;  /* 0x8000000009087812 */ /* 0x040fe400078eb806 */
[----:B------:R-:W-:Y:S02]  /*1cd0*/  FSETP.NAN.FTZ.AND P0, PT, |R9|, |R9|, PT ;  /* 0x400000090900720b */ /* 0x000fe40003f18200 */
[----:B------:R-:W-:Y:S02]  /*1ce0*/  FSETP.GEU.FTZ.AND P2, PT, R7, RZ, PT ;  /* 0x000000ff0700720b */ /* 0x000fe40003f5e000 */
[----:B------:R-:W-:Y:S02]  /*1cf0*/  FSEL R9, R9, R8, P0 ;  /* 0x0000000809097208 */ /* 0x000fe40000000000 */
[----:B------:R-:W3:Y:S02]  /*1d00*/  MUFU.RCP R8, R7 ;  /* 0x0000000700087308 */ /* 0x000ee40000001000 */
[----:B------:R-:W-:-:S02]  /*1d10*/  FSETP.NEU.FTZ.AND P1, PT, R9, RZ, PT ;  /* 0x000000ff0900720b */ /* 0x000fc40003f3d000 */
[----:B------:R-:W-:Y:S01]  /*1d20*/  FSETP.GEU.FTZ.AND P0, PT, R9, RZ, PT ;  /* 0x000000ff0900720b */ /* 0x000fe20003f1e000 */
[----:B------:R-:W-:-:S03]  /*1d30*/  FADD.FTZ R9, R6, -R9 ;  /* 0x8000000906097221 */ /* 0x000fc60000010000 */
[----:B------:R-:W-:Y:S01]  /*1d40*/  PLOP3.LUT P0, PT, P1, P2, P0, 0x9f, 0x0 ;  /* 0x000000000000781c */ /* 0x000fe20000f05307 */
[----:B---3--:R-:W-:-:S12]  /*1d50*/  FMUL.FTZ R9, R9, R8 ;  /* 0x0000000809097220 */ /* 0x008fd80000410000 */
        /* <DEDUP_REMOVED lines=8> */
[----:B------:R-:W3:Y:S02]  /*1de0*/  FRND.FTZ.FLOOR R6, R9 ;  /* 0x0000000900067307 */ /* 0x000ee40000215000 */
[----:B---3--:R-:W-:-:S05]  /*1df0*/  F2FP.F16.F32.PACK_AB R6, RZ, R6 ;  /* 0x00000006ff06723e */ /* 0x008fca00000000ff */
[----:B------:R-:W-:-:S05]  /*1e00*/  HADD2.F32 R8, -RZ, R6.H0_H0 ;  /* 0x20000006ff087230 */ /* 0x000fca0000004100 */
[----:B------:R-:W-:-:S05]  /*1e10*/  FADD.FTZ R7, -R8, R9 ;  /* 0x0000000908077221 */ /* 0x000fca0000010100 */
[----:B------:R-:W-:-:S13]  /*1e20*/  FSETP.GT.FTZ.AND P0, PT, R7, 0.5, PT ;  /* 0x3f0000000700780b */ /* 0x000fda0003f14000 */
[----:B------:R-:W-:Y:S05]  /*1e30*/  @!P0 BRA `(.L_x_7011) ;  /* 0x00000000001c8947 */ /* 0x000fea0003800000 */
[----:B------:R-:W-:-:S05]  /*1e40*/  FADD.FTZ R6, R8, 1 ;  /* 0x3f80000008067421 */ /* 0x000fca0000010000 */
[----:B------:R-:W-:Y:S01]  /*1e50*/  F2FP.F16.F32.PACK_AB R6, RZ, R6 ;  /* 0x00000006ff06723e */ /* 0x000fe200000000ff */
[----:B------:R-:W-:Y:S06]  /*1e60*/  BRA `(.L_x_7011) ;  /* 0x0000000000107947 */ /* 0x000fec0003800000 */
.L_x_7012:
[----:B------:R-:W2:Y:S01]  /*1e70*/  MUFU.RCP R7, R7 ;  /* 0x0000000700077308 */ /* 0x000ea20000001000 */
[----:B-----5:R-:W-:-:S05]  /*1e80*/  HADD2.F32 R6, -RZ, R23.H0_H0 ;  /* 0x20000017ff067230 */ /* 0x020fca0000004100 */
[----:B--2---:R-:W-:-:S05]  /*1e90*/  FMUL.FTZ R6, R7, R6 ;  /* 0x0000000607067220 */ /* 0x004fca0000410000 */
[----:B------:R-:W-:-:S07]  /*1ea0*/  F2FP.F16.F32.PACK_AB R6, RZ, R6 ;  /* 0x00000006ff06723e */ /* 0x000fce00000000ff */
.L_x_7011:
[----:B------:R-:W-:Y:S05]  /*1eb0*/  BSYNC.RECONVERGENT B1 ;  /* 0x0000000000017941 */ /* 0x000fea0003800200 */
.L_x_7010:
[----:B------:R-:W-:Y:S01]  /*1ec0*/  VIADD R7, R17, 0x200 ;  /* 0x0000020011077836 */ /* 0x000fe20000000000 */
[----:B------:R-:W-:Y:S04]  /*1ed0*/  BSSY.RECONVERGENT B1, `(.L_x_7022) ;  /* 0x0000069000017945 */ /* 0x000fe80003800200 */
[----:B------:R-:W-:-:S13]  /*1ee0*/  ISETP.GE.U32.AND P0, PT, R7, R16, PT ;  /* 0x000000100700720c */ /* 0x000fda0003f06070 */
[----:B------:R-:W-:Y:S05]  /*1ef0*/  @P0 BRA `(.L_x_7023) ;  /* 0x0000000400980947 */ /* 0x000fea0003800000 */
[----:B------:R-:W3:Y:S02]  /*1f00*/  LDC.U16 R8, c[0x0][0x386] ;  /* 0x0000e180ff087b82 */ /* 0x000ee40000000400 */
[----:B---3--:R-:W-:-:S05]  /*1f10*/  HADD2.F32 R8, -RZ, R8.H0_H0 ;  /* 0x20000008ff087230 */ /* 0x008fca0000004100 */
        /* <DEDUP_REMOVED lines=12> */
[----:B------:R-:W3:Y:S01]  /*1fe0*/  MUFU.RCP R7, R11 ;  /* 0x0000000b00077308 */ /* 0x000ee20000001000 */
[----:B------:R-:W-:Y:S01]  /*1ff0*/  FADD.FTZ R9, -R11, -RZ ;  /* 0x800000ff0b097221 */ /* 0x000fe20000010100 */
[----:B---3--:R-:W-:-:S06]  /*2000*/  FMUL.FTZ R7, R10, R7 ;  /* 0x000000070a077220 */ /* 0x008fcc0000410000 */
[----:B------:R-:W3:Y:S02]  /*2010*/  FRND.TRUNC R7, R7 ;  /* 0x0000000700077307 */ /* 0x000ee4000020d000 */
[----:B---3--:R-:W-:-:S05]  /*2020*/  FFMA R9, R9, R7, R10 ;  /* 0x0000000709097223 */ /* 0x008fca000000000a */
        /* <DEDUP_REMOVED lines=13> */
.L_x_7030:
[----:B------:R-:W-:Y:S01]  /*2100*/  FSETP.GEU.FTZ.AND P0, PT, R9, -R11, PT ;  /* 0x8000000b0900720b */ /* 0x000fe20003f1e000 */
[----:B------:R-:W-:-:S12]  /*2110*/  FADD.FTZ R7, R7, -1 ;  /* 0xbf80000007077421 */ /* 0x000fd80000010000 */
[----:B------:R-:W-:-:S07]  /*2120*/  @!P0 FADD.FTZ R7, R7, -1 ;  /* 0xbf80000007078421 */ /* 0x000fce0000010000 */
.L_x_7029:
[----:B------:R-:W-:Y:S05]  /*2130*/  BSYNC.RECONVERGENT B2 ;  /* 0x0000000000027941 */ /* 0x000fea0003800200 */
.L_x_7028:
[----:B------:R-:W-:Y:S01]  /*2140*/  FFMA.FTZ R10, -R11, R7, R10 ;  /* 0x000000070b0a7223 */ /* 0x000fe2000001010a */
[----:B------:R-:W-:Y:S06]  /*2150*/  BRA `(.L_x_7026) ;  /* 0x0000000000807947 */ /* 0x000fec0003800000 */
.L_x_7027:
[----:B-1----:R-:W-:Y:S01]  /*2160*/  LOP3.LUT R15, R11, 0xff800000, RZ, 0xc0, !PT ;  /* 0xff8000000b0f7812 */ /* 0x002fe200078ec0ff */
        /* <DEDUP_REMOVED lines=14> */
[----:B--2---:R1:W2:Y:S03]  /*2250*/  MUFU.RCP R18, R23 ;  /* 0x0000001700127308 */ /* 0x0042a60000001000 */
.L_x_7033:
        /* <DEDUP_REMOVED lines=13> */
.L_x_7032:
[----:B------:R-:W-:Y:S05]  /*2330*/  BSYNC.RECONVERGENT B2 ;  /* 0x0000000000027941 */ /* 0x000fea0003800200 */
.L_x_7031:
[----:B------:R-:W-:-:S04]  /*2340*/  FMUL.FTZ R10, R10, 1.1920928955078125e-07 ;  /* 0x340000000a0a7820 */ /* 0x000fc80000410000 */
[----:B------:R-:W-:-:S07]  /*2350*/  FMUL.FTZ R10, R7, R10 ;  /* 0x0000000a070a7220 */ /* 0x000fce0000410000 */
.L_x_7026:
[----:B------:R-:W-:Y:S05]  /*2360*/  BSYNC.RECONVERGENT B0 ;  /* 0x0000000000007941 */ /* 0x000fea0003800200 */
.L_x_7025:
        /* <DEDUP_REMOVED lines=27> */
.L_x_7024:
[----:B------:R-:W3:Y:S01]  /*2520*/  MUFU.RCP R8, R8 ;  /* 0x0000000800087308 */ /* 0x000ee20000001000 */
[----:B-----5:R-:W-:-:S05]  /*2530*/  HADD2.F32 R7, -RZ, R21.H0_H0 ;  /* 0x20000015ff077230 */ /* 0x020fca0000004100 */
[----:B---3--:R-:W-:-:S05]  /*2540*/  FMUL.FTZ R7, R8, R7 ;  /* 0x0000000708077220 */ /* 0x008fca0000410000 */
[----:B------:R-:W-:-:S07]  /*2550*/  F2FP.F16.F32.PACK_AB R7, RZ, R7 ;  /* 0x00000007ff07723e */ /* 0x000fce00000000ff */
.L_x_7023:
[----:B------:R-:W-:Y:S05]  /*2560*/  BSYNC.RECONVERGENT B1 ;  /* 0x0000000000017941 */ /* 0x000fea0003800200 */
.L_x_7022:
        /* <DEDUP_REMOVED lines=13> */
[----:B--2---:R-:W-:-:S05]  /*2640*/  FMUL.FTZ R18, |R9|, 8388608 ;  /* 0x4b00000009127820 */ /* 0x004fca0000410200 */
[----:B------:R-:W-:-:S13]  /*2650*/  FSETP.GTU.FTZ.AND P0, PT, R11, R18, PT ;  /* 0x000000120b00720b */ /* 0x000fda0003f1c000 */
[----:B------:R-:W-:Y:S05]  /*2660*/  @P0 BRA `(.L_x_7039) ;  /* 0x0000000000680947 */ /* 0x000fea0003800000 */
[----:B-1----:R-:W-:Y:S01]  /*2670*/  FADD.FTZ R15, |R9|, -RZ ;  /* 0x800000ff090f7221 */ /* 0x002fe20000010200 */
        /* <DEDUP_REMOVED lines=19> */
.L_x_7042:
[----:B------:R-:W-:Y:S01]  /*27b0*/  FSETP.GEU.FTZ.AND P0, PT, R14, -R15, PT ;  /* 0x8000000f0e00720b */ /* 0x000fe20003f1e000 */
[----:B------:R-:W-:-:S12]  /*27c0*/  FADD.FTZ R10, R10, -1 ;  /* 0xbf8000000a0a7421 */ /* 0x000fd80000010000 */
[----:B------:R-:W-:-:S07]  /*27d0*/  @!P0 FADD.FTZ R10, R10, -1 ;  /* 0xbf8000000a0a8421 */ /* 0x000fce0000010000 */
.L_x_7041:
[----:B------:R-:W-:Y:S05]  /*27e0*/  BSYNC.RECONVERGENT B2 ;  /* 0x0000000000027941 */ /* 0x000fea0003800200 */
.L_x_7040:
[----:B------:R-:W-:Y:S01]  /*27f0*/  FFMA.FTZ R11, -R15, R10, R11 ;  /* 0x0000000a0f0b7223 */ /* 0x000fe2000001010b */
[----:B------:R-:W-:Y:S06]  /*2800*/  BRA `(.L_x_7038) ;  /* 0x0000000000807947 */ /* 0x000fec0003800000 */
.L_x_7039:
        /* <DEDUP_REMOVED lines=15> */
[----:B------:R2:W3:Y:S03]  /*2900*/  MUFU.RCP R21, R20 ;  /* 0x0000001400157308 */ /* 0x0004e60000001000 */
.L_x_7045:
[----:B-1----:R-:W-:-:S04]  /*2910*/  VIMNMX.U32 R15, PT, PT, R14, 0xb800000, PT ;  /* 0x0b8000000e0f7848 */ /* 0x002fc80003fe0000 */
[C---:B------:R-:W-:Y:S01]  /*2920*/  IADD3 R14, PT, PT, -R15.reuse, R14, RZ ;  /* 0x0000000e0f0e7210 */ /* 0x040fe20007ffe1ff */
[----:B------:R-:W-:-:S03]  /*2930*/  IMAD.IADD R11, R15, 0x1, R11 ;  /* 0x000000010f0b7824 */ /* 0x000fc600078e020b */
[----:B------:R-:W-:Y:S01]  /*2940*/  ISETP.NE.AND P1, PT, R14, RZ, PT ;  /* 0x000000ff0e00720c */ /* 0x000fe20003f25270 */
[----:B---3--:R-:W-:-:S04]  /*2950*/  FMUL.FTZ R18, R21, R11 ;  /* 0x0000000b15127220 */ /* 0x008fc80000410000 */
        /* <DEDUP_REMOVED lines=8> */
.L_x_7044:
[----:B------:R-:W-:Y:S05]  /*29e0*/  BSYNC.RECONVERGENT B2 ;  /* 0x0000000000027941 */ /* 0x000fea0003800200 */
.L_x_7043:
[----:B------:R-:W-:-:S04]  /*29f0*/  FMUL.FTZ R11, R11, 1.1920928955078125e-07 ;  /* 0x340000000b0b7820 */ /* 0x000fc80000410000 */
[----:B------:R-:W-:-:S07]  /*2a00*/  FMUL.FTZ R11, R10, R11 ;  /* 0x0000000b0a0b7220 */ /* 0x000fce0000410000 */
.L_x_7038:
[----:B------:R-:W-:Y:S05]  /*2a10*/  BSYNC.RECONVERGENT B0 ;  /* 0x0000000000007941 */ /* 0x000fea0003800200 */
.L_x_7037:
        /* <DEDUP_REMOVED lines=27> */
.L_x_7036:
[----:B------:R-:W3:Y:S01]  /*2bd0*/  MUFU.RCP R9, R9 ;  /* 0x0000000900097308 */ /* 0x000ee20000001000 */
[----:B-----5:R-:W-:-:S05]  /*2be0*/  HADD2.F32 R8, -RZ, R19.H0_H0 ;  /* 0x20000013ff087230 */ /* 0x020fca0000004100 */
[----:B---3--:R-:W-:-:S05]  /*2bf0*/  FMUL.FTZ R8, R9, R8 ;  /* 0x0000000809087220 */ /* 0x008fca0000410000 */
[----:B------:R-:W-:-:S07]  /*2c00*/  F2FP.F16.F32.PACK_AB R8, RZ, R8 ;  /* 0x00000008ff08723e */ /* 0x000fce00000000ff */
.L_x_7035:
[----:B------:R-:W-:Y:S05]  /*2c10*/  BSYNC.RECONVERGENT B1 ;  /* 0x0000000000017941 */ /* 0x000fea0003800200 */
.L_x_7034:
        /* <DEDUP_REMOVED lines=13> */
[----:B-1----:R-:W-:-:S05]  /*2cf0*/  FMUL.FTZ R15, |R10|, 8388608 ;  /* 0x4b0000000a0f7820 */ /* 0x002fca0000410200 */
        /* <DEDUP_REMOVED lines=13> */
[----:B--2---:R-:W-:Y:S01]  /*2dd0*/  FADD.FTZ R18, |R10|, |R10| ;  /* 0x4000000a0a127221 */ /* 0x004fe20000010200 */
        /* <DEDUP_REMOVED lines=8> */
.L_x_7054:
[----:B------:R-:W-:Y:S01]  /*2e60*/  FSETP.GEU.FTZ.AND P0, PT, R11, -R15, PT ;  /* 0x8000000f0b00720b */ /* 0x000fe20003f1e000 */
[----:B------:R-:W-:-:S12]  /*2e70*/  FADD.FTZ R9, R9, -1 ;  /* 0xbf80000009097421 */ /* 0x000fd80000010000 */
[----:B------:R-:W-:-:S07]  /*2e80*/  @!P0 FADD.FTZ R9, R9, -1 ;  /* 0xbf80000009098421 */ /* 0x000fce0000010000 */
.L_x_7053:
[----:B------:R-:W-:Y:S05]  /*2e90*/  BSYNC.RECONVERGENT B2 ;  /* 0x0000000000027941 */ /* 0x000fea0003800200 */
.L_x_7052:
[----:B------:R-:W-:Y:S01]  /*2ea0*/  FFMA.FTZ R14, -R15, R9, R14 ;  /* 0x000000090f0e7223 */ /* 0x000fe2000001010e */
[----:B------:R-:W-:Y:S06]  /*2eb0*/  BRA `(.L_x_7050) ;  /* 0x0000000000807947 */ /* 0x000fec0003800000 */
.L_x_7051:
        /* <DEDUP_REMOVED lines=16> */
.L_x_7057:
        /* <DEDUP_REMOVED lines=13> */
.L_x_7056:
[----:B------:R-:W-:Y:S05]  /*3090*/  BSYNC.RECONVERGENT B2 ;  /* 0x0000000000027941 */ /* 0x000fea0003800200 */
.L_x_7055:
[----:B------:R-:W-:-:S04]  /*30a0*/  FMUL.FTZ R14, R14, 1.1920928955078125e-07 ;  /* 0x340000000e0e7820 */ /* 0x000fc80000410000 */
[----:B------:R-:W-:-:S07]  /*30b0*/  FMUL.FTZ R14, R9, R14 ;  /* 0x0000000e090e7220 */ /* 0x000fce0000410000 */
.L_x_7050:
[----:B------:R-:W-:Y:S05]  /*30c0*/  BSYNC.RECONVERGENT B0 ;  /* 0x0000000000007941 */ /* 0x000fea0003800200 */
.L_x_7049:
        /* <DEDUP_REMOVED lines=27> */
.L_x_7048:
[----:B------:R-:W3:Y:S01]  /*3280*/  MUFU.RCP R10, R10 ;  /* 0x0000000a000a7308 */ /* 0x000ee20000001000 */
[----:B-----5:R-:W-:-:S05]  /*3290*/  HADD2.F32 R9, -RZ, R13.H0_H0 ;  /* 0x2000000dff097230 */ /* 0x020fca0000004100 */
[----:B---3--:R-:W-:-:S05]  /*32a0*/  FMUL.FTZ R9, R10, R9 ;  /* 0x000000090a097220 */ /* 0x008fca0000410000 */
[----:B------:R-:W-:-:S07]  /*32b0*/  F2FP.F16.F32.PACK_AB R9, RZ, R9 ;  /* 0x00000009ff09723e */ /* 0x000fce00000000ff */
.L_x_7047:
[----:B------:R-:W-:Y:S05]  /*32c0*/  BSYNC.RECONVERGENT B1 ;  /* 0x0000000000017941 */ /* 0x000fea0003800200 */
.L_x_7046:
[----:B------:R-:W-:Y:S01]  /*32d0*/  IADD3 R11, PT, PT, R17, 0x380, RZ ;  /* 0x00000380110b7810 */ /* 0x000fe20007ffe0ff */
[----:B------:R-:W-:Y:S03]  /*32e0*/  BSSY.RECONVERGENT B1, `(.L_x_7058) ;  /* 0x0000069000017945 */ /* 0x000fe60003800200 */
        /* <DEDUP_REMOVED lines=34> */
.L_x_7066:
[----:B------:R-:W-:Y:S01]  /*3510*/  FSETP.GEU.FTZ.AND P0, PT, R14, -R15, PT ;  /* 0x8000000f0e00720b */ /* 0x000fe20003f1e000 */
[----:B------:R-:W-:-:S12]  /*3520*/  FADD.FTZ R10, R10, -1 ;  /* 0xbf8000000a0a7421 */ /* 0x000fd80000010000 */
[----:B------:R-:W-:-:S07]  /*3530*/  @!P0 FADD.FTZ R10, R10, -1 ;  /* 0xbf8000000a0a8421 */ /* 0x000fce0000010000 */
.L_x_7065:
[----:B------:R-:W-:Y:S05]  /*3540*/  BSYNC.RECONVERGENT B2 ;  /* 0x0000000000027941 */ /* 0x000fea0003800200 */
.L_x_7064:
[----:B------:R-:W-:Y:S01]  /*3550*/  FFMA.FTZ R13, -R15, R10, R13 ;  /* 0x0000000a0f0d7223 */ /* 0x000fe2000001010d */
[----:B------:R-:W-:Y:S06]  /*3560*/  BRA `(.L_x_7062) ;  /* 0x0000000000807947 */ /* 0x000fec0003800000 */
.L_x_7063:
        /* <DEDUP_REMOVED lines=15> */
[----:B-1----:R1:W2:Y:S03]  /*3660*/  MUFU.RCP R21, R20 ;  /* 0x0000001400157308 */ /* 0x0022a60000001000 */
.L_x_7069:
        /* <DEDUP_REMOVED lines=13> */
.L_x_7068:
[----:B------:R-:W-:Y:S05]  /*3740*/  BSYNC.RECONVERGENT B2 ;  /* 0x0000000000027941 */ /* 0x000fea0003800200 */
.L_x_7067:
[----:B------:R-:W-:-:S04]  /*3750*/  FMUL.FTZ R13, R13, 1.1920928955078125e-07 ;  /* 0x340000000d0d7820 */ /* 0x000fc80000410000 */
[----:B------:R-:W-:-:S07]  /*3760*/  FMUL.FTZ R13, R10, R13 ;  /* 0x0000000d0a0d7220 */ /* 0x000fce0000410000 */
.L_x_7062:
[----:B------:R-:W-:Y:S05]  /*3770*/  BSYNC.RECONVERGENT B0 ;  /* 0x0000000000007941 */ /* 0x000fea0003800200 */
.L_x_7061:
        /* <DEDUP_REMOVED lines=27> */
.L_x_7060:
[----:B------:R-:W3:Y:S01]  /*3930*/  MUFU.RCP R11, R11 ;  /* 0x0000000b000b7308 */ /* 0x000ee20000001000 */
[----:B-----5:R-:W-:-:S05]  /*3940*/  HADD2.F32 R10, -RZ, R12.H0_H0 ;  /* 0x2000000cff0a7230 */ /* 0x020fca0000004100 */
[----:B---3--:R-:W-:-:S05]  /*3950*/  FMUL.FTZ R10, R11, R10 ;  /* 0x0000000a0b0a7220 */ /* 0x008fca0000410000 */
[----:B------:R-:W-:-:S07]  /*3960*/  F2FP.F16.F32.PACK_AB R10, RZ, R10 ;  /* 0x0000000aff0a723e */ /* 0x000fce00000000ff */
.L_x_7059:
[----:B------:R-:W-:Y:S05]  /*3970*/  BSYNC.RECONVERGENT B1 ;  /* 0x0000000000017941 */ /* 0x000fea0003800200 */
.L_x_7058:
[----:B------:R-:W-:Y:S01]  /*3980*/  ISETP.GE.U32.AND P0, PT, R17, R16, PT ;  /* 0x000000101100720c */ /* 0x000fe20003f06070 */
[----:B------:R-:W-:Y:S04]  /*3990*/  BSSY.RECONVERGENT B0, `(.L_x_7070) ;  /* 0x0000033000007945 */ /* 0x000fe80003800200 */
[----:B------:R-:W-:Y:S08]  /*39a0*/  BSSY.RELIABLE B1, `(.L_x_7071) ;  /* 0x000002b000017945 */ /* 0x000ff00003800100 */
[----:B------:R-:W-:Y:S05]  /*39b0*/  @P0 BRA `(.L_x_7072) ;  /* 0x0000000000300947 */ /* 0x000fea0003800000 */
[----:B-----5:R-:W3:Y:S01]  /*39c0*/  LDC.64 R12, c[0x0][0x388] ;  /* 0x0000e200ff0c7b82 */ /* 0x020ee20000000a00 */
[----:B------:R-:W-:Y:S01]  /*39d0*/  IMAD.IADD R11, R0, 0x1, R17 ;  /* 0x00000001000b7824 */ /* 0x000fe200078e0211 */
[----:B------:R-:W-:-:S04]  /*39e0*/  MOV R17, R3 ;  /* 0x0000000300117202 */ /* 0x000fc80000000f00 */
[----:B------:R-:W-:Y:S01]  /*39f0*/  ISETP.GE.U32.AND P0, PT, R17, R16, PT ;  /* 0x000000101100720c */ /* 0x000fe20003f06070 */
[----:B---3--:R-:W-:-:S05]  /*3a00*/  IMAD.WIDE.U32 R12, R11, 0x2, R12 ;  /* 0x000000020b0c7825 */ /* 0x008fca00078e000c */
[----:B------:R3:W-:Y:S07]  /*3a10*/  STG.E.U16 desc[UR4][R12.64], R2 ;  /* 0x000000020c007986 */ /* 0x0007ee000c101504 */
[----:B------:R-:W-:Y:S05]  /*3a20*/  @P0 BRA `(.L_x_7073) ;  /* 0x0000000000300947 */ /* 0x000fea0003800000 */
[----:B---3--:R-:W3:Y:S01]  /*3a30*/  LDC.64 R2, c[0x0][0x388] ;  /* 0x0000e200ff027b82 */ /* 0x008ee20000000a00 */
[----:B------:R-:W-:Y:S02]  /*3a40*/  IMAD.IADD R11, R0, 0x1, R17 ;  /* 0x00000001000b7824 */ /* 0x000fe400078e0211 */
[----:B------:R-:W-:Y:S02]  /*3a50*/  VIADD R17, R17, 0x80 ;  /* 0x0000008011117836 */ /* 0x000fe40000000000 */
[----:B---3--:R-:W-:-:S05]  /*3a60*/  IMAD.WIDE.U32 R2, R11, 0x2, R2 ;  /* 0x000000020b027825 */ /* 0x008fca00078e0002 */
[----:B------:R3:W-:Y:S02]  /*3a70*/  STG.E.U16 desc[UR4][R2.64], R4 ;  /* 0x0000000402007986 */ /* 0x0007e4000c101504 */
.L_x_7072:
[----:B------:R-:W-:-:S13]  /*3a80*/  ISETP.GE.U32.AND P0, PT, R17, R16, PT ;  /* 0x000000101100720c */ /* 0x000fda0003f06070 */
[----:B------:R-:W-:Y:S05]  /*3a90*/  @P0 BRA `(.L_x_7074) ;  /* 0x0000000000300947 */ /* 0x000fea0003800000 */
[----:B---3--:R-:W3:Y:S01]  /*3aa0*/  LDC.64 R2, c[0x0][0x388] ;  /* 0x0000e200ff027b82 */ /* 0x008ee20000000a00 */
[----:B------:R-:W-:Y:S02]  /*3ab0*/  IMAD.IADD R11, R0, 0x1, R17 ;  /* 0x00000001000b7824 */ /* 0x000fe400078e0211 */
[----:B------:R-:W-:Y:S02]  /*3ac0*/  VIADD R17, R17, 0x80 ;  /* 0x0000008011117836 */ /* 0x000fe40000000000 */
[----:B---3--:R-:W-:-:S05]  /*3ad0*/  IMAD.WIDE.U32 R2, R11, 0x2, R2 ;  /* 0x000000020b027825 */ /* 0x008fca00078e0002 */
[----:B------:R4:W-:Y:S02]  /*3ae0*/  STG.E.U16 desc[UR4][R2.64], R5 ;  /* 0x0000000502007986 */ /* 0x0009e4000c101504 */
.L_x_7073:
[----:B------:R-:W-:-:S13]  /*3af0*/  ISETP.GE.U32.AND P0, PT, R17, R16, PT ;  /* 0x000000101100720c */ /* 0x000fda0003f06070 */
[----:B------:R-:W-:Y:S05]  /*3b00*/  @P0 BRA `(.L_x_7075) ;  /* 0x0000000000300947 */ /* 0x000fea0003800000 */
[----:B---34-:R-:W3:Y:S01]  /*3b10*/  LDC.64 R2, c[0x0][0x388] ;  /* 0x0000e200ff027b82 */ /* 0x018ee20000000a00 */
[----:B------:R-:W-:Y:S01]  /*3b20*/  IMAD.IADD R5, R0, 0x1, R17 ;  /* 0x0000000100057824 */ /* 0x000fe200078e0211 */
[----:B------:R-:W-:-:S03]  /*3b30*/  IADD3 R17, PT, PT, R17, 0x80, RZ ;  /* 0x0000008011117810 */ /* 0x000fc60007ffe0ff */
[----:B---3--:R-:W-:-:S05]  /*3b40*/  IMAD.WIDE.U32 R2, R5, 0x2, R2 ;  /* 0x0000000205027825 */ /* 0x008fca00078e0002 */
[----:B------:R4:W-:Y:S02]  /*3b50*/  STG.E.U16 desc[UR4][R2.64], R6 ;  /* 0x0000000602007986 */ /* 0x0009e4000c101504 */
.L_x_7074:
[----:B------:R-:W-:-:S13]  /*3b60*/  ISETP.GE.U32.AND P0, PT, R17, R16, PT ;  /* 0x000000101100720c */ /* 0x000fda0003f06070 */
[----:B------:R-:W-:Y:S05]  /*3b70*/  @P0 BRA `(.L_x_7076) ;  /* 0x0000000000340947 */ /* 0x000fea0003800000 */
[----:B---34-:R-:W3:Y:S01]  /*3b80*/  LDC.64 R2, c[0x0][0x388] ;  /* 0x0000e200ff027b82 */ /* 0x018ee20000000a00 */
[----:B------:R-:W-:Y:S02]  /*3b90*/  IMAD.IADD R5, R0, 0x1, R17 ;  /* 0x0000000100057824 */ /* 0x000fe400078e0211 */
[----:B------:R-:W-:Y:S02]  /*3ba0*/  VIADD R17, R17, 0x80 ;  /* 0x0000008011117836 */ /* 0x000fe40000000000 */
[----:B---3--:R-:W-:-:S05]  /*3bb0*/  IMAD.WIDE.U32 R2, R5, 0x2, R2 ;  /* 0x0000000205027825 */ /* 0x008fca00078e0002 */
[----:B------:R3:W-:Y:S02]  /*3bc0*/  STG.E.U16 desc[UR4][R2.64], R7 ;  /* 0x0000000702007986 */ /* 0x0007e4000c101504 */
.L_x_7075:
[----:B------:R-:W-:-:S13]  /*3bd0*/  ISETP.GE.U32.AND P0, PT, R17, R16, PT ;  /* 0x000000101100720c */ /* 0x000fda0003f06070 */
[----:B------:R-:W-:Y:S05]  /*3be0*/  @P0 BREAK.RELIABLE B1 ;  /* 0x0000000000010942 */ /* 0x000fea0003800100 */
[----:B------:R-:W-:Y:S05]  /*3bf0*/  @P0 BRA `(.L_x_7077) ;  /* 0x0000000000300947 */ /* 0x000fea0003800000 */
[----:B---34-:R-:W3:Y:S01]  /*3c00*/  LDC.64 R2, c[0x0][0x388] ;  /* 0x0000e200ff027b82 */ /* 0x018ee20000000a00 */
[----:B------:R-:W-:Y:S02]  /*3c10*/  IMAD.IADD R5, R0, 0x1, R17 ;  /* 0x0000000100057824 */ /* 0x000fe400078e0211 */
[----:B------:R-:W-:Y:S02]  /*3c20*/  VIADD R17, R17, 0x80 ;  /* 0x0000008011117836 */ /* 0x000fe40000000000 */
[----:B---3--:R-:W-:-:S05]  /*3c30*/  IMAD.WIDE.U32 R2, R5, 0x2, R2 ;  /* 0x0000000205027825 */ /* 0x008fca00078e0002 */
[----:B------:R3:W-:Y:S02]  /*3c40*/  STG.E.U16 desc[UR4][R2.64], R8 ;  /* 0x0000000802007986 */ /* 0x0007e4000c101504 */
.L_x_7076:
[----:B------:R-:W-:Y:S05]  /*3c50*/  BSYNC.RELIABLE B1 ;  /* 0x0000000000017941 */ /* 0x000fea0003800100 */
.L_x_7071:
[----:B------:R-:W-:-:S13]  /*3c60*/  ISETP.GE.U32.AND P0, PT, R17, R16, PT ;  /* 0x000000101100720c */ /* 0x000fda0003f06070 */
[----:B---34-:R-:W3:Y:S01]  /*3c70*/  @!P0 LDC.64 R2, c[0x0][0x388] ;  /* 0x0000e200ff028b82 */ /* 0x018ee20000000a00 */
[----:B------:R-:W-:Y:S01]  /*3c80*/  @!P0 IMAD.IADD R5, R0, 0x1, R17 ;  /* 0x0000000100058824 */ /* 0x000fe200078e0211 */
[----:B------:R-:W-:-:S03]  /*3c90*/  @!P0 IADD3 R17, PT, PT, R17, 0x80, RZ ;  /* 0x0000008011118810 */ /* 0x000fc60007ffe0ff */
[----:B---3--:R-:W-:-:S05]  /*3ca0*/  @!P0 IMAD.WIDE.U32 R2, R5, 0x2, R2 ;  /* 0x0000000205028825 */ /* 0x008fca00078e0002 */
[----:B------:R3:W-:Y:S02]  /*3cb0*/  @!P0 STG.E.U16 desc[UR4][R2.64], R9 ;  /* 0x0000000902008986 */ /* 0x0007e4000c101504 */
.L_x_7077:
[----:B------:R-:W-:Y:S05]  /*3cc0*/  BSYNC.RECONVERGENT B0 ;  /* 0x0000000000007941 */ /* 0x000fea0003800200 */
.L_x_7070:
[----:B------:R-:W-:Y:S05]  /*3cd0*/  WARPSYNC.ALL ;  /* 0x0000000000007948 */ /* 0x000fea0003800000 */
[----:B------:R-:W-:-:S13]  /*3ce0*/  ISETP.GE.U32.AND P0, PT, R17, R16, PT ;  /* 0x000000101100720c */ /* 0x000fda0003f06070 */
[----:B------:R-:W-:Y:S05]  /*3cf0*/  @P0 EXIT ;  /* 0x000000000000094d */ /* 0x000fea0003800000 */
[----:B---34-:R-:W3:Y:S01]  /*3d00*/  LDC.64 R2, c[0x0][0x388] ;  /* 0x0000e200ff027b82 */ /* 0x018ee20000000a00 */
[----:B------:R-:W-:-:S04]  /*3d10*/  IMAD.IADD R17, R0, 0x1, R17 ;  /* 0x0000000100117824 */ /* 0x000fc800078e0211 */
[----:B---3--:R-:W-:-:S05]  /*3d20*/  IMAD.WIDE.U32 R2, R17, 0x2, R2 ;  /* 0x0000000211027825 */ /* 0x008fca00078e0002 */
[----:B------:R-:W-:Y:S01]  /*3d30*/  STG.E.U16 desc[UR4][R2.64], R10 ;  /* 0x0000000a02007986 */ /* 0x000fe2000c101504 */
[----:B------:R-:W-:Y:S05]  /*3d40*/  EXIT ;  /* 0x000000000000794d */ /* 0x000fea0003800000 */
.L_x_6974:
[----:B------:R-:W0:Y:S01]  /*3d50*/  S2R R11, SR_TID.X ;  /* 0x00000000000b7919 */ /* 0x000e220000002100 */
[----:B------:R-:W1:Y:S02]  /*3d60*/  LDC.64 R2, c[0x0][0x390] ;  /* 0x0000e400ff027b82 */ /* 0x000e640000000a00 */
[----:B-1----:R-:W-:-:S04]  /*3d70*/  IMAD.WIDE.U32 R2, R0, 0x2, R2 ;  /* 0x0000000200027825 */ /* 0x002fc800078e0002 */
[----:B0-----:R-:W-:-:S05]  /*3d80*/  IMAD.WIDE.U32 R2, R11, 0x4, R2 ;  /* 0x000000040b027825 */ /* 0x001fca00078e0002 */
[----:B------:R0:W5:Y:S04]  /*3d90*/  LDG.E R16, desc[UR4][R2.64] ;  /* 0x0000000402107981 */ /* 0x000168000c1e1900 */
[----:B------:R0:W5:Y:S04]  /*3da0*/  LDG.E R14, desc[UR4][R2.64+0x200] ;  /* 0x00020004020e7981 */ /* 0x000168000c1e1900 */
[----:B------:R0:W5:Y:S04]  /*3db0*/  LDG.E R15, desc[UR4][R2.64+0x400] ;  /* 0x00040004020f7981 */ /* 0x000168000c1e1900 */
[----:B------:R0:W5:Y:S01]  /*3dc0*/  LDG.E R10, desc[UR4][R2.64+0x600] ;  /* 0x00060004020a7981 */ /* 0x000162000c1e1900 */
[----:B------:R-:W1:Y:S02]  /*3dd0*/  LDC.U16 R9, c[0x0][0x386] ;  /* 0x0000e180ff097b82 */ /* 0x000e640000000400 */
[----:B-1----:R-:W-:-:S05]  /*3de0*/  HADD2.F32 R9, -RZ, R9.H0_H0 ;  /* 0x20000009ff097230 */ /* 0x002fca0000004100 */
[C---:B------:R-:W-:Y:S01]  /*3df0*/  FSETP.NEU.FTZ.AND P0, PT, R9.reuse, RZ, PT ;  /* 0x000000ff0900720b */ /* 0x040fe20003f1d000 */
[C---:B------:R-:W-:Y:S01]  /*3e00*/  FADD.FTZ R8, |R9|.reuse, -RZ ;  /* 0x800000ff09087221 */ /* 0x040fe20000010200 */
[----:B------:R-:W-:-:S11]  /*3e10*/  FMUL.FTZ R7, |R9|, 8388608 ;  /* 0x4b00000009077820 */ /* 0x000fd60000410200 */
[----:B0-----:R-:W-:Y:S05]  /*3e20*/  @P0 BRA `(.L_x_7078) ;  /* 0x0000000000580947 */ /* 0x001fea0003800000 */
[----:B------:R-:W0:Y:S01]  /*3e30*/  MUFU.RCP R9, R9 ;  /* 0x0000000900097308 */ /* 0x000e220000001000 */
[----:B-----5:R-:W-:Y:S02]  /*3e40*/  HADD2.F32 R2, -RZ, R16.H0_H0 ;  /* 0x20000010ff027230 */ /* 0x020fe40000004100 */
[----:B------:R-:W-:Y:S02]  /*3e50*/  HADD2.F32 R3, -RZ, R14.H0_H0 ;  /* 0x2000000eff037230 */ /* 0x000fe40000004100 */
[----:B------:R-:W-:Y:S02]  /*3e60*/  HADD2.F32 R4, -RZ, R15.H0_H0 ;  /* 0x2000000fff047230 */ /* 0x000fe40000004100 */
[----:B------:R-:W-:Y:S02]  /*3e70*/  HADD2.F32 R5, -RZ, R10.H0_H0 ;  /* 0x2000000aff057230 */ /* 0x000fe40000004100 */
[----:B------:R-:W-:Y:S02]  /*3e80*/  HADD2.F32 R16, -RZ, R16.H1_H1 ;  /* 0x30000010ff107230 */ /* 0x000fe40000004100 */
[----:B------:R-:W-:-:S02]  /*3e90*/  HADD2.F32 R14, -RZ, R14.H1_H1 ;  /* 0x3000000eff0e7230 */ /* 0x000fc40000004100 */
[----:B------:R-:W-:Y:S02]  /*3ea0*/  HADD2.F32 R15, -RZ, R15.H1_H1 ;  /* 0x3000000fff0f7230 */ /* 0x000fe40000004100 */
[----:B------:R-:W-:Y:S02]  /*3eb0*/  HADD2.F32 R10, -RZ, R10.H1_H1 ;  /* 0x3000000aff0a7230 */ /* 0x000fe40000004100 */
        /* <DEDUP_REMOVED lines=8> */
[----:B------:R-:W-:-:S02]  /*3f40*/  F2FP.F16.F32.PACK_AB R13, R13, R2 ;  /* 0x000000020d0d723e */ /* 0x000fc400000000ff */
[----:B------:R-:W-:Y:S02]  /*3f50*/  F2FP.F16.F32.PACK_AB R14, R14, R3 ;  /* 0x000000030e0e723e */ /* 0x000fe400000000ff */
[----:B------:R-:W-:Y:S02]  /*3f60*/  F2FP.F16.F32.PACK_AB R15, R15, R4 ;  /* 0x000000040f0f723e */ /* 0x000fe400000000ff */
[----:B------:R-:W-:Y:S01]  /*3f70*/  F2FP.F16.F32.PACK_AB R10, R10, R5 ;  /* 0x000000050a0a723e */ /* 0x000fe200000000ff */
[----:B------:R-:W-:Y:S06]  /*3f80*/  BRA `(.L_x_7079) ;  /* 0x0000002800e47947 */ /* 0x000fec0003800000 */
.L_x_7078:
[----:B------:R-:W-:Y:S01]  /*3f90*/  LOP3.LUT R6, R7, 0x7fffff, RZ, 0xc0, !PT ;  /* 0x007fffff07067812 */ /* 0x000fe200078ec0ff */
[----:B-----5:R-:W-:Y:S01]  /*3fa0*/  HADD2.F32 R13, -RZ, R16.H0_H0 ;  /* 0x20000010ff0d7230 */ /* 0x020fe20000004100 */
[----:B------:R-:W-:Y:S01]  /*3fb0*/  BSSY.RECONVERGENT B0, `(.L_x_7080) ;  /* 0x000003e000007945 */ /* 0x000fe20003800200 */
[----:B------:R-:W-:Y:S01]  /*3fc0*/  FADD.FTZ R4, -R8, -RZ ;  /* 0x800000ff08047221 */ /* 0x000fe20000010100 */
[----:B------:R-:W-:Y:S01]  /*3fd0*/  LOP3.LUT R6, R6, 0x3f800000, RZ, 0xfc, !PT ;  /* 0x3f80000006067812 */ /* 0x000fe200078efcff */
[----:B------:R-:W-:Y:S01]  /*3fe0*/  FADD.FTZ R3, |R9|, |R9| ;  /* 0x4000000909037221 */ /* 0x000fe20000010200 */
[C---:B------:R-:W-:Y:S01]  /*3ff0*/  FSETP.GEU.FTZ.AND P0, PT, |R13|.reuse, |R9|, PT ;  /* 0x400000090d00720b */ /* 0x040fe20003f1e200 */
[----:B------:R-:W-:Y:S01]  /*4000*/  FADD.FTZ R17, |R13|, -RZ ;  /* 0x800000ff0d117221 */ /* 0x000fe20000010200 */
[----:B------:R0:W1:Y:S01]  /*4010*/  MUFU.RCP R5, R6 ;  /* 0x0000000600057308 */ /* 0x0000620000001000 */
[----:B------:R-:W-:-:S10]  /*4020*/  LOP3.LUT R2, R7, 0xff800000, RZ, 0xc0, !PT ;  /* 0xff80000007027812 */ /* 0x000fd400078ec0ff */
[----:B0-----:R-:W-:Y:S05]  /*4030*/  @!P0 BRA `(.L_x_7081) ;  /* 0x0000000000d48947 */ /* 0x001fea0003800000 */
        /* <DEDUP_REMOVED lines=22> */
.L_x_7084:
[----:B------:R-:W-:Y:S05]  /*41a0*/  BSYNC.RECONVERGENT B1 ;  /* 0x0000000000017941 */ /* 0x000fea0003800200 */
.L_x_7083:
[----:B------:R-:W-:Y:S01]  /*41b0*/  FFMA.FTZ R17, -R8, R12, R17 ;  /* 0x0000000c08117223 */ /* 0x000fe20000010111 */
[----:B------:R-:W-:Y:S06]  /*41c0*/  BRA `(.L_x_7081) ;  /* 0x0000000000707947 */ /* 0x000fec0003800000 */
.L_x_7082:
        /* <DEDUP_REMOVED lines=12> */
.L_x_7087:
        /* <DEDUP_REMOVED lines=13> */
.L_x_7086:
[----:B------:R-:W-:Y:S05]  /*4360*/  BSYNC.RECONVERGENT B1 ;  /* 0x0000000000017941 */ /* 0x000fea0003800200 */
.L_x_7085:
[----:B------:R-:W-:-:S04]  /*4370*/  FMUL.FTZ R17, R17, 1.1920928955078125e-07 ;  /* 0x3400000011117820 */ /* 0x000fc80000410000 */
[----:B------:R-:W-:-:S07]  /*4380*/  FMUL.FTZ R17, R12, R17 ;  /* 0x000000110c117220 */ /* 0x000fce0000410000 */
.L_x_7081:
[----:B------:R-:W-:Y:S05]  /*4390*/  BSYNC.RECONVERGENT B0 ;  /* 0x0000000000007941 */ /* 0x000fea0003800200 */
.L_x_7080:
        /* <DEDUP_REMOVED lines=23> */
.L_x_7089:
[----:B------:R-:W-:-:S05]  /*4510*/  FMUL.FTZ R13, R13, R12 ;  /* 0x0000000c0d0d7220 */ /* 0x000fca0000410000 */
[----:B------:R-:W-:-:S05]  /*4520*/  F2FP.F16.F32.PACK_AB R13, RZ, R13 ;  /* 0x0000000dff0d723e */ /* 0x000fca00000000ff */
[----:B------:R-:W-:-:S05]  /*4530*/  HADD2.F32 R13, -RZ, R13.H0_H0 ;  /* 0x2000000dff0d7230 */ /* 0x000fca0000004100 */
[----:B------:R-:W-:-:S04]  /*4540*/  LOP3.LUT R13, RZ, 0x80000000, R13, 0xb8, !PT ;  /* 0x80000000ff0d7812 */ /* 0x000fc800078eb80d */
[----:B------:R-:W-:-:S07]  /*4550*/  F2FP.F16.F32.PACK_AB R13, RZ, R13 ;  /* 0x0000000dff0d723e */ /* 0x000fce00000000ff */
.L_x_7090:
[----:B------:R-:W-:Y:S05]  /*4560*/  BSYNC.RECONVERGENT B0 ;  /* 0x0000000000007941 */ /* 0x000fea0003800200 */
.L_x_7088:
[----:B------:R-:W-:Y:S01]  /*4570*/  HADD2.F32 R16, -RZ, R16.H1_H1 ;  /* 0x30000010ff107230 */ /* 0x000fe20000004100 */
[----:B------:R-:W-:Y:S04]  /*4580*/  BSSY.RECONVERGENT B0, `(.L_x_7091) ;  /* 0x0000039000007945 */ /* 0x000fe80003800200 */
        /* <DEDUP_REMOVED lines=22> */
.L_x_7096:
[----:B------:R-:W-:Y:S01]  /*46f0*/  FSETP.GEU.FTZ.AND P1, PT, R20, -R8, PT ;  /* 0x800000081400720b */ /* 0x000fe20003f3e000 */
[----:B------:R-:W-:-:S12]  /*4700*/  FADD.FTZ R18, R18, -1 ;  /* 0xbf80000012127421 */ /* 0x000fd80000010000 */
[----:B------:R-:W-:-:S07]  /*4710*/  @!P1 FADD.FTZ R18, R18, -1 ;  /* 0xbf80000012129421 */ /* 0x000fce0000010000 */
.L_x_7095:
[----:B------:R-:W-:Y:S05]  /*4720*/  BSYNC.RECONVERGENT B1 ;  /* 0x0000000000017941 */ /* 0x000fea0003800200 */
.L_x_7094:
[----:B------:R-:W-:Y:S01]  /*4730*/  FFMA.FTZ R17, -R8, R18, R17 ;  /* 0x0000001208117223 */ /* 0x000fe20000010111 */
[----:B------:R-:W-:Y:S06]  /*4740*/  BRA `(.L_x_7092) ;  /* 0x0000000000707947 */ /* 0x000fec0003800000 */
.L_x_7093:
        /* <DEDUP_REMOVED lines=12> */
.L_x_7099:
        /* <DEDUP_REMOVED lines=13> */
.L_x_7098:
[----:B------:R-:W-:Y:S05]  /*48e0*/  BSYNC.RECONVERGENT B1 ;  /* 0x0000000000017941 */ /* 0x000fea0003800200 */
.L_x_7097:
[----:B------:R-:W-:-:S04]  /*48f0*/  FMUL.FTZ R18, R18, 1.1920928955078125e-07 ;  /* 0x3400000012127820 */ /* 0x000fc80000410000 */
[----:B------:R-:W-:-:S07]  /*4900*/  FMUL.FTZ R17, R17, R18 ;  /* 0x0000001211117220 */ /* 0x000fce0000410000 */
.L_x_7092:
[----:B------:R-:W-:Y:S05]  /*4910*/  BSYNC.RECONVERGENT B0 ;  /* 0x0000000000007941 */ /* 0x000fea0003800200 */
.L_x_7091:
        /* <DEDUP_REMOVED lines=11> */
[----:B------:R-:W-:-:S05]  /*49d0*/  @!P1 FMUL.FTZ R16, R16, R12 ;  /* 0x0000000c10109220 */ /* 0x000fca0000410000 */
[----:B------:R-:W-:-:S05]  /*49e0*/  @!P1 F2FP.F16.F32.PACK_AB R16, RZ, R16 ;  /* 0x00000010ff10923e */ /* 0x000fca00000000ff */
[----:B------:R-:W-:Y:S02]  /*49f0*/  @!P1 HADD2.F32 R18, -RZ, R16.H0_H0 ;  /* 0x20000010ff129230 */ /* 0x000fe40000004100 */
[----:B------:R-:W-:-:S03]  /*4a00*/  HADD2.F32 R16, -RZ, R14.H0_H0 ;  /* 0x2000000eff107230 */ /* 0x000fc60000004100 */
[----:B------:R-:W-:Y:S02]  /*4a10*/  @!P1 LOP3.LUT R18, RZ, 0x80000000, R18, 0xb8, !PT ;  /* 0x80000000ff129812 */ /* 0x000fe400078eb812 */
[----:B------:R-:W-:Y:S02]  /*4a20*/  FSETP.GEU.FTZ.AND P2, PT, |R16|, |R9|, PT ;  /* 0x400000091000720b */ /* 0x000fe40003f5e200 */
[----:B------:R-:W-:-:S04]  /*4a30*/  @!P1 F2FP.F16.F32.PACK_AB R18, RZ, R18 ;  /* 0x00000012ff12923e */ /* 0x000fc800000000ff */
[----:B------:R-:W-:Y:S01]  /*4a40*/  @!P1 PRMT R13, R13, 0x5410, R18 ;  /* 0x000054100d0d9816 */ /* 0x000fe20000000012 */
[----:B------:R-:W-:Y:S06]  /*4a50*/  @!P1 BRA `(.L_x_7101) ;  /* 0x0000000000249947 */ /* 0x000fec0003800000 */
[----:B------:R-:W0:Y:S02]  /*4a60*/  FRND.FTZ.FLOOR R18, R17 ;  /* 0x0000001100127307 */ /* 0x000e240000215000 */
[----:B0-----:R-:W-:-:S04]  /*4a70*/  F2FP.F16.F32.PACK_AB R18, RZ, R18 ;  /* 0x00000012ff12723e */ /* 0x001fc800000000ff */
[----:B------:R-:W-:-:S05]  /*4a80*/  PRMT R13, R13, 0x5410, R18 ;  /* 0x000054100d0d7816 */ /* 0x000fca0000000012 */
[----:B------:R-:W-:-:S05]  /*4a90*/  HADD2.F32 R20, -RZ, R13.H1_H1 ;  /* 0x3000000dff147230 */ /* 0x000fca0000004100 */
[----:B------:R-:W-:-:S05]  /*4aa0*/  FADD.FTZ R18, -R20, R17 ;  /* 0x0000001114127221 */ /* 0x000fca0000010100 */
[----:B------:R-:W-:-:S13]  /*4ab0*/  FSETP.GT.FTZ.AND P1, PT, R18, 0.5, PT ;  /* 0x3f0000001200780b */ /* 0x000fda0003f34000 */
[----:B------:R-:W-:-:S05]  /*4ac0*/  @P1 FADD.FTZ R18, R20, 1 ;  /* 0x3f80000014121421 */ /* 0x000fca0000010000 */
[----:B------:R-:W-:-:S04]  /*4ad0*/  @P1 F2FP.F16.F32.PACK_AB R18, RZ, R18 ;  /* 0x00000012ff12123e */ /* 0x000fc800000000ff */
[----:B------:R-:W-:-:S07]  /*4ae0*/  @P1 PRMT R13, R13, 0x5410, R18 ;  /* 0x000054100d0d1816 */ /* 0x000fce0000000012 */
.L_x_7101:
[----:B------:R-:W-:Y:S05]  /*4af0*/  BSYNC.RECONVERGENT B0 ;  /* 0x0000000000007941 */ /* 0x000fea0003800200 */
.L_x_7100:
        /* <DEDUP_REMOVED lines=22> */
.L_x_7107:
[----:B------:R-:W-:Y:S01]  /*4c60*/  FSETP.GEU.FTZ.AND P1, PT, R20, -R8, PT ;  /* 0x800000081400720b */ /* 0x000fe20003f3e000 */
[----:B------:R-:W-:-:S12]  /*4c70*/  FADD.FTZ R18, R18, -1 ;  /* 0xbf80000012127421 */ /* 0x000fd80000010000 */
[----:B------:R-:W-:-:S07]  /*4c80*/  @!P1 FADD.FTZ R18, R18, -1 ;  /* 0xbf80000012129421 */ /* 0x000fce0000010000 */
.L_x_7106:
[----:B------:R-:W-:Y:S05]  /*4c90*/  BSYNC.RECONVERGENT B1 ;  /* 0x0000000000017941 */ /* 0x000fea0003800200 */
.L_x_7105:
[----:B------:R-:W-:Y:S01]  /*4ca0*/  FFMA.FTZ R17, -R8, R18, R17 ;  /* 0x0000001208117223 */ /* 0x000fe20000010111 */
[----:B------:R-:W-:Y:S06]  /*4cb0*/  BRA `(.L_x_7103) ;  /* 0x0000000000707947 */ /* 0x000fec0003800000 */
.L_x_7104:
        /* <DEDUP_REMOVED lines=12> */
.L_x_7110:
        /* <DEDUP_REMOVED lines=13> */
.L_x_7109:
[----:B------:R-:W-:Y:S05]  /*4e50*/  BSYNC.RECONVERGENT B1 ;  /* 0x0000000000017941 */ /* 0x000fea0003800200 */
.L_x_7108:
[----:B------:R-:W-:-:S04]  /*4e60*/  FMUL.FTZ R18, R18, 1.1920928955078125e-07 ;  /* 0x3400000012127820 */ /* 0x000fc80000410000 */
[----:B------:R-:W-:-:S07]  /*4e70*/  FMUL.FTZ R17, R17, R18 ;  /* 0x0000001211117220 */ /* 0x000fce0000410000 */
.L_x_7103:
[----:B------:R-:W-:Y:S05]  /*4e80*/  BSYNC.RECONVERGENT B0 ;  /* 0x0000000000007941 */ /* 0x000fea0003800200 */
.L_x_7102:
        /* <DEDUP_REMOVED lines=14> */
[----:B------:R-:W-:-:S03]  /*4f70*/  HADD2.F32 R16, -RZ, R14.H1_H1 ;  /* 0x3000000eff107230 */ /* 0x000fc60000004100 */
[----:B------:R-:W-:Y:S02]  /*4f80*/  @!P1 LOP3.LUT R18, RZ, 0x80000000, R18, 0xb8, !PT ;  /* 0x80000000ff129812 */ /* 0x000fe400078eb812 */
[----:B------:R-:W-:Y:S02]  /*4f90*/  FSETP.GEU.FTZ.AND P2, PT, |R16|, |R9|, PT ;  /* 0x400000091000720b */ /* 0x000fe40003f5e200 */
[----:B------:R-:W-:Y:S01]  /*4fa0*/  @!P1 F2FP.F16.F32.PACK_AB R14, RZ, R18 ;  /* 0x00000012ff0e923e */ /* 0x000fe200000000ff */
[----:B------:R-:W-:Y:S10]  /*4fb0*/  @!P1 BRA `(.L_x_7112) ;  /* 0x0000000000209947 */ /* 0x000ff40003800000 */
[----:B------:R-:W0:Y:S02]  /*4fc0*/  FRND.FTZ.FLOOR R14, R17 ;  /* 0x00000011000e7307 */ /* 0x000e240000215000 */
[----:B0-----:R-:W-:-:S05]  /*4fd0*/  F2FP.F16.F32.PACK_AB R14, RZ, R14 ;  /* 0x0000000eff0e723e */ /* 0x001fca00000000ff */
[----:B------:R-:W-:-:S05]  /*4fe0*/  HADD2.F32 R20, -RZ, R14.H0_H0 ;  /* 0x2000000eff147230 */ /* 0x000fca0000004100 */
[----:B------:R-:W-:-:S05]  /*4ff0*/  FADD.FTZ R18, -R20, R17 ;  /* 0x0000001114127221 */ /* 0x000fca0000010100 */
[----:B------:R-:W-:-:S13]  /*5000*/  FSETP.GT.FTZ.AND P1, PT, R18, 0.5, PT ;  /* 0x3f0000001200780b */ /* 0x000fda0003f34000 */
[----:B------:R-:W-:-:S05]  /*5010*/  @P1 FADD.FTZ R18, R20, 1 ;  /* 0x3f80000014121421 */ /* 0x000fca0000010000 */
[----:B------:R-:W-:-:S04]  /*5020*/  @P1 F2FP.F16.F32.PACK_AB R18, RZ, R18 ;  /* 0x00000012ff12123e */ /* 0x000fc800000000ff */
[----:B------:R-:W-:-:S07]  /*5030*/  @P1 PRMT R14, R18, 0x7610, R14 ;  /* 0x00007610120e1816 */ /* 0x000fce000000000e */
.L_x_7112:
[----:B------:R-:W-:Y:S05]  /*5040*/  BSYNC.RECONVERGENT B0 ;  /* 0x0000000000007941 */ /* 0x000fea0003800200 */
.L_x_7111:
        /* <DEDUP_REMOVED lines=22> */
.L_x_7118:
[----:B------:R-:W-:Y:S01]  /*51b0*/  FSETP.GEU.FTZ.AND P1, PT, R20, -R8, PT ;  /* 0x800000081400720b */ /* 0x000fe20003f3e000 */
[----:B------:R-:W-:-:S12]  /*51c0*/  FADD.FTZ R18, R18, -1 ;  /* 0xbf80000012127421 */ /* 0x000fd80000010000 */
[----:B------:R-:W-:-:S07]  /*51d0*/  @!P1 FADD.FTZ R18, R18, -1 ;  /* 0xbf80000012129421 */ /* 0x000fce0000010000 */
.L_x_7117:
[----:B------:R-:W-:Y:S05]  /*51e0*/  BSYNC.RECONVERGENT B1 ;  /* 0x0000000000017941 */ /* 0x000fea0003800200 */
.L_x_7116:
[----:B------:R-:W-:Y:S01]  /*51f0*/  FFMA.FTZ R17, -R8, R18, R17 ;  /* 0x0000001208117223 */ /* 0x000fe20000010111 */
[----:B------:R-:W-:Y:S06]  /*5200*/  BRA `(.L_x_7114) ;  /* 0x0000000000707947 */ /* 0x000fec0003800000 */
.L_x_7115:
        /* <DEDUP_REMOVED lines=12> */
.L_x_7121:
        /* <DEDUP_REMOVED lines=13> */
.L_x_7120:
[----:B------:R-:W-:Y:S05]  /*53a0*/  BSYNC.RECONVERGENT B1 ;  /* 0x0000000000017941 */ /* 0x000fea0003800200 */
.L_x_7119:
[----:B------:R-:W-:-:S04]  /*53b0*/  FMUL.FTZ R18, R18, 1.1920928955078125e-07 ;  /* 0x3400000012127820 */ /* 0x000fc80000410000 */
[----:B------:R-:W-:-:S07]  /*53c0*/  FMUL.FTZ R17, R17, R18 ;  /* 0x0000001211117220 */ /* 0x000fce0000410000 */
.L_x_7114:
[----:B------:R-:W-:Y:S05]  /*53d0*/  BSYNC.RECONVERGENT B0 ;  /* 0x0000000000007941 */ /* 0x000fea0003800200 */
.L_x_7113:
        /* <DEDUP_REMOVED lines=29> */
.L_x_7123:
[----:B------:R-:W-:Y:S05]  /*55b0*/  BSYNC.RECONVERGENT B0 ;  /* 0x0000000000007941 */ /* 0x000fea0003800200 */
.L_x_7122:
        /* <DEDUP_REMOVED lines=22> */
.L_x_7129:
[----:B------:R-:W-:Y:S01]  /*5720*/  FSETP.GEU.FTZ.AND P1, PT, R20, -R8, PT ;  /* 0x800000081400720b */ /* 0x000fe20003f3e000 */
[----:B------:R-:W-:-:S12]  /*5730*/  FADD.FTZ R18, R18, -1 ;  /* 0xbf80000012127421 */ /* 0x000fd80000010000 */
[----:B------:R-:W-:-:S07]  /*5740*/  @!P1 FADD.FTZ R18, R18, -1 ;  /* 0xbf80000012129421 */ /* 0x000fce0000010000 */
.L_x_7128:
[----:B------:R-:W-:Y:S05]  /*5750*/  BSYNC.RECONVERGENT B1 ;  /* 0x0000000000017941 */ /* 0x000fea0003800200 */
.L_x_7127:
[----:B------:R-:W-:Y:S01]  /*5760*/  FFMA.FTZ R17, -R8, R18, R17 ;  /* 0x0000001208117223 */ /* 0x000fe20000010111 */
[----:B------:R-:W-:Y:S06]  /*5770*/  BRA `(.L_x_7125) ;  /* 0x0000000000707947 */ /* 0x000fec0003800000 */
.L_x_7126:
        /* <DEDUP_REMOVED lines=12> */
.L_x_7132:
        /* <DEDUP_REMOVED lines=13> */
.L_x_7131:
[----:B------:R-:W-:Y:S05]  /*5910*/  BSYNC.RECONVERGENT B1 ;  /* 0x0000000000017941 */ /* 0x000fea0003800200 */
.L_x_7130:
[----:B------:R-:W-:-:S04]  /*5920*/  FMUL.FTZ R18, R18, 1.1920928955078125e-07 ;  /* 0x3400000012127820 */ /* 0x000fc80000410000 */
[----:B------:R-:W-:-:S07]  /*5930*/  FMUL.FTZ R17, R17, R18 ;  /* 0x0000001211117220 */ /* 0x000fce0000410000 */
.L_x_7125:
[----:B------:R-:W-:Y:S05]  /*5940*/  BSYNC.RECONVERGENT B0 ;  /* 0x0000000000007941 */ /* 0x000fea0003800200 */
.L_x_7124:
        /* <DEDUP_REMOVED lines=27> */
.L_x_7134:
[----:B------:R-:W-:Y:S05]  /*5b00*/  BSYNC.RECONVERGENT B0 ;  /* 0x0000000000007941 */ /* 0x000fea0003800200 */
.L_x_7133:
        /* <DEDUP_REMOVED lines=22> */
.L_x_7140:
[----:B------:R-:W-:Y:S01]  /*5c70*/  FSETP.GEU.FTZ.AND P1, PT, R20, -R8, PT ;  /* 0x800000081400720b */ /* 0x000fe20003f3e000 */
[----:B------:R-:W-:-:S12]  /*5c80*/  FADD.FTZ R18, R18, -1 ;  /* 0xbf80000012127421 */ /* 0x000fd80000010000 */
[----:B------:R-:W-:-:S07]  /*5c90*/  @!P1 FADD.FTZ R18, R18, -1 ;  /* 0xbf80000012129421 */ /* 0x000fce0000010000 */
.L_x_7139:
[----:B------:R-:W-:Y:S05]  /*5ca0*/  BSYNC.RECONVERGENT B1 ;  /* 0x0000000000017941 */ /* 0x000fea0003800200 */
.L_x_7138:
[----:B------:R-:W-:Y:S01]  /*5cb0*/  FFMA.FTZ R17, -R8, R18, R17 ;  /* 0x0000001208117223 */ /* 0x000fe20000010111 */
[----:B------:R-:W-:Y:S06]  /*5cc0*/  BRA `(.L_x_7136) ;  /* 0x0000000000707947 */ /* 0x000fec0003800000 */
.L_x_7137:
        /* <DEDUP_REMOVED lines=12> */
.L_x_7143:
        /* <DEDUP_REMOVED lines=13> */
.L_x_7142:
[----:B------:R-:W-:Y:S05]  /*5e60*/  BSYNC.RECONVERGENT B1 ;  /* 0x0000000000017941 */ /* 0x000fea0003800200 */
.L_x_7141:
[----:B------:R-:W-:-:S04]  /*5e70*/  FMUL.FTZ R18, R18, 1.1920928955078125e-07 ;  /* 0x3400000012127820 */ /* 0x000fc80000410000 */
[----:B------:R-:W-:-:S07]  /*5e80*/  FMUL.FTZ R17, R17, R18 ;  /* 0x0000001211117220 */ /* 0x000fce0000410000 */
.L_x_7136:
[----:B------:R-:W-:Y:S05]  /*5e90*/  BSYNC.RECONVERGENT B0 ;  /* 0x0000000000007941 */ /* 0x000fea0003800200 */
.L_x_7135:
        /* <DEDUP_REMOVED lines=29> */
.L_x_7145:
[----:B------:R-:W-:Y:S05]  /*6070*/  BSYNC.RECONVERGENT B0 ;  /* 0x0000000000007941 */ /* 0x000fea0003800200 */
.L_x_7144:
        /* <DEDUP_REMOVED lines=22> */
.L_x_7151:
[----:B------:R-:W-:Y:S01]  /*61e0*/  FSETP.GEU.FTZ.AND P1, PT, R20, -R8, PT ;  /* 0x800000081400720b */ /* 0x000fe20003f3e000 */
[----:B------:R-:W-:-:S12]  /*61f0*/  FADD.FTZ R18, R18, -1 ;  /* 0xbf80000012127421 */ /* 0x000fd80000010000 */
[----:B------:R-:W-:-:S07]  /*6200*/  @!P1 FADD.FTZ R18, R18, -1 ;  /* 0xbf80000012129421 */ /* 0x000fce0000010000 */
.L_x_7150:
[----:B------:R-:W-:Y:S05]  /*6210*/  BSYNC.RECONVERGENT B1 ;  /* 0x0000000000017941 */ /* 0x000fea0003800200 */
.L_x_7149:
[----:B------:R-:W-:Y:S01]  /*6220*/  FFMA.FTZ R17, -R8, R18, R17 ;  /* 0x0000001208117223 */ /* 0x000fe20000010111 */
[----:B------:R-:W-:Y:S06]  /*6230*/  BRA `(.L_x_7147) ;  /* 0x0000000000707947 */ /* 0x000fec0003800000 */
.L_x_7148:
        /* <DEDUP_REMOVED lines=12> */
.L_x_7154:
        /* <DEDUP_REMOVED lines=13> */
.L_x_7153:
[----:B------:R-:W-:Y:S05]  /*63d0*/  BSYNC.RECONVERGENT B1 ;  /* 0x0000000000017941 */ /* 0x000fea0003800200 */
.L_x_7152:
[----:B------:R-:W-:-:S04]  /*63e0*/  FMUL.FTZ R18, R18, 1.1920928955078125e-07 ;  /* 0x3400000012127820 */ /* 0x000fc80000410000 */
[----:B------:R-:W-:-:S07]  /*63f0*/  FMUL.FTZ R17, R17, R18 ;  /* 0x0000001211117220 */ /* 0x000fce0000410000 */
.L_x_7147:
[----:B------:R-:W-:Y:S05]  /*6400*/  BSYNC.RECONVERGENT B0 ;  /* 0x0000000000007941 */ /* 0x000fea0003800200 */
.L_x_7146:
        /* <DEDUP_REMOVED lines=27> */
.L_x_7156:
[----:B------:R-:W-:Y:S05]  /*65c0*/  BSYNC.RECONVERGENT B0 ;  /* 0x0000000000007941 */ /* 0x000fea0003800200 */
.L_x_7155:
        /* <DEDUP_REMOVED lines=22> */
.L_x_7162:
[----:B------:R-:W-:Y:S01]  /*6730*/  FSETP.GEU.FTZ.AND P1, PT, R4, -R8, PT ;  /* 0x800000080400720b */ /* 0x000fe20003f3e000 */
[----:B------:R-:W-:-:S12]  /*6740*/  FADD.FTZ R2, R2, -1 ;  /* 0xbf80000002027421 */ /* 0x000fd80000010000 */
[----:B------:R-:W-:-:S07]  /*6750*/  @!P1 FADD.FTZ R2, R2, -1 ;  /* 0xbf80000002029421 */ /* 0x000fce0000010000 */
.L_x_7161:
[----:B------:R-:W-:Y:S05]  /*6760*/  BSYNC.RECONVERGENT B1 ;  /* 0x0000000000017941 */ /* 0x000fea0003800200 */
.L_x_7160:
[----:B------:R-:W-:Y:S01]  /*6770*/  FFMA.FTZ R17, -R8, R2, R17 ;  /* 0x0000000208117223 */ /* 0x000fe20000010111 */
[----:B------:R-:W-:Y:S06]  /*6780*/  BRA `(.L_x_7158) ;  /* 0x0000000000707947 */ /* 0x000fec0003800000 */
.L_x_7159:
[C---:B------:R-:W-:Y:S01]  /*6790*/  IADD3 R3, PT, PT, -R2.reuse, R17, RZ ;  /* 0x0000001102037210 */ /* 0x040fe20007ffe1ff */
[----:B------:R-:W-:Y:S01]  /*67a0*/  BSSY.RECONVERGENT B1, `(.L_x_7163) ;  /* 0x0000018000017945 */ /* 0x000fe20003800200 */
[----:B------:R-:W-:Y:S02]  /*67b0*/  ISETP.GT.U32.AND P1, PT, R17, 0x7f7fffff, PT ;  /* 0x7f7fffff1100780c */ /* 0x000fe40003f24070 */
        /* <DEDUP_REMOVED lines=9> */
.L_x_7165:
        /* <DEDUP_REMOVED lines=13> */
.L_x_7164:
[----:B------:R-:W-:Y:S05]  /*6920*/  BSYNC.RECONVERGENT B1 ;  /* 0x0000000000017941 */ /* 0x000fea0003800200 */
.L_x_7163:
[----:B------:R-:W-:-:S04]  /*6930*/  FMUL.FTZ R17, R17, 1.1920928955078125e-07 ;  /* 0x3400000011117820 */ /* 0x000fc80000410000 */
[----:B------:R-:W-:-:S07]  /*6940*/  FMUL.FTZ R17, R8, R17 ;  /* 0x0000001108117220 */ /* 0x000fce0000410000 */
.L_x_7158:
[----:B------:R-:W-:Y:S05]  /*6950*/  BSYNC.RECONVERGENT B0 ;  /* 0x0000000000007941 */ /* 0x000fea0003800200 */
.L_x_7157:
        /* <DEDUP_REMOVED lines=13> */
[----:B------:R-:W-:-:S05]  /*6a30*/  @!P0 HADD2.F32 R2, -RZ, R2.H0_H0 ;  /* 0x20000002ff028230 */ /* 0x000fca0000004100 */
[----:B------:R-:W-:-:S04]  /*6a40*/  @!P0 LOP3.LUT R2, RZ, 0x80000000, R2, 0xb8, !PT ;  /* 0x80000000ff028812 */ /* 0x000fc800078eb802 */
        /* <DEDUP_REMOVED lines=12> */
.L_x_7166:
[----:B------:R-:W-:Y:S05]  /*6b10*/  BSYNC.RECONVERGENT B0 ;  /* 0x0000000000007941 */ /* 0x000fea0003800200 */
.L_x_7079:
        /* <DEDUP_REMOVED lines=8> */
.L_x_7167:
        /* <DEDUP_REMOVED lines=14> */
.L_x_37065:


//--------------------- .text._ZN2at6native29vectorized_elementwise_kernelILi4ENS0_13BUnaryFunctorIN3c104HalfES4_S4_ZZZNS0_15binary_internal21div_floor_kernel_cudaERNS_18TensorIteratorBaseEENKUlvE1_clEvENKUlvE1_clEvEUlS4_S4_E_EESt5arrayIPcLm2EEEEviT0_T1_ --------------------------
	.section	.text._ZN2at6native29vectorized_elementwise_kernelILi4ENS0_13BUnaryFunctorIN3c104HalfES4_S4_ZZZNS0_15binary_internal21div_floor_kernel_cudaERNS_18TensorIteratorBaseEENKUlvE1_clEvENKUlvE1_clEvEUlS4_S4_E_EESt5arrayIPcLm2EEEEviT0_T1_,"ax",@progbits
	.align	128
        .global         _ZN2at6native29vectorized_elementwise_kernelILi4ENS0_13BUnaryFunctorIN3c104HalfES4_S4_ZZZNS0_15binary_internal21div_floor_kernel_cudaERNS_18TensorIteratorBaseEENKUlvE1_clEvENKUlvE1_clEvEUlS4_S4_E_EESt5arrayIPcLm2EEEEviT0_T1_
        .type           _ZN2at6native29vectorized_elementwise_kernelILi4ENS0_13BUnaryFunctorIN3c104HalfES4_S4_ZZZNS0_15binary_internal21div_floor_kernel_cudaERNS_18TensorIteratorBaseEENKUlvE1_clEvENKUlvE1_clEvEUlS4_S4_E_EESt5arrayIPcLm2EEEEviT0_T1_,@function
        .size           _ZN2at6native29vectorized_elementwise_kernelILi4ENS0_13BUnaryFunctorIN3c104HalfES4_S4_ZZZNS0_15binary_internal21div_floor_kernel_cudaERNS_18TensorIteratorBaseEENKUlvE1_clEvENKUlvE1_clEvEUlS4_S4_E_EESt5arrayIPcLm2EEEEviT0_T1_,(.L_x_37066 - _ZN2at6native29vectorized_elementwise_kernelILi4ENS0_13BUnaryFunctorIN3c104HalfES4_S4_ZZZNS0_15binary_internal21div_floor_kernel_cudaERNS_18TensorIteratorBaseEENKUlvE1_clEvENKUlvE1_clEvEUlS4_S4_E_EESt5arrayIPcLm2EEEEviT0_T1_)
        .other          _ZN2at6native29vectorized_elementwise_kernelILi4ENS0_13BUnaryFunctorIN3c104HalfES4_S4_ZZZNS0_15binary_internal21div_floor_kernel_cudaERNS_18TensorIteratorBaseEENKUlvE1_clEvENKUlvE1_clEvEUlS4_S4_E_EESt5arrayIPcLm2EEEEviT0_T1_,@"STO_CUDA_ENTRY STV_DEFAULT"
_ZN2at6native29vectorized_elementwise_kernelILi4ENS0_13BUnaryFunctorIN3c104HalfES4_S4_ZZZNS0_15binary_internal21div_floor_kernel_cudaERNS_18TensorIteratorBaseEENKUlvE1_clEvENKUlvE1_clEvEUlS4_S4_E_EESt5arrayIPcLm2EEEEviT0_T1_:
.text._ZN2at6native29vectorized_elementwise_kernelILi4ENS0_13BUnaryFunctorIN3c104HalfES4_S4_ZZZNS0_15binary_internal21div_floor_kernel_cudaERNS_18TensorIteratorBaseEENKUlvE1_clEvENKUlvE1_clEvEUlS4_S4_E_EESt5arrayIPcLm2EEEEviT0_T1_:
        /* <DEDUP_REMOVED lines=107> */
.L_x_7175:
[----:B------:R-:W-:Y:S05]  /*06b0*/  BSYNC.RECONVERGENT B2 ;  /* 0x0000000000027941 */ /* 0x000fea0003800200 */
.L_x_7174:
[----:B------:R-:W-:Y:S01]  /*06c0*/  FFMA.FTZ R5, -R2, R4, R5 ;  /* 0x0000000402057223 */ /* 0x000fe20000010105 */
[----:B------:R-:W-:Y:S06]  /*06d0*/  BRA `(.L_x_7172) ;  /* 0x0000000000807947 */ /* 0x000fec0003800000 */
.L_x_7173:
        /* <DEDUP_REMOVED lines=16> */
.L_x_7178:
        /* <DEDUP_REMOVED lines=13> */
.L_x_7177:
[----:B------:R-:W-:Y:S05]  /*08b0*/  BSYNC.RECONVERGENT B2 ;  /* 0x0000000000027941 */ /* 0x000fea0003800200 */
.L_x_7176:
[----:B------:R-:W-:-:S04]  /*08c0*/  FMUL.FTZ R5, R5, 1.1920928955078125e-07 ;  /* 0x3400000005057820 */ /* 0x000fc80000410000 */
[----:B------:R-:W-:-:S07]  /*08d0*/  FMUL.FTZ R5, R2, R5 ;  /* 0x0000000502057220 */ /* 0x000fce0000410000 */
.L_x_7172:
[----:B------:R-:W-:Y:S05]  /*08e0*/  BSYNC.RECONVERGENT B0 ;  /* 0x0000000000007941 */ /* 0x000fea0003800200 */
.L_x_7171:
        /* <DEDUP_REMOVED lines=22> */
.L_x_7179:
[----:B------:R-:W-:-:S05]  /*0a50*/  FMUL.FTZ R18, R18, R2 ;  /* 0x0000000212127220 */ /* 0x000fca0000410000 */
[----:B------:R-:W-:-:S05]  /*0a60*/  F2FP.F16.F32.PACK_AB R18, RZ, R18 ;  /* 0x00000012ff12723e */ /* 0x000fca00000000ff */
[----:B------:R-:W-:-:S05]  /*0a70*/  HADD2.F32 R18, -RZ, R18.H0_H0 ;  /* 0x20000012ff127230 */ /* 0x000fca0000004100 */
[----:B------:R-:W-:-:S04]  /*0a80*/  LOP3.LUT R2, RZ, 0x80000000, R18, 0xb8, !PT ;  /* 0x80000000ff027812 */ /* 0x000fc800078eb812 */
[----:B------:R-:W-:-:S07]  /*0a90*/  F2FP.F16.F32.PACK_AB R2, RZ, R2 ;  /* 0x00000002ff02723e */ /* 0x000fce00000000ff */
.L_x_7170:
[----:B------:R-:W-:Y:S05]  /*0aa0*/  BSYNC.RECONVERGENT B1 ;  /* 0x0000000000017941 */ /* 0x000fea0003800200 */
.L_x_7169:
        /* <DEDUP_REMOVED lines=36> */
.L_x_7188:
[----:B------:R-:W-:Y:S01]  /*0cf0*/  FSETP.GEU.FTZ.AND P0, PT, R6, -R8, PT ;  /* 0x800000080600720b */ /* 0x000fe20003f1e000 */
[----:B------:R-:W-:-:S12]  /*0d00*/  FADD.FTZ R4, R4, -1 ;  /* 0xbf80000004047421 */ /* 0x000fd80000010000 */
[----:B------:R-:W-:-:S07]  /*0d10*/  @!P0 FADD.FTZ R4, R4, -1 ;  /* 0xbf80000004048421 */ /* 0x000fce0000010000 */
.L_x_7187:
[----:B------:R-:W-:Y:S05]  /*0d20*/  BSYNC.RECONVERGENT B2 ;  /* 0x0000000000027941 */ /* 0x000fea0003800200 */
.L_x_7186:
[----:B------:R-:W-:Y:S01]  /*0d30*/  FFMA.FTZ R7, -R8, R4, R7 ;  /* 0x0000000408077223 */ /* 0x000fe20000010107 */
[----:B------:R-:W-:Y:S06]  /*0d40*/  BRA `(.L_x_7184) ;  /* 0x0000000000807947 */ /* 0x000fec0003800000 */
.L_x_7185:
        /* <DEDUP_REMOVED lines=16> */
.L_x_7191:
        /* <DEDUP_REMOVED lines=13> */
.L_x_7190:
[----:B------:R-:W-:Y:S05]  /*0f20*/  BSYNC.RECONVERGENT B2 ;  /* 0x0000000000027941 */ /* 0x000fea0003800200 */
.L_x_7189:
[----:B------:R-:W-:-:S04]  /*0f30*/  FMUL.FTZ R7, R7, 1.1920928955078125e-07 ;  /* 0x3400000007077820 */ /* 0x000fc80000410000 */
[----:B------:R-:W-:-:S07]  /*0f40*/  FMUL.FTZ R7, R4, R7 ;  /* 0x0000000704077220 */ /* 0x000fce0000410000 */
.L_x_7184:
[----:B------:R-:W-:Y:S05]  /*0f50*/  BSYNC.RECONVERGENT B0 ;  /* 0x0000000000007941 */ /* 0x000fea0003800200 */
.L_x_7183:
        /* <DEDUP_REMOVED lines=27> */
.L_x_7182:
[----:B------:R-:W1:Y:S01]  /*1110*/  MUFU.RCP R5, R5 ;  /* 0x0000000500057308 */ /* 0x000e620000001000 */
[----:B0----5:R-:W-:-:S05]  /*1120*/  HADD2.F32 R4, -RZ, R20.H0_H0 ;  /* 0x20000014ff047230 */ /* 0x021fca0000004100 */
[----:B-1----:R-:W-:-:S05]  /*1130*/  FMUL.FTZ R4, R5, R4 ;  /* 0x0000000405047220 */ /* 0x002fca0000410000 */
[----:B------:R-:W-:-:S07]  /*1140*/  F2FP.F16.F32.PACK_AB R4, RZ, R4 ;  /* 0x00000004ff04723e */ /* 0x000fce00000000ff */
.L_x_7181:
[----:B------:R-:W-:Y:S05]  /*1150*/  BSYNC.RECONVERGENT B1 ;  /* 0x0000000000017941 */ /* 0x000fea0003800200 */
.L_x_7180:
        /* <DEDUP_REMOVED lines=36> */
.L_x_7200:
[----:B------:R-:W-:Y:S01]  /*13a0*/  FSETP.GEU.FTZ.AND P0, PT, R9, -R10, PT ;  /* 0x8000000a0900720b */ /* 0x000fe20003f1e000 */
[----:B------:R-:W-:-:S12]  /*13b0*/  FADD.FTZ R7, R7, -1 ;  /* 0xbf80000007077421 */ /* 0x000fd80000010000 */
[----:B------:R-:W-:-:S07]  /*13c0*/  @!P0 FADD.FTZ R7, R7, -1 ;  /* 0xbf80000007078421 */ /* 0x000fce0000010000 */
.L_x_7199:
[----:B------:R-:W-:Y:S05]  /*13d0*/  BSYNC.RECONVERGENT B2 ;  /* 0x0000000000027941 */ /* 0x000fea0003800200 */
.L_x_7198:
[----:B------:R-:W-:Y:S01]  /*13e0*/  FFMA.FTZ R8, -R10, R7, R8 ;  /* 0x000000070a087223 */ /* 0x000fe20000010108 */
[----:B------:R-:W-:Y:S06]  /*13f0*/  BRA `(.L_x_7196) ;  /* 0x0000000000807947 */ /* 0x000fec0003800000 */
.L_x_7197:
        /* <DEDUP_REMOVED lines=16> */
.L_x_7203:
        /* <DEDUP_REMOVED lines=13> */
.L_x_7202:
[----:B------:R-:W-:Y:S05]  /*15d0*/  BSYNC.RECONVERGENT B2 ;  /* 0x0000000000027941 */ /* 0x000fea0003800200 */
.L_x_7201:
[----:B------:R-:W-:-:S04]  /*15e0*/  FMUL.FTZ R8, R8, 1.1920928955078125e-07 ;  /* 0x3400000008087820 */ /* 0x000fc80000410000 */
[----:B------:R-:W-:-:S07]  /*15f0*/  FMUL.FTZ R8, R7, R8 ;  /* 0x0000000807087220 */ /* 0x000fce0000410000 */
.L_x_7196:
[----:B------:R-:W-:Y:S05]  /*1600*/  BSYNC.RECONVERGENT B0 ;  /* 0x0000000000007941 */ /* 0x000fea0003800200 */
.L_x_7195:
        /* <DEDUP_REMOVED lines=27> */
.L_x_7194:
[----:B------:R-:W1:Y:S01]  /*17c0*/  MUFU.RCP R6, R6 ;  /* 0x0000000600067308 */ /* 0x000e620000001000 */
[----:B-----5:R-:W-:-:S05]  /*17d0*/  HADD2.F32 R5, -RZ, R22.H0_H0 ;  /* 0x20000016ff057230 */ /* 0x020fca0000004100 */
[----:B-1----:R-:W-:-:S05]  /*17e0*/  FMUL.FTZ R5, R6, R5 ;  /* 0x0000000506057220 */ /* 0x002fca0000410000 */
[----:B------:R-:W-:-:S07]  /*17f0*/  F2FP.F16.F32.PACK_AB R5, RZ, R5 ;  /* 0x00000005ff05723e */ /* 0x000fce00000000ff */
.L_x_7193:
[----:B------:R-:W-:Y:S05]  /*1800*/  BSYNC.RECONVERGENT B1 ;  /* 0x0000000000017941 */ /* 0x000fea0003800200 */
.L_x_7192:
        /* <DEDUP_REMOVED lines=36> */
.L_x_7212:
[----:B------:R-:W-:Y:S01]  /*1a50*/  FSETP.GEU.FTZ.AND P0, PT, R10, -R11, PT ;  /* 0x8000000b0a00720b */ /* 0x000fe20003f1e000 */
[----:B------:R-:W-:-:S12]  /*1a60*/  FADD.FTZ R8, R8, -1 ;  /* 0xbf80000008087421 */ /* 0x000fd80000010000 */
[----:B------:R-:W-:-:S07]  /*1a70*/  @!P0 FADD.FTZ R8, R8, -1 ;  /* 0xbf80000008088421 */ /* 0x000fce0000010000 */
.L_x_7211:
[----:B------:R-:W-:Y:S05]  /*1a80*/  BSYNC.RECONVERGENT B2 ;  /* 0x0000000000027941 */ /* 0x000fea0003800200 */
.L_x_7210:
[----:B------:R-:W-:Y:S01]  /*1a90*/  FFMA.FTZ R9, -R11, R8, R9 ;  /* 0x000000080b097223 */ /* 0x000fe20000010109 */
[----:B------:R-:W-:Y:S06]  /*1aa0*/  BRA `(.L_x_7208) ;  /* 0x0000000000807947 */ /* 0x000fec0003800000 */
.L_x_7209:
        /* <DEDUP_REMOVED lines=16> */
.L_x_7215:
        /* <DEDUP_REMOVED lines=13> */
.L_x_7214:
[----:B------:R-:W-:Y:S05]  /*1c80*/  BSYNC.RECONVERGENT B2 ;  /* 0x0000000000027941 */ /* 0x000fea0003800200 */
.L_x_7213:
[----:B------:R-:W-:-:S04]  /*1c90*/  FMUL.FTZ R9, R9, 1.1920928955078125e-07 ;  /* 0x3400000009097820 */ /* 0x000fc80000410000 */
[----:B------:R-:W-:-:S07]  /*1ca0*/  FMUL.FTZ R9, R8, R9 ;  /* 0x0000000908097220 */ /* 0x000fce0000410000 */
.L_x_7208:
[----:B------:R-:W-:Y:S05]  /*1cb0*/  BSYNC.RECONVERGENT B0 ;  /* 0x0000000000007941 */ /* 0x000fea0003800200 */
.L_x_7207:
        /* <DEDUP_REMOVED lines=27> */
.L_x_7206:
[----:B------:R-:W2:Y:S01]  /*1e70*/  MUFU.RCP R7, R7 ;  /* 0x0000000700077308 */ /* 0x000ea20000001000 */
[----:B-----5:R-:W-:-:S05]  /*1e80*/  HADD2.F32 R6, -RZ, R23.H0_H0 ;  /* 0x20000017ff067230 */ /* 0x020fca0000004100 */
[----:B--2---:R-:W-:-:S05]  /*1e90*/  FMUL.FTZ R6, R7, R6 ;  /* 0x0000000607067220 */ /* 0x004fca0000410000 */
[----:B------:R-:W-:-:S07]  /*1ea0*/  F2FP.F16.F32.PACK_AB R6, RZ, R6 ;  /* 0x00000006ff06723e */ /* 0x000fce00000000ff */
.L_x_7205:
[----:B------:R-:W-:Y:S05]  /*1eb0*/  BSYNC.RECONVERGENT B1 ;  /* 0x0000000000017941 */ /* 0x000fea0003800200 */
.L_x_7204:
        /* <DEDUP_REMOVED lines=36> */
.L_x_7224:
[----:B------:R-:W-:Y:S01]  /*2100*/  FSETP.GEU.FTZ.AND P0, PT, R9, -R11, PT ;  /* 0x8000000b0900720b */ /* 0x000fe20003f1e000 */
[----:B------:R-:W-:-:S12]  /*2110*/  FADD.FTZ R7, R7, -1 ;  /* 0xbf80000007077421 */ /* 0x000fd80000010000 */
[----:B------:R-:W-:-:S07]  /*2120*/  @!P0 FADD.FTZ R7, R7, -1 ;  /* 0xbf80000007078421 */ /* 0x000fce0000010000 */
.L_x_7223:
[----:B------:R-:W-:Y:S05]  /*2130*/  BSYNC.RECONVERGENT B2 ;  /* 0x0000000000027941 */ /* 0x000fea0003800200 */
.L_x_7222:
[----:B------:R-:W-:Y:S01]  /*2140*/  FFMA.FTZ R10, -R11, R7, R10 ;  /* 0x000000070b0a7223 */ /* 0x000fe2000001010a */
[----:B------:R-:W-:Y:S06]  /*2150*/  BRA `(.L_x_7220) ;  /* 0x0000000000807947 */ /* 0x000fec0003800000 */
.L_x_7221:
        /* <DEDUP_REMOVED lines=16> */
.L_x_7227:
        /* <DEDUP_REMOVED lines=13> */
.L_x_7226:
[----:B------:R-:W-:Y:S05]  /*2330*/  BSYNC.RECONVERGENT B2 ;  /* 0x0000000000027941 */ /* 0x000fea0003800200 */
.L_x_7225:
[----:B------:R-:W-:-:S04]  /*2340*/  FMUL.FTZ R10, R10, 1.1920928955078125e-07 ;  /* 0x340000000a0a7820 */ /* 0x000fc80000410000 */
[----:B------:R-:W-:-:S07]  /*2350*/  FMUL.FTZ R10, R7, R10 ;  /* 0x0000000a070a7220 */ /* 0x000fce0000410000 */
.L_x_7220:
[----:B------:R-:W-:Y:S05]  /*2360*/  BSYNC.RECONVERGENT B0 ;  /* 0x0000000000007941 */ /* 0x000fea0003800200 */
.L_x_7219:
        /* <DEDUP_REMOVED lines=27> */
.L_x_7218:
[----:B------:R-:W3:Y:S01]  /*2520*/  MUFU.RCP R8, R8 ;  /* 0x0000000800087308 */ /* 0x000ee20000001000 */
[----:B-----5:R-:W-:-:S05]  /*2530*/  HADD2.F32 R7, -RZ, R21.H0_H0 ;  /* 0x20000015ff077230 */ /* 0x020fca0000004100 */
[----:B---3--:R-:W-:-:S05]  /*2540*/  FMUL.FTZ R7, R8, R7 ;  /* 0x0000000708077220 */ /* 0x008fca0000410000 */
[----:B------:R-:W-:-:S07]  /*2550*/  F2FP.F16.F32.PACK_AB R7, RZ, R7 ;  /* 0x00000007ff07723e */ /* 0x000fce00000000ff */
.L_x_7217:
[----:B------:R-:W-:Y:S05]  /*2560*/  BSYNC.RECONVERGENT B1 ;  /* 0x0000000000017941 */ /* 0x000fea0003800200 */
.L_x_7216:
        /* <DEDUP_REMOVED lines=36> */
.L_x_7236:
[----:B------:R-:W-:Y:S01]  /*27b0*/  FSETP.GEU.FTZ.AND P0, PT, R14, -R15, PT ;  /* 0x8000000f0e00720b */ /* 0x000fe20003f1e000 */
[----:B------:R-:W-:-:S12]  /*27c0*/  FADD.FTZ R10, R10, -1 ;  /* 0xbf8000000a0a7421 */ /* 0x000fd80000010000 */
[----:B------:R-:W-:-:S07]  /*27d0*/  @!P0 FADD.FTZ R10, R10, -1 ;  /* 0xbf8000000a0a8421 */ /* 0x000fce0000010000 */
.L_x_7235:
[----:B------:R-:W-:Y:S05]  /*27e0*/  BSYNC.RECONVERGENT B2 ;  /* 0x0000000000027941 */ /* 0x000fea0003800200 */
.L_x_7234:
[----:B------:R-:W-:Y:S01]  /*27f0*/  FFMA.FTZ R11, -R15, R10, R11 ;  /* 0x0000000a0f0b7223 */ /* 0x000fe2000001010b */
[----:B------:R-:W-:Y:S06]  /*2800*/  BRA `(.L_x_7232) ;  /* 0x0000000000807947 */ /* 0x000fec0003800000 */
.L_x_7233:
        /* <DEDUP_REMOVED lines=16> */
.L_x_7239:
        /* <DEDUP_REMOVED lines=13> */
.L_x_7238:
[----:B------:R-:W-:Y:S05]  /*29e0*/  BSYNC.RECONVERGENT B2 ;  /* 0x0000000000027941 */ /* 0x000fea0003800200 */
.L_x_7237:
[----:B------:R-:W-:-:S04]  /*29f0*/  FMUL.FTZ R11, R11, 1.1920928955078125e-07 ;  /* 0x340000000b0b7820 */ /* 0x000fc80000410000 */
[----:B------:R-:W-:-:S07]  /*2a00*/  FMUL.FTZ R11, R10, R11 ;  /* 0x0000000b0a0b7220 */ /* 0x000fce0000410000 */
.L_x_7232:
[----:B------:R-:W-:Y:S05]  /*2a10*/  BSYNC.RECONVERGENT B0 ;  /* 0x0000000000007941 */ /* 0x000fea0003800200 */
.L_x_7231:
        /* <DEDUP_REMOVED lines=27> */
.L_x_7230:
[----:B------:R-:W3:Y:S01]  /*2bd0*/  MUFU.RCP R9, R9 ;  /* 0x0000000900097308 */ /* 0x000ee20000001000 */
[----:B-----5:R-:W-:-:S05]  /*2be0*/  HADD2.F32 R8, -RZ, R19.H0_H0 ;  /* 0x20000013ff087230 */ /* 0x020fca0000004100 */
[----:B---3--:R-:W-:-:S05]  /*2bf0*/  FMUL.FTZ R8, R9, R8 ;  /* 0x0000000809087220 */ /* 0x008fca0000410000 */
[----:B------:R-:W-:-:S07]  /*2c00*/  F2FP.F16.F32.PACK_AB R8, RZ, R8 ;  /* 0x00000008ff08723e */ /* 0x000fce00000000ff */
.L_x_7229:
[----:B------:R-:W-:Y:S05]  /*2c10*/  BSYNC.RECONVERGENT B1 ;  /* 0x0000000000017941 */ /* 0x000fea0003800200 */
.L_x_7228:
        /* <DEDUP_REMOVED lines=36> */
.L_x_7248:
[----:B------:R-:W-:Y:S01]  /*2e60*/  FSETP.GEU.FTZ.AND P0, PT, R11, -R15, PT ;  /* 0x8000000f0b00720b */ /* 0x000fe20003f1e000 */
[----:B------:R-:W-:-:S12]  /*2e70*/  FADD.FTZ R9, R9, -1 ;  /* 0xbf80000009097421 */ /* 0x000fd80000010000 */
[----:B------:R-:W-:-:S07]  /*2e80*/  @!P0 FADD.FTZ R9, R9, -1 ;  /* 0xbf80000009098421 */ /* 0x000fce0000010000 */
.L_x_7247:
[----:B------:R-:W-:Y:S05]  /*2e90*/  BSYNC.RECONVERGENT B2 ;  /* 0x0000000000027941 */ /* 0x000fea0003800200 */
.L_x_7246:
[----:B------:R-:W-:Y:S01]  /*2ea0*/  FFMA.FTZ R14, -R15, R9, R14 ;  /* 0x000000090f0e7223 */ /* 0x000fe2000001010e */
[----:B------:R-:W-:Y:S06]  /*2eb0*/  BRA `(.L_x_7244) ;  /* 0x0000000000807947 */ /* 0x000fec0003800000 */
.L_x_7245:
        /* <DEDUP_REMOVED lines=16> */
.L_x_7251:
        /* <DEDUP_REMOVED lines=13> */
.L_x_7250:
[----:B------:R-:W-:Y:S05]  /*3090*/  BSYNC.RECONVERGENT B2 ;  /* 0x0000000000027941 */ /* 0x000fea0003800200 */
.L_x_7249:
[----:B------:R-:W-:-:S04]  /*30a0*/  FMUL.FTZ R14, R14, 1.1920928955078125e-07 ;  /* 0x340000000e0e7820 */ /* 0x000fc80000410000 */
[----:B------:R-:W-:-:S07]  /*30b0*/  FMUL.FTZ R14, R9, R14 ;  /* 0x0000000e090e7220 */ /* 0x000fce0000410000 */
.L_x_7244:
[----:B------:R-:W-:Y:S05]  /*30c0*/  BSYNC.RECONVERGENT B0 ;  /* 0x0000000000007941 */ /* 0x000fea0003800200 */
.L_x_7243:
        /* <DEDUP_REMOVED lines=27> */
.L_x_7242:
[----:B------:R-:W3:Y:S01]  /*3280*/  MUFU.RCP R10, R10 ;  /* 0x0000000a000a7308 */ /* 0x000ee20000001000 */
[----:B-----5:R-:W-:-:S05]  /*3290*/  HADD2.F32 R9, -RZ, R13.H0_H0 ;  /* 0x2000000dff097230 */ /* 0x020fca0000004100 */
[----:B---3--:R-:W-:-:S05]  /*32a0*/  FMUL.FTZ R9, R10, R9 ;  /* 0x000000090a097220 */ /* 0x008fca0000410000 */
[----:B------:R-:W-:-:S07]  /*32b0*/  F2FP.F16.F32.PACK_AB R9, RZ, R9 ;  /* 0x00000009ff09723e */ /* 0x000fce00000000ff */
.L_x_7241:
[----:B------:R-:W-:Y:S05]  /*32c0*/  BSYNC.RECONVERGENT B1 ;  /* 0x0000000000017941 */ /* 0x000fea0003800200 */
.L_x_7240:
        /* <DEDUP_REMOVED lines=36> */
.L_x_7260:
[----:B------:R-:W-:Y:S01]  /*3510*/  FSETP.GEU.FTZ.AND P0, PT, R14, -R15, PT ;  /* 0x8000000f0e00720b */ /* 0x000fe20003f1e000 */
[----:B------:R-:W-:-:S12]  /*3520*/  FADD.FTZ R10, R10, -1 ;  /* 0xbf8000000a0a7421 */ /* 0x000fd80000010000 */
[----:B------:R-:W-:-:S07]  /*3530*/  @!P0 FADD.FTZ R10, R10, -1 ;  /* 0xbf8000000a0a8421 */ /* 0x000fce0000010000 */
.L_x_7259:
[----:B------:R-:W-:Y:S05]  /*3540*/  BSYNC.RECONVERGENT B2 ;  /* 0x0000000000027941 */ /* 0x000fea0003800200 */
.L_x_7258:
[----:B------:R-:W-:Y:S01]  /*3550*/  FFMA.FTZ R13, -R15, R10, R13 ;  /* 0x0000000a0f0d7223 */ /* 0x000fe2000001010d */
[----:B------:R-:W-:Y:S06]  /*3560*/  BRA `(.L_x_7256) ;  /* 0x0000000000807947 */ /* 0x000fec0003800000 */
.L_x_7257:
        /* <DEDUP_REMOVED lines=16> */
.L_x_7263:
        /* <DEDUP_REMOVED lines=13> */
.L_x_7262:
[----:B------:R-:W-:Y:S05]  /*3740*/  BSYNC.RECONVERGENT B2 ;  /* 0x0000000000027941 */ /* 0x000fea0003800200 */
.L_x_7261:
[----:B------:R-:W-:-:S04]  /*3750*/  FMUL.FTZ R13, R13, 1.1920928955078125e-07 ;  /* 0x340000000d0d7820 */ /* 0x000fc80000410000 */
[----:B------:R-:W-:-:S07]  /*3760*/  FMUL.FTZ R13, R10, R13 ;  /* 0x0000000d0a0d7220 */ /* 0x000fce0000410000 */
.L_x_7256:
[----:B------:R-:W-:Y:S05]  /*3770*/  BSYNC.RECONVERGENT B0 ;  /* 0x0000000000007941 */ /* 0x000fea0003800200 */
.L_x_7255:
        /* <DEDUP_REMOVED lines=27> */
.L_x_7254:
[----:B------:R-:W3:Y:S01]  /*3930*/  MUFU.RCP R11, R11 ;  /* 0x0000000b000b7308 */ /* 0x000ee20000001000 */
[----:B-----5:R-:W-:-:S05]  /*3940*/  HADD2.F32 R10, -RZ, R12.H0_H0 ;  /* 0x2000000cff0a7230 */ /* 0x020fca0000004100 */
[----:B---3--:R-:W-:-:S05]  /*3950*/  FMUL.FTZ R10, R11, R10 ;  /* 0x0000000a0b0a7220 */ /* 0x008fca0000410000 */
[----:B------:R-:W-:-:S07]  /*3960*/  F2FP.F16.F32.PACK_AB R10, RZ, R10 ;  /* 0x0000000aff0a723e */ /* 0x000fce00000000ff */
.L_x_7253:
[----:B------:R-:W-:Y:S05]  /*3970*/  BSYNC.RECONVERGENT B1 ;  /* 0x0000000000017941 */ /* 0x000fea0003800200 */
.L_x_7252:
        /* <DEDUP_REMOVED lines=16> */
.L_x_7266:
[----:B------:R-:W-:-:S13]  /*3a80*/  ISETP.GE.U32.AND P0, PT, R17, R16, PT ;  /* 0x000000101100720c */ /* 0x000fda0003f06070 */
[----:B------:R-:W-:Y:S05]  /*3a90*/  @P0 BRA `(.L_x_7268) ;  /* 0x0000000000300947 */ /* 0x000fea0003800000 */
[----:B---3--:R-:W3:Y:S01]  /*3aa0*/  LDC.64 R2, c[0x0][0x388] ;  /* 0x0000e200ff027b82 */ /* 0x008ee20000000a00 */
[----:B------:R-:W-:Y:S02]  /*3ab0*/  IMAD.IADD R11, R0, 0x1, R17 ;  /* 0x00000001000b7824 */ /* 0x000fe400078e0211 */
[----:B------:R-:W-:Y:S02]  /*3ac0*/  VIADD R17, R17, 0x80 ;  /* 0x0000008011117836 */ /* 0x000fe40000000000 */
[----:B---3--:R-:W-:-:S05]  /*3ad0*/  IMAD.WIDE.U32 R2, R11, 0x2, R2 ;  /* 0x000000020b027825 */ /* 0x008fca00078e0002 */
[----:B------:R4:W-:Y:S02]  /*3ae0*/  STG.E.U16 desc[UR4][R2.64], R5 ;  /* 0x0000000502007986 */ /* 0x0009e4000c101504 */
.L_x_7267:
[----:B------:R-:W-:-:S13]  /*3af0*/  ISETP.GE.U32.AND P0, PT, R17, R16, PT ;  /* 0x000000101100720c */ /* 0x000fda0003f06070 */
[----:B------:R-:W-:Y:S05]  /*3b00*/  @P0 BRA `(.L_x_7269) ;  /* 0x0000000000300947 */ /* 0x000fea0003800000 */
[----:B---34-:R-:W3:Y:S01]  /*3b10*/  LDC.64 R2, c[0x0][0x388] ;  /* 0x0000e200ff027b82 */ /* 0x018ee20000000a00 */
[----:B------:R-:W-:Y:S01]  /*3b20*/  IADD3 R5, PT, PT, R0, R17, RZ ;  /* 0x0000001100057210 */ /* 0x000fe20007ffe0ff */
[----:B------:R-:W-:-:S04]  /*3b30*/  VIADD R17, R17, 0x80 ;  /* 0x0000008011117836 */ /* 0x000fc80000000000 */
[----:B---3--:R-:W-:-:S05]  /*3b40*/  IMAD.WIDE.U32 R2, R5, 0x2, R2 ;  /* 0x0000000205027825 */ /* 0x008fca00078e0002 */
[----:B------:R4:W-:Y:S02]  /*3b50*/  STG.E.U16 desc[UR4][R2.64], R6 ;  /* 0x0000000602007986 */ /* 0x0009e4000c101504 */
.L_x_7268:
[----:B------:R-:W-:-:S13]  /*3b60*/  ISETP.GE.U32.AND P0, PT, R17, R16, PT ;  /* 0x000000101100720c */ /* 0x000fda0003f06070 */
[----:B------:R-:W-:Y:S05]  /*3b70*/  @P0 BRA `(.L_x_7270) ;  /* 0x0000000000340947 */ /* 0x000fea0003800000 */
[----:B---34-:R-:W3:Y:S01]  /*3b80*/  LDC.64 R2, c[0x0][0x388] ;  /* 0x0000e200ff027b82 */ /* 0x018ee20000000a00 */
[----:B------:R-:W-:Y:S02]  /*3b90*/  IMAD.IADD R5, R0, 0x1, R17 ;  /* 0x0000000100057824 */ /* 0x000fe400078e0211 */
[----:B------:R-:W-:Y:S02]  /*3ba0*/  VIADD R17, R17, 0x80 ;  /* 0x0000008011117836 */ /* 0x000fe40000000000 */
[----:B---3--:R-:W-:-:S05]  /*3bb0*/  IMAD.WIDE.U32 R2, R5, 0x2, R2 ;  /* 0x0000000205027825 */ /* 0x008fca00078e0002 */
[----:B------:R3:W-:Y:S02]  /*3bc0*/  STG.E.U16 desc[UR4][R2.64], R7 ;  /* 0x0000000702007986 */ /* 0x0007e4000c101504 */
.L_x_7269:
[----:B------:R-:W-:-:S13]  /*3bd0*/  ISETP.GE.U32.AND P0, PT, R17, R16, PT ;  /* 0x000000101100720c */ /* 0x000fda0003f06070 */
[----:B------:R-:W-:Y:S05]  /*3be0*/  @P0 BREAK.RELIABLE B1 ;  /* 0x0000000000010942 */ /* 0x000fea0003800100 */
[----:B------:R-:W-:Y:S05]  /*3bf0*/  @P0 BRA `(.L_x_7271) ;  /* 0x0000000000300947 */ /* 0x000fea0003800000 */
[----:B---34-:R-:W3:Y:S01]  /*3c00*/  LDC.64 R2, c[0x0][0x388] ;  /* 0x0000e200ff027b82 */ /* 0x018ee20000000a00 */
[----:B------:R-:W-:Y:S01]  /*3c10*/  IMAD.IADD R5, R0, 0x1, R17 ;  /* 0x0000000100057824 */ /* 0x000fe200078e0211 */
[----:B------:R-:W-:-:S03]  /*3c20*/  IADD3 R17, PT, PT, R17, 0x80, RZ ;  /* 0x0000008011117810 */ /* 0x000fc60007ffe0ff */
[----:B---3--:R-:W-:-:S05]  /*3c30*/  IMAD.WIDE.U32 R2, R5, 0x2, R2 ;  /* 0x0000000205027825 */ /* 0x008fca00078e0002 */
[----:B------:R3:W-:Y:S02]  /*3c40*/  STG.E.U16 desc[UR4][R2.64], R8 ;  /* 0x0000000802007986 */ /* 0x0007e4000c101504 */
.L_x_7270:
[----:B------:R-:W-:Y:S05]  /*3c50*/  BSYNC.RELIABLE B1 ;  /* 0x0000000000017941 */ /* 0x000fea0003800100 */
.L_x_7265:
[----:B------:R-:W-:-:S13]  /*3c60*/  ISETP.GE.U32.AND P0, PT, R17, R16, PT ;  /* 0x000000101100720c */ /* 0x000fda0003f06070 */
[----:B---34-:R-:W3:Y:S01]  /*3c70*/  @!P0 LDC.64 R2, c[0x0][0x388] ;  /* 0x0000e200ff028b82 */ /* 0x018ee20000000a00 */
[----:B------:R-:W-:Y:S02]  /*3c80*/  @!P0 IMAD.IADD R5, R0, 0x1, R17 ;  /* 0x0000000100058824 */ /* 0x000fe400078e0211 */
[----:B------:R-:W-:Y:S02]  /*3c90*/  @!P0 VIADD R17, R17, 0x80 ;  /* 0x0000008011118836 */ /* 0x000fe40000000000 */
[----:B---3--:R-:W-:-:S05]  /*3ca0*/  @!P0 IMAD.WIDE.U32 R2, R5, 0x2, R2 ;  /* 0x0000000205028825 */ /* 0x008fca00078e0002 */
[----:B------:R3:W-:Y:S02]  /*3cb0*/  @!P0 STG.E.U16 desc[UR4][R2.64], R9 ;  /* 0x0000000902008986 */ /* 0x0007e4000c101504 */
.L_x_7271:
[----:B------:R-:W-:Y:S05]  /*3cc0*/  BSYNC.RECONVERGENT B0 ;  /* 0x0000000000007941 */ /* 0x000fea0003800200 */
.L_x_7264:
        /* <DEDUP_REMOVED lines=8> */
.L_x_7168:
[----:B------:R-:W0:Y:S01]  /*3d50*/  S2R R14, SR_TID.X ;  /* 0x00000000000e7919 */ /* 0x000e220000002100 */
[----:B------:R-:W1:Y:S02]  /*3d60*/  LDC.64 R2, c[0x0][0x390] ;  /* 0x0000e400ff027b82 */ /* 0x000e640000000a00 */
[----:B-1----:R-:W-:-:S04]  /*3d70*/  IMAD.WIDE.U32 R2, R0, 0x2, R2 ;  /* 0x0000000200027825 */ /* 0x002fc800078e0002 */
[----:B0-----:R-:W-:-:S05]  /*3d80*/  IMAD.WIDE.U32 R6, R14, 0x8, R2 ;  /* 0x000000080e067825 */ /* 0x001fca00078e0002 */
[----:B------:R0:W5:Y:S04]  /*3d90*/  LDG.E.64 R4, desc[UR4][R6.64] ;  /* 0x0000000406047981 */ /* 0x000168000c1e1b00 */
[----:B------:R0:W5:Y:S01]  /*3da0*/  LDG.E.64 R2, desc[UR4][R6.64+0x400] ;  /* 0x0004000406027981 */ /* 0x000162000c1e1b00 */
[----:B------:R-:W1:Y:S02]  /*3db0*/  LDC.U16 R13, c[0x0][0x386] ;  /* 0x0000e180ff0d7b82 */ /* 0x000e640000000400 */
[----:B-1----:R-:W-:-:S05]  /*3dc0*/  HADD2.F32 R13, -RZ, R13.H0_H0 ;  /* 0x2000000dff0d7230 */ /* 0x002fca0000004100 */
[C---:B------:R-:W-:Y:S01]  /*3dd0*/  FSETP.NEU.FTZ.AND P0, PT, R13.reuse, RZ, PT ;  /* 0x000000ff0d00720b */ /* 0x040fe20003f1d000 */
[C---:B------:R-:W-:Y:S01]  /*3de0*/  FADD.FTZ R12, |R13|.reuse, -RZ ;  /* 0x800000ff0d0c7221 */ /* 0x040fe20000010200 */
[----:B------:R-:W-:-:S11]  /*3df0*/  FMUL.FTZ R11, |R13|, 8388608 ;  /* 0x4b0000000d0b7820 */ /* 0x000fd60000410200 */
[----:B0-----:R-:W-:Y:S05]  /*3e00*/  @P0 BRA `(.L_x_7272) ;  /* 0x0000000000580947 */ /* 0x001fea0003800000 */
[----:B------:R-:W0:Y:S01]  /*3e10*/  MUFU.RCP R13, R13 ;  /* 0x0000000d000d7308 */ /* 0x000e220000001000 */
[--C-:B-----5:R-:W-:Y:S02]  /*3e20*/  HADD2.F32 R6, -RZ, R4.reuse.H0_H0 ;  /* 0x20000004ff067230 */ /* 0x120fe40000004100 */
[----:B------:R-:W-:Y:S02]  /*3e30*/  HADD2.F32 R4, -RZ, R4.H1_H1 ;  /* 0x30000004ff047230 */ /* 0x000fe40000004100 */
[--C-:B------:R-:W-:Y:S02]  /*3e40*/  HADD2.F32 R7, -RZ, R5.reuse.H0_H0 ;  /* 0x20000005ff077230 */ /* 0x100fe40000004100 */
[----:B------:R-:W-:Y:S02]  /*3e50*/  HADD2.F32 R5, -RZ, R5.H1_H1 ;  /* 0x30000005ff057230 */ /* 0x000fe40000004100 */
[--C-:B------:R-:W-:Y:S02]  /*3e60*/  HADD2.F32 R8, -RZ, R2.reuse.H0_H0 ;  /* 0x20000002ff087230 */ /* 0x100fe40000004100 */
[----:B------:R-:W-:-:S02]  /*3e70*/  HADD2.F32 R9, -RZ, R2.H1_H1 ;  /* 0x30000002ff097230 */ /* 0x000fc40000004100 */
[--C-:B------:R-:W-:Y:S02]  /*3e80*/  HADD2.F32 R10, -RZ, R3.reuse.H0_H0 ;  /* 0x20000003ff0a7230 */ /* 0x100fe40000004100 */
        /* <DEDUP_REMOVED lines=14> */
.L_x_7272:
        /* <DEDUP_REMOVED lines=31> */
[----:B------:R-:W-:-:S05]  /*4160*/  @P1 FADD.FTZ R18, R18, 1 ;  /* 0x3f80000012121421 */ /* 0x000fca0000010000 */
[----:B------:R-:W-:-:S07]  /*4170*/  @P0 MOV R17, R18 ;  /* 0x0000001200110202 */ /* 0x000fce0000000f00 */
.L_x_7278:
[----:B------:R-:W-:Y:S05]  /*4180*/  BSYNC.RECONVERGENT B1 ;  /* 0x0000000000017941 */ /* 0x000fea0003800200 */
.L_x_7277:
[----:B------:R-:W-:Y:S01]  /*4190*/  FFMA.FTZ R15, -R12, R17, R15 ;  /* 0x000000110c0f7223 */ /* 0x000fe2000001010f */
[----:B------:R-:W-:Y:S06]  /*41a0*/  BRA `(.L_x_7275) ;  /* 0x0000000000707947 */ /* 0x000fec0003800000 */
.L_x_7276:
        /* <DEDUP_REMOVED lines=12> */
.L_x_7281:
        /* <DEDUP_REMOVED lines=13> */
.L_x_7280:
[----:B------:R-:W-:Y:S05]  /*4340*/  BSYNC.RECONVERGENT B1 ;  /* 0x0000000000017941 */ /* 0x000fea0003800200 */
.L_x_7279:
[----:B------:R-:W-:-:S04]  /*4350*/  FMUL.FTZ R18, R17, 1.1920928955078125e-07 ;  /* 0x3400000011127820 */ /* 0x000fc80000410000 */
[----:B------:R-:W-:-:S07]  /*4360*/  FMUL.FTZ R15, R15, R18 ;  /* 0x000000120f0f7220 */ /* 0x000fce0000410000 */
.L_x_7275:
[----:B------:R-:W-:Y:S05]  /*4370*/  BSYNC.RECONVERGENT B0 ;  /* 0x0000000000007941 */ /* 0x000fea0003800200 */
.L_x_7274:
        /* <DEDUP_REMOVED lines=23> */
.L_x_7283:
[----:B------:R-:W-:-:S05]  /*44f0*/  FMUL.FTZ R16, R16, R15 ;  /* 0x0000000f10107220 */ /* 0x000fca0000410000 */
[----:B------:R-:W-:-:S05]  /*4500*/  F2FP.F16.F32.PACK_AB R16, RZ, R16 ;  /* 0x00000010ff10723e */ /* 0x000fca00000000ff */
[----:B------:R-:W-:-:S05]  /*4510*/  HADD2.F32 R16, -RZ, R16.H0_H0 ;  /* 0x20000010ff107230 */ /* 0x000fca0000004100 */
[----:B------:R-:W-:-:S04]  /*4520*/  LOP3.LUT R16, RZ, 0x80000000, R16, 0xb8, !PT ;  /* 0x80000000ff107812 */ /* 0x000fc800078eb810 */
[----:B------:R-:W-:-:S07]  /*4530*/  F2FP.F16.F32.PACK_AB R16, RZ, R16 ;  /* 0x00000010ff10723e */ /* 0x000fce00000000ff */
.L_x_7284:
[----:B------:R-:W-:Y:S05]  /*4540*/  BSYNC.RECONVERGENT B0 ;  /* 0x0000000000007941 */ /* 0x000fea0003800200 */
.L_x_7282:
        /* <DEDUP_REMOVED lines=24> */
.L_x_7290:
[----:B------:R-:W-:Y:S01]  /*46d0*/  FSETP.GEU.FTZ.AND P1, PT, R20, -R12, PT ;  /* 0x8000000c1400720b */ /* 0x000fe20003f3e000 */
[----:B------:R-:W-:-:S12]  /*46e0*/  FADD.FTZ R18, R18, -1 ;  /* 0xbf80000012127421 */ /* 0x000fd80000010000 */
[----:B------:R-:W-:-:S07]  /*46f0*/  @!P1 FADD.FTZ R18, R18, -1 ;  /* 0xbf80000012129421 */ /* 0x000fce0000010000 */
.L_x_7289:
[----:B------:R-:W-:Y:S05]  /*4700*/  BSYNC.RECONVERGENT B1 ;  /* 0x0000000000017941 */ /* 0x000fea0003800200 */
.L_x_7288:
[----:B------:R-:W-:Y:S01]  /*4710*/  FFMA.FTZ R17, -R12, R18, R17 ;  /* 0x000000120c117223 */ /* 0x000fe20000010111 */
[----:B------:R-:W-:Y:S06]  /*4720*/  BRA `(.L_x_7286) ;  /* 0x0000000000707947 */ /* 0x000fec0003800000 */
.L_x_7287:
        /* <DEDUP_REMOVED lines=12> */
.L_x_7293:
        /* <DEDUP_REMOVED lines=13> */
.L_x_7292:
[----:B------:R-:W-:Y:S05]  /*48c0*/  BSYNC.RECONVERGENT B1 ;  /* 0x0000000000017941 */ /* 0x000fea0003800200 */
.L_x_7291:
[----:B------:R-:W-:-:S04]  /*48d0*/  FMUL.FTZ R18, R18, 1.1920928955078125e-07 ;  /* 0x3400000012127820 */ /* 0x000fc80000410000 */
[----:B------:R-:W-:-:S07]  /*48e0*/  FMUL.FTZ R17, R17, R18 ;  /* 0x0000001211117220 */ /* 0x000fce0000410000 */
.L_x_7286:
[----:B------:R-:W-:Y:S05]  /*48f0*/  BSYNC.RECONVERGENT B0 ;  /* 0x0000000000007941 */ /* 0x000fea0003800200 */
.L_x_7285:
        /* <DEDUP_REMOVED lines=29> */
.L_x_7295:
[----:B------:R-:W-:Y:S05]  /*4ad0*/  BSYNC.RECONVERGENT B0 ;  /* 0x0000000000007941 */ /* 0x000fea0003800200 */
.L_x_7294:
        /* <DEDUP_REMOVED lines=22> */
.L_x_7301:
[----:B------:R-:W-:Y:S01]  /*4c40*/  FSETP.GEU.FTZ.AND P1, PT, R20, -R12, PT ;  /* 0x8000000c1400720b */ /* 0x000fe20003f3e000 */
[----:B------:R-:W-:-:S12]  /*4c50*/  FADD.FTZ R18, R18, -1 ;  /* 0xbf80000012127421 */ /* 0x000fd80000010000 */
[----:B------:R-:W-:-:S07]  /*4c60*/  @!P1 FADD.FTZ R18, R18, -1 ;  /* 0xbf80000012129421 */ /* 0x000fce0000010000 */
.L_x_7300:
[----:B------:R-:W-:Y:S05]  /*4c70*/  BSYNC.RECONVERGENT B1 ;  /* 0x0000000000017941 */ /* 0x000fea0003800200 */
.L_x_7299:
[----:B------:R-:W-:Y:S01]  /*4c80*/  FFMA.FTZ R17, -R12, R18, R17 ;  /* 0x000000120c117223 */ /* 0x000fe20000010111 */
[----:B------:R-:W-:Y:S06]  /*4c90*/  BRA `(.L_x_7297) ;  /* 0x0000000000707947 */ /* 0x000fec0003800000 */
.L_x_7298:
        /* <DEDUP_REMOVED lines=12> */
.L_x_7304:
        /* <DEDUP_REMOVED lines=13> */
.L_x_7303:
[----:B------:R-:W-:Y:S05]  /*4e30*/  BSYNC.RECONVERGENT B1 ;  /* 0x0000000000017941 */ /* 0x000fea0003800200 */
.L_x_7302:
[----:B------:R-:W-:-:S04]  /*4e40*/  FMUL.FTZ R18, R18, 1.1920928955078125e-07 ;  /* 0x3400000012127820 */ /* 0x000fc80000410000 */
[----:B------:R-:W-:-:S07]  /*4e50*/  FMUL.FTZ R17, R17, R18 ;  /* 0x0000001211117220 */ /* 0x000fce0000410000 */
.L_x_7297:
[----:B------:R-:W-:Y:S05]  /*4e60*/  BSYNC.RECONVERGENT B0 ;  /* 0x0000000000007941 */ /* 0x000fea0003800200 */
.L_x_7296:
        /* <DEDUP_REMOVED lines=8> */
[----:B------:R-:W-:Y:S01]  /*4ef0*/  PLOP3.LUT P1, PT, P2, P0, P1, 0x9f, 0x0 ;  /* 0x000000000000781c */ /* 0x000fe20001721317 */
[----:B------:R-:W-:-:S05]  /*4f00*/  HADD2.F32 R18, -RZ, R5.H1_H1 ;  /* 0x30000005ff127230 */ /* 0x000fca0000004100 */
[----:B------:R-:W-:-:S07]  /*4f10*/  FSETP.GEU.FTZ.AND P2, PT, |R18|, |R13|, PT ;  /* 0x4000000d1200720b */ /* 0x000fce0003f5e200 */
        /* <DEDUP_REMOVED lines=16> */
.L_x_7306:
[----:B------:R-:W-:Y:S05]  /*5020*/  BSYNC.RECONVERGENT B0 ;  /* 0x0000000000007941 */ /* 0x000fea0003800200 */
.L_x_7305:
        /* <DEDUP_REMOVED lines=22> */
.L_x_7312:
[----:B------:R-:W-:Y:S01]  /*5190*/  FSETP.GEU.FTZ.AND P1, PT, R20, -R12, PT ;  /* 0x8000000c1400720b */ /* 0x000fe20003f3e000 */
[----:B------:R-:W-:-:S12]  /*51a0*/  FADD.FTZ R17, R17, -1 ;  /* 0xbf80000011117421 */ /* 0x000fd80000010000 */
[----:B------:R-:W-:-:S07]  /*51b0*/  @!P1 FADD.FTZ R17, R17, -1 ;  /* 0xbf80000011119421 */ /* 0x000fce0000010000 */
.L_x_7311:
[----:B------:R-:W-:Y:S05]  /*51c0*/  BSYNC.RECONVERGENT B1 ;  /* 0x0000000000017941 */ /* 0x000fea0003800200 */
.L_x_7310:
[----:B------:R-:W-:Y:S01]  /*51d0*/  FFMA.FTZ R5, -R12, R17, R5 ;  /* 0x000000110c057223 */ /* 0x000fe20000010105 */
[----:B------:R-:W-:Y:S06]  /*51e0*/  BRA `(.L_x_7308) ;  /* 0x0000000000707947 */ /* 0x000fec0003800000 */
.L_x_7309:
        /* <DEDUP_REMOVED lines=12> */
.L_x_7315:
        /* <DEDUP_REMOVED lines=13> */
.L_x_7314:
[----:B------:R-:W-:Y:S05]  /*5380*/  BSYNC.RECONVERGENT B1 ;  /* 0x0000000000017941 */ /* 0x000fea0003800200 */
.L_x_7313:
[----:B------:R-:W-:-:S04]  /*5390*/  FMUL.FTZ R20, R17, 1.1920928955078125e-07 ;  /* 0x3400000011147820 */ /* 0x000fc80000410000 */
[----:B------:R-:W-:-:S07]  /*53a0*/  FMUL.FTZ R5, R5, R20 ;  /* 0x0000001405057220 */ /* 0x000fce0000410000 */
.L_x_7308:
[----:B------:R-:W-:Y:S05]  /*53b0*/  BSYNC.RECONVERGENT B0 ;  /* 0x0000000000007941 */ /* 0x000fea0003800200 */
.L_x_7307:
        /* <DEDUP_REMOVED lines=12> */
[----:B------:R-:W-:Y:S01]  /*5480*/  @!P1 F2FP.F16.F32.PACK_AB R5, RZ, R18 ;  /* 0x00000012ff05923e */ /* 0x000fe200000000ff */
[----:B------:R-:W-:-:S04]  /*5490*/  HADD2.F32 R18, -RZ, R2.H0_H0 ;  /* 0x20000002ff127230 */ /* 0x000fc80000004100 */
[----:B------:R-:W-:Y:S01]  /*54a0*/  @!P1 HADD2.F32 R5, -RZ, R5.H0_H0 ;  /* 0x20000005ff059230 */ /* 0x000fe20000004100 */
[----:B------:R-:W-:-:S04]  /*54b0*/  FSETP.GEU.FTZ.AND P2, PT, |R18|, |R13|, PT ;  /* 0x4000000d1200720b */ /* 0x000fc80003f5e200 */
        /* <DEDUP_REMOVED lines=13> */
.L_x_7317:
[----:B------:R-:W-:Y:S05]  /*5590*/  BSYNC.RECONVERGENT B0 ;  /* 0x0000000000007941 */ /* 0x000fea0003800200 */
.L_x_7316:
        /* <DEDUP_REMOVED lines=22> */
.L_x_7323:
[----:B------:R-:W-:Y:S01]  /*5700*/  FSETP.GEU.FTZ.AND P1, PT, R20, -R12, PT ;  /* 0x8000000c1400720b */ /* 0x000fe20003f3e000 */
[----:B------:R-:W-:-:S12]  /*5710*/  FADD.FTZ R17, R17, -1 ;  /* 0xbf80000011117421 */ /* 0x000fd80000010000 */
[----:B------:R-:W-:-:S07]  /*5720*/  @!P1 FADD.FTZ R17, R17, -1 ;  /* 0xbf80000011119421 */ /* 0x000fce0000010000 */
.L_x_7322:
[----:B------:R-:W-:Y:S05]  /*5730*/  BSYNC.RECONVERGENT B1 ;  /* 0x0000000000017941 */ /* 0x000fea0003800200 */
.L_x_7321:
[----:B------:R-:W-:Y:S01]  /*5740*/  FFMA.FTZ R5, -R12, R17, R5 ;  /* 0x000000110c057223 */ /* 0x000fe20000010105 */
[----:B------:R-:W-:Y:S06]  /*5750*/  BRA `(.L_x_7319) ;  /* 0x0000000000707947 */ /* 0x000fec0003800000 */
.L_x_7320:
        /* <DEDUP_REMOVED lines=12> */
.L_x_7326:
        /* <DEDUP_REMOVED lines=13> */
.L_x_7325:
[----:B------:R-:W-:Y:S05]  /*58f0*/  BSYNC.RECONVERGENT B1 ;  /* 0x0000000000017941 */ /* 0x000fea0003800200 */
.L_x_7324:
[----:B------:R-:W-:-:S04]  /*5900*/  FMUL.FTZ R20, R17, 1.1920928955078125e-07 ;  /* 0x3400000011147820 */ /* 0x000fc80000410000 */
[----:B------:R-:W-:-:S07]  /*5910*/  FMUL.FTZ R5, R5, R20 ;  /* 0x0000001405057220 */ /* 0x000fce0000410000 */
.L_x_7319:
[----:B------:R-:W-:Y:S05]  /*5920*/  BSYNC.RECONVERGENT B0 ;  /* 0x0000000000007941 */ /* 0x000fea0003800200 */
.L_x_7318:
        /* <DEDUP_REMOVED lines=13> */
[----:B------:R-:W-:-:S04]  /*5a00*/  HADD2.F32 R18, -RZ, R2.H1_H1 ;  /* 0x30000002ff127230 */ /* 0x000fc80000004100 */
[----:B------:R-:W-:Y:S01]  /*5a10*/  @!P1 HADD2.F32 R5, -RZ, R5.H0_H0 ;  /* 0x20000005ff059230 */ /* 0x000fe20000004100 */
[----:B------:R-:W-:-:S04]  /*5a20*/  FSETP.GEU.FTZ.AND P2, PT, |R18|, |R13|, PT ;  /* 0x4000000d1200720b */ /* 0x000fc80003f5e200 */
        /* <DEDUP_REMOVED lines=11> */
.L_x_7328:
[----:B------:R-:W-:Y:S05]  /*5ae0*/  BSYNC.RECONVERGENT B0 ;  /* 0x0000000000007941 */ /* 0x000fea0003800200 */
.L_x_7327:
        /* <DEDUP_REMOVED lines=22> */
.L_x_7334:
[----:B------:R-:W-:Y:S01]  /*5c50*/  FSETP.GEU.FTZ.AND P1, PT, R20, -R12, PT ;  /* 0x8000000c1400720b */ /* 0x000fe20003f3e000 */
[----:B------:R-:W-:-:S12]  /*5c60*/  FADD.FTZ R17, R17, -1 ;  /* 0xbf80000011117421 */ /* 0x000fd80000010000 */
[----:B------:R-:W-:-:S07]  /*5c70*/  @!P1 FADD.FTZ R17, R17, -1 ;  /* 0xbf80000011119421 */ /* 0x000fce0000010000 */
.L_x_7333:
[----:B------:R-:W-:Y:S05]  /*5c80*/  BSYNC.RECONVERGENT B1 ;  /* 0x0000000000017941 */ /* 0x000fea0003800200 */
.L_x_7332:
[----:B------:R-:W-:Y:S01]  /*5c90*/  FFMA.FTZ R5, -R12, R17, R5 ;  /* 0x000000110c057223 */ /* 0x000fe20000010105 */
[----:B------:R-:W-:Y:S06]  /*5ca0*/  BRA `(.L_x_7330) ;  /* 0x0000000000707947 */ /* 0x000fec0003800000 */
.L_x_7331:
        /* <DEDUP_REMOVED lines=12> */
.L_x_7337:
        /* <DEDUP_REMOVED lines=13> */
.L_x_7336:
[----:B------:R-:W-:Y:S05]  /*5e40*/  BSYNC.RECONVERGENT B1 ;  /* 0x0000000000017941 */ /* 0x000fea0003800200 */
.L_x_7335:
[----:B------:R-:W-:-:S04]  /*5e50*/  FMUL.FTZ R20, R17, 1.1920928955078125e-07 ;  /* 0x3400000011147820 */ /* 0x000fc80000410000 */
[----:B------:R-:W-:-:S07]  /*5e60*/  FMUL.FTZ R5, R5, R20 ;  /* 0x0000001405057220 */ /* 0x000fce0000410000 */
.L_x_7330:
[----:B------:R-:W-:Y:S05]  /*5e70*/  BSYNC.RECONVERGENT B0 ;  /* 0x0000000000007941 */ /* 0x000fea0003800200 */
.L_x_7329:
        /* <DEDUP_REMOVED lines=29> */
.L_x_7339:
[----:B------:R-:W-:Y:S05]  /*6050*/  BSYNC.RECONVERGENT B0 ;  /* 0x0000000000007941 */ /* 0x000fea0003800200 */
.L_x_7338:
        /* <DEDUP_REMOVED lines=22> */
.L_x_7345:
[----:B------:R-:W-:Y:S01]  /*61c0*/  FSETP.GEU.FTZ.AND P1, PT, R20, -R12, PT ;  /* 0x8000000c1400720b */ /* 0x000fe20003f3e000 */
[----:B------:R-:W-:-:S12]  /*61d0*/  FADD.FTZ R17, R17, -1 ;  /* 0xbf80000011117421 */ /* 0x000fd80000010000 */
[----:B------:R-:W-:-:S07]  /*61e0*/  @!P1 FADD.FTZ R17, R17, -1 ;  /* 0xbf80000011119421 */ /* 0x000fce0000010000 */
.L_x_7344:
[----:B------:R-:W-:Y:S05]  /*61f0*/  BSYNC.RECONVERGENT B1 ;  /* 0x0000000000017941 */ /* 0x000fea0003800200 */
.L_x_7343:
[----:B------:R-:W-:Y:S01]  /*6200*/  FFMA.FTZ R5, -R12, R17, R5 ;  /* 0x000000110c057223 */ /* 0x000fe20000010105 */
[----:B------:R-:W-:Y:S06]  /*6210*/  BRA `(.L_x_7341) ;  /* 0x0000000000707947 */ /* 0x000fec0003800000 */
.L_x_7342:
        /* <DEDUP_REMOVED lines=12> */
.L_x_7348:
        /* <DEDUP_REMOVED lines=13> */
.L_x_7347:
[----:B------:R-:W-:Y:S05]  /*63b0*/  BSYNC.RECONVERGENT B1 ;  /* 0x0000000000017941 */ /* 0x000fea0003800200 */
.L_x_7346:
[----:B------:R-:W-:-:S04]  /*63c0*/  FMUL.FTZ R20, R17, 1.1920928955078125e-07 ;  /* 0x3400000011147820 */ /* 0x000fc80000410000 */
[----:B------:R-:W-:-:S07]  /*63d0*/  FMUL.FTZ R5, R5, R20 ;  /* 0x0000001405057220 */ /* 0x000fce0000410000 */
.L_x_7341:
[----:B------:R-:W-:Y:S05]  /*63e0*/  BSYNC.RECONVERGENT B0 ;  /* 0x0000000000007941 */ /* 0x000fea0003800200 */
.L_x_7340:
        /* <DEDUP_REMOVED lines=27> */
.L_x_7350:
[----:B------:R-:W-:Y:S05]  /*65a0*/  BSYNC.RECONVERGENT B0 ;  /* 0x0000000000007941 */ /* 0x000fea0003800200 */
.L_x_7349:
        /* <DEDUP_REMOVED lines=22> */
.L_x_7356:
[----:B------:R-:W-:Y:S01]  /*6710*/  FSETP.GEU.FTZ.AND P1, PT, R8, -R12, PT ;  /* 0x8000000c0800720b */ /* 0x000fe20003f3e000 */
[----:B------:R-:W-:-:S12]  /*6720*/  FADD.FTZ R6, R6, -1 ;  /* 0xbf80000006067421 */ /* 0x000fd80000010000 */
[----:B------:R-:W-:-:S07]  /*6730*/  @!P1 FADD.FTZ R6, R6, -1 ;  /* 0xbf80000006069421 */ /* 0x000fce0000010000 */
.L_x_7355:
[----:B------:R-:W-:Y:S05]  /*6740*/  BSYNC.RECONVERGENT B1 ;  /* 0x0000000000017941 */ /* 0x000fea0003800200 */
.L_x_7354:
[----:B------:R-:W-:Y:S01]  /*6750*/  FFMA.FTZ R5, -R12, R6, R5 ;  /* 0x000000060c057223 */ /* 0x000fe20000010105 */
[----:B------:R-:W-:Y:S06]  /*6760*/  BRA `(.L_x_7352) ;  /* 0x0000000000707947 */ /* 0x000fec0003800000 */
.L_x_7353:
        /* <DEDUP_REMOVED lines=12> */
.L_x_7359:
        /* <DEDUP_REMOVED lines=13> */
.L_x_7358:
[----:B------:R-:W-:Y:S05]  /*6900*/  BSYNC.RECONVERGENT B1 ;  /* 0x0000000000017941 */ /* 0x000fea0003800200 */
.L_x_7357:
[----:B------:R-:W-:-:S04]  /*6910*/  FMUL.FTZ R5, R5, 1.1920928955078125e-07 ;  /* 0x3400000005057820 */ /* 0x000fc80000410000 */
[----:B------:R-:W-:-:S07]  /*6920*/  FMUL.FTZ R5, R12, R5 ;  /* 0x000000050c057220 */ /* 0x000fce0000410000 */
.L_x_7352:
[----:B------:R-:W-:Y:S05]  /*6930*/  BSYNC.RECONVERGENT B0 ;  /* 0x0000000000007941 */ /* 0x000fea0003800200 */
.L_x_7351:
        /* <DEDUP_REMOVED lines=27> */
.L_x_7360:
[----:B------:R-:W-:Y:S05]  /*6af0*/  BSYNC.RECONVERGENT B0 ;  /* 0x0000000000007941 */ /* 0x000fea0003800200 */
.L_x_7273:
[----:B------:R-:W0:Y:S01]  /*6b00*/  LDC.64 R6, c[0x0][0x388] ;  /* 0x0000e200ff067b82 */ /* 0x000e220000000a00 */
[----:B------:R-:W-:Y:S02]  /*6b10*/  IMAD.MOV.U32 R17, RZ, RZ, R4 ;  /* 0x000000ffff117224 */ /* 0x000fe400078e0004 */
[----:B0-----:R-:W-:-:S04]  /*6b20*/  IMAD.WIDE.U32 R6, R0, 0x2, R6 ;  /* 0x0000000200067825 */ /* 0x001fc800078e0006 */
[----:B------:R-:W-:-:S05]  /*6b30*/  IMAD.WIDE.U32 R6, R14, 0x8, R6 ;  /* 0x000000080e067825 */ /* 0x000fca00078e0006 */
[----:B------:R-:W-:Y:S04]  /*6b40*/  STG.E.64 desc[UR4][R6.64], R16 ;  /* 0x0000001006007986 */ /* 0x000fe8000c101b04 */
[----:B------:R-:W-:Y:S01]  /*6b50*/  STG.E.64 desc[UR4][R6.64+0x400], R2 ;  /* 0x0004000206007986 */ /* 0x000fe2000c101b04 */
[----:B------:R-:W-:Y:S05]  /*6b60*/  EXIT ;  /* 0x000000000000794d */ /* 0x000fea0003800000 */
.L_x_7361:
        /* <DEDUP_REMOVED lines=9> */
.L_x_37066:


//--------------------- .text._ZN2at6native29vectorized_elementwise_kernelILi8ENS0_13BUnaryFunctorIN3c104HalfES4_S4_ZZZNS0_15binary_internal21div_floor_kernel_cudaERNS_18TensorIteratorBaseEENKUlvE1_clEvENKUlvE1_clEvEUlS4_S4_E_EESt5arrayIPcLm2EEEEviT0_T1_ --------------------------
	.section	.text._ZN2at6native29vectorized_elementwise_kernelILi8ENS0_13BUnaryFunctorIN3c104HalfES4_S4_ZZZNS0_15binary_internal21div_floor_kernel_cudaERNS_18TensorIteratorBaseEENKUlvE1_clEvENKUlvE1_clEvEUlS4_S4_E_EESt5arrayIPcLm2EEEEviT0_T1_,"ax",@progbits
	.align	128
        .global         _ZN2at6native29vectorized_elementwise_kernelILi8ENS0_13BUnaryFunctorIN3c104HalfES4_S4_ZZZNS0_15binary_internal21div_floor_kernel_cudaERNS_18TensorIteratorBaseEENKUlvE1_clEvENKUlvE1_clEvEUlS4_S4_E_EESt5arrayIPcLm2EEEEviT0_T1_
        .type           _ZN2at6native29vectorized_elementwise_kernelILi8ENS0_13BUnaryFunctorIN3c104HalfES4_S4_ZZZNS0_15binary_internal21div_floor_kernel_cudaERNS_18TensorIteratorBaseEENKUlvE1_clEvENKUlvE1_clEvEUlS4_S4_E_EESt5arrayIPcLm2EEEEviT0_T1_,@function
        .size           _ZN2at6native29vectorized_elementwise_kernelILi8ENS0_13BUnaryFunctorIN3c104HalfES4_S4_ZZZNS0_15binary_internal21div_floor_kernel_cudaERNS_18TensorIteratorBaseEENKUlvE1_clEvENKUlvE1_clEvEUlS4_S4_E_EESt5arrayIPcLm2EEEEviT0_T1_,(.L_x_37067 - _ZN2at6native29vectorized_elementwise_kernelILi8ENS0_13BUnaryFunctorIN3c104HalfES4_S4_ZZZNS0_15binary_internal21div_floor_kernel_cudaERNS_18TensorIteratorBaseEENKUlvE1_clEvENKUlvE1_clEvEUlS4_S4_E_EESt5arrayIPcLm2EEEEviT0_T1_)
        .other          _ZN2at6native29vectorized_elementwise_kernelILi8ENS0_13BUnaryFunctorIN3c104HalfES4_S4_ZZZNS0_15binary_internal21div_floor_kernel_cudaERNS_18TensorIteratorBaseEENKUlvE1_clEvENKUlvE1_clEvEUlS4_S4_E_EESt5arrayIPcLm2EEEEviT0_T1_,@"STO_CUDA_ENTRY STV_DEFAULT"
_ZN2at6native29vectorized_elementwise_kernelILi8ENS0_13BUnaryFunctorIN3c104HalfES4_S4_ZZZNS0_15binary_internal21div_floor_kernel_cudaERNS_18TensorIteratorBaseEENKUlvE1_clEvENKUlvE1_clEvEUlS4_S4_E_EESt5arrayIPcLm2EEEEviT0_T1_:
.text._ZN2at6native29vectorized_elementwise_kernelILi8ENS0_13BUnaryFunctorIN3c104HalfES4_S4_ZZZNS0_15binary_internal21div_floor_kernel_cudaERNS_18TensorIteratorBaseEENKUlvE1_clEvENKUlvE1_clEvEUlS4_S4_E_EESt5arrayIPcLm2EEEEviT0_T1_:
        /* <DEDUP_REMOVED lines=107> */
.L_x_7369:
[----:B------:R-:W-:Y:S05]  /*06b0*/  BSYNC.RECONVERGENT B2 ;  /* 0x0000000000027941 */ /* 0x000fea0003800200 */
.L_x_7368:
[----:B------:R-:W-:Y:S01]  /*06c0*/  FFMA.FTZ R5, -R2, R4, R5 ;  /* 0x0000000402057223 */ /* 0x000fe20000010105 */
[----:B------:R-:W-:Y:S06]  /*06d0*/  BRA `(.L_x_7366) ;  /* 0x0000000000807947 */ /* 0x000fec0003800000 */
.L_x_7367:
        /* <DEDUP_REMOVED lines=16> */
.L_x_7372:
        /* <DEDUP_REMOVED lines=13> */
.L_x_7371:
[----:B------:R-:W-:Y:S05]  /*08b0*/  BSYNC.RECONVERGENT B2 ;  /* 0x0000000000027941 */ /* 0x000fea0003800200 */
.L_x_7370:
[----:B------:R-:W-:-:S04]  /*08c0*/  FMUL.FTZ R5, R5, 1.1920928955078125e-07 ;  /* 0x3400000005057820 */ /* 0x000fc80000410000 */
[----:B------:R-:W-:-:S07]  /*08d0*/  FMUL.FTZ R5, R2, R5 ;  /* 0x0000000502057220 */ /* 0x000fce0000410000 */
.L_x_7366:
[----:B------:R-:W-:Y:S05]  /*08e0*/  BSYNC.RECONVERGENT B0 ;  /* 0x0000000000007941 */ /* 0x000fea0003800200 */
.L_x_7365:
        /* <DEDUP_REMOVED lines=22> */
.L_x_7373:
[----:B------:R-:W-:-:S05]  /*0a50*/  FMUL.FTZ R18, R18, R2 ;  /* 0x0000000212127220 */ /* 0x000fca0000410000 */
[----:B------:R-:W-:-:S05]  /*0a60*/  F2FP.F16.F32.PACK_AB R18, RZ, R18 ;  /* 0x00000012ff12723e */ /* 0x000fca00000000ff */
[----:B------:R-:W-:-:S05]  /*0a70*/  HADD2.F32 R18, -RZ, R18.H0_H0 ;  /* 0x20000012ff127230 */ /* 0x000fca0000004100 */
[----:B------:R-:W-:-:S04]  /*0a80*/  LOP3.LUT R2, RZ, 0x80000000, R18, 0xb8, !PT ;  /* 0x80000000ff027812 */ /* 0x000fc800078eb812 */
[----:B------:R-:W-:-:S07]  /*0a90*/  F2FP.F16.F32.PACK_AB R2, RZ, R2 ;  /* 0x00000002ff02723e */ /* 0x000fce00000000ff */
.L_x_7364:
[----:B------:R-:W-:Y:S05]  /*0aa0*/  BSYNC.RECONVERGENT B1 ;  /* 0x0000000000017941 */ /* 0x000fea0003800200 */
.L_x_7363:
        /* <DEDUP_REMOVED lines=36> */
.L_x_7382:
[----:B------:R-:W-:Y:S01]  /*0cf0*/  FSETP.GEU.FTZ.AND P0, PT, R6, -R8, PT ;  /* 0x800000080600720b */ /* 0x000fe20003f1e000 */
[----:B------:R-:W-:-:S12]  /*0d00*/  FADD.FTZ R4, R4, -1 ;  /* 0xbf80000004047421 */ /* 0x000fd80000010000 */
[----:B------:R-:W-:-:S07]  /*0d10*/  @!P0 FADD.FTZ R4, R4, -1 ;  /* 0xbf80000004048421 */ /* 0x000fce0000010000 */
.L_x_7381:
[----:B------:R-:W-:Y:S05]  /*0d20*/  BSYNC.RECONVERGENT B2 ;  /* 0x0000000000027941 */ /* 0x000fea0003800200 */
.L_x_7380:
[----:B------:R-:W-:Y:S01]  /*0d30*/  FFMA.FTZ R7, -R8, R4, R7 ;  /* 0x0000000408077223 */ /* 0x000fe20000010107 */
[----:B------:R-:W-:Y:S06]  /*0d40*/  BRA `(.L_x_7378) ;  /* 0x0000000000807947 */ /* 0x000fec0003800000 */
.L_x_7379:
        /* <DEDUP_REMOVED lines=16> */
.L_x_7385:
        /* <DEDUP_REMOVED lines=13> */
.L_x_7384:
[----:B------:R-:W-:Y:S05]  /*0f20*/  BSYNC.RECONVERGENT B2 ;  /* 0x0000000000027941 */ /* 0x000fea0003800200 */
.L_x_7383:
[----:B------:R-:W-:-:S04]  /*0f30*/  FMUL.FTZ R7, R7, 1.1920928955078125e-07 ;  /* 0x3400000007077820 */ /* 0x000fc80000410000 */
[----:B------:R-:W-:-:S07]  /*0f40*/  FMUL.FTZ R7, R4, R7 ;  /* 0x0000000704077220 */ /* 0x000fce0000410000 */
.L_x_7378:
[----:B------:R-:W-:Y:S05]  /*0f50*/  BSYNC.RECONVERGENT B0 ;  /* 0x0000000000007941 */ /* 0x000fea0003800200 */
.L_x_7377:
        /* <DEDUP_REMOVED lines=27> */
.L_x_7376:
[----:B------:R-:W1:Y:S01]  /*1110*/  MUFU.RCP R5, R5 ;  /* 0x0000000500057308 */ /* 0x000e620000001000 */
[----:B0----5:R-:W-:-:S05]  /*1120*/  HADD2.F32 R4, -RZ, R20.H0_H0 ;  /* 0x20000014ff047230 */ /* 0x021fca0000004100 */
[----:B-1----:R-:W-:-:S05]  /*1130*/  FMUL.FTZ R4, R5, R4 ;  /* 0x0000000405047220 */ /* 0x002fca0000410000 */
[----:B------:R-:W-:-:S07]  /*1140*/  F2FP.F16.F32.PACK_AB R4, RZ, R4 ;  /* 0x00000004ff04723e */ /* 0x000fce00000000ff */
.L_x_7375:
[----:B------:R-:W-:Y:S05]  /*1150*/  BSYNC.RECONVERGENT B1 ;  /* 0x0000000000017941 */ /* 0x000fea0003800200 */
.L_x_7374:
        /* <DEDUP_REMOVED lines=36> */
.L_x_7394:
[----:B------:R-:W-:Y:S01]  /*13a0*/  FSETP.GEU.FTZ.AND P0, PT, R9, -R10, PT ;  /* 0x8000000a0900720b */ /* 0x000fe20003f1e000 */
[----:B------:R-:W-:-:S12]  /*13b0*/  FADD.FTZ R7, R7, -1 ;  /* 0xbf80000007077421 */ /* 0x000fd80000010000 */
[----:B------:R-:W-:-:S07]  /*13c0*/  @!P0 FADD.FTZ R7, R7, -1 ;  /* 0xbf80000007078421 */ /* 0x000fce0000010000 */
.L_x_7393:
[----:B------:R-:W-:Y:S05]  /*13d0*/  BSYNC.RECONVERGENT B2 ;  /* 0x0000000000027941 */ /* 0x000fea0003800200 */
.L_x_7392:
[----:B------:R-:W-:Y:S01]  /*13e0*/  FFMA.FTZ R8, -R10, R7, R8 ;  /* 0x000000070a087223 */ /* 0x000fe20000010108 */
[----:B------:R-:W-:Y:S06]  /*13f0*/  BRA `(.L_x_7390) ;  /* 0x0000000000807947 */ /* 0x000fec0003800000 */
.L_x_7391:
        /* <DEDUP_REMOVED lines=16> */
.L_x_7397:
        /* <DEDUP_REMOVED lines=13> */
.L_x_7396:
[----:B------:R-:W-:Y:S05]  /*15d0*/  BSYNC.RECONVERGENT B2 ;  /* 0x0000000000027941 */ /* 0x000fea0003800200 */
.L_x_7395:
[----:B------:R-:W-:-:S04]  /*15e0*/  FMUL.FTZ R8, R8, 1.1920928955078125e-07 ;  /* 0x3400000008087820 */ /* 0x000fc80000410000 */
[----:B------:R-:W-:-:S07]  /*15f0*/  FMUL.FTZ R8, R7, R8 ;  /* 0x0000000807087220 */ /* 0x000fce0000410000 */
.L_x_7390:
[----:B------:R-:W-:Y:S05]  /*1600*/  BSYNC.RECONVERGENT B0 ;  /* 0x0000000000007941 */ /* 0x000fea0003800200 */
.L_x_7389:
        /* <DEDUP_REMOVED lines=27> */
.L_x_7388:
[----:B------:R-:W1:Y:S01]  /*17c0*/  MUFU.RCP R6, R6 ;  /* 0x0000000600067308 */ /* 0x000e620000001000 */
[----:B-----5:R-:W-:-:S05]  /*17d0*/  HADD2.F32 R5, -RZ, R22.H0_H0 ;  /* 0x20000016ff057230 */ /* 0x020fca0000004100 */
[----:B-1----:R-:W-:-:S05]  /*17e0*/  FMUL.FTZ R5, R6, R5 ;  /* 0x0000000506057220 */ /* 0x002fca0000410000 */
[----:B------:R-:W-:-:S07]  /*17f0*/  F2FP.F16.F32.PACK_AB R5, RZ, R5 ;  /* 0x00000005ff05723e */ /* 0x000fce00000000ff */
.L_x_7387:
[----:B------:R-:W-:Y:S05]  /*1800*/  BSYNC.RECONVERGENT B1 ;  /* 0x0000000000017941 */ /* 0x000fea0003800200 */
.L_x_7386:
        /* <DEDUP_REMOVED lines=36> */
.L_x_7406:
[----:B------:R-:W-:Y:S01]  /*1a50*/  FSETP.GEU.FTZ.AND P0, PT, R10, -R11, PT ;  /* 0x8000000b0a00720b */ /* 0x000fe20003f1e000 */
[----:B------:R-:W-:-:S12]  /*1a60*/  FADD.FTZ R8, R8, -1 ;  /* 0xbf80000008087421 */ /* 0x000fd80000010000 */
[----:B------:R-:W-:-:S07]  /*1a70*/  @!P0 FADD.FTZ R8, R8, -1 ;  /* 0xbf80000008088421 */ /* 0x000fce0000010000 */
.L_x_7405:
[----:B------:R-:W-:Y:S05]  /*1a80*/  BSYNC.RECONVERGENT B2 ;  /* 0x0000000000027941 */ /* 0x000fea0003800200 */
.L_x_7404:
[----:B------:R-:W-:Y:S01]  /*1a90*/  FFMA.FTZ R9, -R11, R8, R9 ;  /* 0x000000080b097223 */ /* 0x000fe20000010109 */
[----:B------:R-:W-:Y:S06]  /*1aa0*/  BRA `(.L_x_7402) ;  /* 0x0000000000807947 */ /* 0x000fec0003800000 */
.L_x_7403:
        /* <DEDUP_REMOVED lines=16> */
.L_x_7409:
        /* <DEDUP_REMOVED lines=13> */
.L_x_7408:
[----:B------:R-:W-:Y:S05]  /*1c80*/  BSYNC.RECONVERGENT B2 ;  /* 0x0000000000027941 */ /* 0x000fea0003800200 */
.L_x_7407:
[----:B------:R-:W-:-:S04]  /*1c90*/  FMUL.FTZ R9, R9, 1.1920928955078125e-07 ;  /* 0x3400000009097820 */ /* 0x000fc80000410000 */
[----:B------:R-:W-:-:S07]  /*1ca0*/  FMUL.FTZ R9, R8, R9 ;  /* 0x0000000908097220 */ /* 0x000fce0000410000 */
.L_x_7402:
[----:B------:R-:W-:Y:S05]  /*1cb0*/  BSYNC.RECONVERGENT B0 ;  /* 0x0000000000007941 */ /* 0x000fea0003800200 */
.L_x_7401:
        /* <DEDUP_REMOVED lines=27> */
.L_x_7400:
[----:B------:R-:W2:Y:S01]  /*1e70*/  MUFU.RCP R7, R7 ;  /* 0x0000000700077308 */ /* 0x000ea20000001000 */
[----:B-----5:R-:W-:-:S05]  /*1e80*/  HADD2.F32 R6, -RZ, R23.H0_H0 ;  /* 0x20000017ff067230 */ /* 0x020fca0000004100 */
[----:B--2---:R-:W-:-:S05]  /*1e90*/  FMUL.FTZ R6, R7, R6 ;  /* 0x0000000607067220 */ /* 0x004fca0000410000 */
[----:B------:R-:W-:-:S07]  /*1ea0*/  F2FP.F16.F32.PACK_AB R6, RZ, R6 ;  /* 0x00000006ff06723e */ /* 0x000fce00000000ff */
.L_x_7399:
[----:B------:R-:W-:Y:S05]  /*1eb0*/  BSYNC.RECONVERGENT B1 ;  /* 0x0000000000017941 */ /* 0x000fea0003800200 */
.L_x_7398:
        /* <DEDUP_REMOVED lines=36> */
.L_x_7418:
[----:B------:R-:W-:Y:S01]  /*2100*/  FSETP.GEU.FTZ.AND P0, PT, R9, -R11, PT ;  /* 0x8000000b0900720b */ /* 0x000fe20003f1e000 */
[----:B------:R-:W-:-:S12]  /*2110*/  FADD.FTZ R7, R7, -1 ;  /* 0xbf80000007077421 */ /* 0x000fd80000010000 */
[----:B------:R-:W-:-:S07]  /*2120*/  @!P0 FADD.FTZ R7, R7, -1 ;  /* 0xbf80000007078421 */ /* 0x000fce0000010000 */
.L_x_7417:
[----:B------:R-:W-:Y:S05]  /*2130*/  BSYNC.RECONVERGENT B2 ;  /* 0x0000000000027941 */ /* 0x000fea0003800200 */
.L_x_7416:
[----:B------:R-:W-:Y:S01]  /*2140*/  FFMA.FTZ R10, -R11, R7, R10 ;  /* 0x000000070b0a7223 */ /* 0x000fe2000001010a */
[----:B------:R-:W-:Y:S06]  /*2150*/  BRA `(.L_x_7414) ;  /* 0x0000000000807947 */ /* 0x000fec0003800000 */
.L_x_7415:
        /* <DEDUP_REMOVED lines=16> */
.L_x_7421:
        /* <DEDUP_REMOVED lines=13> */
.L_x_7420:
[----:B------:R-:W-:Y:S05]  /*2330*/  BSYNC.RECONVERGENT B2 ;  /* 0x0000000000027941 */ /* 0x000fea0003800200 */
.L_x_7419:
[----:B------:R-:W-:-:S04]  /*2340*/  FMUL.FTZ R10, R10, 1.1920928955078125e-07 ;  /* 0x340000000a0a7820 */ /* 0x000fc80000410000 */
[----:B------:R-:W-:-:S07]  /*2350*/  FMUL.FTZ R10, R7, R10 ;  /* 0x0000000a070a7220 */ /* 0x000fce0000410000 */
.L_x_7414:
[----:B------:R-:W-:Y:S05]  /*2360*/  BSYNC.RECONVERGENT B0 ;  /* 0x0000000000007941 */ /* 0x000fea0003800200 */
.L_x_7413:
        /* <DEDUP_REMOVED lines=27> */
.L_x_7412:
[----:B------:R-:W3:Y:S01]  /*2520*/  MUFU.RCP R8, R8 ;  /* 0x0000000800087308 */ /* 0x000ee20000001000 */
[----:B-----5:R-:W-:-:S05]  /*2530*/  HADD2.F32 R7, -RZ, R21.H0_H0 ;  /* 0x20000015ff077230 */ /* 0x020fca0000004100 */
[----:B---3--:R-:W-:-:S05]  /*2540*/  FMUL.FTZ R7, R8, R7 ;  /* 0x0000000708077220 */ /* 0x008fca0000410000 */
[----:B------:R-:W-:-:S07]  /*2550*/  F2FP.F16.F32.PACK_AB R7, RZ, R7 ;  /* 0x00000007ff07723e */ /* 0x000fce00000000ff */
.L_x_7411:
[----:B------:R-:W-:Y:S05]  /*2560*/  BSYNC.RECONVERGENT B1 ;  /* 0x0000000000017941 */ /* 0x000fea0003800200 */
.L_x_7410:
        /* <DEDUP_REMOVED lines=36> */
.L_x_7430:
[----:B------:R-:W-:Y:S01]  /*27b0*/  FSETP.GEU.FTZ.AND P0, PT, R14, -R15, PT ;  /* 0x8000000f0e00720b */ /* 0x000fe20003f1e000 */
[----:B------:R-:W-:-:S12]  /*27c0*/  FADD.FTZ R10, R10, -1 ;  /* 0xbf8000000a0a7421 */ /* 0x000fd80000010000 */
[----:B------:R-:W-:-:S07]  /*27d0*/  @!P0 FADD.FTZ R10, R10, -1 ;  /* 0xbf8000000a0a8421 */ /* 0x000fce0000010000 */
.L_x_7429:
[----:B------:R-:W-:Y:S05]  /*27e0*/  BSYNC.RECONVERGENT B2 ;  /* 0x0000000000027941 */ /* 0x000fea0003800200 */
.L_x_7428:
[----:B------:R-:W-:Y:S01]  /*27f0*/  FFMA.FTZ R11, -R15, R10, R11 ;  /* 0x0000000a0f0b7223 */ /* 0x000fe2000001010b */
[----:B------:R-:W-:Y:S06]  /*2800*/  BRA `(.L_x_7426) ;  /* 0x0000000000807947 */ /* 0x000fec0003800000 */
.L_x_7427:
        /* <DEDUP_REMOVED lines=16> */
.L_x_7433:
[----:B-1----:R-:W-:-:S04]  /*2910*/  VIMNMX.U32 R15, PT, PT, R14, 0xb800000, PT ;  /* 0x0b8000000e0f7848 */ /* 0x002fc80003fe0000 */
[----:B------:R-:W-:Y:S01]  /*2920*/  IADD3 R11, PT, PT, R15, R11, RZ ;  /* 0x0000000b0f0b7210 */ /* 0x000fe20007ffe0ff */
[----:B------:R-:W-:-:S04]  /*2930*/  IMAD.IADD R14, R14, 0x1, -R15 ;  /* 0x000000010e0e7824 */ /* 0x000fc800078e0a0f */
[----:B---3--:R-:W-:Y:S01]  /*2940*/  FMUL.FTZ R18, R21, R11 ;  /* 0x0000000b15127220 */ /* 0x008fe20000410000 */
        /* <DEDUP_REMOVED lines=9> */
.L_x_7432:
[----:B------:R-:W-:Y:S05]  /*29e0*/  BSYNC.RECONVERGENT B2 ;  /* 0x0000000000027941 */ /* 0x000fea0003800200 */
.L_x_7431:
[----:B------:R-:W-:-:S04]  /*29f0*/  FMUL.FTZ R11, R11, 1.1920928955078125e-07 ;  /* 0x340000000b0b7820 */ /* 0x000fc80000410000 */
[----:B------:R-:W-:-:S07]  /*2a00*/  FMUL.FTZ R11, R10, R11 ;  /* 0x0000000b0a0b7220 */ /* 0x000fce0000410000 */
.L_x_7426:
[----:B------:R-:W-:Y:S05]  /*2a10*/  BSYNC.RECONVERGENT B0 ;  /* 0x0000000000007941 */ /* 0x000fea0003800200 */
.L_x_7425:
        /* <DEDUP_REMOVED lines=27> */
.L_x_7424:
[----:B------:R-:W3:Y:S01]  /*2bd0*/  MUFU.RCP R9, R9 ;  /* 0x0000000900097308 */ /* 0x000ee20000001000 */
[----:B-----5:R-:W-:-:S05]  /*2be0*/  HADD2.F32 R8, -RZ, R19.H0_H0 ;  /* 0x20000013ff087230 */ /* 0x020fca0000004100 */
[----:B---3--:R-:W-:-:S05]  /*2bf0*/  FMUL.FTZ R8, R9, R8 ;  /* 0x0000000809087220 */ /* 0x008fca0000410000 */
[----:B------:R-:W-:-:S07]  /*2c00*/  F2FP.F16.F32.PACK_AB R8, RZ, R8 ;  /* 0x00000008ff08723e */ /* 0x000fce00000000ff */
.L_x_7423:
[----:B------:R-:W-:Y:S05]  /*2c10*/  BSYNC.RECONVERGENT B1 ;  /* 0x0000000000017941 */ /* 0x000fea0003800200 */
.L_x_7422:
        /* <DEDUP_REMOVED lines=36> */
.L_x_7442:
[----:B------:R-:W-:Y:S01]  /*2e60*/  FSETP.GEU.FTZ.AND P0, PT, R11, -R15, PT ;  /* 0x8000000f0b00720b */ /* 0x000fe20003f1e000 */
[----:B------:R-:W-:-:S12]  /*2e70*/  FADD.FTZ R9, R9, -1 ;  /* 0xbf80000009097421 */ /* 0x000fd80000010000 */
[----:B------:R-:W-:-:S07]  /*2e80*/  @!P0 FADD.FTZ R9, R9, -1 ;  /* 0xbf80000009098421 */ /* 0x000fce0000010000 */
.L_x_7441:
[----:B------:R-:W-:Y:S05]  /*2e90*/  BSYNC.RECONVERGENT B2 ;  /* 0x0000000000027941 */ /* 0x000fea0003800200 */
.L_x_7440:
[----:B------:R-:W-:Y:S01]  /*2ea0*/  FFMA.FTZ R14, -R15, R9, R14 ;  /* 0x000000090f0e7223 */ /* 0x000fe2000001010e */
[----:B------:R-:W-:Y:S06]  /*2eb0*/  BRA `(.L_x_7438) ;  /* 0x0000000000807947 */ /* 0x000fec0003800000 */
.L_x_7439:
        /* <DEDUP_REMOVED lines=16> */
.L_x_7445:
        /* <DEDUP_REMOVED lines=13> */
.L_x_7444:
[----:B------:R-:W-:Y:S05]  /*3090*/  BSYNC.RECONVERGENT B2 ;  /* 0x0000000000027941 */ /* 0x000fea0003800200 */
.L_x_7443:
[----:B------:R-:W-:-:S04]  /*30a0*/  FMUL.FTZ R14, R14, 1.1920928955078125e-07 ;  /* 0x340000000e0e7820 */ /* 0x000fc80000410000 */
[----:B------:R-:W-:-:S07]  /*30b0*/  FMUL.FTZ R14, R9, R14 ;  /* 0x0000000e090e7220 */ /* 0x000fce0000410000 */
.L_x_7438:
[----:B------:R-:W-:Y:S05]  /*30c0*/  BSYNC.RECONVERGENT B0 ;  /* 0x0000000000007941 */ /* 0x000fea0003800200 */
.L_x_7437:
        /* <DEDUP_REMOVED lines=27> */
.L_x_7436:
[----:B------:R-:W3:Y:S01]  /*3280*/  MUFU.RCP R10, R10 ;  /* 0x0000000a000a7308 */ /* 0x000ee20000001000 */
[----:B-----5:R-:W-:-:S05]  /*3290*/  HADD2.F32 R9, -RZ, R13.H0_H0 ;  /* 0x2000000dff097230 */ /* 0x020fca0000004100 */
[----:B---3--:R-:W-:-:S05]  /*32a0*/  FMUL.FTZ R9, R10, R9 ;  /* 0x000000090a097220 */ /* 0x008fca0000410000 */
[----:B------:R-:W-:-:S07]  /*32b0*/  F2FP.F16.F32.PACK_AB R9, RZ, R9 ;  /* 0x00000009ff09723e */ /* 0x000fce00000000ff */
.L_x_7435:
[----:B------:R-:W-:Y:S05]  /*32c0*/  BSYNC.RECONVERGENT B1 ;  /* 0x0000000000017941 */ /* 0x000fea0003800200 */
.L_x_7434:
        /* <DEDUP_REMOVED lines=36> */
.L_x_7454:
[----:B------:R-:W-:Y:S01]  /*3510*/  FSETP.GEU.FTZ.AND P0, PT, R14, -R15, PT ;  /* 0x8000000f0e00720b */ /* 0x000fe20003f1e000 */
[----:B------:R-:W-:-:S12]  /*3520*/  FADD.FTZ R10, R10, -1 ;  /* 0xbf8000000a0a7421 */ /* 0x000fd80000010000 */
[----:B------:R-:W-:-:S07]  /*3530*/  @!P0 FADD.FTZ R10, R10, -1 ;  /* 0xbf8000000a0a8421 */ /* 0x000fce0000010000 */
.L_x_7453:
[----:B------:R-:W-:Y:S05]  /*3540*/  BSYNC.RECONVERGENT B2 ;  /* 0x0000000000027941 */ /* 0x000fea0003800200 */
.L_x_7452:
[----:B------:R-:W-:Y:S01]  /*3550*/  FFMA.FTZ R13, -R15, R10, R13 ;  /* 0x0000000a0f0d7223 */ /* 0x000fe2000001010d */
[----:B------:R-:W-:Y:S06]  /*3560*/  BRA `(.L_x_7450) ;  /* 0x0000000000807947 */ /* 0x000fec0003800000 */
.L_x_7451:
        /* <DEDUP_REMOVED lines=16> */
.L_x_7457:
        /* <DEDUP_REMOVED lines=13> */
.L_x_7456:
[----:B------:R-:W-:Y:S05]  /*3740*/  BSYNC.RECONVERGENT B2 ;  /* 0x0000000000027941 */ /* 0x000fea0003800200 */
.L_x_7455:
[----:B------:R-:W-:-:S04]  /*3750*/  FMUL.FTZ R13, R13, 1.1920928955078125e-07 ;  /* 0x340000000d0d7820 */ /* 0x000fc80000410000 */
[----:B------:R-:W-:-:S07]  /*3760*/  FMUL.FTZ R13, R10, R13 ;  /* 0x0000000d0a0d7220 */ /* 0x000fce0000410000 */
.L_x_7450:
[----:B------:R-:W-:Y:S05]  /*3770*/  BSYNC.RECONVERGENT B0 ;  /* 0x0000000000007941 */ /* 0x000fea0003800200 */
.L_x_7449:
        /* <DEDUP_REMOVED lines=27> */
.L_x_7448:
[----:B------:R-:W3:Y:S01]  /*3930*/  MUFU.RCP R11, R11 ;  /* 0x0000000b000b7308 */ /* 0x000ee20000001000 */
[----:B-----5:R-:W-:-:S05]  /*3940*/  HADD2.F32 R10, -RZ, R12.H0_H0 ;  /* 0x2000000cff0a7230 */ /* 0x020fca0000004100 */
[----:B---3--:R-:W-:-:S05]  /*3950*/  FMUL.FTZ R10, R11, R10 ;  /* 0x0000000a0b0a7220 */ /* 0x008fca0000410000 */
[----:B------:R-:W-:-:S07]  /*3960*/  F2FP.F16.F32.PACK_AB R10, RZ, R10 ;  /* 0x0000000aff0a723e */ /* 0x000fce00000000ff */
.L_x_7447:
[----:B------:R-:W-:Y:S05]  /*3970*/  BSYNC.RECONVERGENT B1 ;  /* 0x0000000000017941 */ /* 0x000fea0003800200 */
.L_x_7446:
[----:B------:R-:W-:Y:S01]  /*3980*/  ISETP.GE.U32.AND P0, PT, R17, R16, PT ;  /* 0x000000101100720c */ /* 0x000fe20003f06070 */
[----:B------:R-:W-:Y:S04]  /*3990*/  BSSY.RECONVERGENT B0, `(.L_x_7458) ;  /* 0x0000033000007945 */ /* 0x000fe80003800200 */
[----:B------:R-:W-:Y:S08]  /*39a0*/  BSSY.RELIABLE B1, `(.L_x_7459) ;  /* 0x000002b000017945 */ /* 0x000ff00003800100 */
[----:B------:R-:W-:Y:S05]  /*39b0*/  @P0 BRA `(.L_x_7460) ;  /* 0x0000000000300947 */ /* 0x000fea0003800000 */
[----:B-----5:R-:W3:Y:S01]  /*39c0*/  LDC.64 R12, c[0x0][0x388] ;  /* 0x0000e200ff0c7b82 */ /* 0x020ee20000000a00 */
[----:B------:R-:W-:Y:S02]  /*39d0*/  IMAD.IADD R11, R0, 0x1, R17 ;  /* 0x00000001000b7824 */ /* 0x000fe400078e0211 */
[----:B------:R-:W-:-:S05]  /*39e0*/  IMAD.MOV.U32 R17, RZ, RZ, R3 ;  /* 0x000000ffff117224 */ /* 0x000fca00078e0003 */
[----:B------:R-:W-:Y:S01]  /*39f0*/  ISETP.GE.U32.AND P0, PT, R17, R16, PT ;  /* 0x000000101100720c */ /* 0x000fe20003f06070 */
[----:B---3--:R-:W-:-:S05]  /*3a00*/  IMAD.WIDE.U32 R12, R11, 0x2, R12 ;  /* 0x000000020b0c7825 */ /* 0x008fca00078e000c */
[----:B------:R3:W-:Y:S07]  /*3a10*/  STG.E.U16 desc[UR4][R12.64], R2 ;  /* 0x000000020c007986 */ /* 0x0007ee000c101504 */
[----:B------:R-:W-:Y:S05]  /*3a20*/  @P0 BRA `(.L_x_7461) ;  /* 0x0000000000300947 */ /* 0x000fea0003800000 */
[----:B---3--:R-:W3:Y:S01]  /*3a30*/  LDC.64 R2, c[0x0][0x388] ;  /* 0x0000e200ff027b82 */ /* 0x008ee20000000a00 */
[----:B------:R-:W-:Y:S01]  /*3a40*/  IMAD.IADD R11, R0, 0x1, R17 ;  /* 0x00000001000b7824 */ /* 0x000fe200078e0211 */
[----:B------:R-:W-:-:S03]  /*3a50*/  IADD3 R17, PT, PT, R17, 0x80, RZ ;  /* 0x0000008011117810 */ /* 0x000fc60007ffe0ff */
[----:B---3--:R-:W-:-:S05]  /*3a60*/  IMAD.WIDE.U32 R2, R11, 0x2, R2 ;  /* 0x000000020b027825 */ /* 0x008fca00078e0002 */
[----:B------:R3:W-:Y:S02]  /*3a70*/  STG.E.U16 desc[UR4][R2.64], R4 ;  /* 0x0000000402007986 */ /* 0x0007e4000c101504 */
.L_x_7460:
[----:B------:R-:W-:-:S13]  /*3a80*/  ISETP.GE.U32.AND P0, PT, R17, R16, PT ;  /* 0x000000101100720c */ /* 0x000fda0003f06070 */
[----:B------:R-:W-:Y:S05]  /*3a90*/  @P0 BRA `(.L_x_7462) ;  /* 0x0000000000300947 */ /* 0x000fea0003800000 */
[----:B---3--:R-:W3:Y:S01]  /*3aa0*/  LDC.64 R2, c[0x0][0x388] ;  /* 0x0000e200ff027b82 */ /* 0x008ee20000000a00 */
[----:B------:R-:W-:Y:S02]  /*3ab0*/  IMAD.IADD R11, R0, 0x1, R17 ;  /* 0x00000001000b7824 */ /* 0x000fe400078e0211 */
[----:B------:R-:W-:Y:S02]  /*3ac0*/  VIADD R17, R17, 0x80 ;  /* 0x0000008011117836 */ /* 0x000fe40000000000 */
[----:B---3--:R-:W-:-:S05]  /*3ad0*/  IMAD.WIDE.U32 R2, R11, 0x2, R2 ;  /* 0x000000020b027825 */ /* 0x008fca00078e0002 */
[----:B------:R4:W-:Y:S02]  /*3ae0*/  STG.E.U16 desc[UR4][R2.64], R5 ;  /* 0x0000000502007986 */ /* 0x0009e4000c101504 */
.L_x_7461:
[----:B------:R-:W-:-:S13]  /*3af0*/  ISETP.GE.U32.AND P0, PT, R17, R16, PT ;  /* 0x000000101100720c */ /* 0x000fda0003f06070 */
[----:B------:R-:W-:Y:S05]  /*3b00*/  @P0 BRA `(.L_x_7463) ;  /* 0x0000000000300947 */ /* 0x000fea0003800000 */
[----:B---34-:R-:W3:Y:S01]  /*3b10*/  LDC.64 R2, c[0x0][0x388] ;  /* 0x0000e200ff027b82 */ /* 0x018ee20000000a00 */
[----:B------:R-:W-:Y:S02]  /*3b20*/  IMAD.IADD R5, R0, 0x1, R17 ;  /* 0x0000000100057824 */ /* 0x000fe400078e0211 */
[----:B------:R-:W-:Y:S02]  /*3b30*/  VIADD R17, R17, 0x80 ;  /* 0x0000008011117836 */ /* 0x000fe40000000000 */
[----:B---3--:R-:W-:-:S05]  /*3b40*/  IMAD.WIDE.U32 R2, R5, 0x2, R2 ;  /* 0x0000000205027825 */ /* 0x008fca00078e0002 */
[----:B------:R4:W-:Y:S02]  /*3b50*/  STG.E.U16 desc[UR4][R2.64], R6 ;  /* 0x0000000602007986 */ /* 0x0009e4000c101504 */
.L_x_7462:
[----:B------:R-:W-:-:S13]  /*3b60*/  ISETP.GE.U32.AND P0, PT, R17, R16, PT ;  /* 0x000000101100720c */ /* 0x000fda0003f06070 */
[----:B------:R-:W-:Y:S05]  /*3b70*/  @P0 BRA `(.L_x_7464) ;  /* 0x0000000000340947 */ /* 0x000fea0003800000 */
[----:B---34-:R-:W3:Y:S01]  /*3b80*/  LDC.64 R2, c[0x0][0x388] ;  /* 0x0000e200ff027b82 */ /* 0x018ee20000000a00 */
[----:B------:R-:W-:Y:S01]  /*3b90*/  IADD3 R5, PT, PT, R0, R17, RZ ;  /* 0x0000001100057210 */ /* 0x000fe20007ffe0ff */
[----:B------:R-:W-:-:S04]  /*3ba0*/  VIADD R17, R17, 0x80 ;  /* 0x0000008011117836 */ /* 0x000fc80000000000 */
[----:B---3--:R-:W-:-:S05]  /*3bb0*/  IMAD.WIDE.U32 R2, R5, 0x2, R2 ;  /* 0x0000000205027825 */ /* 0x008fca00078e0002 */
[----:B------:R3:W-:Y:S02]  /*3bc0*/  STG.E.U16 desc[UR4][R2.64], R7 ;  /* 0x0000000702007986 */ /* 0x0007e4000c101504 */
.L_x_7463:
        /* <DEDUP_REMOVED lines=8> */
.L_x_7464:
[----:B------:R-:W-:Y:S05]  /*3c50*/  BSYNC.RELIABLE B1 ;  /* 0x0000000000017941 */ /* 0x000fea0003800100 */
.L_x_7459:
[----:B------:R-:W-:-:S13]  /*3c60*/  ISETP.GE.U32.AND P0, PT, R17, R16, PT ;  /* 0x000000101100720c */ /* 0x000fda0003f06070 */
[----:B---34-:R-:W3:Y:S01]  /*3c70*/  @!P0 LDC.64 R2, c[0x0][0x388] ;  /* 0x0000e200ff028b82 */ /* 0x018ee20000000a00 */
[----:B------:R-:W-:Y:S01]  /*3c80*/  @!P0 IMAD.IADD R5, R0, 0x1, R17 ;  /* 0x0000000100058824 */ /* 0x000fe200078e0211 */
[----:B------:R-:W-:-:S03]  /*3c90*/  @!P0 IADD3 R17, PT, PT, R17, 0x80, RZ ;  /* 0x0000008011118810 */ /* 0x000fc60007ffe0ff */
[----:B---3--:R-:W-:-:S05]  /*3ca0*/  @!P0 IMAD.WIDE.U32 R2, R5, 0x2, R2 ;  /* 0x0000000205028825 */ /* 0x008fca00078e0002 */
[----:B------:R3:W-:Y:S02]  /*3cb0*/  @!P0 STG.E.U16 desc[UR4][R2.64], R9 ;  /* 0x0000000902008986 */ /* 0x0007e4000c101504 */
.L_x_7465:
[----:B------:R-:W-:Y:S05]  /*3cc0*/  BSYNC.RECONVERGENT B0 ;  /* 0x0000000000007941 */ /* 0x000fea0003800200 */
.L_x_7458:
        /* <DEDUP_REMOVED lines=8> */
.L_x_7362:
[----:B------:R-:W0:Y:S01]  /*3d50*/  S2R R14, SR_TID.X ;  /* 0x00000000000e7919 */ /* 0x000e220000002100 */
[----:B------:R-:W1:Y:S02]  /*3d60*/  LDC.64 R2, c[0x0][0x390] ;  /* 0x0000e400ff027b82 */ /* 0x000e640000000a00 */
[----:B-1----:R-:W-:-:S04]  /*3d70*/  IMAD.WIDE.U32 R2, R0, 0x2, R2 ;  /* 0x0000000200027825 */ /* 0x002fc800078e0002 */
[----:B0-----:R-:W-:-:S05]  /*3d80*/  IMAD.WIDE.U32 R2, R14, 0x10, R2 ;  /* 0x000000100e027825 */ /* 0x001fca00078e0002 */
[----:B------:R0:W5:Y:S01]  /*3d90*/  LDG.E.128 R4, desc[UR4][R2.64] ;  /* 0x0000000402047981 */ /* 0x000162000c1e1d00 */
        /* <DEDUP_REMOVED lines=28> */
.L_x_7466:
        /* <DEDUP_REMOVED lines=33> */
.L_x_7472:
[----:B------:R-:W-:Y:S05]  /*4170*/  BSYNC.RECONVERGENT B1 ;  /* 0x0000000000017941 */ /* 0x000fea0003800200 */
.L_x_7471:
[----:B------:R-:W-:Y:S01]  /*4180*/  FFMA.FTZ R15, -R12, R17, R15 ;  /* 0x000000110c0f7223 */ /* 0x000fe2000001010f */
[----:B------:R-:W-:Y:S06]  /*4190*/  BRA `(.L_x_7469) ;  /* 0x0000000000707947 */ /* 0x000fec0003800000 */
.L_x_7470:
        /* <DEDUP_REMOVED lines=12> */
.L_x_7475:
        /* <DEDUP_REMOVED lines=13> */
.L_x_7474:
[----:B------:R-:W-:Y:S05]  /*4330*/  BSYNC.RECONVERGENT B1 ;  /* 0x0000000000017941 */ /* 0x000fea0003800200 */
.L_x_7473:
[----:B------:R-:W-:-:S04]  /*4340*/  FMUL.FTZ R18, R17, 1.1920928955078125e-07 ;  /* 0x3400000011127820 */ /* 0x000fc80000410000 */
[----:B------:R-:W-:-:S07]  /*4350*/  FMUL.FTZ R15, R15, R18 ;  /* 0x000000120f0f7220 */ /* 0x000fce0000410000 */
.L_x_7469:
[----:B------:R-:W-:Y:S05]  /*4360*/  BSYNC.RECONVERGENT B0 ;  /* 0x0000000000007941 */ /* 0x000fea0003800200 */
.L_x_7468:
        /* <DEDUP_REMOVED lines=23> */
.L_x_7477:
[----:B------:R-:W-:-:S05]  /*44e0*/  FMUL.FTZ R16, R16, R15 ;  /* 0x0000000f10107220 */ /* 0x000fca0000410000 */
[----:B------:R-:W-:-:S05]  /*44f0*/  F2FP.F16.F32.PACK_AB R16, RZ, R16 ;  /* 0x00000010ff10723e */ /* 0x000fca00000000ff */
[----:B------:R-:W-:-:S05]  /*4500*/  HADD2.F32 R16, -RZ, R16.H0_H0 ;  /* 0x20000010ff107230 */ /* 0x000fca0000004100 */
[----:B------:R-:W-:-:S04]  /*4510*/  LOP3.LUT R16, RZ, 0x80000000, R16, 0xb8, !PT ;  /* 0x80000000ff107812 */ /* 0x000fc800078eb810 */
[----:B------:R-:W-:-:S07]  /*4520*/  F2FP.F16.F32.PACK_AB R16, RZ, R16 ;  /* 0x00000010ff10723e */ /* 0x000fce00000000ff */
.L_x_7478:
[----:B------:R-:W-:Y:S05]  /*4530*/  BSYNC.RECONVERGENT B0 ;  /* 0x0000000000007941 */ /* 0x000fea0003800200 */
.L_x_7476:
        /* <DEDUP_REMOVED lines=24> */
.L_x_7484:
[----:B------:R-:W-:Y:S01]  /*46c0*/  FSETP.GEU.FTZ.AND P1, PT, R20, -R12, PT ;  /* 0x8000000c1400720b */ /* 0x000fe20003f3e000 */
[----:B------:R-:W-:-:S12]  /*46d0*/  FADD.FTZ R18, R18, -1 ;  /* 0xbf80000012127421 */ /* 0x000fd80000010000 */
[----:B------:R-:W-:-:S07]  /*46e0*/  @!P1 FADD.FTZ R18, R18, -1 ;  /* 0xbf80000012129421 */ /* 0x000fce0000010000 */
.L_x_7483:
[----:B------:R-:W-:Y:S05]  /*46f0*/  BSYNC.RECONVERGENT B1 ;  /* 0x0000000000017941 */ /* 0x000fea0003800200 */
.L_x_7482:
[----:B------:R-:W-:Y:S01]  /*4700*/  FFMA.FTZ R17, -R12, R18, R17 ;  /* 0x000000120c117223 */ /* 0x000fe20000010111 */
[----:B------:R-:W-:Y:S06]  /*4710*/  BRA `(.L_x_7480) ;  /* 0x0000000000707947 */ /* 0x000fec0003800000 */
.L_x_7481:
        /* <DEDUP_REMOVED lines=12> */
.L_x_7487:
        /* <DEDUP_REMOVED lines=13> */
.L_x_7486:
[----:B------:R-:W-:Y:S05]  /*48b0*/  BSYNC.RECONVERGENT B1 ;  /* 0x0000000000017941 */ /* 0x000fea0003800200 */
.L_x_7485:
[----:B------:R-:W-:-:S04]  /*48c0*/  FMUL.FTZ R18, R18, 1.1920928955078125e-07 ;  /* 0x3400000012127820 */ /* 0x000fc80000410000 */
[----:B------:R-:W-:-:S07]  /*48d0*/  FMUL.FTZ R17, R17, R18 ;  /* 0x0000001211117220 */ /* 0x000fce0000410000 */
.L_x_7480:
[----:B------:R-:W-:Y:S05]  /*48e0*/  BSYNC.RECONVERGENT B0 ;  /* 0x0000000000007941 */ /* 0x000fea0003800200 */
.L_x_7479:
        /* <DEDUP_REMOVED lines=29> */
.L_x_7489:
[----:B------:R-:W-:Y:S05]  /*4ac0*/  BSYNC.RECONVERGENT B0 ;  /* 0x0000000000007941 */ /* 0x000fea0003800200 */
.L_x_7488:
        /* <DEDUP_REMOVED lines=22> */
.L_x_7495:
[----:B------:R-:W-:Y:S01]  /*4c30*/  FSETP.GEU.FTZ.AND P1, PT, R20, -R12, PT ;  /* 0x8000000c1400720b */ /* 0x000fe20003f3e000 */
[----:B------:R-:W-:-:S12]  /*4c40*/  FADD.FTZ R18, R18, -1 ;  /* 0xbf80000012127421 */ /* 0x000fd80000010000 */
[----:B------:R-:W-:-:S07]  /*4c50*/  @!P1 FADD.FTZ R18, R18, -1 ;  /* 0xbf80000012129421 */ /* 0x000fce0000010000 */
.L_x_7494:
[----:B------:R-:W-:Y:S05]  /*4c60*/  BSYNC.RECONVERGENT B1 ;  /* 0x0000000000017941 */ /* 0x000fea0003800200 */
.L_x_7493:
[----:B------:R-:W-:Y:S01]  /*4c70*/  FFMA.FTZ R17, -R12, R18, R17 ;  /* 0x000000120c117223 */ /* 0x000fe20000010111 */
[----:B------:R-:W-:Y:S06]  /*4c80*/  BRA `(.L_x_7491) ;  /* 0x0000000000707947 */ /* 0x000fec0003800000 */
.L_x_7492:
        /* <DEDUP_REMOVED lines=12> */
.L_x_7498:
        /* <DEDUP_REMOVED lines=13> */
.L_x_7497:
[----:B------:R-:W-:Y:S05]  /*4e20*/  BSYNC.RECONVERGENT B1 ;  /* 0x0000000000017941 */ /* 0x000fea0003800200 */
.L_x_7496:
[----:B------:R-:W-:-:S04]  /*4e30*/  FMUL.FTZ R18, R18, 1.1920928955078125e-07 ;  /* 0x3400000012127820 */ /* 0x000fc80000410000 */
[----:B------:R-:W-:-:S07]  /*4e40*/  FMUL.FTZ R17, R17, R18 ;  /* 0x0000001211117220 */ /* 0x000fce0000410000 */
.L_x_7491:
[----:B------:R-:W-:Y:S05]  /*4e50*/  BSYNC.RECONVERGENT B0 ;  /* 0x0000000000007941 */ /* 0x000fea0003800200 */
.L_x_7490:
        /* <DEDUP_REMOVED lines=27> */
.L_x_7500:
[----:B------:R-:W-:Y:S05]  /*5010*/  BSYNC.RECONVERGENT B0 ;  /* 0x0000000000007941 */ /* 0x000fea0003800200 */
.L_x_7499:
        /* <DEDUP_REMOVED lines=22> */
.L_x_7506:
[----:B------:R-:W-:Y:S01]  /*5180*/  FSETP.GEU.FTZ.AND P1, PT, R20, -R12, PT ;  /* 0x8000000c1400720b */ /* 0x000fe20003f3e000 */
[----:B------:R-:W-:-:S12]  /*5190*/  FADD.FTZ R17, R17, -1 ;  /* 0xbf80000011117421 */ /* 0x000fd80000010000 */
[----:B------:R-:W-:-:S07]  /*51a0*/  @!P1 FADD.FTZ R17, R17, -1 ;  /* 0xbf80000011119421 */ /* 0x000fce0000010000 */
.L_x_7505:
[----:B------:R-:W-:Y:S05]  /*51b0*/  BSYNC.RECONVERGENT B1 ;  /* 0x0000000000017941 */ /* 0x000fea0003800200 */
.L_x_7504:
[----:B------:R-:W-:Y:S01]  /*51c0*/  FFMA.FTZ R5, -R12, R17, R5 ;  /* 0x000000110c057223 */ /* 0x000fe20000010105 */
[----:B------:R-:W-:Y:S06]  /*51d0*/  BRA `(.L_x_7502) ;  /* 0x0000000000707947 */ /* 0x000fec0003800000 */
.L_x_7503:
        /* <DEDUP_REMOVED lines=12> */
.L_x_7509:
        /* <DEDUP_REMOVED lines=13> */
.L_x_7508:
[----:B------:R-:W-:Y:S05]  /*5370*/  BSYNC.RECONVERGENT B1 ;  /* 0x0000000000017941 */ /* 0x000fea0003800200 */
.L_x_7507:
[----:B------:R-:W-:-:S04]  /*5380*/  FMUL.FTZ R20, R17, 1.1920928955078125e-07 ;  /* 0x3400000011147820 */ /* 0x000fc80000410000 */
[----:B------:R-:W-:-:S07]  /*5390*/  FMUL.FTZ R5, R5, R20 ;  /* 0x0000001405057220 */ /* 0x000fce0000410000 */
.L_x_7502:
[----:B------:R-:W-:Y:S05]  /*53a0*/  BSYNC.RECONVERGENT B0 ;  /* 0x0000000000007941 */ /* 0x000fea0003800200 */
.L_x_7501:
        /* <DEDUP_REMOVED lines=29> */
.L_x_7511:
[----:B------:R-:W-:Y:S05]  /*5580*/  BSYNC.RECONVERGENT B0 ;  /* 0x0000000000007941 */ /* 0x000fea0003800200 */
.L_x_7510:
        /* <DEDUP_REMOVED lines=22> */
.L_x_7517:
[----:B------:R-:W-:Y:S01]  /*56f0*/  FSETP.GEU.FTZ.AND P1, PT, R20, -R12, PT ;  /* 0x8000000c1400720b */ /* 0x000fe20003f3e000 */
[----:B------:R-:W-:-:S12]  /*5700*/  FADD.FTZ R17, R17, -1 ;  /* 0xbf80000011117421 */ /* 0x000fd80000010000 */
[----:B------:R-:W-:-:S07]  /*5710*/  @!P1 FADD.FTZ R17, R17, -1 ;  /* 0xbf80000011119421 */ /* 0x000fce0000010000 */
.L_x_7516:
[----:B------:R-:W-:Y:S05]  /*5720*/  BSYNC.RECONVERGENT B1 ;  /* 0x0000000000017941 */ /* 0x000fea0003800200 */
.L_x_7515:
[----:B------:R-:W-:Y:S01]  /*5730*/  FFMA.FTZ R5, -R12, R17, R5 ;  /* 0x000000110c057223 */ /* 0x000fe20000010105 */
[----:B------:R-:W-:Y:S06]  /*5740*/  BRA `(.L_x_7513) ;  /* 0x0000000000707947 */ /* 0x000fec0003800000 */
.L_x_7514:
        /* <DEDUP_REMOVED lines=12> */
.L_x_7520:
        /* <DEDUP_REMOVED lines=13> */
.L_x_7519:
[----:B------:R-:W-:Y:S05]  /*58e0*/  BSYNC.RECONVERGENT B1 ;  /* 0x0000000000017941 */ /* 0x000fea0003800200 */
.L_x_7518:
[----:B------:R-:W-:-:S04]  /*58f0*/  FMUL.FTZ R20, R17, 1.1920928955078125e-07 ;  /* 0x3400000011147820 */ /* 0x000fc80000410000 */
[----:B------:R-:W-:-:S07]  /*5900*/  FMUL.FTZ R5, R5, R20 ;  /* 0x0000001405057220 */ /* 0x000fce0000410000 */
.L_x_7513:
[----:B------:R-:W-:Y:S05]  /*5910*/  BSYNC.RECONVERGENT B0 ;  /* 0x0000000000007941 */ /* 0x000fea0003800200 */
.L_x_7512:
[C---:B------:R-:W-:Y:S01]  /*5920*/  FSETP.NAN.FTZ.AND P1, PT, |R5|.reuse, |R5|, PT ;  /* 0x400000050500720b */ /* 0x040fe20003f38200 */
[----:B------:R-:W-:Y:S01]  /*5930*/  HADD2.F32 R6, -RZ, R6.H1_H1 ;  /* 0x30000006ff067230 */ /* 0x000fe20000004100 */
        /* <DEDUP_REMOVED lines=25> */
.L_x_7522:
[----:B------:R-:W-:Y:S05]  /*5ad0*/  BSYNC.RECONVERGENT B0 ;  /* 0x0000000000007941 */ /* 0x000fea0003800200 */
.L_x_7521:
        /* <DEDUP_REMOVED lines=22> */
.L_x_7528:
[----:B------:R-:W-:Y:S01]  /*5c40*/  FSETP.GEU.FTZ.AND P1, PT, R20, -R12, PT ;  /* 0x8000000c1400720b */ /* 0x000fe20003f3e000 */
[----:B------:R-:W-:-:S12]  /*5c50*/  FADD.FTZ R18, R18, -1 ;  /* 0xbf80000012127421 */ /* 0x000fd80000010000 */
[----:B------:R-:W-:-:S07]  /*5c60*/  @!P1 FADD.FTZ R18, R18, -1 ;  /* 0xbf80000012129421 */ /* 0x000fce0000010000 */
.L_x_7527:
[----:B------:R-:W-:Y:S05]  /*5c70*/  BSYNC.RECONVERGENT B1 ;  /* 0x0000000000017941 */ /* 0x000fea0003800200 */
.L_x_7526:
[----:B------:R-:W-:Y:S01]  /*5c80*/  FFMA.FTZ R17, -R12, R18, R17 ;  /* 0x000000120c117223 */ /* 0x000fe20000010111 */
[----:B------:R-:W-:Y:S06]  /*5c90*/  BRA `(.L_x_7524) ;  /* 0x0000000000707947 */ /* 0x000fec0003800000 */
.L_x_7525:
        /* <DEDUP_REMOVED lines=12> */
.L_x_7531:
        /* <DEDUP_REMOVED lines=13> */
.L_x_7530:
[----:B------:R-:W-:Y:S05]  /*5e30*/  BSYNC.RECONVERGENT B1 ;  /* 0x0000000000017941 */ /* 0x000fea0003800200 */
.L_x_7529:
[----:B------:R-:W-:-:S04]  /*5e40*/  FMUL.FTZ R18, R18, 1.1920928955078125e-07 ;  /* 0x3400000012127820 */ /* 0x000fc80000410000 */
[----:B------:R-:W-:-:S07]  /*5e50*/  FMUL.FTZ R17, R17, R18 ;  /* 0x0000001211117220 */ /* 0x000fce0000410000 */
.L_x_7524:
[----:B------:R-:W-:Y:S05]  /*5e60*/  BSYNC.RECONVERGENT B0 ;  /* 0x0000000000007941 */ /* 0x000fea0003800200 */
.L_x_7523:
        /* <DEDUP_REMOVED lines=29> */
.L_x_7533:
[----:B------:R-:W-:Y:S05]  /*6040*/  BSYNC.RECONVERGENT B0 ;  /* 0x0000000000007941 */ /* 0x000fea0003800200 */
.L_x_7532:
        /* <DEDUP_REMOVED lines=22> */
.L_x_7539:
[----:B------:R-:W-:Y:S01]  /*61b0*/  FSETP.GEU.FTZ.AND P1, PT, R20, -R12, PT ;  /* 0x8000000c1400720b */ /* 0x000fe20003f3e000 */
[----:B------:R-:W-:-:S12]  /*61c0*/  FADD.FTZ R18, R18, -1 ;  /* 0xbf80000012127421 */ /* 0x000fd80000010000 */
[----:B------:R-:W-:-:S07]  /*61d0*/  @!P1 FADD.FTZ R18, R18, -1 ;  /* 0xbf80000012129421 */ /* 0x000fce0000010000 */
.L_x_7538:
[----:B------:R-:W-:Y:S05]  /*61e0*/  BSYNC.RECONVERGENT B1 ;  /* 0x0000000000017941 */ /* 0x000fea0003800200 */
.L_x_7537:
[----:B------:R-:W-:Y:S01]  /*61f0*/  FFMA.FTZ R17, -R12, R18, R17 ;  /* 0x000000120c117223 */ /* 0x000fe20000010111 */
[----:B------:R-:W-:Y:S06]  /*6200*/  BRA `(.L_x_7535) ;  /* 0x0000000000707947 */ /* 0x000fec0003800000 */
.L_x_7536:
        /* <DEDUP_REMOVED lines=12> */
.L_x_7542:
        /* <DEDUP_REMOVED lines=13> */
.L_x_7541:
[----:B------:R-:W-:Y:S05]  /*63a0*/  BSYNC.RECONVERGENT B1 ;  /* 0x0000000000017941 */ /* 0x000fea0003800200 */
.L_x_7540:
[----:B------:R-:W-:-:S04]  /*63b0*/  FMUL.FTZ R18, R18, 1.1920928955078125e-07 ;  /* 0x3400000012127820 */ /* 0x000fc80000410000 */
[----:B------:R-:W-:-:S07]  /*63c0*/  FMUL.FTZ R17, R17, R18 ;  /* 0x0000001211117220 */ /* 0x000fce0000410000 */
.L_x_7535:
[----:B------:R-:W-:Y:S05]  /*63d0*/  BSYNC.RECONVERGENT B0 ;  /* 0x0000000000007941 */ /* 0x000fea0003800200 */
.L_x_7534:
        /* <DEDUP_REMOVED lines=27> */
.L_x_7544:
[----:B------:R-:W-:Y:S05]  /*6590*/  BSYNC.RECONVERGENT B0 ;  /* 0x0000000000007941 */ /* 0x000fea0003800200 */
.L_x_7543:
        /* <DEDUP_REMOVED lines=22> */
.L_x_7550:
[----:B------:R-:W-:Y:S01]  /*6700*/  FSETP.GEU.FTZ.AND P1, PT, R8, -R12, PT ;  /* 0x8000000c0800720b */ /* 0x000fe20003f3e000 */
[----:B------:R-:W-:-:S12]  /*6710*/  FADD.FTZ R2, R2, -1 ;  /* 0xbf80000002027421 */ /* 0x000fd80000010000 */
[----:B------:R-:W-:-:S07]  /*6720*/  @!P1 FADD.FTZ R2, R2, -1 ;  /* 0xbf80000002029421 */ /* 0x000fce0000010000 */
.L_x_7549:
[----:B------:R-:W-:Y:S05]  /*6730*/  BSYNC.RECONVERGENT B1 ;  /* 0x0000000000017941 */ /* 0x000fea0003800200 */
.L_x_7548:
[----:B------:R-:W-:Y:S01]  /*6740*/  FFMA.FTZ R7, -R12, R2, R7 ;  /* 0x000000020c077223 */ /* 0x000fe20000010107 */
[----:B------:R-:W-:Y:S06]  /*6750*/  BRA `(.L_x_7546) ;  /* 0x0000000000707947 */ /* 0x000fec0003800000 */
.L_x_7547:
        /* <DEDUP_REMOVED lines=12> */
.L_x_7553:
        /* <DEDUP_REMOVED lines=13> */
.L_x_7552:
[----:B------:R-:W-:Y:S05]  /*68f0*/  BSYNC.RECONVERGENT B1 ;  /* 0x0000000000017941 */ /* 0x000fea0003800200 */
.L_x_7551:
[----:B------:R-:W-:-:S04]  /*6900*/  FMUL.FTZ R7, R7, 1.1920928955078125e-07 ;  /* 0x3400000007077820 */ /* 0x000fc80000410000 */
[----:B------:R-:W-:-:S07]  /*6910*/  FMUL.FTZ R7, R12, R7 ;  /* 0x000000070c077220 */ /* 0x000fce0000410000 */
.L_x_7546:
[----:B------:R-:W-:Y:S05]  /*6920*/  BSYNC.RECONVERGENT B0 ;  /* 0x0000000000007941 */ /* 0x000fea0003800200 */
.L_x_7545:
        /* <DEDUP_REMOVED lines=27> */
.L_x_7554:
[----:B------:R-:W-:Y:S05]  /*6ae0*/  BSYNC.RECONVERGENT B0 ;  /* 0x0000000000007941 */ /* 0x000fea0003800200 */
.L_x_7467:
[----:B------:R-:W0:Y:S01]  /*6af0*/  LDC.64 R2, c[0x0][0x388] ;  /* 0x0000e200ff027b82 */ /* 0x000e220000000a00 */
[----:B------:R-:W-:Y:S02]  /*6b00*/  IMAD.MOV.U32 R19, RZ, RZ, R6 ;  /* 0x000000ffff137224 */ /* 0x000fe400078e0006 */
[----:B------:R-:W-:Y:S02]  /*6b10*/  IMAD.MOV.U32 R18, RZ, RZ, R5 ;  /* 0x000000ffff127224 */ /* 0x000fe400078e0005 */
[----:B------:R-:W-:Y:S02]  /*6b20*/  IMAD.MOV.U32 R17, RZ, RZ, R4 ;  /* 0x000000ffff117224 */ /* 0x000fe400078e0004 */
[----:B0-----:R-:W-:-:S04]  /*6b30*/  IMAD.WIDE.U32 R2, R0, 0x2, R2 ;  /* 0x0000000200027825 */ /* 0x001fc800078e0002 */
[----:B------:R-:W-:-:S05]  /*6b40*/  IMAD.WIDE.U32 R2, R14, 0x10, R2 ;  /* 0x000000100e027825 */ /* 0x000fca00078e0002 */
[----:B------:R-:W-:Y:S01]  /*6b50*/  STG.E.128 desc[UR4][R2.64], R16 ;  /* 0x0000001002007986 */ /* 0x000fe2000c101d04 */
[----:B------:R-:W-:Y:S05]  /*6b60*/  EXIT ;  /* 0x000000000000794d */ /* 0x000fea0003800000 */
.L_x_7555:
        /* <DEDUP_REMOVED lines=9> */
.L_x_37067:


//--------------------- .text._ZN2at6native18elementwise_kernelILi128ELi4EZNS0_15gpu_kernel_implINS0_13AUnaryFunctorIN3c104HalfES5_S5_ZZZNS0_15binary_internal21div_floor_kernel_cudaERNS_18TensorIteratorBaseEENKUlvE1_clEvENKUlvE1_clEvEUlS5_S5_E_EEEEvS8_RKT_EUliE_EEviT1_ --------------------------
	.section	.text._ZN2at6native18elementwise_kernelILi128ELi4EZNS0_15gpu_kernel_implINS0_13AUnaryFunctorIN3c104HalfES5_S5_ZZZNS0_15binary_internal21div_floor_kernel_cudaERNS_18TensorIteratorBaseEENKUlvE1_clEvENKUlvE1_clEvEUlS5_S5_E_EEEEvS8_RKT_EUliE_EEviT1_,"ax",@progbits
	.align	128
        .global         _ZN2at6native18elementwise_kernelILi128ELi4EZNS0_15gpu_kernel_implINS0_13AUnaryFunctorIN3c104HalfES5_S5_ZZZNS0_15binary_internal21div_floor_kernel_cudaERNS_18TensorIteratorBaseEENKUlvE1_clEvENKUlvE1_clEvEUlS5_S5_E_EEEEvS8_RKT_EUliE_EEviT1_
        .type           _ZN2at6native18elementwise_kernelILi128ELi4EZNS0_15gpu_kernel_implINS0_13AUnaryFunctorIN3c104HalfES5_S5_ZZZNS0_15binary_internal21div_floor_kernel_cudaERNS_18TensorIteratorBaseEENKUlvE1_clEvENKUlvE1_clEvEUlS5_S5_E_EEEEvS8_RKT_EUliE_EEviT1_,@function
        .size           _ZN2at6native18elementwise_kernelILi128ELi4EZNS0_15gpu_kernel_implINS0_13AUnaryFunctorIN3c104HalfES5_S5_ZZZNS0_15binary_internal21div_floor_kernel_cudaERNS_18TensorIteratorBaseEENKUlvE1_clEvENKUlvE1_clEvEUlS5_S5_E_EEEEvS8_RKT_EUliE_EEviT1_,(.L_x_37068 - _ZN2at6native18elementwise_kernelILi128ELi4EZNS0_15gpu_kernel_implINS0_13AUnaryFunctorIN3c104HalfES5_S5_ZZZNS0_15binary_internal21div_floor_kernel_cudaERNS_18TensorIteratorBaseEENKUlvE1_clEvENKUlvE1_clEvEUlS5_S5_E_EEEEvS8_RKT_EUliE_EEviT1_)
        .other          _ZN2at6native18elementwise_kernelILi128ELi4EZNS0_15gpu_kernel_implINS0_13AUnaryFunctorIN3c104HalfES5_S5_ZZZNS0_15binary_internal21div_floor_kernel_cudaERNS_18TensorIteratorBaseEENKUlvE1_clEvENKUlvE1_clEvEUlS5_S5_E_EEEEvS8_RKT_EUliE_EEviT1_,@"STO_CUDA_ENTRY STV_DEFAULT"
_ZN2at6native18elementwise_kernelILi128ELi4EZNS0_15gpu_kernel_implINS0_13AUnaryFunctorIN3c104HalfES5_S5_ZZZNS0_15binary_internal21div_floor_kernel_cudaERNS_18TensorIteratorBaseEENKUlvE1_clEvENKUlvE1_clEvEUlS5_S5_E_EEEEvS8_RKT_EUliE_EEviT1_:
.text._ZN2at6native18elementwise_kernelILi128ELi4EZNS0_15gpu_kernel_implINS0_13AUnaryFunctorIN3c104HalfES5_S5_ZZZNS0_15binary_internal21div_floor_kernel_cudaERNS_18TensorIteratorBaseEENKUlvE1_clEvENKUlvE1_clEvEUlS5_S5_E_EEEEvS8_RKT_EUliE_EEviT1_:
        /* <DEDUP_REMOVED lines=22> */
[----:B------:R-:W-:Y:S01]  /*0160*/  HFMA2 R16, -RZ, RZ, 0, 0 ;  /* 0x00000000ff107431 */ /* 0x000fe200000001ff */
[----:B------:R-:W1:Y:S01]  /*0170*/  LDCU UR6, c[0x0][0x38c] ;  /* 0x00007180ff0677ac */ /* 0x000e620008000800 */
[----:B------:R-:W2:Y:S01]  /*0180*/  LDCU.64 UR8, c[0x0][0x4b8] ;  /* 0x00009700ff0877ac */ /* 0x000ea20008000a00 */
[----:B------:R-:W-:Y:S02]  /*0190*/  UISETP.NE.AND UP0, UPT, UR40, URZ, UPT ;  /* 0x000000ff2800728c */ /* 0x000fe4000bf05270 */
[----:B0-----:R-:W-:-:S05]  /*01a0*/  IMAD.HI.U32 R2, R17, UR4, R16 ;  /* 0x0000000411027c27 */ /* 0x001fca000f8e0010 */
[----:B------:R-:W-:-:S05]  /*01b0*/  SHF.R.U32.HI R3, RZ, UR5, R2 ;  /* 0x00000005ff037c19 */ /* 0x000fca0008011602 */
[----:B------:R-:W-:-:S04]  /*01c0*/  IMAD.MOV R0, RZ, RZ, -R3 ;  /* 0x000000ffff007224 */ /* 0x000fc800078e0a03 */
        /* <DEDUP_REMOVED lines=283> */
[----:B------:R-:W2:Y:S03]  /*1380*/  LDCU.64 UR8, c[0x0][0x578] ;  /* 0x0000af00ff0877ac */ /* 0x000ea60008000a00 */
[----:B0-----:R-:W-:-:S05]  /*1390*/  IMAD.HI.U32 R2, R5, UR4, R4 ;  /* 0x0000000405027c27 */ /* 0x001fca000f8e0004 */
[----:B------:R-:W-:-:S05]  /*13a0*/  SHF.R.U32.HI R2, RZ, UR5, R2 ;  /* 0x00000005ff027c19 */ /* 0x000fca0008011602 */
[----:B------:R-:W-:-:S04]  /*13b0*/  IMAD.MOV R3, RZ, RZ, -R2 ;  /* 0x000000ffff037224 */ /* 0x000fc800078e0a02 */
[----:B-1----:R-:W-:-:S04]  /*13c0*/  IMAD R5, R3, UR6, R5 ;  /* 0x0000000603057c24 */ /* 0x002fc8000f8e0205 */
[C---:B--2---:R-:W-:Y:S02]  /*13d0*/  IMAD R16, R5.reuse, UR8, R16 ;  /* 0x0000000805107c24 */ /* 0x044fe4000f8e0210 */
[----:B------:R-:W-:-:S07]  /*13e0*/  IMAD R0, R5, UR9, R0 ;  /* 0x0000000905007c24 */ /* 0x000fce000f8e0200 */
.L_x_7558:
        /* <DEDUP_REMOVED lines=18> */
.L_x_7562:
[----:B------:R-:W2:Y:S02]  /*1510*/  LDG.E.U8 R2, desc[UR36][R2.64] ;  /* 0x0000002402027981 */ /* 0x000ea4000c1e1100 */
[----:B--2---:R-:W-:-:S04]  /*1520*/  I2FP.F32.U32 R0, R2 ;  /* 0x0000000200007245 */ /* 0x004fc80000201000 */
[----:B------:R-:W-:Y:S01]  /*1530*/  F2FP.F16.F32.PACK_AB R0, RZ, R0 ;  /* 0x00000000ff00723e */ /* 0x000fe200000000ff */
[----:B------:R-:W-:Y:S06]  /*1540*/  BRA `(.L_x_7564) ;  /* 0x0000000c007c7947 */ /* 0x000fec0003800000 */
.L_x_7561:
        /* <DEDUP_REMOVED lines=10> */
.L_x_7566:
[----:B------:R-:W2:Y:S02]  /*15f0*/  LDG.E R2, desc[UR36][R2.64] ;  /* 0x0000002402027981 */ /* 0x000ea4000c1e1900 */
[----:B--2---:R-:W-:-:S04]  /*1600*/  I2FP.F32.S32 R0, R2 ;  /* 0x0000000200007245 */ /* 0x004fc80000201400 */
[----:B------:R-:W-:Y:S01]  /*1610*/  F2FP.F16.F32.PACK_AB R0, RZ, R0 ;  /* 0x00000000ff00723e */ /* 0x000fe200000000ff */
[----:B------:R-:W-:Y:S06]  /*1620*/  BRA `(.L_x_7564) ;  /* 0x0000000c00447947 */ /* 0x000fec0003800000 */
.L_x_7565:
[----:B------:R-:W2:Y:S02]  /*1630*/  LDG.E.U16 R2, desc[UR36][R2.64] ;  /* 0x0000002402027981 */ /* 0x000ea4000c1e1500 */
[----:B--2---:R-:W0:Y:S02]  /*1640*/  I2F.S16 R0, R2 ;  /* 0x0000000200007306 */ /* 0x004e240000101400 */
[----:B0-----:R-:W-:Y:S01]  /*1650*/  F2FP.F16.F32.PACK_AB R0, RZ, R0 ;  /* 0x00000000ff00723e */ /* 0x001fe200000000ff */
[----:B------:R-:W-:Y:S06]  /*1660*/  BRA `(.L_x_7564) ;  /* 0x0000000c00347947 */ /* 0x000fec0003800000 */
.L_x_7560:
        /* <DEDUP_REMOVED lines=9> */
.L_x_7568:
[----:B------:R0:W5:Y:S01]  /*1700*/  LDG.E.U16 R0, desc[UR36][R2.64] ;  /* 0x0000002402007981 */ /* 0x000162000c1e1500 */
[----:B------:R-:W-:Y:S05]  /*1710*/  BRA `(.L_x_7564) ;  /* 0x0000000c00087947 */ /* 0x000fea0003800000 */
.L_x_7567:
        /* <DEDUP_REMOVED lines=9> */
.L_x_7570:
[----:B------:R1:W5:Y:S01]  /*17b0*/  LDG.E.U16 R0, desc[UR36][R2.64] ;  /* 0x0000002402007981 */ /* 0x000362000c1e1500 */
[----:B------:R-:W-:Y:S05]  /*17c0*/  BRA `(.L_x_7564) ;  /* 0x0000000800dc7947 */ /* 0x000fea0003800000 */
.L_x_7569:
        /* <DEDUP_REMOVED lines=8> */
.L_x_7559:
        /* <DEDUP_REMOVED lines=13> */
.L_x_7573:
        /* <DEDUP_REMOVED lines=8> */
.L_x_7572:
        /* <DEDUP_REMOVED lines=27> */
.L_x_7575:
        /* <DEDUP_REMOVED lines=13> */
.L_x_7574:
[----:B------:R-:W2:Y:S02]  /*1c20*/  LDG.E.U16 R0, desc[UR36][R2.64] ;  /* 0x0000002402007981 */ /* 0x000ea4000c1e1500 */
[----:B--2---:R-:W-:-:S04]  /*1c30*/  SHF.L.U32 R0, R0, 0x10, RZ ;  /* 0x0000001000007819 */ /* 0x004fc800000006ff */
[----:B------:R-:W-:Y:S01]  /*1c40*/  F2FP.F16.F32.PACK_AB R0, RZ, R0 ;  /* 0x00000000ff00723e */ /* 0x000fe200000000ff */
[----:B------:R-:W-:Y:S06]  /*1c50*/  BRA `(.L_x_7564) ;  /* 0x0000000400b87947 */ /* 0x000fec0003800000 */
.L_x_7571:
        /* <DEDUP_REMOVED lines=12> */
.L_x_7578:
        /* <DEDUP_REMOVED lines=21> */
.L_x_7582:
[----:B------:R-:W-:Y:S05]  /*1e70*/  BSYNC.RECONVERGENT B1 ;  /* 0x0000000000017941 */ /* 0x000fea0003800200 */
.L_x_7581:
[----:B------:R-:W-:Y:S01]  /*1e80*/  IMAD.SHL.U32 R0, R0, 0x100000, RZ ;  /* 0x0010000000007824 */ /* 0x000fe200078e00ff */
[----:B------:R-:W-:-:S04]  /*1e90*/  LEA R2, R2, 0x3b800000, 0x17 ;  /* 0x3b80000002027811 */ /* 0x000fc800078eb8ff */
[----:B------:R-:W-:-:S07]  /*1ea0*/  LOP3.LUT R0, R2, R0, R7, 0xfe, !PT ;  /* 0x0000000002007212 */ /* 0x000fce00078efe07 */
.L_x_7580:
[----:B------:R-:W-:Y:S05]  /*1eb0*/  BSYNC.RECONVERGENT B0 ;  /* 0x0000000000007941 */ /* 0x000fea0003800200 */
.L_x_7579:
[----:B------:R-:W-:Y:S01]  /*1ec0*/  F2FP.F16.F32.PACK_AB R0, RZ, R0 ;  /* 0x00000000ff00723e */ /* 0x000fe200000000ff */
[----:B------:R-:W-:Y:S06]  /*1ed0*/  BRA `(.L_x_7564) ;  /* 0x0000000400187947 */ /* 0x000fec0003800000 */
.L_x_7577:
        /* <DEDUP_REMOVED lines=21> */
.L_x_7586:
[----:B------:R-:W-:Y:S05]  /*2030*/  BSYNC.RECONVERGENT B1 ;  /* 0x0000000000017941 */ /* 0x000fea0003800200 */
.L_x_7585:
[----:B------:R-:W-:Y:S01]  /*2040*/  IMAD.SHL.U32 R0, R0, 0x200000, RZ ;  /* 0x0020000000007824 */ /* 0x000fe200078e00ff */
[----:B------:R-:W-:-:S04]  /*2050*/  LEA R2, R2, 0x37800000, 0x17 ;  /* 0x3780000002027811 */ /* 0x000fc800078eb8ff */
[----:B------:R-:W-:-:S07]  /*2060*/  LOP3.LUT R0, R2, R0, R7, 0xfe, !PT ;  /* 0x0000000002007212 */ /* 0x000fce00078efe07 */
.L_x_7584:
[----:B------:R-:W-:Y:S05]  /*2070*/  BSYNC.RECONVERGENT B0 ;  /* 0x0000000000007941 */ /* 0x000fea0003800200 */
.L_x_7583:
[----:B------:R-:W-:Y:S01]  /*2080*/  F2FP.F16.F32.PACK_AB R0, RZ, R0 ;  /* 0x00000000ff00723e */ /* 0x000fe200000000ff */
[----:B------:R-:W-:Y:S06]  /*2090*/  BRA `(.L_x_7564) ;  /* 0x0000000000a87947 */ /* 0x000fec0003800000 */
.L_x_7576:
[----:B------:R-:W-:-:S09]  /*20a0*/  UISETP.NE.AND UP0, UPT, UR4, 0x1c, UPT ;  /* 0x0000001c0400788c */ /* 0x000fd2000bf05270 */
[----:B------:R-:W-:Y:S05]  /*20b0*/  BRA.U !UP0, `(.L_x_7587) ;  /* 0x0000000108947547 */ /* 0x000fea000b800000 */
[----:B------:R-:W-:-:S09]  /*20c0*/  UISETP.NE.AND UP0, UPT, UR4, 0x1d, UPT ;  /* 0x0000001d0400788c */ /* 0x000fd2000bf05270 */
[----:B------:R-:W-:Y:S05]  /*20d0*/  BRA.U !UP0, `(.L_x_7588) ;  /* 0x00000001087c7547 */ /* 0x000fea000b800000 */
[----:B------:R-:W-:-:S09]  /*20e0*/  UISETP.NE.AND UP0, UPT, UR4, 0x2c, UPT ;  /* 0x0000002c0400788c */ /* 0x000fd2000bf05270 */
[----:B------:R-:W-:Y:S05]  /*20f0*/  BRA.U !UP0, `(.L_x_7589) ;  /* 0x0000000108487547 */ /* 0x000fea000b800000 */
.L_x_7563:
        /* <DEDUP_REMOVED lines=11> */
[----:B------:R-:W-:Y:S01]  /*21b0*/  IMAD.U32 R7, RZ, RZ, UR7 ;  /* 0x00000007ff077e24 */ /* 0x000fe2000f8e00ff */
[----:B---3--:R-:W-:Y:S01]  /*21c0*/  MOV R10, UR8 ;  /* 0x00000008000a7c02 */ /* 0x008fe20008000f00 */
[----:B------:R-:W-:-:S07]  /*21d0*/  IMAD.U32 R11, RZ, RZ, UR9 ;  /* 0x00000009ff0b7e24 */ /* 0x000fce000f8e00ff */
[----:B------:R-:W-:-:S07]  /*21e0*/  LEPC R20, `(.L_x_7590) ;  /* 0x000000001014794e */ /* 0x000fce0000000000 */
[----:B--2---:R-:W-:Y:S05]  /*21f0*/  CALL.ABS.NOINC R2 ;  /* 0x0000000002007343 */ /* 0x004fea0003c00000 */
.L_x_7590:
[----:B------:R-:W-:Y:S01]  /*2200*/  PRMT R0, RZ, 0x7610, R0 ;  /* 0x00007610ff007816 */ /* 0x000fe20000000000 */
[----:B------:R-:W-:Y:S06]  /*2210*/  BRA `(.L_x_7564) ;  /* 0x0000000000487947 */ /* 0x000fec0003800000 */
.L_x_7589:
        /* <DEDUP_REMOVED lines=8> */
.L_x_7592:
[----:B------:R-:W-:Y:S05]  /*22a0*/  BSYNC.RECONVERGENT B0 ;  /* 0x0000000000007941 */ /* 0x000fea0003800200 */
.L_x_7591:
[----:B------:R-:W-:Y:S01]  /*22b0*/  F2FP.F16.F32.PACK_AB R0, RZ, R0 ;  /* 0x00000000ff00723e */ /* 0x000fe200000000ff */
[----:B------:R-:W-:Y:S06]  /*22c0*/  BRA `(.L_x_7564) ;  /* 0x00000000001c7947 */ /* 0x000fec0003800000 */
.L_x_7588:
[----:B------:R-:W2:Y:S02]  /*22d0*/  LDG.E.64 R2, desc[UR36][R2.64] ;  /* 0x0000002402027981 */ /* 0x000ea4000c1e1b00 */
[----:B--2---:R-:W0:Y:S02]  /*22e0*/  I2F.U64 R0, R2 ;  /* 0x0000000200007312 */ /* 0x004e240000301000 */
[----:B0-----:R-:W-:Y:S01]  /*22f0*/  F2FP.F16.F32.PACK_AB R0, RZ, R0 ;  /* 0x00000000ff00723e */ /* 0x001fe200000000ff */
[----:B------:R-:W-:Y:S06]  /*2300*/  BRA `(.L_x_7564) ;  /* 0x00000000000c7947 */ /* 0x000fec0003800000 */
.L_x_7587:
[----:B------:R-:W2:Y:S02]  /*2310*/  LDG.E R2, desc[UR36][R2.64] ;  /* 0x0000002402027981 */ /* 0x000ea4000c1e1900 */
[----:B--2---:R-:W-:-:S04]  /*2320*/  I2FP.F32.U32 R0, R2 ;  /* 0x0000000200007245 */ /* 0x004fc80000201000 */
[----:B------:R-:W-:-:S07]  /*2330*/  F2FP.F16.F32.PACK_AB R0, RZ, R0 ;  /* 0x00000000ff00723e */ /* 0x000fce00000000ff */
.L_x_7564:
[----:B-----5:R-:W-:Y:S01]  /*2340*/  HADD2.F32 R0, -RZ, R0.H0_H0 ;  /* 0x20000000ff007230 */ /* 0x020fe20000004100 */
[----:B------:R-:W-:Y:S04]  /*2350*/  BSSY.RECONVERGENT B1, `(.L_x_7593) ;  /* 0x0000067000017945 */ /* 0x000fe80003800200 */
[----:B------:R-:W-:-:S13]  /*2360*/  FSETP.NEU.FTZ.AND P0, PT, R0, RZ, PT ;  /* 0x000000ff0000720b */ /* 0x000fda0003f1d000 */
[----:B01----:R-:W0:Y:S01]  /*2370*/  @!P0 LDC.U16 R2, c[0x0][0x592] ;  /* 0x00016480ff028b82 */ /* 0x003e220000000400 */
[----:B------:R-:W1:Y:S01]  /*2380*/  @!P0 MUFU.RCP R3, R0 ;  /* 0x0000000000038308 */ /* 0x000e620000001000 */
[----:B0-----:R-:W-:-:S05]  /*2390*/  @!P0 HADD2.F32 R2, -RZ, R2.H0_H0 ;  /* 0x20000002ff028230 */ /* 0x001fca0000004100 */
[----:B-1----:R-:W-:-:S05]  /*23a0*/  @!P0 FMUL.FTZ R2, R2, R3 ;  /* 0x0000000302028220 */ /* 0x002fca0000410000 */
[----:B------:R-:W-:Y:S01]  /*23b0*/  @!P0 F2FP.F16.F32.PACK_AB R4, RZ, R2 ;  /* 0x00000002ff04823e */ /* 0x000fe200000000ff */
[----:B------:R-:W-:Y:S06]  /*23c0*/  @!P0 BRA `(.L_x_7594) ;  /* 0x00000004007c8947 */ /* 0x000fec0003800000 */
[----:B------:R-:W0:Y:S01]  /*23d0*/  LDC.U16 R3, c[0x0][0x592] ;  /* 0x00016480ff037b82 */ /* 0x000e220000000400 */
[----:B------:R-:W-:Y:S01]  /*23e0*/  BSSY.RECONVERGENT B0, `(.L_x_7595) ;  /* 0x0000042000007945 */ /* 0x000fe20003800200 */
[----:B0-----:R-:W-:-:S05]  /*23f0*/  HADD2.F32 R3, -RZ, R3.H0_H0 ;  /* 0x20000003ff037230 */ /* 0x001fca0000004100 */
        /* <DEDUP_REMOVED lines=29> */
.L_x_7599:
[----:B------:R-:W-:Y:S05]  /*25d0*/  BSYNC.RECONVERGENT B2 ;  /* 0x0000000000027941 */ /* 0x000fea0003800200 */
.L_x_7598:
[----:B------:R-:W-:Y:S01]  /*25e0*/  FFMA.FTZ R2, -R9, R7, R2 ;  /* 0x0000000709027223 */ /* 0x000fe20000010102 */
[----:B------:R-:W-:Y:S06]  /*25f0*/  BRA `(.L_x_7596) ;  /* 0x0000000000807947 */ /* 0x000fec0003800000 */
.L_x_7597:
        /* <DEDUP_REMOVED lines=16> */
.L_x_7602:
        /* <DEDUP_REMOVED lines=13> */
.L_x_7601:
[----:B------:R-:W-:Y:S05]  /*27d0*/  BSYNC.RECONVERGENT B2 ;  /* 0x0000000000027941 */ /* 0x000fea0003800200 */
.L_x_7600:
[----:B------:R-:W-:-:S04]  /*27e0*/  FMUL.FTZ R5, R2, 1.1920928955078125e-07 ;  /* 0x3400000002057820 */ /* 0x000fc80000410000 */
[----:B------:R-:W-:-:S07]  /*27f0*/  FMUL.FTZ R2, R8, R5 ;  /* 0x0000000508027220 */ /* 0x000fce0000410000 */
.L_x_7596:
[----:B------:R-:W-:Y:S05]  /*2800*/  BSYNC.RECONVERGENT B0 ;  /* 0x0000000000007941 */ /* 0x000fea0003800200 */
.L_x_7595:
        /* <DEDUP_REMOVED lines=22> */
.L_x_7603:
[----:B------:R-:W-:-:S05]  /*2970*/  FMUL.FTZ R3, R3, R4 ;  /* 0x0000000403037220 */ /* 0x000fca0000410000 */
[----:B------:R-:W-:-:S05]  /*2980*/  F2FP.F16.F32.PACK_AB R0, RZ, R3 ;  /* 0x00000003ff00723e */ /* 0x000fca00000000ff */
[----:B------:R-:W-:-:S05]  /*2990*/  HADD2.F32 R0, -RZ, R0.H0_H0 ;  /* 0x20000000ff007230 */ /* 0x000fca0000004100 */
[----:B------:R-:W-:-:S04]  /*29a0*/  LOP3.LUT R0, RZ, 0x80000000, R0, 0xb8, !PT ;  /* 0x80000000ff007812 */ /* 0x000fc800078eb800 */
[----:B------:R-:W-:-:S07]  /*29b0*/  F2FP.F16.F32.PACK_AB R4, RZ, R0 ;  /* 0x00000000ff04723e */ /* 0x000fce00000000ff */
.L_x_7594:
[----:B------:R-:W-:Y:S05]  /*29c0*/  BSYNC.RECONVERGENT B1 ;  /* 0x0000000000017941 */ /* 0x000fea0003800200 */
.L_x_7593:
        /* <DEDUP_REMOVED lines=18> */
.L_x_7607:
[----:B------:R-:W-:-:S06]  /*2af0*/  HADD2.F32 R5, -RZ, R4.H0_H0 ;  /* 0x20000004ff057230 */ /* 0x000fcc0000004100 */
[----:B------:R-:W1:Y:S02]  /*2b00*/  F2I.S64.TRUNC R4, R5 ;  /* 0x0000000500047311 */ /* 0x000e64000020d900 */
[----:B-1----:R1:W-:Y:S01]  /*2b10*/  STG.E.U8 desc[UR36][R2.64], R4 ;  /* 0x0000000402007986 */ /* 0x0023e2000c101124 */
[----:B------:R-:W-:Y:S05]  /*2b20*/  BRA `(.L_x_7609) ;  /* 0x0000000c00707947 */ /* 0x000fea0003800000 */
.L_x_7606:
        /* <DEDUP_REMOVED lines=10> */
.L_x_7611:
[----:B------:R-:W-:-:S04]  /*2bd0*/  HADD2.F32 R4, -RZ, R4.H0_H0 ;  /* 0x20000004ff047230 */ /* 0x000fc80000004100 */
[----:B------:R-:W1:Y:S02]  /*2be0*/  F2I.FTZ.TRUNC.NTZ R5, R4 ;  /* 0x0000000400057305 */ /* 0x000e64000021f100 */
[----:B-1----:R1:W-:Y:S01]  /*2bf0*/  STG.E desc[UR36][R2.64], R5 ;  /* 0x0000000502007986 */ /* 0x0023e2000c101924 */
[----:B------:R-:W-:Y:S05]  /*2c00*/  BRA `(.L_x_7609) ;  /* 0x0000000c00387947 */ /* 0x000fea0003800000 */
.L_x_7610:
[----:B------:R-:W-:-:S04]  /*2c10*/  HADD2.F32 R4, -RZ, R4.H0_H0 ;  /* 0x20000004ff047230 */ /* 0x000fc80000004100 */
[----:B------:R-:W1:Y:S02]  /*2c20*/  F2I.FTZ.TRUNC.NTZ R5, R4 ;  /* 0x0000000400057305 */ /* 0x000e64000021f100 */
[----:B-1----:R1:W-:Y:S01]  /*2c30*/  STG.E.U16 desc[UR36][R2.64], R5 ;  /* 0x0000000502007986 */ /* 0x0023e2000c101524 */
[----:B------:R-:W-:Y:S05]  /*2c40*/  BRA `(.L_x_7609) ;  /* 0x0000000c00287947 */ /* 0x000fea0003800000 */
.L_x_7605:
        /* <DEDUP_REMOVED lines=9> */
.L_x_7613:
[----:B------:R1:W-:Y:S01]  /*2ce0*/  STG.E.U16 desc[UR36][R2.64], R4 ;  /* 0x0000000402007986 */ /* 0x0003e2000c101524 */
[----:B------:R-:W-:Y:S05]  /*2cf0*/  BRA `(.L_x_7609) ;  /* 0x0000000800fc7947 */ /* 0x000fea0003800000 */
.L_x_7612:
[----:B------:R-:W-:-:S09]  /*2d00*/  UISETP.NE.AND UP0, UPT, UR4, 0x7, UPT ;  /* 0x000000070400788c */ /* 0x000fd2000bf05270 */
[----:B------:R-:W-:Y:S05]  /*2d10*/  BRA.U !UP0, `(.L_x_7614) ;  /* 0x0000000108347547 */ /* 0x000fea000b800000 */
[----:B------:R-:W-:-:S09]  /*2d20*/  UISETP.NE.AND UP0, UPT, UR4, 0x8, UPT ;  /* 0x000000080400788c */ /* 0x000fd2000bf05270 */
[----:B------:R-:W-:Y:S05]  /*2d30*/  BRA.U !UP0, `(.L_x_7615) ;  /* 0x0000000108187547 */ /* 0x000fea000b800000 */
[----:B------:R-:W-:-:S09]  /*2d40*/  UISETP.NE.AND UP0, UPT, UR4, 0x9, UPT ;  /* 0x000000090400788c */ /* 0x000fd2000bf05270 */
[----:B------:R-:W-:Y:S05]  /*2d50*/  BRA.U UP0, `(.L_x_7608) ;  /* 0x0000000900447547 */ /* 0x000fea000b800000 */
[----:B------:R-:W-:Y:S02]  /*2d60*/  HFMA2 R5, -RZ, RZ, 0, 0 ;  /* 0x00000000ff057431 */ /* 0x000fe400000001ff */
[----:B------:R-:W-:-:S05]  /*2d70*/  HADD2.F32 R4, -RZ, R4.H0_H0 ;  /* 0x20000004ff047230 */ /* 0x000fca0000004100 */
[----:B------:R1:W-:Y:S01]  /*2d80*/  STG.E.64 desc[UR36][R2.64], R4 ;  /* 0x0000000402007986 */ /* 0x0003e2000c101b24 */
[----:B------:R-:W-:Y:S05]  /*2d90*/  BRA `(.L_x_7609) ;  /* 0x0000000800d47947 */ /* 0x000fea0003800000 */
.L_x_7615:
[----:B------:R-:W-:-:S05]  /*2da0*/  HADD2.F32 R0, -RZ, R4.H0_H0 ;  /* 0x20000004ff007230 */ /* 0x000fca0000004100 */
[----:B------:R-:W-:-:S04]  /*2db0*/  F2FP.F16.F32.PACK_AB R0, RZ, R0 ;  /* 0x00000000ff00723e */ /* 0x000fc800000000ff */
[----:B------:R-:W-:-:S05]  /*2dc0*/  PRMT R0, R0, 0x5410, RZ ;  /* 0x0000541000007816 */ /* 0x000fca00000000ff */
[----:B------:R1:W-:Y:S01]  /*2dd0*/  STG.E desc[UR36][R2.64], R0 ;  /* 0x0000000002007986 */ /* 0x0003e2000c101924 */
[----:B------:R-:W-:Y:S05]  /*2de0*/  BRA `(.L_x_7609) ;  /* 0x0000000800c07947 */ /* 0x000fea0003800000 */
.L_x_7614:
[----:B------:R-:W-:-:S05]  /*2df0*/  HADD2.F32 R4, -RZ, R4.H0_H0 ;  /* 0x20000004ff047230 */ /* 0x000fca0000004100 */
[----:B------:R-:W-:-:S06]  /*2e00*/  FMUL.FTZ R4, R4, 1 ;  /* 0x3f80000004047820 */ /* 0x000fcc0000410000 */
[----:B------:R-:W1:Y:S02]  /*2e10*/  F2F.F64.F32 R4, R4 ;  /* 0x0000000400047310 */ /* 0x000e640000201800 */
[----:B-1----:R1:W-:Y:S01]  /*2e20*/  STG.E.64 desc[UR36][R2.64], R4 ;  /* 0x0000000402007986 */ /* 0x0023e2000c101b24 */
[----:B------:R-:W-:Y:S05]  /*2e30*/  BRA `(.L_x_7609) ;  /* 0x0000000800ac7947 */ /* 0x000fea0003800000 */
.L_x_7604:
        /* <DEDUP_REMOVED lines=13> */
.L_x_7618:
[----:B------:R-:W-:Y:S01]  /*2f10*/  HADD2.F32 R4, -RZ, R4.H0_H0 ;  /* 0x20000004ff047230 */ /* 0x000fe20000004100 */
[----:B------:R-:W-:-:S04]  /*2f20*/  CS2R R6, SRZ ;  /* 0x0000000000067805 */ /* 0x000fc8000001ff00 */
[----:B------:R-:W-:-:S06]  /*2f30*/  FMUL.FTZ R4, R4, 1 ;  /* 0x3f80000004047820 */ /* 0x000fcc0000410000 */
[----:B------:R-:W1:Y:S02]  /*2f40*/  F2F.F64.F32 R4, R4 ;  /* 0x0000000400047310 */ /* 0x000e640000201800 */
[----:B-1----:R1:W-:Y:S01]  /*2f50*/  STG.E.128 desc[UR36][R2.64], R4 ;  /* 0x0000000402007986 */ /* 0x0023e2000c101d24 */
[----:B------:R-:W-:Y:S05]  /*2f60*/  BRA `(.L_x_7609) ;  /* 0x0000000800607947 */ /* 0x000fea0003800000 */
.L_x_7617:
        /* <DEDUP_REMOVED lines=19> */
.L_x_7622:
[----:B------:R-:W-:Y:S05]  /*30a0*/  BSYNC.RECONVERGENT B0 ;  /* 0x0000000000007941 */ /* 0x000fea0003800200 */
.L_x_7621:
[----:B------:R-:W-:-:S05]  /*30b0*/  LOP3.LUT R5, R0, 0x80, R5, 0xf8, !PT ;  /* 0x0000008000057812 */ /* 0x000fca00078ef805 */
[----:B------:R1:W-:Y:S01]  /*30c0*/  STG.E.U8 desc[UR36][R2.64], R5 ;  /* 0x0000000502007986 */ /* 0x0003e2000c101124 */
[----:B------:R-:W-:Y:S05]  /*30d0*/  BRA `(.L_x_7609) ;  /* 0x0000000800047947 */ /* 0x000fea0003800000 */
.L_x_7620:
        /* <DEDUP_REMOVED lines=15> */
.L_x_7624:
[----:B------:R-:W-:Y:S05]  /*31d0*/  BSYNC.RECONVERGENT B0 ;  /* 0x0000000000007941 */ /* 0x000fea0003800200 */
.L_x_7623:
[----:B------:R-:W-:-:S05]  /*31e0*/  LOP3.LUT R5, R0, 0x80, R5, 0xf8, !PT ;  /* 0x0000008000057812 */ /* 0x000fca00078ef805 */
[----:B------:R1:W-:Y:S01]  /*31f0*/  STG.E.U8 desc[UR36][R2.64], R5 ;  /* 0x0000000502007986 */ /* 0x0003e2000c101124 */
[----:B------:R-:W-:Y:S05]  /*3200*/  BRA `(.L_x_7609) ;  /* 0x0000000400b87947 */ /* 0x000fea0003800000 */
.L_x_7619:
[----:B------:R-:W-:-:S05]  /*3210*/  HADD2.F32 R0, -RZ, R4.H0_H0 ;  /* 0x20000004ff007230 */ /* 0x000fca0000004100 */
[----:B------:R-:W-:-:S05]  /*3220*/  F2FP.BF16.F32.PACK_AB R0, RZ, R0 ;  /* 0x00000000ff00723e */ /* 0x000fca00000010ff */
[----:B------:R1:W-:Y:S01]  /*3230*/  STG.E.U16 desc[UR36][R2.64], R0 ;  /* 0x0000000002007986 */ /* 0x0003e2000c101524 */
[----:B------:R-:W-:Y:S05]  /*3240*/  BRA `(.L_x_7609) ;  /* 0x0000000400a87947 */ /* 0x000fea0003800000 */
.L_x_7616:
        /* <DEDUP_REMOVED lines=12> */
.L_x_7627:
[----:B------:R-:W-:Y:S01]  /*3310*/  HADD2.F32 R5, -RZ, R4.H0_H0 ;  /* 0x20000004ff057230 */ /* 0x000fe20000004100 */
[----:B------:R-:W-:Y:S01]  /*3320*/  BSSY.RECONVERGENT B0, `(.L_x_7628) ;  /* 0x0000014000007945 */ /* 0x000fe20003800200 */
[----:B------:R-:W-:-:S03]  /*3330*/  MOV R0, 0x80 ;  /* 0x0000008000007802 */ /* 0x000fc60000000f00 */
        /* <DEDUP_REMOVED lines=10> */
.L_x_7630:
[----:B------:R-:W-:-:S04]  /*33e0*/  SHF.R.U32.HI R0, RZ, 0x14, R5 ;  /* 0x00000014ff007819 */ /* 0x000fc80000011605 */
[----:B------:R-:W-:-:S04]  /*33f0*/  LOP3.LUT R0, R0, 0x1, RZ, 0xc0, !PT ;  /* 0x0000000100007812 */ /* 0x000fc800078ec0ff */
[----:B------:R-:W-:-:S04]  /*3400*/  IADD3 R0, PT, PT, R5, 0x487ffff, R0 ;  /* 0x0487ffff05007810 */ /* 0x000fc80007ffe000 */
[----:B------:R-:W-:-:S04]  /*3410*/  SHF.R.U32.HI R0, RZ, 0x14, R0 ;  /* 0x00000014ff007819 */ /* 0x000fc80000011600 */
[----:B------:R-:W-:-:S07]  /*3420*/  LOP3.LUT R4, R0, 0xff, RZ, 0xc0, !PT ;  /* 0x000000ff00047812 */ /* 0x000fce00078ec0ff */
.L_x_7631:
[----:B------:R-:W-:-:S04]  /*3430*/  SHF.R.U32.HI R5, RZ, 0x18, R5 ;  /* 0x00000018ff057819 */ /* 0x000fc80000011605 */
[----:B------:R-:W-:-:S04]  /*3440*/  LOP3.LUT R4, R4, 0x80, R5, 0xf8, !PT ;  /* 0x0000008004047812 */ /* 0x000fc800078ef805 */
[----:B------:R-:W-:-:S07]  /*3450*/  PRMT R0, R4, 0x7610, R0 ;  /* 0x0000761004007816 */ /* 0x000fce0000000000 */
.L_x_7629:
[----:B------:R-:W-:Y:S05]  /*3460*/  BSYNC.RECONVERGENT B0 ;  /* 0x0000000000007941 */ /* 0x000fea0003800200 */
.L_x_7628:
[----:B------:R1:W-:Y:S01]  /*3470*/  STG.E.U8 desc[UR36][R2.64], R0 ;  /* 0x0000000002007986 */ /* 0x0003e2000c101124 */
[----:B------:R-:W-:Y:S05]  /*3480*/  BRA `(.L_x_7609) ;  /* 0x0000000400187947 */ /* 0x000fea0003800000 */
.L_x_7626:
        /* <DEDUP_REMOVED lines=13> */
.L_x_7634:
[----:B------:R-:W-:-:S04]  /*3560*/  SHF.R.U32.HI R0, RZ, 0x15, R5 ;  /* 0x00000015ff007819 */ /* 0x000fc80000011605 */
[----:B------:R-:W-:-:S04]  /*3570*/  LOP3.LUT R0, R0, 0x1, RZ, 0xc0, !PT ;  /* 0x0000000100007812 */ /* 0x000fc800078ec0ff */
[----:B------:R-:W-:-:S04]  /*3580*/  IADD3 R0, PT, PT, R5, 0x88fffff, R0 ;  /* 0x088fffff05007810 */ /* 0x000fc80007ffe000 */
[----:B------:R-:W-:-:S04]  /*3590*/  SHF.R.U32.HI R0, RZ, 0x15, R0 ;  /* 0x00000015ff007819 */ /* 0x000fc80000011600 */
[----:B------:R-:W-:-:S07]  /*35a0*/  LOP3.LUT R4, R0, 0xff, RZ, 0xc0, !PT ;  /* 0x000000ff00047812 */ /* 0x000fce00078ec0ff */
.L_x_7635:
[----:B------:R-:W-:-:S04]  /*35b0*/  SHF.R.U32.HI R5, RZ, 0x18, R5 ;  /* 0x00000018ff057819 */ /* 0x000fc80000011605 */
[----:B------:R-:W-:-:S04]  /*35c0*/  LOP3.LUT R4, R4, 0x80, R5, 0xf8, !PT ;  /* 0x0000008004047812 */ /* 0x000fc800078ef805 */
[----:B------:R-:W-:-:S07]  /*35d0*/  PRMT R0, R4, 0x7610, R0 ;  /* 0x0000761004007816 */ /* 0x000fce0000000000 */
.L_x_7633:
[----:B------:R-:W-:Y:S05]  /*35e0*/  BSYNC.RECONVERGENT B0 ;  /* 0x0000000000007941 */ /* 0x000fea0003800200 */
.L_x_7632:
[----:B------:R4:W-:Y:S01]  /*35f0*/  STG.E.U8 desc[UR36][R2.64], R0 ;  /* 0x0000000002007986 */ /* 0x0009e2000c101124 */
[----:B------:R-:W-:Y:S05]  /*3600*/  BRA `(.L_x_7609) ;  /* 0x0000000000b87947 */ /* 0x000fea0003800000 */
.L_x_7625:
[----:B------:R-:W-:-:S09]  /*3610*/  UISETP.NE.AND UP0, UPT, UR4, 0x1c, UPT ;  /* 0x0000001c0400788c */ /* 0x000fd2000bf05270 */
[----:B------:R-:W-:Y:S05]  /*3620*/  BRA.U !UP0, `(.L_x_7636) ;  /* 0x0000000108a47547 */ /* 0x000fea000b800000 */
[----:B------:R-:W-:-:S09]  /*3630*/  UISETP.NE.AND UP0, UPT, UR4, 0x1d, UPT ;  /* 0x0000001d0400788c */ /* 0x000fd2000bf05270 */
[----:B------:R-:W-:Y:S05]  /*3640*/  BRA.U !UP0, `(.L_x_7637) ;  /* 0x00000001088c7547 */ /* 0x000fea000b800000 */
[----:B------:R-:W-:-:S09]  /*3650*/  UISETP.NE.AND UP0, UPT, UR4, 0x2c, UPT ;  /* 0x0000002c0400788c */ /* 0x000fd2000bf05270 */
[----:B------:R-:W-:Y:S05]  /*3660*/  BRA.U !UP0, `(.L_x_7638) ;  /* 0x0000000108447547 */ /* 0x000fea000b800000 */
.L_x_7608:
        /* <DEDUP_REMOVED lines=16> */
.L_x_7639:
[----:B------:R-:W-:Y:S05]  /*3770*/  BRA `(.L_x_7609) ;  /* 0x00000000005c7947 */ /* 0x000fea0003800000 */
.L_x_7638:
        /* <DEDUP_REMOVED lines=16> */
.L_x_7637:
[----:B------:R-:W-:-:S06]  /*3880*/  HADD2.F32 R4, -RZ, R4.H0_H0 ;  /* 0x20000004ff047230 */ /* 0x000fcc0000004100 */
[----:B------:R-:W1:Y:S02]  /*3890*/  F2I.U64.TRUNC R4, R4 ;  /* 0x0000000400047311 */ /* 0x000e64000020d800 */
[----:B-1----:R2:W-:Y:S01]  /*38a0*/  STG.E.64 desc[UR36][R2.64], R4 ;  /* 0x0000000402007986 */ /* 0x0025e2000c101b24 */
[----:B------:R-:W-:Y:S05]  /*38b0*/  BRA `(.L_x_7609) ;  /* 0x00000000000c7947 */ /* 0x000fea0003800000 */
.L_x_7636:
[----:B------:R-:W-:-:S04]  /*38c0*/  HADD2.F32 R4, -RZ, R4.H0_H0 ;  /* 0x20000004ff047230 */ /* 0x000fc80000004100 */
[----:B------:R-:W1:Y:S02]  /*38d0*/  F2I.FTZ.U32.TRUNC.NTZ R5, R4 ;  /* 0x0000000400057305 */ /* 0x000e64000021f000 */
[----:B-1----:R1:W-:Y:S02]  /*38e0*/  STG.E desc[UR36][R2.64], R5 ;  /* 0x0000000502007986 */ /* 0x0023e4000c101924 */
.L_x_7609:
[----:B------:R-:W-:-:S07]  /*38f0*/  IADD3 R17, PT, PT, R17, 0x80, RZ ;  /* 0x0000008011117810 */ /* 0x000fce0007ffe0ff */
.L_x_7557:
[----:B------:R-:W-:Y:S05]  /*3900*/  BSYNC.RECONVERGENT B6 ;  /* 0x0000000000067941 */ /* 0x000fea0003800200 */
.L_x_7556:
[----:B------:R-:W5:Y:S01]  /*3910*/  LDCU UR4, c[0x0][0x380] ;  /* 0x00007000ff0477ac */ /* 0x000f620008000800 */
[----:B------:R-:W-:Y:S01]  /*3920*/  BSSY.RECONVERGENT B6, `(.L_x_7640) ;  /* 0x0000382000067945 */ /* 0x000fe20003800200 */
[----:B-----5:R-:W-:-:S13]  /*3930*/  ISETP.GE.AND P0, PT, R17, UR4, PT ;  /* 0x0000000411007c0c */ /* 0x020fda000bf06270 */
[----:B------:R-:W-:Y:S05]  /*3940*/  @P0 BRA `(.L_x_7641) ;  /* 0x0000003400fc0947 */ /* 0x000fea0003800000 */
[----:B------:R-:W5:Y:S01]  /*3950*/  LDCU UR4, c[0x0][0x388] ;  /* 0x00007100ff0477ac */ /* 0x000f620008000800 */
[----:B-1--4-:R-:W-:Y:S02]  /*3960*/  IMAD.MOV.U32 R0, RZ, RZ, RZ ;  /* 0x000000ffff007224 */ /* 0x012fe400078e00ff */
[----:B------:R-:W-:Y:S01]  /*3970*/  IMAD.MOV.U32 R16, RZ, RZ, RZ ;  /* 0x000000ffff107224 */ /* 0x000fe200078e00ff */
[----:B-----5:R-:W-:-:S09]  /*3980*/  UISETP.NE.AND UP0, UPT, UR4, URZ, UPT ;  /* 0x000000ff0400728c */ /* 0x020fd2000bf05270 */
[----:B------:R-:W-:Y:S05]  /*3990*/  BRA.U !UP0, `(.L_x_7642) ;  /* 0x0000001108a87547 */ /* 0x000fea000b800000 */
[----:B------:R-:W2:Y:S01]  /*39a0*/  LDCU.64 UR4, c[0x0][0x390] ;  /* 0x00007200ff0477ac */ /* 0x000ea20008000a00 */
[----:B------:R-:W-:Y:S01]  /*39b0*/  HFMA2 R16, -RZ, RZ, 0, 0 ;  /* 0x00000000ff107431 */ /* 0x000fe200000001ff */
[----:B------:R-:W1:Y:S01]  /*39c0*/  LDCU UR6, c[0x0][0x38c] ;  /* 0x00007180ff0677ac */ /* 0x000e620008000800 */
[----:B------:R-:W4:Y:S01]  /*39d0*/  LDCU.64 UR8, c[0x0][0x4b8] ;  /* 0x00009700ff0877ac */ /* 0x000f220008000a00 */
[----:B------:R-:W-:Y:S02]  /*39e0*/  UISETP.NE.AND UP0, UPT, UR40, URZ, UPT ;  /* 0x000000ff2800728c */ /* 0x000fe4000bf05270 */
        /* <DEDUP_REMOVED lines=286> */
[----:B------:R-:W3:Y:S03]  /*4bd0*/  LDCU.64 UR8, c[0x0][0x578] ;  /* 0x0000af00ff0877ac */ /* 0x000ee60008000a00 */
[----:B-1----:R-:W-:-:S05]  /*4be0*/  IMAD.HI.U32 R2, R5, UR4, R4 ;  /* 0x0000000405027c27 */ /* 0x002fca000f8e0004 */
[----:B------:R-:W-:-:S05]  /*4bf0*/  SHF.R.U32.HI R2, RZ, UR5, R2 ;  /* 0x00000005ff027c19 */ /* 0x000fca0008011602 */
[----:B------:R-:W-:-:S04]  /*4c00*/  IMAD.MOV R3, RZ, RZ, -R2 ;  /* 0x000000ffff037224 */ /* 0x000fc800078e0a02 */
[----:B--2---:R-:W-:-:S04]  /*4c10*/  IMAD R5, R3, UR6, R5 ;  /* 0x0000000603057c24 */ /* 0x004fc8000f8e0205 */
[C---:B---3--:R-:W-:Y:S02]  /*4c20*/  IMAD R16, R5.reuse, UR8, R16 ;  /* 0x0000000805107c24 */ /* 0x048fe4000f8e0210 */
[----:B------:R-:W-:-:S07]  /*4c30*/  IMAD R0, R5, UR9, R0 ;  /* 0x0000000905007c24 */ /* 0x000fce000f8e0200 */
.L_x_7642:
        /* <DEDUP_REMOVED lines=18> */
.L_x_7646:
[----:B------:R-:W2:Y:S02]  /*4d60*/  LDG.E.U8 R2, desc[UR36][R2.64] ;  /* 0x0000002402027981 */ /* 0x000ea4000c1e1100 */
[----:B--2---:R-:W-:-:S04]  /*4d70*/  I2FP.F32.U32 R0, R2 ;  /* 0x0000000200007245 */ /* 0x004fc80000201000 */
[----:B------:R-:W-:Y:S01]  /*4d80*/  F2FP.F16.F32.PACK_AB R0, RZ, R0 ;  /* 0x00000000ff00723e */ /* 0x000fe200000000ff */
[----:B------:R-:W-:Y:S06]  /*4d90*/  BRA `(.L_x_7648) ;  /* 0x0000000c007c7947 */ /* 0x000fec0003800000 */
.L_x_7645:
        /* <DEDUP_REMOVED lines=10> */
.L_x_7650:
[----:B------:R-:W2:Y:S02]  /*4e40*/  LDG.E R2, desc[UR36][R2.64] ;  /* 0x0000002402027981 */ /* 0x000ea4000c1e1900 */
[----:B--2---:R-:W-:-:S04]  /*4e50*/  I2FP.F32.S32 R0, R2 ;  /* 0x0000000200007245 */ /* 0x004fc80000201400 */
[----:B------:R-:W-:Y:S01]  /*4e60*/  F2FP.F16.F32.PACK_AB R0, RZ, R0 ;  /* 0x00000000ff00723e */ /* 0x000fe200000000ff */
[----:B------:R-:W-:Y:S06]  /*4e70*/  BRA `(.L_x_7648) ;  /* 0x0000000c00447947 */ /* 0x000fec0003800000 */
.L_x_7649:
[----:B------:R-:W2:Y:S02]  /*4e80*/  LDG.E.U16 R2, desc[UR36][R2.64] ;  /* 0x0000002402027981 */ /* 0x000ea4000c1e1500 */
[----:B--2---:R-:W1:Y:S02]  /*4e90*/  I2F.S16 R0, R2 ;  /* 0x0000000200007306 */ /* 0x004e640000101400 */
[----:B-1----:R-:W-:Y:S01]  /*4ea0*/  F2FP.F16.F32.PACK_AB R0, RZ, R0 ;  /* 0x00000000ff00723e */ /* 0x002fe200000000ff */
[----:B------:R-:W-:Y:S06]  /*4eb0*/  BRA `(.L_x_7648) ;  /* 0x0000000c00347947 */ /* 0x000fec0003800000 */
.L_x_7644:
        /* <DEDUP_REMOVED lines=9> */
.L_x_7652:
[----:B------:R1:W5:Y:S01]  /*4f50*/  LDG.E.U16 R0, desc[UR36][R2.64] ;  /* 0x0000002402007981 */ /* 0x000362000c1e1500 */
[----:B------:R-:W-:Y:S05]  /*4f60*/  BRA `(.L_x_7648) ;  /* 0x0000000c00087947 */ /* 0x000fea0003800000 */
.L_x_7651:
        /* <DEDUP_REMOVED lines=9> */
.L_x_7654:
[----:B------:R2:W5:Y:S01]  /*5000*/  LDG.E.U16 R0, desc[UR36][R2.64] ;  /* 0x0000002402007981 */ /* 0x000562000c1e1500 */
[----:B------:R-:W-:Y:S05]  /*5010*/  BRA `(.L_x_7648) ;  /* 0x0000000800dc7947 */ /* 0x000fea0003800000 */
.L_x_7653:
        /* <DEDUP_REMOVED lines=8> */
.L_x_7643:
        /* <DEDUP_REMOVED lines=13> */
.L_x_7657:
        /* <DEDUP_REMOVED lines=8> */
.L_x_7656:
        /* <DEDUP_REMOVED lines=27> */
.L_x_7659:
        /* <DEDUP_REMOVED lines=13> */
.L_x_7658:
[----:B------:R-:W2:Y:S02]  /*5470*/  LDG.E.U16 R0, desc[UR36][R2.64] ;  /* 0x0000002402007981 */ /* 0x000ea4000c1e1500 */
[----:B--2---:R-:W-:-:S04]  /*5480*/  SHF.L.U32 R0, R0, 0x10, RZ ;  /* 0x0000001000007819 */ /* 0x004fc800000006ff */
[----:B------:R-:W-:Y:S01]  /*5490*/  F2FP.F16.F32.PACK_AB R0, RZ, R0 ;  /* 0x00000000ff00723e */ /* 0x000fe200000000ff */
[----:B------:R-:W-:Y:S06]  /*54a0*/  BRA `(.L_x_7648) ;  /* 0x0000000400b87947 */ /* 0x000fec0003800000 */
.L_x_7655:
        /* <DEDUP_REMOVED lines=12> */
.L_x_7662:
        /* <DEDUP_REMOVED lines=21> */
.L_x_7666:
[----:B------:R-:W-:Y:S05]  /*56c0*/  BSYNC.RECONVERGENT B1 ;  /* 0x0000000000017941 */ /* 0x000fea0003800200 */
.L_x_7665:
[----:B------:R-:W-:Y:S01]  /*56d0*/  IMAD.SHL.U32 R0, R0, 0x100000, RZ ;  /* 0x0010000000007824 */ /* 0x000fe200078e00ff */
[----:B------:R-:W-:-:S04]  /*56e0*/  LEA R2, R2, 0x3b800000, 0x17 ;  /* 0x3b80000002027811 */ /* 0x000fc800078eb8ff */
[----:B------:R-:W-:-:S07]  /*56f0*/  LOP3.LUT R0, R2, R0, R7, 0xfe, !PT ;  /* 0x0000000002007212 */ /* 0x000fce00078efe07 */
.L_x_7664:
[----:B------:R-:W-:Y:S05]  /*5700*/  BSYNC.RECONVERGENT B0 ;  /* 0x0000000000007941 */ /* 0x000fea0003800200 */
.L_x_7663:
[----:B------:R-:W-:Y:S01]  /*5710*/  F2FP.F16.F32.PACK_AB R0, RZ, R0 ;  /* 0x00000000ff00723e */ /* 0x000fe200000000ff */
[----:B------:R-:W-:Y:S06]  /*5720*/  BRA `(.L_x_7648) ;  /* 0x0000000400187947 */ /* 0x000fec0003800000 */
.L_x_7661:
        /* <DEDUP_REMOVED lines=21> */
.L_x_7670:
[----:B------:R-:W-:Y:S05]  /*5880*/  BSYNC.RECONVERGENT B1 ;  /* 0x0000000000017941 */ /* 0x000fea0003800200 */
.L_x_7669:
[----:B------:R-:W-:Y:S01]  /*5890*/  IMAD.SHL.U32 R0, R0, 0x200000, RZ ;  /* 0x0020000000007824 */ /* 0x000fe200078e00ff */
[----:B------:R-:W-:-:S04]  /*58a0*/  LEA R2, R2, 0x37800000, 0x17 ;  /* 0x3780000002027811 */ /* 0x000fc800078eb8ff */
[----:B------:R-:W-:-:S07]  /*58b0*/  LOP3.LUT R0, R2, R0, R7, 0xfe, !PT ;  /* 0x0000000002007212 */ /* 0x000fce00078efe07 */
.L_x_7668:
[----:B------:R-:W-:Y:S05]  /*58c0*/  BSYNC.RECONVERGENT B0 ;  /* 0x0000000000007941 */ /* 0x000fea0003800200 */
.L_x_7667:
[----:B------:R-:W-:Y:S01]  /*58d0*/  F2FP.F16.F32.PACK_AB R0, RZ, R0 ;  /* 0x00000000ff00723e */ /* 0x000fe200000000ff */
[----:B------:R-:W-:Y:S06]  /*58e0*/  BRA `(.L_x_7648) ;  /* 0x0000000000a87947 */ /* 0x000fec0003800000 */
.L_x_7660:
        /* <DEDUP_REMOVED lines=14> */
.L_x_7674:
[----:B------:R-:W-:Y:S05]  /*59d0*/  BSYNC.RECONVERGENT B0 ;  /* 0x0000000000007941 */ /* 0x000fea0003800200 */
.L_x_7673:
[----:B------:R-:W-:Y:S01]  /*59e0*/  F2FP.F16.F32.PACK_AB R0, RZ, R0 ;  /* 0x00000000ff00723e */ /* 0x000fe200000000ff */
[----:B------:R-:W-:Y:S06]  /*59f0*/  BRA `(.L_x_7648) ;  /* 0x0000000000647947 */ /* 0x000fec0003800000 */
.L_x_7647:
        /* <DEDUP_REMOVED lines=11> */
[----:B------:R-:W-:Y:S01]  /*5ab0*/  IMAD.U32 R7, RZ, RZ, UR7 ;  /* 0x00000007ff077e24 */ /* 0x000fe2000f8e00ff */
[----:B----4-:R-:W-:Y:S01]  /*5ac0*/  MOV R10, UR8 ;  /* 0x00000008000a7c02 */ /* 0x010fe20008000f00 */
[----:B------:R-:W-:-:S07]  /*5ad0*/  IMAD.U32 R11, RZ, RZ, UR9 ;  /* 0x00000009ff0b7e24 */ /* 0x000fce000f8e00ff */
[----:B------:R-:W-:-:S07]  /*5ae0*/  LEPC R20, `(.L_x_7675) ;  /* 0x000000001014794e */ /* 0x000fce0000000000 */
[----:B0--3--:R-:W-:Y:S05]  /*5af0*/  CALL.ABS.NOINC R2 ;  /* 0x0000000002007343 */ /* 0x009fea0003c00000 */
.L_x_7675:
[----:B------:R-:W-:Y:S01]  /*5b00*/  PRMT R0, RZ, 0x7610, R0 ;  /* 0x00007610ff007816 */ /* 0x000fe20000000000 */
[----:B------:R-:W-:Y:S06]  /*5b10*/  BRA `(.L_x_7648) ;  /* 0x00000000001c7947 */ /* 0x000fec0003800000 */
.L_x_7672:
[----:B------:R-:W2:Y:S02]  /*5b20*/  LDG.E.64 R2, desc[UR36][R2.64] ;  /* 0x0000002402027981 */ /* 0x000ea4000c1e1b00 */
[----:B--2---:R-:W1:Y:S02]  /*5b30*/  I2F.U64 R0, R2 ;  /* 0x0000000200007312 */ /* 0x004e640000301000 */
[----:B-1----:R-:W-:Y:S01]  /*5b40*/  F2FP.F16.F32.PACK_AB R0, RZ, R0 ;  /* 0x00000000ff00723e */ /* 0x002fe200000000ff */
[----:B------:R-:W-:Y:S06]  /*5b50*/  BRA `(.L_x_7648) ;  /* 0x00000000000c7947 */ /* 0x000fec0003800000 */
.L_x_7671:
[----:B------:R-:W2:Y:S02]  /*5b60*/  LDG.E R2, desc[UR36][R2.64] ;  /* 0x0000002402027981 */ /* 0x000ea4000c1e1900 */
[----:B--2---:R-:W-:-:S04]  /*5b70*/  I2FP.F32.U32 R0, R2 ;  /* 0x0000000200007245 */ /* 0x004fc80000201000 */
[----:B------:R-:W-:-:S07]  /*5b80*/  F2FP.F16.F32.PACK_AB R0, RZ, R0 ;  /* 0x00000000ff00723e */ /* 0x000fce00000000ff */
.L_x_7648:
[----:B-----5:R-:W-:Y:S01]  /*5b90*/  HADD2.F32 R0, -RZ, R0.H0_H0 ;  /* 0x20000000ff007230 */ /* 0x020fe20000004100 */
[----:B------:R-:W-:Y:S04]  /*5ba0*/  BSSY.RECONVERGENT B1, `(.L_x_7676) ;  /* 0x0000067000017945 */ /* 0x000fe80003800200 */
[----:B------:R-:W-:-:S13]  /*5bb0*/  FSETP.NEU.FTZ.AND P0, PT, R0, RZ, PT ;  /* 0x000000ff0000720b */ /* 0x000fda0003f1d000 */
[----:B------:R-:W-:Y:S05]  /*5bc0*/  @!P0 BRA `(.L_x_7677) ;  /* 0x00000004007c8947 */ /* 0x000fea0003800000 */
[----:B-12---:R-:W1:Y:S01]  /*5bd0*/  LDC.U16 R3, c[0x0][0x592] ;  /* 0x00016480ff037b82 */ /* 0x006e620000000400 */
[----:B------:R-:W-:Y:S01]  /*5be0*/  BSSY.RECONVERGENT B0, `(.L_x_7678) ;  /* 0x0000042000007945 */ /* 0x000fe20003800200 */
[----:B-1----:R-:W-:-:S05]  /*5bf0*/  HADD2.F32 R3, -RZ, R3.H0_H0 ;  /* 0x20000003ff037230 */ /* 0x002fca0000004100 */
        /* <DEDUP_REMOVED lines=26> */
.L_x_7683:
[----:B------:R-:W-:Y:S01]  /*5da0*/  FSETP.GEU.FTZ.AND P0, PT, R5, -R9, PT ;  /* 0x800000090500720b */ /* 0x000fe20003f1e000 */
[----:B------:R-:W-:-:S12]  /*5db0*/  FADD.FTZ R7, R7, -1 ;  /* 0xbf80000007077421 */ /* 0x000fd80000010000 */
[----:B------:R-:W-:-:S07]  /*5dc0*/  @!P0 FADD.FTZ R7, R7, -1 ;  /* 0xbf80000007078421 */ /* 0x000fce0000010000 */
.L_x_7682:
[----:B------:R-:W-:Y:S05]  /*5dd0*/  BSYNC.RECONVERGENT B2 ;  /* 0x0000000000027941 */ /* 0x000fea0003800200 */
.L_x_7681:
[----:B------:R-:W-:Y:S01]  /*5de0*/  FFMA.FTZ R2, -R9, R7, R2 ;  /* 0x0000000709027223 */ /* 0x000fe20000010102 */
[----:B------:R-:W-:Y:S06]  /*5df0*/  BRA `(.L_x_7679) ;  /* 0x0000000000807947 */ /* 0x000fec0003800000 */
.L_x_7680:
[----:B0-----:R-:W-:Y:S01]  /*5e00*/  LOP3.LUT R9, R7, 0xff800000, RZ, 0xc0, !PT ;  /* 0xff80000007097812 */ /* 0x001fe200078ec0ff */
        /* <DEDUP_REMOVED lines=15> */
.L_x_7686:
        /* <DEDUP_REMOVED lines=13> */
.L_x_7685:
[----:B------:R-:W-:Y:S05]  /*5fd0*/  BSYNC.RECONVERGENT B2 ;  /* 0x0000000000027941 */ /* 0x000fea0003800200 */
.L_x_7684:
[----:B------:R-:W-:-:S04]  /*5fe0*/  FMUL.FTZ R5, R2, 1.1920928955078125e-07 ;  /* 0x3400000002057820 */ /* 0x000fc80000410000 */
[----:B------:R-:W-:-:S07]  /*5ff0*/  FMUL.FTZ R2, R8, R5 ;  /* 0x0000000508027220 */ /* 0x000fce0000410000 */
.L_x_7679:
[----:B------:R-:W-:Y:S05]  /*6000*/  BSYNC.RECONVERGENT B0 ;  /* 0x0000000000007941 */ /* 0x000fea0003800200 */
.L_x_7678:
        /* <DEDUP_REMOVED lines=27> */
.L_x_7677:
[----:B-12---:R-:W1:Y:S01]  /*61c0*/  LDC.U16 R2, c[0x0][0x592] ;  /* 0x00016480ff027b82 */ /* 0x006e620000000400 */
[----:B------:R-:W2:Y:S01]  /*61d0*/  MUFU.RCP R3, R0 ;  /* 0x0000000000037308 */ /* 0x000ea20000001000 */
[----:B-1----:R-:W-:-:S05]  /*61e0*/  HADD2.F32 R2, -RZ, R2.H0_H0 ;  /* 0x20000002ff027230 */ /* 0x002fca0000004100 */
[----:B--2---:R-:W-:-:S05]  /*61f0*/  FMUL.FTZ R2, R2, R3 ;  /* 0x0000000302027220 */ /* 0x004fca0000410000 */
[----:B------:R-:W-:-:S07]  /*6200*/  F2FP.F16.F32.PACK_AB R4, RZ, R2 ;  /* 0x00000002ff04723e */ /* 0x000fce00000000ff */
.L_x_7687:
[----:B------:R-:W-:Y:S05]  /*6210*/  BSYNC.RECONVERGENT B1 ;  /* 0x0000000000017941 */ /* 0x000fea0003800200 */
.L_x_7676:
        /* <DEDUP_REMOVED lines=18> */
.L_x_7691:
[----:B------:R-:W-:-:S06]  /*6340*/  HADD2.F32 R5, -RZ, R4.H0_H0 ;  /* 0x20000004ff057230 */ /* 0x000fcc0000004100 */
[----:B------:R-:W1:Y:S02]  /*6350*/  F2I.S64.TRUNC R4, R5 ;  /* 0x0000000500047311 */ /* 0x000e64000020d900 */
[----:B-1----:R1:W-:Y:S01]  /*6360*/  STG.E.U8 desc[UR36][R2.64], R4 ;  /* 0x0000000402007986 */ /* 0x0023e2000c101124 */
[----:B------:R-:W-:Y:S05]  /*6370*/  BRA `(.L_x_7693) ;  /* 0x0000000c006c7947 */ /* 0x000fea0003800000 */
.L_x_7690:
        /* <DEDUP_REMOVED lines=10> */
.L_x_7695:
[----:B------:R-:W-:-:S04]  /*6420*/  HADD2.F32 R4, -RZ, R4.H0_H0 ;  /* 0x20000004ff047230 */ /* 0x000fc80000004100 */
[----:B------:R-:W1:Y:S02]  /*6430*/  F2I.FTZ.TRUNC.NTZ R5, R4 ;  /* 0x0000000400057305 */ /* 0x000e64000021f100 */
[----:B-1----:R1:W-:Y:S01]  /*6440*/  STG.E desc[UR36][R2.64], R5 ;  /* 0x0000000502007986 */ /* 0x0023e2000c101924 */
[----:B------:R-:W-:Y:S05]  /*6450*/  BRA `(.L_x_7693) ;  /* 0x0000000c00347947 */ /* 0x000fea0003800000 */
.L_x_7694:
[----:B------:R-:W-:-:S04]  /*6460*/  HADD2.F32 R4, -RZ, R4.H0_H0 ;  /* 0x20000004ff047230 */ /* 0x000fc80000004100 */
[----:B------:R-:W1:Y:S02]  /*6470*/  F2I.FTZ.TRUNC.NTZ R5, R4 ;  /* 0x0000000400057305 */ /* 0x000e64000021f100 */
[----:B-1----:R1:W-:Y:S01]  /*6480*/  STG.E.U16 desc[UR36][R2.64], R5 ;  /* 0x0000000502007986 */ /* 0x0023e2000c101524 */
[----:B------:R-:W-:Y:S05]  /*6490*/  BRA `(.L_x_7693) ;  /* 0x0000000c00247947 */ /* 0x000fea0003800000 */
.L_x_7689:
        /* <DEDUP_REMOVED lines=9> */
.L_x_7697:
[----:B------:R1:W-:Y:S01]  /*6530*/  STG.E.U16 desc[UR36][R2.64], R4 ;  /* 0x0000000402007986 */ /* 0x0003e2000c101524 */
[----:B------:R-:W-:Y:S05]  /*6540*/  BRA `(.L_x_7693) ;  /* 0x0000000800f87947 */ /* 0x000fea0003800000 */
.L_x_7696:
        /* <DEDUP_REMOVED lines=10> */
.L_x_7699:
[----:B------:R-:W-:-:S05]  /*65f0*/  HADD2.F32 R0, -RZ, R4.H0_H0 ;  /* 0x20000004ff007230 */ /* 0x000fca0000004100 */
[----:B------:R-:W-:-:S04]  /*6600*/  F2FP.F16.F32.PACK_AB R0, RZ, R0 ;  /* 0x00000000ff00723e */ /* 0x000fc800000000ff */
[----:B------:R-:W-:-:S05]  /*6610*/  PRMT R0, R0, 0x5410, RZ ;  /* 0x0000541000007816 */ /* 0x000fca00000000ff */
[----:B------:R1:W-:Y:S01]  /*6620*/  STG.E desc[UR36][R2.64], R0 ;  /* 0x0000000002007986 */ /* 0x0003e2000c101924 */
[----:B------:R-:W-:Y:S05]  /*6630*/  BRA `(.L_x_7693) ;  /* 0x0000000800bc7947 */ /* 0x000fea0003800000 */
.L_x_7698:
[----:B------:R-:W-:-:S05]  /*6640*/  HADD2.F32 R4, -RZ, R4.H0_H0 ;  /* 0x20000004ff047230 */ /* 0x000fca0000004100 */
[----:B------:R-:W-:-:S06]  /*6650*/  FMUL.FTZ R4, R4, 1 ;  /* 0x3f80000004047820 */ /* 0x000fcc0000410000 */
[----:B------:R-:W1:Y:S02]  /*6660*/  F2F.F64.F32 R4, R4 ;  /* 0x0000000400047310 */ /* 0x000e640000201800 */
[----:B-1----:R1:W-:Y:S01]  /*6670*/  STG.E.64 desc[UR36][R2.64], R4 ;  /* 0x0000000402007986 */ /* 0x0023e2000c101b24 */
[----:B------:R-:W-:Y:S05]  /*6680*/  BRA `(.L_x_7693) ;  /* 0x0000000800a87947 */ /* 0x000fea0003800000 */
.L_x_7688:
        /* <DEDUP_REMOVED lines=14> */
.L_x_7703:
        /* <DEDUP_REMOVED lines=18> */
.L_x_7706:
[----:B------:R-:W-:-:S04]  /*6890*/  SHF.R.U32.HI R5, RZ, 0x18, R5 ;  /* 0x00000018ff057819 */ /* 0x000fc80000011605 */
[----:B------:R-:W-:-:S07]  /*68a0*/  LOP3.LUT R0, R0, 0x80, R5, 0xf8, !PT ;  /* 0x0000008000007812 */ /* 0x000fce00078ef805 */
.L_x_7705:
[----:B------:R-:W-:Y:S05]  /*68b0*/  BSYNC.RECONVERGENT B0 ;  /* 0x0000000000007941 */ /* 0x000fea0003800200 */
.L_x_7704:
[----:B------:R1:W-:Y:S01]  /*68c0*/  STG.E.U8 desc[UR36][R2.64], R0 ;  /* 0x0000000002007986 */ /* 0x0003e2000c101124 */
[----:B------:R-:W-:Y:S05]  /*68d0*/  BRA `(.L_x_7693) ;  /* 0x0000000800147947 */ /* 0x000fea0003800000 */
.L_x_7702:
        /* <DEDUP_REMOVED lines=18> */
.L_x_7709:
[----:B------:R-:W-:-:S04]  /*6a00*/  SHF.R.U32.HI R5, RZ, 0x18, R5 ;  /* 0x00000018ff057819 */ /* 0x000fc80000011605 */
[----:B------:R-:W-:-:S07]  /*6a10*/  LOP3.LUT R0, R0, 0x80, R5, 0xf8, !PT ;  /* 0x0000008000007812 */ /* 0x000fce00078ef805 */
.L_x_7708:
[----:B------:R-:W-:Y:S05]  /*6a20*/  BSYNC.RECONVERGENT B0 ;  /* 0x0000000000007941 */ /* 0x000fea0003800200 */
.L_x_7707:
[----:B------:R1:W-:Y:S01]  /*6a30*/  STG.E.U8 desc[UR36][R2.64], R0 ;  /* 0x0000000002007986 */ /* 0x0003e2000c101124 */
[----:B------:R-:W-:Y:S05]  /*6a40*/  BRA `(.L_x_7693) ;  /* 0x0000000400b87947 */ /* 0x000fea0003800000 */
.L_x_7701:
        /* <DEDUP_REMOVED lines=22> */
.L_x_7711:
[----:B------:R-:W-:-:S06]  /*6bb0*/  HADD2.F32 R4, -RZ, R4.H0_H0 ;  /* 0x20000004ff047230 */ /* 0x000fcc0000004100 */
[----:B------:R-:W1:Y:S02]  /*6bc0*/  F2I.U64.TRUNC R4, R4 ;  /* 0x0000000400047311 */ /* 0x000e64000020d800 */
[----:B-1----:R1:W-:Y:S01]  /*6bd0*/  STG.E.64 desc[UR36][R2.64], R4 ;  /* 0x0000000402007986 */ /* 0x0023e2000c101b24 */
[----:B------:R-:W-:Y:S05]  /*6be0*/  BRA `(.L_x_7693) ;  /* 0x0000000400507947 */ /* 0x000fea0003800000 */
.L_x_7710:
[----:B------:R-:W-:-:S04]  /*6bf0*/  HADD2.F32 R4, -RZ, R4.H0_H0 ;  /* 0x20000004ff047230 */ /* 0x000fc80000004100 */
[----:B------:R-:W1:Y:S02]  /*6c00*/  F2I.FTZ.U32.TRUNC.NTZ R5, R4 ;  /* 0x0000000400057305 */ /* 0x000e64000021f000 */
[----:B-1----:R1:W-:Y:S01]  /*6c10*/  STG.E desc[UR36][R2.64], R5 ;  /* 0x0000000502007986 */ /* 0x0023e2000c101924 */
[----:B------:R-:W-:Y:S05]  /*6c20*/  BRA `(.L_x_7693) ;  /* 0x0000000400407947 */ /* 0x000fea0003800000 */
.L_x_7700:
        /* <DEDUP_REMOVED lines=11> */
.L_x_7713:
[----:B------:R-:W-:Y:S01]  /*6ce0*/  HADD2.F32 R4, -RZ, R4.H0_H0 ;  /* 0x20000004ff047230 */ /* 0x000fe20000004100 */
[----:B------:R-:W-:-:S04]  /*6cf0*/  CS2R R6, SRZ ;  /* 0x0000000000067805 */ /* 0x000fc8000001ff00 */
[----:B------:R-:W-:-:S06]  /*6d00*/  FMUL.FTZ R4, R4, 1 ;  /* 0x3f80000004047820 */ /* 0x000fcc0000410000 */
[----:B------:R-:W1:Y:S02]  /*6d10*/  F2F.F64.F32 R4, R4 ;  /* 0x0000000400047310 */ /* 0x000e640000201800 */
[----:B-1----:R1:W-:Y:S01]  /*6d20*/  STG.E.128 desc[UR36][R2.64], R4 ;  /* 0x0000000402007986 */ /* 0x0023e2000c101d24 */
[----:B------:R-:W-:Y:S05]  /*6d30*/  BRA `(.L_x_7693) ;  /* 0x0000000000fc7947 */ /* 0x000fea0003800000 */
.L_x_7712:
[----:B------:R-:W-:-:S09]  /*6d40*/  UISETP.NE.AND UP0, UPT, UR4, 0xf, UPT ;  /* 0x0000000f0400788c */ /* 0x000fd2000bf05270 */
[----:B------:R-:W-:Y:S05]  /*6d50*/  BRA.U !UP0, `(.L_x_7714) ;  /* 0x0000000108e87547 */ /* 0x000fea000b800000 */
[----:B------:R-:W-:-:S09]  /*6d60*/  UISETP.NE.AND UP0, UPT, UR4, 0x17, UPT ;  /* 0x000000170400788c */ /* 0x000fd2000bf05270 */
[----:B------:R-:W-:Y:S05]  /*6d70*/  BRA.U !UP0, `(.L_x_7715) ;  /* 0x0000000108907547 */ /* 0x000fea000b800000 */
[----:B------:R-:W-:-:S09]  /*6d80*/  UISETP.NE.AND UP0, UPT, UR4, 0x18, UPT ;  /* 0x000000180400788c */ /* 0x000fd2000bf05270 */
[----:B------:R-:W-:Y:S05]  /*6d90*/  BRA.U !UP0, `(.L_x_7716) ;  /* 0x0000000108447547 */ /* 0x000fea000b800000 */
.L_x_7692:
        /* <DEDUP_REMOVED lines=12> */
[----:B-----5:R-:W-:Y:S01]  /*6e60*/  IMAD.U32 R10, RZ, RZ, UR8 ;  /* 0x00000008ff0a7e24 */ /* 0x020fe2000f8e00ff */
[----:B--2---:R-:W-:-:S07]  /*6e70*/  MOV R11, UR9 ;  /* 0x00000009000b7c02 */ /* 0x004fce0008000f00 */
[----:B------:R-:W-:-:S07]  /*6e80*/  LEPC R20, `(.L_x_7717) ;  /* 0x000000001014794e */ /* 0x000fce0000000000 */
[----:B0--3--:R-:W-:Y:S05]  /*6e90*/  CALL.ABS.NOINC R2 ;  /* 0x0000000002007343 */ /* 0x009fea0003c00000 */
.L_x_7717:
[----:B------:R-:W-:Y:S05]  /*6ea0*/  BRA `(.L_x_7693) ;  /* 0x0000000000a07947 */ /* 0x000fea0003800000 */
.L_x_7716:
        /* <DEDUP_REMOVED lines=13> */
.L_x_7719:
[----:B------:R-:W-:Y:S05]  /*6f80*/  BSYNC.RECONVERGENT B0 ;  /* 0x0000000000007941 */ /* 0x000fea0003800200 */
.L_x_7718:
[----:B------:R-:W-:-:S05]  /*6f90*/  LOP3.LUT R5, R0, 0x80, R5, 0xf8, !PT ;  /* 0x0000008000057812 */ /* 0x000fca00078ef805 */
[----:B------:R3:W-:Y:S01]  /*6fa0*/  STG.E.U8 desc[UR36][R2.64], R5 ;  /* 0x0000000502007986 */ /* 0x0007e2000c101124 */
[----:B------:R-:W-:Y:S05]  /*6fb0*/  BRA `(.L_x_7693) ;  /* 0x00000000005c7947 */ /* 0x000fea0003800000 */
.L_x_7715:
        /* <DEDUP_REMOVED lines=12> */
.L_x_7721:
[----:B------:R-:W-:Y:S01]  /*7080*/  IMAD.MOV.U32 R0, RZ, RZ, 0x7f ;  /* 0x0000007fff007424 */ /* 0x000fe200078e00ff */
[----:B------:R-:W-:-:S04]  /*7090*/  ISETP.GT.U32.AND P0, PT, R4, 0x7f800000, PT ;  /* 0x7f8000000400780c */ /* 0x000fc80003f04070 */
[----:B------:R-:W-:-:S09]  /*70a0*/  SEL R0, R0, 0x7c, P0 ;  /* 0x0000007c00007807 */ /* 0x000fd20000000000 */
.L_x_7722:
[----:B------:R-:W-:Y:S05]  /*70b0*/  BSYNC.RECONVERGENT B0 ;  /* 0x0000000000007941 */ /* 0x000fea0003800200 */
.L_x_7720:
[----:B------:R-:W-:-:S04]  /*70c0*/  SHF.R.U32.HI R5, RZ, 0x18, R5 ;  /* 0x00000018ff057819 */ /* 0x000fc80000011605 */
[----:B------:R-:W-:-:S05]  /*70d0*/  LOP3.LUT R5, R0, 0x80, R5, 0xf8, !PT ;  /* 0x0000008000057812 */ /* 0x000fca00078ef805 */
[----:B------:R2:W-:Y:S01]  /*70e0*/  STG.E.U8 desc[UR36][R2.64], R5 ;  /* 0x0000000502007986 */ /* 0x0005e2000c101124 */
[----:B------:R-:W-:Y:S05]  /*70f0*/  BRA `(.L_x_7693) ;  /* 0x00000000000c7947 */ /* 0x000fea0003800000 */
.L_x_7714:
[----:B------:R-:W-:-:S05]  /*7100*/  HADD2.F32 R0, -RZ, R4.H0_H0 ;  /* 0x20000004ff007230 */ /* 0x000fca0000004100 */
[----:B------:R-:W-:-:S05]  /*7110*/  F2FP.BF16.F32.PACK_AB R0, RZ, R0 ;  /* 0x00000000ff00723e */ /* 0x000fca00000010ff */
[----:B------:R1:W-:Y:S02]  /*7120*/  STG.E.U16 desc[UR36][R2.64], R0 ;  /* 0x0000000002007986 */ /* 0x0003e4000c101524 */
.L_x_7693:
[----:B------:R-:W-:-:S07]  /*7130*/  IADD3 R17, PT, PT, R17, 0x80, RZ ;  /* 0x0000008011117810 */ /* 0x000fce0007ffe0ff */
.L_x_7641:
[----:B------:R-:W-:Y:S05]  /*7140*/  BSYNC.RECONVERGENT B6 ;  /* 0x0000000000067941 */ /* 0x000fea0003800200 */
.L_x_7640:
        /* <DEDUP_REMOVED lines=307> */
.L_x_7725:
        /* <DEDUP_REMOVED lines=18> */
.L_x_7729:
[----:B------:R-:W2:Y:S02]  /*85a0*/  LDG.E.U8 R2, desc[UR36][R2.64] ;  /* 0x0000002402027981 */ /* 0x000ea4000c1e1100 */
[----:B--2---:R-:W-:-:S04]  /*85b0*/  I2FP.F32.U32 R0, R2 ;  /* 0x0000000200007245 */ /* 0x004fc80000201000 */
[----:B------:R-:W-:Y:S01]  /*85c0*/  F2FP.F16.F32.PACK_AB R0, RZ, R0 ;  /* 0x00000000ff00723e */ /* 0x000fe200000000ff */
[----:B------:R-:W-:Y:S06]  /*85d0*/  BRA `(.L_x_7731) ;  /* 0x0000000c007c7947 */ /* 0x000fec0003800000 */
.L_x_7728:
        /* <DEDUP_REMOVED lines=10> */
.L_x_7733:
[----:B------:R-:W2:Y:S02]  /*8680*/  LDG.E R2, desc[UR36][R2.64] ;  /* 0x0000002402027981 */ /* 0x000ea4000c1e1900 */
[----:B--2---:R-:W-:-:S04]  /*8690*/  I2FP.F32.S32 R0, R2 ;  /* 0x0000000200007245 */ /* 0x004fc80000201400 */
[----:B------:R-:W-:Y:S01]  /*86a0*/  F2FP.F16.F32.PACK_AB R0, RZ, R0 ;  /* 0x00000000ff00723e */ /* 0x000fe200000000ff */
[----:B------:R-:W-:Y:S06]  /*86b0*/  BRA `(.L_x_7731) ;  /* 0x0000000c00447947 */ /* 0x000fec0003800000 */
.L_x_7732:
[----:B------:R-:W2:Y:S02]  /*86c0*/  LDG.E.U16 R2, desc[UR36][R2.64] ;  /* 0x0000002402027981 */ /* 0x000ea4000c1e1500 */
[----:B--2---:R-:W1:Y:S02]  /*86d0*/  I2F.S16 R0, R2 ;  /* 0x0000000200007306 */ /* 0x004e640000101400 */
[----:B-1----:R-:W-:Y:S01]  /*86e0*/  F2FP.F16.F32.PACK_AB R0, RZ, R0 ;  /* 0x00000000ff00723e */ /* 0x002fe200000000ff */
[----:B------:R-:W-:Y:S06]  /*86f0*/  BRA `(.L_x_7731) ;  /* 0x0000000c00347947 */ /* 0x000fec0003800000 */
.L_x_7727:
        /* <DEDUP_REMOVED lines=9> */
.L_x_7735:
[----:B------:R2:W5:Y:S01]  /*8790*/  LDG.E.U16 R0, desc[UR36][R2.64] ;  /* 0x0000002402007981 */ /* 0x000562000c1e1500 */
[----:B------:R-:W-:Y:S05]  /*87a0*/  BRA `(.L_x_7731) ;  /* 0x0000000c00087947 */ /* 0x000fea0003800000 */
.L_x_7734:
        /* <DEDUP_REMOVED lines=9> */
.L_x_7737:
[----:B------:R1:W5:Y:S01]  /*8840*/  LDG.E.U16 R0, desc[UR36][R2.64] ;  /* 0x0000002402007981 */ /* 0x000362000c1e1500 */
[----:B------:R-:W-:Y:S05]  /*8850*/  BRA `(.L_x_7731) ;  /* 0x0000000800dc7947 */ /* 0x000fea0003800000 */
.L_x_7736:
        /* <DEDUP_REMOVED lines=8> */
.L_x_7726:
        /* <DEDUP_REMOVED lines=13> */
.L_x_7740:
        /* <DEDUP_REMOVED lines=8> */
.L_x_7739:
        /* <DEDUP_REMOVED lines=27> */
.L_x_7742:
        /* <DEDUP_REMOVED lines=13> */
.L_x_7741:
[----:B------:R-:W2:Y:S02]  /*8cb0*/  LDG.E.U16 R0, desc[UR36][R2.64] ;  /* 0x0000002402007981 */ /* 0x000ea4000c1e1500 */
[----:B--2---:R-:W-:-:S04]  /*8cc0*/  SHF.L.U32 R0, R0, 0x10, RZ ;  /* 0x0000001000007819 */ /* 0x004fc800000006ff */
[----:B------:R-:W-:Y:S01]  /*8cd0*/  F2FP.F16.F32.PACK_AB R0, RZ, R0 ;  /* 0x00000000ff00723e */ /* 0x000fe200000000ff */
[----:B------:R-:W-:Y:S06]  /*8ce0*/  BRA `(.L_x_7731) ;  /* 0x0000000400b87947 */ /* 0x000fec0003800000 */
.L_x_7738:
        /* <DEDUP_REMOVED lines=12> */
.L_x_7745:
        /* <DEDUP_REMOVED lines=21> */
.L_x_7749:
[----:B------:R-:W-:Y:S05]  /*8f00*/  BSYNC.RECONVERGENT B1 ;  /* 0x0000000000017941 */ /* 0x000fea0003800200 */
.L_x_7748:
[----:B------:R-:W-:Y:S01]  /*8f10*/  IMAD.SHL.U32 R0, R0, 0x100000, RZ ;  /* 0x0010000000007824 */ /* 0x000fe200078e00ff */
[----:B------:R-:W-:-:S04]  /*8f20*/  LEA R2, R2, 0x3b800000, 0x17 ;  /* 0x3b80000002027811 */ /* 0x000fc800078eb8ff */
[----:B------:R-:W-:-:S07]  /*8f30*/  LOP3.LUT R0, R2, R0, R7, 0xfe, !PT ;  /* 0x0000000002007212 */ /* 0x000fce00078efe07 */
.L_x_7747:
[----:B------:R-:W-:Y:S05]  /*8f40*/  BSYNC.RECONVERGENT B0 ;  /* 0x0000000000007941 */ /* 0x000fea0003800200 */
.L_x_7746:
[----:B------:R-:W-:Y:S01]  /*8f50*/  F2FP.F16.F32.PACK_AB R0, RZ, R0 ;  /* 0x00000000ff00723e */ /* 0x000fe200000000ff */
[----:B------:R-:W-:Y:S06]  /*8f60*/  BRA `(.L_x_7731) ;  /* 0x0000000400187947 */ /* 0x000fec0003800000 */
.L_x_7744:
        /* <DEDUP_REMOVED lines=21> */
.L_x_7753:
[----:B------:R-:W-:Y:S05]  /*90c0*/  BSYNC.RECONVERGENT B1 ;  /* 0x0000000000017941 */ /* 0x000fea0003800200 */
.L_x_7752:
[----:B------:R-:W-:Y:S01]  /*90d0*/  IMAD.SHL.U32 R0, R0, 0x200000, RZ ;  /* 0x0020000000007824 */ /* 0x000fe200078e00ff */
[----:B------:R-:W-:-:S04]  /*90e0*/  LEA R2, R2, 0x37800000, 0x17 ;  /* 0x3780000002027811 */ /* 0x000fc800078eb8ff */
[----:B------:R-:W-:-:S07]  /*90f0*/  LOP3.LUT R0, R2, R0, R7, 0xfe, !PT ;  /* 0x0000000002007212 */ /* 0x000fce00078efe07 */
.L_x_7751:
[----:B------:R-:W-:Y:S05]  /*9100*/  BSYNC.RECONVERGENT B0 ;  /* 0x0000000000007941 */ /* 0x000fea0003800200 */
.L_x_7750:
[----:B------:R-:W-:Y:S01]  /*9110*/  F2FP.F16.F32.PACK_AB R0, RZ, R0 ;  /* 0x00000000ff00723e */ /* 0x000fe200000000ff */
[----:B------:R-:W-:Y:S06]  /*9120*/  BRA `(.L_x_7731) ;  /* 0x0000000000a87947 */ /* 0x000fec0003800000 */
.L_x_7743:
        /* <DEDUP_REMOVED lines=14> */
.L_x_7757:
[----:B------:R-:W-:Y:S05]  /*9210*/  BSYNC.RECONVERGENT B0 ;  /* 0x0000000000007941 */ /* 0x000fea0003800200 */
.L_x_7756:
[----:B------:R-:W-:Y:S01]  /*9220*/  F2FP.F16.F32.PACK_AB R0, RZ, R0 ;  /* 0x00000000ff00723e */ /* 0x000fe200000000ff */
[----:B------:R-:W-:Y:S06]  /*9230*/  BRA `(.L_x_7731) ;  /* 0x0000000000647947 */ /* 0x000fec0003800000 */
.L_x_7730:
        /* <DEDUP_REMOVED lines=16> */
.L_x_7758:
[----:B------:R-:W-:Y:S01]  /*9340*/  PRMT R0, RZ, 0x7610, R0 ;  /* 0x00007610ff007816 */ /* 0x000fe20000000000 */
[----:B------:R-:W-:Y:S06]  /*9350*/  BRA `(.L_x_7731) ;  /* 0x00000000001c7947 */ /* 0x000fec0003800000 */
.L_x_7755:
[----:B------:R-:W2:Y:S02]  /*9360*/  LDG.E.64 R2, desc[UR36][R2.64] ;  /* 0x0000002402027981 */ /* 0x000ea4000c1e1b00 */
[----:B--2---:R-:W1:Y:S02]  /*9370*/  I2F.U64 R0, R2 ;  /* 0x0000000200007312 */ /* 0x004e640000301000 */
[----:B-1----:R-:W-:Y:S01]  /*9380*/  F2FP.F16.F32.PACK_AB R0, RZ, R0 ;  /* 0x00000000ff00723e */ /* 0x002fe200000000ff */
[----:B------:R-:W-:Y:S06]  /*9390*/  BRA `(.L_x_7731) ;  /* 0x00000000000c7947 */ /* 0x000fec0003800000 */
.L_x_7754:
[----:B------:R-:W2:Y:S02]  /*93a0*/  LDG.E R2, desc[UR36][R2.64] ;  /* 0x0000002402027981 */ /* 0x000ea4000c1e1900 */
[----:B--2---:R-:W-:-:S04]  /*93b0*/  I2FP.F32.U32 R0, R2 ;  /* 0x0000000200007245 */ /* 0x004fc80000201000 */
[----:B------:R-:W-:-:S07]  /*93c0*/  F2FP.F16.F32.PACK_AB R0, RZ, R0 ;  /* 0x00000000ff00723e */ /* 0x000fce00000000ff */
.L_x_7731:
        /* <DEDUP_REMOVED lines=33> */
.L_x_7766:
[----:B------:R-:W-:Y:S01]  /*95e0*/  FSETP.GEU.FTZ.AND P0, PT, R5, -R9, PT ;  /* 0x800000090500720b */ /* 0x000fe20003f1e000 */
[----:B------:R-:W-:-:S12]  /*95f0*/  FADD.FTZ R7, R7, -1 ;  /* 0xbf80000007077421 */ /* 0x000fd80000010000 */
[----:B------:R-:W-:-:S07]  /*9600*/  @!P0 FADD.FTZ R7, R7, -1 ;  /* 0xbf80000007078421 */ /* 0x000fce0000010000 */
.L_x_7765:
[----:B------:R-:W-:Y:S05]  /*9610*/  BSYNC.RECONVERGENT B2 ;  /* 0x0000000000027941 */ /* 0x000fea0003800200 */
.L_x_7764:
[----:B------:R-:W-:Y:S01]  /*9620*/  FFMA.FTZ R2, -R9, R7, R2 ;  /* 0x0000000709027223 */ /* 0x000fe20000010102 */
[----:B------:R-:W-:Y:S06]  /*9630*/  BRA `(.L_x_7762) ;  /* 0x0000000000807947 */ /* 0x000fec0003800000 */
.L_x_7763:
        /* <DEDUP_REMOVED lines=16> */
.L_x_7769:
        /* <DEDUP_REMOVED lines=13> */
.L_x_7768:
[----:B------:R-:W-:Y:S05]  /*9810*/  BSYNC.RECONVERGENT B2 ;  /* 0x0000000000027941 */ /* 0x000fea0003800200 */
.L_x_7767:
[----:B------:R-:W-:-:S04]  /*9820*/  FMUL.FTZ R5, R2, 1.1920928955078125e-07 ;  /* 0x3400000002057820 */ /* 0x000fc80000410000 */
[----:B------:R-:W-:-:S07]  /*9830*/  FMUL.FTZ R2, R8, R5 ;  /* 0x0000000508027220 */ /* 0x000fce0000410000 */
.L_x_7762:
[----:B------:R-:W-:Y:S05]  /*9840*/  BSYNC.RECONVERGENT B0 ;  /* 0x0000000000007941 */ /* 0x000fea0003800200 */
.L_x_7761:
        /* <DEDUP_REMOVED lines=27> */
.L_x_7760:
[----:B-12---:R-:W1:Y:S01]  /*9a00*/  LDC.U16 R2, c[0x0][0x592] ;  /* 0x00016480ff027b82 */ /* 0x006e620000000400 */
[----:B------:R-:W2:Y:S01]  /*9a10*/  MUFU.RCP R3, R0 ;  /* 0x0000000000037308 */ /* 0x000ea20000001000 */
[----:B-1----:R-:W-:-:S05]  /*9a20*/  HADD2.F32 R2, -RZ, R2.H0_H0 ;  /* 0x20000002ff027230 */ /* 0x002fca0000004100 */
[----:B--2---:R-:W-:-:S05]  /*9a30*/  FMUL.FTZ R2, R2, R3 ;  /* 0x0000000302027220 */ /* 0x004fca0000410000 */
[----:B------:R-:W-:-:S07]  /*9a40*/  F2FP.F16.F32.PACK_AB R4, RZ, R2 ;  /* 0x00000002ff04723e */ /* 0x000fce00000000ff */
.L_x_7770:
[----:B------:R-:W-:Y:S05]  /*9a50*/  BSYNC.RECONVERGENT B1 ;  /* 0x0000000000017941 */ /* 0x000fea0003800200 */
.L_x_7759:
        /* <DEDUP_REMOVED lines=18> */
.L_x_7774:
[----:B------:R-:W-:-:S06]  /*9b80*/  HADD2.F32 R5, -RZ, R4.H0_H0 ;  /* 0x20000004ff057230 */ /* 0x000fcc0000004100 */
[----:B------:R-:W1:Y:S02]  /*9b90*/  F2I.S64.TRUNC R4, R5 ;  /* 0x0000000500047311 */ /* 0x000e64000020d900 */
[----:B-1----:R1:W-:Y:S01]  /*9ba0*/  STG.E.U8 desc[UR36][R2.64], R4 ;  /* 0x0000000402007986 */ /* 0x0023e2000c101124 */
[----:B------:R-:W-:Y:S05]  /*9bb0*/  BRA `(.L_x_7776) ;  /* 0x0000000c006c7947 */ /* 0x000fea0003800000 */
.L_x_7773:
        /* <DEDUP_REMOVED lines=10> */
.L_x_7778:
[----:B------:R-:W-:-:S04]  /*9c60*/  HADD2.F32 R4, -RZ, R4.H0_H0 ;  /* 0x20000004ff047230 */ /* 0x000fc80000004100 */
[----:B------:R-:W1:Y:S02]  /*9c70*/  F2I.FTZ.TRUNC.NTZ R5, R4 ;  /* 0x0000000400057305 */ /* 0x000e64000021f100 */
[----:B-1----:R1:W-:Y:S01]  /*9c80*/  STG.E desc[UR36][R2.64], R5 ;  /* 0x0000000502007986 */ /* 0x0023e2000c101924 */
[----:B------:R-:W-:Y:S05]  /*9c90*/  BRA `(.L_x_7776) ;  /* 0x0000000c00347947 */ /* 0x000fea0003800000 */
.L_x_7777:
[----:B------:R-:W-:-:S04]  /*9ca0*/  HADD2.F32 R4, -RZ, R4.H0_H0 ;  /* 0x20000004ff047230 */ /* 0x000fc80000004100 */
[----:B------:R-:W1:Y:S02]  /*9cb0*/  F2I.FTZ.TRUNC.NTZ R5, R4 ;  /* 0x0000000400057305 */ /* 0x000e64000021f100 */
[----:B-1----:R1:W-:Y:S01]  /*9cc0*/  STG.E.U16 desc[UR36][R2.64], R5 ;  /* 0x0000000502007986 */ /* 0x0023e2000c101524 */
[----:B------:R-:W-:Y:S05]  /*9cd0*/  BRA `(.L_x_7776) ;  /* 0x0000000c00247947 */ /* 0x000fea0003800000 */
.L_x_7772:
        /* <DEDUP_REMOVED lines=9> */
.L_x_7780:
[----:B------:R1:W-:Y:S01]  /*9d70*/  STG.E.U16 desc[UR36][R2.64], R4 ;  /* 0x0000000402007986 */ /* 0x0003e2000c101524 */
[----:B------:R-:W-:Y:S05]  /*9d80*/  BRA `(.L_x_7776) ;  /* 0x0000000800f87947 */ /* 0x000fea0003800000 */
.L_x_7779:
        /* <DEDUP_REMOVED lines=10> */
.L_x_7782:
[----:B------:R-:W-:-:S05]  /*9e30*/  HADD2.F32 R0, -RZ, R4.H0_H0 ;  /* 0x20000004ff007230 */ /* 0x000fca0000004100 */
[----:B------:R-:W-:-:S04]  /*9e40*/  F2FP.F16.F32.PACK_AB R0, RZ, R0 ;  /* 0x00000000ff00723e */ /* 0x000fc800000000ff */
[----:B------:R-:W-:-:S05]  /*9e50*/  PRMT R0, R0, 0x5410, RZ ;  /* 0x0000541000007816 */ /* 0x000fca00000000ff */
[----:B------:R1:W-:Y:S01]  /*9e60*/  STG.E desc[UR36][R2.64], R0 ;  /* 0x0000000002007986 */ /* 0x0003e2000c101924 */
[----:B------:R-:W-:Y:S05]  /*9e70*/  BRA `(.L_x_7776) ;  /* 0x0000000800bc7947 */ /* 0x000fea0003800000 */
.L_x_7781:
[----:B------:R-:W-:-:S05]  /*9e80*/  HADD2.F32 R4, -RZ, R4.H0_H0 ;  /* 0x20000004ff047230 */ /* 0x000fca0000004100 */
[----:B------:R-:W-:-:S06]  /*9e90*/  FMUL.FTZ R4, R4, 1 ;  /* 0x3f80000004047820 */ /* 0x000fcc0000410000 */
[----:B------:R-:W1:Y:S02]  /*9ea0*/  F2F.F64.F32 R4, R4 ;  /* 0x0000000400047310 */ /* 0x000e640000201800 */
[----:B-1----:R1:W-:Y:S01]  /*9eb0*/  STG.E.64 desc[UR36][R2.64], R4 ;  /* 0x0000000402007986 */ /* 0x0023e2000c101b24 */
[----:B------:R-:W-:Y:S05]  /*9ec0*/  BRA `(.L_x_7776) ;  /* 0x0000000800a87947 */ /* 0x000fea0003800000 */
.L_x_7771:
        /* <DEDUP_REMOVED lines=14> */
.L_x_7786:
        /* <DEDUP_REMOVED lines=18> */
.L_x_7789:
[----:B------:R-:W-:-:S04]  /*a0d0*/  SHF.R.U32.HI R5, RZ, 0x18, R5 ;  /* 0x00000018ff057819 */ /* 0x000fc80000011605 */
[----:B------:R-:W-:-:S07]  /*a0e0*/  LOP3.LUT R0, R0, 0x80, R5, 0xf8, !PT ;  /* 0x0000008000007812 */ /* 0x000fce00078ef805 */
.L_x_7788:
[----:B------:R-:W-:Y:S05]  /*a0f0*/  BSYNC.RECONVERGENT B0 ;  /* 0x0000000000007941 */ /* 0x000fea0003800200 */
.L_x_7787:
[----:B------:R1:W-:Y:S01]  /*a100*/  STG.E.U8 desc[UR36][R2.64], R0 ;  /* 0x0000000002007986 */ /* 0x0003e2000c101124 */
[----:B------:R-:W-:Y:S05]  /*a110*/  BRA `(.L_x_7776) ;  /* 0x0000000800147947 */ /* 0x000fea0003800000 */
.L_x_7785:
        /* <DEDUP_REMOVED lines=18> */
.L_x_7792:
[----:B------:R-:W-:-:S04]  /*a240*/  SHF.R.U32.HI R5, RZ, 0x18, R5 ;  /* 0x00000018ff057819 */ /* 0x000fc80000011605 */
[----:B------:R-:W-:-:S07]  /*a250*/  LOP3.LUT R0, R0, 0x80, R5, 0xf8, !PT ;  /* 0x0000008000007812 */ /* 0x000fce00078ef805 */
.L_x_7791:
[----:B------:R-:W-:Y:S05]  /*a260*/  BSYNC.RECONVERGENT B0 ;  /* 0x0000000000007941 */ /* 0x000fea0003800200 */
.L_x_7790:
[----:B------:R1:W-:Y:S01]  /*a270*/  STG.E.U8 desc[UR36][R2.64], R0 ;  /* 0x0000000002007986 */ /* 0x0003e2000c101124 */
[----:B------:R-:W-:Y:S05]  /*a280*/  BRA `(.L_x_7776) ;  /* 0x0000000400b87947 */ /* 0x000fea0003800000 */
.L_x_7784:
        /* <DEDUP_REMOVED lines=22> */
.L_x_7794:
[----:B------:R-:W-:-:S06]  /*a3f0*/  HADD2.F32 R4, -RZ, R4.H0_H0 ;  /* 0x20000004ff047230 */ /* 0x000fcc0000004100 */
[----:B------:R-:W1:Y:S02]  /*a400*/  F2I.U64.TRUNC R4, R4 ;  /* 0x0000000400047311 */ /* 0x000e64000020d800 */
[----:B-1----:R1:W-:Y:S01]  /*a410*/  STG.E.64 desc[UR36][R2.64], R4 ;  /* 0x0000000402007986 */ /* 0x0023e2000c101b24 */
[----:B------:R-:W-:Y:S05]  /*a420*/  BRA `(.L_x_7776) ;  /* 0x0000000400507947 */ /* 0x000fea0003800000 */
.L_x_7793:
[----:B------:R-:W-:-:S04]  /*a430*/  HADD2.F32 R4, -RZ, R4.H0_H0 ;  /* 0x20000004ff047230 */ /* 0x000fc80000004100 */
[----:B------:R-:W1:Y:S02]  /*a440*/  F2I.FTZ.U32.TRUNC.NTZ R5, R4 ;  /* 0x0000000400057305 */ /* 0x000e64000021f000 */
[----:B-1----:R1:W-:Y:S01]  /*a450*/  STG.E desc[UR36][R2.64], R5 ;  /* 0x0000000502007986 */ /* 0x0023e2000c101924 */
[----:B------:R-:W-:Y:S05]  /*a460*/  BRA `(.L_x_7776) ;  /* 0x0000000400407947 */ /* 0x000fea0003800000 */
.L_x_7783:
        /* <DEDUP_REMOVED lines=11> */
.L_x_7796:
[----:B------:R-:W-:Y:S01]  /*a520*/  HADD2.F32 R4, -RZ, R4.H0_H0 ;  /* 0x20000004ff047230 */ /* 0x000fe20000004100 */
[----:B------:R-:W-:-:S04]  /*a530*/  CS2R R6, SRZ ;  /* 0x0000000000067805 */ /* 0x000fc8000001ff00 */
[----:B------:R-:W-:-:S06]  /*a540*/  FMUL.FTZ R4, R4, 1 ;  /* 0x3f80000004047820 */ /* 0x000fcc0000410000 */
[----:B------:R-:W1:Y:S02]  /*a550*/  F2F.F64.F32 R4, R4 ;  /* 0x0000000400047310 */ /* 0x000e640000201800 */
[----:B-1----:R2:W-:Y:S01]  /*a560*/  STG.E.128 desc[UR36][R2.64], R4 ;  /* 0x0000000402007986 */ /* 0x0025e2000c101d24 */
[----:B------:R-:W-:Y:S05]  /*a570*/  BRA `(.L_x_7776) ;  /* 0x0000000000fc7947 */ /* 0x000fea0003800000 */
.L_x_7795:
[----:B------:R-:W-:-:S09]  /*a580*/  UISETP.NE.AND UP0, UPT, UR4, 0xf, UPT ;  /* 0x0000000f0400788c */ /* 0x000fd2000bf05270 */
[----:B------:R-:W-:Y:S05]  /*a590*/  BRA.U !UP0, `(.L_x_7797) ;  /* 0x0000000108e87547 */ /* 0x000fea000b800000 */
[----:B------:R-:W-:-:S09]  /*a5a0*/  UISETP.NE.AND UP0, UPT, UR4, 0x17, UPT ;  /* 0x000000170400788c */ /* 0x000fd2000bf05270 */
[----:B------:R-:W-:Y:S05]  /*a5b0*/  BRA.U !UP0, `(.L_x_7798) ;  /* 0x0000000108907547 */ /* 0x000fea000b800000 */
[----:B------:R-:W-:-:S09]  /*a5c0*/  UISETP.NE.AND UP0, UPT, UR4, 0x18, UPT ;  /* 0x000000180400788c */ /* 0x000fd2000bf05270 */
[----:B------:R-:W-:Y:S05]  /*a5d0*/  BRA.U !UP0, `(.L_x_7799) ;  /* 0x0000000108447547 */ /* 0x000fea000b800000 */
.L_x_7775:
        /* <DEDUP_REMOVED lines=16> */
.L_x_7800:
[----:B------:R-:W-:Y:S05]  /*a6e0*/  BRA `(.L_x_7776) ;  /* 0x0000000000a07947 */ /* 0x000fea0003800000 */
.L_x_7799:
        /* <DEDUP_REMOVED lines=13> */
.L_x_7802:
[----:B------:R-:W-:Y:S05]  /*a7c0*/  BSYNC.RECONVERGENT B0 ;  /* 0x0000000000007941 */ /* 0x000fea0003800200 */
.L_x_7801:
[----:B------:R-:W-:-:S05]  /*a7d0*/  LOP3.LUT R5, R0, 0x80, R5, 0xf8, !PT ;  /* 0x0000008000057812 */ /* 0x000fca00078ef805 */
[----:B------:R4:W-:Y:S01]  /*a7e0*/  STG.E.U8 desc[UR36][R2.64], R5 ;  /* 0x0000000502007986 */ /* 0x0009e2000c101124 */
[----:B------:R-:W-:Y:S05]  /*a7f0*/  BRA `(.L_x_7776) ;  /* 0x00000000005c7947 */ /* 0x000fea0003800000 */
.L_x_7798:
        /* <DEDUP_REMOVED lines=12> */
.L_x_7804:
[----:B------:R-:W-:Y:S01]  /*a8c0*/  IMAD.MOV.U32 R0, RZ, RZ, 0x7f ;  /* 0x0000007fff007424 */ /* 0x000fe200078e00ff */
[----:B------:R-:W-:-:S04]  /*a8d0*/  ISETP.GT.U32.AND P0, PT, R4, 0x7f800000, PT ;  /* 0x7f8000000400780c */ /* 0x000fc80003f04070 */
[----:B------:R-:W-:-:S09]  /*a8e0*/  SEL R0, R0, 0x7c, P0 ;  /* 0x0000007c00007807 */ /* 0x000fd20000000000 */
.L_x_7805:
[----:B------:R-:W-:Y:S05]  /*a8f0*/  BSYNC.RECONVERGENT B0 ;  /* 0x0000000000007941 */ /* 0x000fea0003800200 */
.L_x_7803:
[----:B------:R-:W-:-:S04]  /*a900*/  SHF.R.U32.HI R5, RZ, 0x18, R5 ;  /* 0x00000018ff057819 */ /* 0x000fc80000011605 */
[----:B------:R-:W-:-:S05]  /*a910*/  LOP3.LUT R5, R0, 0x80, R5, 0xf8, !PT ;  /* 0x0000008000057812 */ /* 0x000fca00078ef805 */
[----:B------:R3:W-:Y:S01]  /*a920*/  STG.E.U8 desc[UR36][R2.64], R5 ;  /* 0x0000000502007986 */ /* 0x0007e2000c101124 */
[----:B------:R-:W-:Y:S05]  /*a930*/  BRA `(.L_x_7776) ;  /* 0x00000000000c7947 */ /* 0x000fea0003800000 */
.L_x_7797:
[----:B------:R-:W-:-:S05]  /*a940*/  HADD2.F32 R0, -RZ, R4.H0_H0 ;  /* 0x20000004ff007230 */ /* 0x000fca0000004100 */
[----:B------:R-:W-:-:S05]  /*a950*/  F2FP.BF16.F32.PACK_AB R0, RZ, R0 ;  /* 0x00000000ff00723e */ /* 0x000fca00000010ff */
[----:B------:R1:W-:Y:S02]  /*a960*/  STG.E.U16 desc[UR36][R2.64], R0 ;  /* 0x0000000002007986 */ /* 0x0003e4000c101524 */
.L_x_7776:
[----:B------:R-:W-:-:S07]  /*a970*/  IADD3 R17, PT, PT, R17, 0x80, RZ ;  /* 0x0000008011117810 */ /* 0x000fce0007ffe0ff */
.L_x_7724:
[----:B------:R-:W-:Y:S05]  /*a980*/  BSYNC.RECONVERGENT B6 ;  /* 0x0000000000067941 */ /* 0x000fea0003800200 */
.L_x_7723:
[----:B------:R-:W5:Y:S02]  /*a990*/  LDCU UR4, c[0x0][0x380] ;  /* 0x00007000ff0477ac */ /* 0x000f640008000800 */
[----:B-----5:R-:W-:-:S13]  /*a9a0*/  ISETP.GE.AND P0, PT, R17, UR4, PT ;  /* 0x0000000411007c0c */ /* 0x020fda000bf06270 */
[----:B------:R-:W-:Y:S05]  /*a9b0*/  @P0 EXIT ;  /* 0x000000000000094d */ /* 0x000fea0003800000 */
        /* <DEDUP_REMOVED lines=303> */
.L_x_7806:
[----:B------:R-:W1:Y:S01]  /*bcb0*/  LDCU.128 UR8, c[0x0][0x580] ;  /* 0x0000b000ff0877ac */ /* 0x000e620008000c00 */
[----:B------:R-:W-:-:S04]  /*bcc0*/  UPRMT UR4, UR42, 0x9910, URZ ;  /* 0x000099102a047896 */ /* 0x000fc800080000ff */
[----:B------:R-:W-:Y:S01]  /*bcd0*/  UISETP.GT.AND UP0, UPT, UR4, 0x9, UPT ;  /* 0x000000090400788c */ /* 0x000fe2000bf04270 */
[----:B-1----:R-:W-:Y:S02]  /*bce0*/  IADD3 R16, P0, PT, R16, UR8, RZ ;  /* 0x0000000810107c10 */ /* 0x002fe4000ff1e0ff */
[----:B--23--:R-:W-:-:S03]  /*bcf0*/  IADD3 R2, P1, PT, R0, UR10, RZ ;  /* 0x0000000a00027c10 */ /* 0x00cfc6000ff3e0ff */
        /* <DEDUP_REMOVED lines=15> */
.L_x_7810:
[----:B------:R-:W2:Y:S02]  /*bdf0*/  LDG.E.U8 R2, desc[UR36][R2.64] ;  /* 0x0000002402027981 */ /* 0x000ea4000c1e1100 */
[----:B--2---:R-:W-:-:S04]  /*be00*/  I2FP.F32.U32 R0, R2 ;  /* 0x0000000200007245 */ /* 0x004fc80000201000 */
[----:B------:R-:W-:Y:S01]  /*be10*/  F2FP.F16.F32.PACK_AB R0, RZ, R0 ;  /* 0x00000000ff00723e */ /* 0x000fe200000000ff */
[----:B------:R-:W-:Y:S06]  /*be20*/  BRA `(.L_x_7812) ;  /* 0x0000000c007c7947 */ /* 0x000fec0003800000 */
.L_x_7809:
        /* <DEDUP_REMOVED lines=10> */
.L_x_7814:
[----:B------:R-:W2:Y:S02]  /*bed0*/  LDG.E R2, desc[UR36][R2.64] ;  /* 0x0000002402027981 */ /* 0x000ea4000c1e1900 */
[----:B--2---:R-:W-:-:S04]  /*bee0*/  I2FP.F32.S32 R0, R2 ;  /* 0x0000000200007245 */ /* 0x004fc80000201400 */
[----:B------:R-:W-:Y:S01]  /*bef0*/  F2FP.F16.F32.PACK_AB R0, RZ, R0 ;  /* 0x00000000ff00723e */ /* 0x000fe200000000ff */
[----:B------:R-:W-:Y:S06]  /*bf00*/  BRA `(.L_x_7812) ;  /* 0x0000000c00447947 */ /* 0x000fec0003800000 */
.L_x_7813:
[----:B------:R-:W2:Y:S02]  /*bf10*/  LDG.E.U16 R2, desc[UR36][R2.64] ;  /* 0x0000002402027981 */ /* 0x000ea4000c1e1500 */
[----:B--2---:R-:W1:Y:S02]  /*bf20*/  I2F.S16 R0, R2 ;  /* 0x0000000200007306 */ /* 0x004e640000101400 */
[----:B-1----:R-:W-:Y:S01]  /*bf30*/  F2FP.F16.F32.PACK_AB R0, RZ, R0 ;  /* 0x00000000ff00723e */ /* 0x002fe200000000ff */
[----:B------:R-:W-:Y:S06]  /*bf40*/  BRA `(.L_x_7812) ;  /* 0x0000000c00347947 */ /* 0x000fec0003800000 */
.L_x_7808:
        /* <DEDUP_REMOVED lines=9> */
.L_x_7816:
[----:B------:R1:W5:Y:S01]  /*bfe0*/  LDG.E.U16 R0, desc[UR36][R2.64] ;  /* 0x0000002402007981 */ /* 0x000362000c1e1500 */
[----:B------:R-:W-:Y:S05]  /*bff0*/  BRA `(.L_x_7812) ;  /* 0x0000000c00087947 */ /* 0x000fea0003800000 */
.L_x_7815:
        /* <DEDUP_REMOVED lines=9> */
.L_x_7818:
[----:B------:R2:W5:Y:S01]  /*c090*/  LDG.E.U16 R0, desc[UR36][R2.64] ;  /* 0x0000002402007981 */ /* 0x000562000c1e1500 */
[----:B------:R-:W-:Y:S05]  /*c0a0*/  BRA `(.L_x_7812) ;  /* 0x0000000800dc7947 */ /* 0x000fea0003800000 */
.L_x_7817:
        /* <DEDUP_REMOVED lines=8> */
.L_x_7807:
        /* <DEDUP_REMOVED lines=13> */
.L_x_7821:
        /* <DEDUP_REMOVED lines=8> */
.L_x_7820:
        /* <DEDUP_REMOVED lines=27> */
.L_x_7823:
        /* <DEDUP_REMOVED lines=13> */
.L_x_7822:
[----:B------:R-:W2:Y:S02]  /*c500*/  LDG.E.U16 R0, desc[UR36][R2.64] ;  /* 0x0000002402007981 */ /* 0x000ea4000c1e1500 */
[----:B--2---:R-:W-:-:S04]  /*c510*/  SHF.L.U32 R0, R0, 0x10, RZ ;  /* 0x0000001000007819 */ /* 0x004fc800000006ff */
[----:B------:R-:W-:Y:S01]  /*c520*/  F2FP.F16.F32.PACK_AB R0, RZ, R0 ;  /* 0x00000000ff00723e */ /* 0x000fe200000000ff */
[----:B------:R-:W-:Y:S06]  /*c530*/  BRA `(.L_x_7812) ;  /* 0x0000000400b87947 */ /* 0x000fec0003800000 */
.L_x_7819:
        /* <DEDUP_REMOVED lines=12> */
.L_x_7826:
        /* <DEDUP_REMOVED lines=21> */
.L_x_7830:
[----:B------:R-:W-:Y:S05]  /*c750*/  BSYNC.RECONVERGENT B1 ;  /* 0x0000000000017941 */ /* 0x000fea0003800200 */
.L_x_7829:
[----:B------:R-:W-:Y:S01]  /*c760*/  IMAD.SHL.U32 R0, R0, 0x100000, RZ ;  /* 0x0010000000007824 */ /* 0x000fe200078e00ff */
[----:B------:R-:W-:-:S04]  /*c770*/  LEA R2, R2, 0x3b800000, 0x17 ;  /* 0x3b80000002027811 */ /* 0x000fc800078eb8ff */
[----:B------:R-:W-:-:S07]  /*c780*/  LOP3.LUT R0, R2, R0, R7, 0xfe, !PT ;  /* 0x0000000002007212 */ /* 0x000fce00078efe07 */
.L_x_7828:
[----:B------:R-:W-:Y:S05]  /*c790*/  BSYNC.RECONVERGENT B0 ;  /* 0x0000000000007941 */ /* 0x000fea0003800200 */
.L_x_7827:
[----:B------:R-:W-:Y:S01]  /*c7a0*/  F2FP.F16.F32.PACK_AB R0, RZ, R0 ;  /* 0x00000000ff00723e */ /* 0x000fe200000000ff */
[----:B------:R-:W-:Y:S06]  /*c7b0*/  BRA `(.L_x_7812) ;  /* 0x0000000400187947 */ /* 0x000fec0003800000 */
.L_x_7825:
        /* <DEDUP_REMOVED lines=21> */
.L_x_7834:
[----:B------:R-:W-:Y:S05]  /*c910*/  BSYNC.RECONVERGENT B1 ;  /* 0x0000000000017941 */ /* 0x000fea0003800200 */
.L_x_7833:
[----:B------:R-:W-:Y:S02]  /*c920*/  SHF.L.U32 R0, R0, 0x15, RZ ;  /* 0x0000001500007819 */ /* 0x000fe400000006ff */
[----:B------:R-:W-:-:S04]  /*c930*/  LEA R2, R2, 0x37800000, 0x17 ;  /* 0x3780000002027811 */ /* 0x000fc800078eb8ff */
[----:B------:R-:W-:-:S07]  /*c940*/  LOP3.LUT R0, R2, R0, R7, 0xfe, !PT ;  /* 0x0000000002007212 */ /* 0x000fce00078efe07 */
.L_x_7832:
[----:B------:R-:W-:Y:S05]  /*c950*/  BSYNC.RECONVERGENT B0 ;  /* 0x0000000000007941 */ /* 0x000fea0003800200 */
.L_x_7831:
[----:B------:R-:W-:Y:S01]  /*c960*/  F2FP.F16.F32.PACK_AB R0, RZ, R0 ;  /* 0x00000000ff00723e */ /* 0x000fe200000000ff */
[----:B------:R-:W-:Y:S06]  /*c970*/  BRA `(.L_x_7812) ;  /* 0x0000000000a87947 */ /* 0x000fec0003800000 */
.L_x_7824:
        /* <DEDUP_REMOVED lines=14> */
.L_x_7838:
[----:B------:R-:W-:Y:S05]  /*ca60*/  BSYNC.RECONVERGENT B0 ;  /* 0x0000000000007941 */ /* 0x000fea0003800200 */
.L_x_7837:
[----:B------:R-:W-:Y:S01]  /*ca70*/  F2FP.F16.F32.PACK_AB R0, RZ, R0 ;  /* 0x00000000ff00723e */ /* 0x000fe200000000ff */
[----:B------:R-:W-:Y:S06]  /*ca80*/  BRA `(.L_x_7812) ;  /* 0x0000000000647947 */ /* 0x000fec0003800000 */
.L_x_7811:
[----:B------:R-:W-:Y:S01]  /*ca90*/  MOV R0, 0x0 ;  /* 0x0000000000007802 */ /* 0x000fe20000000f00 */
[----:B------:R-:W1:Y:S01]  /*caa0*/  LDCU.64 UR4, c[0x4][0x178] ;  /* 0x01002f00ff0477ac */ /* 0x000e620008000a00 */
[----:B------:R-:W-:Y:S02]  /*cab0*/  HFMA2 R8, -RZ, RZ, 0, 4.64916229248046875e-06 ;  /* 0x0000004eff087431 */ /* 0x000fe400000001ff */
[----:B------:R-:W-:Y:S01]  /*cac0*/  IMAD.MOV.U32 R12, RZ, RZ, 0x1 ;  /* 0x00000001ff0c7424 */ /* 0x000fe200078e00ff */
[----:B------:R2:W3:Y:S01]  /*cad0*/  LDC.64 R2, c[0x4][R0] ;  /* 0x0100000000027b82 */ /* 0x0004e20000000a00 */
[----:B------:R-:W4:Y:S01]  /*cae0*/  LDCU.64 UR6, c[0x4][0x180] ;  /* 0x01003000ff0677ac */ /* 0x000f220008000a00 */
[----:B------:R-:W-:Y:S01]  /*caf0*/  MOV R13, RZ ;  /* 0x000000ff000d7202 */ /* 0x000fe20000000f00 */
[----:B------:R-:W5:Y:S01]  /*cb00*/  LDCU.64 UR8, c[0x4][0x78] ;  /* 0x01000f00ff0877ac */ /* 0x000f620008000a00 */
[----:B-1----:R-:W-:Y:S01]  /*cb10*/  MOV R4, UR4 ;  /* 0x0000000400047c02 */ /* 0x002fe20008000f00 */
[----:B------:R-:W-:Y:S01]  /*cb20*/  IMAD.U32 R5, RZ, RZ, UR5 ;  /* 0x00000005ff057e24 */ /* 0x000fe2000f8e00ff */
[----:B----4-:R-:W-:Y:S01]  /*cb30*/  MOV R6, UR6 ;  /* 0x0000000600067c02 */ /* 0x010fe20008000f00 */
[----:B------:R-:W-:Y:S01]  /*cb40*/  IMAD.U32 R7, RZ, RZ, UR7 ;  /* 0x00000007ff077e24 */ /* 0x000fe2000f8e00ff */
[----:B-----5:R-:W-:Y:S01]  /*cb50*/  MOV R10, UR8 ;  /* 0x00000008000a7c02 */ /* 0x020fe20008000f00 */
[----:B--2---:R-:W-:-:S07]  /*cb60*/  IMAD.U32 R11, RZ, RZ, UR9 ;  /* 0x00000009ff0b7e24 */ /* 0x004fce000f8e00ff */
[----:B------:R-:W-:-:S07]  /*cb70*/  LEPC R20, `(.L_x_7839) ;  /* 0x000000001014794e */ /* 0x000fce0000000000 */
[----:B0--3--:R-:W-:Y:S05]  /*cb80*/  CALL.ABS.NOINC R2 ;  /* 0x0000000002007343 */ /* 0x009fea0003c00000 */
.L_x_7839:
[----:B------:R-:W-:Y:S01]  /*cb90*/  PRMT R0, RZ, 0x7610, R0 ;  /* 0x00007610ff007816 */ /* 0x000fe20000000000 */
[----:B------:R-:W-:Y:S06]  /*cba0*/  BRA `(.L_x_7812) ;  /* 0x00000000001c7947 */ /* 0x000fec0003800000 */
.L_x_7836:
[----:B------:R-:W2:Y:S02]  /*cbb0*/  LDG.E.64 R2, desc[UR36][R2.64] ;  /* 0x0000002402027981 */ /* 0x000ea4000c1e1b00 */
[----:B--2---:R-:W1:Y:S02]  /*cbc0*/  I2F.U64 R0, R2 ;  /* 0x0000000200007312 */ /* 0x004e640000301000 */
[----:B-1----:R-:W-:Y:S01]  /*cbd0*/  F2FP.F16.F32.PACK_AB R0, RZ, R0 ;  /* 0x00000000ff00723e */ /* 0x002fe200000000ff */
[----:B------:R-:W-:Y:S06]  /*cbe0*/  BRA `(.L_x_7812) ;  /* 0x00000000000c7947 */ /* 0x000fec0003800000 */
.L_x_7835:
[----:B------:R-:W2:Y:S02]  /*cbf0*/  LDG.E R2, desc[UR36][R2.64] ;  /* 0x0000002402027981 */ /* 0x000ea4000c1e1900 */
[----:B--2---:R-:W-:-:S04]  /*cc00*/  I2FP.F32.U32 R0, R2 ;  /* 0x0000000200007245 */ /* 0x004fc80000201000 */
[----:B------:R-:W-:-:S07]  /*cc10*/  F2FP.F16.F32.PACK_AB R0, RZ, R0 ;  /* 0x00000000ff00723e */ /* 0x000fce00000000ff */
.L_x_7812:
        /* <DEDUP_REMOVED lines=33> */
.L_x_7847:
[----:B------:R-:W-:Y:S01]  /*ce30*/  FSETP.GEU.FTZ.AND P0, PT, R5, -R9, PT ;  /* 0x800000090500720b */ /* 0x000fe20003f1e000 */
[----:B------:R-:W-:-:S12]  /*ce40*/  FADD.FTZ R7, R7, -1 ;  /* 0xbf80000007077421 */ /* 0x000fd80000010000 */
[----:B------:R-:W-:-:S07]  /*ce50*/  @!P0 FADD.FTZ R7, R7, -1 ;  /* 0xbf80000007078421 */ /* 0x000fce0000010000 */
.L_x_7846:
[----:B------:R-:W-:Y:S05]  /*ce60*/  BSYNC.RECONVERGENT B2 ;  /* 0x0000000000027941 */ /* 0x000fea0003800200 */
.L_x_7845:
[----:B------:R-:W-:Y:S01]  /*ce70*/  FFMA.FTZ R2, -R9, R7, R2 ;  /* 0x0000000709027223 */ /* 0x000fe20000010102 */
[----:B------:R-:W-:Y:S06]  /*ce80*/  BRA `(.L_x_7843) ;  /* 0x0000000000807947 */ /* 0x000fec0003800000 */
.L_x_7844:
        /* <DEDUP_REMOVED lines=16> */
.L_x_7850:
        /* <DEDUP_REMOVED lines=13> */
.L_x_7849:
[----:B------:R-:W-:Y:S05]  /*d060*/  BSYNC.RECONVERGENT B2 ;  /* 0x0000000000027941 */ /* 0x000fea0003800200 */
.L_x_7848:
[----:B------:R-:W-:-:S04]  /*d070*/  FMUL.FTZ R5, R2, 1.1920928955078125e-07 ;  /* 0x3400000002057820 */ /* 0x000fc80000410000 */
[----:B------:R-:W-:-:S07]  /*d080*/  FMUL.FTZ R2, R8, R5 ;  /* 0x0000000508027220 */ /* 0x000fce0000410000 */
.L_x_7843:
[----:B------:R-:W-:Y:S05]  /*d090*/  BSYNC.RECONVERGENT B1 ;  /* 0x0000000000017941 */ /* 0x000fea0003800200 */
.L_x_7842:
        /* <DEDUP_REMOVED lines=27> */
.L_x_7841:
[----:B-12---:R-:W1:Y:S01]  /*d250*/  LDC.U16 R2, c[0x0][0x592] ;  /* 0x00016480ff027b82 */ /* 0x006e620000000400 */
[----:B------:R-:W2:Y:S01]  /*d260*/  MUFU.RCP R3, R0 ;  /* 0x0000000000037308 */ /* 0x000ea20000001000 */
[----:B-1----:R-:W-:-:S05]  /*d270*/  HADD2.F32 R2, -RZ, R2.H0_H0 ;  /* 0x20000002ff027230 */ /* 0x002fca0000004100 */
[----:B--2---:R-:W-:-:S05]  /*d280*/  FMUL.FTZ R3, R2, R3 ;  /* 0x0000000302037220 */ /* 0x004fca0000410000 */
[----:B------:R-:W-:-:S07]  /*d290*/  F2FP.F16.F32.PACK_AB R3, RZ, R3 ;  /* 0x00000003ff03723e */ /* 0x000fce00000000ff */
.L_x_7851:
[----:B------:R-:W-:Y:S05]  /*d2a0*/  BSYNC.RECONVERGENT B0 ;  /* 0x0000000000007941 */ /* 0x000fea0003800200 */
.L_x_7840:
        /* <DEDUP_REMOVED lines=15> */
.L_x_7855:
[----:B------:R-:W-:-:S06]  /*d3a0*/  HADD2.F32 R3, -RZ, R3.H0_H0 ;  /* 0x20000003ff037230 */ /* 0x000fcc0000004100 */
[----:B------:R-:W1:Y:S02]  /*d3b0*/  F2I.S64.TRUNC R2, R3 ;  /* 0x0000000300027311 */ /* 0x000e64000020d900 */
[----:B-1----:R-:W-:Y:S01]  /*d3c0*/  STG.E.U8 desc[UR36][R16.64], R2 ;  /* 0x0000000210007986 */ /* 0x002fe2000c101124 */
[----:B------:R-:W-:Y:S05]  /*d3d0*/  EXIT ;  /* 0x000000000000794d */ /* 0x000fea0003800000 */
.L_x_7854:
        /* <DEDUP_REMOVED lines=10> */
.L_x_7858:
[----:B------:R-:W-:-:S06]  /*d480*/  HADD2.F32 R3, -RZ, R3.H0_H0 ;  /* 0x20000003ff037230 */ /* 0x000fcc0000004100 */
[----:B------:R-:W1:Y:S02]  /*d490*/  F2I.FTZ.TRUNC.NTZ R3, R3 ;  /* 0x0000000300037305 */ /* 0x000e64000021f100 */
[----:B-1----:R-:W-:Y:S01]  /*d4a0*/  STG.E desc[UR36][R16.64], R3 ;  /* 0x0000000310007986 */ /* 0x002fe2000c101924 */
[----:B------:R-:W-:Y:S05]  /*d4b0*/  EXIT ;  /* 0x000000000000794d */ /* 0x000fea0003800000 */
.L_x_7857:
[----:B------:R-:W-:-:S06]  /*d4c0*/  HADD2.F32 R3, -RZ, R3.H0_H0 ;  /* 0x20000003ff037230 */ /* 0x000fcc0000004100 */
[----:B------:R-:W1:Y:S02]  /*d4d0*/  F2I.FTZ.TRUNC.NTZ R3, R3 ;  /* 0x0000000300037305 */ /* 0x000e64000021f100 */
[----:B-1----:R-:W-:Y:S01]  /*d4e0*/  STG.E.U16 desc[UR36][R16.64], R3 ;  /* 0x0000000310007986 */ /* 0x002fe2000c101524 */
[----:B------:R-:W-:Y:S05]  /*d4f0*/  EXIT ;  /* 0x000000000000794d */ /* 0x000fea0003800000 */
.L_x_7853:
        /* <DEDUP_REMOVED lines=9> */
.L_x_7860:
[----:B------:R-:W-:Y:S01]  /*d590*/  STG.E.U16 desc[UR36][R16.64], R3 ;  /* 0x0000000310007986 */ /* 0x000fe2000c101524 */
[----:B------:R-:W-:Y:S05]  /*d5a0*/  EXIT ;  /* 0x000000000000794d */ /* 0x000fea0003800000 */
.L_x_7859:
        /* <DEDUP_REMOVED lines=10> */
.L_x_7862:
[----:B------:R-:W-:-:S05]  /*d650*/  HADD2.F32 R0, -RZ, R3.H0_H0 ;  /* 0x20000003ff007230 */ /* 0x000fca0000004100 */
[----:B------:R-:W-:-:S04]  /*d660*/  F2FP.F16.F32.PACK_AB R0, RZ, R0 ;  /* 0x00000000ff00723e */ /* 0x000fc800000000ff */
[----:B------:R-:W-:-:S05]  /*d670*/  PRMT R0, R0, 0x5410, RZ ;  /* 0x0000541000007816 */ /* 0x000fca00000000ff */
[----:B------:R-:W-:Y:S01]  /*d680*/  STG.E desc[UR36][R16.64], R0 ;  /* 0x0000000010007986 */ /* 0x000fe2000c101924 */
[----:B------:R-:W-:Y:S05]  /*d690*/  EXIT ;  /* 0x000000000000794d */ /* 0x000fea0003800000 */
.L_x_7861:
[----:B------:R-:W-:-:S05]  /*d6a0*/  HADD2.F32 R2, -RZ, R3.H0_H0 ;  /* 0x20000003ff027230 */ /* 0x000fca0000004100 */
[----:B------:R-:W-:-:S06]  /*d6b0*/  FMUL.FTZ R2, R2, 1 ;  /* 0x3f80000002027820 */ /* 0x000fcc0000410000 */
[----:B------:R-:W1:Y:S02]  /*d6c0*/  F2F.F64.F32 R2, R2 ;  /* 0x0000000200027310 */ /* 0x000e640000201800 */
[----:B-1----:R-:W-:Y:S01]  /*d6d0*/  STG.E.64 desc[UR36][R16.64], R2 ;  /* 0x0000000210007986 */ /* 0x002fe2000c101b24 */
[----:B------:R-:W-:Y:S05]  /*d6e0*/  EXIT ;  /* 0x000000000000794d */ /* 0x000fea0003800000 */
.L_x_7852:
        /* <DEDUP_REMOVED lines=14> */
.L_x_7866:
[----:B------:R-:W-:Y:S01]  /*d7d0*/  HADD2.F32 R3, -RZ, R3.H0_H0 ;  /* 0x20000003ff037230 */ /* 0x000fe20000004100 */
        /* <DEDUP_REMOVED lines=16> */
.L_x_7869:
[----:B------:R-:W-:-:S04]  /*d8e0*/  SHF.R.U32.HI R3, RZ, 0x18, R3 ;  /* 0x00000018ff037819 */ /* 0x000fc80000011603 */
[----:B------:R-:W-:-:S04]  /*d8f0*/  LOP3.LUT R0, R0, 0x80, R3, 0xf8, !PT ;  /* 0x0000008000007812 */ /* 0x000fc800078ef803 */
[----:B------:R-:W-:-:S07]  /*d900*/  PRMT R8, R0, 0x7610, R8 ;  /* 0x0000761000087816 */ /* 0x000fce0000000008 */
.L_x_7868:
[----:B------:R-:W-:Y:S05]  /*d910*/  BSYNC.RECONVERGENT B0 ;  /* 0x0000000000007941 */ /* 0x000fea0003800200 */
.L_x_7867:
[----:B------:R-:W-:Y:S01]  /*d920*/  STG.E.U8 desc[UR36][R16.64], R8 ;  /* 0x0000000810007986 */ /* 0x000fe2000c101124 */
[----:B------:R-:W-:Y:S05]  /*d930*/  EXIT ;  /* 0x000000000000794d */ /* 0x000fea0003800000 */
.L_x_7865:
        /* <DEDUP_REMOVED lines=17> */
.L_x_7872:
[----:B------:R-:W-:-:S04]  /*da50*/  SHF.R.U32.HI R3, RZ, 0x18, R3 ;  /* 0x00000018ff037819 */ /* 0x000fc80000011603 */
[----:B------:R-:W-:-:S04]  /*da60*/  LOP3.LUT R0, R0, 0x80, R3, 0xf8, !PT ;  /* 0x0000008000007812 */ /* 0x000fc800078ef803 */
[----:B------:R-:W-:-:S07]  /*da70*/  PRMT R8, R0, 0x7610, R8 ;  /* 0x0000761000087816 */ /* 0x000fce0000000008 */
.L_x_7871:
[----:B------:R-:W-:Y:S05]  /*da80*/  BSYNC.RECONVERGENT B0 ;  /* 0x0000000000007941 */ /* 0x000fea0003800200 */
.L_x_7870:
[----:B------:R-:W-:Y:S01]  /*da90*/  STG.E.U8 desc[UR36][R16.64], R8 ;  /* 0x0000000810007986 */ /* 0x000fe2000c101124 */
[----:B------:R-:W-:Y:S05]  /*daa0*/  EXIT ;  /* 0x000000000000794d */ /* 0x000fea0003800000 */
.L_x_7864:
        /* <DEDUP_REMOVED lines=22> */
.L_x_7874:
[----:B------:R-:W-:-:S06]  /*dc10*/  HADD2.F32 R3, -RZ, R3.H0_H0 ;  /* 0x20000003ff037230 */ /* 0x000fcc0000004100 */
[----:B------:R-:W1:Y:S02]  /*dc20*/  F2I.U64.TRUNC R2, R3 ;  /* 0x0000000300027311 */ /* 0x000e64000020d800 */
[----:B-1----:R-:W-:Y:S01]  /*dc30*/  STG.E.64 desc[UR36][R16.64], R2 ;  /* 0x0000000210007986 */ /* 0x002fe2000c101b24 */
[----:B------:R-:W-:Y:S05]  /*dc40*/  EXIT ;  /* 0x000000000000794d */ /* 0x000fea0003800000 */
.L_x_7873:
[----:B------:R-:W-:-:S06]  /*dc50*/  HADD2.F32 R3, -RZ, R3.H0_H0 ;  /* 0x20000003ff037230 */ /* 0x000fcc0000004100 */
[----:B------:R-:W1:Y:S02]  /*dc60*/  F2I.FTZ.U32.TRUNC.NTZ R3, R3 ;  /* 0x0000000300037305 */ /* 0x000e64000021f000 */
[----:B-1----:R-:W-:Y:S01]  /*dc70*/  STG.E desc[UR36][R16.64], R3 ;  /* 0x0000000310007986 */ /* 0x002fe2000c101924 */
[----:B------:R-:W-:Y:S05]  /*dc80*/  EXIT ;  /* 0x000000000000794d */ /* 0x000fea0003800000 */
.L_x_7863:
        /* <DEDUP_REMOVED lines=11> */
.L_x_7876:
[----:B------:R-:W-:Y:S01]  /*dd40*/  HADD2.F32 R3, -RZ, R3.H0_H0 ;  /* 0x20000003ff037230 */ /* 0x000fe20000004100 */
[----:B------:R-:W-:-:S04]  /*dd50*/  CS2R R6, SRZ ;  /* 0x0000000000067805 */ /* 0x000fc8000001ff00 */
[----:B------:R-:W-:-:S04]  /*dd60*/  FMUL.FTZ R3, R3, 1 ;  /* 0x3f80000003037820 */ /* 0x000fc80000410000 */
[----:B------:R-:W1:Y:S02]  /*dd70*/  F2F.F64.F32 R4, R3 ;  /* 0x0000000300047310 */ /* 0x000e640000201800 */
[----:B-1----:R-:W-:Y:S01]  /*dd80*/  STG.E.128 desc[UR36][R16.64], R4 ;  /* 0x0000000410007986 */ /* 0x002fe2000c101d24 */
[----:B------:R-:W-:Y:S05]  /*dd90*/  EXIT ;  /* 0x000000000000794d */ /* 0x000fea0003800000 */
.L_x_7875:
[----:B------:R-:W-:-:S09]  /*dda0*/  UISETP.NE.AND UP0, UPT, UR4, 0xf, UPT ;  /* 0x0000000f0400788c */ /* 0x000fd2000bf05270 */
[----:B------:R-:W-:Y:S05]  /*ddb0*/  BRA.U !UP0, `(.L_x_7877) ;  /* 0x0000000108e87547 */ /* 0x000fea000b800000 */
[----:B------:R-:W-:-:S09]  /*ddc0*/  UISETP.NE.AND UP0, UPT, UR4, 0x17, UPT ;  /* 0x000000170400788c */ /* 0x000fd2000bf05270 */
[----:B------:R-:W-:Y:S05]  /*ddd0*/  BRA.U !UP0, `(.L_x_7878) ;  /* 0x0000000108907547 */ /* 0x000fea000b800000 */
[----:B------:R-:W-:-:S09]  /*dde0*/  UISETP.NE.AND UP0, UPT, UR4, 0x18, UPT ;  /* 0x000000180400788c */ /* 0x000fd2000bf05270 */
[----:B------:R-:W-:Y:S05]  /*ddf0*/  BRA.U !UP0, `(.L_x_7879) ;  /* 0x0000000108447547 */ /* 0x000fea000b800000 */
.L_x_7856:
[----:B------:R-:W-:Y:S01]  /*de00*/  MOV R0, 0x0 ;  /* 0x0000000000007802 */ /* 0x000fe20000000f00 */
[----:B------:R-:W1:Y:S01]  /*de10*/  LDCU.64 UR4, c[0x4][0x178] ;  /* 0x01002f00ff0477ac */ /* 0x000e620008000a00 */
[----:B------:R-:W-:Y:S02]  /*de20*/  HFMA2 R8, -RZ, RZ, 0, 6.020069122314453125e-06 ;  /* 0x00000065ff087431 */ /* 0x000fe400000001ff */
        /* <DEDUP_REMOVED lines=13> */
.L_x_7880:
[----:B------:R-:W-:Y:S05]  /*df00*/  EXIT ;  /* 0x000000000000794d */ /* 0x000fea0003800000 */
.L_x_7879:
        /* <DEDUP_REMOVED lines=13> */
.L_x_7882:
[----:B------:R-:W-:Y:S05]  /*dfe0*/  BSYNC.RECONVERGENT B0 ;  /* 0x0000000000007941 */ /* 0x000fea0003800200 */
.L_x_7881:
[----:B------:R-:W-:-:S05]  /*dff0*/  LOP3.LUT R3, R0, 0x80, R3, 0xf8, !PT ;  /* 0x0000008000037812 */ /* 0x000fca00078ef803 */
[----:B------:R-:W-:Y:S01]  /*e000*/  STG.E.U8 desc[UR36][R16.64], R3 ;  /* 0x0000000310007986 */ /* 0x000fe2000c101124 */
[----:B------:R-:W-:Y:S05]  /*e010*/  EXIT ;  /* 0x000000000000794d */ /* 0x000fea0003800000 */
.L_x_7878:
        /* <DEDUP_REMOVED lines=12> */
.L_x_7884:
[----:B------:R-:W-:Y:S01]  /*e0e0*/  HFMA2 R0, -RZ, RZ, 0, 7.569789886474609375e-06 ;  /* 0x0000007fff007431 */ /* 0x000fe200000001ff */
[----:B------:R-:W-:-:S04]  /*e0f0*/  ISETP.GT.U32.AND P0, PT, R2, 0x7f800000, PT ;  /* 0x7f8000000200780c */ /* 0x000fc80003f04070 */
[----:B------:R-:W-:-:S09]  /*e100*/  SEL R0, R0, 0x7c, P0 ;  /* 0x0000007c00007807 */ /* 0x000fd20000000000 */
.L_x_7885:
[----:B------:R-:W-:Y:S05]  /*e110*/  BSYNC.RECONVERGENT B0 ;  /* 0x0000000000007941 */ /* 0x000fea0003800200 */
.L_x_7883:
[----:B------:R-:W-:-:S04]  /*e120*/  SHF.R.U32.HI R3, RZ, 0x18, R3 ;  /* 0x00000018ff037819 */ /* 0x000fc80000011603 */
[----:B------:R-:W-:-:S05]  /*e130*/  LOP3.LUT R3, R0, 0x80, R3, 0xf8, !PT ;  /* 0x0000008000037812 */ /* 0x000fca00078ef803 */
[----:B------:R-:W-:Y:S01]  /*e140*/  STG.E.U8 desc[UR36][R16.64], R3 ;  /* 0x0000000310007986 */ /* 0x000fe2000c101124 */
[----:B------:R-:W-:Y:S05]  /*e150*/  EXIT ;  /* 0x000000000000794d */ /* 0x000fea0003800000 */
.L_x_7877:
[----:B------:R-:W-:-:S05]  /*e160*/  HADD2.F32 R0, -RZ, R3.H0_H0 ;  /* 0x20000003ff007230 */ /* 0x000fca0000004100 */
[----:B------:R-:W-:-:S05]  /*e170*/  F2FP.BF16.F32.PACK_AB R0, RZ, R0 ;  /* 0x00000000ff00723e */ /* 0x000fca00000010ff */
[----:B------:R-:W-:Y:S01]  /*e180*/  STG.E.U16 desc[UR36][R16.64], R0 ;  /* 0x0000000010007986 */ /* 0x000fe2000c101524 */
[----:B------:R-:W-:Y:S05]  /*e190*/  EXIT ;  /* 0x000000000000794d */ /* 0x000fea0003800000 */
.L_x_7886:
        /* <DEDUP_REMOVED lines=14> */
.L_x_37068:


//--------------------- .text._ZN2at6native27unrolled_elementwise_kernelINS0_13AUnaryFunctorIN3c104HalfES4_S4_ZZZNS0_15binary_internal21div_floor_kernel_cudaERNS_18TensorIteratorBaseEENKUlvE1_clEvENKUlvE1_clEvEUlS4_S4_E_EESt5arrayIPcLm2EELi4E23TrivialOffsetCalculatorILi1EjESG_NS0_6memory12LoadWithCastILi1EEENSH_13StoreWithCastILi1EEEEEviT_T0_T2_T3_T4_T5_ --------------------------
	.section	.text._ZN2at6native27unrolled_elementwise_kernelINS0_13AUnaryFunctorIN3c104HalfES4_S4_ZZZNS0_15binary_internal21div_floor_kernel_cudaERNS_18TensorIteratorBaseEENKUlvE1_clEvENKUlvE1_clEvEUlS4_S4_E_EESt5arrayIPcLm2EELi4E23TrivialOffsetCalculatorILi1EjESG_NS0_6memory12LoadWithCastILi1EEENSH_13StoreWithCastILi1EEEEEviT_T0_T2_T3_T4_T5_,"ax",@progbits
	.align	128
        .global         _ZN2at6native27unrolled_elementwise_kernelINS0_13AUnaryFunctorIN3c104HalfES4_S4_ZZZNS0_15binary_internal21div_floor_kernel_cudaERNS_18TensorIteratorBaseEENKUlvE1_clEvENKUlvE1_clEvEUlS4_S4_E_EESt5arrayIPcLm2EELi4E23TrivialOffsetCalculatorILi1EjESG_NS0_6memory12LoadWithCastILi1EEENSH_13StoreWithCastILi1EEEEEviT_T0_T2_T3_T4_T5_
        .type           _ZN2at6native27unrolled_elementwise_kernelINS0_13AUnaryFunctorIN3c104HalfES4_S4_ZZZNS0_15binary_internal21div_floor_kernel_cudaERNS_18TensorIteratorBaseEENKUlvE1_clEvENKUlvE1_clEvEUlS4_S4_E_EESt5arrayIPcLm2EELi4E23TrivialOffsetCalculatorILi1EjESG_NS0_6memory12LoadWithCastILi1EEENSH_13StoreWithCastILi1EEEEEviT_T0_T2_T3_T4_T5_,@function
        .size           _ZN2at6native27unrolled_elementwise_kernelINS0_13AUnaryFunctorIN3c104HalfES4_S4_ZZZNS0_15binary_internal21div_floor_kernel_cudaERNS_18TensorIteratorBaseEENKUlvE1_clEvENKUlvE1_clEvEUlS4_S4_E_EESt5arrayIPcLm2EELi4E23TrivialOffsetCalculatorILi1EjESG_NS0_6memory12LoadWithCastILi1EEENSH_13StoreWithCastILi1EEEEEviT_T0_T2_T3_T4_T5_,(.L_x_37069 - _ZN2at6native27unrolled_elementwise_kernelINS0_13AUnaryFunctorIN3c104HalfES4_S4_ZZZNS0_15binary_internal21div_floor_kernel_cudaERNS_18TensorIteratorBaseEENKUlvE1_clEvENKUlvE1_clEvEUlS4_S4_E_EESt5arrayIPcLm2EELi4E23TrivialOffsetCalculatorILi1EjESG_NS0_6memory12LoadWithCastILi1EEENSH_13StoreWithCastILi1EEEEEviT_T0_T2_T3_T4_T5_)
        .other          _ZN2at6native27unrolled_elementwise_kernelINS0_13AUnaryFunctorIN3c104HalfES4_S4_ZZZNS0_15binary_internal21div_floor_kernel_cudaERNS_18TensorIteratorBaseEENKUlvE1_clEvENKUlvE1_clEvEUlS4_S4_E_EESt5arrayIPcLm2EELi4E23TrivialOffsetCalculatorILi1EjESG_NS0_6memory12LoadWithCastILi1EEENSH_13StoreWithCastILi1EEEEEviT_T0_T2_T3_T4_T5_,@"STO_CUDA_ENTRY STV_DEFAULT"
_ZN2at6native27unrolled_elementwise_kernelINS0_13AUnaryFunctorIN3c104HalfES4_S4_ZZZNS0_15binary_internal21div_floor_kernel_cudaERNS_18TensorIteratorBaseEENKUlvE1_clEvENKUlvE1_clEvEUlS4_S4_E_EESt5arrayIPcLm2EELi4E23TrivialOffsetCalculatorILi1EjESG_NS0_6memory12LoadWithCastILi1EEENSH_13StoreWithCastILi1EEEEEviT_T0_T2_T3_T4_T5_:
.text._ZN2at6native27unrolled_elementwise_kernelINS0_13AUnaryFunctorIN3c104HalfES4_S4_ZZZNS0_15binary_internal21div_floor_kernel_cudaERNS_18TensorIteratorBaseEENKUlvE1_clEvENKUlvE1_clEvEUlS4_S4_E_EESt5arrayIPcLm2EELi4E23TrivialOffsetCalculatorILi1EjESG_NS0_6memory12LoadWithCastILi1EEENSH_13StoreWithCastILi1EEEEEviT_T0_T2_T3_T4_T5_:
        /* <DEDUP_REMOVED lines=34> */
.L_x_7892:
[----:B------:R-:W2:Y:S02]  /*0220*/  LDG.E.U8 R2, desc[UR36][R2.64] ;  /* 0x0000002402027981 */ /* 0x000ea4000c1e1100 */
[----:B--2---:R-:W-:-:S04]  /*0230*/  I2FP.F32.U32 R0, R2 ;  /* 0x0000000200007245 */ /* 0x004fc80000201000 */
[----:B------:R-:W-:-:S04]  /*0240*/  F2FP.F16.F32.PACK_AB R0, RZ, R0 ;  /* 0x00000000ff00723e */ /* 0x000fc800000000ff */
[----:B------:R-:W-:Y:S01]  /*0250*/  PRMT R18, R0, 0x7610, R18 ;  /* 0x0000761000127816 */ /* 0x000fe20000000012 */
[----:B------:R-:W-:Y:S06]  /*0260*/  BRA `(.L_x_7894) ;  /* 0x0000000c00b47947 */ /* 0x000fec0003800000 */
.L_x_7891:
        /* <DEDUP_REMOVED lines=11> */
.L_x_7896:
[----:B------:R-:W2:Y:S02]  /*0320*/  LDG.E R2, desc[UR36][R2.64] ;  /* 0x0000002402027981 */ /* 0x000ea4000c1e1900 */
[----:B--2---:R-:W-:-:S04]  /*0330*/  I2FP.F32.S32 R0, R2 ;  /* 0x0000000200007245 */ /* 0x004fc80000201400 */
[----:B------:R-:W-:-:S04]  /*0340*/  F2FP.F16.F32.PACK_AB R0, RZ, R0 ;  /* 0x00000000ff00723e */ /* 0x000fc800000000ff */
[----:B------:R-:W-:Y:S01]  /*0350*/  PRMT R18, R0, 0x7610, R18 ;  /* 0x0000761000127816 */ /* 0x000fe20000000012 */
[----:B------:R-:W-:Y:S06]  /*0360*/  BRA `(.L_x_7894) ;  /* 0x0000000c00747947 */ /* 0x000fec0003800000 */
.L_x_7895:
[----:B------:R-:W2:Y:S02]  /*0370*/  LDG.E.U16 R2, desc[UR36][R2.64] ;  /* 0x0000002402027981 */ /* 0x000ea4000c1e1500 */
[----:B--2---:R-:W0:Y:S02]  /*0380*/  I2F.S16 R0, R2 ;  /* 0x0000000200007306 */ /* 0x004e240000101400 */
[----:B0-----:R-:W-:-:S04]  /*0390*/  F2FP.F16.F32.PACK_AB R0, RZ, R0 ;  /* 0x00000000ff00723e */ /* 0x001fc800000000ff */
[----:B------:R-:W-:Y:S01]  /*03a0*/  PRMT R18, R0, 0x7610, R18 ;  /* 0x0000761000127816 */ /* 0x000fe20000000012 */
[----:B------:R-:W-:Y:S06]  /*03b0*/  BRA `(.L_x_7894) ;  /* 0x0000000c00607947 */ /* 0x000fec0003800000 */
.L_x_7890:
        /* <DEDUP_REMOVED lines=9> */
.L_x_7898:
[----:B------:R1:W5:Y:S01]  /*0450*/  LDG.E.U16 R18, desc[UR36][R2.64] ;  /* 0x0000002402127981 */ /* 0x000362000c1e1500 */
[----:B------:R-:W-:Y:S05]  /*0460*/  BRA `(.L_x_7894) ;  /* 0x0000000c00347947 */ /* 0x000fea0003800000 */
.L_x_7897:
        /* <DEDUP_REMOVED lines=9> */
.L_x_7900:
[----:B------:R0:W5:Y:S01]  /*0500*/  LDG.E.U16 R18, desc[UR36][R2.64] ;  /* 0x0000002402127981 */ /* 0x000162000c1e1500 */
[----:B------:R-:W-:Y:S05]  /*0510*/  BRA `(.L_x_7894) ;  /* 0x0000000c00087947 */ /* 0x000fea0003800000 */
.L_x_7899:
        /* <DEDUP_REMOVED lines=9> */
.L_x_7889:
        /* <DEDUP_REMOVED lines=14> */
.L_x_7903:
        /* <DEDUP_REMOVED lines=9> */
.L_x_7902:
        /* <DEDUP_REMOVED lines=27> */
.L_x_7905:
        /* <DEDUP_REMOVED lines=14> */
.L_x_7904:
[----:B------:R-:W2:Y:S02]  /*09b0*/  LDG.E.U16 R0, desc[UR36][R2.64] ;  /* 0x0000002402007981 */ /* 0x000ea4000c1e1500 */
[----:B--2---:R-:W-:-:S05]  /*09c0*/  IMAD.U32 R0, R0, 0x10000, RZ ;  /* 0x0001000000007824 */ /* 0x004fca00078e00ff */
[----:B------:R-:W-:-:S04]  /*09d0*/  F2FP.F16.F32.PACK_AB R0, RZ, R0 ;  /* 0x00000000ff00723e */ /* 0x000fc800000000ff */
[----:B------:R-:W-:Y:S01]  /*09e0*/  PRMT R18, R0, 0x7610, R18 ;  /* 0x0000761000127816 */ /* 0x000fe20000000012 */
[----:B------:R-:W-:Y:S06]  /*09f0*/  BRA `(.L_x_7894) ;  /* 0x0000000400d07947 */ /* 0x000fec0003800000 */
.L_x_7901:
        /* <DEDUP_REMOVED lines=13> */
.L_x_7908:
        /* <DEDUP_REMOVED lines=21> */
.L_x_7912:
[----:B------:R-:W-:Y:S05]  /*0c20*/  BSYNC.RECONVERGENT B1 ;  /* 0x0000000000017941 */ /* 0x000fea0003800200 */
.L_x_7911:
[----:B------:R-:W-:Y:S01]  /*0c30*/  IMAD.SHL.U32 R0, R0, 0x100000, RZ ;  /* 0x0010000000007824 */ /* 0x000fe200078e00ff */
[----:B------:R-:W-:-:S04]  /*0c40*/  LEA R2, R2, 0x3b800000, 0x17 ;  /* 0x3b80000002027811 */ /* 0x000fc800078eb8ff */
[----:B------:R-:W-:-:S07]  /*0c50*/  LOP3.LUT R0, R2, R0, R7, 0xfe, !PT ;  /* 0x0000000002007212 */ /* 0x000fce00078efe07 */
.L_x_7910:
[----:B------:R-:W-:Y:S05]  /*0c60*/  BSYNC.RECONVERGENT B0 ;  /* 0x0000000000007941 */ /* 0x000fea0003800200 */
.L_x_7909:
[----:B------:R-:W-:-:S04]  /*0c70*/  F2FP.F16.F32.PACK_AB R0, RZ, R0 ;  /* 0x00000000ff00723e */ /* 0x000fc800000000ff */
[----:B------:R-:W-:Y:S01]  /*0c80*/  PRMT R18, R0, 0x7610, R18 ;  /* 0x0000761000127816 */ /* 0x000fe20000000012 */
[----:B------:R-:W-:Y:S06]  /*0c90*/  BRA `(.L_x_7894) ;  /* 0x0000000400287947 */ /* 0x000fec0003800000 */
.L_x_7907:
        /* <DEDUP_REMOVED lines=21> */
.L_x_7916:
[----:B------:R-:W-:Y:S05]  /*0df0*/  BSYNC.RECONVERGENT B1 ;  /* 0x0000000000017941 */ /* 0x000fea0003800200 */
.L_x_7915:
[----:B------:R-:W-:Y:S01]  /*0e00*/  IMAD.SHL.U32 R0, R0, 0x200000, RZ ;  /* 0x0020000000007824 */ /* 0x000fe200078e00ff */
[----:B------:R-:W-:-:S04]  /*0e10*/  LEA R2, R2, 0x37800000, 0x17 ;  /* 0x3780000002027811 */ /* 0x000fc800078eb8ff */
[----:B------:R-:W-:-:S07]  /*0e20*/  LOP3.LUT R0, R2, R0, R7, 0xfe, !PT ;  /* 0x0000000002007212 */ /* 0x000fce00078efe07 */
.L_x_7914:
[----:B------:R-:W-:Y:S05]  /*0e30*/  BSYNC.RECONVERGENT B0 ;  /* 0x0000000000007941 */ /* 0x000fea0003800200 */
.L_x_7913:
[----:B------:R-:W-:-:S04]  /*0e40*/  F2FP.F16.F32.PACK_AB R0, RZ, R0 ;  /* 0x00000000ff00723e */ /* 0x000fc800000000ff */
[----:B------:R-:W-:Y:S01]  /*0e50*/  PRMT R18, R0, 0x7610, R18 ;  /* 0x0000761000127816 */ /* 0x000fe20000000012 */
[----:B------:R-:W-:Y:S06]  /*0e60*/  BRA `(.L_x_7894) ;  /* 0x0000000000b47947 */ /* 0x000fec0003800000 */
.L_x_7906:
[----:B------:R-:W-:-:S09]  /*0e70*/  UISETP.NE.AND UP0, UPT, UR4, 0x1c, UPT ;  /* 0x0000001c0400788c */ /* 0x000fd2000bf05270 */
[----:B------:R-:W-:Y:S05]  /*0e80*/  BRA.U !UP0, `(.L_x_7917) ;  /* 0x00000001089c7547 */ /* 0x000fea000b800000 */
[----:B------:R-:W-:-:S09]  /*0e90*/  UISETP.NE.AND UP0, UPT, UR4, 0x1d, UPT ;  /* 0x0000001d0400788c */ /* 0x000fd2000bf05270 */
[----:B------:R-:W-:Y:S05]  /*0ea0*/  BRA.U !UP0, `(.L_x_7918) ;  /* 0x0000000108807547 */ /* 0x000fea000b800000 */
[----:B------:R-:W-:-:S09]  /*0eb0*/  UISETP.NE.AND UP0, UPT, UR4, 0x2c, UPT ;  /* 0x0000002c0400788c */ /* 0x000fd2000bf05270 */
[----:B------:R-:W-:Y:S05]  /*0ec0*/  BRA.U !UP0, `(.L_x_7919) ;  /* 0x0000000108487547 */ /* 0x000fea000b800000 */
.L_x_7893:
        /* <DEDUP_REMOVED lines=16> */
.L_x_7920:
[----:B------:R-:W-:Y:S01]  /*0fd0*/  PRMT R18, RZ, 0x7610, R18 ;  /* 0x00007610ff127816 */ /* 0x000fe20000000012 */
[----:B------:R-:W-:Y:S06]  /*0fe0*/  BRA `(.L_x_7894) ;  /* 0x0000000000547947 */ /* 0x000fec0003800000 */
.L_x_7919:
        /* <DEDUP_REMOVED lines=8> */
.L_x_7922:
[----:B------:R-:W-:Y:S05]  /*1070*/  BSYNC.RECONVERGENT B0 ;  /* 0x0000000000007941 */ /* 0x000fea0003800200 */
.L_x_7921:
[----:B------:R-:W-:-:S04]  /*1080*/  F2FP.F16.F32.PACK_AB R0, RZ, R0 ;  /* 0x00000000ff00723e */ /* 0x000fc800000000ff */
[----:B------:R-:W-:Y:S01]  /*1090*/  PRMT R18, R0, 0x7610, R18 ;  /* 0x0000761000127816 */ /* 0x000fe20000000012 */
[----:B------:R-:W-:Y:S06]  /*10a0*/  BRA `(.L_x_7894) ;  /* 0x0000000000247947 */ /* 0x000fec0003800000 */
.L_x_7918:
[----:B------:R-:W2:Y:S02]  /*10b0*/  LDG.E.64 R2, desc[UR36][R2.64] ;  /* 0x0000002402027981 */ /* 0x000ea4000c1e1b00 */
[----:B--2---:R-:W0:Y:S02]  /*10c0*/  I2F.U64 R0, R2 ;  /* 0x0000000200007312 */ /* 0x004e240000301000 */
[----:B0-----:R-:W-:-:S04]  /*10d0*/  F2FP.F16.F32.PACK_AB R0, RZ, R0 ;  /* 0x00000000ff00723e */ /* 0x001fc800000000ff */
[----:B------:R-:W-:Y:S01]  /*10e0*/  PRMT R18, R0, 0x7610, R18 ;  /* 0x0000761000127816 */ /* 0x000fe20000000012 */
[----:B------:R-:W-:Y:S06]  /*10f0*/  BRA `(.L_x_7894) ;  /* 0x0000000000107947 */ /* 0x000fec0003800000 */
.L_x_7917:
[----:B------:R-:W2:Y:S02]  /*1100*/  LDG.E R2, desc[UR36][R2.64] ;  /* 0x0000002402027981 */ /* 0x000ea4000c1e1900 */
[----:B--2---:R-:W-:-:S04]  /*1110*/  I2FP.F32.U32 R0, R2 ;  /* 0x0000000200007245 */ /* 0x004fc80000201000 */
[----:B------:R-:W-:-:S04]  /*1120*/  F2FP.F16.F32.PACK_AB R0, RZ, R0 ;  /* 0x00000000ff00723e */ /* 0x000fc800000000ff */
[----:B------:R-:W-:-:S07]  /*1130*/  PRMT R18, R0, 0x7610, R18 ;  /* 0x0000761000127816 */ /* 0x000fce0000000012 */
.L_x_7894:
[----:B------:R-:W-:-:S07]  /*1140*/  VIADD R23, R19, 0x80 ;  /* 0x0000008013177836 */ /* 0x000fce0000000000 */
.L_x_7888:
[----:B------:R-:W-:Y:S05]  /*1150*/  BSYNC.RECONVERGENT B6 ;  /* 0x0000000000067941 */ /* 0x000fea0003800200 */
.L_x_7887:
        /* <DEDUP_REMOVED lines=26> */
.L_x_7928:
[----:B------:R-:W2:Y:S02]  /*1300*/  LDG.E.U8 R2, desc[UR36][R2.64] ;  /* 0x0000002402027981 */ /* 0x000ea4000c1e1100 */
[----:B--2---:R-:W-:-:S04]  /*1310*/  I2FP.F32.U32 R0, R2 ;  /* 0x0000000200007245 */ /* 0x004fc80000201000 */
[----:B------:R-:W-:-:S04]  /*1320*/  F2FP.F16.F32.PACK_AB R0, RZ, R0 ;  /* 0x00000000ff00723e */ /* 0x000fc800000000ff */
[----:B------:R-:W-:Y:S01]  /*1330*/  PRMT R22, R0, 0x7610, R22 ;  /* 0x0000761000167816 */ /* 0x000fe20000000016 */
[----:B------:R-:W-:Y:S06]  /*1340*/  BRA `(.L_x_7930) ;  /* 0x0000000c00b47947 */ /* 0x000fec0003800000 */
.L_x_7927:
        /* <DEDUP_REMOVED lines=11> */
.L_x_7932:
[----:B------:R-:W2:Y:S02]  /*1400*/  LDG.E R2, desc[UR36][R2.64] ;  /* 0x0000002402027981 */ /* 0x000ea4000c1e1900 */
[----:B--2---:R-:W-:-:S04]  /*1410*/  I2FP.F32.S32 R0, R2 ;  /* 0x0000000200007245 */ /* 0x004fc80000201400 */
[----:B------:R-:W-:-:S04]  /*1420*/  F2FP.F16.F32.PACK_AB R0, RZ, R0 ;  /* 0x00000000ff00723e */ /* 0x000fc800000000ff */
[----:B------:R-:W-:Y:S01]  /*1430*/  PRMT R22, R0, 0x7610, R22 ;  /* 0x0000761000167816 */ /* 0x000fe20000000016 */
[----:B------:R-:W-:Y:S06]  /*1440*/  BRA `(.L_x_7930) ;  /* 0x0000000c00747947 */ /* 0x000fec0003800000 */
.L_x_7931:
[----:B------:R-:W2:Y:S02]  /*1450*/  LDG.E.U16 R2, desc[UR36][R2.64] ;  /* 0x0000002402027981 */ /* 0x000ea4000c1e1500 */
[----:B--2---:R-:W0:Y:S02]  /*1460*/  I2F.S16 R0, R2 ;  /* 0x0000000200007306 */ /* 0x004e240000101400 */
[----:B0-----:R-:W-:-:S04]  /*1470*/  F2FP.F16.F32.PACK_AB R0, RZ, R0 ;  /* 0x00000000ff00723e */ /* 0x001fc800000000ff */
[----:B------:R-:W-:Y:S01]  /*1480*/  PRMT R22, R0, 0x7610, R22 ;  /* 0x0000761000167816 */ /* 0x000fe20000000016 */
[----:B------:R-:W-:Y:S06]  /*1490*/  BRA `(.L_x_7930) ;  /* 0x0000000c00607947 */ /* 0x000fec0003800000 */
.L_x_7926:
        /* <DEDUP_REMOVED lines=9> */
.L_x_7934:
[----:B------:R0:W5:Y:S01]  /*1530*/  LDG.E.U16 R22, desc[UR36][R2.64] ;  /* 0x0000002402167981 */ /* 0x000162000c1e1500 */
[----:B------:R-:W-:Y:S05]  /*1540*/  BRA `(.L_x_7930) ;  /* 0x0000000c00347947 */ /* 0x000fea0003800000 */
.L_x_7933:
        /* <DEDUP_REMOVED lines=9> */
.L_x_7936:
[----:B------:R1:W5:Y:S01]  /*15e0*/  LDG.E.U16 R22, desc[UR36][R2.64] ;  /* 0x0000002402167981 */ /* 0x000362000c1e1500 */
[----:B------:R-:W-:Y:S05]  /*15f0*/  BRA `(.L_x_7930) ;  /* 0x0000000c00087947 */ /* 0x000fea0003800000 */
.L_x_7935:
        /* <DEDUP_REMOVED lines=9> */
.L_x_7925:
        /* <DEDUP_REMOVED lines=14> */
.L_x_7939:
        /* <DEDUP_REMOVED lines=9> */
.L_x_7938:
        /* <DEDUP_REMOVED lines=27> */
.L_x_7941:
        /* <DEDUP_REMOVED lines=14> */
.L_x_7940:
[----:B------:R-:W2:Y:S02]  /*1a90*/  LDG.E.U16 R0, desc[UR36][R2.64] ;  /* 0x0000002402007981 */ /* 0x000ea4000c1e1500 */
[----:B--2---:R-:W-:-:S05]  /*1aa0*/  IMAD.U32 R0, R0, 0x10000, RZ ;  /* 0x0001000000007824 */ /* 0x004fca00078e00ff */
[----:B------:R-:W-:-:S04]  /*1ab0*/  F2FP.F16.F32.PACK_AB R0, RZ, R0 ;  /* 0x00000000ff00723e */ /* 0x000fc800000000ff */
[----:B------:R-:W-:Y:S01]  /*1ac0*/  PRMT R22, R0, 0x7610, R22 ;  /* 0x0000761000167816 */ /* 0x000fe20000000016 */
[----:B------:R-:W-:Y:S06]  /*1ad0*/  BRA `(.L_x_7930) ;  /* 0x0000000400d07947 */ /* 0x000fec0003800000 */
.L_x_7937:
        /* <DEDUP_REMOVED lines=13> */
.L_x_7944:
        /* <DEDUP_REMOVED lines=21> */
.L_x_7948:
[----:B------:R-:W-:Y:S05]  /*1d00*/  BSYNC.RECONVERGENT B1 ;  /* 0x0000000000017941 */ /* 0x000fea0003800200 */
.L_x_7947:
[----:B------:R-:W-:Y:S01]  /*1d10*/  IMAD.SHL.U32 R0, R0, 0x100000, RZ ;  /* 0x0010000000007824 */ /* 0x000fe200078e00ff */
[----:B------:R-:W-:-:S04]  /*1d20*/  LEA R2, R2, 0x3b800000, 0x17 ;  /* 0x3b80000002027811 */ /* 0x000fc800078eb8ff */
[----:B------:R-:W-:-:S07]  /*1d30*/  LOP3.LUT R0, R2, R0, R7, 0xfe, !PT ;  /* 0x0000000002007212 */ /* 0x000fce00078efe07 */
.L_x_7946:
[----:B------:R-:W-:Y:S05]  /*1d40*/  BSYNC.RECONVERGENT B0 ;  /* 0x0000000000007941 */ /* 0x000fea0003800200 */
.L_x_7945:
[----:B------:R-:W-:-:S04]  /*1d50*/  F2FP.F16.F32.PACK_AB R0, RZ, R0 ;  /* 0x00000000ff00723e */ /* 0x000fc800000000ff */
[----:B------:R-:W-:Y:S01]  /*1d60*/  PRMT R22, R0, 0x7610, R22 ;  /* 0x0000761000167816 */ /* 0x000fe20000000016 */
[----:B------:R-:W-:Y:S06]  /*1d70*/  BRA `(.L_x_7930) ;  /* 0x0000000400287947 */ /* 0x000fec0003800000 */
.L_x_7943:
        /* <DEDUP_REMOVED lines=21> */
.L_x_7952:
[----:B------:R-:W-:Y:S05]  /*1ed0*/  BSYNC.RECONVERGENT B1 ;  /* 0x0000000000017941 */ /* 0x000fea0003800200 */
.L_x_7951:
[----:B------:R-:W-:Y:S01]  /*1ee0*/  IMAD.SHL.U32 R0, R0, 0x200000, RZ ;  /* 0x0020000000007824 */ /* 0x000fe200078e00ff */
[----:B------:R-:W-:-:S04]  /*1ef0*/  LEA R2, R2, 0x37800000, 0x17 ;  /* 0x3780000002027811 */ /* 0x000fc800078eb8ff */
[----:B------:R-:W-:-:S07]  /*1f00*/  LOP3.LUT R0, R2, R0, R7, 0xfe, !PT ;  /* 0x0000000002007212 */ /* 0x000fce00078efe07 */
.L_x_7950:
[----:B------:R-:W-:Y:S05]  /*1f10*/  BSYNC.RECONVERGENT B0 ;  /* 0x0000000000007941 */ /* 0x000fea0003800200 */
.L_x_7949:
[----:B------:R-:W-:-:S04]  /*1f20*/  F2FP.F16.F32.PACK_AB R0, RZ, R0 ;  /* 0x00000000ff00723e */ /* 0x000fc800000000ff */
[----:B------:R-:W-:Y:S01]  /*1f30*/  PRMT R22, R0, 0x7610, R22 ;  /* 0x0000761000167816 */ /* 0x000fe20000000016 */
[----:B------:R-:W-:Y:S06]  /*1f40*/  BRA `(.L_x_7930) ;  /* 0x0000000000b47947 */ /* 0x000fec0003800000 */
.L_x_7942:
        /* <DEDUP_REMOVED lines=14> */
.L_x_7956:
[----:B------:R-:W-:Y:S05]  /*2030*/  BSYNC.RECONVERGENT B0 ;  /* 0x0000000000007941 */ /* 0x000fea0003800200 */
.L_x_7955:
[----:B------:R-:W-:-:S04]  /*2040*/  F2FP.F16.F32.PACK_AB R0, RZ, R0 ;  /* 0x00000000ff00723e */ /* 0x000fc800000000ff */
[----:B------:R-:W-:Y:S01]  /*2050*/  PRMT R22, R0, 0x7610, R22 ;  /* 0x0000761000167816 */ /* 0x000fe20000000016 */
[----:B------:R-:W-:Y:S06]  /*2060*/  BRA `(.L_x_7930) ;  /* 0x00000000006c7947 */ /* 0x000fec0003800000 */
.L_x_7929:
        /* <DEDUP_REMOVED lines=16> */
.L_x_7957:
[----:B------:R-:W-:Y:S01]  /*2170*/  PRMT R22, RZ, 0x7610, R22 ;  /* 0x00007610ff167816 */ /* 0x000fe20000000016 */
[----:B------:R-:W-:Y:S06]  /*2180*/  BRA `(.L_x_7930) ;  /* 0x0000000000247947 */ /* 0x000fec0003800000 */
.L_x_7954:
[----:B------:R-:W2:Y:S02]  /*2190*/  LDG.E.64 R2, desc[UR36][R2.64] ;  /* 0x0000002402027981 */ /* 0x000ea4000c1e1b00 */
[----:B--2---:R-:W0:Y:S02]  /*21a0*/  I2F.U64 R0, R2 ;  /* 0x0000000200007312 */ /* 0x004e240000301000 */
[----:B0-----:R-:W-:-:S04]  /*21b0*/  F2FP.F16.F32.PACK_AB R0, RZ, R0 ;  /* 0x00000000ff00723e */ /* 0x001fc800000000ff */
[----:B------:R-:W-:Y:S01]  /*21c0*/  PRMT R22, R0, 0x7610, R22 ;  /* 0x0000761000167816 */ /* 0x000fe20000000016 */
[----:B------:R-:W-:Y:S06]  /*21d0*/  BRA `(.L_x_7930) ;  /* 0x0000000000107947 */ /* 0x000fec0003800000 */
.L_x_7953:
[----:B------:R-:W2:Y:S02]  /*21e0*/  LDG.E R2, desc[UR36][R2.64] ;  /* 0x0000002402027981 */ /* 0x000ea4000c1e1900 */
[----:B--2---:R-:W-:-:S04]  /*21f0*/  I2FP.F32.U32 R0, R2 ;  /* 0x0000000200007245 */ /* 0x004fc80000201000 */
[----:B------:R-:W-:-:S04]  /*2200*/  F2FP.F16.F32.PACK_AB R0, RZ, R0 ;  /* 0x00000000ff00723e */ /* 0x000fc800000000ff */
[----:B------:R-:W-:-:S07]  /*2210*/  PRMT R22, R0, 0x7610, R22 ;  /* 0x0000761000167816 */ /* 0x000fce0000000016 */
.L_x_7930:
[----:B------:R-:W-:-:S07]  /*2220*/  VIADD R23, R23, 0x80 ;  /* 0x0000008017177836 */ /* 0x000fce0000000000 */
.L_x_7924:
[----:B------:R-:W-:Y:S05]  /*2230*/  BSYNC.RECONVERGENT B6 ;  /* 0x0000000000067941 */ /* 0x000fea0003800200 */
.L_x_7923:
        /* <DEDUP_REMOVED lines=26> */
.L_x_7963:
[----:B------:R-:W2:Y:S02]  /*23e0*/  LDG.E.U8 R2, desc[UR36][R2.64] ;  /* 0x0000002402027981 */ /* 0x000ea4000c1e1100 */
[----:B--2---:R-:W-:-:S04]  /*23f0*/  I2FP.F32.U32 R0, R2 ;  /* 0x0000000200007245 */ /* 0x004fc80000201000 */
[----:B------:R-:W-:-:S04]  /*2400*/  F2FP.F16.F32.PACK_AB R0, RZ, R0 ;  /* 0x00000000ff00723e */ /* 0x000fc800000000ff */
[----:B------:R-:W-:Y:S01]  /*2410*/  PRMT R24, R0, 0x7610, R24 ;  /* 0x0000761000187816 */ /* 0x000fe20000000018 */
[----:B------:R-:W-:Y:S06]  /*2420*/  BRA `(.L_x_7965) ;  /* 0x0000000c00b47947 */ /* 0x000fec0003800000 */
.L_x_7962:
        /* <DEDUP_REMOVED lines=11> */
.L_x_7967:
[----:B------:R-:W2:Y:S02]  /*24e0*/  LDG.E R2, desc[UR36][R2.64] ;  /* 0x0000002402027981 */ /* 0x000ea4000c1e1900 */
[----:B--2---:R-:W-:-:S04]  /*24f0*/  I2FP.F32.S32 R0, R2 ;  /* 0x0000000200007245 */ /* 0x004fc80000201400 */
[----:B------:R-:W-:-:S04]  /*2500*/  F2FP.F16.F32.PACK_AB R0, RZ, R0 ;  /* 0x00000000ff00723e */ /* 0x000fc800000000ff */
[----:B------:R-:W-:Y:S01]  /*2510*/  PRMT R24, R0, 0x7610, R24 ;  /* 0x0000761000187816 */ /* 0x000fe20000000018 */
[----:B------:R-:W-:Y:S06]  /*2520*/  BRA `(.L_x_7965) ;  /* 0x0000000c00747947 */ /* 0x000fec0003800000 */
.L_x_7966:
[----:B------:R-:W2:Y:S02]  /*2530*/  LDG.E.U16 R2, desc[UR36][R2.64] ;  /* 0x0000002402027981 */ /* 0x000ea4000c1e1500 */
[----:B--2---:R-:W0:Y:S02]  /*2540*/  I2F.S16 R0, R2 ;  /* 0x0000000200007306 */ /* 0x004e240000101400 */
[----:B0-----:R-:W-:-:S04]  /*2550*/  F2FP.F16.F32.PACK_AB R0, RZ, R0 ;  /* 0x00000000ff00723e */ /* 0x001fc800000000ff */
[----:B------:R-:W-:Y:S01]  /*2560*/  PRMT R24, R0, 0x7610, R24 ;  /* 0x0000761000187816 */ /* 0x000fe20000000018 */
[----:B------:R-:W-:Y:S06]  /*2570*/  BRA `(.L_x_7965) ;  /* 0x0000000c00607947 */ /* 0x000fec0003800000 */
.L_x_7961:
        /* <DEDUP_REMOVED lines=9> */
.L_x_7969:
[----:B------:R0:W5:Y:S01]  /*2610*/  LDG.E.U16 R24, desc[UR36][R2.64] ;  /* 0x0000002402187981 */ /* 0x000162000c1e1500 */
[----:B------:R-:W-:Y:S05]  /*2620*/  BRA `(.L_x_7965) ;  /* 0x0000000c00347947 */ /* 0x000fea0003800000 */
.L_x_7968:
        /* <DEDUP_REMOVED lines=9> */
.L_x_7971:
[----:B------:R1:W5:Y:S01]  /*26c0*/  LDG.E.U16 R24, desc[UR36][R2.64] ;  /* 0x0000002402187981 */ /* 0x000362000c1e1500 */
[----:B------:R-:W-:Y:S05]  /*26d0*/  BRA `(.L_x_7965) ;  /* 0x0000000c00087947 */ /* 0x000fea0003800000 */
.L_x_7970:
        /* <DEDUP_REMOVED lines=9> */
.L_x_7960:
        /* <DEDUP_REMOVED lines=14> */
.L_x_7974:
        /* <DEDUP_REMOVED lines=9> */
.L_x_7973:
        /* <DEDUP_REMOVED lines=27> */
.L_x_7976:
        /* <DEDUP_REMOVED lines=14> */
.L_x_7975:
[----:B------:R-:W2:Y:S02]  /*2b70*/  LDG.E.U16 R0, desc[UR36][R2.64] ;  /* 0x0000002402007981 */ /* 0x000ea4000c1e1500 */
[----:B--2---:R-:W-:-:S05]  /*2b80*/  IMAD.U32 R0, R0, 0x10000, RZ ;  /* 0x0001000000007824 */ /* 0x004fca00078e00ff */
[----:B------:R-:W-:-:S04]  /*2b90*/  F2FP.F16.F32.PACK_AB R0, RZ, R0 ;  /* 0x00000000ff00723e */ /* 0x000fc800000000ff */
[----:B------:R-:W-:Y:S01]  /*2ba0*/  PRMT R24, R0, 0x7610, R24 ;  /* 0x0000761000187816 */ /* 0x000fe20000000018 */
[----:B------:R-:W-:Y:S06]  /*2bb0*/  BRA `(.L_x_7965) ;  /* 0x0000000400d07947 */ /* 0x000fec0003800000 */
.L_x_7972:
        /* <DEDUP_REMOVED lines=13> */
.L_x_7979:
        /* <DEDUP_REMOVED lines=21> */
.L_x_7983:
[----:B------:R-:W-:Y:S05]  /*2de0*/  BSYNC.RECONVERGENT B1 ;  /* 0x0000000000017941 */ /* 0x000fea0003800200 */
.L_x_7982:
[----:B------:R-:W-:Y:S01]  /*2df0*/  IMAD.SHL.U32 R0, R0, 0x100000, RZ ;  /* 0x0010000000007824 */ /* 0x000fe200078e00ff */
[----:B------:R-:W-:-:S04]  /*2e00*/  LEA R2, R2, 0x3b800000, 0x17 ;  /* 0x3b80000002027811 */ /* 0x000fc800078eb8ff */
[----:B------:R-:W-:-:S07]  /*2e10*/  LOP3.LUT R0, R2, R0, R7, 0xfe, !PT ;  /* 0x0000000002007212 */ /* 0x000fce00078efe07 */
.L_x_7981:
[----:B------:R-:W-:Y:S05]  /*2e20*/  BSYNC.RECONVERGENT B0 ;  /* 0x0000000000007941 */ /* 0x000fea0003800200 */
.L_x_7980:
[----:B------:R-:W-:-:S04]  /*2e30*/  F2FP.F16.F32.PACK_AB R0, RZ, R0 ;  /* 0x00000000ff00723e */ /* 0x000fc800000000ff */
[----:B------:R-:W-:Y:S01]  /*2e40*/  PRMT R24, R0, 0x7610, R24 ;  /* 0x0000761000187816 */ /* 0x000fe20000000018 */
[----:B------:R-:W-:Y:S06]  /*2e50*/  BRA `(.L_x_7965) ;  /* 0x0000000400287947 */ /* 0x000fec0003800000 */
.L_x_7978:
        /* <DEDUP_REMOVED lines=21> */
.L_x_7987:
[----:B------:R-:W-:Y:S05]  /*2fb0*/  BSYNC.RECONVERGENT B1 ;  /* 0x0000000000017941 */ /* 0x000fea0003800200 */
.L_x_7986:
[----:B------:R-:W-:Y:S01]  /*2fc0*/  IMAD.SHL.U32 R0, R0, 0x200000, RZ ;  /* 0x0020000000007824 */ /* 0x000fe200078e00ff */
[----:B------:R-:W-:-:S04]  /*2fd0*/  LEA R2, R2, 0x37800000, 0x17 ;  /* 0x3780000002027811 */ /* 0x000fc800078eb8ff */
[----:B------:R-:W-:-:S07]  /*2fe0*/  LOP3.LUT R0, R2, R0, R7, 0xfe, !PT ;  /* 0x0000000002007212 */ /* 0x000fce00078efe07 */
.L_x_7985:
[----:B------:R-:W-:Y:S05]  /*2ff0*/  BSYNC.RECONVERGENT B0 ;  /* 0x0000000000007941 */ /* 0x000fea0003800200 */
.L_x_7984:
[----:B------:R-:W-:-:S04]  /*3000*/  F2FP.F16.F32.PACK_AB R0, RZ, R0 ;  /* 0x00000000ff00723e */ /* 0x000fc800000000ff */
[----:B------:R-:W-:Y:S01]  /*3010*/  PRMT R24, R0, 0x7610, R24 ;  /* 0x0000761000187816 */ /* 0x000fe20000000018 */
[----:B------:R-:W-:Y:S06]  /*3020*/  BRA `(.L_x_7965) ;  /* 0x0000000000b47947 */ /* 0x000fec0003800000 */
.L_x_7977:
        /* <DEDUP_REMOVED lines=14> */
.L_x_7991:
[----:B------:R-:W-:Y:S05]  /*3110*/  BSYNC.RECONVERGENT B0 ;  /* 0x0000000000007941 */ /* 0x000fea0003800200 */
.L_x_7990:
[----:B------:R-:W-:-:S04]  /*3120*/  F2FP.F16.F32.PACK_AB R0, RZ, R0 ;  /* 0x00000000ff00723e */ /* 0x000fc800000000ff */
[----:B------:R-:W-:Y:S01]  /*3130*/  PRMT R24, R0, 0x7610, R24 ;  /* 0x0000761000187816 */ /* 0x000fe20000000018 */
[----:B------:R-:W-:Y:S06]  /*3140*/  BRA `(.L_x_7965) ;  /* 0x00000000006c7947 */ /* 0x000fec0003800000 */
.L_x_7964:
        /* <DEDUP_REMOVED lines=16> */
.L_x_7992:
[----:B------:R-:W-:Y:S01]  /*3250*/  PRMT R24, RZ, 0x7610, R24 ;  /* 0x00007610ff187816 */ /* 0x000fe20000000018 */
[----:B------:R-:W-:Y:S06]  /*3260*/  BRA `(.L_x_7965) ;  /* 0x0000000000247947 */ /* 0x000fec0003800000 */
.L_x_7989:
[----:B------:R-:W2:Y:S02]  /*3270*/  LDG.E.64 R2, desc[UR36][R2.64] ;  /* 0x0000002402027981 */ /* 0x000ea4000c1e1b00 */
[----:B--2---:R-:W0:Y:S02]  /*3280*/  I2F.U64 R0, R2 ;  /* 0x0000000200007312 */ /* 0x004e240000301000 */
[----:B0-----:R-:W-:-:S04]  /*3290*/  F2FP.F16.F32.PACK_AB R0, RZ, R0 ;  /* 0x00000000ff00723e */ /* 0x001fc800000000ff */
[----:B------:R-:W-:Y:S01]  /*32a0*/  PRMT R24, R0, 0x7610, R24 ;  /* 0x0000761000187816 */ /* 0x000fe20000000018 */
[----:B------:R-:W-:Y:S06]  /*32b0*/  BRA `(.L_x_7965) ;  /* 0x0000000000107947 */ /* 0x000fec0003800000 */
.L_x_7988:
[----:B------:R-:W2:Y:S02]  /*32c0*/  LDG.E R2, desc[UR36][R2.64] ;  /* 0x0000002402027981 */ /* 0x000ea4000c1e1900 */
[----:B--2---:R-:W-:-:S04]  /*32d0*/  I2FP.F32.U32 R0, R2 ;  /* 0x0000000200007245 */ /* 0x004fc80000201000 */
[----:B------:R-:W-:-:S04]  /*32e0*/  F2FP.F16.F32.PACK_AB R0, RZ, R0 ;  /* 0x00000000ff00723e */ /* 0x000fc800000000ff */
[----:B------:R-:W-:-:S07]  /*32f0*/  PRMT R24, R0, 0x7610, R24 ;  /* 0x0000761000187816 */ /* 0x000fce0000000018 */
.L_x_7965:
[----:B------:R-:W-:-:S07]  /*3300*/  VIADD R23, R23, 0x80 ;  /* 0x0000008017177836 */ /* 0x000fce0000000000 */
.L_x_7959:
[----:B------:R-:W-:Y:S05]  /*3310*/  BSYNC.RECONVERGENT B6 ;  /* 0x0000000000067941 */ /* 0x000fea0003800200 */
.L_x_7958:
        /* <DEDUP_REMOVED lines=25> */
.L_x_7998:
[----:B------:R-:W2:Y:S02]  /*34b0*/  LDG.E.U8 R2, desc[UR36][R2.64] ;  /* 0x0000002402027981 */ /* 0x000ea4000c1e1100 */
[----:B--2---:R-:W-:-:S04]  /*34c0*/  I2FP.F32.U32 R0, R2 ;  /* 0x0000000200007245 */ /* 0x004fc80000201000 */
[----:B------:R-:W-:Y:S01]  /*34d0*/  F2FP.F16.F32.PACK_AB R0, RZ, R0 ;  /* 0x00000000ff00723e */ /* 0x000fe200000000ff */
[----:B------:R-:W-:Y:S06]  /*34e0*/  BRA `(.L_x_7994) ;  /* 0x0000000c007c7947 */ /* 0x000fec0003800000 */
.L_x_7997:
        /* <DEDUP_REMOVED lines=10> */
.L_x_8001:
[----:B------:R-:W2:Y:S02]  /*3590*/  LDG.E R2, desc[UR36][R2.64] ;  /* 0x0000002402027981 */ /* 0x000ea4000c1e1900 */
[----:B--2---:R-:W-:-:S04]  /*35a0*/  I2FP.F32.S32 R0, R2 ;  /* 0x0000000200007245 */ /* 0x004fc80000201400 */
[----:B------:R-:W-:Y:S01]  /*35b0*/  F2FP.F16.F32.PACK_AB R0, RZ, R0 ;  /* 0x00000000ff00723e */ /* 0x000fe200000000ff */
[----:B------:R-:W-:Y:S06]  /*35c0*/  BRA `(.L_x_7994) ;  /* 0x0000000c00447947 */ /* 0x000fec0003800000 */
.L_x_8000:
[----:B------:R-:W2:Y:S02]  /*35d0*/  LDG.E.U16 R2, desc[UR36][R2.64] ;  /* 0x0000002402027981 */ /* 0x000ea4000c1e1500 */
[----:B--2---:R-:W0:Y:S02]  /*35e0*/  I2F.S16 R0, R2 ;  /* 0x0000000200007306 */ /* 0x004e240000101400 */
[----:B0-----:R-:W-:Y:S01]  /*35f0*/  F2FP.F16.F32.PACK_AB R0, RZ, R0 ;  /* 0x00000000ff00723e */ /* 0x001fe200000000ff */
[----:B------:R-:W-:Y:S06]  /*3600*/  BRA `(.L_x_7994) ;  /* 0x0000000c00347947 */ /* 0x000fec0003800000 */
.L_x_7996:
        /* <DEDUP_REMOVED lines=9> */
.L_x_8003:
[----:B------:R2:W5:Y:S01]  /*36a0*/  LDG.E.U16 R0, desc[UR36][R2.64] ;  /* 0x0000002402007981 */ /* 0x000562000c1e1500 */
[----:B------:R-:W-:Y:S05]  /*36b0*/  BRA `(.L_x_7994) ;  /* 0x0000000c00087947 */ /* 0x000fea0003800000 */
.L_x_8002:
        /* <DEDUP_REMOVED lines=9> */
.L_x_8005:
[----:B------:R3:W5:Y:S01]  /*3750*/  LDG.E.U16 R0, desc[UR36][R2.64] ;  /* 0x0000002402007981 */ /* 0x000762000c1e1500 */
[----:B------:R-:W-:Y:S05]  /*3760*/  BRA `(.L_x_7994) ;  /* 0x0000000800dc7947 */ /* 0x000fea0003800000 */
.L_x_8004:
        /* <DEDUP_REMOVED lines=8> */
.L_x_7995:
        /* <DEDUP_REMOVED lines=13> */
.L_x_8008:
        /* <DEDUP_REMOVED lines=8> */
.L_x_8007:
        /* <DEDUP_REMOVED lines=27> */
.L_x_8010:
        /* <DEDUP_REMOVED lines=13> */
.L_x_8009:
[----:B------:R-:W2:Y:S02]  /*3bc0*/  LDG.E.U16 R0, desc[UR36][R2.64] ;  /* 0x0000002402007981 */ /* 0x000ea4000c1e1500 */
[----:B--2---:R-:W-:-:S05]  /*3bd0*/  IMAD.U32 R0, R0, 0x10000, RZ ;  /* 0x0001000000007824 */ /* 0x004fca00078e00ff */
[----:B------:R-:W-:Y:S01]  /*3be0*/  F2FP.F16.F32.PACK_AB R0, RZ, R0 ;  /* 0x00000000ff00723e */ /* 0x000fe200000000ff */
[----:B------:R-:W-:Y:S06]  /*3bf0*/  BRA `(.L_x_7994) ;  /* 0x0000000400b87947 */ /* 0x000fec0003800000 */
.L_x_8006:
        /* <DEDUP_REMOVED lines=12> */
.L_x_8013:
        /* <DEDUP_REMOVED lines=21> */
.L_x_8017:
[----:B------:R-:W-:Y:S05]  /*3e10*/  BSYNC.RECONVERGENT B1 ;  /* 0x0000000000017941 */ /* 0x000fea0003800200 */
.L_x_8016:
[----:B------:R-:W-:Y:S01]  /*3e20*/  IMAD.SHL.U32 R0, R0, 0x100000, RZ ;  /* 0x0010000000007824 */ /* 0x000fe200078e00ff */
[----:B------:R-:W-:-:S04]  /*3e30*/  LEA R2, R2, 0x3b800000, 0x17 ;  /* 0x3b80000002027811 */ /* 0x000fc800078eb8ff */
[----:B------:R-:W-:-:S07]  /*3e40*/  LOP3.LUT R0, R2, R0, R7, 0xfe, !PT ;  /* 0x0000000002007212 */ /* 0x000fce00078efe07 */
.L_x_8015:
[----:B------:R-:W-:Y:S05]  /*3e50*/  BSYNC.RECONVERGENT B0 ;  /* 0x0000000000007941 */ /* 0x000fea0003800200 */
.L_x_8014:
[----:B------:R-:W-:Y:S01]  /*3e60*/  F2FP.F16.F32.PACK_AB R0, RZ, R0 ;  /* 0x00000000ff00723e */ /* 0x000fe200000000ff */
[----:B------:R-:W-:Y:S06]  /*3e70*/  BRA `(.L_x_7994) ;  /* 0x0000000400187947 */ /* 0x000fec0003800000 */
.L_x_8012:
        /* <DEDUP_REMOVED lines=21> */
.L_x_8021:
[----:B------:R-:W-:Y:S05]  /*3fd0*/  BSYNC.RECONVERGENT B1 ;  /* 0x0000000000017941 */ /* 0x000fea0003800200 */
.L_x_8020:
[----:B------:R-:W-:Y:S01]  /*3fe0*/  IMAD.SHL.U32 R0, R0, 0x200000, RZ ;  /* 0x0020000000007824 */ /* 0x000fe200078e00ff */
[----:B------:R-:W-:-:S04]  /*3ff0*/  LEA R2, R2, 0x37800000, 0x17 ;  /* 0x3780000002027811 */ /* 0x000fc800078eb8ff */
[----:B------:R-:W-:-:S07]  /*4000*/  LOP3.LUT R0, R2, R0, R7, 0xfe, !PT ;  /* 0x0000000002007212 */ /* 0x000fce00078efe07 */
.L_x_8019:
[----:B------:R-:W-:Y:S05]  /*4010*/  BSYNC.RECONVERGENT B0 ;  /* 0x0000000000007941 */ /* 0x000fea0003800200 */
.L_x_8018:
[----:B------:R-:W-:Y:S01]  /*4020*/  F2FP.F16.F32.PACK_AB R0, RZ, R0 ;  /* 0x00000000ff00723e */ /* 0x000fe200000000ff */
[----:B------:R-:W-:Y:S06]  /*4030*/  BRA `(.L_x_7994) ;  /* 0x0000000000a87947 */ /* 0x000fec0003800000 */
.L_x_8011:
        /* <DEDUP_REMOVED lines=14> */
.L_x_8025:
[----:B------:R-:W-:Y:S05]  /*4120*/  BSYNC.RECONVERGENT B0 ;  /* 0x0000000000007941 */ /* 0x000fea0003800200 */
.L_x_8024:
[----:B------:R-:W-:Y:S01]  /*4130*/  F2FP.F16.F32.PACK_AB R0, RZ, R0 ;  /* 0x00000000ff00723e */ /* 0x000fe200000000ff */
[----:B------:R-:W-:Y:S06]  /*4140*/  BRA `(.L_x_7994) ;  /* 0x0000000000647947 */ /* 0x000fec0003800000 */
.L_x_7999:
        /* <DEDUP_REMOVED lines=16> */
.L_x_8026:
[----:B------:R-:W-:Y:S01]  /*4250*/  PRMT R0, RZ, 0x7610, R0 ;  /* 0x00007610ff007816 */ /* 0x000fe20000000000 */
[----:B------:R-:W-:Y:S06]  /*4260*/  BRA `(.L_x_7994) ;  /* 0x00000000001c7947 */ /* 0x000fec0003800000 */
.L_x_8023:
[----:B------:R-:W2:Y:S02]  /*4270*/  LDG.E.64 R2, desc[UR36][R2.64] ;  /* 0x0000002402027981 */ /* 0x000ea4000c1e1b00 */
[----:B--2---:R-:W0:Y:S02]  /*4280*/  I2F.U64 R0, R2 ;  /* 0x0000000200007312 */ /* 0x004e240000301000 */
[----:B0-----:R-:W-:Y:S01]  /*4290*/  F2FP.F16.F32.PACK_AB R0, RZ, R0 ;  /* 0x00000000ff00723e */ /* 0x001fe200000000ff */
[----:B------:R-:W-:Y:S06]  /*42a0*/  BRA `(.L_x_7994) ;  /* 0x00000000000c7947 */ /* 0x000fec0003800000 */
.L_x_8022:
[----:B------:R-:W2:Y:S02]  /*42b0*/  LDG.E R2, desc[UR36][R2.64] ;  /* 0x0000002402027981 */ /* 0x000ea4000c1e1900 */
[----:B--2---:R-:W-:-:S04]  /*42c0*/  I2FP.F32.U32 R0, R2 ;  /* 0x0000000200007245 */ /* 0x004fc80000201000 */
[----:B------:R-:W-:-:S07]  /*42d0*/  F2FP.F16.F32.PACK_AB R0, RZ, R0 ;  /* 0x00000000ff00723e */ /* 0x000fce00000000ff */
.L_x_7994:
[----:B------:R-:W-:Y:S05]  /*42e0*/  BSYNC.RECONVERGENT B6 ;  /* 0x0000000000067941 */ /* 0x000fea0003800200 */
.L_x_7993:
[----:B------:R-:W-:Y:S01]  /*42f0*/  ISETP.GE.AND P0, PT, R19, R16, PT ;  /* 0x000000101300720c */ /* 0x000fe20003f06270 */
[----:B------:R-:W-:-:S12]  /*4300*/  BSSY.RECONVERGENT B1, `(.L_x_8027) ;  /* 0x0000069000017945 */ /* 0x000fd80003800200 */
[----:B------:R-:W-:Y:S05]  /*4310*/  @P0 BRA `(.L_x_8028) ;  /* 0x00000004009c0947 */ /* 0x000fea0003800000 */
[----:B-----5:R-:W-:-:S05]  /*4320*/  HADD2.F32 R18, -RZ, R18.H0_H0 ;  /* 0x20000012ff127230 */ /* 0x020fca0000004100 */
[----:B------:R-:W-:-:S13]  /*4330*/  FSETP.NEU.FTZ.AND P0, PT, R18, RZ, PT ;  /* 0x000000ff1200720b */ /* 0x000fda0003f1d000 */
[----:B0123--:R-:W0:Y:S01]  /*4340*/  @!P0 LDC.U16 R2, c[0x0][0x386] ;  /* 0x0000e180ff028b82 */ /* 0x00fe220000000400 */
        /* <DEDUP_REMOVED lines=37> */
.L_x_8033:
[----:B------:R-:W-:Y:S05]  /*45a0*/  BSYNC.RECONVERGENT B2 ;  /* 0x0000000000027941 */ /* 0x000fea0003800200 */
.L_x_8032:
[----:B------:R-:W-:Y:S01]  /*45b0*/  FFMA.FTZ R2, -R9, R7, R2 ;  /* 0x0000000709027223 */ /* 0x000fe20000010102 */
[----:B------:R-:W-:Y:S06]  /*45c0*/  BRA `(.L_x_8030) ;  /* 0x0000000000807947 */ /* 0x000fec0003800000 */
.L_x_8031:
        /* <DEDUP_REMOVED lines=16> */
.L_x_8036:
        /* <DEDUP_REMOVED lines=13> */
.L_x_8035:
[----:B------:R-:W-:Y:S05]  /*47a0*/  BSYNC.RECONVERGENT B2 ;  /* 0x0000000000027941 */ /* 0x000fea0003800200 */
.L_x_8034:
[----:B------:R-:W-:-:S04]  /*47b0*/  FMUL.FTZ R5, R2, 1.1920928955078125e-07 ;  /* 0x3400000002057820 */ /* 0x000fc80000410000 */
[----:B------:R-:W-:-:S07]  /*47c0*/  FMUL.FTZ R2, R8, R5 ;  /* 0x0000000508027220 */ /* 0x000fce0000410000 */
.L_x_8030:
[----:B------:R-:W-:Y:S05]  /*47d0*/  BSYNC.RECONVERGENT B0 ;  /* 0x0000000000007941 */ /* 0x000fea0003800200 */
.L_x_8029:
        /* <DEDUP_REMOVED lines=22> */
.L_x_8037:
[----:B------:R-:W-:-:S05]  /*4940*/  FMUL.FTZ R3, R3, R4 ;  /* 0x0000000403037220 */ /* 0x000fca0000410000 */
[----:B------:R-:W-:-:S05]  /*4950*/  F2FP.F16.F32.PACK_AB R2, RZ, R3 ;  /* 0x00000003ff02723e */ /* 0x000fca00000000ff */
[----:B------:R-:W-:-:S05]  /*4960*/  HADD2.F32 R2, -RZ, R2.H0_H0 ;  /* 0x20000002ff027230 */ /* 0x000fca0000004100 */
[----:B------:R-:W-:-:S04]  /*4970*/  LOP3.LUT R2, RZ, 0x80000000, R2, 0xb8, !PT ;  /* 0x80000000ff027812 */ /* 0x000fc800078eb802 */
[----:B------:R-:W-:-:S07]  /*4980*/  F2FP.F16.F32.PACK_AB R4, RZ, R2 ;  /* 0x00000002ff04723e */ /* 0x000fce00000000ff */
.L_x_8028:
[----:B------:R-:W-:Y:S05]  /*4990*/  BSYNC.RECONVERGENT B1 ;  /* 0x0000000000017941 */ /* 0x000fea0003800200 */
.L_x_8027:
[----:B------:R-:W-:Y:S01]  /*49a0*/  VIADD R23, R19, 0x80 ;  /* 0x0000008013177836 */ /* 0x000fe20000000000 */
[----:B------:R-:W-:Y:S04]  /*49b0*/  BSSY.RECONVERGENT B1, `(.L_x_8038) ;  /* 0x000006a000017945 */ /* 0x000fe80003800200 */
[----:B------:R-:W-:-:S13]  /*49c0*/  ISETP.GE.AND P0, PT, R23, R16, PT ;  /* 0x000000101700720c */ /* 0x000fda0003f06270 */
[----:B------:R-:W-:Y:S05]  /*49d0*/  @P0 BRA `(.L_x_8039) ;  /* 0x00000004009c0947 */ /* 0x000fea0003800000 */
[----:B-----5:R-:W-:-:S05]  /*49e0*/  HADD2.F32 R22, -RZ, R22.H0_H0 ;  /* 0x20000016ff167230 */ /* 0x020fca0000004100 */
[----:B------:R-:W-:-:S13]  /*49f0*/  FSETP.NEU.FTZ.AND P0, PT, R22, RZ, PT ;  /* 0x000000ff1600720b */ /* 0x000fda0003f1d000 */
[----:B------:R-:W-:Y:S05]  /*4a00*/  @!P0 BRA `(.L_x_8040) ;  /* 0x00000004007c8947 */ /* 0x000fea0003800000 */
[----:B0123--:R-:W0:Y:S01]  /*4a10*/  LDC.U16 R3, c[0x0][0x386] ;  /* 0x0000e180ff037b82 */ /* 0x00fe220000000400 */
        /* <DEDUP_REMOVED lines=28> */
.L_x_8046:
[----:B------:R-:W-:Y:S01]  /*4be0*/  FSETP.GEU.FTZ.AND P0, PT, R7, -R9, PT ;  /* 0x800000090700720b */ /* 0x000fe20003f1e000 */
[----:B------:R-:W-:-:S12]  /*4bf0*/  FADD.FTZ R5, R5, -1 ;  /* 0xbf80000005057421 */ /* 0x000fd80000010000 */
[----:B------:R-:W-:-:S07]  /*4c00*/  @!P0 FADD.FTZ R5, R5, -1 ;  /* 0xbf80000005058421 */ /* 0x000fce0000010000 */
.L_x_8045:
[----:B------:R-:W-:Y:S05]  /*4c10*/  BSYNC.RECONVERGENT B2 ;  /* 0x0000000000027941 */ /* 0x000fea0003800200 */
.L_x_8044:
[----:B------:R-:W-:Y:S01]  /*4c20*/  FFMA.FTZ R2, -R9, R5, R2 ;  /* 0x0000000509027223 */ /* 0x000fe20000010102 */
[----:B------:R-:W-:Y:S06]  /*4c30*/  BRA `(.L_x_8042) ;  /* 0x0000000000807947 */ /* 0x000fec0003800000 */
.L_x_8043:
        /* <DEDUP_REMOVED lines=16> */
.L_x_8049:
        /* <DEDUP_REMOVED lines=13> */
.L_x_8048:
[----:B------:R-:W-:Y:S05]  /*4e10*/  BSYNC.RECONVERGENT B2 ;  /* 0x0000000000027941 */ /* 0x000fea0003800200 */
.L_x_8047:
[----:B------:R-:W-:-:S04]  /*4e20*/  FMUL.FTZ R2, R2, 1.1920928955078125e-07 ;  /* 0x3400000002027820 */ /* 0x000fc80000410000 */
[----:B------:R-:W-:-:S07]  /*4e30*/  FMUL.FTZ R2, R9, R2 ;  /* 0x0000000209027220 */ /* 0x000fce0000410000 */
.L_x_8042:
[----:B------:R-:W-:Y:S05]  /*4e40*/  BSYNC.RECONVERGENT B0 ;  /* 0x0000000000007941 */ /* 0x000fea0003800200 */
.L_x_8041:
        /* <DEDUP_REMOVED lines=27> */
.L_x_8040:
[----:B0123--:R-:W0:Y:S01]  /*5000*/  LDC.U16 R2, c[0x0][0x386] ;  /* 0x0000e180ff027b82 */ /* 0x00fe220000000400 */
[----:B------:R-:W1:Y:S01]  /*5010*/  MUFU.RCP R3, R22 ;  /* 0x0000001600037308 */ /* 0x000e620000001000 */
[----:B0-----:R-:W-:-:S05]  /*5020*/  HADD2.F32 R2, -RZ, R2.H0_H0 ;  /* 0x20000002ff027230 */ /* 0x001fca0000004100 */
[----:B-1----:R-:W-:-:S05]  /*5030*/  FMUL.FTZ R2, R2, R3 ;  /* 0x0000000302027220 */ /* 0x002fca0000410000 */
[----:B------:R-:W-:-:S07]  /*5040*/  F2FP.F16.F32.PACK_AB R25, RZ, R2 ;  /* 0x00000002ff19723e */ /* 0x000fce00000000ff */
.L_x_8039:
[----:B------:R-:W-:Y:S05]  /*5050*/  BSYNC.RECONVERGENT B1 ;  /* 0x0000000000017941 */ /* 0x000fea0003800200 */
.L_x_8038:
[----:B0123--:R-:W-:Y:S01]  /*5060*/  VIADD R3, R19, 0x100 ;  /* 0x0000010013037836 */ /* 0x00ffe20000000000 */
[----:B------:R-:W-:Y:S04]  /*5070*/  BSSY.RECONVERGENT B1, `(.L_x_8050) ;  /* 0x000006a000017945 */ /* 0x000fe80003800200 */
[----:B------:R-:W-:-:S13]  /*5080*/  ISETP.GE.AND P0, PT, R3, R16, PT ;  /* 0x000000100300720c */ /* 0x000fda0003f06270 */
[----:B------:R-:W-:Y:S05]  /*5090*/  @P0 BRA `(.L_x_8051) ;  /* 0x00000004009c0947 */ /* 0x000fea0003800000 */
[----:B-----5:R-:W-:-:S05]  /*50a0*/  HADD2.F32 R2, -RZ, R24.H0_H0 ;  /* 0x20000018ff027230 */ /* 0x020fca0000004100 */
[----:B------:R-:W-:-:S13]  /*50b0*/  FSETP.NEU.FTZ.AND P0, PT, R2, RZ, PT ;  /* 0x000000ff0200720b */ /* 0x000fda0003f1d000 */
[----:B------:R-:W-:Y:S05]  /*50c0*/  @!P0 BRA `(.L_x_8052) ;  /* 0x00000004007c8947 */ /* 0x000fea0003800000 */
        /* <DEDUP_REMOVED lines=29> */
.L_x_8058:
[----:B------:R-:W-:Y:S01]  /*52a0*/  FSETP.GEU.FTZ.AND P0, PT, R8, -R9, PT ;  /* 0x800000090800720b */ /* 0x000fe20003f1e000 */
[----:B------:R-:W-:-:S12]  /*52b0*/  FADD.FTZ R5, R5, -1 ;  /* 0xbf80000005057421 */ /* 0x000fd80000010000 */
[----:B------:R-:W-:-:S07]  /*52c0*/  @!P0 FADD.FTZ R5, R5, -1 ;  /* 0xbf80000005058421 */ /* 0x000fce0000010000 */
.L_x_8057:
[----:B------:R-:W-:Y:S05]  /*52d0*/  BSYNC.RECONVERGENT B2 ;  /* 0x0000000000027941 */ /* 0x000fea0003800200 */
.L_x_8056:
[----:B------:R-:W-:Y:S01]  /*52e0*/  FFMA.FTZ R6, -R9, R5, R6 ;  /* 0x0000000509067223 */ /* 0x000fe20000010106 */
[----:B------:R-:W-:Y:S06]  /*52f0*/  BRA `(.L_x_8054) ;  /* 0x0000000000807947 */ /* 0x000fec0003800000 */
.L_x_8055:
        /* <DEDUP_REMOVED lines=16> */
.L_x_8061:
        /* <DEDUP_REMOVED lines=13> */
.L_x_8060:
[----:B------:R-:W-:Y:S05]  /*54d0*/  BSYNC.RECONVERGENT B2 ;  /* 0x0000000000027941 */ /* 0x000fea0003800200 */
.L_x_8059:
[----:B------:R-:W-:-:S04]  /*54e0*/  FMUL.FTZ R5, R6, 1.1920928955078125e-07 ;  /* 0x3400000006057820 */ /* 0x000fc80000410000 */
[----:B------:R-:W-:-:S07]  /*54f0*/  FMUL.FTZ R6, R10, R5 ;  /* 0x000000050a067220 */ /* 0x000fce0000410000 */
.L_x_8054:
[----:B------:R-:W-:Y:S05]  /*5500*/  BSYNC.RECONVERGENT B0 ;  /* 0x0000000000007941 */ /* 0x000fea0003800200 */
.L_x_8053:
        /* <DEDUP_REMOVED lines=27> */
.L_x_8052:
[----:B------:R-:W0:Y:S01]  /*56c0*/  LDC.U16 R3, c[0x0][0x386] ;  /* 0x0000e180ff037b82 */ /* 0x000e220000000400 */
[----:B------:R-:W1:Y:S01]  /*56d0*/  MUFU.RCP R2, R2 ;  /* 0x0000000200027308 */ /* 0x000e620000001000 */
[----:B0-----:R-:W-:-:S05]  /*56e0*/  HADD2.F32 R3, -RZ, R3.H0_H0 ;  /* 0x20000003ff037230 */ /* 0x001fca0000004100 */
[----:B-1----:R-:W-:-:S05]  /*56f0*/  FMUL.FTZ R3, R3, R2 ;  /* 0x0000000203037220 */ /* 0x002fca0000410000 */
[----:B------:R-:W-:-:S07]  /*5700*/  F2FP.F16.F32.PACK_AB R24, RZ, R3 ;  /* 0x00000003ff18723e */ /* 0x000fce00000000ff */
.L_x_8051:
[----:B------:R-:W-:Y:S05]  /*5710*/  BSYNC.RECONVERGENT B1 ;  /* 0x0000000000017941 */ /* 0x000fea0003800200 */
.L_x_8050:
[----:B------:R-:W-:Y:S01]  /*5720*/  VIADD R3, R19, 0x180 ;  /* 0x0000018013037836 */ /* 0x000fe20000000000 */
[----:B------:R-:W-:Y:S04]  /*5730*/  BSSY.RECONVERGENT B1, `(.L_x_8062) ;  /* 0x000006a000017945 */ /* 0x000fe80003800200 */
[----:B------:R-:W-:-:S13]  /*5740*/  ISETP.GE.AND P0, PT, R3, R16, PT ;  /* 0x000000100300720c */ /* 0x000fda0003f06270 */
[----:B------:R-:W-:Y:S05]  /*5750*/  @P0 BRA `(.L_x_8063) ;  /* 0x00000004009c0947 */ /* 0x000fea0003800000 */
[----:B-----5:R-:W-:-:S05]  /*5760*/  HADD2.F32 R0, -RZ, R0.H0_H0 ;  /* 0x20000000ff007230 */ /* 0x020fca0000004100 */
[----:B------:R-:W-:-:S13]  /*5770*/  FSETP.NEU.FTZ.AND P0, PT, R0, RZ, PT ;  /* 0x000000ff0000720b */ /* 0x000fda0003f1d000 */
[----:B------:R-:W-:Y:S05]  /*5780*/  @!P0 BRA `(.L_x_8064) ;  /* 0x00000004007c8947 */ /* 0x000fea0003800000 */
[----:B------:R-:W1:Y:S01]  /*5790*/  LDC.U16 R3, c[0x0][0x386] ;  /* 0x0000e180ff037b82 */ /* 0x000e620000000400 */
        /* <DEDUP_REMOVED lines=28> */
.L_x_8070:
[----:B------:R-:W-:Y:S01]  /*5960*/  FSETP.GEU.FTZ.AND P0, PT, R7, -R9, PT ;  /* 0x800000090700720b */ /* 0x000fe20003f1e000 */
[----:B------:R-:W-:-:S12]  /*5970*/  FADD.FTZ R5, R5, -1 ;  /* 0xbf80000005057421 */ /* 0x000fd80000010000 */
[----:B------:R-:W-:-:S07]  /*5980*/  @!P0 FADD.FTZ R5, R5, -1 ;  /* 0xbf80000005058421 */ /* 0x000fce0000010000 */
.L_x_8069:
[----:B------:R-:W-:Y:S05]  /*5990*/  BSYNC.RECONVERGENT B2 ;  /* 0x0000000000027941 */ /* 0x000fea0003800200 */
.L_x_8068:
[----:B------:R-:W-:Y:S01]  /*59a0*/  FFMA.FTZ R2, -R9, R5, R2 ;  /* 0x0000000509027223 */ /* 0x000fe20000010102 */
[----:B------:R-:W-:Y:S06]  /*59b0*/  BRA `(.L_x_8066) ;  /* 0x0000000000807947 */ /* 0x000fec0003800000 */
.L_x_8067:
        /* <DEDUP_REMOVED lines=16> */
.L_x_8073:
        /* <DEDUP_REMOVED lines=13> */
.L_x_8072:
[----:B------:R-:W-:Y:S05]  /*5b90*/  BSYNC.RECONVERGENT B2 ;  /* 0x0000000000027941 */ /* 0x000fea0003800200 */
.L_x_8071:
[----:B------:R-:W-:-:S04]  /*5ba0*/  FMUL.FTZ R2, R2, 1.1920928955078125e-07 ;  /* 0x3400000002027820 */ /* 0x000fc80000410000 */
[----:B------:R-:W-:-:S07]  /*5bb0*/  FMUL.FTZ R2, R9, R2 ;  /* 0x0000000209027220 */ /* 0x000fce0000410000 */
.L_x_8066:
[----:B------:R-:W-:Y:S05]  /*5bc0*/  BSYNC.RECONVERGENT B0 ;  /* 0x0000000000007941 */ /* 0x000fea0003800200 */
.L_x_8065:
        /* <DEDUP_REMOVED lines=27> */
.L_x_8064:
[----:B------:R-:W1:Y:S01]  /*5d80*/  LDC.U16 R2, c[0x0][0x386] ;  /* 0x0000e180ff027b82 */ /* 0x000e620000000400 */
[----:B------:R-:W2:Y:S01]  /*5d90*/  MUFU.RCP R3, R0 ;  /* 0x0000000000037308 */ /* 0x000ea20000001000 */
[----:B-1----:R-:W-:-:S05]  /*5da0*/  HADD2.F32 R2, -RZ, R2.H0_H0 ;  /* 0x20000002ff027230 */ /* 0x002fca0000004100 */
[----:B--2---:R-:W-:-:S05]  /*5db0*/  FMUL.FTZ R2, R2, R3 ;  /* 0x0000000302027220 */ /* 0x004fca0000410000 */
[----:B------:R-:W-:-:S07]  /*5dc0*/  F2FP.F16.F32.PACK_AB R22, RZ, R2 ;  /* 0x00000002ff16723e */ /* 0x000fce00000000ff */
.L_x_8063:
[----:B------:R-:W-:Y:S05]  /*5dd0*/  BSYNC.RECONVERGENT B1 ;  /* 0x0000000000017941 */ /* 0x000fea0003800200 */
.L_x_8062:
        /* <DEDUP_REMOVED lines=28> */
.L_x_8080:
[----:B------:R-:W-:Y:S02]  /*5fa0*/  HADD2.F32 R5, -RZ, R4.H0_H0 ;  /* 0x20000004ff057230 */ /* 0x000fe40000004100 */
[----:B------:R-:W-:-:S04]  /*5fb0*/  IMAD.MOV.U32 R19, RZ, RZ, R23 ;  /* 0x000000ffff137224 */ /* 0x000fc800078e0017 */
[----:B------:R-:W1:Y:S02]  /*5fc0*/  F2I.S64.TRUNC R4, R5 ;  /* 0x0000000500047311 */ /* 0x000e64000020d900 */
[----:B-1----:R1:W-:Y:S01]  /*5fd0*/  STG.E.U8 desc[UR36][R2.64], R4 ;  /* 0x0000000402007986 */ /* 0x0023e2000c101124 */
[----:B------:R-:W-:Y:S05]  /*5fe0*/  BRA `(.L_x_8082) ;  /* 0x0000000c00c07947 */ /* 0x000fea0003800000 */
.L_x_8079:
        /* <DEDUP_REMOVED lines=11> */
.L_x_8084:
[----:B------:R-:W-:Y:S02]  /*60a0*/  HADD2.F32 R4, -RZ, R4.H0_H0 ;  /* 0x20000004ff047230 */ /* 0x000fe40000004100 */
[----:B------:R-:W-:Y:S02]  /*60b0*/  IMAD.MOV.U32 R19, RZ, RZ, R23 ;  /* 0x000000ffff137224 */ /* 0x000fe400078e0017 */
[----:B------:R-:W1:Y:S02]  /*60c0*/  F2I.FTZ.TRUNC.NTZ R5, R4 ;  /* 0x0000000400057305 */ /* 0x000e64000021f100 */
[----:B-1----:R1:W-:Y:S01]  /*60d0*/  STG.E desc[UR36][R2.64], R5 ;  /* 0x0000000502007986 */ /* 0x0023e2000c101924 */
[----:B------:R-:W-:Y:S05]  /*60e0*/  BRA `(.L_x_8082) ;  /* 0x0000000c00807947 */ /* 0x000fea0003800000 */
.L_x_8083:
[----:B------:R-:W-:Y:S02]  /*60f0*/  HADD2.F32 R4, -RZ, R4.H0_H0 ;  /* 0x20000004ff047230 */ /* 0x000fe40000004100 */
[----:B------:R-:W-:Y:S02]  /*6100*/  IMAD.MOV.U32 R19, RZ, RZ, R23 ;  /* 0x000000ffff137224 */ /* 0x000fe400078e0017 */
[----:B------:R-:W1:Y:S02]  /*6110*/  F2I.FTZ.TRUNC.NTZ R5, R4 ;  /* 0x0000000400057305 */ /* 0x000e64000021f100 */
[----:B-1----:R1:W-:Y:S01]  /*6120*/  STG.E.U16 desc[UR36][R2.64], R5 ;  /* 0x0000000502007986 */ /* 0x0023e2000c101524 */
[----:B------:R-:W-:Y:S05]  /*6130*/  BRA `(.L_x_8082) ;  /* 0x0000000c006c7947 */ /* 0x000fea0003800000 */
.L_x_8078:
        /* <DEDUP_REMOVED lines=10> */
.L_x_8086:
[----:B------:R1:W-:Y:S01]  /*61e0*/  STG.E.U16 desc[UR36][R2.64], R4 ;  /* 0x0000000402007986 */ /* 0x0003e2000c101524 */
[----:B------:R-:W-:Y:S01]  /*61f0*/  IMAD.MOV.U32 R19, RZ, RZ, R23 ;  /* 0x000000ffff137224 */ /* 0x000fe200078e0017 */
[----:B------:R-:W-:Y:S06]  /*6200*/  BRA `(.L_x_8082) ;  /* 0x0000000c00387947 */ /* 0x000fec0003800000 */
.L_x_8085:
        /* <DEDUP_REMOVED lines=11> */
.L_x_8088:
[----:B------:R-:W-:Y:S02]  /*62c0*/  HADD2.F32 R0, -RZ, R4.H0_H0 ;  /* 0x20000004ff007230 */ /* 0x000fe40000004100 */
[----:B------:R-:W-:-:S03]  /*62d0*/  IMAD.MOV.U32 R19, RZ, RZ, R23 ;  /* 0x000000ffff137224 */ /* 0x000fc600078e0017 */
[----:B------:R-:W-:-:S04]  /*62e0*/  F2FP.F16.F32.PACK_AB R0, RZ, R0 ;  /* 0x00000000ff00723e */ /* 0x000fc800000000ff */
[----:B------:R-:W-:-:S05]  /*62f0*/  PRMT R0, R0, 0x5410, RZ ;  /* 0x0000541000007816 */ /* 0x000fca00000000ff */
[----:B------:R1:W-:Y:S01]  /*6300*/  STG.E desc[UR36][R2.64], R0 ;  /* 0x0000000002007986 */ /* 0x0003e2000c101924 */
[----:B------:R-:W-:Y:S05]  /*6310*/  BRA `(.L_x_8082) ;  /* 0x0000000800f47947 */ /* 0x000fea0003800000 */
.L_x_8087:
[----:B------:R-:W-:Y:S02]  /*6320*/  HADD2.F32 R4, -RZ, R4.H0_H0 ;  /* 0x20000004ff047230 */ /* 0x000fe40000004100 */
[----:B------:R-:W-:-:S03]  /*6330*/  IMAD.MOV.U32 R19, RZ, RZ, R23 ;  /* 0x000000ffff137224 */ /* 0x000fc600078e0017 */
[----:B------:R-:W-:-:S06]  /*6340*/  FMUL.FTZ R4, R4, 1 ;  /* 0x3f80000004047820 */ /* 0x000fcc0000410000 */
[----:B------:R-:W1:Y:S02]  /*6350*/  F2F.F64.F32 R4, R4 ;  /* 0x0000000400047310 */ /* 0x000e640000201800 */
[----:B-1----:R1:W-:Y:S01]  /*6360*/  STG.E.64 desc[UR36][R2.64], R4 ;  /* 0x0000000402007986 */ /* 0x0023e2000c101b24 */
[----:B------:R-:W-:Y:S05]  /*6370*/  BRA `(.L_x_8082) ;  /* 0x0000000800dc7947 */ /* 0x000fea0003800000 */
.L_x_8077:
        /* <DEDUP_REMOVED lines=14> */
.L_x_8091:
[----:B------:R-:W-:Y:S01]  /*6460*/  HADD2.F32 R4, -RZ, R4.H0_H0 ;  /* 0x20000004ff047230 */ /* 0x000fe20000004100 */
[----:B------:R-:W-:Y:S01]  /*6470*/  CS2R R6, SRZ ;  /* 0x0000000000067805 */ /* 0x000fe2000001ff00 */
[----:B------:R-:W-:-:S03]  /*6480*/  IMAD.MOV.U32 R19, RZ, RZ, R23 ;  /* 0x000000ffff137224 */ /* 0x000fc600078e0017 */
[----:B------:R-:W-:-:S06]  /*6490*/  FMUL.FTZ R4, R4, 1 ;  /* 0x3f80000004047820 */ /* 0x000fcc0000410000 */
[----:B------:R-:W1:Y:S02]  /*64a0*/  F2F.F64.F32 R4, R4 ;  /* 0x0000000400047310 */ /* 0x000e640000201800 */
[----:B-1----:R1:W-:Y:S01]  /*64b0*/  STG.E.128 desc[UR36][R2.64], R4 ;  /* 0x0000000402007986 */ /* 0x0023e2000c101d24 */
[----:B------:R-:W-:Y:S05]  /*64c0*/  BRA `(.L_x_8082) ;  /* 0x0000000800887947 */ /* 0x000fea0003800000 */
.L_x_8090:
        /* <DEDUP_REMOVED lines=19> */
.L_x_8095:
[----:B------:R-:W-:Y:S05]  /*6600*/  BSYNC.RECONVERGENT B0 ;  /* 0x0000000000007941 */ /* 0x000fea0003800200 */
.L_x_8094:
[----:B------:R-:W-:Y:S01]  /*6610*/  LOP3.LUT R5, R0, 0x80, R5, 0xf8, !PT ;  /* 0x0000008000057812 */ /* 0x000fe200078ef805 */
[----:B------:R-:W-:-:S04]  /*6620*/  IMAD.MOV.U32 R19, RZ, RZ, R23 ;  /* 0x000000ffff137224 */ /* 0x000fc800078e0017 */
[----:B------:R1:W-:Y:S01]  /*6630*/  STG.E.U8 desc[UR36][R2.64], R5 ;  /* 0x0000000502007986 */ /* 0x0003e2000c101124 */
[----:B------:R-:W-:Y:S05]  /*6640*/  BRA `(.L_x_8082) ;  /* 0x0000000800287947 */ /* 0x000fea0003800000 */
.L_x_8093:
        /* <DEDUP_REMOVED lines=15> */
.L_x_8097:
[----:B------:R-:W-:Y:S05]  /*6740*/  BSYNC.RECONVERGENT B0 ;  /* 0x0000000000007941 */ /* 0x000fea0003800200 */
.L_x_8096:
[----:B------:R-:W-:Y:S01]  /*6750*/  LOP3.LUT R5, R0, 0x80, R5, 0xf8, !PT ;  /* 0x0000008000057812 */ /* 0x000fe200078ef805 */
[----:B------:R-:W-:-:S04]  /*6760*/  IMAD.MOV.U32 R19, RZ, RZ, R23 ;  /* 0x000000ffff137224 */ /* 0x000fc800078e0017 */
[----:B------:R1:W-:Y:S01]  /*6770*/  STG.E.U8 desc[UR36][R2.64], R5 ;  /* 0x0000000502007986 */ /* 0x0003e2000c101124 */
[----:B------:R-:W-:Y:S05]  /*6780*/  BRA `(.L_x_8082) ;  /* 0x0000000400d87947 */ /* 0x000fea0003800000 */
.L_x_8092:
[----:B------:R-:W-:Y:S02]  /*6790*/  HADD2.F32 R0, -RZ, R4.H0_H0 ;  /* 0x20000004ff007230 */ /* 0x000fe40000004100 */
[----:B------:R-:W-:-:S03]  /*67a0*/  IMAD.MOV.U32 R19, RZ, RZ, R23 ;  /* 0x000000ffff137224 */ /* 0x000fc600078e0017 */
[----:B------:R-:W-:-:S05]  /*67b0*/  F2FP.BF16.F32.PACK_AB R0, RZ, R0 ;  /* 0x00000000ff00723e */ /* 0x000fca00000010ff */
[----:B------:R1:W-:Y:S01]  /*67c0*/  STG.E.U16 desc[UR36][R2.64], R0 ;  /* 0x0000000002007986 */ /* 0x0003e2000c101524 */
[----:B------:R-:W-:Y:S05]  /*67d0*/  BRA `(.L_x_8082) ;  /* 0x0000000400c47947 */ /* 0x000fea0003800000 */
.L_x_8089:
        /* <DEDUP_REMOVED lines=13> */
.L_x_8100:
        /* <DEDUP_REMOVED lines=13> */
.L_x_8103:
[----:B------:R-:W-:-:S04]  /*6980*/  SHF.R.U32.HI R0, RZ, 0x14, R5 ;  /* 0x00000014ff007819 */ /* 0x000fc80000011605 */
[----:B------:R-:W-:-:S04]  /*6990*/  LOP3.LUT R0, R0, 0x1, RZ, 0xc0, !PT ;  /* 0x0000000100007812 */ /* 0x000fc800078ec0ff */
[----:B------:R-:W-:-:S04]  /*69a0*/  IADD3 R0, PT, PT, R5, 0x487ffff, R0 ;  /* 0x0487ffff05007810 */ /* 0x000fc80007ffe000 */
[----:B------:R-:W-:-:S04]  /*69b0*/  SHF.R.U32.HI R0, RZ, 0x14, R0 ;  /* 0x00000014ff007819 */ /* 0x000fc80000011600 */
[----:B------:R-:W-:-:S07]  /*69c0*/  LOP3.LUT R4, R0, 0xff, RZ, 0xc0, !PT ;  /* 0x000000ff00047812 */ /* 0x000fce00078ec0ff */
.L_x_8104:
[----:B------:R-:W-:-:S04]  /*69d0*/  SHF.R.U32.HI R5, RZ, 0x18, R5 ;  /* 0x00000018ff057819 */ /* 0x000fc80000011605 */
[----:B------:R-:W-:-:S04]  /*69e0*/  LOP3.LUT R4, R4, 0x80, R5, 0xf8, !PT ;  /* 0x0000008004047812 */ /* 0x000fc800078ef805 */
[----:B------:R-:W-:-:S07]  /*69f0*/  PRMT R0, R4, 0x7610, R0 ;  /* 0x0000761004007816 */ /* 0x000fce0000000000 */
.L_x_8102:
[----:B------:R-:W-:Y:S05]  /*6a00*/  BSYNC.RECONVERGENT B0 ;  /* 0x0000000000007941 */ /* 0x000fea0003800200 */
.L_x_8101:
[----:B------:R1:W-:Y:S01]  /*6a10*/  STG.E.U8 desc[UR36][R2.64], R0 ;  /* 0x0000000002007986 */ /* 0x0003e2000c101124 */
[----:B------:R-:W-:Y:S01]  /*6a20*/  IMAD.MOV.U32 R19, RZ, RZ, R23 ;  /* 0x000000ffff137224 */ /* 0x000fe200078e0017 */
[----:B------:R-:W-:Y:S06]  /*6a30*/  BRA `(.L_x_8082) ;  /* 0x00000004002c7947 */ /* 0x000fec0003800000 */
.L_x_8099:
        /* <DEDUP_REMOVED lines=13> */
.L_x_8107:
[----:B------:R-:W-:-:S04]  /*6b10*/  SHF.R.U32.HI R0, RZ, 0x15, R5 ;  /* 0x00000015ff007819 */ /* 0x000fc80000011605 */
[----:B------:R-:W-:-:S04]  /*6b20*/  LOP3.LUT R0, R0, 0x1, RZ, 0xc0, !PT ;  /* 0x0000000100007812 */ /* 0x000fc800078ec0ff */
[----:B------:R-:W-:-:S04]  /*6b30*/  IADD3 R0, PT, PT, R5, 0x88fffff, R0 ;  /* 0x088fffff05007810 */ /* 0x000fc80007ffe000 */
[----:B------:R-:W-:-:S04]  /*6b40*/  SHF.R.U32.HI R0, RZ, 0x15, R0 ;  /* 0x00000015ff007819 */ /* 0x000fc80000011600 */
[----:B------:R-:W-:-:S07]  /*6b50*/  LOP3.LUT R4, R0, 0xff, RZ, 0xc0, !PT ;  /* 0x000000ff00047812 */ /* 0x000fce00078ec0ff */
.L_x_8108:
[----:B------:R-:W-:-:S04]  /*6b60*/  SHF.R.U32.HI R5, RZ, 0x18, R5 ;  /* 0x00000018ff057819 */ /* 0x000fc80000011605 */
[----:B------:R-:W-:-:S04]  /*6b70*/  LOP3.LUT R4, R4, 0x80, R5, 0xf8, !PT ;  /* 0x0000008004047812 */ /* 0x000fc800078ef805 */
[----:B------:R-:W-:-:S07]  /*6b80*/  PRMT R0, R4, 0x7610, R0 ;  /* 0x0000761004007816 */ /* 0x000fce0000000000 */
.L_x_8106:
[----:B------:R-:W-:Y:S05]  /*6b90*/  BSYNC.RECONVERGENT B0 ;  /* 0x0000000000007941 */ /* 0x000fea0003800200 */
.L_x_8105:
[----:B------:R4:W-:Y:S01]  /*6ba0*/  STG.E.U8 desc[UR36][R2.64], R0 ;  /* 0x0000000002007986 */ /* 0x0009e2000c101124 */
[----:B------:R-:W-:Y:S01]  /*6bb0*/  IMAD.MOV.U32 R19, RZ, RZ, R23 ;  /* 0x000000ffff137224 */ /* 0x000fe200078e0017 */
[----:B------:R-:W-:Y:S06]  /*6bc0*/  BRA `(.L_x_8082) ;  /* 0x0000000000c87947 */ /* 0x000fec0003800000 */
.L_x_8098:
[----:B------:R-:W-:-:S13]  /*6bd0*/  ISETP.NE.AND P0, PT, R0, 0x1c, PT ;  /* 0x0000001c0000780c */ /* 0x000fda0003f05270 */
[----:B------:R-:W-:Y:S05]  /*6be0*/  @!P0 BRA `(.L_x_8109) ;  /* 0x0000000000b08947 */ /* 0x000fea0003800000 */
[----:B------:R-:W-:-:S13]  /*6bf0*/  ISETP.NE.AND P0, PT, R0, 0x1d, PT ;  /* 0x0000001d0000780c */ /* 0x000fda0003f05270 */
[----:B------:R-:W-:Y:S05]  /*6c00*/  @!P0 BRA `(.L_x_8110) ;  /* 0x0000000000948947 */ /* 0x000fea0003800000 */
[----:B------:R-:W-:-:S13]  /*6c10*/  ISETP.NE.AND P0, PT, R0, 0x2c, PT ;  /* 0x0000002c0000780c */ /* 0x000fda0003f05270 */
[----:B------:R-:W-:Y:S05]  /*6c20*/  @!P0 BRA `(.L_x_8111) ;  /* 0x0000000000488947 */ /* 0x000fea0003800000 */
.L_x_8081:
        /* <DEDUP_REMOVED lines=16> */
.L_x_8112:
[----:B------:R-:W-:Y:S01]  /*6d30*/  IMAD.MOV.U32 R19, RZ, RZ, R23 ;  /* 0x000000ffff137224 */ /* 0x000fe200078e0017 */
[----:B------:R-:W-:Y:S06]  /*6d40*/  BRA `(.L_x_8082) ;  /* 0x0000000000687947 */ /* 0x000fec0003800000 */
.L_x_8111:
        /* <DEDUP_REMOVED lines=17> */
.L_x_8110:
[----:B------:R-:W-:Y:S02]  /*6e60*/  HADD2.F32 R4, -RZ, R4.H0_H0 ;  /* 0x20000004ff047230 */ /* 0x000fe40000004100 */
[----:B------:R-:W-:-:S04]  /*6e70*/  IMAD.MOV.U32 R19, RZ, RZ, R23 ;  /* 0x000000ffff137224 */ /* 0x000fc800078e0017 */
[----:B------:R-:W1:Y:S02]  /*6e80*/  F2I.U64.TRUNC R4, R4 ;  /* 0x0000000400047311 */ /* 0x000e64000020d800 */
[----:B-1----:R2:W-:Y:S01]  /*6e90*/  STG.E.64 desc[UR36][R2.64], R4 ;  /* 0x0000000402007986 */ /* 0x0025e2000c101b24 */
[----:B------:R-:W-:Y:S05]  /*6ea0*/  BRA `(.L_x_8082) ;  /* 0x0000000000107947 */ /* 0x000fea0003800000 */
.L_x_8109:
[----:B------:R-:W-:Y:S02]  /*6eb0*/  HADD2.F32 R4, -RZ, R4.H0_H0 ;  /* 0x20000004ff047230 */ /* 0x000fe40000004100 */
[----:B------:R-:W-:Y:S02]  /*6ec0*/  IMAD.MOV.U32 R19, RZ, RZ, R23 ;  /* 0x000000ffff137224 */ /* 0x000fe400078e0017 */
[----:B------:R-:W1:Y:S02]  /*6ed0*/  F2I.FTZ.U32.TRUNC.NTZ R5, R4 ;  /* 0x0000000400057305 */ /* 0x000e64000021f000 */
[----:B-1----:R1:W-:Y:S03]  /*6ee0*/  STG.E desc[UR36][R2.64], R5 ;  /* 0x0000000502007986 */ /* 0x0023e6000c101924 */
.L_x_8082:
        /* <DEDUP_REMOVED lines=25> */
.L_x_8117:
[----:B------:R-:W-:-:S06]  /*7080*/  HADD2.F32 R5, -RZ, R25.H0_H0 ;  /* 0x20000019ff057230 */ /* 0x000fcc0000004100 */
[----:B------:R-:W1:Y:S02]  /*7090*/  F2I.S64.TRUNC R4, R5 ;  /* 0x0000000500047311 */ /* 0x000e64000020d900 */
[----:B-1----:R1:W-:Y:S01]  /*70a0*/  STG.E.U8 desc[UR36][R2.64], R4 ;  /* 0x0000000402007986 */ /* 0x0023e2000c101124 */
[----:B------:R-:W-:Y:S05]  /*70b0*/  BRA `(.L_x_8119) ;  /* 0x0000000c006c7947 */ /* 0x000fea0003800000 */
.L_x_8116:
        /* <DEDUP_REMOVED lines=10> */
.L_x_8121:
[----:B------:R-:W-:-:S06]  /*7160*/  HADD2.F32 R25, -RZ, R25.H0_H0 ;  /* 0x20000019ff197230 */ /* 0x000fcc0000004100 */
[----:B------:R-:W1:Y:S02]  /*7170*/  F2I.FTZ.TRUNC.NTZ R25, R25 ;  /* 0x0000001900197305 */ /* 0x000e64000021f100 */
[----:B-1----:R1:W-:Y:S01]  /*7180*/  STG.E desc[UR36][R2.64], R25 ;  /* 0x0000001902007986 */ /* 0x0023e2000c101924 */
[----:B------:R-:W-:Y:S05]  /*7190*/  BRA `(.L_x_8119) ;  /* 0x0000000c00347947 */ /* 0x000fea0003800000 */
.L_x_8120:
[----:B------:R-:W-:-:S06]  /*71a0*/  HADD2.F32 R25, -RZ, R25.H0_H0 ;  /* 0x20000019ff197230 */ /* 0x000fcc0000004100 */
[----:B------:R-:W1:Y:S02]  /*71b0*/  F2I.FTZ.TRUNC.NTZ R25, R25 ;  /* 0x0000001900197305 */ /* 0x000e64000021f100 */
[----:B-1----:R1:W-:Y:S01]  /*71c0*/  STG.E.U16 desc[UR36][R2.64], R25 ;  /* 0x0000001902007986 */ /* 0x0023e2000c101524 */
[----:B------:R-:W-:Y:S05]  /*71d0*/  BRA `(.L_x_8119) ;  /* 0x0000000c00247947 */ /* 0x000fea0003800000 */
.L_x_8115:
        /* <DEDUP_REMOVED lines=9> */
.L_x_8123:
[----:B------:R1:W-:Y:S01]  /*7270*/  STG.E.U16 desc[UR36][R2.64], R25 ;  /* 0x0000001902007986 */ /* 0x0003e2000c101524 */
[----:B------:R-:W-:Y:S05]  /*7280*/  BRA `(.L_x_8119) ;  /* 0x0000000800f87947 */ /* 0x000fea0003800000 */
.L_x_8122:
        /* <DEDUP_REMOVED lines=10> */
.L_x_8125:
[----:B------:R-:W-:-:S05]  /*7330*/  HADD2.F32 R0, -RZ, R25.H0_H0 ;  /* 0x20000019ff007230 */ /* 0x000fca0000004100 */
[----:B------:R-:W-:-:S04]  /*7340*/  F2FP.F16.F32.PACK_AB R0, RZ, R0 ;  /* 0x00000000ff00723e */ /* 0x000fc800000000ff */
[----:B------:R-:W-:-:S05]  /*7350*/  PRMT R0, R0, 0x5410, RZ ;  /* 0x0000541000007816 */ /* 0x000fca00000000ff */
[----:B------:R1:W-:Y:S01]  /*7360*/  STG.E desc[UR36][R2.64], R0 ;  /* 0x0000000002007986 */ /* 0x0003e2000c101924 */
[----:B------:R-:W-:Y:S05]  /*7370*/  BRA `(.L_x_8119) ;  /* 0x0000000800bc7947 */ /* 0x000fea0003800000 */
.L_x_8124:
[----:B------:R-:W-:-:S05]  /*7380*/  HADD2.F32 R4, -RZ, R25.H0_H0 ;  /* 0x20000019ff047230 */ /* 0x000fca0000004100 */
[----:B------:R-:W-:-:S06]  /*7390*/  FMUL.FTZ R4, R4, 1 ;  /* 0x3f80000004047820 */ /* 0x000fcc0000410000 */
[----:B------:R-:W1:Y:S02]  /*73a0*/  F2F.F64.F32 R4, R4 ;  /* 0x0000000400047310 */ /* 0x000e640000201800 */
[----:B-1----:R1:W-:Y:S01]  /*73b0*/  STG.E.64 desc[UR36][R2.64], R4 ;  /* 0x0000000402007986 */ /* 0x0023e2000c101b24 */
[----:B------:R-:W-:Y:S05]  /*73c0*/  BRA `(.L_x_8119) ;  /* 0x0000000800a87947 */ /* 0x000fea0003800000 */
.L_x_8114:
        /* <DEDUP_REMOVED lines=14> */
.L_x_8129:
        /* <DEDUP_REMOVED lines=18> */
.L_x_8132:
[----:B------:R-:W-:-:S04]  /*75d0*/  SHF.R.U32.HI R5, RZ, 0x18, R5 ;  /* 0x00000018ff057819 */ /* 0x000fc80000011605 */
[----:B------:R-:W-:-:S07]  /*75e0*/  LOP3.LUT R0, R0, 0x80, R5, 0xf8, !PT ;  /* 0x0000008000007812 */ /* 0x000fce00078ef805 */
.L_x_8131:
[----:B------:R-:W-:Y:S05]  /*75f0*/  BSYNC.RECONVERGENT B0 ;  /* 0x0000000000007941 */ /* 0x000fea0003800200 */
.L_x_8130:
[----:B------:R1:W-:Y:S01]  /*7600*/  STG.E.U8 desc[UR36][R2.64], R0 ;  /* 0x0000000002007986 */ /* 0x0003e2000c101124 */
[----:B------:R-:W-:Y:S05]  /*7610*/  BRA `(.L_x_8119) ;  /* 0x0000000800147947 */ /* 0x000fea0003800000 */
.L_x_8128:
        /* <DEDUP_REMOVED lines=18> */
.L_x_8135:
[----:B------:R-:W-:-:S04]  /*7740*/  SHF.R.U32.HI R5, RZ, 0x18, R5 ;  /* 0x00000018ff057819 */ /* 0x000fc80000011605 */
[----:B------:R-:W-:-:S07]  /*7750*/  LOP3.LUT R0, R0, 0x80, R5, 0xf8, !PT ;  /* 0x0000008000007812 */ /* 0x000fce00078ef805 */
.L_x_8134:
[----:B------:R-:W-:Y:S05]  /*7760*/  BSYNC.RECONVERGENT B0 ;  /* 0x0000000000007941 */ /* 0x000fea0003800200 */
.L_x_8133:
[----:B------:R4:W-:Y:S01]  /*7770*/  STG.E.U8 desc[UR36][R2.64], R0 ;  /* 0x0000000002007986 */ /* 0x0009e2000c101124 */
[----:B------:R-:W-:Y:S05]  /*7780*/  BRA `(.L_x_8119) ;  /* 0x0000000400b87947 */ /* 0x000fea0003800000 */
.L_x_8127:
        /* <DEDUP_REMOVED lines=22> */
.L_x_8137:
[----:B------:R-:W-:-:S06]  /*78f0*/  HADD2.F32 R4, -RZ, R25.H0_H0 ;  /* 0x20000019ff047230 */ /* 0x000fcc0000004100 */
[----:B------:R-:W1:Y:S02]  /*7900*/  F2I.U64.TRUNC R4, R4 ;  /* 0x0000000400047311 */ /* 0x000e64000020d800 */
[----:B-1----:R1:W-:Y:S01]  /*7910*/  STG.E.64 desc[UR36][R2.64], R4 ;  /* 0x0000000402007986 */ /* 0x0023e2000c101b24 */
[----:B------:R-:W-:Y:S05]  /*7920*/  BRA `(.L_x_8119) ;  /* 0x0000000400507947 */ /* 0x000fea0003800000 */
.L_x_8136:
[----:B------:R-:W-:-:S06]  /*7930*/  HADD2.F32 R25, -RZ, R25.H0_H0 ;  /* 0x20000019ff197230 */ /* 0x000fcc0000004100 */
[----:B------:R-:W1:Y:S02]  /*7940*/  F2I.FTZ.U32.TRUNC.NTZ R25, R25 ;  /* 0x0000001900197305 */ /* 0x000e64000021f000 */
[----:B-1----:R3:W-:Y:S01]  /*7950*/  STG.E desc[UR36][R2.64], R25 ;  /* 0x0000001902007986 */ /* 0x0027e2000c101924 */
[----:B------:R-:W-:Y:S05]  /*7960*/  BRA `(.L_x_8119) ;  /* 0x0000000400407947 */ /* 0x000fea0003800000 */
.L_x_8126:
        /* <DEDUP_REMOVED lines=11> */
.L_x_8139:
[----:B------:R-:W-:Y:S01]  /*7a20*/  HADD2.F32 R25, -RZ, R25.H0_H0 ;  /* 0x20000019ff197230 */ /* 0x000fe20000004100 */
[----:B------:R-:W-:-:S04]  /*7a30*/  CS2R R6, SRZ ;  /* 0x0000000000067805 */ /* 0x000fc8000001ff00 */
[----:B------:R-:W-:-:S06]  /*7a40*/  FMUL.FTZ R4, R25, 1 ;  /* 0x3f80000019047820 */ /* 0x000fcc0000410000 */
[----:B------:R-:W1:Y:S02]  /*7a50*/  F2F.F64.F32 R4, R4 ;  /* 0x0000000400047310 */ /* 0x000e640000201800 */
[----:B-1----:R1:W-:Y:S01]  /*7a60*/  STG.E.128 desc[UR36][R2.64], R4 ;  /* 0x0000000402007986 */ /* 0x0023e2000c101d24 */
[----:B------:R-:W-:Y:S05]  /*7a70*/  BRA `(.L_x_8119) ;  /* 0x0000000000fc7947 */ /* 0x000fea0003800000 */
.L_x_8138:
[----:B------:R-:W-:-:S13]  /*7a80*/  ISETP.NE.AND P0, PT, R0, 0xf, PT ;  /* 0x0000000f0000780c */ /* 0x000fda0003f05270 */
[----:B------:R-:W-:Y:S05]  /*7a90*/  @!P0 BRA `(.L_x_8140) ;  /* 0x0000000000e88947 */ /* 0x000fea0003800000 */
[----:B------:R-:W-:-:S13]  /*7aa0*/  ISETP.NE.AND P0, PT, R0, 0x17, PT ;  /* 0x000000170000780c */ /* 0x000fda0003f05270 */
[----:B------:R-:W-:Y:S05]  /*7ab0*/  @!P0 BRA `(.L_x_8141) ;  /* 0x0000000000908947 */ /* 0x000fea0003800000 */
[----:B------:R-:W-:-:S13]  /*7ac0*/  ISETP.NE.AND P0, PT, R0, 0x18, PT ;  /* 0x000000180000780c */ /* 0x000fda0003f05270 */
[----:B------:R-:W-:Y:S05]  /*7ad0*/  @!P0 BRA `(.L_x_8142) ;  /* 0x0000000000448947 */ /* 0x000fea0003800000 */
.L_x_8118:
        /* <DEDUP_REMOVED lines=16> */
.L_x_8143:
[----:B------:R-:W-:Y:S05]  /*7be0*/  BRA `(.L_x_8119) ;  /* 0x0000000000a07947 */ /* 0x000fea0003800000 */
.L_x_8142:
        /* <DEDUP_REMOVED lines=13> */
.L_x_8145:
[----:B------:R-:W-:Y:S05]  /*7cc0*/  BSYNC.RECONVERGENT B0 ;  /* 0x0000000000007941 */ /* 0x000fea0003800200 */
.L_x_8144:
[----:B------:R-:W-:-:S05]  /*7cd0*/  LOP3.LUT R5, R0, 0x80, R5, 0xf8, !PT ;  /* 0x0000008000057812 */ /* 0x000fca00078ef805 */
[----:B------:R1:W-:Y:S01]  /*7ce0*/  STG.E.U8 desc[UR36][R2.64], R5 ;  /* 0x0000000502007986 */ /* 0x0003e2000c101124 */
[----:B------:R-:W-:Y:S05]  /*7cf0*/  BRA `(.L_x_8119) ;  /* 0x00000000005c7947 */ /* 0x000fea0003800000 */
.L_x_8141:
        /* <DEDUP_REMOVED lines=12> */
.L_x_8147:
[----:B------:R-:W-:Y:S01]  /*7dc0*/  IMAD.MOV.U32 R0, RZ, RZ, 0x7f ;  /* 0x0000007fff007424 */ /* 0x000fe200078e00ff */
[----:B------:R-:W-:-:S04]  /*7dd0*/  ISETP.GT.U32.AND P0, PT, R4, 0x7f800000, PT ;  /* 0x7f8000000400780c */ /* 0x000fc80003f04070 */
[----:B------:R-:W-:-:S09]  /*7de0*/  SEL R0, R0, 0x7c, P0 ;  /* 0x0000007c00007807 */ /* 0x000fd20000000000 */
.L_x_8148:
[----:B------:R-:W-:Y:S05]  /*7df0*/  BSYNC.RECONVERGENT B0 ;  /* 0x0000000000007941 */ /* 0x000fea0003800200 */
.L_x_8146:
[----:B------:R-:W-:-:S04]  /*7e00*/  SHF.R.U32.HI R5, RZ, 0x18, R5 ;  /* 0x00000018ff057819 */ /* 0x000fc80000011605 */
[----:B------:R-:W-:-:S05]  /*7e10*/  LOP3.LUT R5, R0, 0x80, R5, 0xf8, !PT ;  /* 0x0000008000057812 */ /* 0x000fca00078ef805 */
[----:B------:R1:W-:Y:S01]  /*7e20*/  STG.E.U8 desc[UR36][R2.64], R5 ;  /* 0x0000000502007986 */ /* 0x0003e2000c101124 */
[----:B------:R-:W-:Y:S05]  /*7e30*/  BRA `(.L_x_8119) ;  /* 0x00000000000c7947 */ /* 0x000fea0003800000 */
.L_x_8140:
[----:B------:R-:W-:-:S05]  /*7e40*/  HADD2.F32 R0, -RZ, R25.H0_H0 ;  /* 0x20000019ff007230 */ /* 0x000fca0000004100 */
[----:B------:R-:W-:-:S05]  /*7e50*/  F2FP.BF16.F32.PACK_AB R0, RZ, R0 ;  /* 0x00000000ff00723e */ /* 0x000fca00000010ff */
[----:B------:R1:W-:Y:S02]  /*7e60*/  STG.E.U16 desc[UR36][R2.64], R0 ;  /* 0x0000000002007986 */ /* 0x0003e4000c101524 */
.L_x_8119:
[----:B------:R-:W-:-:S07]  /*7e70*/  VIADD R19, R19, 0x80 ;  /* 0x0000008013137836 */ /* 0x000fce0000000000 */
.L_x_8076:
[----:B------:R-:W-:-:S13]  /*7e80*/  ISETP.GE.AND P0, PT, R19, R16, PT ;  /* 0x000000101300720c */ /* 0x000fda0003f06270 */
[----:B------:R-:W-:Y:S05]  /*7e90*/  @P0 BREAK.RELIABLE B6 ;  /* 0x0000000000060942 */ /* 0x000fea0003800100 */
[----:B------:R-:W-:Y:S05]  /*7ea0*/  @P0 BRA `(.L_x_8113) ;  /* 0x0000000c00dc0947 */ /* 0x000fea0003800000 */
[----:B------:R-:W-:Y:S05]  /*7eb0*/  BSYNC.RELIABLE B6 ;  /* 0x0000000000067941 */ /* 0x000fea0003800100 */
.L_x_8075:
        /* <DEDUP_REMOVED lines=22> */
.L_x_8152:
[----:B------:R-:W-:-:S06]  /*8020*/  HADD2.F32 R5, -RZ, R24.H0_H0 ;  /* 0x20000018ff057230 */ /* 0x000fcc0000004100 */
[----:B------:R-:W1:Y:S02]  /*8030*/  F2I.S64.TRUNC R4, R5 ;  /* 0x0000000500047311 */ /* 0x000e64000020d900 */
[----:B-1----:R1:W-:Y:S01]  /*8040*/  STG.E.U8 desc[UR36][R2.64], R4 ;  /* 0x0000000402007986 */ /* 0x0023e2000c101124 */
[----:B------:R-:W-:Y:S05]  /*8050*/  BRA `(.L_x_8154) ;  /* 0x0000000c006c7947 */ /* 0x000fea0003800000 */
.L_x_8151:
        /* <DEDUP_REMOVED lines=10> */
.L_x_8156:
[----:B------:R-:W-:-:S04]  /*8100*/  HADD2.F32 R24, -RZ, R24.H0_H0 ;  /* 0x20000018ff187230 */ /* 0x000fc80000004100 */
[----:B------:R-:W1:Y:S02]  /*8110*/  F2I.FTZ.TRUNC.NTZ R5, R24 ;  /* 0x0000001800057305 */ /* 0x000e64000021f100 */
[----:B-1----:R1:W-:Y:S01]  /*8120*/  STG.E desc[UR36][R2.64], R5 ;  /* 0x0000000502007986 */ /* 0x0023e2000c101924 */
[----:B------:R-:W-:Y:S05]  /*8130*/  BRA `(.L_x_8154) ;  /* 0x0000000c00347947 */ /* 0x000fea0003800000 */
.L_x_8155:
[----:B------:R-:W-:-:S04]  /*8140*/  HADD2.F32 R24, -RZ, R24.H0_H0 ;  /* 0x20000018ff187230 */ /* 0x000fc80000004100 */
[----:B------:R-:W1:Y:S02]  /*8150*/  F2I.FTZ.TRUNC.NTZ R5, R24 ;  /* 0x0000001800057305 */ /* 0x000e64000021f100 */
[----:B-1----:R1:W-:Y:S01]  /*8160*/  STG.E.U16 desc[UR36][R2.64], R5 ;  /* 0x0000000502007986 */ /* 0x0023e2000c101524 */
[----:B------:R-:W-:Y:S05]  /*8170*/  BRA `(.L_x_8154) ;  /* 0x0000000c00247947 */ /* 0x000fea0003800000 */
.L_x_8150:
        /* <DEDUP_REMOVED lines=9> */
.L_x_8158:
[----:B------:R1:W-:Y:S01]  /*8210*/  STG.E.U16 desc[UR36][R2.64], R24 ;  /* 0x0000001802007986 */ /* 0x0003e2000c101524 */
[----:B------:R-:W-:Y:S05]  /*8220*/  BRA `(.L_x_8154) ;  /* 0x0000000800f87947 */ /* 0x000fea0003800000 */
.L_x_8157:
        /* <DEDUP_REMOVED lines=10> */
.L_x_8160:
[----:B------:R-:W-:-:S05]  /*82d0*/  HADD2.F32 R0, -RZ, R24.H0_H0 ;  /* 0x20000018ff007230 */ /* 0x000fca0000004100 */
[----:B------:R-:W-:-:S04]  /*82e0*/  F2FP.F16.F32.PACK_AB R0, RZ, R0 ;  /* 0x00000000ff00723e */ /* 0x000fc800000000ff */
[----:B------:R-:W-:-:S05]  /*82f0*/  PRMT R0, R0, 0x5410, RZ ;  /* 0x0000541000007816 */ /* 0x000fca00000000ff */
[----:B------:R3:W-:Y:S01]  /*8300*/  STG.E desc[UR36][R2.64], R0 ;  /* 0x0000000002007986 */ /* 0x0007e2000c101924 */
[----:B------:R-:W-:Y:S05]  /*8310*/  BRA `(.L_x_8154) ;  /* 0x0000000800bc7947 */ /* 0x000fea0003800000 */
.L_x_8159:
[----:B------:R-:W-:-:S05]  /*8320*/  HADD2.F32 R4, -RZ, R24.H0_H0 ;  /* 0x20000018ff047230 */ /* 0x000fca0000004100 */
[----:B------:R-:W-:-:S06]  /*8330*/  FMUL.FTZ R4, R4, 1 ;  /* 0x3f80000004047820 */ /* 0x000fcc0000410000 */
[----:B------:R-:W1:Y:S02]  /*8340*/  F2F.F64.F32 R4, R4 ;  /* 0x0000000400047310 */ /* 0x000e640000201800 */
[----:B-1----:R1:W-:Y:S01]  /*8350*/  STG.E.64 desc[UR36][R2.64], R4 ;  /* 0x0000000402007986 */ /* 0x0023e2000c101b24 */
[----:B------:R-:W-:Y:S05]  /*8360*/  BRA `(.L_x_8154) ;  /* 0x0000000800a87947 */ /* 0x000fea0003800000 */
.L_x_8149:
        /* <DEDUP_REMOVED lines=14> */
.L_x_8164:
        /* <DEDUP_REMOVED lines=18> */
.L_x_8167:
[----:B------:R-:W-:-:S04]  /*8570*/  SHF.R.U32.HI R5, RZ, 0x18, R5 ;  /* 0x00000018ff057819 */ /* 0x000fc80000011605 */
[----:B------:R-:W-:-:S07]  /*8580*/  LOP3.LUT R0, R0, 0x80, R5, 0xf8, !PT ;  /* 0x0000008000007812 */ /* 0x000fce00078ef805 */
.L_x_8166:
[----:B------:R-:W-:Y:S05]  /*8590*/  BSYNC.RECONVERGENT B0 ;  /* 0x0000000000007941 */ /* 0x000fea0003800200 */
.L_x_8165:
[----:B------:R1:W-:Y:S01]  /*85a0*/  STG.E.U8 desc[UR36][R2.64], R0 ;  /* 0x0000000002007986 */ /* 0x0003e2000c101124 */
[----:B------:R-:W-:Y:S05]  /*85b0*/  BRA `(.L_x_8154) ;  /* 0x0000000800147947 */ /* 0x000fea0003800000 */
.L_x_8163:
        /* <DEDUP_REMOVED lines=18> */
.L_x_8170:
[----:B------:R-:W-:-:S04]  /*86e0*/  SHF.R.U32.HI R5, RZ, 0x18, R5 ;  /* 0x00000018ff057819 */ /* 0x000fc80000011605 */
[----:B------:R-:W-:-:S07]  /*86f0*/  LOP3.LUT R0, R0, 0x80, R5, 0xf8, !PT ;  /* 0x0000008000007812 */ /* 0x000fce00078ef805 */
.L_x_8169:
[----:B------:R-:W-:Y:S05]  /*8700*/  BSYNC.RECONVERGENT B0 ;  /* 0x0000000000007941 */ /* 0x000fea0003800200 */
.L_x_8168:
[----:B------:R1:W-:Y:S01]  /*8710*/  STG.E.U8 desc[UR36][R2.64], R0 ;  /* 0x0000000002007986 */ /* 0x0003e2000c101124 */
[----:B------:R-:W-:Y:S05]  /*8720*/  BRA `(.L_x_8154) ;  /* 0x0000000400b87947 */ /* 0x000fea0003800000 */
.L_x_8162:
        /* <DEDUP_REMOVED lines=22> */
.L_x_8172:
[----:B------:R-:W-:-:S06]  /*8890*/  HADD2.F32 R4, -RZ, R24.H0_H0 ;  /* 0x20000018ff047230 */ /* 0x000fcc0000004100 */
[----:B------:R-:W1:Y:S02]  /*88a0*/  F2I.U64.TRUNC R4, R4 ;  /* 0x0000000400047311 */ /* 0x000e64000020d800 */
[----:B-1----:R1:W-:Y:S01]  /*88b0*/  STG.E.64 desc[UR36][R2.64], R4 ;  /* 0x0000000402007986 */ /* 0x0023e2000c101b24 */
[----:B------:R-:W-:Y:S05]  /*88c0*/  BRA `(.L_x_8154) ;  /* 0x0000000400507947 */ /* 0x000fea0003800000 */
.L_x_8171:
[----:B------:R-:W-:-:S04]  /*88d0*/  HADD2.F32 R24, -RZ, R24.H0_H0 ;  /* 0x20000018ff187230 */ /* 0x000fc80000004100 */
[----:B------:R-:W1:Y:S02]  /*88e0*/  F2I.FTZ.U32.TRUNC.NTZ R5, R24 ;  /* 0x0000001800057305 */ /* 0x000e64000021f000 */
[----:B-1----:R1:W-:Y:S01]  /*88f0*/  STG.E desc[UR36][R2.64], R5 ;  /* 0x0000000502007986 */ /* 0x0023e2000c101924 */
[----:B------:R-:W-:Y:S05]  /*8900*/  BRA `(.L_x_8154) ;  /* 0x0000000400407947 */ /* 0x000fea0003800000 */
.L_x_8161:
        /* <DEDUP_REMOVED lines=11> */
.L_x_8174:
[----:B------:R-:W-:Y:S01]  /*89c0*/  HADD2.F32 R24, -RZ, R24.H0_H0 ;  /* 0x20000018ff187230 */ /* 0x000fe20000004100 */
[----:B------:R-:W-:-:S04]  /*89d0*/  CS2R R6, SRZ ;  /* 0x0000000000067805 */ /* 0x000fc8000001ff00 */
[----:B------:R-:W-:-:S06]  /*89e0*/  FMUL.FTZ R4, R24, 1 ;  /* 0x3f80000018047820 */ /* 0x000fcc0000410000 */
[----:B------:R-:W1:Y:S02]  /*89f0*/  F2F.F64.F32 R4, R4 ;  /* 0x0000000400047310 */ /* 0x000e640000201800 */
[----:B-1----:R1:W-:Y:S01]  /*8a00*/  STG.E.128 desc[UR36][R2.64], R4 ;  /* 0x0000000402007986 */ /* 0x0023e2000c101d24 */
[----:B------:R-:W-:Y:S05]  /*8a10*/  BRA `(.L_x_8154) ;  /* 0x0000000000fc7947 */ /* 0x000fea0003800000 */
.L_x_8173:
[----:B------:R-:W-:-:S13]  /*8a20*/  ISETP.NE.AND P0, PT, R0, 0xf, PT ;  /* 0x0000000f0000780c */ /* 0x000fda0003f05270 */
[----:B------:R-:W-:Y:S05]  /*8a30*/  @!P0 BRA `(.L_x_8175) ;  /* 0x0000000000e88947 */ /* 0x000fea0003800000 */
[----:B------:R-:W-:-:S13]  /*8a40*/  ISETP.NE.AND P0, PT, R0, 0x17, PT ;  /* 0x000000170000780c */ /* 0x000fda0003f05270 */
[----:B------:R-:W-:Y:S05]  /*8a50*/  @!P0 BRA `(.L_x_8176) ;  /* 0x0000000000908947 */ /* 0x000fea0003800000 */
[----:B------:R-:W-:-:S13]  /*8a60*/  ISETP.NE.AND P0, PT, R0, 0x18, PT ;  /* 0x000000180000780c */ /* 0x000fda0003f05270 */
[----:B------:R-:W-:Y:S05]  /*8a70*/  @!P0 BRA `(.L_x_8177) ;  /* 0x0000000000448947 */ /* 0x000fea0003800000 */
.L_x_8153:
        /* <DEDUP_REMOVED lines=16> */
.L_x_8178:
[----:B------:R-:W-:Y:S05]  /*8b80*/  BRA `(.L_x_8154) ;  /* 0x0000000000a07947 */ /* 0x000fea0003800000 */
.L_x_8177:
        /* <DEDUP_REMOVED lines=13> */
.L_x_8180:
[----:B------:R-:W-:Y:S05]  /*8c60*/  BSYNC.RECONVERGENT B0 ;  /* 0x0000000000007941 */ /* 0x000fea0003800200 */
.L_x_8179:
[----:B------:R-:W-:-:S05]  /*8c70*/  LOP3.LUT R5, R0, 0x80, R5, 0xf8, !PT ;  /* 0x0000008000057812 */ /* 0x000fca00078ef805 */
[----:B------:R1:W-:Y:S01]  /*8c80*/  STG.E.U8 desc[UR36][R2.64], R5 ;  /* 0x0000000502007986 */ /* 0x0003e2000c101124 */
[----:B------:R-:W-:Y:S05]  /*8c90*/  BRA `(.L_x_8154) ;  /* 0x00000000005c7947 */ /* 0x000fea0003800000 */
.L_x_8176:
        /* <DEDUP_REMOVED lines=12> */
.L_x_8182:
[----:B------:R-:W-:Y:S01]  /*8d60*/  IMAD.MOV.U32 R0, RZ, RZ, 0x7f ;  /* 0x0000007fff007424 */ /* 0x000fe200078e00ff */
[----:B------:R-:W-:-:S04]  /*8d70*/  ISETP.GT.U32.AND P0, PT, R4, 0x7f800000, PT ;  /* 0x7f8000000400780c */ /* 0x000fc80003f04070 */
[----:B------:R-:W-:-:S09]  /*8d80*/  SEL R0, R0, 0x7c, P0 ;  /* 0x0000007c00007807 */ /* 0x000fd20000000000 */
.L_x_8183:
[----:B------:R-:W-:Y:S05]  /*8d90*/  BSYNC.RECONVERGENT B0 ;  /* 0x0000000000007941 */ /* 0x000fea0003800200 */
.L_x_8181:
[----:B------:R-:W-:-:S04]  /*8da0*/  SHF.R.U32.HI R5, RZ, 0x18, R5 ;  /* 0x00000018ff057819 */ /* 0x000fc80000011605 */
[----:B------:R-:W-:-:S05]  /*8db0*/  LOP3.LUT R5, R0, 0x80, R5, 0xf8, !PT ;  /* 0x0000008000057812 */ /* 0x000fca00078ef805 */
[----:B------:R1:W-:Y:S01]  /*8dc0*/  STG.E.U8 desc[UR36][R2.64], R5 ;  /* 0x0000000502007986 */ /* 0x0003e2000c101124 */
[----:B------:R-:W-:Y:S05]  /*8dd0*/  BRA `(.L_x_8154) ;  /* 0x00000000000c7947 */ /* 0x000fea0003800000 */
.L_x_8175:
[----:B------:R-:W-:-:S05]  /*8de0*/  HADD2.F32 R0, -RZ, R24.H0_H0 ;  /* 0x20000018ff007230 */ /* 0x000fca0000004100 */
[----:B------:R-:W-:-:S05]  /*8df0*/  F2FP.BF16.F32.PACK_AB R0, RZ, R0 ;  /* 0x00000000ff00723e */ /* 0x000fca00000010ff */
[----:B------:R1:W-:Y:S02]  /*8e00*/  STG.E.U16 desc[UR36][R2.64], R0 ;  /* 0x0000000002007986 */ /* 0x0003e4000c101524 */
.L_x_8154:
[----:B------:R-:W-:-:S07]  /*8e10*/  VIADD R19, R19, 0x80 ;  /* 0x0000008013137836 */ /* 0x000fce0000000000 */
.L_x_8113:
[----:B------:R-:W-:Y:S05]  /*8e20*/  BSYNC.RECONVERGENT B7 ;  /* 0x0000000000077941 */ /* 0x000fea0003800200 */
.L_x_8074:
        /* <DEDUP_REMOVED lines=23> */
.L_x_8187:
[----:B------:R-:W-:-:S06]  /*8fa0*/  HADD2.F32 R5, -RZ, R22.H0_H0 ;  /* 0x20000016ff057230 */ /* 0x000fcc0000004100 */
[----:B------:R-:W1:Y:S02]  /*8fb0*/  F2I.S64.TRUNC R4, R5 ;  /* 0x0000000500047311 */ /* 0x000e64000020d900 */
[----:B-1----:R-:W-:Y:S01]  /*8fc0*/  STG.E.U8 desc[UR36][R2.64], R4 ;  /* 0x0000000402007986 */ /* 0x002fe2000c101124 */
[----:B------:R-:W-:Y:S05]  /*8fd0*/  EXIT ;  /* 0x000000000000794d */ /* 0x000fea0003800000 */
.L_x_8186:
        /* <DEDUP_REMOVED lines=10> */
.L_x_8190:
[----:B------:R-:W-:-:S04]  /*9080*/  HADD2.F32 R22, -RZ, R22.H0_H0 ;  /* 0x20000016ff167230 */ /* 0x000fc80000004100 */
[----:B------:R-:W1:Y:S02]  /*9090*/  F2I.FTZ.TRUNC.NTZ R5, R22 ;  /* 0x0000001600057305 */ /* 0x000e64000021f100 */
[----:B-1----:R-:W-:Y:S01]  /*90a0*/  STG.E desc[UR36][R2.64], R5 ;  /* 0x0000000502007986 */ /* 0x002fe2000c101924 */
[----:B------:R-:W-:Y:S05]  /*90b0*/  EXIT ;  /* 0x000000000000794d */ /* 0x000fea0003800000 */
.L_x_8189:
[----:B------:R-:W-:-:S04]  /*90c0*/  HADD2.F32 R22, -RZ, R22.H0_H0 ;  /* 0x20000016ff167230 */ /* 0x000fc80000004100 */
[----:B------:R-:W1:Y:S02]  /*90d0*/  F2I.FTZ.TRUNC.NTZ R5, R22 ;  /* 0x0000001600057305 */ /* 0x000e64000021f100 */
[----:B-1----:R-:W-:Y:S01]  /*90e0*/  STG.E.U16 desc[UR36][R2.64], R5 ;  /* 0x0000000502007986 */ /* 0x002fe2000c101524 */
[----:B------:R-:W-:Y:S05]  /*90f0*/  EXIT ;  /* 0x000000000000794d */ /* 0x000fea0003800000 */
.L_x_8185:
        /* <DEDUP_REMOVED lines=9> */
.L_x_8192:
[----:B------:R-:W-:Y:S01]  /*9190*/  STG.E.U16 desc[UR36][R2.64], R22 ;  /* 0x0000001602007986 */ /* 0x000fe2000c101524 */
[----:B------:R-:W-:Y:S05]  /*91a0*/  EXIT ;  /* 0x000000000000794d */ /* 0x000fea0003800000 */
.L_x_8191:
        /* <DEDUP_REMOVED lines=10> */
.L_x_8194:
[----:B------:R-:W-:-:S05]  /*9250*/  HADD2.F32 R0, -RZ, R22.H0_H0 ;  /* 0x20000016ff007230 */ /* 0x000fca0000004100 */
[----:B------:R-:W-:-:S04]  /*9260*/  F2FP.F16.F32.PACK_AB R0, RZ, R0 ;  /* 0x00000000ff00723e */ /* 0x000fc800000000ff */
[----:B------:R-:W-:-:S05]  /*9270*/  PRMT R0, R0, 0x5410, RZ ;  /* 0x0000541000007816 */ /* 0x000fca00000000ff */
[----:B------:R-:W-:Y:S01]  /*9280*/  STG.E desc[UR36][R2.64], R0 ;  /* 0x0000000002007986 */ /* 0x000fe2000c101924 */
[----:B------:R-:W-:Y:S05]  /*9290*/  EXIT ;  /* 0x000000000000794d */ /* 0x000fea0003800000 */
.L_x_8193:
[----:B------:R-:W-:-:S05]  /*92a0*/  HADD2.F32 R4, -RZ, R22.H0_H0 ;  /* 0x20000016ff047230 */ /* 0x000fca0000004100 */
[----:B------:R-:W-:-:S06]  /*92b0*/  FMUL.FTZ R4, R4, 1 ;  /* 0x3f80000004047820 */ /* 0x000fcc0000410000 */
[----:B------:R-:W1:Y:S02]  /*92c0*/  F2F.F64.F32 R4, R4 ;  /* 0x0000000400047310 */ /* 0x000e640000201800 */
[----:B-1----:R-:W-:Y:S01]  /*92d0*/  STG.E.64 desc[UR36][R2.64], R4 ;  /* 0x0000000402007986 */ /* 0x002fe2000c101b24 */
[----:B------:R-:W-:Y:S05]  /*92e0*/  EXIT ;  /* 0x000000000000794d */ /* 0x000fea0003800000 */
.L_x_8184:
        /* <DEDUP_REMOVED lines=14> */
.L_x_8198:
        /* <DEDUP_REMOVED lines=18> */
.L_x_8201:
[----:B------:R-:W-:-:S04]  /*94f0*/  SHF.R.U32.HI R5, RZ, 0x18, R5 ;  /* 0x00000018ff057819 */ /* 0x000fc80000011605 */
[----:B------:R-:W-:-:S07]  /*9500*/  LOP3.LUT R0, R0, 0x80, R5, 0xf8, !PT ;  /* 0x0000008000007812 */ /* 0x000fce00078ef805 */
.L_x_8200:
[----:B------:R-:W-:Y:S05]  /*9510*/  BSYNC.RECONVERGENT B0 ;  /* 0x0000000000007941 */ /* 0x000fea0003800200 */
.L_x_8199:
[----:B------:R-:W-:Y:S01]  /*9520*/  STG.E.U8 desc[UR36][R2.64], R0 ;  /* 0x0000000002007986 */ /* 0x000fe2000c101124 */
[----:B------:R-:W-:Y:S05]  /*9530*/  EXIT ;  /* 0x000000000000794d */ /* 0x000fea0003800000 */
.L_x_8197:
        /* <DEDUP_REMOVED lines=18> */
.L_x_8204:
[----:B------:R-:W-:-:S04]  /*9660*/  SHF.R.U32.HI R5, RZ, 0x18, R5 ;  /* 0x00000018ff057819 */ /* 0x000fc80000011605 */
[----:B------:R-:W-:-:S07]  /*9670*/  LOP3.LUT R0, R0, 0x80, R5, 0xf8, !PT ;  /* 0x0000008000007812 */ /* 0x000fce00078ef805 */
.L_x_8203:
[----:B------:R-:W-:Y:S05]  /*9680*/  BSYNC.RECONVERGENT B0 ;  /* 0x0000000000007941 */ /* 0x000fea0003800200 */
.L_x_8202:
[----:B------:R-:W-:Y:S01]  /*9690*/  STG.E.U8 desc[UR36][R2.64], R0 ;  /* 0x0000000002007986 */ /* 0x000fe2000c101124 */
[----:B------:R-:W-:Y:S05]  /*96a0*/  EXIT ;  /* 0x000000000000794d */ /* 0x000fea0003800000 */
.L_x_8196:
        /* <DEDUP_REMOVED lines=22> */
.L_x_8206:
[----:B------:R-:W-:-:S06]  /*9810*/  HADD2.F32 R4, -RZ, R22.H0_H0 ;  /* 0x20000016ff047230 */ /* 0x000fcc0000004100 */
[----:B------:R-:W1:Y:S02]  /*9820*/  F2I.U64.TRUNC R4, R4 ;  /* 0x0000000400047311 */ /* 0x000e64000020d800 */
[----:B-1----:R-:W-:Y:S01]  /*9830*/  STG.E.64 desc[UR36][R2.64], R4 ;  /* 0x0000000402007986 */ /* 0x002fe2000c101b24 */
[----:B------:R-:W-:Y:S05]  /*9840*/  EXIT ;  /* 0x000000000000794d */ /* 0x000fea0003800000 */
.L_x_8205:
[----:B------:R-:W-:-:S04]  /*9850*/  HADD2.F32 R22, -RZ, R22.H0_H0 ;  /* 0x20000016ff167230 */ /* 0x000fc80000004100 */
[----:B------:R-:W1:Y:S02]  /*9860*/  F2I.FTZ.U32.TRUNC.NTZ R5, R22 ;  /* 0x0000001600057305 */ /* 0x000e64000021f000 */
[----:B-1----:R-:W-:Y:S01]  /*9870*/  STG.E desc[UR36][R2.64], R5 ;  /* 0x0000000502007986 */ /* 0x002fe2000c101924 */
[----:B------:R-:W-:Y:S05]  /*9880*/  EXIT ;  /* 0x000000000000794d */ /* 0x000fea0003800000 */
.L_x_8195:
        /* <DEDUP_REMOVED lines=11> */
.L_x_8208:
[----:B------:R-:W-:Y:S01]  /*9940*/  HADD2.F32 R22, -RZ, R22.H0_H0 ;  /* 0x20000016ff167230 */ /* 0x000fe20000004100 */
[----:B------:R-:W-:-:S04]  /*9950*/  CS2R R6, SRZ ;  /* 0x0000000000067805 */ /* 0x000fc8000001ff00 */
[----:B------:R-:W-:-:S06]  /*9960*/  FMUL.FTZ R4, R22, 1 ;  /* 0x3f80000016047820 */ /* 0x000fcc0000410000 */
[----:B------:R-:W1:Y:S02]  /*9970*/  F2F.F64.F32 R4, R4 ;  /* 0x0000000400047310 */ /* 0x000e640000201800 */
[----:B-1----:R-:W-:Y:S01]  /*9980*/  STG.E.128 desc[UR36][R2.64], R4 ;  /* 0x0000000402007986 */ /* 0x002fe2000c101d24 */
[----:B------:R-:W-:Y:S05]  /*9990*/  EXIT ;  /* 0x000000000000794d */ /* 0x000fea0003800000 */
.L_x_8207:
[----:B------:R-:W-:-:S13]  /*99a0*/  ISETP.NE.AND P0, PT, R0, 0xf, PT ;  /* 0x0000000f0000780c */ /* 0x000fda0003f05270 */
[----:B------:R-:W-:Y:S05]  /*99b0*/  @!P0 BRA `(.L_x_8209) ;  /* 0x0000000000e88947 */ /* 0x000fea0003800000 */
[----:B------:R-:W-:-:S13]  /*99c0*/  ISETP.NE.AND P0, PT, R0, 0x17, PT ;  /* 0x000000170000780c */ /* 0x000fda0003f05270 */
[----:B------:R-:W-:Y:S05]  /*99d0*/  @!P0 BRA `(.L_x_8210) ;  /* 0x0000000000908947 */ /* 0x000fea0003800000 */
[----:B------:R-:W-:-:S13]  /*99e0*/  ISETP.NE.AND P0, PT, R0, 0x18, PT ;  /* 0x000000180000780c */ /* 0x000fda0003f05270 */
[----:B------:R-:W-:Y:S05]  /*99f0*/  @!P0 BRA `(.L_x_8211) ;  /* 0x0000000000448947 */ /* 0x000fea0003800000 */
.L_x_8188:
        /* <DEDUP_REMOVED lines=16> */
.L_x_8212:
[----:B------:R-:W-:Y:S05]  /*9b00*/  EXIT ;  /* 0x000000000000794d */ /* 0x000fea0003800000 */
.L_x_8211:
        /* <DEDUP_REMOVED lines=13> */
.L_x_8214:
[----:B------:R-:W-:Y:S05]  /*9be0*/  BSYNC.RECONVERGENT B0 ;  /* 0x0000000000007941 */ /* 0x000fea0003800200 */
.L_x_8213:
[----:B------:R-:W-:-:S05]  /*9bf0*/  LOP3.LUT R5, R0, 0x80, R5, 0xf8, !PT ;  /* 0x0000008000057812 */ /* 0x000fca00078ef805 */
[----:B------:R-:W-:Y:S01]  /*9c00*/  STG.E.U8 desc[UR36][R2.64], R5 ;  /* 0x0000000502007986 */ /* 0x000fe2000c101124 */
[----:B------:R-:W-:Y:S05]  /*9c10*/  EXIT ;  /* 0x000000000000794d */ /* 0x000fea0003800000 */
.L_x_8210:
        /* <DEDUP_REMOVED lines=12> */
.L_x_8216:
[----:B------:R-:W-:Y:S01]  /*9ce0*/  IMAD.MOV.U32 R0, RZ, RZ, 0x7f ;  /* 0x0000007fff007424 */ /* 0x000fe200078e00ff */
[----:B------:R-:W-:-:S04]  /*9cf0*/  ISETP.GT.U32.AND P0, PT, R4, 0x7f800000, PT ;  /* 0x7f8000000400780c */ /* 0x000fc80003f04070 */
[----:B------:R-:W-:-:S09]  /*9d00*/  SEL R0, R0, 0x7c, P0 ;  /* 0x0000007c00007807 */ /* 0x000fd20000000000 */
.L_x_8217:
[----:B------:R-:W-:Y:S05]  /*9d10*/  BSYNC.RECONVERGENT B0 ;  /* 0x0000000000007941 */ /* 0x000fea0003800200 */
.L_x_8215:
[----:B------:R-:W-:-:S04]  /*9d20*/  SHF.R.U32.HI R5, RZ, 0x18, R5 ;  /* 0x00000018ff057819 */ /* 0x000fc80000011605 */
[----:B------:R-:W-:-:S05]  /*9d30*/  LOP3.LUT R5, R0, 0x80, R5, 0xf8, !PT ;  /* 0x0000008000057812 */ /* 0x000fca00078ef805 */
[----:B------:R-:W-:Y:S01]  /*9d40*/  STG.E.U8 desc[UR36][R2.64], R5 ;  /* 0x0000000502007986 */ /* 0x000fe2000c101124 */
[----:B------:R-:W-:Y:S05]  /*9d50*/  EXIT ;  /* 0x000000000000794d */ /* 0x000fea0003800000 */
.L_x_8209:
[----:B------:R-:W-:-:S05]  /*9d60*/  HADD2.F32 R0, -RZ, R22.H0_H0 ;  /* 0x20000016ff007230 */ /* 0x000fca0000004100 */
[----:B------:R-:W-:-:S05]  /*9d70*/  F2FP.BF16.F32.PACK_AB R0, RZ, R0 ;  /* 0x00000000ff00723e */ /* 0x000fca00000010ff */
[----:B------:R-:W-:Y:S01]  /*9d80*/  STG.E.U16 desc[UR36][R2.64], R0 ;  /* 0x0000000002007986 */ /* 0x000fe2000c101524 */
[----:B------:R-:W-:Y:S05]  /*9d90*/  EXIT ;  /* 0x000000000000794d */ /* 0x000fea0003800000 */
.L_x_8218:
        /* <DEDUP_REMOVED lines=14> */
.L_x_37069:


//--------------------- .text._ZN2at6native18elementwise_kernelILi128ELi4EZNS0_22gpu_kernel_impl_nocastINS0_13AUnaryFunctorIN3c104HalfES5_S5_ZZZNS0_15binary_internal21div_floor_kernel_cudaERNS_18TensorIteratorBaseEENKUlvE1_clEvENKUlvE1_clEvEUlS5_S5_E_EEEEvS8_RKT_EUliE_EEviT1_ --------------------------
	.section	.text._ZN2at6native18elementwise_kernelILi128ELi4EZNS0_22gpu_kernel_impl_nocastINS0_13AUnaryFunctorIN3c104HalfES5_S5_ZZZNS0_15binary_internal21div_floor_kernel_cudaERNS_18TensorIteratorBaseEENKUlvE1_clEvENKUlvE1_clEvEUlS5_S5_E_EEEEvS8_RKT_EUliE_EEviT1_,"ax",@progbits
	.align	128
        .global         _ZN2at6native18elementwise_kernelILi128ELi4EZNS0_22gpu_kernel_impl_nocastINS0_13AUnaryFunctorIN3c104HalfES5_S5_ZZZNS0_15binary_internal21div_floor_kernel_cudaERNS_18TensorIteratorBaseEENKUlvE1_clEvENKUlvE1_clEvEUlS5_S5_E_EEEEvS8_RKT_EUliE_EEviT1_
        .type           _ZN2at6native18elementwise_kernelILi128ELi4EZNS0_22gpu_kernel_impl_nocastINS0_13AUnaryFunctorIN3c104HalfES5_S5_ZZZNS0_15binary_internal21div_floor_kernel_cudaERNS_18TensorIteratorBaseEENKUlvE1_clEvENKUlvE1_clEvEUlS5_S5_E_EEEEvS8_RKT_EUliE_EEviT1_,@function
        .size           _ZN2at6native18elementwise_kernelILi128ELi4EZNS0_22gpu_kernel_impl_nocastINS0_13AUnaryFunctorIN3c104HalfES5_S5_ZZZNS0_15binary_internal21div_floor_kernel_cudaERNS_18TensorIteratorBaseEENKUlvE1_clEvENKUlvE1_clEvEUlS5_S5_E_EEEEvS8_RKT_EUliE_EEviT1_,(.L_x_37070 - _ZN2at6native18elementwise_kernelILi128ELi4EZNS0_22gpu_kernel_impl_nocastINS0_13AUnaryFunctorIN3c104HalfES5_S5_ZZZNS0_15binary_internal21div_floor_kernel_cudaERNS_18TensorIteratorBaseEENKUlvE1_clEvENKUlvE1_clEvEUlS5_S5_E_EEEEvS8_RKT_EUliE_EEviT1_)
        .other          _ZN2at6native18elementwise_kernelILi128ELi4EZNS0_22gpu_kernel_impl_nocastINS0_13AUnaryFunctorIN3c104HalfES5_S5_ZZZNS0_15binary_internal21div_floor_kernel_cudaERNS_18TensorIteratorBaseEENKUlvE1_clEvENKUlvE1_clEvEUlS5_S5_E_EEEEvS8_RKT_EUliE_EEviT1_,@"STO_CUDA_ENTRY STV_DEFAULT"
_ZN2at6native18elementwise_kernelILi128ELi4EZNS0_22gpu_kernel_impl_nocastINS0_13AUnaryFunctorIN3c104HalfES5_S5_ZZZNS0_15binary_internal21div_floor_kernel_cudaERNS_18TensorIteratorBaseEENKUlvE1_clEvENKUlvE1_clEvEUlS5_S5_E_EEEEvS8_RKT_EUliE_EEviT1_:
.text._ZN2at6native18elementwise_kernelILi128ELi4EZNS0_22gpu_kernel_impl_nocastINS0_13AUnaryFunctorIN3c104HalfES5_S5_ZZZNS0_15binary_internal21div_floor_kernel_cudaERNS_18TensorIteratorBaseEENKUlvE1_clEvENKUlvE1_clEvEUlS5_S5_E_EEEEvS8_RKT_EUliE_EEviT1_:
        /* <DEDUP_REMOVED lines=16> */
[----:B--2---:R-:W-:-:S05]  /*0100*/  HADD2.F32 R0, -RZ, R0.H0_H0 ;  /* 0x20000000ff007230 */ /* 0x004fca0000004100 */
[----:B------:R-:W-:-:S13]  /*0110*/  FSETP.NEU.FTZ.AND P0, PT, R0, RZ, PT ;  /* 0x000000ff0000720b */ /* 0x000fda0003f1d000 */
[----:B------:R-:W-:Y:S05]  /*0120*/  @!P0 BRA `(.L_x_8223) ;  /* 0x0000000400648947 */ /* 0x000fea0003800000 */
[----:B------:R-:W0:Y:S02]  /*0130*/  LDC.U16 R5, c[0x0][0x592] ;  /* 0x00016480ff057b82 */ /* 0x000e240000000400 */
[----:B0-----:R-:W-:-:S05]  /*0140*/  HADD2.F32 R5, -RZ, R5.H0_H0 ;  /* 0x20000005ff057230 */ /* 0x001fca0000004100 */
        /* <DEDUP_REMOVED lines=25> */
.L_x_8227:
[----:B------:R-:W-:Y:S01]  /*02e0*/  FSETP.GEU.FTZ.AND P0, PT, R9, -R2, PT ;  /* 0x800000020900720b */ /* 0x000fe20003f1e000 */
[----:B------:R-:W-:-:S12]  /*02f0*/  FADD.FTZ R4, R4, -1 ;  /* 0xbf80000004047421 */ /* 0x000fd80000010000 */
[----:B------:R-:W-:-:S07]  /*0300*/  @!P0 FADD.FTZ R4, R4, -1 ;  /* 0xbf80000004048421 */ /* 0x000fce0000010000 */
.L_x_8226:
[----:B------:R-:W-:Y:S01]  /*0310*/  FFMA.FTZ R7, -R2, R4, R7 ;  /* 0x0000000402077223 */ /* 0x000fe20000010107 */
[----:B------:R-:W-:Y:S06]  /*0320*/  BRA `(.L_x_8224) ;  /* 0x0000000000787947 */ /* 0x000fec0003800000 */
.L_x_8225:
        /* <DEDUP_REMOVED lines=15> */
.L_x_8229:
        /* <DEDUP_REMOVED lines=13> */
.L_x_8228:
[----:B0-----:R-:W-:-:S04]  /*04f0*/  FMUL.FTZ R2, R7, 1.1920928955078125e-07 ;  /* 0x3400000007027820 */ /* 0x001fc80000410000 */
[----:B------:R-:W-:-:S07]  /*0500*/  FMUL.FTZ R7, R11, R2 ;  /* 0x000000020b077220 */ /* 0x000fce0000410000 */
.L_x_8224:
        /* <DEDUP_REMOVED lines=27> */
.L_x_8223:
[----:B------:R-:W0:Y:S01]  /*06c0*/  LDC.U16 R2, c[0x0][0x592] ;  /* 0x00016480ff027b82 */ /* 0x000e220000000400 */
[----:B------:R-:W1:Y:S01]  /*06d0*/  MUFU.RCP R5, R0 ;  /* 0x0000000000057308 */ /* 0x000e620000001000 */
[----:B0-----:R-:W-:-:S05]  /*06e0*/  HADD2.F32 R2, -RZ, R2.H0_H0 ;  /* 0x20000002ff027230 */ /* 0x001fca0000004100 */
[----:B-1----:R-:W-:-:S05]  /*06f0*/  FMUL.FTZ R2, R2, R5 ;  /* 0x0000000502027220 */ /* 0x002fca0000410000 */
[----:B------:R-:W-:-:S07]  /*0700*/  F2FP.F16.F32.PACK_AB R6, RZ, R2 ;  /* 0x00000002ff06723e */ /* 0x000fce00000000ff */
.L_x_8230:
[----:B------:R-:W0:Y:S01]  /*0710*/  LDC.64 R4, c[0x0][0x580] ;  /* 0x00016000ff047b82 */ /* 0x000e220000000a00 */
[----:B------:R-:W-:-:S05]  /*0720*/  VIADD R3, R3, 0x80 ;  /* 0x0000008003037836 */ /* 0x000fca0000000000 */
[----:B------:R-:W-:-:S13]  /*0730*/  ISETP.GE.AND P0, PT, R3, UR4, PT ;  /* 0x0000000403007c0c */ /* 0x000fda000bf06270 */
[----:B------:R-:W-:Y:S05]  /*0740*/  @P0 BREAK.RELIABLE B2 ;  /* 0x0000000000020942 */ /* 0x000fea0003800100 */
[----:B0-----:R0:W-:Y:S01]  /*0750*/  STG.E.U16 desc[UR6][R4.64], R6 ;  /* 0x0000000604007986 */ /* 0x0011e2000c101506 */
[----:B------:R-:W-:Y:S05]  /*0760*/  @P0 BRA `(.L_x_8231) ;  /* 0x0000000c00600947 */ /* 0x000fea0003800000 */
[----:B0-----:R-:W0:Y:S02]  /*0770*/  LDC.64 R4, c[0x0][0x588] ;  /* 0x00016200ff047b82 */ /* 0x001e240000000a00 */
        /* <DEDUP_REMOVED lines=31> */
.L_x_8236:
[----:B------:R-:W-:Y:S01]  /*0970*/  FSETP.GEU.FTZ.AND P0, PT, R9, -R2, PT ;  /* 0x800000020900720b */ /* 0x000fe20003f1e000 */
[----:B------:R-:W-:-:S12]  /*0980*/  FADD.FTZ R4, R4, -1 ;  /* 0xbf80000004047421 */ /* 0x000fd80000010000 */
[----:B------:R-:W-:-:S07]  /*0990*/  @!P0 FADD.FTZ R4, R4, -1 ;  /* 0xbf80000004048421 */ /* 0x000fce0000010000 */
.L_x_8235:
[----:B------:R-:W-:Y:S01]  /*09a0*/  FFMA.FTZ R7, -R2, R4, R7 ;  /* 0x0000000402077223 */ /* 0x000fe20000010107 */
[----:B------:R-:W-:Y:S06]  /*09b0*/  BRA `(.L_x_8233) ;  /* 0x0000000000787947 */ /* 0x000fec0003800000 */
.L_x_8234:
        /* <DEDUP_REMOVED lines=15> */
.L_x_8238:
        /* <DEDUP_REMOVED lines=13> */
.L_x_8237:
[----:B0-----:R-:W-:-:S04]  /*0b80*/  FMUL.FTZ R2, R7, 1.1920928955078125e-07 ;  /* 0x3400000007027820 */ /* 0x001fc80000410000 */
[----:B------:R-:W-:-:S07]  /*0b90*/  FMUL.FTZ R7, R11, R2 ;  /* 0x000000020b077220 */ /* 0x000fce0000410000 */
.L_x_8233:
        /* <DEDUP_REMOVED lines=27> */
.L_x_8232:
[----:B------:R-:W0:Y:S01]  /*0d50*/  LDC.U16 R2, c[0x0][0x592] ;  /* 0x00016480ff027b82 */ /* 0x000e220000000400 */
[----:B------:R-:W1:Y:S01]  /*0d60*/  MUFU.RCP R5, R0 ;  /* 0x0000000000057308 */ /* 0x000e620000001000 */
[----:B0-----:R-:W-:-:S05]  /*0d70*/  HADD2.F32 R2, -RZ, R2.H0_H0 ;  /* 0x20000002ff027230 */ /* 0x001fca0000004100 */
[----:B-1----:R-:W-:-:S05]  /*0d80*/  FMUL.FTZ R2, R2, R5 ;  /* 0x0000000502027220 */ /* 0x002fca0000410000 */
[----:B------:R-:W-:-:S07]  /*0d90*/  F2FP.F16.F32.PACK_AB R6, RZ, R2 ;  /* 0x00000002ff06723e */ /* 0x000fce00000000ff */
.L_x_8239:
[----:B------:R-:W0:Y:S01]  /*0da0*/  LDC.64 R4, c[0x0][0x580] ;  /* 0x00016000ff047b82 */ /* 0x000e220000000a00 */
[----:B------:R-:W-:Y:S01]  /*0db0*/  VIADD R3, R3, 0x80 ;  /* 0x0000008003037836 */ /* 0x000fe20000000000 */
[----:B0-----:R0:W-:Y:S06]  /*0dc0*/  STG.E.U16 desc[UR6][R4.64], R6 ;  /* 0x0000000604007986 */ /* 0x0011ec000c101506 */
.L_x_8222:
[----:B------:R-:W-:-:S13]  /*0dd0*/  ISETP.GE.AND P0, PT, R3, UR4, PT ;  /* 0x0000000403007c0c */ /* 0x000fda000bf06270 */
[----:B------:R-:W-:Y:S05]  /*0de0*/  @P0 BREAK.RELIABLE B2 ;  /* 0x0000000000020942 */ /* 0x000fea0003800100 */
[----:B------:R-:W-:Y:S05]  /*0df0*/  @P0 BRA `(.L_x_8231) ;  /* 0x0000000400bc0947 */ /* 0x000fea0003800000 */
[----:B------:R-:W-:Y:S05]  /*0e00*/  BSYNC.RELIABLE B2 ;  /* 0x0000000000027941 */ /* 0x000fea0003800100 */
.L_x_8221:
[----:B0-----:R-:W0:Y:S02]  /*0e10*/  LDC.64 R4, c[0x0][0x588] ;  /* 0x00016200ff047b82 */ /* 0x001e240000000a00 */
[----:B0-----:R-:W2:Y:S01]  /*0e20*/  LDG.E.U16 R0, desc[UR6][R4.64] ;  /* 0x0000000604007981 */ /* 0x001ea2000c1e1500 */
[----:B------:R-:W-:Y:S01]  /*0e30*/  BSSY.RECONVERGENT B1, `(.L_x_8240) ;  /* 0x0000068000017945 */ /* 0x000fe20003800200 */
        /* <DEDUP_REMOVED lines=32> */
.L_x_8246:
[----:B------:R-:W-:Y:S01]  /*1040*/  FSETP.GEU.FTZ.AND P0, PT, R9, -R2, PT ;  /* 0x800000020900720b */ /* 0x000fe20003f1e000 */
[----:B------:R-:W-:-:S12]  /*1050*/  FADD.FTZ R4, R4, -1 ;  /* 0xbf80000004047421 */ /* 0x000fd80000010000 */
[----:B------:R-:W-:-:S07]  /*1060*/  @!P0 FADD.FTZ R4, R4, -1 ;  /* 0xbf80000004048421 */ /* 0x000fce0000010000 */
.L_x_8245:
[----:B------:R-:W-:Y:S05]  /*1070*/  BSYNC.RECONVERGENT B4 ;  /* 0x0000000000047941 */ /* 0x000fea0003800200 */
.L_x_8244:
[----:B------:R-:W-:Y:S01]  /*1080*/  FFMA.FTZ R7, -R2, R4, R7 ;  /* 0x0000000402077223 */ /* 0x000fe20000010107 */
[----:B------:R-:W-:Y:S06]  /*1090*/  BRA `(.L_x_8247) ;  /* 0x0000000000807947 */ /* 0x000fec0003800000 */
.L_x_8243:
        /* <DEDUP_REMOVED lines=16> */
.L_x_8250:
        /* <DEDUP_REMOVED lines=13> */
.L_x_8249:
[----:B------:R-:W-:Y:S05]  /*1270*/  BSYNC.RECONVERGENT B4 ;  /* 0x0000000000047941 */ /* 0x000fea0003800200 */
.L_x_8248:
[----:B0-----:R-:W-:-:S04]  /*1280*/  FMUL.FTZ R2, R7, 1.1920928955078125e-07 ;  /* 0x3400000007027820 */ /* 0x001fc80000410000 */
[----:B------:R-:W-:-:S07]  /*1290*/  FMUL.FTZ R7, R11, R2 ;  /* 0x000000020b077220 */ /* 0x000fce0000410000 */
.L_x_8247:
[----:B------:R-:W-:Y:S05]  /*12a0*/  BSYNC.RECONVERGENT B0 ;  /* 0x0000000000007941 */ /* 0x000fea0003800200 */
.L_x_8242:
        /* <DEDUP_REMOVED lines=27> */
.L_x_8241:
[----:B------:R-:W0:Y:S01]  /*1460*/  LDC.U16 R2, c[0x0][0x592] ;  /* 0x00016480ff027b82 */ /* 0x000e220000000400 */
[----:B------:R-:W1:Y:S01]  /*1470*/  MUFU.RCP R5, R0 ;  /* 0x0000000000057308 */ /* 0x000e620000001000 */
[----:B0-----:R-:W-:-:S05]  /*1480*/  HADD2.F32 R2, -RZ, R2.H0_H0 ;  /* 0x20000002ff027230 */ /* 0x001fca0000004100 */
[----:B-1----:R-:W-:-:S05]  /*1490*/  FMUL.FTZ R2, R2, R5 ;  /* 0x0000000502027220 */ /* 0x002fca0000410000 */
[----:B------:R-:W-:-:S07]  /*14a0*/  F2FP.F16.F32.PACK_AB R6, RZ, R2 ;  /* 0x00000002ff06723e */ /* 0x000fce00000000ff */
.L_x_8251:
[----:B------:R-:W-:Y:S05]  /*14b0*/  BSYNC.RECONVERGENT B1 ;  /* 0x0000000000017941 */ /* 0x000fea0003800200 */
.L_x_8240:
[----:B------:R-:W0:Y:S01]  /*14c0*/  LDC.64 R4, c[0x0][0x580] ;  /* 0x00016000ff047b82 */ /* 0x000e220000000a00 */
[----:B------:R-:W-:Y:S01]  /*14d0*/  VIADD R3, R3, 0x80 ;  /* 0x0000008003037836 */ /* 0x000fe20000000000 */
[----:B0-----:R1:W-:Y:S06]  /*14e0*/  STG.E.U16 desc[UR6][R4.64], R6 ;  /* 0x0000000604007986 */ /* 0x0013ec000c101506 */
.L_x_8231:
[----:B------:R-:W-:Y:S05]  /*14f0*/  BSYNC.RECONVERGENT B3 ;  /* 0x0000000000037941 */ /* 0x000fea0003800200 */
.L_x_8220:
[----:B------:R-:W-:Y:S05]  /*1500*/  WARPSYNC.ALL ;  /* 0x0000000000007948 */ /* 0x000fea0003800000 */
[----:B------:R-:W-:-:S13]  /*1510*/  ISETP.GE.AND P0, PT, R3, UR4, PT ;  /* 0x0000000403007c0c */ /* 0x000fda000bf06270 */
[----:B------:R-:W-:Y:S05]  /*1520*/  @P0 EXIT ;  /* 0x000000000000094d */ /* 0x000fea0003800000 */
[----:B------:R-:W2:Y:S02]  /*1530*/  LDC.64 R2, c[0x0][0x588] ;  /* 0x00016200ff027b82 */ /* 0x000ea40000000a00 */
[----:B--2---:R-:W2:Y:S02]  /*1540*/  LDG.E.U16 R0, desc[UR6][R2.64] ;  /* 0x0000000602007981 */ /* 0x004ea4000c1e1500 */
[----:B--2---:R-:W-:-:S05]  /*1550*/  HADD2.F32 R0, -RZ, R0.H0_H0 ;  /* 0x20000000ff007230 */ /* 0x004fca0000004100 */
[----:B------:R-:W-:-:S13]  /*1560*/  FSETP.NEU.FTZ.AND P0, PT, R0, RZ, PT ;  /* 0x000000ff0000720b */ /* 0x000fda0003f1d000 */
[----:B------:R-:W-:Y:S05]  /*1570*/  @!P0 BRA `(.L_x_8252) ;  /* 0x0000000400648947 */ /* 0x000fea0003800000 */
[----:B------:R-:W2:Y:S02]  /*1580*/  LDC.U16 R3, c[0x0][0x592] ;  /* 0x00016480ff037b82 */ /* 0x000ea40000000400 */
[----:B--2---:R-:W-:-:S05]  /*1590*/  HADD2.F32 R3, -RZ, R3.H0_H0 ;  /* 0x20000003ff037230 */ /* 0x004fca0000004100 */
[C---:B------:R-:W-:Y:S01]  /*15a0*/  FSETP.GEU.FTZ.AND P0, PT, |R3|.reuse, |R0|, PT ;  /* 0x400000000300720b */ /* 0x040fe20003f1e200 */
[----:B01----:R-:W-:-:S12]  /*15b0*/  FADD.FTZ R5, |R3|, -RZ ;  /* 0x800000ff03057221 */ /* 0x003fd80000010200 */
        /* <DEDUP_REMOVED lines=23> */
.L_x_8256:
[----:B------:R-:W-:Y:S01]  /*1730*/  FSETP.GEU.FTZ.AND P0, PT, R7, -R2, PT ;  /* 0x800000020700720b */ /* 0x000fe20003f1e000 */
[----:B------:R-:W-:-:S12]  /*1740*/  FADD.FTZ R4, R4, -1 ;  /* 0xbf80000004047421 */ /* 0x000fd80000010000 */
[----:B------:R-:W-:-:S07]  /*1750*/  @!P0 FADD.FTZ R4, R4, -1 ;  /* 0xbf80000004048421 */ /* 0x000fce0000010000 */
.L_x_8255:
[----:B------:R-:W-:Y:S01]  /*1760*/  FFMA.FTZ R5, -R2, R4, R5 ;  /* 0x0000000402057223 */ /* 0x000fe20000010105 */
[----:B------:R-:W-:Y:S06]  /*1770*/  BRA `(.L_x_8253) ;  /* 0x0000000000787947 */ /* 0x000fec0003800000 */
.L_x_8254:
        /* <DEDUP_REMOVED lines=15> */
.L_x_8258:
        /* <DEDUP_REMOVED lines=13> */
.L_x_8257:
[----:B------:R-:W-:-:S04]  /*1940*/  FMUL.FTZ R5, R5, 1.1920928955078125e-07 ;  /* 0x3400000005057820 */ /* 0x000fc80000410000 */
[----:B------:R-:W-:-:S07]  /*1950*/  FMUL.FTZ R5, R10, R5 ;  /* 0x000000050a057220 */ /* 0x000fce0000410000 */
.L_x_8253:
        /* <DEDUP_REMOVED lines=27> */
.L_x_8252:
[----:B------:R-:W2:Y:S01]  /*1b10*/  LDC.U16 R2, c[0x0][0x592] ;  /* 0x00016480ff027b82 */ /* 0x000ea20000000400 */
[----:B------:R-:W3:Y:S01]  /*1b20*/  MUFU.RCP R3, R0 ;  /* 0x0000000000037308 */ /* 0x000ee20000001000 */
[----:B--2---:R-:W-:-:S05]  /*1b30*/  HADD2.F32 R2, -RZ, R2.H0_H0 ;  /* 0x20000002ff027230 */ /* 0x004fca0000004100 */
[----:B---3--:R-:W-:-:S05]  /*1b40*/  FMUL.FTZ R2, R2, R3 ;  /* 0x0000000302027220 */ /* 0x008fca0000410000 */
[----:B01----:R-:W-:-:S07]  /*1b50*/  F2FP.F16.F32.PACK_AB R4, RZ, R2 ;  /* 0x00000002ff04723e */ /* 0x003fce00000000ff */
.L_x_8259:
[----:B------:R-:W0:Y:S02]  /*1b60*/  LDC.64 R2, c[0x0][0x580] ;  /* 0x00016000ff027b82 */ /* 0x000e240000000a00 */
[----:B0-----:R-:W-:Y:S01]  /*1b70*/  STG.E.U16 desc[UR6][R2.64], R4 ;  /* 0x0000000402007986 */ /* 0x001fe2000c101506 */
[----:B------:R-:W-:Y:S05]  /*1b80*/  EXIT ;  /* 0x000000000000794d */ /* 0x000fea0003800000 */
.L_x_8219:
        /* <DEDUP_REMOVED lines=306> */
.L_x_8263:
[----:B------:R-:W0:Y:S02]  /*2eb0*/  LDCU.64 UR8, c[0x0][0x588] ;  /* 0x0000b100ff0877ac */ /* 0x000e240008000a00 */
[----:B0-----:R-:W-:-:S04]  /*2ec0*/  IADD3 R6, P0, PT, R4, UR8, RZ ;  /* 0x0000000804067c10 */ /* 0x001fc8000ff1e0ff */
[----:B------:R-:W-:-:S05]  /*2ed0*/  IADD3.X R7, PT, PT, RZ, UR9, RZ, P0, !PT ;  /* 0x00000009ff077c10 */ /* 0x000fca00087fe4ff */
[----:B------:R-:W2:Y:S01]  /*2ee0*/  LDG.E.U16 R4, desc[UR6][R6.64] ;  /* 0x0000000606047981 */ /* 0x000ea2000c1e1500 */
[----:B------:R-:W-:Y:S01]  /*2ef0*/  BSSY.RECONVERGENT B3, `(.L_x_8264) ;  /* 0x0000068000037945 */ /* 0x000fe20003800200 */
[----:B--2---:R-:W-:-:S05]  /*2f00*/  HADD2.F32 R4, -RZ, R4.H0_H0 ;  /* 0x20000004ff047230 */ /* 0x004fca0000004100 */
[----:B------:R-:W-:-:S13]  /*2f10*/  FSETP.NEU.FTZ.AND P0, PT, R4, RZ, PT ;  /* 0x000000ff0400720b */ /* 0x000fda0003f1d000 */
[----:B------:R-:W0:Y:S01]  /*2f20*/  @!P0 LDC.U16 R9, c[0x0][0x592] ;  /* 0x00016480ff098b82 */ /* 0x000e220000000400 */
        /* <DEDUP_REMOVED lines=37> */
.L_x_8270:
[----:B------:R-:W-:Y:S05]  /*3180*/  BSYNC.RECONVERGENT B4 ;  /* 0x0000000000047941 */ /* 0x000fea0003800200 */
.L_x_8269:
[----:B------:R-:W-:Y:S01]  /*3190*/  FFMA.FTZ R6, -R13, R11, R6 ;  /* 0x0000000b0d067223 */ /* 0x000fe20000010106 */
[----:B------:R-:W-:Y:S06]  /*31a0*/  BRA `(.L_x_8267) ;  /* 0x0000000000807947 */ /* 0x000fec0003800000 */
.L_x_8268:
        /* <DEDUP_REMOVED lines=16> */
.L_x_8273:
        /* <DEDUP_REMOVED lines=13> */
.L_x_8272:
[----:B------:R-:W-:Y:S05]  /*3380*/  BSYNC.RECONVERGENT B4 ;  /* 0x0000000000047941 */ /* 0x000fea0003800200 */
.L_x_8271:
[----:B------:R-:W-:-:S04]  /*3390*/  FMUL.FTZ R9, R6, 1.1920928955078125e-07 ;  /* 0x3400000006097820 */ /* 0x000fc80000410000 */
[----:B------:R-:W-:-:S07]  /*33a0*/  FMUL.FTZ R6, R12, R9 ;  /* 0x000000090c067220 */ /* 0x000fce0000410000 */
.L_x_8267:
[----:B------:R-:W-:Y:S05]  /*33b0*/  BSYNC.RECONVERGENT B2 ;  /* 0x0000000000027941 */ /* 0x000fea0003800200 */
.L_x_8266:
        /* <DEDUP_REMOVED lines=22> */
.L_x_8274:
[----:B------:R-:W-:-:S05]  /*3520*/  FMUL.FTZ R7, R7, R8 ;  /* 0x0000000807077220 */ /* 0x000fca0000410000 */
[----:B------:R-:W-:-:S05]  /*3530*/  F2FP.F16.F32.PACK_AB R4, RZ, R7 ;  /* 0x00000007ff04723e */ /* 0x000fca00000000ff */
[----:B------:R-:W-:-:S05]  /*3540*/  HADD2.F32 R4, -RZ, R4.H0_H0 ;  /* 0x20000004ff047230 */ /* 0x000fca0000004100 */
[----:B------:R-:W-:-:S04]  /*3550*/  LOP3.LUT R4, RZ, 0x80000000, R4, 0xb8, !PT ;  /* 0x80000000ff047812 */ /* 0x000fc800078eb804 */
[----:B------:R-:W-:-:S07]  /*3560*/  F2FP.F16.F32.PACK_AB R8, RZ, R4 ;  /* 0x00000004ff08723e */ /* 0x000fce00000000ff */
.L_x_8265:
[----:B------:R-:W-:Y:S05]  /*3570*/  BSYNC.RECONVERGENT B3 ;  /* 0x0000000000037941 */ /* 0x000fea0003800200 */
.L_x_8264:
        /* <DEDUP_REMOVED lines=306> */
.L_x_8276:
[----:B------:R-:W1:Y:S02]  /*48a0*/  LDCU.64 UR8, c[0x0][0x588] ;  /* 0x0000b100ff0877ac */ /* 0x000e640008000a00 */
[----:B-1----:R-:W-:-:S04]  /*48b0*/  IADD3 R6, P0, PT, R4, UR8, RZ ;  /* 0x0000000804067c10 */ /* 0x002fc8000ff1e0ff */
[----:B------:R-:W-:-:S05]  /*48c0*/  IADD3.X R7, PT, PT, RZ, UR9, RZ, P0, !PT ;  /* 0x00000009ff077c10 */ /* 0x000fca00087fe4ff */
[----:B------:R-:W2:Y:S01]  /*48d0*/  LDG.E.U16 R4, desc[UR6][R6.64] ;  /* 0x0000000606047981 */ /* 0x000ea2000c1e1500 */
[----:B------:R-:W-:Y:S01]  /*48e0*/  BSSY.RECONVERGENT B3, `(.L_x_8277) ;  /* 0x0000068000037945 */ /* 0x000fe20003800200 */
[----:B--2---:R-:W-:-:S05]  /*48f0*/  HADD2.F32 R4, -RZ, R4.H0_H0 ;  /* 0x20000004ff047230 */ /* 0x004fca0000004100 */
        /* <DEDUP_REMOVED lines=31> */
.L_x_8284:
[----:B------:R-:W-:Y:S01]  /*4af0*/  FSETP.GEU.FTZ.AND P0, PT, R9, -R13, PT ;  /* 0x8000000d0900720b */ /* 0x000fe20003f1e000 */
[----:B------:R-:W-:-:S12]  /*4b00*/  FADD.FTZ R11, R11, -1 ;  /* 0xbf8000000b0b7421 */ /* 0x000fd80000010000 */
[----:B------:R-:W-:-:S07]  /*4b10*/  @!P0 FADD.FTZ R11, R11, -1 ;  /* 0xbf8000000b0b8421 */ /* 0x000fce0000010000 */
.L_x_8283:
[----:B------:R-:W-:Y:S05]  /*4b20*/  BSYNC.RECONVERGENT B4 ;  /* 0x0000000000047941 */ /* 0x000fea0003800200 */
.L_x_8282:
[----:B------:R-:W-:Y:S01]  /*4b30*/  FFMA.FTZ R6, -R13, R11, R6 ;  /* 0x0000000b0d067223 */ /* 0x000fe20000010106 */
[----:B------:R-:W-:Y:S06]  /*4b40*/  BRA `(.L_x_8280) ;  /* 0x0000000000807947 */ /* 0x000fec0003800000 */
.L_x_8281:
        /* <DEDUP_REMOVED lines=16> */
.L_x_8287:
        /* <DEDUP_REMOVED lines=13> */
.L_x_8286:
[----:B------:R-:W-:Y:S05]  /*4d20*/  BSYNC.RECONVERGENT B4 ;  /* 0x0000000000047941 */ /* 0x000fea0003800200 */
.L_x_8285:
[----:B------:R-:W-:-:S04]  /*4d30*/  FMUL.FTZ R9, R6, 1.1920928955078125e-07 ;  /* 0x3400000006097820 */ /* 0x000fc80000410000 */
[----:B------:R-:W-:-:S07]  /*4d40*/  FMUL.FTZ R6, R12, R9 ;  /* 0x000000090c067220 */ /* 0x000fce0000410000 */
.L_x_8280:
[----:B------:R-:W-:Y:S05]  /*4d50*/  BSYNC.RECONVERGENT B2 ;  /* 0x0000000000027941 */ /* 0x000fea0003800200 */
.L_x_8279:
        /* <DEDUP_REMOVED lines=27> */
.L_x_8278:
[----:B------:R-:W1:Y:S01]  /*4f10*/  LDC.U16 R6, c[0x0][0x592] ;  /* 0x00016480ff067b82 */ /* 0x000e620000000400 */
[----:B------:R-:W2:Y:S01]  /*4f20*/  MUFU.RCP R7, R4 ;  /* 0x0000000400077308 */ /* 0x000ea20000001000 */
[----:B-1----:R-:W-:-:S05]  /*4f30*/  HADD2.F32 R6, -RZ, R6.H0_H0 ;  /* 0x20000006ff067230 */ /* 0x002fca0000004100 */
[----:B--2---:R-:W-:-:S05]  /*4f40*/  FMUL.FTZ R7, R6, R7 ;  /* 0x0000000706077220 */ /* 0x004fca0000410000 */
[----:B------:R-:W-:-:S07]  /*4f50*/  F2FP.F16.F32.PACK_AB R7, RZ, R7 ;  /* 0x00000007ff07723e */ /* 0x000fce00000000ff */
.L_x_8288:
[----:B------:R-:W-:Y:S05]  /*4f60*/  BSYNC.RECONVERGENT B3 ;  /* 0x0000000000037941 */ /* 0x000fea0003800200 */
.L_x_8277:
[----:B------:R-:W1:Y:S01]  /*4f70*/  LDCU.64 UR8, c[0x0][0x580] ;  /* 0x0000b000ff0877ac */ /* 0x000e620008000a00 */
[----:B------:R-:W-:Y:S02]  /*4f80*/  IADD3 R3, PT, PT, R3, 0x80, RZ ;  /* 0x0000008003037810 */ /* 0x000fe40007ffe0ff */
[----:B-1----:R-:W-:-:S04]  /*4f90*/  IADD3 R4, P0, PT, R5, UR8, RZ ;  /* 0x0000000805047c10 */ /* 0x002fc8000ff1e0ff */
[----:B------:R-:W-:-:S05]  /*4fa0*/  IADD3.X R5, PT, PT, RZ, UR9, RZ, P0, !PT ;  /* 0x00000009ff057c10 */ /* 0x000fca00087fe4ff */
[----:B------:R1:W-:Y:S04]  /*4fb0*/  STG.E.U16 desc[UR6][R4.64], R7 ;  /* 0x0000000704007986 */ /* 0x0003e8000c101506 */
.L_x_8262:
[----:B------:R-:W-:-:S13]  /*4fc0*/  ISETP.GE.AND P0, PT, R3, UR4, PT ;  /* 0x0000000403007c0c */ /* 0x000fda000bf06270 */
[----:B------:R-:W-:Y:S05]  /*4fd0*/  @P0 BREAK.RELIABLE B0 ;  /* 0x0000000000000942 */ /* 0x000fea0003800100 */
[----:B------:R-:W-:Y:S05]  /*4fe0*/  @P0 BRA `(.L_x_8275) ;  /* 0x0000001800740947 */ /* 0x000fea0003800000 */
[----:B------:R-:W-:Y:S05]  /*4ff0*/  BSYNC.RELIABLE B0 ;  /* 0x0000000000007941 */ /* 0x000fea0003800100 */
.L_x_8261:
        /* <DEDUP_REMOVED lines=298> */
.L_x_8289:
        /* <DEDUP_REMOVED lines=37> */
.L_x_8297:
[----:B------:R-:W-:Y:S01]  /*64f0*/  FSETP.GEU.FTZ.AND P0, PT, R9, -R13, PT ;  /* 0x8000000d0900720b */ /* 0x000fe20003f1e000 */
[----:B------:R-:W-:-:S12]  /*6500*/  FADD.FTZ R11, R11, -1 ;  /* 0xbf8000000b0b7421 */ /* 0x000fd80000010000 */
[----:B------:R-:W-:-:S07]  /*6510*/  @!P0 FADD.FTZ R11, R11, -1 ;  /* 0xbf8000000b0b8421 */ /* 0x000fce0000010000 */
.L_x_8296:
[----:B------:R-:W-:Y:S05]  /*6520*/  BSYNC.RECONVERGENT B4 ;  /* 0x0000000000047941 */ /* 0x000fea0003800200 */
.L_x_8295:
[----:B------:R-:W-:Y:S01]  /*6530*/  FFMA.FTZ R6, -R13, R11, R6 ;  /* 0x0000000b0d067223 */ /* 0x000fe20000010106 */
[----:B------:R-:W-:Y:S06]  /*6540*/  BRA `(.L_x_8293) ;  /* 0x0000000000807947 */ /* 0x000fec0003800000 */
.L_x_8294:
        /* <DEDUP_REMOVED lines=16> */
.L_x_8300:
        /* <DEDUP_REMOVED lines=13> */
.L_x_8299:
[----:B------:R-:W-:Y:S05]  /*6720*/  BSYNC.RECONVERGENT B4 ;  /* 0x0000000000047941 */ /* 0x000fea0003800200 */
.L_x_8298:
[----:B------:R-:W-:-:S04]  /*6730*/  FMUL.FTZ R9, R6, 1.1920928955078125e-07 ;  /* 0x3400000006097820 */ /* 0x000fc80000410000 */
[----:B------:R-:W-:-:S07]  /*6740*/  FMUL.FTZ R6, R12, R9 ;  /* 0x000000090c067220 */ /* 0x000fce0000410000 */
.L_x_8293:
[----:B------:R-:W-:Y:S05]  /*6750*/  BSYNC.RECONVERGENT B2 ;  /* 0x0000000000027941 */ /* 0x000fea0003800200 */
.L_x_8292:
        /* <DEDUP_REMOVED lines=27> */
.L_x_8291:
[----:B------:R-:W1:Y:S01]  /*6910*/  LDC.U16 R6, c[0x0][0x592] ;  /* 0x00016480ff067b82 */ /* 0x000e620000000400 */
[----:B------:R-:W2:Y:S01]  /*6920*/  MUFU.RCP R7, R4 ;  /* 0x0000000400077308 */ /* 0x000ea20000001000 */
[----:B-1----:R-:W-:-:S05]  /*6930*/  HADD2.F32 R6, -RZ, R6.H0_H0 ;  /* 0x20000006ff067230 */ /* 0x002fca0000004100 */
[----:B--2---:R-:W-:-:S05]  /*6940*/  FMUL.FTZ R7, R6, R7 ;  /* 0x0000000706077220 */ /* 0x004fca0000410000 */
[----:B------:R-:W-:-:S07]  /*6950*/  F2FP.F16.F32.PACK_AB R7, RZ, R7 ;  /* 0x00000007ff07723e */ /* 0x000fce00000000ff */
.L_x_8301:
[----:B------:R-:W-:Y:S05]  /*6960*/  BSYNC.RECONVERGENT B3 ;  /* 0x0000000000037941 */ /* 0x000fea0003800200 */
.L_x_8290:
[----:B------:R-:W1:Y:S01]  /*6970*/  LDCU.64 UR8, c[0x0][0x580] ;  /* 0x0000b000ff0877ac */ /* 0x000e620008000a00 */
[----:B------:R-:W-:Y:S02]  /*6980*/  IADD3 R3, PT, PT, R3, 0x80, RZ ;  /* 0x0000008003037810 */ /* 0x000fe40007ffe0ff */
[----:B-1----:R-:W-:-:S04]  /*6990*/  IADD3 R4, P0, PT, R5, UR8, RZ ;  /* 0x0000000805047c10 */ /* 0x002fc8000ff1e0ff */
[----:B------:R-:W-:-:S05]  /*69a0*/  IADD3.X R5, PT, PT, RZ, UR9, RZ, P0, !PT ;  /* 0x00000009ff057c10 */ /* 0x000fca00087fe4ff */
[----:B------:R2:W-:Y:S04]  /*69b0*/  STG.E.U16 desc[UR6][R4.64], R7 ;  /* 0x0000000704007986 */ /* 0x0005e8000c101506 */
.L_x_8275:
[----:B------:R-:W-:Y:S05]  /*69c0*/  BSYNC.RECONVERGENT B1 ;  /* 0x0000000000017941 */ /* 0x000fea0003800200 */
.L_x_8260:
        /* <DEDUP_REMOVED lines=301> */
.L_x_8302:
[----:B------:R-:W1:Y:S02]  /*7ca0*/  LDCU.128 UR8, c[0x0][0x580] ;  /* 0x0000b000ff0877ac */ /* 0x000e640008000c00 */
[----:B-1----:R-:W-:-:S05]  /*7cb0*/  IADD3 R4, P0, PT, R2, UR10, RZ ;  /* 0x0000000a02047c10 */ /* 0x002fca000ff1e0ff */
[----:B------:R-:W-:-:S05]  /*7cc0*/  IMAD.X R5, RZ, RZ, UR11, P0 ;  /* 0x0000000bff057e24 */ /* 0x000fca00080e06ff */
[----:B------:R-:W2:Y:S01]  /*7cd0*/  LDG.E.U16 R0, desc[UR6][R4.64] ;  /* 0x0000000604007981 */ /* 0x000ea2000c1e1500 */
[----:B------:R-:W-:Y:S01]  /*7ce0*/  IADD3 R2, P1, PT, R3, UR8, RZ ;  /* 0x0000000803027c10 */ /* 0x000fe2000ff3e0ff */
[----:B------:R-:W-:Y:S03]  /*7cf0*/  BSSY.RECONVERGENT B1, `(.L_x_8303) ;  /* 0x0000069000017945 */ /* 0x000fe60003800200 */
[----:B------:R-:W-:Y:S01]  /*7d00*/  IADD3.X R3, PT, PT, RZ, UR9, RZ, P1, !PT ;  /* 0x00000009ff037c10 */ /* 0x000fe20008ffe4ff */
        /* <DEDUP_REMOVED lines=32> */
.L_x_8310:
[----:B------:R-:W-:Y:S01]  /*7f10*/  FSETP.GEU.FTZ.AND P0, PT, R7, -R11, PT ;  /* 0x8000000b0700720b */ /* 0x000fe20003f1e000 */
[----:B------:R-:W-:-:S12]  /*7f20*/  FADD.FTZ R9, R9, -1 ;  /* 0xbf80000009097421 */ /* 0x000fd80000010000 */
[----:B------:R-:W-:-:S07]  /*7f30*/  @!P0 FADD.FTZ R9, R9, -1 ;  /* 0xbf80000009098421 */ /* 0x000fce0000010000 */
.L_x_8309:
[----:B------:R-:W-:Y:S05]  /*7f40*/  BSYNC.RECONVERGENT B3 ;  /* 0x0000000000037941 */ /* 0x000fea0003800200 */
.L_x_8308:
[----:B------:R-:W-:Y:S01]  /*7f50*/  FFMA.FTZ R4, -R11, R9, R4 ;  /* 0x000000090b047223 */ /* 0x000fe20000010104 */
[----:B------:R-:W-:Y:S06]  /*7f60*/  BRA `(.L_x_8306) ;  /* 0x0000000000807947 */ /* 0x000fec0003800000 */
.L_x_8307:
        /* <DEDUP_REMOVED lines=16> */
.L_x_8313:
        /* <DEDUP_REMOVED lines=13> */
.L_x_8312:
[----:B------:R-:W-:Y:S05]  /*8140*/  BSYNC.RECONVERGENT B3 ;  /* 0x0000000000037941 */ /* 0x000fea0003800200 */
.L_x_8311:
[----:B------:R-:W-:-:S04]  /*8150*/  FMUL.FTZ R7, R4, 1.1920928955078125e-07 ;  /* 0x3400000004077820 */ /* 0x000fc80000410000 */
[----:B------:R-:W-:-:S07]  /*8160*/  FMUL.FTZ R4, R10, R7 ;  /* 0x000000070a047220 */ /* 0x000fce0000410000 */
.L_x_8306:
[----:B------:R-:W-:Y:S05]  /*8170*/  BSYNC.RECONVERGENT B2 ;  /* 0x0000000000027941 */ /* 0x000fea0003800200 */
.L_x_8305:
        /* <DEDUP_REMOVED lines=27> */
.L_x_8304:
[----:B------:R-:W1:Y:S01]  /*8330*/  LDC.U16 R4, c[0x0][0x592] ;  /* 0x00016480ff047b82 */ /* 0x000e620000000400 */
[----:B------:R-:W2:Y:S01]  /*8340*/  MUFU.RCP R5, R0 ;  /* 0x0000000000057308 */ /* 0x000ea20000001000 */
[----:B-1----:R-:W-:-:S05]  /*8350*/  HADD2.F32 R4, -RZ, R4.H0_H0 ;  /* 0x20000004ff047230 */ /* 0x002fca0000004100 */
[----:B--2---:R-:W-:-:S05]  /*8360*/  FMUL.FTZ R5, R4, R5 ;  /* 0x0000000504057220 */ /* 0x004fca0000410000 */
[----:B------:R-:W-:-:S07]  /*8370*/  F2FP.F16.F32.PACK_AB R5, RZ, R5 ;  /* 0x00000005ff05723e */ /* 0x000fce00000000ff */
.L_x_8314:
[----:B------:R-:W-:Y:S05]  /*8380*/  BSYNC.RECONVERGENT B1 ;  /* 0x0000000000017941 */ /* 0x000fea0003800200 */
.L_x_8303:
[----:B------:R-:W-:Y:S01]  /*8390*/  STG.E.U16 desc[UR6][R2.64], R5 ;  /* 0x0000000502007986 */ /* 0x000fe2000c101506 */
[----:B------:R-:W-:Y:S05]  /*83a0*/  EXIT ;  /* 0x000000000000794d */ /* 0x000fea0003800000 */
.L_x_8315:
        /* <DEDUP_REMOVED lines=13> */
.L_x_37070:


//--------------------- .text._ZN2at6native27unrolled_elementwise_kernelINS0_13AUnaryFunctorIN3c104HalfES4_S4_ZZZNS0_15binary_internal21div_floor_kernel_cudaERNS_18TensorIteratorBaseEENKUlvE1_clEvENKUlvE1_clEvEUlS4_S4_E_EESt5arrayIPcLm2EELi4E23TrivialOffsetCalculatorILi1EjESG_NS0_6memory15LoadWithoutCastENSH_16StoreWithoutCastEEEviT_T0_T2_T3_T4_T5_ --------------------------
	.section	.text._ZN2at6native27unrolled_elementwise_kernelINS0_13AUnaryFunctorIN3c104HalfES4_S4_ZZZNS0_15binary_internal21div_floor_kernel_cudaERNS_18TensorIteratorBaseEENKUlvE1_clEvENKUlvE1_clEvEUlS4_S4_E_EESt5arrayIPcLm2EELi4E23TrivialOffsetCalculatorILi1EjESG_NS0_6memory15LoadWithoutCastENSH_16StoreWithoutCastEEEviT_T0_T2_T3_T4_T5_,"ax",@progbits
	.align	128
        .global         _ZN2at6native27unrolled_elementwise_kernelINS0_13AUnaryFunctorIN3c104HalfES4_S4_ZZZNS0_15binary_internal21div_floor_kernel_cudaERNS_18TensorIteratorBaseEENKUlvE1_clEvENKUlvE1_clEvEUlS4_S4_E_EESt5arrayIPcLm2EELi4E23TrivialOffsetCalculatorILi1EjESG_NS0_6memory15LoadWithoutCastENSH_16StoreWithoutCastEEEviT_T0_T2_T3_T4_T5_
        .type           _ZN2at6native27unrolled_elementwise_kernelINS0_13AUnaryFunctorIN3c104HalfES4_S4_ZZZNS0_15binary_internal21div_floor_kernel_cudaERNS_18TensorIteratorBaseEENKUlvE1_clEvENKUlvE1_clEvEUlS4_S4_E_EESt5arrayIPcLm2EELi4E23TrivialOffsetCalculatorILi1EjESG_NS0_6memory15LoadWithoutCastENSH_16StoreWithoutCastEEEviT_T0_T2_T3_T4_T5_,@function
        .size           _ZN2at6native27unrolled_elementwise_kernelINS0_13AUnaryFunctorIN3c104HalfES4_S4_ZZZNS0_15binary_internal21div_floor_kernel_cudaERNS_18TensorIteratorBaseEENKUlvE1_clEvENKUlvE1_clEvEUlS4_S4_E_EESt5arrayIPcLm2EELi4E23TrivialOffsetCalculatorILi1EjESG_NS0_6memory15LoadWithoutCastENSH_16StoreWithoutCastEEEviT_T0_T2_T3_T4_T5_,(.L_x_37071 - _ZN2at6native27unrolled_elementwise_kernelINS0_13AUnaryFunctorIN3c104HalfES4_S4_ZZZNS0_15binary_internal21div_floor_kernel_cudaERNS_18TensorIteratorBaseEENKUlvE1_clEvENKUlvE1_clEvEUlS4_S4_E_EESt5arrayIPcLm2EELi4E23TrivialOffsetCalculatorILi1EjESG_NS0_6memory15LoadWithoutCastENSH_16StoreWithoutCastEEEviT_T0_T2_T3_T4_T5_)
        .other          _ZN2at6native27unrolled_elementwise_kernelINS0_13AUnaryFunctorIN3c104HalfES4_S4_ZZZNS0_15binary_internal21div_floor_kernel_cudaERNS_18TensorIteratorBaseEENKUlvE1_clEvENKUlvE1_clEvEUlS4_S4_E_EESt5arrayIPcLm2EELi4E23TrivialOffsetCalculatorILi1EjESG_NS0_6memory15LoadWithoutCastENSH_16StoreWithoutCastEEEviT_T0_T2_T3_T4_T5_,@"STO_CUDA_ENTRY STV_DEFAULT"
_ZN2at6native27unrolled_elementwise_kernelINS0_13AUnaryFunctorIN3c104HalfES4_S4_ZZZNS0_15binary_internal21div_floor_kernel_cudaERNS_18TensorIteratorBaseEENKUlvE1_clEvENKUlvE1_clEvEUlS4_S4_E_EESt5arrayIPcLm2EELi4E23TrivialOffsetCalculatorILi1EjESG_NS0_6memory15LoadWithoutCastENSH_16StoreWithoutCastEEEviT_T0_T2_T3_T4_T5_:
.text._ZN2at6native27unrolled_elementwise_kernelINS0_13AUnaryFunctorIN3c104HalfES4_S4_ZZZNS0_15binary_internal21div_floor_kernel_cudaERNS_18TensorIteratorBaseEENKUlvE1_clEvENKUlvE1_clEvEUlS4_S4_E_EESt5arrayIPcLm2EELi4E23TrivialOffsetCalculatorILi1EjESG_NS0_6memory15LoadWithoutCastENSH_16StoreWithoutCastEEEviT_T0_T2_T3_T4_T5_:
        /* <DEDUP_REMOVED lines=13> */
[----:B------:R-:W-:Y:S01]  /*00d0*/  @!P1 IADD3 R13, PT, PT, R13, 0x80, RZ ;  /* 0x000000800d0d9810 */ /* 0x000fe20007ffe0ff */
[----:B------:R-:W2:Y:S03]  /*00e0*/  @!P1 LDC.64 R10, c[0x0][0x390] ;  /* 0x0000e400ff0a9b82 */ /* 0x000ea60000000a00 */
[----:B------:R-:W-:Y:S01]  /*00f0*/  ISETP.GE.AND P3, PT, R13, R2, PT ;  /* 0x000000020d00720c */ /* 0x000fe20003f66270 */
[----:B0-----:R-:W-:-:S12]  /*0100*/  @!P0 IMAD.WIDE.U32 R4, R15, 0x2, R4 ;  /* 0x000000020f048825 */ /* 0x001fd800078e0004 */
[----:B------:R-:W-:Y:S01]  /*0110*/  @!P3 IMAD R19, R0, 0x200, R13 ;  /* 0x000002000013b824 */ /* 0x000fe200078e020d */
[----:B------:R-:W0:Y:S01]  /*0120*/  @!P3 LDC.64 R8, c[0x0][0x390] ;  /* 0x0000e400ff08bb82 */ /* 0x000e220000000a00 */
[----:B------:R-:W-:-:S05]  /*0130*/  @!P3 VIADD R13, R13, 0x80 ;  /* 0x000000800d0db836 */ /* 0x000fca0000000000 */
[----:B------:R-:W-:Y:S01]  /*0140*/  ISETP.GE.AND P2, PT, R13, R2, PT ;  /* 0x000000020d00720c */ /* 0x000fe20003f46270 */
[----:B--2---:R-:W-:-:S12]  /*0150*/  @!P1 IMAD.WIDE.U32 R10, R17, 0x2, R10 ;  /* 0x00000002110a9825 */ /* 0x004fd800078e000a */
[----:B------:R-:W2:Y:S01]  /*0160*/  @!P2 LDC.64 R6, c[0x0][0x390] ;  /* 0x0000e400ff06ab82 */ /* 0x000ea20000000a00 */
[----:B------:R-:W-:Y:S01]  /*0170*/  @!P2 LEA R13, R0, R13, 0x9 ;  /* 0x0000000d000da211 */ /* 0x000fe200078e48ff */
        /* <DEDUP_REMOVED lines=13> */
[----:B-----5:R-:W-:-:S05]  /*0250*/  HADD2.F32 R4, -RZ, R9.H0_H0 ;  /* 0x20000009ff047230 */ /* 0x020fca0000004100 */
        /* <DEDUP_REMOVED lines=39> */
.L_x_8322:
[----:B------:R-:W-:Y:S05]  /*04d0*/  BSYNC.RECONVERGENT B2 ;  /* 0x0000000000027941 */ /* 0x000fea0003800200 */
.L_x_8321:
[----:B------:R-:W-:Y:S01]  /*04e0*/  FFMA.FTZ R10, -R13, R9, R10 ;  /* 0x000000090d0a7223 */ /* 0x000fe2000001010a */
[----:B------:R-:W-:Y:S06]  /*04f0*/  BRA `(.L_x_8319) ;  /* 0x0000000000807947 */ /* 0x000fec0003800000 */
.L_x_8320:
        /* <DEDUP_REMOVED lines=16> */
.L_x_8325:
        /* <DEDUP_REMOVED lines=13> */
.L_x_8324:
[----:B------:R-:W-:Y:S05]  /*06d0*/  BSYNC.RECONVERGENT B2 ;  /* 0x0000000000027941 */ /* 0x000fea0003800200 */
.L_x_8323:
[----:B------:R-:W-:-:S04]  /*06e0*/  FMUL.FTZ R9, R10, 1.1920928955078125e-07 ;  /* 0x340000000a097820 */ /* 0x000fc80000410000 */
[----:B------:R-:W-:-:S07]  /*06f0*/  FMUL.FTZ R10, R14, R9 ;  /* 0x000000090e0a7220 */ /* 0x000fce0000410000 */
.L_x_8319:
[----:B------:R-:W-:Y:S05]  /*0700*/  BSYNC.RECONVERGENT B0 ;  /* 0x0000000000007941 */ /* 0x000fea0003800200 */
.L_x_8318:
        /* <DEDUP_REMOVED lines=22> */
.L_x_8326:
[----:B------:R-:W-:-:S05]  /*0870*/  FMUL.FTZ R5, R5, R9 ;  /* 0x0000000905057220 */ /* 0x000fca0000410000 */
[----:B------:R-:W-:-:S05]  /*0880*/  F2FP.F16.F32.PACK_AB R4, RZ, R5 ;  /* 0x00000005ff04723e */ /* 0x000fca00000000ff */
[----:B------:R-:W-:-:S05]  /*0890*/  HADD2.F32 R4, -RZ, R4.H0_H0 ;  /* 0x20000004ff047230 */ /* 0x000fca0000004100 */
[----:B------:R-:W-:-:S04]  /*08a0*/  LOP3.LUT R4, RZ, 0x80000000, R4, 0xb8, !PT ;  /* 0x80000000ff047812 */ /* 0x000fc800078eb804 */
[----:B------:R-:W-:-:S07]  /*08b0*/  F2FP.F16.F32.PACK_AB R5, RZ, R4 ;  /* 0x00000004ff05723e */ /* 0x000fce00000000ff */
.L_x_8317:
[----:B------:R-:W-:Y:S05]  /*08c0*/  BSYNC.RECONVERGENT B1 ;  /* 0x0000000000017941 */ /* 0x000fea0003800200 */
.L_x_8316:
[----:B-----5:R-:W-:Y:S01]  /*08d0*/  VIADD R9, R3, 0x80 ;  /* 0x0000008003097836 */ /* 0x020fe20000000000 */
[----:B------:R-:W-:Y:S04]  /*08e0*/  BSSY.RECONVERGENT B1, `(.L_x_8327) ;  /* 0x000006a000017945 */ /* 0x000fe80003800200 */
[----:B------:R-:W-:-:S13]  /*08f0*/  ISETP.GE.AND P0, PT, R9, R2, PT ;  /* 0x000000020900720c */ /* 0x000fda0003f06270 */
[----:B------:R-:W-:Y:S05]  /*0900*/  @P0 BRA `(.L_x_8328) ;  /* 0x00000004009c0947 */ /* 0x000fea0003800000 */
[----:B------:R-:W-:-:S05]  /*0910*/  HADD2.F32 R8, -RZ, R8.H0_H0 ;  /* 0x20000008ff087230 */ /* 0x000fca0000004100 */
        /* <DEDUP_REMOVED lines=16> */
[----:B0-----:R-:W0:Y:S02]  /*0a20*/  FRND.TRUNC R15, R10 ;  /* 0x0000000a000f7307 */ /* 0x001e24000020d000 */
        /* <DEDUP_REMOVED lines=14> */
.L_x_8335:
[----:B------:R-:W-:Y:S01]  /*0b10*/  FSETP.GEU.FTZ.AND P0, PT, R13, -R17, PT ;  /* 0x800000110d00720b */ /* 0x000fe20003f1e000 */
[----:B------:R-:W-:-:S12]  /*0b20*/  FADD.FTZ R15, R15, -1 ;  /* 0xbf8000000f0f7421 */ /* 0x000fd80000010000 */
[----:B------:R-:W-:-:S07]  /*0b30*/  @!P0 FADD.FTZ R15, R15, -1 ;  /* 0xbf8000000f0f8421 */ /* 0x000fce0000010000 */
.L_x_8334:
[----:B------:R-:W-:Y:S05]  /*0b40*/  BSYNC.RECONVERGENT B2 ;  /* 0x0000000000027941 */ /* 0x000fea0003800200 */
.L_x_8333:
[----:B------:R-:W-:Y:S01]  /*0b50*/  FFMA.FTZ R4, -R17, R15, R4 ;  /* 0x0000000f11047223 */ /* 0x000fe20000010104 */
[----:B------:R-:W-:Y:S06]  /*0b60*/  BRA `(.L_x_8331) ;  /* 0x0000000000807947 */ /* 0x000fec0003800000 */
.L_x_8332:
        /* <DEDUP_REMOVED lines=16> */
.L_x_8338:
        /* <DEDUP_REMOVED lines=13> */
.L_x_8337:
[----:B------:R-:W-:Y:S05]  /*0d40*/  BSYNC.RECONVERGENT B2 ;  /* 0x0000000000027941 */ /* 0x000fea0003800200 */
.L_x_8336:
[----:B------:R-:W-:-:S04]  /*0d50*/  FMUL.FTZ R13, R4, 1.1920928955078125e-07 ;  /* 0x34000000040d7820 */ /* 0x000fc80000410000 */
[----:B------:R-:W-:-:S07]  /*0d60*/  FMUL.FTZ R4, R14, R13 ;  /* 0x0000000d0e047220 */ /* 0x000fce0000410000 */
.L_x_8331:
[----:B------:R-:W-:Y:S05]  /*0d70*/  BSYNC.RECONVERGENT B0 ;  /* 0x0000000000007941 */ /* 0x000fea0003800200 */
.L_x_8330:
        /* <DEDUP_REMOVED lines=27> */
.L_x_8329:
[----:B------:R-:W1:Y:S01]  /*0f30*/  LDC.U16 R4, c[0x0][0x386] ;  /* 0x0000e180ff047b82 */ /* 0x000e620000000400 */
[----:B------:R-:W2:Y:S01]  /*0f40*/  MUFU.RCP R11, R8 ;  /* 0x00000008000b7308 */ /* 0x000ea20000001000 */
[----:B-1----:R-:W-:-:S05]  /*0f50*/  HADD2.F32 R4, -RZ, R4.H0_H0 ;  /* 0x20000004ff047230 */ /* 0x002fca0000004100 */
[----:B--2---:R-:W-:-:S05]  /*0f60*/  FMUL.FTZ R4, R4, R11 ;  /* 0x0000000b04047220 */ /* 0x004fca0000410000 */
[----:B------:R-:W-:-:S07]  /*0f70*/  F2FP.F16.F32.PACK_AB R4, RZ, R4 ;  /* 0x00000004ff04723e */ /* 0x000fce00000000ff */
.L_x_8328:
[----:B------:R-:W-:Y:S05]  /*0f80*/  BSYNC.RECONVERGENT B1 ;  /* 0x0000000000017941 */ /* 0x000fea0003800200 */
.L_x_8327:
[----:B------:R-:W-:Y:S01]  /*0f90*/  IADD3 R11, PT, PT, R3, 0x100, RZ ;  /* 0x00000100030b7810 */ /* 0x000fe20007ffe0ff */
[----:B------:R-:W-:Y:S03]  /*0fa0*/  BSSY.RECONVERGENT B1, `(.L_x_8339) ;  /* 0x000006a000017945 */ /* 0x000fe60003800200 */
        /* <DEDUP_REMOVED lines=34> */
.L_x_8347:
[----:B------:R-:W-:Y:S01]  /*11d0*/  FSETP.GEU.FTZ.AND P0, PT, R13, -R14, PT ;  /* 0x8000000e0d00720b */ /* 0x000fe20003f1e000 */
[----:B------:R-:W-:-:S12]  /*11e0*/  FADD.FTZ R10, R10, -1 ;  /* 0xbf8000000a0a7421 */ /* 0x000fd80000010000 */
[----:B------:R-:W-:-:S07]  /*11f0*/  @!P0 FADD.FTZ R10, R10, -1 ;  /* 0xbf8000000a0a8421 */ /* 0x000fce0000010000 */
.L_x_8346:
[----:B------:R-:W-:Y:S05]  /*1200*/  BSYNC.RECONVERGENT B2 ;  /* 0x0000000000027941 */ /* 0x000fea0003800200 */
.L_x_8345:
[----:B------:R-:W-:Y:S01]  /*1210*/  FFMA.FTZ R11, -R14, R10, R11 ;  /* 0x0000000a0e0b7223 */ /* 0x000fe2000001010b */
[----:B------:R-:W-:Y:S06]  /*1220*/  BRA `(.L_x_8343) ;  /* 0x0000000000807947 */ /* 0x000fec0003800000 */
.L_x_8344:
        /* <DEDUP_REMOVED lines=16> */
.L_x_8350:
        /* <DEDUP_REMOVED lines=13> */
.L_x_8349:
[----:B------:R-:W-:Y:S05]  /*1400*/  BSYNC.RECONVERGENT B2 ;  /* 0x0000000000027941 */ /* 0x000fea0003800200 */
.L_x_8348:
[----:B------:R-:W-:-:S04]  /*1410*/  FMUL.FTZ R10, R11, 1.1920928955078125e-07 ;  /* 0x340000000b0a7820 */ /* 0x000fc80000410000 */
[----:B------:R-:W-:-:S07]  /*1420*/  FMUL.FTZ R11, R15, R10 ;  /* 0x0000000a0f0b7220 */ /* 0x000fce0000410000 */
.L_x_8343:
[----:B------:R-:W-:Y:S05]  /*1430*/  BSYNC.RECONVERGENT B0 ;  /* 0x0000000000007941 */ /* 0x000fea0003800200 */
.L_x_8342:
        /* <DEDUP_REMOVED lines=27> */
.L_x_8341:
[----:B------:R-:W1:Y:S01]  /*15f0*/  LDC.U16 R8, c[0x0][0x386] ;  /* 0x0000e180ff087b82 */ /* 0x000e620000000400 */
[----:B------:R-:W2:Y:S01]  /*1600*/  MUFU.RCP R7, R7 ;  /* 0x0000000700077308 */ /* 0x000ea20000001000 */
[----:B-1----:R-:W-:-:S05]  /*1610*/  HADD2.F32 R8, -RZ, R8.H0_H0 ;  /* 0x20000008ff087230 */ /* 0x002fca0000004100 */
[----:B--2---:R-:W-:-:S05]  /*1620*/  FMUL.FTZ R8, R8, R7 ;  /* 0x0000000708087220 */ /* 0x004fca0000410000 */
[----:B------:R-:W-:-:S07]  /*1630*/  F2FP.F16.F32.PACK_AB R8, RZ, R8 ;  /* 0x00000008ff08723e */ /* 0x000fce00000000ff */
.L_x_8340:
[----:B------:R-:W-:Y:S05]  /*1640*/  BSYNC.RECONVERGENT B1 ;  /* 0x0000000000017941 */ /* 0x000fea0003800200 */
.L_x_8339:
[----:B------:R-:W-:Y:S01]  /*1650*/  VIADD R7, R3, 0x180 ;  /* 0x0000018003077836 */ /* 0x000fe20000000000 */
        /* <DEDUP_REMOVED lines=35> */
.L_x_8359:
[----:B------:R-:W-:Y:S01]  /*1890*/  FSETP.GEU.FTZ.AND P0, PT, R13, -R15, PT ;  /* 0x8000000f0d00720b */ /* 0x000fe20003f1e000 */
[----:B------:R-:W-:-:S12]  /*18a0*/  FADD.FTZ R11, R11, -1 ;  /* 0xbf8000000b0b7421 */ /* 0x000fd80000010000 */
[----:B------:R-:W-:-:S07]  /*18b0*/  @!P0 FADD.FTZ R11, R11, -1 ;  /* 0xbf8000000b0b8421 */ /* 0x000fce0000010000 */
.L_x_8358:
[----:B------:R-:W-:Y:S05]  /*18c0*/  BSYNC.RECONVERGENT B2 ;  /* 0x0000000000027941 */ /* 0x000fea0003800200 */
.L_x_8357:
[----:B------:R-:W-:Y:S01]  /*18d0*/  FFMA.FTZ R10, -R15, R11, R10 ;  /* 0x0000000b0f0a7223 */ /* 0x000fe2000001010a */
[----:B------:R-:W-:Y:S06]  /*18e0*/  BRA `(.L_x_8355) ;  /* 0x0000000000807947 */ /* 0x000fec0003800000 */
.L_x_8356:
        /* <DEDUP_REMOVED lines=16> */
.L_x_8362:
        /* <DEDUP_REMOVED lines=13> */
.L_x_8361:
[----:B------:R-:W-:Y:S05]  /*1ac0*/  BSYNC.RECONVERGENT B2 ;  /* 0x0000000000027941 */ /* 0x000fea0003800200 */
.L_x_8360:
[----:B------:R-:W-:-:S04]  /*1ad0*/  FMUL.FTZ R10, R10, 1.1920928955078125e-07 ;  /* 0x340000000a0a7820 */ /* 0x000fc80000410000 */
[----:B------:R-:W-:-:S07]  /*1ae0*/  FMUL.FTZ R10, R15, R10 ;  /* 0x0000000a0f0a7220 */ /* 0x000fce0000410000 */
.L_x_8355:
[----:B------:R-:W-:Y:S05]  /*1af0*/  BSYNC.RECONVERGENT B0 ;  /* 0x0000000000007941 */ /* 0x000fea0003800200 */
.L_x_8354:
        /* <DEDUP_REMOVED lines=27> */
.L_x_8353:
[----:B------:R-:W1:Y:S01]  /*1cb0*/  LDC.U16 R7, c[0x0][0x386] ;  /* 0x0000e180ff077b82 */ /* 0x000e620000000400 */
[----:B------:R-:W2:Y:S01]  /*1cc0*/  MUFU.RCP R6, R6 ;  /* 0x0000000600067308 */ /* 0x000ea20000001000 */
[----:B-1----:R-:W-:-:S05]  /*1cd0*/  HADD2.F32 R7, -RZ, R7.H0_H0 ;  /* 0x20000007ff077230 */ /* 0x002fca0000004100 */
[----:B--2---:R-:W-:-:S05]  /*1ce0*/  FMUL.FTZ R7, R7, R6 ;  /* 0x0000000607077220 */ /* 0x004fca0000410000 */
[----:B------:R-:W-:-:S07]  /*1cf0*/  F2FP.F16.F32.PACK_AB R7, RZ, R7 ;  /* 0x00000007ff07723e */ /* 0x000fce00000000ff */
.L_x_8352:
[----:B------:R-:W-:Y:S05]  /*1d00*/  BSYNC.RECONVERGENT B1 ;  /* 0x0000000000017941 */ /* 0x000fea0003800200 */
.L_x_8351:
[----:B------:R-:W-:Y:S01]  /*1d10*/  ISETP.GE.AND P0, PT, R3, R2, PT ;  /* 0x000000020300720c */ /* 0x000fe20003f06270 */
[----:B------:R-:W-:Y:S04]  /*1d20*/  BSSY.RECONVERGENT B0, `(.L_x_8363) ;  /* 0x0000017000007945 */ /* 0x000fe80003800200 */
[----:B------:R-:W-:Y:S08]  /*1d30*/  BSSY.RELIABLE B1, `(.L_x_8364) ;  /* 0x000000f000017945 */ /* 0x000ff00003800100 */
[----:B------:R-:W-:Y:S05]  /*1d40*/  @P0 BRA `(.L_x_8365) ;  /* 0x0000000000340947 */ /* 0x000fea0003800000 */
[----:B------:R-:W1:Y:S01]  /*1d50*/  LDC.64 R10, c[0x0][0x388] ;  /* 0x0000e200ff0a7b82 */ /* 0x000e620000000a00 */
[----:B------:R-:W-:-:S04]  /*1d60*/  IMAD R3, R0, 0x200, R3 ;  /* 0x0000020000037824 */ /* 0x000fc800078e0203 */
        /* <DEDUP_REMOVED lines=11> */
.L_x_8365:
[----:B------:R-:W-:Y:S05]  /*1e20*/  BSYNC.RELIABLE B1 ;  /* 0x0000000000017941 */ /* 0x000fea0003800100 */
.L_x_8364:
[----:B------:R-:W-:-:S13]  /*1e30*/  ISETP.GE.AND P0, PT, R3, R2, PT ;  /* 0x000000020300720c */ /* 0x000fda0003f06270 */
[----:B-1----:R-:W1:Y:S01]  /*1e40*/  @!P0 LDC.64 R4, c[0x0][0x388] ;  /* 0x0000e200ff048b82 */ /* 0x002e620000000a00 */
[----:B------:R-:W-:Y:S01]  /*1e50*/  @!P0 IMAD R9, R0, 0x200, R3 ;  /* 0x0000020000098824 */ /* 0x000fe200078e0203 */
[----:B------:R-:W-:-:S03]  /*1e60*/  @!P0 IADD3 R3, PT, PT, R3, 0x80, RZ ;  /* 0x0000008003038810 */ /* 0x000fc60007ffe0ff */
[----:B-1----:R-:W-:-:S05]  /*1e70*/  @!P0 IMAD.WIDE.U32 R4, R9, 0x2, R4 ;  /* 0x0000000209048825 */ /* 0x002fca00078e0004 */
[----:B------:R1:W-:Y:S02]  /*1e80*/  @!P0 STG.E.U16 desc[UR4][R4.64], R8 ;  /* 0x0000000804008986 */ /* 0x0003e4000c101504 */
.L_x_8366:
[----:B------:R-:W-:Y:S05]  /*1e90*/  BSYNC.RECONVERGENT B0 ;  /* 0x0000000000007941 */ /* 0x000fea0003800200 */
.L_x_8363:
        /* <DEDUP_REMOVED lines=8> */
.L_x_8367:
        /* <DEDUP_REMOVED lines=14> */
.L_x_37071:


//--------------------- .text._ZN2at6native29vectorized_elementwise_kernelILi2ENS0_13AUnaryFunctorIN3c104HalfES4_S4_ZZZNS0_15binary_internal21div_floor_kernel_cudaERNS_18TensorIteratorBaseEENKUlvE1_clEvENKUlvE1_clEvEUlS4_S4_E_EESt5arrayIPcLm2EEEEviT0_T1_ --------------------------
	.section	.text._ZN2at6native29vectorized_elementwise_kernelILi2ENS0_13AUnaryFunctorIN3c104HalfES4_S4_ZZZNS0_15binary_internal21div_floor_kernel_cudaERNS_18TensorIteratorBaseEENKUlvE1_clEvENKUlvE1_clEvEUlS4_S4_E_EESt5arrayIPcLm2EEEEviT0_T1_,"ax",@progbits
	.align	128
        .global         _ZN2at6native29vectorized_elementwise_kernelILi2ENS0_13AUnaryFunctorIN3c104HalfES4_S4_ZZZNS0_15binary_internal21div_floor_kernel_cudaERNS_18TensorIteratorBaseEENKUlvE1_clEvENKUlvE1_clEvEUlS4_S4_E_EESt5arrayIPcLm2EEEEviT0_T1_
        .type           _ZN2at6native29vectorized_elementwise_kernelILi2ENS0_13AUnaryFunctorIN3c104HalfES4_S4_ZZZNS0_15binary_internal21div_floor_kernel_cudaERNS_18TensorIteratorBaseEENKUlvE1_clEvENKUlvE1_clEvEUlS4_S4_E_EESt5arrayIPcLm2EEEEviT0_T1_,@function
        .size           _ZN2at6native29vectorized_elementwise_kernelILi2ENS0_13AUnaryFunctorIN3c104HalfES4_S4_ZZZNS0_15binary_internal21div_floor_kernel_cudaERNS_18TensorIteratorBaseEENKUlvE1_clEvENKUlvE1_clEvEUlS4_S4_E_EESt5arrayIPcLm2EEEEviT0_T1_,(.L_x_37072 - _ZN2at6native29vectorized_elementwise_kernelILi2ENS0_13AUnaryFunctorIN3c104HalfES4_S4_ZZZNS0_15binary_internal21div_floor_kernel_cudaERNS_18TensorIteratorBaseEENKUlvE1_clEvENKUlvE1_clEvEUlS4_S4_E_EESt5arrayIPcLm2EEEEviT0_T1_)
        .other          _ZN2at6native29vectorized_elementwise_kernelILi2ENS0_13AUnaryFunctorIN3c104HalfES4_S4_ZZZNS0_15binary_internal21div_floor_kernel_cudaERNS_18TensorIteratorBaseEENKUlvE1_clEvENKUlvE1_clEvEUlS4_S4_E_EESt5arrayIPcLm2EEEEviT0_T1_,@"STO_CUDA_ENTRY STV_DEFAULT"
_ZN2at6native29vectorized_elementwise_kernelILi2ENS0_13AUnaryFunctorIN3c104HalfES4_S4_ZZZNS0_15binary_internal21div_floor_kernel_cudaERNS_18TensorIteratorBaseEENKUlvE1_clEvENKUlvE1_clEvEUlS4_S4_E_EESt5arrayIPcLm2EEEEviT0_T1_:
.text._ZN2at6native29vectorized_elementwise_kernelILi2ENS0_13AUnaryFunctorIN3c104HalfES4_S4_ZZZNS0_15binary_internal21div_floor_kernel_cudaERNS_18TensorIteratorBaseEENKUlvE1_clEvENKUlvE1_clEvEUlS4_S4_E_EESt5arrayIPcLm2EEEEviT0_T1_:
        /* <DEDUP_REMOVED lines=22> */
[----:B------:R-:W-:Y:S01]  /*0160*/  @!P4 IMAD.IADD R29, R0, 0x1, R25 ;  /* 0x00000001001dc824 */ /* 0x000fe200078e0219 */
[----:B------:R-:W2:Y:S01]  /*0170*/  @!P4 LDC.64 R14, c[0x0][0x390] ;  /* 0x0000e400ff0ecb82 */ /* 0x000ea20000000a00 */
[----:B------:R-:W-:-:S05]  /*0180*/  @!P4 VIADD R25, R25, 0x80 ;  /* 0x000000801919c836 */ /* 0x000fca0000000000 */
[----:B------:R-:W-:-:S13]  /*0190*/  ISETP.GE.U32.AND P3, PT, R25, R16, PT ;  /* 0x000000101900720c */ /* 0x000fda0003f66070 */
[----:B------:R-:W-:Y:S01]  /*01a0*/  @!P3 IADD3 R27, PT, PT, R0, R25, RZ ;  /* 0x00000019001bb210 */ /* 0x000fe20007ffe0ff */
[----:B------:R-:W-:Y:S01]  /*01b0*/  @!P3 VIADD R25, R25, 0x80 ;  /* 0x000000801919b836 */ /* 0x000fe20000000000 */
[----:B------:R-:W3:Y:S04]  /*01c0*/  @!P3 LDC.64 R10, c[0x0][0x390] ;  /* 0x0000e400ff0abb82 */ /* 0x000ee80000000a00 */
        /* <DEDUP_REMOVED lines=9> */
[----:B------:R-:W-:Y:S01]  /*0260*/  @!P0 IADD3 R21, PT, PT, R0, R25, RZ ;  /* 0x0000001900158210 */ /* 0x000fe20007ffe0ff */
[----:B------:R-:W-:Y:S01]  /*0270*/  @!P0 VIADD R25, R25, 0x80 ;  /* 0x0000008019198836 */ /* 0x000fe20000000000 */
[----:B------:R-:W2:Y:S04]  /*0280*/  @!P0 LDC.64 R6, c[0x0][0x390] ;  /* 0x0000e400ff068b82 */ /* 0x000ea80000000a00 */
        /* <DEDUP_REMOVED lines=67> */
.L_x_8375:
[----:B------:R-:W-:Y:S05]  /*06c0*/  BSYNC.RECONVERGENT B2 ;  /* 0x0000000000027941 */ /* 0x000fea0003800200 */
.L_x_8374:
[----:B------:R-:W-:Y:S01]  /*06d0*/  FFMA.FTZ R2, -R9, R7, R2 ;  /* 0x0000000709027223 */ /* 0x000fe20000010102 */
[----:B------:R-:W-:Y:S06]  /*06e0*/  BRA `(.L_x_8372) ;  /* 0x0000000000807947 */ /* 0x000fec0003800000 */
.L_x_8373:
        /* <DEDUP_REMOVED lines=16> */
.L_x_8378:
        /* <DEDUP_REMOVED lines=13> */
.L_x_8377:
[----:B------:R-:W-:Y:S05]  /*08c0*/  BSYNC.RECONVERGENT B2 ;  /* 0x0000000000027941 */ /* 0x000fea0003800200 */
.L_x_8376:
[----:B------:R-:W-:-:S04]  /*08d0*/  FMUL.FTZ R5, R4, 1.1920928955078125e-07 ;  /* 0x3400000004057820 */ /* 0x000fc80000410000 */
[----:B------:R-:W-:-:S07]  /*08e0*/  FMUL.FTZ R2, R2, R5 ;  /* 0x0000000502027220 */ /* 0x000fce0000410000 */
.L_x_8372:
[----:B------:R-:W-:Y:S05]  /*08f0*/  BSYNC.RECONVERGENT B0 ;  /* 0x0000000000007941 */ /* 0x000fea0003800200 */
.L_x_8371:
        /* <DEDUP_REMOVED lines=22> */
.L_x_8379:
[----:B------:R-:W-:-:S05]  /*0a60*/  FMUL.FTZ R3, R3, R5 ;  /* 0x0000000503037220 */ /* 0x000fca0000410000 */
[----:B------:R-:W-:-:S05]  /*0a70*/  F2FP.F16.F32.PACK_AB R2, RZ, R3 ;  /* 0x00000003ff02723e */ /* 0x000fca00000000ff */
[----:B------:R-:W-:-:S05]  /*0a80*/  HADD2.F32 R2, -RZ, R2.H0_H0 ;  /* 0x20000002ff027230 */ /* 0x000fca0000004100 */
[----:B------:R-:W-:-:S04]  /*0a90*/  LOP3.LUT R2, RZ, 0x80000000, R2, 0xb8, !PT ;  /* 0x80000000ff027812 */ /* 0x000fc800078eb802 */
[----:B------:R-:W-:-:S07]  /*0aa0*/  F2FP.F16.F32.PACK_AB R2, RZ, R2 ;  /* 0x00000002ff02723e */ /* 0x000fce00000000ff */
.L_x_8370:
[----:B------:R-:W-:Y:S05]  /*0ab0*/  BSYNC.RECONVERGENT B1 ;  /* 0x0000000000017941 */ /* 0x000fea0003800200 */
.L_x_8369:
[----:B------:R-:W-:Y:S01]  /*0ac0*/  VIADD R3, R17, 0x80 ;  /* 0x0000008011037836 */ /* 0x000fe20000000000 */
[----:B------:R-:W-:Y:S04]  /*0ad0*/  BSSY.RECONVERGENT B1, `(.L_x_8380) ;  /* 0x000006a000017945 */ /* 0x000fe80003800200 */
[----:B------:R-:W-:-:S13]  /*0ae0*/  ISETP.GE.U32.AND P0, PT, R3, R16, PT ;  /* 0x000000100300720c */ /* 0x000fda0003f06070 */
        /* <DEDUP_REMOVED lines=33> */
.L_x_8388:
[----:B------:R-:W-:Y:S01]  /*0d00*/  FSETP.GEU.FTZ.AND P0, PT, R7, -R11, PT ;  /* 0x8000000b0700720b */ /* 0x000fe20003f1e000 */
[----:B------:R-:W-:-:S12]  /*0d10*/  FADD.FTZ R9, R9, -1 ;  /* 0xbf80000009097421 */ /* 0x000fd80000010000 */
[----:B------:R-:W-:-:S07]  /*0d20*/  @!P0 FADD.FTZ R9, R9, -1 ;  /* 0xbf80000009098421 */ /* 0x000fce0000010000 */
.L_x_8387:
[----:B------:R-:W-:Y:S05]  /*0d30*/  BSYNC.RECONVERGENT B2 ;  /* 0x0000000000027941 */ /* 0x000fea0003800200 */
.L_x_8386:
[----:B------:R-:W-:Y:S01]  /*0d40*/  FFMA.FTZ R4, -R11, R9, R4 ;  /* 0x000000090b047223 */ /* 0x000fe20000010104 */
[----:B------:R-:W-:Y:S06]  /*0d50*/  BRA `(.L_x_8384) ;  /* 0x0000000000807947 */ /* 0x000fec0003800000 */
.L_x_8385:
        /* <DEDUP_REMOVED lines=16> */
.L_x_8391:
        /* <DEDUP_REMOVED lines=13> */
.L_x_8390:
[----:B------:R-:W-:Y:S05]  /*0f30*/  BSYNC.RECONVERGENT B2 ;  /* 0x0000000000027941 */ /* 0x000fea0003800200 */
.L_x_8389:
[----:B------:R-:W-:-:S04]  /*0f40*/  FMUL.FTZ R7, R6, 1.1920928955078125e-07 ;  /* 0x3400000006077820 */ /* 0x000fc80000410000 */
[----:B------:R-:W-:-:S07]  /*0f50*/  FMUL.FTZ R4, R4, R7 ;  /* 0x0000000704047220 */ /* 0x000fce0000410000 */
.L_x_8384:
[----:B------:R-:W-:Y:S05]  /*0f60*/  BSYNC.RECONVERGENT B0 ;  /* 0x0000000000007941 */ /* 0x000fea0003800200 */
.L_x_8383:
        /* <DEDUP_REMOVED lines=27> */
.L_x_8382:
[----:B------:R-:W1:Y:S01]  /*1120*/  LDC.U16 R4, c[0x0][0x386] ;  /* 0x0000e180ff047b82 */ /* 0x000e620000000400 */
[----:B------:R-:W2:Y:S01]  /*1130*/  MUFU.RCP R5, R20 ;  /* 0x0000001400057308 */ /* 0x000ea20000001000 */
[----:B-1----:R-:W-:-:S05]  /*1140*/  HADD2.F32 R4, -RZ, R4.H0_H0 ;  /* 0x20000004ff047230 */ /* 0x002fca0000004100 */
[----:B--2---:R-:W-:-:S05]  /*1150*/  FMUL.FTZ R4, R4, R5 ;  /* 0x0000000504047220 */ /* 0x004fca0000410000 */
[----:B------:R-:W-:-:S07]  /*1160*/  F2FP.F16.F32.PACK_AB R4, RZ, R4 ;  /* 0x00000004ff04723e */ /* 0x000fce00000000ff */
.L_x_8381:
[----:B------:R-:W-:Y:S05]  /*1170*/  BSYNC.RECONVERGENT B1 ;  /* 0x0000000000017941 */ /* 0x000fea0003800200 */
.L_x_8380:
[----:B------:R-:W-:Y:S01]  /*1180*/  IADD3 R5, PT, PT, R17, 0x100, RZ ;  /* 0x0000010011057810 */ /* 0x000fe20007ffe0ff */
[----:B------:R-:W-:Y:S03]  /*1190*/  BSSY.RECONVERGENT B1, `(.L_x_8392) ;  /* 0x000006a000017945 */ /* 0x000fe60003800200 */
        /* <DEDUP_REMOVED lines=34> */
.L_x_8400:
[----:B------:R-:W-:Y:S01]  /*13c0*/  FSETP.GEU.FTZ.AND P0, PT, R9, -R11, PT ;  /* 0x8000000b0900720b */ /* 0x000fe20003f1e000 */
[----:B------:R-:W-:-:S12]  /*13d0*/  FADD.FTZ R7, R7, -1 ;  /* 0xbf80000007077421 */ /* 0x000fd80000010000 */
[----:B------:R-:W-:-:S07]  /*13e0*/  @!P0 FADD.FTZ R7, R7, -1 ;  /* 0xbf80000007078421 */ /* 0x000fce0000010000 */
.L_x_8399:
[----:B------:R-:W-:Y:S05]  /*13f0*/  BSYNC.RECONVERGENT B2 ;  /* 0x0000000000027941 */ /* 0x000fea0003800200 */
.L_x_8398:
[----:B------:R-:W-:Y:S01]  /*1400*/  FFMA.FTZ R6, -R11, R7, R6 ;  /* 0x000000070b067223 */ /* 0x000fe20000010106 */
[----:B------:R-:W-:Y:S06]  /*1410*/  BRA `(.L_x_8396) ;  /* 0x0000000000807947 */ /* 0x000fec0003800000 */
.L_x_8397:
        /* <DEDUP_REMOVED lines=16> */
.L_x_8403:
        /* <DEDUP_REMOVED lines=13> */
.L_x_8402:
[----:B------:R-:W-:Y:S05]  /*15f0*/  BSYNC.RECONVERGENT B2 ;  /* 0x0000000000027941 */ /* 0x000fea0003800200 */
.L_x_8401:
[----:B------:R-:W-:-:S04]  /*1600*/  FMUL.FTZ R7, R7, 1.1920928955078125e-07 ;  /* 0x3400000007077820 */ /* 0x000fc80000410000 */
[----:B------:R-:W-:-:S07]  /*1610*/  FMUL.FTZ R6, R6, R7 ;  /* 0x0000000706067220 */ /* 0x000fce0000410000 */
.L_x_8396:
[----:B------:R-:W-:Y:S05]  /*1620*/  BSYNC.RECONVERGENT B0 ;  /* 0x0000000000007941 */ /* 0x000fea0003800200 */
.L_x_8395:
        /* <DEDUP_REMOVED lines=27> */
.L_x_8394:
[----:B------:R-:W1:Y:S01]  /*17e0*/  LDC.U16 R5, c[0x0][0x386] ;  /* 0x0000e180ff057b82 */ /* 0x000e620000000400 */
[----:B------:R-:W2:Y:S01]  /*17f0*/  MUFU.RCP R22, R22 ;  /* 0x0000001600167308 */ /* 0x000ea20000001000 */
[----:B-1----:R-:W-:-:S05]  /*1800*/  HADD2.F32 R5, -RZ, R5.H0_H0 ;  /* 0x20000005ff057230 */ /* 0x002fca0000004100 */
[----:B--2---:R-:W-:-:S05]  /*1810*/  FMUL.FTZ R5, R5, R22 ;  /* 0x0000001605057220 */ /* 0x004fca0000410000 */
[----:B------:R-:W-:-:S07]  /*1820*/  F2FP.F16.F32.PACK_AB R5, RZ, R5 ;  /* 0x00000005ff05723e */ /* 0x000fce00000000ff */
.L_x_8393:
[----:B------:R-:W-:Y:S05]  /*1830*/  BSYNC.RECONVERGENT B1 ;  /* 0x0000000000017941 */ /* 0x000fea0003800200 */
.L_x_8392:
        /* <DEDUP_REMOVED lines=36> */
.L_x_8412:
[----:B------:R-:W-:Y:S01]  /*1a80*/  FSETP.GEU.FTZ.AND P0, PT, R10, -R14, PT ;  /* 0x8000000e0a00720b */ /* 0x000fe20003f1e000 */
[----:B------:R-:W-:-:S12]  /*1a90*/  FADD.FTZ R8, R8, -1 ;  /* 0xbf80000008087421 */ /* 0x000fd80000010000 */
[----:B------:R-:W-:-:S07]  /*1aa0*/  @!P0 FADD.FTZ R8, R8, -1 ;  /* 0xbf80000008088421 */ /* 0x000fce0000010000 */
.L_x_8411:
[----:B------:R-:W-:Y:S05]  /*1ab0*/  BSYNC.RECONVERGENT B2 ;  /* 0x0000000000027941 */ /* 0x000fea0003800200 */
.L_x_8410:
[----:B------:R-:W-:Y:S01]  /*1ac0*/  FFMA.FTZ R7, -R14, R8, R7 ;  /* 0x000000080e077223 */ /* 0x000fe20000010107 */
[----:B------:R-:W-:Y:S06]  /*1ad0*/  BRA `(.L_x_8408) ;  /* 0x0000000000807947 */ /* 0x000fec0003800000 */
.L_x_8409:
        /* <DEDUP_REMOVED lines=8> */
[----:B------:R-:W-:Y:S02]  /*1b60*/  IADD3 R10, PT, PT, R8, 0xb800000, RZ ;  /* 0x0b800000080a7810 */ /* 0x000fe40007ffe0ff */
[----:B------:R-:W-:Y:S02]  /*1b70*/  LOP3.LUT R8, R7, 0x3f800000, RZ, 0xfc, !PT ;  /* 0x3f80000007087812 */ /* 0x000fe400078efcff */
[----:B------:R-:W-:Y:S02]  /*1b80*/  ISETP.NE.AND P1, PT, R10, RZ, PT ;  /* 0x000000ff0a00720c */ /* 0x000fe40003f25270 */
[----:B------:R-:W-:-:S11]  /*1b90*/  FSEL R7, R9, +QNAN , P2 ;  /* 0x7fffffff09077808 */ /* 0x000fd60001000000 */
[----:B------:R-:W-:Y:S05]  /*1ba0*/  @!P1 BRA `(.L_x_8414) ;  /* 0x0000000000409947 */ /* 0x000fea0003800000 */
[----:B------:R-:W-:-:S04]  /*1bb0*/  LOP3.LUT R9, R14, 0x7fffff, RZ, 0xc0, !PT ;  /* 0x007fffff0e097812 */ /* 0x000fc800078ec0ff */
[----:B------:R-:W-:-:S04]  /*1bc0*/  LOP3.LUT R15, R9, 0x3f800000, RZ, 0xfc, !PT ;  /* 0x3f800000090f7812 */ /* 0x000fc800078efcff */
[----:B------:R0:W1:Y:S03]  /*1bd0*/  MUFU.RCP R18, R15 ;  /* 0x0000000f00127308 */ /* 0x0000660000001000 */
.L_x_8415:
        /* <DEDUP_REMOVED lines=13> */
.L_x_8414:
[----:B------:R-:W-:Y:S05]  /*1cb0*/  BSYNC.RECONVERGENT B2 ;  /* 0x0000000000027941 */ /* 0x000fea0003800200 */
.L_x_8413:
[----:B------:R-:W-:-:S04]  /*1cc0*/  FMUL.FTZ R8, R8, 1.1920928955078125e-07 ;  /* 0x3400000008087820 */ /* 0x000fc80000410000 */
[----:B------:R-:W-:-:S07]  /*1cd0*/  FMUL.FTZ R7, R7, R8 ;  /* 0x0000000807077220 */ /* 0x000fce0000410000 */
.L_x_8408:
[----:B------:R-:W-:Y:S05]  /*1ce0*/  BSYNC.RECONVERGENT B0 ;  /* 0x0000000000007941 */ /* 0x000fea0003800200 */
.L_x_8407:
        /* <DEDUP_REMOVED lines=27> */
.L_x_8406:
[----:B------:R-:W1:Y:S01]  /*1ea0*/  LDC.U16 R6, c[0x0][0x386] ;  /* 0x0000e180ff067b82 */ /* 0x000e620000000400 */
[----:B------:R-:W2:Y:S01]  /*1eb0*/  MUFU.RCP R23, R23 ;  /* 0x0000001700177308 */ /* 0x000ea20000001000 */
[----:B-1----:R-:W-:-:S05]  /*1ec0*/  HADD2.F32 R6, -RZ, R6.H0_H0 ;  /* 0x20000006ff067230 */ /* 0x002fca0000004100 */
[----:B--2---:R-:W-:-:S05]  /*1ed0*/  FMUL.FTZ R6, R6, R23 ;  /* 0x0000001706067220 */ /* 0x004fca0000410000 */
[----:B------:R-:W-:-:S07]  /*1ee0*/  F2FP.F16.F32.PACK_AB R6, RZ, R6 ;  /* 0x00000006ff06723e */ /* 0x000fce00000000ff */
.L_x_8405:
[----:B------:R-:W-:Y:S05]  /*1ef0*/  BSYNC.RECONVERGENT B1 ;  /* 0x0000000000017941 */ /* 0x000fea0003800200 */
.L_x_8404:
        /* <DEDUP_REMOVED lines=36> */
.L_x_8424:
[----:B------:R-:W-:Y:S01]  /*2140*/  FSETP.GEU.FTZ.AND P0, PT, R10, -R18, PT ;  /* 0x800000120a00720b */ /* 0x000fe20003f1e000 */
[----:B------:R-:W-:-:S12]  /*2150*/  FADD.FTZ R14, R14, -1 ;  /* 0xbf8000000e0e7421 */ /* 0x000fd80000010000 */
[----:B------:R-:W-:-:S07]  /*2160*/  @!P0 FADD.FTZ R14, R14, -1 ;  /* 0xbf8000000e0e8421 */ /* 0x000fce0000010000 */
.L_x_8423:
[----:B------:R-:W-:Y:S05]  /*2170*/  BSYNC.RECONVERGENT B2 ;  /* 0x0000000000027941 */ /* 0x000fea0003800200 */
.L_x_8422:
[----:B------:R-:W-:Y:S01]  /*2180*/  FFMA.FTZ R7, -R18, R14, R7 ;  /* 0x0000000e12077223 */ /* 0x000fe20000010107 */
[----:B------:R-:W-:Y:S06]  /*2190*/  BRA `(.L_x_8420) ;  /* 0x0000000000807947 */ /* 0x000fec0003800000 */
.L_x_8421:
        /* <DEDUP_REMOVED lines=16> */
.L_x_8427:
        /* <DEDUP_REMOVED lines=13> */
.L_x_8426:
[----:B------:R-:W-:Y:S05]  /*2370*/  BSYNC.RECONVERGENT B2 ;  /* 0x0000000000027941 */ /* 0x000fea0003800200 */
.L_x_8425:
[----:B------:R-:W-:-:S04]  /*2380*/  FMUL.FTZ R10, R9, 1.1920928955078125e-07 ;  /* 0x34000000090a7820 */ /* 0x000fc80000410000 */
[----:B------:R-:W-:-:S07]  /*2390*/  FMUL.FTZ R7, R7, R10 ;  /* 0x0000000a07077220 */ /* 0x000fce0000410000 */
.L_x_8420:
[----:B------:R-:W-:Y:S05]  /*23a0*/  BSYNC.RECONVERGENT B0 ;  /* 0x0000000000007941 */ /* 0x000fea0003800200 */
.L_x_8419:
        /* <DEDUP_REMOVED lines=27> */
.L_x_8418:
[----:B------:R-:W1:Y:S01]  /*2560*/  LDC.U16 R7, c[0x0][0x386] ;  /* 0x0000e180ff077b82 */ /* 0x000e620000000400 */
[----:B------:R-:W2:Y:S01]  /*2570*/  MUFU.RCP R8, R21 ;  /* 0x0000001500087308 */ /* 0x000ea20000001000 */
[----:B-1----:R-:W-:-:S05]  /*2580*/  HADD2.F32 R7, -RZ, R7.H0_H0 ;  /* 0x20000007ff077230 */ /* 0x002fca0000004100 */
[----:B--2---:R-:W-:-:S05]  /*2590*/  FMUL.FTZ R7, R7, R8 ;  /* 0x0000000807077220 */ /* 0x004fca0000410000 */
[----:B------:R-:W-:-:S07]  /*25a0*/  F2FP.F16.F32.PACK_AB R7, RZ, R7 ;  /* 0x00000007ff07723e */ /* 0x000fce00000000ff */
.L_x_8417:
[----:B------:R-:W-:Y:S05]  /*25b0*/  BSYNC.RECONVERGENT B1 ;  /* 0x0000000000017941 */ /* 0x000fea0003800200 */
.L_x_8416:
[----:B0-----:R-:W-:Y:S01]  /*25c0*/  VIADD R9, R17, 0x280 ;  /* 0x0000028011097836 */ /* 0x001fe20000000000 */
[----:B------:R-:W-:Y:S04]  /*25d0*/  BSSY.RECONVERGENT B1, `(.L_x_8428) ;  /* 0x000006a000017945 */ /* 0x000fe80003800200 */
[----:B------:R-:W-:-:S13]  /*25e0*/  ISETP.GE.U32.AND P0, PT, R9, R16, PT ;  /* 0x000000100900720c */ /* 0x000fda0003f06070 */
        /* <DEDUP_REMOVED lines=33> */
.L_x_8436:
[----:B------:R-:W-:Y:S01]  /*2800*/  FSETP.GEU.FTZ.AND P0, PT, R14, -R18, PT ;  /* 0x800000120e00720b */ /* 0x000fe20003f1e000 */
[----:B------:R-:W-:-:S12]  /*2810*/  FADD.FTZ R10, R10, -1 ;  /* 0xbf8000000a0a7421 */ /* 0x000fd80000010000 */
[----:B------:R-:W-:-:S07]  /*2820*/  @!P0 FADD.FTZ R10, R10, -1 ;  /* 0xbf8000000a0a8421 */ /* 0x000fce0000010000 */
.L_x_8435:
[----:B------:R-:W-:Y:S05]  /*2830*/  BSYNC.RECONVERGENT B2 ;  /* 0x0000000000027941 */ /* 0x000fea0003800200 */
.L_x_8434:
[----:B------:R-:W-:Y:S01]  /*2840*/  FFMA.FTZ R9, -R18, R10, R9 ;  /* 0x0000000a12097223 */ /* 0x000fe20000010109 */
[----:B------:R-:W-:Y:S06]  /*2850*/  BRA `(.L_x_8432) ;  /* 0x0000000000807947 */ /* 0x000fec0003800000 */
.L_x_8433:
        /* <DEDUP_REMOVED lines=16> */
.L_x_8439:
        /* <DEDUP_REMOVED lines=13> */
.L_x_8438:
[----:B------:R-:W-:Y:S05]  /*2a30*/  BSYNC.RECONVERGENT B2 ;  /* 0x0000000000027941 */ /* 0x000fea0003800200 */
.L_x_8437:
[----:B------:R-:W-:-:S04]  /*2a40*/  FMUL.FTZ R10, R10, 1.1920928955078125e-07 ;  /* 0x340000000a0a7820 */ /* 0x000fc80000410000 */
[----:B------:R-:W-:-:S07]  /*2a50*/  FMUL.FTZ R9, R9, R10 ;  /* 0x0000000a09097220 */ /* 0x000fce0000410000 */
.L_x_8432:
[----:B------:R-:W-:Y:S05]  /*2a60*/  BSYNC.RECONVERGENT B0 ;  /* 0x0000000000007941 */ /* 0x000fea0003800200 */
.L_x_8431:
        /* <DEDUP_REMOVED lines=27> */
.L_x_8430:
[----:B------:R-:W0:Y:S01]  /*2c20*/  LDC.U16 R8, c[0x0][0x386] ;  /* 0x0000e180ff087b82 */ /* 0x000e220000000400 */
[----:B------:R-:W1:Y:S01]  /*2c30*/  MUFU.RCP R19, R19 ;  /* 0x0000001300137308 */ /* 0x000e620000001000 */
[----:B0-----:R-:W-:-:S05]  /*2c40*/  HADD2.F32 R8, -RZ, R8.H0_H0 ;  /* 0x20000008ff087230 */ /* 0x001fca0000004100 */
[----:B-1----:R-:W-:-:S05]  /*2c50*/  FMUL.FTZ R8, R8, R19 ;  /* 0x0000001308087220 */ /* 0x002fca0000410000 */
[----:B------:R-:W-:-:S07]  /*2c60*/  F2FP.F16.F32.PACK_AB R8, RZ, R8 ;  /* 0x00000008ff08723e */ /* 0x000fce00000000ff */
.L_x_8429:
[----:B------:R-:W-:Y:S05]  /*2c70*/  BSYNC.RECONVERGENT B1 ;  /* 0x0000000000017941 */ /* 0x000fea0003800200 */
.L_x_8428:
        /* <DEDUP_REMOVED lines=36> */
.L_x_8448:
[----:B------:R-:W-:Y:S01]  /*2ec0*/  FSETP.GEU.FTZ.AND P0, PT, R14, -R20, PT ;  /* 0x800000140e00720b */ /* 0x000fe20003f1e000 */
[----:B------:R-:W-:-:S12]  /*2ed0*/  FADD.FTZ R18, R18, -1 ;  /* 0xbf80000012127421 */ /* 0x000fd80000010000 */
[----:B------:R-:W-:-:S07]  /*2ee0*/  @!P0 FADD.FTZ R18, R18, -1 ;  /* 0xbf80000012128421 */ /* 0x000fce0000010000 */
.L_x_8447:
[----:B------:R-:W-:Y:S05]  /*2ef0*/  BSYNC.RECONVERGENT B2 ;  /* 0x0000000000027941 */ /* 0x000fea0003800200 */
.L_x_8446:
[----:B------:R-:W-:Y:S01]  /*2f00*/  FFMA.FTZ R9, -R20, R18, R9 ;  /* 0x0000001214097223 */ /* 0x000fe20000010109 */
[----:B------:R-:W-:Y:S06]  /*2f10*/  BRA `(.L_x_8444) ;  /* 0x0000000000807947 */ /* 0x000fec0003800000 */
.L_x_8445:
        /* <DEDUP_REMOVED lines=15> */
[----:B0-----:R0:W1:Y:S03]  /*3010*/  MUFU.RCP R21, R20 ;  /* 0x0000001400157308 */ /* 0x0010660000001000 */
.L_x_8451:
        /* <DEDUP_REMOVED lines=13> */
.L_x_8450:
[----:B------:R-:W-:Y:S05]  /*30f0*/  BSYNC.RECONVERGENT B2 ;  /* 0x0000000000027941 */ /* 0x000fea0003800200 */
.L_x_8449:
[----:B------:R-:W-:-:S04]  /*3100*/  FMUL.FTZ R14, R11, 1.1920928955078125e-07 ;  /* 0x340000000b0e7820 */ /* 0x000fc80000410000 */
[----:B------:R-:W-:-:S07]  /*3110*/  FMUL.FTZ R9, R9, R14 ;  /* 0x0000000e09097220 */ /* 0x000fce0000410000 */
.L_x_8444:
[----:B------:R-:W-:Y:S05]  /*3120*/  BSYNC.RECONVERGENT B0 ;  /* 0x0000000000007941 */ /* 0x000fea0003800200 */
.L_x_8443:
        /* <DEDUP_REMOVED lines=27> */
.L_x_8442:
[----:B------:R-:W1:Y:S01]  /*32e0*/  LDC.U16 R9, c[0x0][0x386] ;  /* 0x0000e180ff097b82 */ /* 0x000e620000000400 */
[----:B------:R-:W2:Y:S01]  /*32f0*/  MUFU.RCP R10, R13 ;  /* 0x0000000d000a7308 */ /* 0x000ea20000001000 */
[----:B-1----:R-:W-:-:S05]  /*3300*/  HADD2.F32 R9, -RZ, R9.H0_H0 ;  /* 0x20000009ff097230 */ /* 0x002fca0000004100 */
[----:B--2---:R-:W-:-:S05]  /*3310*/  FMUL.FTZ R9, R9, R10 ;  /* 0x0000000a09097220 */ /* 0x004fca0000410000 */
[----:B------:R-:W-:-:S07]  /*3320*/  F2FP.F16.F32.PACK_AB R9, RZ, R9 ;  /* 0x00000009ff09723e */ /* 0x000fce00000000ff */
.L_x_8441:
[----:B------:R-:W-:Y:S05]  /*3330*/  BSYNC.RECONVERGENT B1 ;  /* 0x0000000000017941 */ /* 0x000fea0003800200 */
.L_x_8440:
        /* <DEDUP_REMOVED lines=36> */
.L_x_8460:
[----:B------:R-:W-:Y:S01]  /*3580*/  FSETP.GEU.FTZ.AND P0, PT, R15, -R19, PT ;  /* 0x800000130f00720b */ /* 0x000fe20003f1e000 */
[----:B------:R-:W-:-:S12]  /*3590*/  FADD.FTZ R13, R13, -1 ;  /* 0xbf8000000d0d7421 */ /* 0x000fd80000010000 */
[----:B------:R-:W-:-:S07]  /*35a0*/  @!P0 FADD.FTZ R13, R13, -1 ;  /* 0xbf8000000d0d8421 */ /* 0x000fce0000010000 */
.L_x_8459:
[----:B------:R-:W-:Y:S05]  /*35b0*/  BSYNC.RECONVERGENT B2 ;  /* 0x0000000000027941 */ /* 0x000fea0003800200 */
.L_x_8458:
[----:B------:R-:W-:Y:S01]  /*35c0*/  FFMA.FTZ R10, -R19, R13, R10 ;  /* 0x0000000d130a7223 */ /* 0x000fe2000001010a */
[----:B------:R-:W-:Y:S06]  /*35d0*/  BRA `(.L_x_8456) ;  /* 0x0000000000807947 */ /* 0x000fec0003800000 */
.L_x_8457:
[----:B0-----:R-:W-:Y:S01]  /*35e0*/  LOP3.LUT R21, R19, 0xff800000, RZ, 0xc0, !PT ;  /* 0xff80000013157812 */ /* 0x001fe200078ec0ff */
        /* <DEDUP_REMOVED lines=15> */
.L_x_8463:
        /* <DEDUP_REMOVED lines=13> */
.L_x_8462:
[----:B------:R-:W-:Y:S05]  /*37b0*/  BSYNC.RECONVERGENT B2 ;  /* 0x0000000000027941 */ /* 0x000fea0003800200 */
.L_x_8461:
[----:B------:R-:W-:-:S04]  /*37c0*/  FMUL.FTZ R13, R13, 1.1920928955078125e-07 ;  /* 0x340000000d0d7820 */ /* 0x000fc80000410000 */
[----:B------:R-:W-:-:S07]  /*37d0*/  FMUL.FTZ R10, R10, R13 ;  /* 0x0000000d0a0a7220 */ /* 0x000fce0000410000 */
.L_x_8456:
[----:B------:R-:W-:Y:S05]  /*37e0*/  BSYNC.RECONVERGENT B0 ;  /* 0x0000000000007941 */ /* 0x000fea0003800200 */
.L_x_8455:
        /* <DEDUP_REMOVED lines=27> */
.L_x_8454:
[----:B------:R-:W1:Y:S01]  /*39a0*/  LDC.U16 R10, c[0x0][0x386] ;  /* 0x0000e180ff0a7b82 */ /* 0x000e620000000400 */
[----:B------:R-:W2:Y:S01]  /*39b0*/  MUFU.RCP R11, R12 ;  /* 0x0000000c000b7308 */ /* 0x000ea20000001000 */
[----:B-1----:R-:W-:-:S05]  /*39c0*/  HADD2.F32 R10, -RZ, R10.H0_H0 ;  /* 0x2000000aff0a7230 */ /* 0x002fca0000004100 */
[----:B--2---:R-:W-:-:S05]  /*39d0*/  FMUL.FTZ R10, R10, R11 ;  /* 0x0000000b0a0a7220 */ /* 0x004fca0000410000 */
[----:B------:R-:W-:-:S07]  /*39e0*/  F2FP.F16.F32.PACK_AB R10, RZ, R10 ;  /* 0x0000000aff0a723e */ /* 0x000fce00000000ff */
.L_x_8453:
[----:B------:R-:W-:Y:S05]  /*39f0*/  BSYNC.RECONVERGENT B1 ;  /* 0x0000000000017941 */ /* 0x000fea0003800200 */
.L_x_8452:
[----:B------:R-:W-:Y:S01]  /*3a00*/  ISETP.GE.U32.AND P0, PT, R17, R16, PT ;  /* 0x000000101100720c */ /* 0x000fe20003f06070 */
[----:B------:R-:W-:Y:S04]  /*3a10*/  BSSY.RECONVERGENT B0, `(.L_x_8464) ;  /* 0x0000033000007945 */ /* 0x000fe80003800200 */
[----:B------:R-:W-:Y:S08]  /*3a20*/  BSSY.RELIABLE B1, `(.L_x_8465) ;  /* 0x000002b000017945 */ /* 0x000ff00003800100 */
[----:B------:R-:W-:Y:S05]  /*3a30*/  @P0 BRA `(.L_x_8466) ;  /* 0x0000000000300947 */ /* 0x000fea0003800000 */
[----:B-----5:R-:W1:Y:S01]  /*3a40*/  LDC.64 R12, c[0x0][0x388] ;  /* 0x0000e200ff0c7b82 */ /* 0x020e620000000a00 */
[----:B------:R-:W-:Y:S02]  /*3a50*/  IMAD.IADD R11, R0, 0x1, R17 ;  /* 0x00000001000b7824 */ /* 0x000fe400078e0211 */
[----:B------:R-:W-:-:S05]  /*3a60*/  IMAD.MOV.U32 R17, RZ, RZ, R3 ;  /* 0x000000ffff117224 */ /* 0x000fca00078e0003 */
[----:B------:R-:W-:Y:S01]  /*3a70*/  ISETP.GE.U32.AND P0, PT, R17, R16, PT ;  /* 0x000000101100720c */ /* 0x000fe20003f06070 */
[----:B-1----:R-:W-:-:S05]  /*3a80*/  IMAD.WIDE.U32 R12, R11, 0x2, R12 ;  /* 0x000000020b0c7825 */ /* 0x002fca00078e000c */
[----:B------:R1:W-:Y:S07]  /*3a90*/  STG.E.U16 desc[UR4][R12.64], R2 ;  /* 0x000000020c007986 */ /* 0x0003ee000c101504 */
[----:B------:R-:W-:Y:S05]  /*3aa0*/  @P0 BRA `(.L_x_8467) ;  /* 0x0000000000300947 */ /* 0x000fea0003800000 */
[----:B-1----:R-:W1:Y:S01]  /*3ab0*/  LDC.64 R2, c[0x0][0x388] ;  /* 0x0000e200ff027b82 */ /* 0x002e620000000a00 */
[----:B------:R-:W-:Y:S02]  /*3ac0*/  IMAD.IADD R11, R0, 0x1, R17 ;  /* 0x00000001000b7824 */ /* 0x000fe400078e0211 */
[----:B------:R-:W-:Y:S02]  /*3ad0*/  VIADD R17, R17, 0x80 ;  /* 0x0000008011117836 */ /* 0x000fe40000000000 */
[----:B-1----:R-:W-:-:S05]  /*3ae0*/  IMAD.WIDE.U32 R2, R11, 0x2, R2 ;  /* 0x000000020b027825 */ /* 0x002fca00078e0002 */
[----:B------:R1:W-:Y:S02]  /*3af0*/  STG.E.U16 desc[UR4][R2.64], R4 ;  /* 0x0000000402007986 */ /* 0x0003e4000c101504 */
.L_x_8466:
[----:B------:R-:W-:-:S13]  /*3b00*/  ISETP.GE.U32.AND P0, PT, R17, R16, PT ;  /* 0x000000101100720c */ /* 0x000fda0003f06070 */
[----:B------:R-:W-:Y:S05]  /*3b10*/  @P0 BRA `(.L_x_8468) ;  /* 0x0000000000300947 */ /* 0x000fea0003800000 */
[----:B-1----:R-:W1:Y:S01]  /*3b20*/  LDC.64 R2, c[0x0][0x388] ;  /* 0x0000e200ff027b82 */ /* 0x002e620000000a00 */
[----:B------:R-:W-:Y:S01]  /*3b30*/  IMAD.IADD R11, R0, 0x1, R17 ;  /* 0x00000001000b7824 */ /* 0x000fe200078e0211 */
[----:B------:R-:W-:-:S03]  /*3b40*/  IADD3 R17, PT, PT, R17, 0x80, RZ ;  /* 0x0000008011117810 */ /* 0x000fc60007ffe0ff */
[----:B-1----:R-:W-:-:S05]  /*3b50*/  IMAD.WIDE.U32 R2, R11, 0x2, R2 ;  /* 0x000000020b027825 */ /* 0x002fca00078e0002 */
[----:B------:R2:W-:Y:S02]  /*3b60*/  STG.E.U16 desc[UR4][R2.64], R5 ;  /* 0x0000000502007986 */ /* 0x0005e4000c101504 */
.L_x_8467:
[----:B------:R-:W-:-:S13]  /*3b70*/  ISETP.GE.U32.AND P0, PT, R17, R16, PT ;  /* 0x000000101100720c */ /* 0x000fda0003f06070 */
[----:B------:R-:W-:Y:S05]  /*3b80*/  @P0 BRA `(.L_x_8469) ;  /* 0x0000000000300947 */ /* 0x000fea0003800000 */
[----:B-12---:R-:W1:Y:S01]  /*3b90*/  LDC.64 R2, c[0x0][0x388] ;  /* 0x0000e200ff027b82 */ /* 0x006e620000000a00 */
[----:B------:R-:W-:Y:S02]  /*3ba0*/  IMAD.IADD R5, R0, 0x1, R17 ;  /* 0x0000000100057824 */ /* 0x000fe400078e0211 */
[----:B------:R-:W-:Y:S02]  /*3bb0*/  VIADD R17, R17, 0x80 ;  /* 0x0000008011117836 */ /* 0x000fe40000000000 */
[----:B-1----:R-:W-:-:S05]  /*3bc0*/  IMAD.WIDE.U32 R2, R5, 0x2, R2 ;  /* 0x0000000205027825 */ /* 0x002fca00078e0002 */
[----:B------:R2:W-:Y:S02]  /*3bd0*/  STG.E.U16 desc[UR4][R2.64], R6 ;  /* 0x0000000602007986 */ /* 0x0005e4000c101504 */
.L_x_8468:
[----:B------:R-:W-:-:S13]  /*3be0*/  ISETP.GE.U32.AND P0, PT, R17, R16, PT ;  /* 0x000000101100720c */ /* 0x000fda0003f06070 */
[----:B------:R-:W-:Y:S05]  /*3bf0*/  @P0 BRA `(.L_x_8470) ;  /* 0x0000000000340947 */ /* 0x000fea0003800000 */
[----:B-12---:R-:W1:Y:S01]  /*3c00*/  LDC.64 R2, c[0x0][0x388] ;  /* 0x0000e200ff027b82 */ /* 0x006e620000000a00 */
[----:B------:R-:W-:Y:S02]  /*3c10*/  IMAD.IADD R5, R0, 0x1, R17 ;  /* 0x0000000100057824 */ /* 0x000fe400078e0211 */
[----:B------:R-:W-:Y:S02]  /*3c20*/  VIADD R17, R17, 0x80 ;  /* 0x0000008011117836 */ /* 0x000fe40000000000 */
[----:B-1----:R-:W-:-:S05]  /*3c30*/  IMAD.WIDE.U32 R2, R5, 0x2, R2 ;  /* 0x0000000205027825 */ /* 0x002fca00078e0002 */
[----:B------:R3:W-:Y:S02]  /*3c40*/  STG.E.U16 desc[UR4][R2.64], R7 ;  /* 0x0000000702007986 */ /* 0x0007e4000c101504 */
.L_x_8469:
        /* <DEDUP_REMOVED lines=8> */
.L_x_8470:
[----:B------:R-:W-:Y:S05]  /*3cd0*/  BSYNC.RELIABLE B1 ;  /* 0x0000000000017941 */ /* 0x000fea0003800100 */
.L_x_8465:
[----:B------:R-:W-:-:S13]  /*3ce0*/  ISETP.GE.U32.AND P0, PT, R17, R16, PT ;  /* 0x000000101100720c */ /* 0x000fda0003f06070 */
[----:B-123--:R-:W1:Y:S01]  /*3cf0*/  @!P0 LDC.64 R2, c[0x0][0x388] ;  /* 0x0000e200ff028b82 */ /* 0x00ee620000000a00 */
[----:B------:R-:W-:Y:S01]  /*3d00*/  @!P0 IADD3 R5, PT, PT, R0, R17, RZ ;  /* 0x0000001100058210 */ /* 0x000fe20007ffe0ff */
[----:B------:R-:W-:-:S04]  /*3d10*/  @!P0 VIADD R17, R17, 0x80 ;  /* 0x0000008011118836 */ /* 0x000fc80000000000 */
[----:B-1----:R-:W-:-:S05]  /*3d20*/  @!P0 IMAD.WIDE.U32 R2, R5, 0x2, R2 ;  /* 0x0000000205028825 */ /* 0x002fca00078e0002 */
[----:B------:R4:W-:Y:S02]  /*3d30*/  @!P0 STG.E.U16 desc[UR4][R2.64], R9 ;  /* 0x0000000902008986 */ /* 0x0009e4000c101504 */
.L_x_8471:
[----:B------:R-:W-:Y:S05]  /*3d40*/  BSYNC.RECONVERGENT B0 ;  /* 0x0000000000007941 */ /* 0x000fea0003800200 */
.L_x_8464:
[----:B------:R-:W-:Y:S05]  /*3d50*/  WARPSYNC.ALL ;  /* 0x0000000000007948 */ /* 0x000fea0003800000 */
[----:B------:R-:W-:-:S13]  /*3d60*/  ISETP.GE.U32.AND P0, PT, R17, R16, PT ;  /* 0x000000101100720c */ /* 0x000fda0003f06070 */
[----:B------:R-:W-:Y:S05]  /*3d70*/  @P0 EXIT ;  /* 0x000000000000094d */ /* 0x000fea0003800000 */
[----:B-1234-:R-:W1:Y:S01]  /*3d80*/  LDC.64 R2, c[0x0][0x388] ;  /* 0x0000e200ff027b82 */ /* 0x01ee620000000a00 */
[----:B------:R-:W-:-:S04]  /*3d90*/  IMAD.IADD R17, R0, 0x1, R17 ;  /* 0x0000000100117824 */ /* 0x000fc800078e0211 */
[----:B-1----:R-:W-:-:S05]  /*3da0*/  IMAD.WIDE.U32 R2, R17, 0x2, R2 ;  /* 0x0000000211027825 */ /* 0x002fca00078e0002 */
[----:B------:R-:W-:Y:S01]  /*3db0*/  STG.E.U16 desc[UR4][R2.64], R10 ;  /* 0x0000000a02007986 */ /* 0x000fe2000c101504 */
[----:B------:R-:W-:Y:S05]  /*3dc0*/  EXIT ;  /* 0x000000000000794d */ /* 0x000fea0003800000 */
.L_x_8368:
[----:B------:R-:W0:Y:S01]  /*3dd0*/  S2R R2, SR_TID.X ;  /* 0x0000000000027919 */ /* 0x000e220000002100 */
[----:B------:R-:W1:Y:S02]  /*3de0*/  LDC.64 R4, c[0x0][0x390] ;  /* 0x0000e400ff047b82 */ /* 0x000e640000000a00 */
[----:B-1----:R-:W-:-:S04]  /*3df0*/  IMAD.WIDE.U32 R4, R0, 0x2, R4 ;  /* 0x0000000200047825 */ /* 0x002fc800078e0004 */
[----:B0-----:R-:W-:-:S05]  /*3e00*/  IMAD.WIDE.U32 R10, R2, 0x4, R4 ;  /* 0x00000004020a7825 */ /* 0x001fca00078e0004 */
[----:B------:R-:W2:Y:S04]  /*3e10*/  LDG.E R8, desc[UR4][R10.64] ;  /* 0x000000040a087981 */ /* 0x000ea8000c1e1900 */
[----:B------:R0:W5:Y:S04]  /*3e20*/  LDG.E R7, desc[UR4][R10.64+0x200] ;  /* 0x000200040a077981 */ /* 0x000168000c1e1900 */
[----:B------:R0:W5:Y:S04]  /*3e30*/  LDG.E R6, desc[UR4][R10.64+0x400] ;  /* 0x000400040a067981 */ /* 0x000168000c1e1900 */
[----:B------:R0:W5:Y:S01]  /*3e40*/  LDG.E R5, desc[UR4][R10.64+0x600] ;  /* 0x000600040a057981 */ /* 0x000162000c1e1900 */
[----:B------:R-:W-:Y:S01]  /*3e50*/  BSSY.RECONVERGENT B1, `(.L_x_8472) ;  /* 0x0000068000017945 */ /* 0x000fe20003800200 */
[----:B--2---:R-:W-:-:S05]  /*3e60*/  HADD2.F32 R9, -RZ, R8.H0_H0 ;  /* 0x20000008ff097230 */ /* 0x004fca0000004100 */
[----:B------:R-:W-:-:S13]  /*3e70*/  FSETP.NEU.FTZ.AND P0, PT, R9, RZ, PT ;  /* 0x000000ff0900720b */ /* 0x000fda0003f1d000 */
[----:B------:R-:W1:Y:S01]  /*3e80*/  @!P0 LDC.U16 R4, c[0x0][0x386] ;  /* 0x0000e180ff048b82 */ /* 0x000e620000000400 */
[----:B------:R-:W2:Y:S01]  /*3e90*/  @!P0 MUFU.RCP R3, R9 ;  /* 0x0000000900038308 */ /* 0x000ea20000001000 */
[----:B-1----:R-:W-:-:S05]  /*3ea0*/  @!P0 HADD2.F32 R4, -RZ, R4.H0_H0 ;  /* 0x20000004ff048230 */ /* 0x002fca0000004100 */
[----:B--2---:R-:W-:-:S05]  /*3eb0*/  @!P0 FMUL.FTZ R3, R4, R3 ;  /* 0x0000000304038220 */ /* 0x004fca0000410000 */
[----:B------:R-:W-:Y:S01]  /*3ec0*/  @!P0 F2FP.F16.F32.PACK_AB R3, RZ, R3 ;  /* 0x00000003ff03823e */ /* 0x000fe200000000ff */
[----:B0-----:R-:W-:Y:S06]  /*3ed0*/  @!P0 BRA `(.L_x_8473) ;  /* 0x00000004007c8947 */ /* 0x001fec0003800000 */
        /* <DEDUP_REMOVED lines=32> */
.L_x_8478:
[----:B------:R-:W-:Y:S05]  /*40e0*/  BSYNC.RECONVERGENT B2 ;  /* 0x0000000000027941 */ /* 0x000fea0003800200 */
.L_x_8477:
[----:B------:R-:W-:Y:S01]  /*40f0*/  FFMA.FTZ R10, -R3, R11, R10 ;  /* 0x0000000b030a7223 */ /* 0x000fe2000001010a */
[----:B------:R-:W-:Y:S06]  /*4100*/  BRA `(.L_x_8475) ;  /* 0x0000000000807947 */ /* 0x000fec0003800000 */
.L_x_8476:
        /* <DEDUP_REMOVED lines=16> */
.L_x_8481:
        /* <DEDUP_REMOVED lines=13> */
.L_x_8480:
[----:B------:R-:W-:Y:S05]  /*42e0*/  BSYNC.RECONVERGENT B2 ;  /* 0x0000000000027941 */ /* 0x000fea0003800200 */
.L_x_8479:
[----:B0-----:R-:W-:-:S04]  /*42f0*/  FMUL.FTZ R3, R10, 1.1920928955078125e-07 ;  /* 0x340000000a037820 */ /* 0x001fc80000410000 */
[----:B------:R-:W-:-:S07]  /*4300*/  FMUL.FTZ R10, R16, R3 ;  /* 0x00000003100a7220 */ /* 0x000fce0000410000 */
.L_x_8475:
[----:B------:R-:W-:Y:S05]  /*4310*/  BSYNC.RECONVERGENT B0 ;  /* 0x0000000000007941 */ /* 0x000fea0003800200 */
.L_x_8474:
        /* <DEDUP_REMOVED lines=22> */
.L_x_8482:
[----:B------:R-:W-:-:S05]  /*4480*/  FMUL.FTZ R11, R4, R11 ;  /* 0x0000000b040b7220 */ /* 0x000fca0000410000 */
[----:B------:R-:W-:-:S05]  /*4490*/  F2FP.F16.F32.PACK_AB R3, RZ, R11 ;  /* 0x0000000bff03723e */ /* 0x000fca00000000ff */
[----:B------:R-:W-:-:S05]  /*44a0*/  HADD2.F32 R3, -RZ, R3.H0_H0 ;  /* 0x20000003ff037230 */ /* 0x000fca0000004100 */
[----:B------:R-:W-:-:S04]  /*44b0*/  LOP3.LUT R3, RZ, 0x80000000, R3, 0xb8, !PT ;  /* 0x80000000ff037812 */ /* 0x000fc800078eb803 */
[----:B------:R-:W-:-:S07]  /*44c0*/  F2FP.F16.F32.PACK_AB R3, RZ, R3 ;  /* 0x00000003ff03723e */ /* 0x000fce00000000ff */
.L_x_8473:
[----:B------:R-:W-:Y:S05]  /*44d0*/  BSYNC.RECONVERGENT B1 ;  /* 0x0000000000017941 */ /* 0x000fea0003800200 */
.L_x_8472:
[----:B------:R-:W-:Y:S01]  /*44e0*/  HADD2.F32 R9, -RZ, R8.H1_H1 ;  /* 0x30000008ff097230 */ /* 0x000fe20000004100 */
        /* <DEDUP_REMOVED lines=30> */
.L_x_8490:
[----:B------:R-:W-:Y:S01]  /*46d0*/  FSETP.GEU.FTZ.AND P0, PT, R13, -R8, PT ;  /* 0x800000080d00720b */ /* 0x000fe20003f1e000 */
[----:B------:R-:W-:-:S12]  /*46e0*/  FADD.FTZ R10, R10, -1 ;  /* 0xbf8000000a0a7421 */ /* 0x000fd80000010000 */
[----:B------:R-:W-:-:S07]  /*46f0*/  @!P0 FADD.FTZ R10, R10, -1 ;  /* 0xbf8000000a0a8421 */ /* 0x000fce0000010000 */
.L_x_8489:
[----:B------:R-:W-:Y:S05]  /*4700*/  BSYNC.RECONVERGENT B2 ;  /* 0x0000000000027941 */ /* 0x000fea0003800200 */
.L_x_8488:
[----:B------:R-:W-:Y:S01]  /*4710*/  FFMA.FTZ R11, -R8, R10, R11 ;  /* 0x0000000a080b7223 */ /* 0x000fe2000001010b */
[----:B------:R-:W-:Y:S06]  /*4720*/  BRA `(.L_x_8486) ;  /* 0x0000000000807947 */ /* 0x000fec0003800000 */
.L_x_8487:
        /* <DEDUP_REMOVED lines=16> */
.L_x_8493:
        /* <DEDUP_REMOVED lines=13> */
.L_x_8492:
[----:B------:R-:W-:Y:S05]  /*4900*/  BSYNC.RECONVERGENT B2 ;  /* 0x0000000000027941 */ /* 0x000fea0003800200 */
.L_x_8491:
[----:B------:R-:W-:-:S04]  /*4910*/  FMUL.FTZ R11, R11, 1.1920928955078125e-07 ;  /* 0x340000000b0b7820 */ /* 0x000fc80000410000 */
[----:B------:R-:W-:-:S07]  /*4920*/  FMUL.FTZ R11, R16, R11 ;  /* 0x0000000b100b7220 */ /* 0x000fce0000410000 */
.L_x_8486:
[----:B------:R-:W-:Y:S05]  /*4930*/  BSYNC.RECONVERGENT B0 ;  /* 0x0000000000007941 */ /* 0x000fea0003800200 */
.L_x_8485:
        /* <DEDUP_REMOVED lines=27> */
.L_x_8484:
[----:B------:R-:W0:Y:S02]  /*4af0*/  MUFU.RCP R9, R9 ;  /* 0x0000000900097308 */ /* 0x000e240000001000 */
[----:B0-----:R-:W-:-:S05]  /*4b00*/  FMUL.FTZ R8, R4, R9 ;  /* 0x0000000904087220 */ /* 0x001fca0000410000 */
[----:B------:R-:W-:-:S07]  /*4b10*/  F2FP.F16.F32.PACK_AB R8, RZ, R8 ;  /* 0x00000008ff08723e */ /* 0x000fce00000000ff */
.L_x_8494:
[----:B------:R-:W-:Y:S05]  /*4b20*/  BSYNC.RECONVERGENT B1 ;  /* 0x0000000000017941 */ /* 0x000fea0003800200 */
.L_x_8483:
[----:B-----5:R-:W-:Y:S01]  /*4b30*/  HADD2.F32 R9, -RZ, R7.H0_H0 ;  /* 0x20000007ff097230 */ /* 0x020fe20000004100 */
        /* <DEDUP_REMOVED lines=30> */
.L_x_8502:
[----:B------:R-:W-:Y:S01]  /*4d20*/  FSETP.GEU.FTZ.AND P0, PT, R14, -R10, PT ;  /* 0x8000000a0e00720b */ /* 0x000fe20003f1e000 */
[----:B------:R-:W-:-:S12]  /*4d30*/  FADD.FTZ R12, R12, -1 ;  /* 0xbf8000000c0c7421 */ /* 0x000fd80000010000 */
[----:B------:R-:W-:-:S07]  /*4d40*/  @!P0 FADD.FTZ R12, R12, -1 ;  /* 0xbf8000000c0c8421 */ /* 0x000fce0000010000 */
.L_x_8501:
[----:B------:R-:W-:Y:S05]  /*4d50*/  BSYNC.RECONVERGENT B2 ;  /* 0x0000000000027941 */ /* 0x000fea0003800200 */
.L_x_8500:
[----:B------:R-:W-:Y:S01]  /*4d60*/  FFMA.FTZ R11, -R10, R12, R11 ;  /* 0x0000000c0a0b7223 */ /* 0x000fe2000001010b */
[----:B------:R-:W-:Y:S06]  /*4d70*/  BRA `(.L_x_8498) ;  /* 0x0000000000807947 */ /* 0x000fec0003800000 */
.L_x_8499:
        /* <DEDUP_REMOVED lines=16> */
.L_x_8505:
        /* <DEDUP_REMOVED lines=13> */
.L_x_8504:
[----:B------:R-:W-:Y:S05]  /*4f50*/  BSYNC.RECONVERGENT B2 ;  /* 0x0000000000027941 */ /* 0x000fea0003800200 */
.L_x_8503:
[----:B0-----:R-:W-:-:S04]  /*4f60*/  FMUL.FTZ R10, R11, 1.1920928955078125e-07 ;  /* 0x340000000b0a7820 */ /* 0x001fc80000410000 */
[----:B------:R-:W-:-:S07]  /*4f70*/  FMUL.FTZ R11, R17, R10 ;  /* 0x0000000a110b7220 */ /* 0x000fce0000410000 */
.L_x_8498:
[----:B------:R-:W-:Y:S05]  /*4f80*/  BSYNC.RECONVERGENT B0 ;  /* 0x0000000000007941 */ /* 0x000fea0003800200 */
.L_x_8497:
        /* <DEDUP_REMOVED lines=27> */
.L_x_8496:
[----:B------:R-:W0:Y:S02]  /*5140*/  MUFU.RCP R9, R9 ;  /* 0x0000000900097308 */ /* 0x000e240000001000 */
[----:B0-----:R-:W-:-:S05]  /*5150*/  FMUL.FTZ R10, R4, R9 ;  /* 0x00000009040a7220 */ /* 0x001fca0000410000 */
[----:B------:R-:W-:-:S07]  /*5160*/  F2FP.F16.F32.PACK_AB R10, RZ, R10 ;  /* 0x0000000aff0a723e */ /* 0x000fce00000000ff */
.L_x_8506:
[----:B------:R-:W-:Y:S05]  /*5170*/  BSYNC.RECONVERGENT B1 ;  /* 0x0000000000017941 */ /* 0x000fea0003800200 */
.L_x_8495:
        /* <DEDUP_REMOVED lines=31> */
.L_x_8514:
[----:B------:R-:W-:Y:S01]  /*5370*/  FSETP.GEU.FTZ.AND P0, PT, R14, -R9, PT ;  /* 0x800000090e00720b */ /* 0x000fe20003f1e000 */
[----:B------:R-:W-:-:S12]  /*5380*/  FADD.FTZ R11, R11, -1 ;  /* 0xbf8000000b0b7421 */ /* 0x000fd80000010000 */
[----:B------:R-:W-:-:S07]  /*5390*/  @!P0 FADD.FTZ R11, R11, -1 ;  /* 0xbf8000000b0b8421 */ /* 0x000fce0000010000 */
.L_x_8513:
[----:B------:R-:W-:Y:S05]  /*53a0*/  BSYNC.RECONVERGENT B2 ;  /* 0x0000000000027941 */ /* 0x000fea0003800200 */
.L_x_8512:
[----:B------:R-:W-:Y:S01]  /*53b0*/  FFMA.FTZ R12, -R9, R11, R12 ;  /* 0x0000000b090c7223 */ /* 0x000fe2000001010c */
[----:B------:R-:W-:Y:S06]  /*53c0*/  BRA `(.L_x_8510) ;  /* 0x0000000000807947 */ /* 0x000fec0003800000 */
.L_x_8511:
        /* <DEDUP_REMOVED lines=16> */
.L_x_8517:
        /* <DEDUP_REMOVED lines=13> */
.L_x_8516:
[----:B------:R-:W-:Y:S05]  /*55a0*/  BSYNC.RECONVERGENT B2 ;  /* 0x0000000000027941 */ /* 0x000fea0003800200 */
.L_x_8515:
[----:B------:R-:W-:-:S04]  /*55b0*/  FMUL.FTZ R12, R12, 1.1920928955078125e-07 ;  /* 0x340000000c0c7820 */ /* 0x000fc80000410000 */
[----:B------:R-:W-:-:S07]  /*55c0*/  FMUL.FTZ R12, R17, R12 ;  /* 0x0000000c110c7220 */ /* 0x000fce0000410000 */
.L_x_8510:
[----:B------:R-:W-:Y:S05]  /*55d0*/  BSYNC.RECONVERGENT B0 ;  /* 0x0000000000007941 */ /* 0x000fea0003800200 */
.L_x_8509:
        /* <DEDUP_REMOVED lines=27> */
.L_x_8508:
[----:B------:R-:W0:Y:S02]  /*5790*/  MUFU.RCP R7, R7 ;  /* 0x0000000700077308 */ /* 0x000e240000001000 */
[----:B0-----:R-:W-:-:S05]  /*57a0*/  FMUL.FTZ R9, R4, R7 ;  /* 0x0000000704097220 */ /* 0x001fca0000410000 */
[----:B------:R-:W-:-:S07]  /*57b0*/  F2FP.F16.F32.PACK_AB R9, RZ, R9 ;  /* 0x00000009ff09723e */ /* 0x000fce00000000ff */
.L_x_8518:
[----:B------:R-:W-:Y:S05]  /*57c0*/  BSYNC.RECONVERGENT B1 ;  /* 0x0000000000017941 */ /* 0x000fea0003800200 */
.L_x_8507:
[----:B------:R-:W-:Y:S01]  /*57d0*/  HADD2.F32 R7, -RZ, R6.H0_H0 ;  /* 0x20000006ff077230 */ /* 0x000fe20000004100 */
        /* <DEDUP_REMOVED lines=30> */
.L_x_8526:
[----:B------:R-:W-:Y:S01]  /*59c0*/  FSETP.GEU.FTZ.AND P0, PT, R16, -R11, PT ;  /* 0x8000000b1000720b */ /* 0x000fe20003f1e000 */
[----:B------:R-:W-:-:S12]  /*59d0*/  FADD.FTZ R13, R13, -1 ;  /* 0xbf8000000d0d7421 */ /* 0x000fd80000010000 */
[----:B------:R-:W-:-:S07]  /*59e0*/  @!P0 FADD.FTZ R13, R13, -1 ;  /* 0xbf8000000d0d8421 */ /* 0x000fce0000010000 */
.L_x_8525:
[----:B------:R-:W-:Y:S05]  /*59f0*/  BSYNC.RECONVERGENT B2 ;  /* 0x0000000000027941 */ /* 0x000fea0003800200 */
.L_x_8524:
[----:B------:R-:W-:Y:S01]  /*5a00*/  FFMA.FTZ R12, -R11, R13, R12 ;  /* 0x0000000d0b0c7223 */ /* 0x000fe2000001010c */
[----:B------:R-:W-:Y:S06]  /*5a10*/  BRA `(.L_x_8522) ;  /* 0x0000000000807947 */ /* 0x000fec0003800000 */
.L_x_8523:
        /* <DEDUP_REMOVED lines=16> */
.L_x_8529:
        /* <DEDUP_REMOVED lines=13> */
.L_x_8528:
[----:B------:R-:W-:Y:S05]  /*5bf0*/  BSYNC.RECONVERGENT B2 ;  /* 0x0000000000027941 */ /* 0x000fea0003800200 */
.L_x_8527:
[----:B0-----:R-:W-:-:S04]  /*5c00*/  FMUL.FTZ R11, R12, 1.1920928955078125e-07 ;  /* 0x340000000c0b7820 */ /* 0x001fc80000410000 */
[----:B------:R-:W-:-:S07]  /*5c10*/  FMUL.FTZ R12, R18, R11 ;  /* 0x0000000b120c7220 */ /* 0x000fce0000410000 */
.L_x_8522:
[----:B------:R-:W-:Y:S05]  /*5c20*/  BSYNC.RECONVERGENT B0 ;  /* 0x0000000000007941 */ /* 0x000fea0003800200 */
.L_x_8521:
        /* <DEDUP_REMOVED lines=27> */
.L_x_8520:
[----:B------:R-:W0:Y:S02]  /*5de0*/  MUFU.RCP R7, R7 ;  /* 0x0000000700077308 */ /* 0x000e240000001000 */
[----:B0-----:R-:W-:-:S05]  /*5df0*/  FMUL.FTZ R11, R4, R7 ;  /* 0x00000007040b7220 */ /* 0x001fca0000410000 */
[----:B------:R-:W-:-:S07]  /*5e00*/  F2FP.F16.F32.PACK_AB R11, RZ, R11 ;  /* 0x0000000bff0b723e */ /* 0x000fce00000000ff */
.L_x_8530:
[----:B------:R-:W-:Y:S05]  /*5e10*/  BSYNC.RECONVERGENT B1 ;  /* 0x0000000000017941 */ /* 0x000fea0003800200 */
.L_x_8519:
        /* <DEDUP_REMOVED lines=31> */
.L_x_8538:
[----:B------:R-:W-:Y:S01]  /*6010*/  FSETP.GEU.FTZ.AND P0, PT, R15, -R6, PT ;  /* 0x800000060f00720b */ /* 0x000fe20003f1e000 */
[----:B------:R-:W-:-:S12]  /*6020*/  FADD.FTZ R12, R12, -1 ;  /* 0xbf8000000c0c7421 */ /* 0x000fd80000010000 */
[----:B------:R-:W-:-:S07]  /*6030*/  @!P0 FADD.FTZ R12, R12, -1 ;  /* 0xbf8000000c0c8421 */ /* 0x000fce0000010000 */
.L_x_8537:
[----:B------:R-:W-:Y:S05]  /*6040*/  BSYNC.RECONVERGENT B2 ;  /* 0x0000000000027941 */ /* 0x000fea0003800200 */
.L_x_8536:
[----:B------:R-:W-:Y:S01]  /*6050*/  FFMA.FTZ R13, -R6, R12, R13 ;  /* 0x0000000c060d7223 */ /* 0x000fe2000001010d */
[----:B------:R-:W-:Y:S06]  /*6060*/  BRA `(.L_x_8534) ;  /* 0x0000000000807947 */ /* 0x000fec0003800000 */
.L_x_8535:
        /* <DEDUP_REMOVED lines=16> */
.L_x_8541:
        /* <DEDUP_REMOVED lines=13> */
.L_x_8540:
[----:B------:R-:W-:Y:S05]  /*6240*/  BSYNC.RECONVERGENT B2 ;  /* 0x0000000000027941 */ /* 0x000fea0003800200 */
.L_x_8539:
[----:B------:R-:W-:-:S04]  /*6250*/  FMUL.FTZ R13, R13, 1.1920928955078125e-07 ;  /* 0x340000000d0d7820 */ /* 0x000fc80000410000 */
[----:B------:R-:W-:-:S07]  /*6260*/  FMUL.FTZ R13, R18, R13 ;  /* 0x0000000d120d7220 */ /* 0x000fce0000410000 */
.L_x_8534:
[----:B------:R-:W-:Y:S05]  /*6270*/  BSYNC.RECONVERGENT B0 ;  /* 0x0000000000007941 */ /* 0x000fea0003800200 */
.L_x_8533:
        /* <DEDUP_REMOVED lines=27> */
.L_x_8532:
[----:B------:R-:W0:Y:S02]  /*6430*/  MUFU.RCP R7, R7 ;  /* 0x0000000700077308 */ /* 0x000e240000001000 */
[----:B0-----:R-:W-:-:S05]  /*6440*/  FMUL.FTZ R6, R4, R7 ;  /* 0x0000000704067220 */ /* 0x001fca0000410000 */
[----:B------:R-:W-:-:S07]  /*6450*/  F2FP.F16.F32.PACK_AB R6, RZ, R6 ;  /* 0x00000006ff06723e */ /* 0x000fce00000000ff */
.L_x_8542:
[----:B------:R-:W-:Y:S05]  /*6460*/  BSYNC.RECONVERGENT B1 ;  /* 0x0000000000017941 */ /* 0x000fea0003800200 */
.L_x_8531:
        /* <DEDUP_REMOVED lines=31> */
.L_x_8550:
[----:B------:R-:W-:Y:S01]  /*6660*/  FSETP.GEU.FTZ.AND P0, PT, R16, -R12, PT ;  /* 0x8000000c1000720b */ /* 0x000fe20003f1e000 */
[----:B------:R-:W-:-:S12]  /*6670*/  FADD.FTZ R14, R14, -1 ;  /* 0xbf8000000e0e7421 */ /* 0x000fd80000010000 */
[----:B------:R-:W-:-:S07]  /*6680*/  @!P0 FADD.FTZ R14, R14, -1 ;  /* 0xbf8000000e0e8421 */ /* 0x000fce0000010000 */
.L_x_8549:
[----:B------:R-:W-:Y:S05]  /*6690*/  BSYNC.RECONVERGENT B2 ;  /* 0x0000000000027941 */ /* 0x000fea0003800200 */
.L_x_8548:
[----:B------:R-:W-:Y:S01]  /*66a0*/  FFMA.FTZ R13, -R12, R14, R13 ;  /* 0x0000000e0c0d7223 */ /* 0x000fe2000001010d */
[----:B------:R-:W-:Y:S06]  /*66b0*/  BRA `(.L_x_8546) ;  /* 0x0000000000807947 */ /* 0x000fec0003800000 */
.L_x_8547:
        /* <DEDUP_REMOVED lines=16> */
.L_x_8553:
        /* <DEDUP_REMOVED lines=13> */
.L_x_8552:
[----:B------:R-:W-:Y:S05]  /*6890*/  BSYNC.RECONVERGENT B2 ;  /* 0x0000000000027941 */ /* 0x000fea0003800200 */
.L_x_8551:
[----:B------:R-:W-:-:S04]  /*68a0*/  FMUL.FTZ R13, R13, 1.1920928955078125e-07 ;  /* 0x340000000d0d7820 */ /* 0x000fc80000410000 */
[----:B------:R-:W-:-:S07]  /*68b0*/  FMUL.FTZ R13, R12, R13 ;  /* 0x0000000d0c0d7220 */ /* 0x000fce0000410000 */
.L_x_8546:
[----:B------:R-:W-:Y:S05]  /*68c0*/  BSYNC.RECONVERGENT B0 ;  /* 0x0000000000007941 */ /* 0x000fea0003800200 */
.L_x_8545:
        /* <DEDUP_REMOVED lines=27> */
.L_x_8544:
[----:B------:R-:W0:Y:S02]  /*6a80*/  MUFU.RCP R7, R7 ;  /* 0x0000000700077308 */ /* 0x000e240000001000 */
[----:B0-----:R-:W-:-:S05]  /*6a90*/  FMUL.FTZ R12, R4, R7 ;  /* 0x00000007040c7220 */ /* 0x001fca0000410000 */
[----:B------:R-:W-:-:S07]  /*6aa0*/  F2FP.F16.F32.PACK_AB R12, RZ, R12 ;  /* 0x0000000cff0c723e */ /* 0x000fce00000000ff */
.L_x_8554:
[----:B------:R-:W-:Y:S05]  /*6ab0*/  BSYNC.RECONVERGENT B1 ;  /* 0x0000000000017941 */ /* 0x000fea0003800200 */
.L_x_8543:
[----:B------:R-:W-:Y:S01]  /*6ac0*/  HADD2.F32 R5, -RZ, R5.H1_H1 ;  /* 0x30000005ff057230 */ /* 0x000fe20000004100 */
[----:B------:R-:W-:Y:S04]  /*6ad0*/  BSSY.RECONVERGENT B1, `(.L_x_8555) ;  /* 0x0000063000017945 */ /* 0x000fe80003800200 */
[----:B------:R-:W-:-:S13]  /*6ae0*/  FSETP.NEU.FTZ.AND P0, PT, R5, RZ, PT ;  /* 0x000000ff0500720b */ /* 0x000fda0003f1d000 */
[----:B------:R-:W-:Y:S05]  /*6af0*/  @!P0 BRA `(.L_x_8556) ;  /* 0x0000000400748947 */ /* 0x000fea0003800000 */
[C---:B------:R-:W-:Y:S01]  /*6b00*/  FSETP.GEU.FTZ.AND P0, PT, |R4|.reuse, |R5|, PT ;  /* 0x400000050400720b */ /* 0x040fe20003f1e200 */
[----:B------:R-:W-:Y:S01]  /*6b10*/  BSSY.RECONVERGENT B0, `(.L_x_8557) ;  /* 0x0000040000007945 */ /* 0x000fe20003800200 */
[----:B0-----:R-:W-:-:S11]  /*6b20*/  FADD.FTZ R14, |R4|, -RZ ;  /* 0x800000ff040e7221 */ /* 0x001fd60000010200 */
        /* <DEDUP_REMOVED lines=24> */
.L_x_8562:
[----:B------:R-:W-:Y:S01]  /*6cb0*/  FSETP.GEU.FTZ.AND P0, PT, R16, -R7, PT ;  /* 0x800000071000720b */ /* 0x000fe20003f1e000 */
[----:B------:R-:W-:-:S12]  /*6cc0*/  FADD.FTZ R13, R13, -1 ;  /* 0xbf8000000d0d7421 */ /* 0x000fd80000010000 */
[----:B------:R-:W-:-:S07]  /*6cd0*/  @!P0 FADD.FTZ R13, R13, -1 ;  /* 0xbf8000000d0d8421 */ /* 0x000fce0000010000 */
.L_x_8561:
[----:B------:R-:W-:Y:S05]  /*6ce0*/  BSYNC.RECONVERGENT B2 ;  /* 0x0000000000027941 */ /* 0x000fea0003800200 */
.L_x_8560:
[----:B------:R-:W-:Y:S01]  /*6cf0*/  FFMA.FTZ R14, -R7, R13, R14 ;  /* 0x0000000d070e7223 */ /* 0x000fe2000001010e */
[----:B------:R-:W-:Y:S06]  /*6d00*/  BRA `(.L_x_8558) ;  /* 0x0000000000807947 */ /* 0x000fec0003800000 */
.L_x_8559:
        /* <DEDUP_REMOVED lines=16> */
.L_x_8565:
        /* <DEDUP_REMOVED lines=13> */
.L_x_8564:
[----:B------:R-:W-:Y:S05]  /*6ee0*/  BSYNC.RECONVERGENT B2 ;  /* 0x0000000000027941 */ /* 0x000fea0003800200 */
.L_x_8563:
[----:B------:R-:W-:-:S04]  /*6ef0*/  FMUL.FTZ R14, R14, 1.1920928955078125e-07 ;  /* 0x340000000e0e7820 */ /* 0x000fc80000410000 */
[----:B------:R-:W-:-:S07]  /*6f00*/  FMUL.FTZ R14, R7, R14 ;  /* 0x0000000e070e7220 */ /* 0x000fce0000410000 */
.L_x_8558:
[----:B------:R-:W-:Y:S05]  /*6f10*/  BSYNC.RECONVERGENT B0 ;  /* 0x0000000000007941 */ /* 0x000fea0003800200 */
.L_x_8557:
        /* <DEDUP_REMOVED lines=27> */
.L_x_8556:
[----:B------:R-:W1:Y:S02]  /*70d0*/  MUFU.RCP R5, R5 ;  /* 0x0000000500057308 */ /* 0x000e640000001000 */
[----:B-1----:R-:W-:-:S05]  /*70e0*/  FMUL.FTZ R13, R4, R5 ;  /* 0x00000005040d7220 */ /* 0x002fca0000410000 */
[----:B------:R-:W-:-:S07]  /*70f0*/  F2FP.F16.F32.PACK_AB R13, RZ, R13 ;  /* 0x0000000dff0d723e */ /* 0x000fce00000000ff */
.L_x_8566:
[----:B------:R-:W-:Y:S05]  /*7100*/  BSYNC.RECONVERGENT B1 ;  /* 0x0000000000017941 */ /* 0x000fea0003800200 */
.L_x_8555:
        /* <DEDUP_REMOVED lines=12> */
.L_x_8567:
        /* <DEDUP_REMOVED lines=11> */
.L_x_37072:


//--------------------- .text._ZN2at6native29vectorized_elementwise_kernelILi4ENS0_13AUnaryFunctorIN3c104HalfES4_S4_ZZZNS0_15binary_internal21div_floor_kernel_cudaERNS_18TensorIteratorBaseEENKUlvE1_clEvENKUlvE1_clEvEUlS4_S4_E_EESt5arrayIPcLm2EEEEviT0_T1_ --------------------------
	.section	.text._ZN2at6native29vectorized_elementwise_kernelILi4ENS0_13AUnaryFunctorIN3c104HalfES4_S4_ZZZNS0_15binary_internal21div_floor_kernel_cudaERNS_18TensorIteratorBaseEENKUlvE1_clEvENKUlvE1_clEvEUlS4_S4_E_EESt5arrayIPcLm2EEEEviT0_T1_,"ax",@progbits
	.align	128
        .global         _ZN2at6native29vectorized_elementwise_kernelILi4ENS0_13AUnaryFunctorIN3c104HalfES4_S4_ZZZNS0_15binary_internal21div_floor_kernel_cudaERNS_18TensorIteratorBaseEENKUlvE1_clEvENKUlvE1_clEvEUlS4_S4_E_EESt5arrayIPcLm2EEEEviT0_T1_
        .type           _ZN2at6native29vectorized_elementwise_kernelILi4ENS0_13AUnaryFunctorIN3c104HalfES4_S4_ZZZNS0_15binary_internal21div_floor_kernel_cudaERNS_18TensorIteratorBaseEENKUlvE1_clEvENKUlvE1_clEvEUlS4_S4_E_EESt5arrayIPcLm2EEEEviT0_T1_,@function
        .size           _ZN2at6native29vectorized_elementwise_kernelILi4ENS0_13AUnaryFunctorIN3c104HalfES4_S4_ZZZNS0_15binary_internal21div_floor_kernel_cudaERNS_18TensorIteratorBaseEENKUlvE1_clEvENKUlvE1_clEvEUlS4_S4_E_EESt5arrayIPcLm2EEEEviT0_T1_,(.L_x_37073 - _ZN2at6native29vectorized_elementwise_kernelILi4ENS0_13AUnaryFunctorIN3c104HalfES4_S4_ZZZNS0_15binary_internal21div_floor_kernel_cudaERNS_18TensorIteratorBaseEENKUlvE1_clEvENKUlvE1_clEvEUlS4_S4_E_EESt5arrayIPcLm2EEEEviT0_T1_)
        .other          _ZN2at6native29vectorized_elementwise_kernelILi4ENS0_13AUnaryFunctorIN3c104HalfES4_S4_ZZZNS0_15binary_internal21div_floor_kernel_cudaERNS_18TensorIteratorBaseEENKUlvE1_clEvENKUlvE1_clEvEUlS4_S4_E_EESt5arrayIPcLm2EEEEviT0_T1_,@"STO_CUDA_ENTRY STV_DEFAULT"
_ZN2at6native29vectorized_elementwise_kernelILi4ENS0_13AUnaryFunctorIN3c104HalfES4_S4_ZZZNS0_15binary_internal21div_floor_kernel_cudaERNS_18TensorIteratorBaseEENKUlvE1_clEvENKUlvE1_clEvEUlS4_S4_E_EESt5arrayIPcLm2EEEEviT0_T1_:
.text._ZN2at6native29vectorized_elementwise_kernelILi4ENS0_13AUnaryFunctorIN3c104HalfES4_S4_ZZZNS0_15binary_internal21div_floor_kernel_cudaERNS_18TensorIteratorBaseEENKUlvE1_clEvENKUlvE1_clEvEUlS4_S4_E_EESt5arrayIPcLm2EEEEviT0_T1_:
        /* <DEDUP_REMOVED lines=108> */
.L_x_8575:
[----:B------:R-:W-:Y:S05]  /*06c0*/  BSYNC.RECONVERGENT B2 ;  /* 0x0000000000027941 */ /* 0x000fea0003800200 */
.L_x_8574:
[----:B------:R-:W-:Y:S01]  /*06d0*/  FFMA.FTZ R2, -R9, R7, R2 ;  /* 0x0000000709027223 */ /* 0x000fe20000010102 */
[----:B------:R-:W-:Y:S06]  /*06e0*/  BRA `(.L_x_8572) ;  /* 0x0000000000807947 */ /* 0x000fec0003800000 */
.L_x_8573:
        /* <DEDUP_REMOVED lines=16> */
.L_x_8578:
        /* <DEDUP_REMOVED lines=13> */
.L_x_8577:
[----:B------:R-:W-:Y:S05]  /*08c0*/  BSYNC.RECONVERGENT B2 ;  /* 0x0000000000027941 */ /* 0x000fea0003800200 */
.L_x_8576:
[----:B------:R-:W-:-:S04]  /*08d0*/  FMUL.FTZ R5, R4, 1.1920928955078125e-07 ;  /* 0x3400000004057820 */ /* 0x000fc80000410000 */
[----:B------:R-:W-:-:S07]  /*08e0*/  FMUL.FTZ R2, R2, R5 ;  /* 0x0000000502027220 */ /* 0x000fce0000410000 */
.L_x_8572:
[----:B------:R-:W-:Y:S05]  /*08f0*/  BSYNC.RECONVERGENT B0 ;  /* 0x0000000000007941 */ /* 0x000fea0003800200 */
.L_x_8571:
        /* <DEDUP_REMOVED lines=22> */
.L_x_8579:
[----:B------:R-:W-:-:S05]  /*0a60*/  FMUL.FTZ R3, R3, R5 ;  /* 0x0000000503037220 */ /* 0x000fca0000410000 */
[----:B------:R-:W-:-:S05]  /*0a70*/  F2FP.F16.F32.PACK_AB R2, RZ, R3 ;  /* 0x00000003ff02723e */ /* 0x000fca00000000ff */
[----:B------:R-:W-:-:S05]  /*0a80*/  HADD2.F32 R2, -RZ, R2.H0_H0 ;  /* 0x20000002ff027230 */ /* 0x000fca0000004100 */
[----:B------:R-:W-:-:S04]  /*0a90*/  LOP3.LUT R2, RZ, 0x80000000, R2, 0xb8, !PT ;  /* 0x80000000ff027812 */ /* 0x000fc800078eb802 */
[----:B------:R-:W-:-:S07]  /*0aa0*/  F2FP.F16.F32.PACK_AB R2, RZ, R2 ;  /* 0x00000002ff02723e */ /* 0x000fce00000000ff */
.L_x_8570:
[----:B------:R-:W-:Y:S05]  /*0ab0*/  BSYNC.RECONVERGENT B1 ;  /* 0x0000000000017941 */ /* 0x000fea0003800200 */
.L_x_8569:
        /* <DEDUP_REMOVED lines=36> */
.L_x_8588:
[----:B------:R-:W-:Y:S01]  /*0d00*/  FSETP.GEU.FTZ.AND P0, PT, R7, -R11, PT ;  /* 0x8000000b0700720b */ /* 0x000fe20003f1e000 */
[----:B------:R-:W-:-:S12]  /*0d10*/  FADD.FTZ R9, R9, -1 ;  /* 0xbf80000009097421 */ /* 0x000fd80000010000 */
[----:B------:R-:W-:-:S07]  /*0d20*/  @!P0 FADD.FTZ R9, R9, -1 ;  /* 0xbf80000009098421 */ /* 0x000fce0000010000 */
.L_x_8587:
[----:B------:R-:W-:Y:S05]  /*0d30*/  BSYNC.RECONVERGENT B2 ;  /* 0x0000000000027941 */ /* 0x000fea0003800200 */
.L_x_8586:
[----:B------:R-:W-:Y:S01]  /*0d40*/  FFMA.FTZ R4, -R11, R9, R4 ;  /* 0x000000090b047223 */ /* 0x000fe20000010104 */
[----:B------:R-:W-:Y:S06]  /*0d50*/  BRA `(.L_x_8584) ;  /* 0x0000000000807947 */ /* 0x000fec0003800000 */
.L_x_8585:
        /* <DEDUP_REMOVED lines=16> */
.L_x_8591:
        /* <DEDUP_REMOVED lines=13> */
.L_x_8590:
[----:B------:R-:W-:Y:S05]  /*0f30*/  BSYNC.RECONVERGENT B2 ;  /* 0x0000000000027941 */ /* 0x000fea0003800200 */
.L_x_8589:
[----:B------:R-:W-:-:S04]  /*0f40*/  FMUL.FTZ R7, R6, 1.1920928955078125e-07 ;  /* 0x3400000006077820 */ /* 0x000fc80000410000 */
[----:B------:R-:W-:-:S07]  /*0f50*/  FMUL.FTZ R4, R4, R7 ;  /* 0x0000000704047220 */ /* 0x000fce0000410000 */
.L_x_8584:
[----:B------:R-:W-:Y:S05]  /*0f60*/  BSYNC.RECONVERGENT B0 ;  /* 0x0000000000007941 */ /* 0x000fea0003800200 */
.L_x_8583:
        /* <DEDUP_REMOVED lines=27> */
.L_x_8582:
[----:B------:R-:W1:Y:S01]  /*1120*/  LDC.U16 R4, c[0x0][0x386] ;  /* 0x0000e180ff047b82 */ /* 0x000e620000000400 */
[----:B------:R-:W2:Y:S01]  /*1130*/  MUFU.RCP R5, R20 ;  /* 0x0000001400057308 */ /* 0x000ea20000001000 */
[----:B-1----:R-:W-:-:S05]  /*1140*/  HADD2.F32 R4, -RZ, R4.H0_H0 ;  /* 0x20000004ff047230 */ /* 0x002fca0000004100 */
[----:B--2---:R-:W-:-:S05]  /*1150*/  FMUL.FTZ R4, R4, R5 ;  /* 0x0000000504047220 */ /* 0x004fca0000410000 */
[----:B------:R-:W-:-:S07]  /*1160*/  F2FP.F16.F32.PACK_AB R4, RZ, R4 ;  /* 0x00000004ff04723e */ /* 0x000fce00000000ff */
.L_x_8581:
[----:B------:R-:W-:Y:S05]  /*1170*/  BSYNC.RECONVERGENT B1 ;  /* 0x0000000000017941 */ /* 0x000fea0003800200 */
.L_x_8580:
        /* <DEDUP_REMOVED lines=36> */
.L_x_8600:
[----:B------:R-:W-:Y:S01]  /*13c0*/  FSETP.GEU.FTZ.AND P0, PT, R9, -R11, PT ;  /* 0x8000000b0900720b */ /* 0x000fe20003f1e000 */
[----:B------:R-:W-:-:S12]  /*13d0*/  FADD.FTZ R7, R7, -1 ;  /* 0xbf80000007077421 */ /* 0x000fd80000010000 */
[----:B------:R-:W-:-:S07]  /*13e0*/  @!P0 FADD.FTZ R7, R7, -1 ;  /* 0xbf80000007078421 */ /* 0x000fce0000010000 */
.L_x_8599:
[----:B------:R-:W-:Y:S05]  /*13f0*/  BSYNC.RECONVERGENT B2 ;  /* 0x0000000000027941 */ /* 0x000fea0003800200 */
.L_x_8598:
[----:B------:R-:W-:Y:S01]  /*1400*/  FFMA.FTZ R6, -R11, R7, R6 ;  /* 0x000000070b067223 */ /* 0x000fe20000010106 */
[----:B------:R-:W-:Y:S06]  /*1410*/  BRA `(.L_x_8596) ;  /* 0x0000000000807947 */ /* 0x000fec0003800000 */
.L_x_8597:
        /* <DEDUP_REMOVED lines=16> */
.L_x_8603:
        /* <DEDUP_REMOVED lines=13> */
.L_x_8602:
[----:B------:R-:W-:Y:S05]  /*15f0*/  BSYNC.RECONVERGENT B2 ;  /* 0x0000000000027941 */ /* 0x000fea0003800200 */
.L_x_8601:
[----:B------:R-:W-:-:S04]  /*1600*/  FMUL.FTZ R7, R7, 1.1920928955078125e-07 ;  /* 0x3400000007077820 */ /* 0x000fc80000410000 */
[----:B------:R-:W-:-:S07]  /*1610*/  FMUL.FTZ R6, R6, R7 ;  /* 0x0000000706067220 */ /* 0x000fce0000410000 */
.L_x_8596:
[----:B------:R-:W-:Y:S05]  /*1620*/  BSYNC.RECONVERGENT B0 ;  /* 0x0000000000007941 */ /* 0x000fea0003800200 */
.L_x_8595:
        /* <DEDUP_REMOVED lines=27> */
.L_x_8594:
[----:B------:R-:W1:Y:S01]  /*17e0*/  LDC.U16 R5, c[0x0][0x386] ;  /* 0x0000e180ff057b82 */ /* 0x000e620000000400 */
[----:B------:R-:W2:Y:S01]  /*17f0*/  MUFU.RCP R22, R22 ;  /* 0x0000001600167308 */ /* 0x000ea20000001000 */
[----:B-1----:R-:W-:-:S05]  /*1800*/  HADD2.F32 R5, -RZ, R5.H0_H0 ;  /* 0x20000005ff057230 */ /* 0x002fca0000004100 */
[----:B--2---:R-:W-:-:S05]  /*1810*/  FMUL.FTZ R5, R5, R22 ;  /* 0x0000001605057220 */ /* 0x004fca0000410000 */
[----:B------:R-:W-:-:S07]  /*1820*/  F2FP.F16.F32.PACK_AB R5, RZ, R5 ;  /* 0x00000005ff05723e */ /* 0x000fce00000000ff */
.L_x_8593:
[----:B------:R-:W-:Y:S05]  /*1830*/  BSYNC.RECONVERGENT B1 ;  /* 0x0000000000017941 */ /* 0x000fea0003800200 */
.L_x_8592:
        /* <DEDUP_REMOVED lines=36> */
.L_x_8612:
[----:B------:R-:W-:Y:S01]  /*1a80*/  FSETP.GEU.FTZ.AND P0, PT, R10, -R14, PT ;  /* 0x8000000e0a00720b */ /* 0x000fe20003f1e000 */
[----:B------:R-:W-:-:S12]  /*1a90*/  FADD.FTZ R8, R8, -1 ;  /* 0xbf80000008087421 */ /* 0x000fd80000010000 */
[----:B------:R-:W-:-:S07]  /*1aa0*/  @!P0 FADD.FTZ R8, R8, -1 ;  /* 0xbf80000008088421 */ /* 0x000fce0000010000 */
.L_x_8611:
[----:B------:R-:W-:Y:S05]  /*1ab0*/  BSYNC.RECONVERGENT B2 ;  /* 0x0000000000027941 */ /* 0x000fea0003800200 */
.L_x_8610:
[----:B------:R-:W-:Y:S01]  /*1ac0*/  FFMA.FTZ R7, -R14, R8, R7 ;  /* 0x000000080e077223 */ /* 0x000fe20000010107 */
[----:B------:R-:W-:Y:S06]  /*1ad0*/  BRA `(.L_x_8608) ;  /* 0x0000000000807947 */ /* 0x000fec0003800000 */
.L_x_8609:
        /* <DEDUP_REMOVED lines=16> */
.L_x_8615:
        /* <DEDUP_REMOVED lines=13> */
.L_x_8614:
[----:B------:R-:W-:Y:S05]  /*1cb0*/  BSYNC.RECONVERGENT B2 ;  /* 0x0000000000027941 */ /* 0x000fea0003800200 */
.L_x_8613:
[----:B------:R-:W-:-:S04]  /*1cc0*/  FMUL.FTZ R8, R8, 1.1920928955078125e-07 ;  /* 0x3400000008087820 */ /* 0x000fc80000410000 */
[----:B------:R-:W-:-:S07]  /*1cd0*/  FMUL.FTZ R7, R7, R8 ;  /* 0x0000000807077220 */ /* 0x000fce0000410000 */
.L_x_8608:
[----:B------:R-:W-:Y:S05]  /*1ce0*/  BSYNC.RECONVERGENT B0 ;  /* 0x0000000000007941 */ /* 0x000fea0003800200 */
.L_x_8607:
        /* <DEDUP_REMOVED lines=27> */
.L_x_8606:
[----:B------:R-:W1:Y:S01]  /*1ea0*/  LDC.U16 R6, c[0x0][0x386] ;  /* 0x0000e180ff067b82 */ /* 0x000e620000000400 */
[----:B------:R-:W2:Y:S01]  /*1eb0*/  MUFU.RCP R23, R23 ;  /* 0x0000001700177308 */ /* 0x000ea20000001000 */
[----:B-1----:R-:W-:-:S05]  /*1ec0*/  HADD2.F32 R6, -RZ, R6.H0_H0 ;  /* 0x20000006ff067230 */ /* 0x002fca0000004100 */
[----:B--2---:R-:W-:-:S05]  /*1ed0*/  FMUL.FTZ R6, R6, R23 ;  /* 0x0000001706067220 */ /* 0x004fca0000410000 */
[----:B------:R-:W-:-:S07]  /*1ee0*/  F2FP.F16.F32.PACK_AB R6, RZ, R6 ;  /* 0x00000006ff06723e */ /* 0x000fce00000000ff */
.L_x_8605:
[----:B------:R-:W-:Y:S05]  /*1ef0*/  BSYNC.RECONVERGENT B1 ;  /* 0x0000000000017941 */ /* 0x000fea0003800200 */
.L_x_8604:
        /* <DEDUP_REMOVED lines=36> */
.L_x_8624:
[----:B------:R-:W-:Y:S01]  /*2140*/  FSETP.GEU.FTZ.AND P0, PT, R10, -R18, PT ;  /* 0x800000120a00720b */ /* 0x000fe20003f1e000 */
[----:B------:R-:W-:-:S12]  /*2150*/  FADD.FTZ R14, R14, -1 ;  /* 0xbf8000000e0e7421 */ /* 0x000fd80000010000 */
[----:B------:R-:W-:-:S07]  /*2160*/  @!P0 FADD.FTZ R14, R14, -1 ;  /* 0xbf8000000e0e8421 */ /* 0x000fce0000010000 */
.L_x_8623:
[----:B------:R-:W-:Y:S05]  /*2170*/  BSYNC.RECONVERGENT B2 ;  /* 0x0000000000027941 */ /* 0x000fea0003800200 */
.L_x_8622:
[----:B------:R-:W-:Y:S01]  /*2180*/  FFMA.FTZ R7, -R18, R14, R7 ;  /* 0x0000000e12077223 */ /* 0x000fe20000010107 */
[----:B------:R-:W-:Y:S06]  /*2190*/  BRA `(.L_x_8620) ;  /* 0x0000000000807947 */ /* 0x000fec0003800000 */
.L_x_8621:
        /* <DEDUP_REMOVED lines=16> */
.L_x_8627:
        /* <DEDUP_REMOVED lines=13> */
.L_x_8626:
[----:B------:R-:W-:Y:S05]  /*2370*/  BSYNC.RECONVERGENT B2 ;  /* 0x0000000000027941 */ /* 0x000fea0003800200 */
.L_x_8625:
[----:B------:R-:W-:-:S04]  /*2380*/  FMUL.FTZ R10, R9, 1.1920928955078125e-07 ;  /* 0x34000000090a7820 */ /* 0x000fc80000410000 */
[----:B------:R-:W-:-:S07]  /*2390*/  FMUL.FTZ R7, R7, R10 ;  /* 0x0000000a07077220 */ /* 0x000fce0000410000 */
.L_x_8620:
[----:B------:R-:W-:Y:S05]  /*23a0*/  BSYNC.RECONVERGENT B0 ;  /* 0x0000000000007941 */ /* 0x000fea0003800200 */
.L_x_8619:
        /* <DEDUP_REMOVED lines=27> */
.L_x_8618:
[----:B------:R-:W1:Y:S01]  /*2560*/  LDC.U16 R7, c[0x0][0x386] ;  /* 0x0000e180ff077b82 */ /* 0x000e620000000400 */
[----:B------:R-:W2:Y:S01]  /*2570*/  MUFU.RCP R8, R21 ;  /* 0x0000001500087308 */ /* 0x000ea20000001000 */
[----:B-1----:R-:W-:-:S05]  /*2580*/  HADD2.F32 R7, -RZ, R7.H0_H0 ;  /* 0x20000007ff077230 */ /* 0x002fca0000004100 */
[----:B--2---:R-:W-:-:S05]  /*2590*/  FMUL.FTZ R7, R7, R8 ;  /* 0x0000000807077220 */ /* 0x004fca0000410000 */
[----:B------:R-:W-:-:S07]  /*25a0*/  F2FP.F16.F32.PACK_AB R7, RZ, R7 ;  /* 0x00000007ff07723e */ /* 0x000fce00000000ff */
.L_x_8617:
[----:B------:R-:W-:Y:S05]  /*25b0*/  BSYNC.RECONVERGENT B1 ;  /* 0x0000000000017941 */ /* 0x000fea0003800200 */
.L_x_8616:
        /* <DEDUP_REMOVED lines=36> */
.L_x_8636:
[----:B------:R-:W-:Y:S01]  /*2800*/  FSETP.GEU.FTZ.AND P0, PT, R14, -R18, PT ;  /* 0x800000120e00720b */ /* 0x000fe20003f1e000 */
[----:B------:R-:W-:-:S12]  /*2810*/  FADD.FTZ R10, R10, -1 ;  /* 0xbf8000000a0a7421 */ /* 0x000fd80000010000 */
[----:B------:R-:W-:-:S07]  /*2820*/  @!P0 FADD.FTZ R10, R10, -1 ;  /* 0xbf8000000a0a8421 */ /* 0x000fce0000010000 */
.L_x_8635:
[----:B------:R-:W-:Y:S05]  /*2830*/  BSYNC.RECONVERGENT B2 ;  /* 0x0000000000027941 */ /* 0x000fea0003800200 */
.L_x_8634:
[----:B------:R-:W-:Y:S01]  /*2840*/  FFMA.FTZ R9, -R18, R10, R9 ;  /* 0x0000000a12097223 */ /* 0x000fe20000010109 */
[----:B------:R-:W-:Y:S06]  /*2850*/  BRA `(.L_x_8632) ;  /* 0x0000000000807947 */ /* 0x000fec0003800000 */
.L_x_8633:
        /* <DEDUP_REMOVED lines=16> */
.L_x_8639:
        /* <DEDUP_REMOVED lines=13> */
.L_x_8638:
[----:B------:R-:W-:Y:S05]  /*2a30*/  BSYNC.RECONVERGENT B2 ;  /* 0x0000000000027941 */ /* 0x000fea0003800200 */
.L_x_8637:
[----:B------:R-:W-:-:S04]  /*2a40*/  FMUL.FTZ R10, R10, 1.1920928955078125e-07 ;  /* 0x340000000a0a7820 */ /* 0x000fc80000410000 */
[----:B------:R-:W-:-:S07]  /*2a50*/  FMUL.FTZ R9, R9, R10 ;  /* 0x0000000a09097220 */ /* 0x000fce0000410000 */
.L_x_8632:
[----:B------:R-:W-:Y:S05]  /*2a60*/  BSYNC.RECONVERGENT B0 ;  /* 0x0000000000007941 */ /* 0x000fea0003800200 */
.L_x_8631:
        /* <DEDUP_REMOVED lines=27> */
.L_x_8630:
[----:B------:R-:W0:Y:S01]  /*2c20*/  LDC.U16 R8, c[0x0][0x386] ;  /* 0x0000e180ff087b82 */ /* 0x000e220000000400 */
[----:B------:R-:W1:Y:S01]  /*2c30*/  MUFU.RCP R19, R19 ;  /* 0x0000001300137308 */ /* 0x000e620000001000 */
[----:B0-----:R-:W-:-:S05]  /*2c40*/  HADD2.F32 R8, -RZ, R8.H0_H0 ;  /* 0x20000008ff087230 */ /* 0x001fca0000004100 */
[----:B-1----:R-:W-:-:S05]  /*2c50*/  FMUL.FTZ R8, R8, R19 ;  /* 0x0000001308087220 */ /* 0x002fca0000410000 */
[----:B------:R-:W-:-:S07]  /*2c60*/  F2FP.F16.F32.PACK_AB R8, RZ, R8 ;  /* 0x00000008ff08723e */ /* 0x000fce00000000ff */
.L_x_8629:
[----:B------:R-:W-:Y:S05]  /*2c70*/  BSYNC.RECONVERGENT B1 ;  /* 0x0000000000017941 */ /* 0x000fea0003800200 */
.L_x_8628:
        /* <DEDUP_REMOVED lines=36> */
.L_x_8648:
[----:B------:R-:W-:Y:S01]  /*2ec0*/  FSETP.GEU.FTZ.AND P0, PT, R14, -R20, PT ;  /* 0x800000140e00720b */ /* 0x000fe20003f1e000 */
[----:B------:R-:W-:-:S12]  /*2ed0*/  FADD.FTZ R18, R18, -1 ;  /* 0xbf80000012127421 */ /* 0x000fd80000010000 */
[----:B------:R-:W-:-:S07]  /*2ee0*/  @!P0 FADD.FTZ R18, R18, -1 ;  /* 0xbf80000012128421 */ /* 0x000fce0000010000 */
.L_x_8647:
[----:B------:R-:W-:Y:S05]  /*2ef0*/  BSYNC.RECONVERGENT B2 ;  /* 0x0000000000027941 */ /* 0x000fea0003800200 */
.L_x_8646:
[----:B------:R-:W-:Y:S01]  /*2f00*/  FFMA.FTZ R9, -R20, R18, R9 ;  /* 0x0000001214097223 */ /* 0x000fe20000010109 */
[----:B------:R-:W-:Y:S06]  /*2f10*/  BRA `(.L_x_8644) ;  /* 0x0000000000807947 */ /* 0x000fec0003800000 */
.L_x_8645:
        /* <DEDUP_REMOVED lines=16> */
.L_x_8651:
        /* <DEDUP_REMOVED lines=13> */
.L_x_8650:
[----:B------:R-:W-:Y:S05]  /*30f0*/  BSYNC.RECONVERGENT B2 ;  /* 0x0000000000027941 */ /* 0x000fea0003800200 */
.L_x_8649:
[----:B------:R-:W-:-:S04]  /*3100*/  FMUL.FTZ R14, R11, 1.1920928955078125e-07 ;  /* 0x340000000b0e7820 */ /* 0x000fc80000410000 */
[----:B------:R-:W-:-:S07]  /*3110*/  FMUL.FTZ R9, R9, R14 ;  /* 0x0000000e09097220 */ /* 0x000fce0000410000 */
.L_x_8644:
[----:B------:R-:W-:Y:S05]  /*3120*/  BSYNC.RECONVERGENT B0 ;  /* 0x0000000000007941 */ /* 0x000fea0003800200 */
.L_x_8643:
        /* <DEDUP_REMOVED lines=27> */
.L_x_8642:
[----:B------:R-:W1:Y:S01]  /*32e0*/  LDC.U16 R9, c[0x0][0x386] ;  /* 0x0000e180ff097b82 */ /* 0x000e620000000400 */
[----:B------:R-:W2:Y:S01]  /*32f0*/  MUFU.RCP R10, R13 ;  /* 0x0000000d000a7308 */ /* 0x000ea20000001000 */
[----:B-1----:R-:W-:-:S05]  /*3300*/  HADD2.F32 R9, -RZ, R9.H0_H0 ;  /* 0x20000009ff097230 */ /* 0x002fca0000004100 */
[----:B--2---:R-:W-:-:S05]  /*3310*/  FMUL.FTZ R9, R9, R10 ;  /* 0x0000000a09097220 */ /* 0x004fca0000410000 */
[----:B------:R-:W-:-:S07]  /*3320*/  F2FP.F16.F32.PACK_AB R9, RZ, R9 ;  /* 0x00000009ff09723e */ /* 0x000fce00000000ff */
.L_x_8641:
[----:B------:R-:W-:Y:S05]  /*3330*/  BSYNC.RECONVERGENT B1 ;  /* 0x0000000000017941 */ /* 0x000fea0003800200 */
.L_x_8640:
        /* <DEDUP_REMOVED lines=36> */
.L_x_8660:
[----:B------:R-:W-:Y:S01]  /*3580*/  FSETP.GEU.FTZ.AND P0, PT, R15, -R19, PT ;  /* 0x800000130f00720b */ /* 0x000fe20003f1e000 */
[----:B------:R-:W-:-:S12]  /*3590*/  FADD.FTZ R13, R13, -1 ;  /* 0xbf8000000d0d7421 */ /* 0x000fd80000010000 */
[----:B------:R-:W-:-:S07]  /*35a0*/  @!P0 FADD.FTZ R13, R13, -1 ;  /* 0xbf8000000d0d8421 */ /* 0x000fce0000010000 */
.L_x_8659:
[----:B------:R-:W-:Y:S05]  /*35b0*/  BSYNC.RECONVERGENT B2 ;  /* 0x0000000000027941 */ /* 0x000fea0003800200 */
.L_x_8658:
[----:B------:R-:W-:Y:S01]  /*35c0*/  FFMA.FTZ R10, -R19, R13, R10 ;  /* 0x0000000d130a7223 */ /* 0x000fe2000001010a */
[----:B------:R-:W-:Y:S06]  /*35d0*/  BRA `(.L_x_8656) ;  /* 0x0000000000807947 */ /* 0x000fec0003800000 */
.L_x_8657:
        /* <DEDUP_REMOVED lines=16> */
.L_x_8663:
        /* <DEDUP_REMOVED lines=13> */
.L_x_8662:
[----:B------:R-:W-:Y:S05]  /*37b0*/  BSYNC.RECONVERGENT B2 ;  /* 0x0000000000027941 */ /* 0x000fea0003800200 */
.L_x_8661:
[----:B------:R-:W-:-:S04]  /*37c0*/  FMUL.FTZ R13, R13, 1.1920928955078125e-07 ;  /* 0x340000000d0d7820 */ /* 0x000fc80000410000 */
[----:B------:R-:W-:-:S07]  /*37d0*/  FMUL.FTZ R10, R10, R13 ;  /* 0x0000000d0a0a7220 */ /* 0x000fce0000410000 */
.L_x_8656:
[----:B------:R-:W-:Y:S05]  /*37e0*/  BSYNC.RECONVERGENT B0 ;  /* 0x0000000000007941 */ /* 0x000fea0003800200 */
.L_x_8655:
        /* <DEDUP_REMOVED lines=27> */
.L_x_8654:
[----:B------:R-:W1:Y:S01]  /*39a0*/  LDC.U16 R10, c[0x0][0x386] ;  /* 0x0000e180ff0a7b82 */ /* 0x000e620000000400 */
[----:B------:R-:W2:Y:S01]  /*39b0*/  MUFU.RCP R11, R12 ;  /* 0x0000000c000b7308 */ /* 0x000ea20000001000 */
[----:B-1----:R-:W-:-:S05]  /*39c0*/  HADD2.F32 R10, -RZ, R10.H0_H0 ;  /* 0x2000000aff0a7230 */ /* 0x002fca0000004100 */
[----:B--2---:R-:W-:-:S05]  /*39d0*/  FMUL.FTZ R10, R10, R11 ;  /* 0x0000000b0a0a7220 */ /* 0x004fca0000410000 */
[----:B------:R-:W-:-:S07]  /*39e0*/  F2FP.F16.F32.PACK_AB R10, RZ, R10 ;  /* 0x0000000aff0a723e */ /* 0x000fce00000000ff */
.L_x_8653:
[----:B------:R-:W-:Y:S05]  /*39f0*/  BSYNC.RECONVERGENT B1 ;  /* 0x0000000000017941 */ /* 0x000fea0003800200 */
.L_x_8652:
        /* <DEDUP_REMOVED lines=16> */
.L_x_8666:
[----:B------:R-:W-:-:S13]  /*3b00*/  ISETP.GE.U32.AND P0, PT, R17, R16, PT ;  /* 0x000000101100720c */ /* 0x000fda0003f06070 */
[----:B------:R-:W-:Y:S05]  /*3b10*/  @P0 BRA `(.L_x_8668) ;  /* 0x0000000000300947 */ /* 0x000fea0003800000 */
[----:B-1----:R-:W1:Y:S01]  /*3b20*/  LDC.64 R2, c[0x0][0x388] ;  /* 0x0000e200ff027b82 */ /* 0x002e620000000a00 */
[----:B------:R-:W-:Y:S01]  /*3b30*/  IMAD.IADD R11, R0, 0x1, R17 ;  /* 0x00000001000b7824 */ /* 0x000fe200078e0211 */
[----:B------:R-:W-:-:S03]  /*3b40*/  IADD3 R17, PT, PT, R17, 0x80, RZ ;  /* 0x0000008011117810 */ /* 0x000fc60007ffe0ff */
[----:B-1----:R-:W-:-:S05]  /*3b50*/  IMAD.WIDE.U32 R2, R11, 0x2, R2 ;  /* 0x000000020b027825 */ /* 0x002fca00078e0002 */
[----:B------:R2:W-:Y:S02]  /*3b60*/  STG.E.U16 desc[UR4][R2.64], R5 ;  /* 0x0000000502007986 */ /* 0x0005e4000c101504 */
.L_x_8667:
[----:B------:R-:W-:-:S13]  /*3b70*/  ISETP.GE.U32.AND P0, PT, R17, R16, PT ;  /* 0x000000101100720c */ /* 0x000fda0003f06070 */
[----:B------:R-:W-:Y:S05]  /*3b80*/  @P0 BRA `(.L_x_8669) ;  /* 0x0000000000300947 */ /* 0x000fea0003800000 */
[----:B-12---:R-:W1:Y:S01]  /*3b90*/  LDC.64 R2, c[0x0][0x388] ;  /* 0x0000e200ff027b82 */ /* 0x006e620000000a00 */
[----:B------:R-:W-:Y:S02]  /*3ba0*/  IMAD.IADD R5, R0, 0x1, R17 ;  /* 0x0000000100057824 */ /* 0x000fe400078e0211 */
[----:B------:R-:W-:Y:S02]  /*3bb0*/  VIADD R17, R17, 0x80 ;  /* 0x0000008011117836 */ /* 0x000fe40000000000 */
[----:B-1----:R-:W-:-:S05]  /*3bc0*/  IMAD.WIDE.U32 R2, R5, 0x2, R2 ;  /* 0x0000000205027825 */ /* 0x002fca00078e0002 */
[----:B------:R2:W-:Y:S02]  /*3bd0*/  STG.E.U16 desc[UR4][R2.64], R6 ;  /* 0x0000000602007986 */ /* 0x0005e4000c101504 */
.L_x_8668:
[----:B------:R-:W-:-:S13]  /*3be0*/  ISETP.GE.U32.AND P0, PT, R17, R16, PT ;  /* 0x000000101100720c */ /* 0x000fda0003f06070 */
[----:B------:R-:W-:Y:S05]  /*3bf0*/  @P0 BRA `(.L_x_8670) ;  /* 0x0000000000340947 */ /* 0x000fea0003800000 */
[----:B-12---:R-:W1:Y:S01]  /*3c00*/  LDC.64 R2, c[0x0][0x388] ;  /* 0x0000e200ff027b82 */ /* 0x006e620000000a00 */
[----:B------:R-:W-:Y:S02]  /*3c10*/  IMAD.IADD R5, R0, 0x1, R17 ;  /* 0x0000000100057824 */ /* 0x000fe400078e0211 */
[----:B------:R-:W-:Y:S02]  /*3c20*/  VIADD R17, R17, 0x80 ;  /* 0x0000008011117836 */ /* 0x000fe40000000000 */
[----:B-1----:R-:W-:-:S05]  /*3c30*/  IMAD.WIDE.U32 R2, R5, 0x2, R2 ;  /* 0x0000000205027825 */ /* 0x002fca00078e0002 */
[----:B------:R3:W-:Y:S02]  /*3c40*/  STG.E.U16 desc[UR4][R2.64], R7 ;  /* 0x0000000702007986 */ /* 0x0007e4000c101504 */
.L_x_8669:
        /* <DEDUP_REMOVED lines=8> */
.L_x_8670:
[----:B------:R-:W-:Y:S05]  /*3cd0*/  BSYNC.RELIABLE B1 ;  /* 0x0000000000017941 */ /* 0x000fea0003800100 */
.L_x_8665:
[----:B------:R-:W-:-:S13]  /*3ce0*/  ISETP.GE.U32.AND P0, PT, R17, R16, PT ;  /* 0x000000101100720c */ /* 0x000fda0003f06070 */
[----:B-123--:R-:W1:Y:S01]  /*3cf0*/  @!P0 LDC.64 R2, c[0x0][0x388] ;  /* 0x0000e200ff028b82 */ /* 0x00ee620000000a00 */
[----:B------:R-:W-:Y:S01]  /*3d00*/  @!P0 IADD3 R5, PT, PT, R0, R17, RZ ;  /* 0x0000001100058210 */ /* 0x000fe20007ffe0ff */
[----:B------:R-:W-:-:S04]  /*3d10*/  @!P0 VIADD R17, R17, 0x80 ;  /* 0x0000008011118836 */ /* 0x000fc80000000000 */
[----:B-1----:R-:W-:-:S05]  /*3d20*/  @!P0 IMAD.WIDE.U32 R2, R5, 0x2, R2 ;  /* 0x0000000205028825 */ /* 0x002fca00078e0002 */
[----:B------:R4:W-:Y:S02]  /*3d30*/  @!P0 STG.E.U16 desc[UR4][R2.64], R9 ;  /* 0x0000000902008986 */ /* 0x0009e4000c101504 */
.L_x_8671:
[----:B------:R-:W-:Y:S05]  /*3d40*/  BSYNC.RECONVERGENT B0 ;  /* 0x0000000000007941 */ /* 0x000fea0003800200 */
.L_x_8664:
        /* <DEDUP_REMOVED lines=8> */
.L_x_8568:
[----:B------:R-:W0:Y:S01]  /*3dd0*/  S2R R4, SR_TID.X ;  /* 0x0000000000047919 */ /* 0x000e220000002100 */
[----:B------:R-:W1:Y:S02]  /*3de0*/  LDC.64 R2, c[0x0][0x390] ;  /* 0x0000e400ff027b82 */ /* 0x000e640000000a00 */
[----:B-1----:R-:W-:-:S04]  /*3df0*/  IMAD.WIDE.U32 R2, R0, 0x2, R2 ;  /* 0x0000000200027825 */ /* 0x002fc800078e0002 */
[----:B0-----:R-:W-:-:S05]  /*3e00*/  IMAD.WIDE.U32 R10, R4, 0x8, R2 ;  /* 0x00000008040a7825 */ /* 0x001fca00078e0002 */
[----:B------:R-:W2:Y:S04]  /*3e10*/  LDG.E.64 R6, desc[UR4][R10.64] ;  /* 0x000000040a067981 */ /* 0x000ea8000c1e1b00 */
[----:B------:R0:W5:Y:S01]  /*3e20*/  LDG.E.64 R2, desc[UR4][R10.64+0x400] ;  /* 0x000400040a027981 */ /* 0x000162000c1e1b00 */
        /* <DEDUP_REMOVED lines=41> */
.L_x_8678:
[----:B------:R-:W-:Y:S05]  /*40c0*/  BSYNC.RECONVERGENT B2 ;  /* 0x0000000000027941 */ /* 0x000fea0003800200 */
.L_x_8677:
[----:B------:R-:W-:Y:S01]  /*40d0*/  FFMA.FTZ R10, -R5, R11, R10 ;  /* 0x0000000b050a7223 */ /* 0x000fe2000001010a */
[----:B------:R-:W-:Y:S06]  /*40e0*/  BRA `(.L_x_8675) ;  /* 0x0000000000807947 */ /* 0x000fec0003800000 */
.L_x_8676:
        /* <DEDUP_REMOVED lines=16> */
.L_x_8681:
        /* <DEDUP_REMOVED lines=13> */
.L_x_8680:
[----:B------:R-:W-:Y:S05]  /*42c0*/  BSYNC.RECONVERGENT B2 ;  /* 0x0000000000027941 */ /* 0x000fea0003800200 */
.L_x_8679:
[----:B0-----:R-:W-:-:S04]  /*42d0*/  FMUL.FTZ R5, R10, 1.1920928955078125e-07 ;  /* 0x340000000a057820 */ /* 0x001fc80000410000 */
[----:B------:R-:W-:-:S07]  /*42e0*/  FMUL.FTZ R10, R16, R5 ;  /* 0x00000005100a7220 */ /* 0x000fce0000410000 */
.L_x_8675:
[----:B------:R-:W-:Y:S05]  /*42f0*/  BSYNC.RECONVERGENT B0 ;  /* 0x0000000000007941 */ /* 0x000fea0003800200 */
.L_x_8674:
        /* <DEDUP_REMOVED lines=22> */
.L_x_8682:
[----:B------:R-:W-:-:S05]  /*4460*/  FMUL.FTZ R11, R8, R11 ;  /* 0x0000000b080b7220 */ /* 0x000fca0000410000 */
[----:B------:R-:W-:-:S05]  /*4470*/  F2FP.F16.F32.PACK_AB R5, RZ, R11 ;  /* 0x0000000bff05723e */ /* 0x000fca00000000ff */
[----:B------:R-:W-:-:S05]  /*4480*/  HADD2.F32 R5, -RZ, R5.H0_H0 ;  /* 0x20000005ff057230 */ /* 0x000fca0000004100 */
[----:B------:R-:W-:-:S04]  /*4490*/  LOP3.LUT R5, RZ, 0x80000000, R5, 0xb8, !PT ;  /* 0x80000000ff057812 */ /* 0x000fc800078eb805 */
[----:B------:R-:W-:-:S07]  /*44a0*/  F2FP.F16.F32.PACK_AB R5, RZ, R5 ;  /* 0x00000005ff05723e */ /* 0x000fce00000000ff */
.L_x_8673:
[----:B------:R-:W-:Y:S05]  /*44b0*/  BSYNC.RECONVERGENT B1 ;  /* 0x0000000000017941 */ /* 0x000fea0003800200 */
.L_x_8672:
        /* <DEDUP_REMOVED lines=31> */
.L_x_8690:
[----:B------:R-:W-:Y:S01]  /*46b0*/  FSETP.GEU.FTZ.AND P0, PT, R13, -R6, PT ;  /* 0x800000060d00720b */ /* 0x000fe20003f1e000 */
[----:B------:R-:W-:-:S12]  /*46c0*/  FADD.FTZ R10, R10, -1 ;  /* 0xbf8000000a0a7421 */ /* 0x000fd80000010000 */
[----:B------:R-:W-:-:S07]  /*46d0*/  @!P0 FADD.FTZ R10, R10, -1 ;  /* 0xbf8000000a0a8421 */ /* 0x000fce0000010000 */
.L_x_8689:
[----:B------:R-:W-:Y:S05]  /*46e0*/  BSYNC.RECONVERGENT B2 ;  /* 0x0000000000027941 */ /* 0x000fea0003800200 */
.L_x_8688:
[----:B------:R-:W-:Y:S01]  /*46f0*/  FFMA.FTZ R11, -R6, R10, R11 ;  /* 0x0000000a060b7223 */ /* 0x000fe2000001010b */
[----:B------:R-:W-:Y:S06]  /*4700*/  BRA `(.L_x_8686) ;  /* 0x0000000000807947 */ /* 0x000fec0003800000 */
.L_x_8687:
        /* <DEDUP_REMOVED lines=16> */
.L_x_8693:
        /* <DEDUP_REMOVED lines=13> */
.L_x_8692:
[----:B------:R-:W-:Y:S05]  /*48e0*/  BSYNC.RECONVERGENT B2 ;  /* 0x0000000000027941 */ /* 0x000fea0003800200 */
.L_x_8691:
[----:B------:R-:W-:-:S04]  /*48f0*/  FMUL.FTZ R11, R11, 1.1920928955078125e-07 ;  /* 0x340000000b0b7820 */ /* 0x000fc80000410000 */
[----:B------:R-:W-:-:S07]  /*4900*/  FMUL.FTZ R11, R16, R11 ;  /* 0x0000000b100b7220 */ /* 0x000fce0000410000 */
.L_x_8686:
[----:B------:R-:W-:Y:S05]  /*4910*/  BSYNC.RECONVERGENT B0 ;  /* 0x0000000000007941 */ /* 0x000fea0003800200 */
.L_x_8685:
        /* <DEDUP_REMOVED lines=27> */
.L_x_8684:
[----:B------:R-:W0:Y:S02]  /*4ad0*/  MUFU.RCP R9, R9 ;  /* 0x0000000900097308 */ /* 0x000e240000001000 */
[----:B0-----:R-:W-:-:S05]  /*4ae0*/  FMUL.FTZ R6, R8, R9 ;  /* 0x0000000908067220 */ /* 0x001fca0000410000 */
[----:B------:R-:W-:-:S07]  /*4af0*/  F2FP.F16.F32.PACK_AB R6, RZ, R6 ;  /* 0x00000006ff06723e */ /* 0x000fce00000000ff */
.L_x_8694:
[----:B------:R-:W-:Y:S05]  /*4b00*/  BSYNC.RECONVERGENT B1 ;  /* 0x0000000000017941 */ /* 0x000fea0003800200 */
.L_x_8683:
        /* <DEDUP_REMOVED lines=31> */
.L_x_8702:
[----:B------:R-:W-:Y:S01]  /*4d00*/  FSETP.GEU.FTZ.AND P0, PT, R14, -R10, PT ;  /* 0x8000000a0e00720b */ /* 0x000fe20003f1e000 */
[----:B------:R-:W-:-:S12]  /*4d10*/  FADD.FTZ R12, R12, -1 ;  /* 0xbf8000000c0c7421 */ /* 0x000fd80000010000 */
[----:B------:R-:W-:-:S07]  /*4d20*/  @!P0 FADD.FTZ R12, R12, -1 ;  /* 0xbf8000000c0c8421 */ /* 0x000fce0000010000 */
.L_x_8701:
[----:B------:R-:W-:Y:S05]  /*4d30*/  BSYNC.RECONVERGENT B2 ;  /* 0x0000000000027941 */ /* 0x000fea0003800200 */
.L_x_8700:
[----:B------:R-:W-:Y:S01]  /*4d40*/  FFMA.FTZ R11, -R10, R12, R11 ;  /* 0x0000000c0a0b7223 */ /* 0x000fe2000001010b */
[----:B------:R-:W-:Y:S06]  /*4d50*/  BRA `(.L_x_8698) ;  /* 0x0000000000807947 */ /* 0x000fec0003800000 */
.L_x_8699:
        /* <DEDUP_REMOVED lines=16> */
.L_x_8705:
        /* <DEDUP_REMOVED lines=13> */
.L_x_8704:
[----:B------:R-:W-:Y:S05]  /*4f30*/  BSYNC.RECONVERGENT B2 ;  /* 0x0000000000027941 */ /* 0x000fea0003800200 */
.L_x_8703:
[----:B0-----:R-:W-:-:S04]  /*4f40*/  FMUL.FTZ R10, R11, 1.1920928955078125e-07 ;  /* 0x340000000b0a7820 */ /* 0x001fc80000410000 */
[----:B------:R-:W-:-:S07]  /*4f50*/  FMUL.FTZ R11, R17, R10 ;  /* 0x0000000a110b7220 */ /* 0x000fce0000410000 */
.L_x_8698:
[----:B------:R-:W-:Y:S05]  /*4f60*/  BSYNC.RECONVERGENT B0 ;  /* 0x0000000000007941 */ /* 0x000fea0003800200 */
.L_x_8697:
        /* <DEDUP_REMOVED lines=27> */
.L_x_8696:
[----:B------:R-:W0:Y:S02]  /*5120*/  MUFU.RCP R9, R9 ;  /* 0x0000000900097308 */ /* 0x000e240000001000 */
[----:B0-----:R-:W-:-:S05]  /*5130*/  FMUL.FTZ R10, R8, R9 ;  /* 0x00000009080a7220 */ /* 0x001fca0000410000 */
[----:B------:R-:W-:-:S07]  /*5140*/  F2FP.F16.F32.PACK_AB R10, RZ, R10 ;  /* 0x0000000aff0a723e */ /* 0x000fce00000000ff */
.L_x_8706:
[----:B------:R-:W-:Y:S05]  /*5150*/  BSYNC.RECONVERGENT B1 ;  /* 0x0000000000017941 */ /* 0x000fea0003800200 */
.L_x_8695:
        /* <DEDUP_REMOVED lines=31> */
.L_x_8714:
[----:B------:R-:W-:Y:S01]  /*5350*/  FSETP.GEU.FTZ.AND P0, PT, R14, -R9, PT ;  /* 0x800000090e00720b */ /* 0x000fe20003f1e000 */
[----:B------:R-:W-:-:S12]  /*5360*/  FADD.FTZ R11, R11, -1 ;  /* 0xbf8000000b0b7421 */ /* 0x000fd80000010000 */
[----:B------:R-:W-:-:S07]  /*5370*/  @!P0 FADD.FTZ R11, R11, -1 ;  /* 0xbf8000000b0b8421 */ /* 0x000fce0000010000 */
.L_x_8713:
[----:B------:R-:W-:Y:S05]  /*5380*/  BSYNC.RECONVERGENT B2 ;  /* 0x0000000000027941 */ /* 0x000fea0003800200 */
.L_x_8712:
[----:B------:R-:W-:Y:S01]  /*5390*/  FFMA.FTZ R12, -R9, R11, R12 ;  /* 0x0000000b090c7223 */ /* 0x000fe2000001010c */
[----:B------:R-:W-:Y:S06]  /*53a0*/  BRA `(.L_x_8710) ;  /* 0x0000000000807947 */ /* 0x000fec0003800000 */
.L_x_8711:
        /* <DEDUP_REMOVED lines=16> */
.L_x_8717:
        /* <DEDUP_REMOVED lines=13> */
.L_x_8716:
[----:B------:R-:W-:Y:S05]  /*5580*/  BSYNC.RECONVERGENT B2 ;  /* 0x0000000000027941 */ /* 0x000fea0003800200 */
.L_x_8715:
[----:B------:R-:W-:-:S04]  /*5590*/  FMUL.FTZ R12, R12, 1.1920928955078125e-07 ;  /* 0x340000000c0c7820 */ /* 0x000fc80000410000 */
[----:B------:R-:W-:-:S07]  /*55a0*/  FMUL.FTZ R12, R17, R12 ;  /* 0x0000000c110c7220 */ /* 0x000fce0000410000 */
.L_x_8710:
[----:B------:R-:W-:Y:S05]  /*55b0*/  BSYNC.RECONVERGENT B0 ;  /* 0x0000000000007941 */ /* 0x000fea0003800200 */
.L_x_8709:
        /* <DEDUP_REMOVED lines=27> */
.L_x_8708:
[----:B------:R-:W0:Y:S02]  /*5770*/  MUFU.RCP R7, R7 ;  /* 0x0000000700077308 */ /* 0x000e240000001000 */
[----:B0-----:R-:W-:-:S05]  /*5780*/  FMUL.FTZ R9, R8, R7 ;  /* 0x0000000708097220 */ /* 0x001fca0000410000 */
[----:B------:R-:W-:-:S07]  /*5790*/  F2FP.F16.F32.PACK_AB R9, RZ, R9 ;  /* 0x00000009ff09723e */ /* 0x000fce00000000ff */
.L_x_8718:
[----:B------:R-:W-:Y:S05]  /*57a0*/  BSYNC.RECONVERGENT B1 ;  /* 0x0000000000017941 */ /* 0x000fea0003800200 */
.L_x_8707:
        /* <DEDUP_REMOVED lines=31> */
.L_x_8726:
[----:B------:R-:W-:Y:S01]  /*59a0*/  FSETP.GEU.FTZ.AND P0, PT, R16, -R11, PT ;  /* 0x8000000b1000720b */ /* 0x000fe20003f1e000 */
[----:B------:R-:W-:-:S12]  /*59b0*/  FADD.FTZ R13, R13, -1 ;  /* 0xbf8000000d0d7421 */ /* 0x000fd80000010000 */
[----:B------:R-:W-:-:S07]  /*59c0*/  @!P0 FADD.FTZ R13, R13, -1 ;  /* 0xbf8000000d0d8421 */ /* 0x000fce0000010000 */
.L_x_8725:
[----:B------:R-:W-:Y:S05]  /*59d0*/  BSYNC.RECONVERGENT B2 ;  /* 0x0000000000027941 */ /* 0x000fea0003800200 */
.L_x_8724:
[----:B------:R-:W-:Y:S01]  /*59e0*/  FFMA.FTZ R12, -R11, R13, R12 ;  /* 0x0000000d0b0c7223 */ /* 0x000fe2000001010c */
[----:B------:R-:W-:Y:S06]  /*59f0*/  BRA `(.L_x_8722) ;  /* 0x0000000000807947 */ /* 0x000fec0003800000 */
.L_x_8723:
        /* <DEDUP_REMOVED lines=16> */
.L_x_8729:
        /* <DEDUP_REMOVED lines=13> */
.L_x_8728:
[----:B------:R-:W-:Y:S05]  /*5bd0*/  BSYNC.RECONVERGENT B2 ;  /* 0x0000000000027941 */ /* 0x000fea0003800200 */
.L_x_8727:
[----:B0-----:R-:W-:-:S04]  /*5be0*/  FMUL.FTZ R11, R12, 1.1920928955078125e-07 ;  /* 0x340000000c0b7820 */ /* 0x001fc80000410000 */
[----:B------:R-:W-:-:S07]  /*5bf0*/  FMUL.FTZ R12, R18, R11 ;  /* 0x0000000b120c7220 */ /* 0x000fce0000410000 */
.L_x_8722:
[----:B------:R-:W-:Y:S05]  /*5c00*/  BSYNC.RECONVERGENT B0 ;  /* 0x0000000000007941 */ /* 0x000fea0003800200 */
.L_x_8721:
        /* <DEDUP_REMOVED lines=27> */
.L_x_8720:
[----:B------:R-:W0:Y:S02]  /*5dc0*/  MUFU.RCP R7, R7 ;  /* 0x0000000700077308 */ /* 0x000e240000001000 */
[----:B0-----:R-:W-:-:S05]  /*5dd0*/  FMUL.FTZ R11, R8, R7 ;  /* 0x00000007080b7220 */ /* 0x001fca0000410000 */
[----:B------:R-:W-:-:S07]  /*5de0*/  F2FP.F16.F32.PACK_AB R11, RZ, R11 ;  /* 0x0000000bff0b723e */ /* 0x000fce00000000ff */
.L_x_8730:
[----:B------:R-:W-:Y:S05]  /*5df0*/  BSYNC.RECONVERGENT B1 ;  /* 0x0000000000017941 */ /* 0x000fea0003800200 */
.L_x_8719:
        /* <DEDUP_REMOVED lines=31> */
.L_x_8738:
[----:B------:R-:W-:Y:S01]  /*5ff0*/  FSETP.GEU.FTZ.AND P0, PT, R15, -R2, PT ;  /* 0x800000020f00720b */ /* 0x000fe20003f1e000 */
[----:B------:R-:W-:-:S12]  /*6000*/  FADD.FTZ R12, R12, -1 ;  /* 0xbf8000000c0c7421 */ /* 0x000fd80000010000 */
[----:B------:R-:W-:-:S07]  /*6010*/  @!P0 FADD.FTZ R12, R12, -1 ;  /* 0xbf8000000c0c8421 */ /* 0x000fce0000010000 */
.L_x_8737:
[----:B------:R-:W-:Y:S05]  /*6020*/  BSYNC.RECONVERGENT B2 ;  /* 0x0000000000027941 */ /* 0x000fea0003800200 */
.L_x_8736:
[----:B------:R-:W-:Y:S01]  /*6030*/  FFMA.FTZ R13, -R2, R12, R13 ;  /* 0x0000000c020d7223 */ /* 0x000fe2000001010d */
[----:B------:R-:W-:Y:S06]  /*6040*/  BRA `(.L_x_8734) ;  /* 0x0000000000807947 */ /* 0x000fec0003800000 */
.L_x_8735:
        /* <DEDUP_REMOVED lines=16> */
.L_x_8741:
        /* <DEDUP_REMOVED lines=13> */
.L_x_8740:
[----:B------:R-:W-:Y:S05]  /*6220*/  BSYNC.RECONVERGENT B2 ;  /* 0x0000000000027941 */ /* 0x000fea0003800200 */
.L_x_8739:
[----:B------:R-:W-:-:S04]  /*6230*/  FMUL.FTZ R13, R13, 1.1920928955078125e-07 ;  /* 0x340000000d0d7820 */ /* 0x000fc80000410000 */
[----:B------:R-:W-:-:S07]  /*6240*/  FMUL.FTZ R13, R18, R13 ;  /* 0x0000000d120d7220 */ /* 0x000fce0000410000 */
.L_x_8734:
[----:B------:R-:W-:Y:S05]  /*6250*/  BSYNC.RECONVERGENT B0 ;  /* 0x0000000000007941 */ /* 0x000fea0003800200 */
.L_x_8733:
        /* <DEDUP_REMOVED lines=27> */
.L_x_8732:
[----:B------:R-:W0:Y:S02]  /*6410*/  MUFU.RCP R7, R7 ;  /* 0x0000000700077308 */ /* 0x000e240000001000 */
[----:B0-----:R-:W-:-:S05]  /*6420*/  FMUL.FTZ R2, R8, R7 ;  /* 0x0000000708027220 */ /* 0x001fca0000410000 */
[----:B------:R-:W-:-:S07]  /*6430*/  F2FP.F16.F32.PACK_AB R2, RZ, R2 ;  /* 0x00000002ff02723e */ /* 0x000fce00000000ff */
.L_x_8742:
[----:B------:R-:W-:Y:S05]  /*6440*/  BSYNC.RECONVERGENT B1 ;  /* 0x0000000000017941 */ /* 0x000fea0003800200 */
.L_x_8731:
        /* <DEDUP_REMOVED lines=31> */
.L_x_8750:
[----:B------:R-:W-:Y:S01]  /*6640*/  FSETP.GEU.FTZ.AND P0, PT, R16, -R12, PT ;  /* 0x8000000c1000720b */ /* 0x000fe20003f1e000 */
[----:B------:R-:W-:-:S12]  /*6650*/  FADD.FTZ R14, R14, -1 ;  /* 0xbf8000000e0e7421 */ /* 0x000fd80000010000 */
[----:B------:R-:W-:-:S07]  /*6660*/  @!P0 FADD.FTZ R14, R14, -1 ;  /* 0xbf8000000e0e8421 */ /* 0x000fce0000010000 */
.L_x_8749:
[----:B------:R-:W-:Y:S05]  /*6670*/  BSYNC.RECONVERGENT B2 ;  /* 0x0000000000027941 */ /* 0x000fea0003800200 */
.L_x_8748:
[----:B------:R-:W-:Y:S01]  /*6680*/  FFMA.FTZ R13, -R12, R14, R13 ;  /* 0x0000000e0c0d7223 */ /* 0x000fe2000001010d */
[----:B------:R-:W-:Y:S06]  /*6690*/  BRA `(.L_x_8746) ;  /* 0x0000000000807947 */ /* 0x000fec0003800000 */
.L_x_8747:
        /* <DEDUP_REMOVED lines=16> */
.L_x_8753:
        /* <DEDUP_REMOVED lines=13> */
.L_x_8752:
[----:B------:R-:W-:Y:S05]  /*6870*/  BSYNC.RECONVERGENT B2 ;  /* 0x0000000000027941 */ /* 0x000fea0003800200 */
.L_x_8751:
[----:B------:R-:W-:-:S04]  /*6880*/  FMUL.FTZ R13, R13, 1.1920928955078125e-07 ;  /* 0x340000000d0d7820 */ /* 0x000fc80000410000 */
[----:B------:R-:W-:-:S07]  /*6890*/  FMUL.FTZ R13, R12, R13 ;  /* 0x0000000d0c0d7220 */ /* 0x000fce0000410000 */
.L_x_8746:
[----:B------:R-:W-:Y:S05]  /*68a0*/  BSYNC.RECONVERGENT B0 ;  /* 0x0000000000007941 */ /* 0x000fea0003800200 */
.L_x_8745:
        /* <DEDUP_REMOVED lines=27> */
.L_x_8744:
[----:B------:R-:W0:Y:S02]  /*6a60*/  MUFU.RCP R7, R7 ;  /* 0x0000000700077308 */ /* 0x000e240000001000 */
[----:B0-----:R-:W-:-:S05]  /*6a70*/  FMUL.FTZ R12, R8, R7 ;  /* 0x00000007080c7220 */ /* 0x001fca0000410000 */
[----:B------:R-:W-:-:S07]  /*6a80*/  F2FP.F16.F32.PACK_AB R12, RZ, R12 ;  /* 0x0000000cff0c723e */ /* 0x000fce00000000ff */
.L_x_8754:
[----:B------:R-:W-:Y:S05]  /*6a90*/  BSYNC.RECONVERGENT B1 ;  /* 0x0000000000017941 */ /* 0x000fea0003800200 */
.L_x_8743:
        /* <DEDUP_REMOVED lines=31> */
.L_x_8762:
[----:B------:R-:W-:Y:S01]  /*6c90*/  FSETP.GEU.FTZ.AND P0, PT, R16, -R7, PT ;  /* 0x800000071000720b */ /* 0x000fe20003f1e000 */
[----:B------:R-:W-:-:S12]  /*6ca0*/  FADD.FTZ R13, R13, -1 ;  /* 0xbf8000000d0d7421 */ /* 0x000fd80000010000 */
[----:B------:R-:W-:-:S07]  /*6cb0*/  @!P0 FADD.FTZ R13, R13, -1 ;  /* 0xbf8000000d0d8421 */ /* 0x000fce0000010000 */
.L_x_8761:
[----:B------:R-:W-:Y:S05]  /*6cc0*/  BSYNC.RECONVERGENT B2 ;  /* 0x0000000000027941 */ /* 0x000fea0003800200 */
.L_x_8760:
[----:B------:R-:W-:Y:S01]  /*6cd0*/  FFMA.FTZ R14, -R7, R13, R14 ;  /* 0x0000000d070e7223 */ /* 0x000fe2000001010e */
[----:B------:R-:W-:Y:S06]  /*6ce0*/  BRA `(.L_x_8758) ;  /* 0x0000000000807947 */ /* 0x000fec0003800000 */
.L_x_8759:
        /* <DEDUP_REMOVED lines=16> */
.L_x_8765:
        /* <DEDUP_REMOVED lines=13> */
.L_x_8764:
[----:B------:R-:W-:Y:S05]  /*6ec0*/  BSYNC.RECONVERGENT B2 ;  /* 0x0000000000027941 */ /* 0x000fea0003800200 */
.L_x_8763:
[----:B------:R-:W-:-:S04]  /*6ed0*/  FMUL.FTZ R14, R14, 1.1920928955078125e-07 ;  /* 0x340000000e0e7820 */ /* 0x000fc80000410000 */
[----:B------:R-:W-:-:S07]  /*6ee0*/  FMUL.FTZ R14, R7, R14 ;  /* 0x0000000e070e7220 */ /* 0x000fce0000410000 */
.L_x_8758:
[----:B------:R-:W-:Y:S05]  /*6ef0*/  BSYNC.RECONVERGENT B0 ;  /* 0x0000000000007941 */ /* 0x000fea0003800200 */
.L_x_8757:
        /* <DEDUP_REMOVED lines=27> */
.L_x_8756:
[----:B------:R-:W1:Y:S02]  /*70b0*/  MUFU.RCP R3, R3 ;  /* 0x0000000300037308 */ /* 0x000e640000001000 */
[----:B-1----:R-:W-:-:S05]  /*70c0*/  FMUL.FTZ R8, R8, R3 ;  /* 0x0000000308087220 */ /* 0x002fca0000410000 */
[----:B------:R-:W-:-:S07]  /*70d0*/  F2FP.F16.F32.PACK_AB R8, RZ, R8 ;  /* 0x00000008ff08723e */ /* 0x000fce00000000ff */
.L_x_8766:
[----:B------:R-:W-:Y:S05]  /*70e0*/  BSYNC.RECONVERGENT B1 ;  /* 0x0000000000017941 */ /* 0x000fea0003800200 */
.L_x_8755:
        /* <DEDUP_REMOVED lines=10> */
.L_x_8767:
        /* <DEDUP_REMOVED lines=15> */
.L_x_37073:


//--------------------- .text._ZN2at6native29vectorized_elementwise_kernelILi8ENS0_13AUnaryFunctorIN3c104HalfES4_S4_ZZZNS0_15binary_internal21div_floor_kernel_cudaERNS_18TensorIteratorBaseEENKUlvE1_clEvENKUlvE1_clEvEUlS4_S4_E_EESt5arrayIPcLm2EEEEviT0_T1_ --------------------------
	.section	.text._ZN2at6native29vectorized_elementwise_kernelILi8ENS0_13AUnaryFunctorIN3c104HalfES4_S4_ZZZNS0_15binary_internal21div_floor_kernel_cudaERNS_18TensorIteratorBaseEENKUlvE1_clEvENKUlvE1_clEvEUlS4_S4_E_EESt5arrayIPcLm2EEEEviT0_T1_,"ax",@progbits
	.align	128
        .global         _ZN2at6native29vectorized_elementwise_kernelILi8ENS0_13AUnaryFunctorIN3c104HalfES4_S4_ZZZNS0_15binary_internal21div_floor_kernel_cudaERNS_18TensorIteratorBaseEENKUlvE1_clEvENKUlvE1_clEvEUlS4_S4_E_EESt5arrayIPcLm2EEEEviT0_T1_
        .type           _ZN2at6native29vectorized_elementwise_kernelILi8ENS0_13AUnaryFunctorIN3c104HalfES4_S4_ZZZNS0_15binary_internal21div_floor_kernel_cudaERNS_18TensorIteratorBaseEENKUlvE1_clEvENKUlvE1_clEvEUlS4_S4_E_EESt5arrayIPcLm2EEEEviT0_T1_,@function
        .size           _ZN2at6native29vectorized_elementwise_kernelILi8ENS0_13AUnaryFunctorIN3c104HalfES4_S4_ZZZNS0_15binary_internal21div_floor_kernel_cudaERNS_18TensorIteratorBaseEENKUlvE1_clEvENKUlvE1_clEvEUlS4_S4_E_EESt5arrayIPcLm2EEEEviT0_T1_,(.L_x_37074 - _ZN2at6native29vectorized_elementwise_kernelILi8ENS0_13AUnaryFunctorIN3c104HalfES4_S4_ZZZNS0_15binary_internal21div_floor_kernel_cudaERNS_18TensorIteratorBaseEENKUlvE1_clEvENKUlvE1_clEvEUlS4_S4_E_EESt5arrayIPcLm2EEEEviT0_T1_)
        .other          _ZN2at6native29vectorized_elementwise_kernelILi8ENS0_13AUnaryFunctorIN3c104HalfES4_S4_ZZZNS0_15binary_internal21div_floor_kernel_cudaERNS_18TensorIteratorBaseEENKUlvE1_clEvENKUlvE1_clEvEUlS4_S4_E_EESt5arrayIPcLm2EEEEviT0_T1_,@"STO_CUDA_ENTRY STV_DEFAULT"
_ZN2at6native29vectorized_elementwise_kernelILi8ENS0_13AUnaryFunctorIN3c104HalfES4_S4_ZZZNS0_15binary_internal21div_floor_kernel_cudaERNS_18TensorIteratorBaseEENKUlvE1_clEvENKUlvE1_clEvEUlS4_S4_E_EESt5arrayIPcLm2EEEEviT0_T1_:
.text._ZN2at6native29vectorized_elementwise_kernelILi8ENS0_13AUnaryFunctorIN3c104HalfES4_S4_ZZZNS0_15binary_internal21div_floor_kernel_cudaERNS_18TensorIteratorBaseEENKUlvE1_clEvENKUlvE1_clEvEUlS4_S4_E_EESt5arrayIPcLm2EEEEviT0_T1_:
        /* <DEDUP_REMOVED lines=108> */
.L_x_8775:
[----:B------:R-:W-:Y:S05]  /*06c0*/  BSYNC.RECONVERGENT B2 ;  /* 0x0000000000027941 */ /* 0x000fea0003800200 */
.L_x_8774:
[----:B------:R-:W-:Y:S01]  /*06d0*/  FFMA.FTZ R2, -R9, R7, R2 ;  /* 0x0000000709027223 */ /* 0x000fe20000010102 */
[----:B------:R-:W-:Y:S06]  /*06e0*/  BRA `(.L_x_8772) ;  /* 0x0000000000807947 */ /* 0x000fec0003800000 */
.L_x_8773:
        /* <DEDUP_REMOVED lines=16> */
.L_x_8778:
        /* <DEDUP_REMOVED lines=13> */
.L_x_8777:
[----:B------:R-:W-:Y:S05]  /*08c0*/  BSYNC.RECONVERGENT B2 ;  /* 0x0000000000027941 */ /* 0x000fea0003800200 */
.L_x_8776:
[----:B------:R-:W-:-:S04]  /*08d0*/  FMUL.FTZ R5, R4, 1.1920928955078125e-07 ;  /* 0x3400000004057820 */ /* 0x000fc80000410000 */
[----:B------:R-:W-:-:S07]  /*08e0*/  FMUL.FTZ R2, R2, R5 ;  /* 0x0000000502027220 */ /* 0x000fce0000410000 */
.L_x_8772:
[----:B------:R-:W-:Y:S05]  /*08f0*/  BSYNC.RECONVERGENT B0 ;  /* 0x0000000000007941 */ /* 0x000fea0003800200 */
.L_x_8771:
        /* <DEDUP_REMOVED lines=22> */
.L_x_8779:
[----:B------:R-:W-:-:S05]  /*0a60*/  FMUL.FTZ R3, R3, R5 ;  /* 0x0000000503037220 */ /* 0x000fca0000410000 */
[----:B------:R-:W-:-:S05]  /*0a70*/  F2FP.F16.F32.PACK_AB R2, RZ, R3 ;  /* 0x00000003ff02723e */ /* 0x000fca00000000ff */
[----:B------:R-:W-:-:S05]  /*0a80*/  HADD2.F32 R2, -RZ, R2.H0_H0 ;  /* 0x20000002ff027230 */ /* 0x000fca0000004100 */
[----:B------:R-:W-:-:S04]  /*0a90*/  LOP3.LUT R2, RZ, 0x80000000, R2, 0xb8, !PT ;  /* 0x80000000ff027812 */ /* 0x000fc800078eb802 */
[----:B------:R-:W-:-:S07]  /*0aa0*/  F2FP.F16.F32.PACK_AB R2, RZ, R2 ;  /* 0x00000002ff02723e */ /* 0x000fce00000000ff */
.L_x_8770:
[----:B------:R-:W-:Y:S05]  /*0ab0*/  BSYNC.RECONVERGENT B1 ;  /* 0x0000000000017941 */ /* 0x000fea0003800200 */
.L_x_8769:
        /* <DEDUP_REMOVED lines=36> */
.L_x_8788:
[----:B------:R-:W-:Y:S01]  /*0d00*/  FSETP.GEU.FTZ.AND P0, PT, R7, -R11, PT ;  /* 0x8000000b0700720b */ /* 0x000fe20003f1e000 */
[----:B------:R-:W-:-:S12]  /*0d10*/  FADD.FTZ R9, R9, -1 ;  /* 0xbf80000009097421 */ /* 0x000fd80000010000 */
[----:B------:R-:W-:-:S07]  /*0d20*/  @!P0 FADD.FTZ R9, R9, -1 ;  /* 0xbf80000009098421 */ /* 0x000fce0000010000 */
.L_x_8787:
[----:B------:R-:W-:Y:S05]  /*0d30*/  BSYNC.RECONVERGENT B2 ;  /* 0x0000000000027941 */ /* 0x000fea0003800200 */
.L_x_8786:
[----:B------:R-:W-:Y:S01]  /*0d40*/  FFMA.FTZ R4, -R11, R9, R4 ;  /* 0x000000090b047223 */ /* 0x000fe20000010104 */
[----:B------:R-:W-:Y:S06]  /*0d50*/  BRA `(.L_x_8784) ;  /* 0x0000000000807947 */ /* 0x000fec0003800000 */
.L_x_8785:
        /* <DEDUP_REMOVED lines=16> */
.L_x_8791:
        /* <DEDUP_REMOVED lines=13> */
.L_x_8790:
[----:B------:R-:W-:Y:S05]  /*0f30*/  BSYNC.RECONVERGENT B2 ;  /* 0x0000000000027941 */ /* 0x000fea0003800200 */
.L_x_8789:
[----:B------:R-:W-:-:S04]  /*0f40*/  FMUL.FTZ R7, R6, 1.1920928955078125e-07 ;  /* 0x3400000006077820 */ /* 0x000fc80000410000 */
[----:B------:R-:W-:-:S07]  /*0f50*/  FMUL.FTZ R4, R4, R7 ;  /* 0x0000000704047220 */ /* 0x000fce0000410000 */
.L_x_8784:
[----:B------:R-:W-:Y:S05]  /*0f60*/  BSYNC.RECONVERGENT B0 ;  /* 0x0000000000007941 */ /* 0x000fea0003800200 */
.L_x_8783:
        /* <DEDUP_REMOVED lines=27> */
.L_x_8782:
[----:B------:R-:W1:Y:S01]  /*1120*/  LDC.U16 R4, c[0x0][0x386] ;  /* 0x0000e180ff047b82 */ /* 0x000e620000000400 */
[----:B------:R-:W2:Y:S01]  /*1130*/  MUFU.RCP R5, R20 ;  /* 0x0000001400057308 */ /* 0x000ea20000001000 */
[----:B-1----:R-:W-:-:S05]  /*1140*/  HADD2.F32 R4, -RZ, R4.H0_H0 ;  /* 0x20000004ff047230 */ /* 0x002fca0000004100 */
[----:B--2---:R-:W-:-:S05]  /*1150*/  FMUL.FTZ R4, R4, R5 ;  /* 0x0000000504047220 */ /* 0x004fca0000410000 */
[----:B------:R-:W-:-:S07]  /*1160*/  F2FP.F16.F32.PACK_AB R4, RZ, R4 ;  /* 0x00000004ff04723e */ /* 0x000fce00000000ff */
.L_x_8781:
[----:B------:R-:W-:Y:S05]  /*1170*/  BSYNC.RECONVERGENT B1 ;  /* 0x0000000000017941 */ /* 0x000fea0003800200 */
.L_x_8780:
        /* <DEDUP_REMOVED lines=36> */
.L_x_8800:
[----:B------:R-:W-:Y:S01]  /*13c0*/  FSETP.GEU.FTZ.AND P0, PT, R9, -R11, PT ;  /* 0x8000000b0900720b */ /* 0x000fe20003f1e000 */
[----:B------:R-:W-:-:S12]  /*13d0*/  FADD.FTZ R7, R7, -1 ;  /* 0xbf80000007077421 */ /* 0x000fd80000010000 */
[----:B------:R-:W-:-:S07]  /*13e0*/  @!P0 FADD.FTZ R7, R7, -1 ;  /* 0xbf80000007078421 */ /* 0x000fce0000010000 */
.L_x_8799:
[----:B------:R-:W-:Y:S05]  /*13f0*/  BSYNC.RECONVERGENT B2 ;  /* 0x0000000000027941 */ /* 0x000fea0003800200 */
.L_x_8798:
[----:B------:R-:W-:Y:S01]  /*1400*/  FFMA.FTZ R6, -R11, R7, R6 ;  /* 0x000000070b067223 */ /* 0x000fe20000010106 */
[----:B------:R-:W-:Y:S06]  /*1410*/  BRA `(.L_x_8796) ;  /* 0x0000000000807947 */ /* 0x000fec0003800000 */
.L_x_8797:
        /* <DEDUP_REMOVED lines=16> */
.L_x_8803:
        /* <DEDUP_REMOVED lines=13> */
.L_x_8802:
[----:B------:R-:W-:Y:S05]  /*15f0*/  BSYNC.RECONVERGENT B2 ;  /* 0x0000000000027941 */ /* 0x000fea0003800200 */
.L_x_8801:
[----:B------:R-:W-:-:S04]  /*1600*/  FMUL.FTZ R7, R7, 1.1920928955078125e-07 ;  /* 0x3400000007077820 */ /* 0x000fc80000410000 */
[----:B------:R-:W-:-:S07]  /*1610*/  FMUL.FTZ R6, R6, R7 ;  /* 0x0000000706067220 */ /* 0x000fce0000410000 */
.L_x_8796:
[----:B------:R-:W-:Y:S05]  /*1620*/  BSYNC.RECONVERGENT B0 ;  /* 0x0000000000007941 */ /* 0x000fea0003800200 */
.L_x_8795:
        /* <DEDUP_REMOVED lines=27> */
.L_x_8794:
[----:B------:R-:W1:Y:S01]  /*17e0*/  LDC.U16 R5, c[0x0][0x386] ;  /* 0x0000e180ff057b82 */ /* 0x000e620000000400 */
[----:B------:R-:W2:Y:S01]  /*17f0*/  MUFU.RCP R22, R22 ;  /* 0x0000001600167308 */ /* 0x000ea20000001000 */
[----:B-1----:R-:W-:-:S05]  /*1800*/  HADD2.F32 R5, -RZ, R5.H0_H0 ;  /* 0x20000005ff057230 */ /* 0x002fca0000004100 */
[----:B--2---:R-:W-:-:S05]  /*1810*/  FMUL.FTZ R5, R5, R22 ;  /* 0x0000001605057220 */ /* 0x004fca0000410000 */
[----:B------:R-:W-:-:S07]  /*1820*/  F2FP.F16.F32.PACK_AB R5, RZ, R5 ;  /* 0x00000005ff05723e */ /* 0x000fce00000000ff */
.L_x_8793:
[----:B------:R-:W-:Y:S05]  /*1830*/  BSYNC.RECONVERGENT B1 ;  /* 0x0000000000017941 */ /* 0x000fea0003800200 */
.L_x_8792:
        /* <DEDUP_REMOVED lines=36> */
.L_x_8812:
[----:B------:R-:W-:Y:S01]  /*1a80*/  FSETP.GEU.FTZ.AND P0, PT, R10, -R14, PT ;  /* 0x8000000e0a00720b */ /* 0x000fe20003f1e000 */
[----:B------:R-:W-:-:S12]  /*1a90*/  FADD.FTZ R8, R8, -1 ;  /* 0xbf80000008087421 */ /* 0x000fd80000010000 */
[----:B------:R-:W-:-:S07]  /*1aa0*/  @!P0 FADD.FTZ R8, R8, -1 ;  /* 0xbf80000008088421 */ /* 0x000fce0000010000 */
.L_x_8811:
[----:B------:R-:W-:Y:S05]  /*1ab0*/  BSYNC.RECONVERGENT B2 ;  /* 0x0000000000027941 */ /* 0x000fea0003800200 */
.L_x_8810:
[----:B------:R-:W-:Y:S01]  /*1ac0*/  FFMA.FTZ R7, -R14, R8, R7 ;  /* 0x000000080e077223 */ /* 0x000fe20000010107 */
[----:B------:R-:W-:Y:S06]  /*1ad0*/  BRA `(.L_x_8808) ;  /* 0x0000000000807947 */ /* 0x000fec0003800000 */
.L_x_8809:
        /* <DEDUP_REMOVED lines=16> */
.L_x_8815:
        /* <DEDUP_REMOVED lines=13> */
.L_x_8814:
[----:B------:R-:W-:Y:S05]  /*1cb0*/  BSYNC.RECONVERGENT B2 ;  /* 0x0000000000027941 */ /* 0x000fea0003800200 */
.L_x_8813:
[----:B------:R-:W-:-:S04]  /*1cc0*/  FMUL.FTZ R8, R8, 1.1920928955078125e-07 ;  /* 0x3400000008087820 */ /* 0x000fc80000410000 */
[----:B------:R-:W-:-:S07]  /*1cd0*/  FMUL.FTZ R7, R7, R8 ;  /* 0x0000000807077220 */ /* 0x000fce0000410000 */
.L_x_8808:
[----:B------:R-:W-:Y:S05]  /*1ce0*/  BSYNC.RECONVERGENT B0 ;  /* 0x0000000000007941 */ /* 0x000fea0003800200 */
.L_x_8807:
        /* <DEDUP_REMOVED lines=27> */
.L_x_8806:
[----:B------:R-:W1:Y:S01]  /*1ea0*/  LDC.U16 R6, c[0x0][0x386] ;  /* 0x0000e180ff067b82 */ /* 0x000e620000000400 */
[----:B------:R-:W2:Y:S01]  /*1eb0*/  MUFU.RCP R23, R23 ;  /* 0x0000001700177308 */ /* 0x000ea20000001000 */
[----:B-1----:R-:W-:-:S05]  /*1ec0*/  HADD2.F32 R6, -RZ, R6.H0_H0 ;  /* 0x20000006ff067230 */ /* 0x002fca0000004100 */
[----:B--2---:R-:W-:-:S05]  /*1ed0*/  FMUL.FTZ R6, R6, R23 ;  /* 0x0000001706067220 */ /* 0x004fca0000410000 */
[----:B------:R-:W-:-:S07]  /*1ee0*/  F2FP.F16.F32.PACK_AB R6, RZ, R6 ;  /* 0x00000006ff06723e */ /* 0x000fce00000000ff */
.L_x_8805:
[----:B------:R-:W-:Y:S05]  /*1ef0*/  BSYNC.RECONVERGENT B1 ;  /* 0x0000000000017941 */ /* 0x000fea0003800200 */
.L_x_8804:
        /* <DEDUP_REMOVED lines=36> */
.L_x_8824:
[----:B------:R-:W-:Y:S01]  /*2140*/  FSETP.GEU.FTZ.AND P0, PT, R10, -R18, PT ;  /* 0x800000120a00720b */ /* 0x000fe20003f1e000 */
[----:B------:R-:W-:-:S12]  /*2150*/  FADD.FTZ R14, R14, -1 ;  /* 0xbf8000000e0e7421 */ /* 0x000fd80000010000 */
[----:B------:R-:W-:-:S07]  /*2160*/  @!P0 FADD.FTZ R14, R14, -1 ;  /* 0xbf8000000e0e8421 */ /* 0x000fce0000010000 */
.L_x_8823:
[----:B------:R-:W-:Y:S05]  /*2170*/  BSYNC.RECONVERGENT B2 ;  /* 0x0000000000027941 */ /* 0x000fea0003800200 */
.L_x_8822:
[----:B------:R-:W-:Y:S01]  /*2180*/  FFMA.FTZ R7, -R18, R14, R7 ;  /* 0x0000000e12077223 */ /* 0x000fe20000010107 */
[----:B------:R-:W-:Y:S06]  /*2190*/  BRA `(.L_x_8820) ;  /* 0x0000000000807947 */ /* 0x000fec0003800000 */
.L_x_8821:
        /* <DEDUP_REMOVED lines=16> */
.L_x_8827:
        /* <DEDUP_REMOVED lines=13> */
.L_x_8826:
[----:B------:R-:W-:Y:S05]  /*2370*/  BSYNC.RECONVERGENT B2 ;  /* 0x0000000000027941 */ /* 0x000fea0003800200 */
.L_x_8825:
[----:B------:R-:W-:-:S04]  /*2380*/  FMUL.FTZ R10, R9, 1.1920928955078125e-07 ;  /* 0x34000000090a7820 */ /* 0x000fc80000410000 */
[----:B------:R-:W-:-:S07]  /*2390*/  FMUL.FTZ R7, R7, R10 ;  /* 0x0000000a07077220 */ /* 0x000fce0000410000 */
.L_x_8820:
[----:B------:R-:W-:Y:S05]  /*23a0*/  BSYNC.RECONVERGENT B0 ;  /* 0x0000000000007941 */ /* 0x000fea0003800200 */
.L_x_8819:
        /* <DEDUP_REMOVED lines=27> */
.L_x_8818:
[----:B------:R-:W1:Y:S01]  /*2560*/  LDC.U16 R7, c[0x0][0x386] ;  /* 0x0000e180ff077b82 */ /* 0x000e620000000400 */
[----:B------:R-:W2:Y:S01]  /*2570*/  MUFU.RCP R8, R21 ;  /* 0x0000001500087308 */ /* 0x000ea20000001000 */
[----:B-1----:R-:W-:-:S05]  /*2580*/  HADD2.F32 R7, -RZ, R7.H0_H0 ;  /* 0x20000007ff077230 */ /* 0x002fca0000004100 */
[----:B--2---:R-:W-:-:S05]  /*2590*/  FMUL.FTZ R7, R7, R8 ;  /* 0x0000000807077220 */ /* 0x004fca0000410000 */
[----:B------:R-:W-:-:S07]  /*25a0*/  F2FP.F16.F32.PACK_AB R7, RZ, R7 ;  /* 0x00000007ff07723e */ /* 0x000fce00000000ff */
.L_x_8817:
[----:B------:R-:W-:Y:S05]  /*25b0*/  BSYNC.RECONVERGENT B1 ;  /* 0x0000000000017941 */ /* 0x000fea0003800200 */
.L_x_8816:
        /* <DEDUP_REMOVED lines=36> */
.L_x_8836:
[----:B------:R-:W-:Y:S01]  /*2800*/  FSETP.GEU.FTZ.AND P0, PT, R14, -R18, PT ;  /* 0x800000120e00720b */ /* 0x000fe20003f1e000 */
[----:B------:R-:W-:-:S12]  /*2810*/  FADD.FTZ R10, R10, -1 ;  /* 0xbf8000000a0a7421 */ /* 0x000fd80000010000 */
[----:B------:R-:W-:-:S07]  /*2820*/  @!P0 FADD.FTZ R10, R10, -1 ;  /* 0xbf8000000a0a8421 */ /* 0x000fce0000010000 */
.L_x_8835:
[----:B------:R-:W-:Y:S05]  /*2830*/  BSYNC.RECONVERGENT B2 ;  /* 0x0000000000027941 */ /* 0x000fea0003800200 */
.L_x_8834:
[----:B------:R-:W-:Y:S01]  /*2840*/  FFMA.FTZ R9, -R18, R10, R9 ;  /* 0x0000000a12097223 */ /* 0x000fe20000010109 */
[----:B------:R-:W-:Y:S06]  /*2850*/  BRA `(.L_x_8832) ;  /* 0x0000000000807947 */ /* 0x000fec0003800000 */
.L_x_8833:
        /* <DEDUP_REMOVED lines=16> */
.L_x_8839:
        /* <DEDUP_REMOVED lines=13> */
.L_x_8838:
[----:B------:R-:W-:Y:S05]  /*2a30*/  BSYNC.RECONVERGENT B2 ;  /* 0x0000000000027941 */ /* 0x000fea0003800200 */
.L_x_8837:
[----:B------:R-:W-:-:S04]  /*2a40*/  FMUL.FTZ R10, R10, 1.1920928955078125e-07 ;  /* 0x340000000a0a7820 */ /* 0x000fc80000410000 */
[----:B------:R-:W-:-:S07]  /*2a50*/  FMUL.FTZ R9, R9, R10 ;  /* 0x0000000a09097220 */ /* 0x000fce0000410000 */
.L_x_8832:
[----:B------:R-:W-:Y:S05]  /*2a60*/  BSYNC.RECONVERGENT B0 ;  /* 0x0000000000007941 */ /* 0x000fea0003800200 */
.L_x_8831:
        /* <DEDUP_REMOVED lines=27> */
.L_x_8830:
[----:B------:R-:W0:Y:S01]  /*2c20*/  LDC.U16 R8, c[0x0][0x386] ;  /* 0x0000e180ff087b82 */ /* 0x000e220000000400 */
[----:B------:R-:W1:Y:S01]  /*2c30*/  MUFU.RCP R19, R19 ;  /* 0x0000001300137308 */ /* 0x000e620000001000 */
[----:B0-----:R-:W-:-:S05]  /*2c40*/  HADD2.F32 R8, -RZ, R8.H0_H0 ;  /* 0x20000008ff087230 */ /* 0x001fca0000004100 */
[----:B-1----:R-:W-:-:S05]  /*2c50*/  FMUL.FTZ R8, R8, R19 ;  /* 0x0000001308087220 */ /* 0x002fca0000410000 */
[----:B------:R-:W-:-:S07]  /*2c60*/  F2FP.F16.F32.PACK_AB R8, RZ, R8 ;  /* 0x00000008ff08723e */ /* 0x000fce00000000ff */
.L_x_8829:
[----:B------:R-:W-:Y:S05]  /*2c70*/  BSYNC.RECONVERGENT B1 ;  /* 0x0000000000017941 */ /* 0x000fea0003800200 */
.L_x_8828:
        /* <DEDUP_REMOVED lines=36> */
.L_x_8848:
[----:B------:R-:W-:Y:S01]  /*2ec0*/  FSETP.GEU.FTZ.AND P0, PT, R14, -R20, PT ;  /* 0x800000140e00720b */ /* 0x000fe20003f1e000 */
[----:B------:R-:W-:-:S12]  /*2ed0*/  FADD.FTZ R18, R18, -1 ;  /* 0xbf80000012127421 */ /* 0x000fd80000010000 */
[----:B------:R-:W-:-:S07]  /*2ee0*/  @!P0 FADD.FTZ R18, R18, -1 ;  /* 0xbf80000012128421 */ /* 0x000fce0000010000 */
.L_x_8847:
[----:B------:R-:W-:Y:S05]  /*2ef0*/  BSYNC.RECONVERGENT B2 ;  /* 0x0000000000027941 */ /* 0x000fea0003800200 */
.L_x_8846:
[----:B------:R-:W-:Y:S01]  /*2f00*/  FFMA.FTZ R9, -R20, R18, R9 ;  /* 0x0000001214097223 */ /* 0x000fe20000010109 */
[----:B------:R-:W-:Y:S06]  /*2f10*/  BRA `(.L_x_8844) ;  /* 0x0000000000807947 */ /* 0x000fec0003800000 */
.L_x_8845:
        /* <DEDUP_REMOVED lines=16> */
.L_x_8851:
        /* <DEDUP_REMOVED lines=13> */
.L_x_8850:
[----:B------:R-:W-:Y:S05]  /*30f0*/  BSYNC.RECONVERGENT B2 ;  /* 0x0000000000027941 */ /* 0x000fea0003800200 */
.L_x_8849:
[----:B------:R-:W-:-:S04]  /*3100*/  FMUL.FTZ R14, R11, 1.1920928955078125e-07 ;  /* 0x340000000b0e7820 */ /* 0x000fc80000410000 */
[----:B------:R-:W-:-:S07]  /*3110*/  FMUL.FTZ R9, R9, R14 ;  /* 0x0000000e09097220 */ /* 0x000fce0000410000 */
.L_x_8844:
[----:B------:R-:W-:Y:S05]  /*3120*/  BSYNC.RECONVERGENT B0 ;  /* 0x0000000000007941 */ /* 0x000fea0003800200 */
.L_x_8843:
        /* <DEDUP_REMOVED lines=27> */
.L_x_8842:
[----:B------:R-:W1:Y:S01]  /*32e0*/  LDC.U16 R9, c[0x0][0x386] ;  /* 0x0000e180ff097b82 */ /* 0x000e620000000400 */
[----:B------:R-:W2:Y:S01]  /*32f0*/  MUFU.RCP R10, R13 ;  /* 0x0000000d000a7308 */ /* 0x000ea20000001000 */
[----:B-1----:R-:W-:-:S05]  /*3300*/  HADD2.F32 R9, -RZ, R9.H0_H0 ;  /* 0x20000009ff097230 */ /* 0x002fca0000004100 */
[----:B--2---:R-:W-:-:S05]  /*3310*/  FMUL.FTZ R9, R9, R10 ;  /* 0x0000000a09097220 */ /* 0x004fca0000410000 */
[----:B------:R-:W-:-:S07]  /*3320*/  F2FP.F16.F32.PACK_AB R9, RZ, R9 ;  /* 0x00000009ff09723e */ /* 0x000fce00000000ff */
.L_x_8841:
[----:B------:R-:W-:Y:S05]  /*3330*/  BSYNC.RECONVERGENT B1 ;  /* 0x0000000000017941 */ /* 0x000fea0003800200 */
.L_x_8840:
        /* <DEDUP_REMOVED lines=36> */
.L_x_8860:
[----:B------:R-:W-:Y:S01]  /*3580*/  FSETP.GEU.FTZ.AND P0, PT, R15, -R19, PT ;  /* 0x800000130f00720b */ /* 0x000fe20003f1e000 */
[----:B------:R-:W-:-:S12]  /*3590*/  FADD.FTZ R13, R13, -1 ;  /* 0xbf8000000d0d7421 */ /* 0x000fd80000010000 */
[----:B------:R-:W-:-:S07]  /*35a0*/  @!P0 FADD.FTZ R13, R13, -1 ;  /* 0xbf8000000d0d8421 */ /* 0x000fce0000010000 */
.L_x_8859:
[----:B------:R-:W-:Y:S05]  /*35b0*/  BSYNC.RECONVERGENT B2 ;  /* 0x0000000000027941 */ /* 0x000fea0003800200 */
.L_x_8858:
[----:B------:R-:W-:Y:S01]  /*35c0*/  FFMA.FTZ R10, -R19, R13, R10 ;  /* 0x0000000d130a7223 */ /* 0x000fe2000001010a */
[----:B------:R-:W-:Y:S06]  /*35d0*/  BRA `(.L_x_8856) ;  /* 0x0000000000807947 */ /* 0x000fec0003800000 */
.L_x_8857:
        /* <DEDUP_REMOVED lines=16> */
.L_x_8863:
        /* <DEDUP_REMOVED lines=13> */
.L_x_8862:
[----:B------:R-:W-:Y:S05]  /*37b0*/  BSYNC.RECONVERGENT B2 ;  /* 0x0000000000027941 */ /* 0x000fea0003800200 */
.L_x_8861:
[----:B------:R-:W-:-:S04]  /*37c0*/  FMUL.FTZ R13, R13, 1.1920928955078125e-07 ;  /* 0x340000000d0d7820 */ /* 0x000fc80000410000 */
[----:B------:R-:W-:-:S07]  /*37d0*/  FMUL.FTZ R10, R10, R13 ;  /* 0x0000000d0a0a7220 */ /* 0x000fce0000410000 */
.L_x_8856:
[----:B------:R-:W-:Y:S05]  /*37e0*/  BSYNC.RECONVERGENT B0 ;  /* 0x0000000000007941 */ /* 0x000fea0003800200 */
.L_x_8855:
        /* <DEDUP_REMOVED lines=27> */
.L_x_8854:
[----:B------:R-:W1:Y:S01]  /*39a0*/  LDC.U16 R10, c[0x0][0x386] ;  /* 0x0000e180ff0a7b82 */ /* 0x000e620000000400 */
[----:B------:R-:W2:Y:S01]  /*39b0*/  MUFU.RCP R11, R12 ;  /* 0x0000000c000b7308 */ /* 0x000ea20000001000 */
[----:B-1----:R-:W-:-:S05]  /*39c0*/  HADD2.F32 R10, -RZ, R10.H0_H0 ;  /* 0x2000000aff0a7230 */ /* 0x002fca0000004100 */
[----:B--2---:R-:W-:-:S05]  /*39d0*/  FMUL.FTZ R10, R10, R11 ;  /* 0x0000000b0a0a7220 */ /* 0x004fca0000410000 */
[----:B------:R-:W-:-:S07]  /*39e0*/  F2FP.F16.F32.PACK_AB R10, RZ, R10 ;  /* 0x0000000aff0a723e */ /* 0x000fce00000000ff */
.L_x_8853:
[----:B------:R-:W-:Y:S05]  /*39f0*/  BSYNC.RECONVERGENT B1 ;  /* 0x0000000000017941 */ /* 0x000fea0003800200 */
.L_x_8852:
        /* <DEDUP_REMOVED lines=16> */
.L_x_8866:
[----:B------:R-:W-:-:S13]  /*3b00*/  ISETP.GE.U32.AND P0, PT, R17, R16, PT ;  /* 0x000000101100720c */ /* 0x000fda0003f06070 */
[----:B------:R-:W-:Y:S05]  /*3b10*/  @P0 BRA `(.L_x_8868) ;  /* 0x0000000000300947 */ /* 0x000fea0003800000 */
[----:B-1----:R-:W1:Y:S01]  /*3b20*/  LDC.64 R2, c[0x0][0x388] ;  /* 0x0000e200ff027b82 */ /* 0x002e620000000a00 */
[----:B------:R-:W-:Y:S01]  /*3b30*/  IMAD.IADD R11, R0, 0x1, R17 ;  /* 0x00000001000b7824 */ /* 0x000fe200078e0211 */
[----:B------:R-:W-:-:S03]  /*3b40*/  IADD3 R17, PT, PT, R17, 0x80, RZ ;  /* 0x0000008011117810 */ /* 0x000fc60007ffe0ff */
[----:B-1----:R-:W-:-:S05]  /*3b50*/  IMAD.WIDE.U32 R2, R11, 0x2, R2 ;  /* 0x000000020b027825 */ /* 0x002fca00078e0002 */
[----:B------:R2:W-:Y:S02]  /*3b60*/  STG.E.U16 desc[UR4][R2.64], R5 ;  /* 0x0000000502007986 */ /* 0x0005e4000c101504 */
.L_x_8867:
[----:B------:R-:W-:-:S13]  /*3b70*/  ISETP.GE.U32.AND P0, PT, R17, R16, PT ;  /* 0x000000101100720c */ /* 0x000fda0003f06070 */
[----:B------:R-:W-:Y:S05]  /*3b80*/  @P0 BRA `(.L_x_8869) ;  /* 0x0000000000300947 */ /* 0x000fea0003800000 */
[----:B-12---:R-:W1:Y:S01]  /*3b90*/  LDC.64 R2, c[0x0][0x388] ;  /* 0x0000e200ff027b82 */ /* 0x006e620000000a00 */
[----:B------:R-:W-:Y:S02]  /*3ba0*/  IMAD.IADD R5, R0, 0x1, R17 ;  /* 0x0000000100057824 */ /* 0x000fe400078e0211 */
[----:B------:R-:W-:Y:S02]  /*3bb0*/  VIADD R17, R17, 0x80 ;  /* 0x0000008011117836 */ /* 0x000fe40000000000 */
[----:B-1----:R-:W-:-:S05]  /*3bc0*/  IMAD.WIDE.U32 R2, R5, 0x2, R2 ;  /* 0x0000000205027825 */ /* 0x002fca00078e0002 */
[----:B------:R2:W-:Y:S02]  /*3bd0*/  STG.E.U16 desc[UR4][R2.64], R6 ;  /* 0x0000000602007986 */ /* 0x0005e4000c101504 */
.L_x_8868:
[----:B------:R-:W-:-:S13]  /*3be0*/  ISETP.GE.U32.AND P0, PT, R17, R16, PT ;  /* 0x000000101100720c */ /* 0x000fda0003f06070 */
[----:B------:R-:W-:Y:S05]  /*3bf0*/  @P0 BRA `(.L_x_8870) ;  /* 0x0000000000340947 */ /* 0x000fea0003800000 */
[----:B-12---:R-:W1:Y:S01]  /*3c00*/  LDC.64 R2, c[0x0][0x388] ;  /* 0x0000e200ff027b82 */ /* 0x006e620000000a00 */
[----:B------:R-:W-:Y:S02]  /*3c10*/  IMAD.IADD R5, R0, 0x1, R17 ;  /* 0x0000000100057824 */ /* 0x000fe400078e0211 */
[----:B------:R-:W-:Y:S02]  /*3c20*/  VIADD R17, R17, 0x80 ;  /* 0x0000008011117836 */ /* 0x000fe40000000000 */
[----:B-1----:R-:W-:-:S05]  /*3c30*/  IMAD.WIDE.U32 R2, R5, 0x2, R2 ;  /* 0x0000000205027825 */ /* 0x002fca00078e0002 */
[----:B------:R3:W-:Y:S02]  /*3c40*/  STG.E.U16 desc[UR4][R2.64], R7 ;  /* 0x0000000702007986 */ /* 0x0007e4000c101504 */
.L_x_8869:
        /* <DEDUP_REMOVED lines=8> */
.L_x_8870:
[----:B------:R-:W-:Y:S05]  /*3cd0*/  BSYNC.RELIABLE B1 ;  /* 0x0000000000017941 */ /* 0x000fea0003800100 */
.L_x_8865:
[----:B------:R-:W-:-:S13]  /*3ce0*/  ISETP.GE.U32.AND P0, PT, R17, R16, PT ;  /* 0x000000101100720c */ /* 0x000fda0003f06070 */
[----:B-123--:R-:W1:Y:S01]  /*3cf0*/  @!P0 LDC.64 R2, c[0x0][0x388] ;  /* 0x0000e200ff028b82 */ /* 0x00ee620000000a00 */
[----:B------:R-:W-:Y:S01]  /*3d00*/  @!P0 IADD3 R5, PT, PT, R0, R17, RZ ;  /* 0x0000001100058210 */ /* 0x000fe20007ffe0ff */
[----:B------:R-:W-:-:S04]  /*3d10*/  @!P0 VIADD R17, R17, 0x80 ;  /* 0x0000008011118836 */ /* 0x000fc80000000000 */
[----:B-1----:R-:W-:-:S05]  /*3d20*/  @!P0 IMAD.WIDE.U32 R2, R5, 0x2, R2 ;  /* 0x0000000205028825 */ /* 0x002fca00078e0002 */
[----:B------:R4:W-:Y:S02]  /*3d30*/  @!P0 STG.E.U16 desc[UR4][R2.64], R9 ;  /* 0x0000000902008986 */ /* 0x0009e4000c101504 */
.L_x_8871:
[----:B------:R-:W-:Y:S05]  /*3d40*/  BSYNC.RECONVERGENT B0 ;  /* 0x0000000000007941 */ /* 0x000fea0003800200 */
.L_x_8864:
        /* <DEDUP_REMOVED lines=8> */
.L_x_8768:
[----:B------:R-:W0:Y:S01]  /*3dd0*/  S2R R2, SR_TID.X ;  /* 0x0000000000027919 */ /* 0x000e220000002100 */
[----:B------:R-:W1:Y:S02]  /*3de0*/  LDC.64 R4, c[0x0][0x390] ;  /* 0x0000e400ff047b82 */ /* 0x000e640000000a00 */
[----:B-1----:R-:W-:-:S04]  /*3df0*/  IMAD.WIDE.U32 R4, R0, 0x2, R4 ;  /* 0x0000000200047825 */ /* 0x002fc800078e0004 */
[----:B0-----:R-:W-:-:S06]  /*3e00*/  IMAD.WIDE.U32 R4, R2, 0x10, R4 ;  /* 0x0000001002047825 */ /* 0x001fcc00078e0004 */
[----:B------:R-:W2:Y:S01]  /*3e10*/  LDG.E.128 R4, desc[UR4][R4.64] ;  /* 0x0000000404047981 */ /* 0x000ea2000c1e1d00 */
        /* <DEDUP_REMOVED lines=41> */
.L_x_8878:
[----:B------:R-:W-:Y:S05]  /*40b0*/  BSYNC.RECONVERGENT B2 ;  /* 0x0000000000027941 */ /* 0x000fea0003800200 */
.L_x_8877:
[----:B------:R-:W-:Y:S01]  /*40c0*/  FFMA.FTZ R10, -R3, R11, R10 ;  /* 0x0000000b030a7223 */ /* 0x000fe2000001010a */
[----:B------:R-:W-:Y:S06]  /*40d0*/  BRA `(.L_x_8875) ;  /* 0x0000000000807947 */ /* 0x000fec0003800000 */
.L_x_8876:
        /* <DEDUP_REMOVED lines=16> */
.L_x_8881:
        /* <DEDUP_REMOVED lines=13> */
.L_x_8880:
[----:B------:R-:W-:Y:S05]  /*42b0*/  BSYNC.RECONVERGENT B2 ;  /* 0x0000000000027941 */ /* 0x000fea0003800200 */
.L_x_8879:
[----:B0-----:R-:W-:-:S04]  /*42c0*/  FMUL.FTZ R3, R10, 1.1920928955078125e-07 ;  /* 0x340000000a037820 */ /* 0x001fc80000410000 */
[----:B------:R-:W-:-:S07]  /*42d0*/  FMUL.FTZ R10, R16, R3 ;  /* 0x00000003100a7220 */ /* 0x000fce0000410000 */
.L_x_8875:
[----:B------:R-:W-:Y:S05]  /*42e0*/  BSYNC.RECONVERGENT B0 ;  /* 0x0000000000007941 */ /* 0x000fea0003800200 */
.L_x_8874:
        /* <DEDUP_REMOVED lines=22> */
.L_x_8882:
[----:B------:R-:W-:-:S05]  /*4450*/  FMUL.FTZ R11, R8, R11 ;  /* 0x0000000b080b7220 */ /* 0x000fca0000410000 */
[----:B------:R-:W-:-:S05]  /*4460*/  F2FP.F16.F32.PACK_AB R3, RZ, R11 ;  /* 0x0000000bff03723e */ /* 0x000fca00000000ff */
[----:B------:R-:W-:-:S05]  /*4470*/  HADD2.F32 R3, -RZ, R3.H0_H0 ;  /* 0x20000003ff037230 */ /* 0x000fca0000004100 */
[----:B------:R-:W-:-:S04]  /*4480*/  LOP3.LUT R3, RZ, 0x80000000, R3, 0xb8, !PT ;  /* 0x80000000ff037812 */ /* 0x000fc800078eb803 */
[----:B------:R-:W-:-:S07]  /*4490*/  F2FP.F16.F32.PACK_AB R3, RZ, R3 ;  /* 0x00000003ff03723e */ /* 0x000fce00000000ff */
.L_x_8873:
[----:B------:R-:W-:Y:S05]  /*44a0*/  BSYNC.RECONVERGENT B1 ;  /* 0x0000000000017941 */ /* 0x000fea0003800200 */
.L_x_8872:
        /* <DEDUP_REMOVED lines=31> */
.L_x_8890:
[----:B------:R-:W-:Y:S01]  /*46a0*/  FSETP.GEU.FTZ.AND P0, PT, R13, -R4, PT ;  /* 0x800000040d00720b */ /* 0x000fe20003f1e000 */
[----:B------:R-:W-:-:S12]  /*46b0*/  FADD.FTZ R10, R10, -1 ;  /* 0xbf8000000a0a7421 */ /* 0x000fd80000010000 */
[----:B------:R-:W-:-:S07]  /*46c0*/  @!P0 FADD.FTZ R10, R10, -1 ;  /* 0xbf8000000a0a8421 */ /* 0x000fce0000010000 */
.L_x_8889:
[----:B------:R-:W-:Y:S05]  /*46d0*/  BSYNC.RECONVERGENT B2 ;  /* 0x0000000000027941 */ /* 0x000fea0003800200 */
.L_x_8888:
[----:B------:R-:W-:Y:S01]  /*46e0*/  FFMA.FTZ R11, -R4, R10, R11 ;  /* 0x0000000a040b7223 */ /* 0x000fe2000001010b */
[----:B------:R-:W-:Y:S06]  /*46f0*/  BRA `(.L_x_8886) ;  /* 0x0000000000807947 */ /* 0x000fec0003800000 */
.L_x_8887:
        /* <DEDUP_REMOVED lines=16> */
.L_x_8893:
        /* <DEDUP_REMOVED lines=13> */
.L_x_8892:
[----:B------:R-:W-:Y:S05]  /*48d0*/  BSYNC.RECONVERGENT B2 ;  /* 0x0000000000027941 */ /* 0x000fea0003800200 */
.L_x_8891:
[----:B------:R-:W-:-:S04]  /*48e0*/  FMUL.FTZ R11, R11, 1.1920928955078125e-07 ;  /* 0x340000000b0b7820 */ /* 0x000fc80000410000 */
[----:B------:R-:W-:-:S07]  /*48f0*/  FMUL.FTZ R11, R16, R11 ;  /* 0x0000000b100b7220 */ /* 0x000fce0000410000 */
.L_x_8886:
[----:B------:R-:W-:Y:S05]  /*4900*/  BSYNC.RECONVERGENT B0 ;  /* 0x0000000000007941 */ /* 0x000fea0003800200 */
.L_x_8885:
        /* <DEDUP_REMOVED lines=27> */
.L_x_8884:
[----:B------:R-:W0:Y:S02]  /*4ac0*/  MUFU.RCP R9, R9 ;  /* 0x0000000900097308 */ /* 0x000e240000001000 */
[----:B0-----:R-:W-:-:S05]  /*4ad0*/  FMUL.FTZ R4, R8, R9 ;  /* 0x0000000908047220 */ /* 0x001fca0000410000 */
[----:B------:R-:W-:-:S07]  /*4ae0*/  F2FP.F16.F32.PACK_AB R4, RZ, R4 ;  /* 0x00000004ff04723e */ /* 0x000fce00000000ff */
.L_x_8894:
[----:B------:R-:W-:Y:S05]  /*4af0*/  BSYNC.RECONVERGENT B1 ;  /* 0x0000000000017941 */ /* 0x000fea0003800200 */
.L_x_8883:
        /* <DEDUP_REMOVED lines=31> */
.L_x_8902:
[----:B------:R-:W-:Y:S01]  /*4cf0*/  FSETP.GEU.FTZ.AND P0, PT, R14, -R10, PT ;  /* 0x8000000a0e00720b */ /* 0x000fe20003f1e000 */
[----:B------:R-:W-:-:S12]  /*4d00*/  FADD.FTZ R12, R12, -1 ;  /* 0xbf8000000c0c7421 */ /* 0x000fd80000010000 */
[----:B------:R-:W-:-:S07]  /*4d10*/  @!P0 FADD.FTZ R12, R12, -1 ;  /* 0xbf8000000c0c8421 */ /* 0x000fce0000010000 */
.L_x_8901:
[----:B------:R-:W-:Y:S05]  /*4d20*/  BSYNC.RECONVERGENT B2 ;  /* 0x0000000000027941 */ /* 0x000fea0003800200 */
.L_x_8900:
[----:B------:R-:W-:Y:S01]  /*4d30*/  FFMA.FTZ R11, -R10, R12, R11 ;  /* 0x0000000c0a0b7223 */ /* 0x000fe2000001010b */
[----:B------:R-:W-:Y:S06]  /*4d40*/  BRA `(.L_x_8898) ;  /* 0x0000000000807947 */ /* 0x000fec0003800000 */
.L_x_8899:
        /* <DEDUP_REMOVED lines=16> */
.L_x_8905:
        /* <DEDUP_REMOVED lines=13> */
.L_x_8904:
[----:B------:R-:W-:Y:S05]  /*4f20*/  BSYNC.RECONVERGENT B2 ;  /* 0x0000000000027941 */ /* 0x000fea0003800200 */
.L_x_8903:
[----:B0-----:R-:W-:-:S04]  /*4f30*/  FMUL.FTZ R10, R11, 1.1920928955078125e-07 ;  /* 0x340000000b0a7820 */ /* 0x001fc80000410000 */
[----:B------:R-:W-:-:S07]  /*4f40*/  FMUL.FTZ R11, R17, R10 ;  /* 0x0000000a110b7220 */ /* 0x000fce0000410000 */
.L_x_8898:
[----:B------:R-:W-:Y:S05]  /*4f50*/  BSYNC.RECONVERGENT B0 ;  /* 0x0000000000007941 */ /* 0x000fea0003800200 */
.L_x_8897:
        /* <DEDUP_REMOVED lines=27> */
.L_x_8896:
[----:B------:R-:W0:Y:S02]  /*5110*/  MUFU.RCP R9, R9 ;  /* 0x0000000900097308 */ /* 0x000e240000001000 */
[----:B0-----:R-:W-:-:S05]  /*5120*/  FMUL.FTZ R10, R8, R9 ;  /* 0x00000009080a7220 */ /* 0x001fca0000410000 */
[----:B------:R-:W-:-:S07]  /*5130*/  F2FP.F16.F32.PACK_AB R10, RZ, R10 ;  /* 0x0000000aff0a723e */ /* 0x000fce00000000ff */
.L_x_8906:
[----:B------:R-:W-:Y:S05]  /*5140*/  BSYNC.RECONVERGENT B1 ;  /* 0x0000000000017941 */ /* 0x000fea0003800200 */
.L_x_8895:
        /* <DEDUP_REMOVED lines=31> */
.L_x_8914:
[----:B------:R-:W-:Y:S01]  /*5340*/  FSETP.GEU.FTZ.AND P0, PT, R14, -R9, PT ;  /* 0x800000090e00720b */ /* 0x000fe20003f1e000 */
[----:B------:R-:W-:-:S12]  /*5350*/  FADD.FTZ R11, R11, -1 ;  /* 0xbf8000000b0b7421 */ /* 0x000fd80000010000 */
[----:B------:R-:W-:-:S07]  /*5360*/  @!P0 FADD.FTZ R11, R11, -1 ;  /* 0xbf8000000b0b8421 */ /* 0x000fce0000010000 */
.L_x_8913:
[----:B------:R-:W-:Y:S05]  /*5370*/  BSYNC.RECONVERGENT B2 ;  /* 0x0000000000027941 */ /* 0x000fea0003800200 */
.L_x_8912:
[----:B------:R-:W-:Y:S01]  /*5380*/  FFMA.FTZ R12, -R9, R11, R12 ;  /* 0x0000000b090c7223 */ /* 0x000fe2000001010c */
[----:B------:R-:W-:Y:S06]  /*5390*/  BRA `(.L_x_8910) ;  /* 0x0000000000807947 */ /* 0x000fec0003800000 */
.L_x_8911:
        /* <DEDUP_REMOVED lines=16> */
.L_x_8917:
        /* <DEDUP_REMOVED lines=13> */
.L_x_8916:
[----:B------:R-:W-:Y:S05]  /*5570*/  BSYNC.RECONVERGENT B2 ;  /* 0x0000000000027941 */ /* 0x000fea0003800200 */
.L_x_8915:
[----:B------:R-:W-:-:S04]  /*5580*/  FMUL.FTZ R12, R12, 1.1920928955078125e-07 ;  /* 0x340000000c0c7820 */ /* 0x000fc80000410000 */
[----:B------:R-:W-:-:S07]  /*5590*/  FMUL.FTZ R12, R17, R12 ;  /* 0x0000000c110c7220 */ /* 0x000fce0000410000 */
.L_x_8910:
[----:B------:R-:W-:Y:S05]  /*55a0*/  BSYNC.RECONVERGENT B0 ;  /* 0x0000000000007941 */ /* 0x000fea0003800200 */
.L_x_8909:
        /* <DEDUP_REMOVED lines=27> */
.L_x_8908:
[----:B------:R-:W0:Y:S02]  /*5760*/  MUFU.RCP R5, R5 ;  /* 0x0000000500057308 */ /* 0x000e240000001000 */
[----:B0-----:R-:W-:-:S05]  /*5770*/  FMUL.FTZ R9, R8, R5 ;  /* 0x0000000508097220 */ /* 0x001fca0000410000 */
[----:B------:R-:W-:-:S07]  /*5780*/  F2FP.F16.F32.PACK_AB R9, RZ, R9 ;  /* 0x00000009ff09723e */ /* 0x000fce00000000ff */
.L_x_8918:
[----:B------:R-:W-:Y:S05]  /*5790*/  BSYNC.RECONVERGENT B1 ;  /* 0x0000000000017941 */ /* 0x000fea0003800200 */
.L_x_8907:
        /* <DEDUP_REMOVED lines=31> */
.L_x_8926:
[----:B------:R-:W-:Y:S01]  /*5990*/  FSETP.GEU.FTZ.AND P0, PT, R16, -R11, PT ;  /* 0x8000000b1000720b */ /* 0x000fe20003f1e000 */
[----:B------:R-:W-:-:S12]  /*59a0*/  FADD.FTZ R13, R13, -1 ;  /* 0xbf8000000d0d7421 */ /* 0x000fd80000010000 */
[----:B------:R-:W-:-:S07]  /*59b0*/  @!P0 FADD.FTZ R13, R13, -1 ;  /* 0xbf8000000d0d8421 */ /* 0x000fce0000010000 */
.L_x_8925:
[----:B------:R-:W-:Y:S05]  /*59c0*/  BSYNC.RECONVERGENT B2 ;  /* 0x0000000000027941 */ /* 0x000fea0003800200 */
.L_x_8924:
[----:B------:R-:W-:Y:S01]  /*59d0*/  FFMA.FTZ R12, -R11, R13, R12 ;  /* 0x0000000d0b0c7223 */ /* 0x000fe2000001010c */
[----:B------:R-:W-:Y:S06]  /*59e0*/  BRA `(.L_x_8922) ;  /* 0x0000000000807947 */ /* 0x000fec0003800000 */
.L_x_8923:
        /* <DEDUP_REMOVED lines=16> */
.L_x_8929:
        /* <DEDUP_REMOVED lines=13> */
.L_x_8928:
[----:B------:R-:W-:Y:S05]  /*5bc0*/  BSYNC.RECONVERGENT B2 ;  /* 0x0000000000027941 */ /* 0x000fea0003800200 */
.L_x_8927:
[----:B0-----:R-:W-:-:S04]  /*5bd0*/  FMUL.FTZ R11, R12, 1.1920928955078125e-07 ;  /* 0x340000000c0b7820 */ /* 0x001fc80000410000 */
[----:B------:R-:W-:-:S07]  /*5be0*/  FMUL.FTZ R12, R18, R11 ;  /* 0x0000000b120c7220 */ /* 0x000fce0000410000 */
.L_x_8922:
[----:B------:R-:W-:Y:S05]  /*5bf0*/  BSYNC.RECONVERGENT B0 ;  /* 0x0000000000007941 */ /* 0x000fea0003800200 */
.L_x_8921:
        /* <DEDUP_REMOVED lines=27> */
.L_x_8920:
[----:B------:R-:W0:Y:S02]  /*5db0*/  MUFU.RCP R5, R5 ;  /* 0x0000000500057308 */ /* 0x000e240000001000 */
[----:B0-----:R-:W-:-:S05]  /*5dc0*/  FMUL.FTZ R11, R8, R5 ;  /* 0x00000005080b7220 */ /* 0x001fca0000410000 */
[----:B------:R-:W-:-:S07]  /*5dd0*/  F2FP.F16.F32.PACK_AB R11, RZ, R11 ;  /* 0x0000000bff0b723e */ /* 0x000fce00000000ff */
.L_x_8930:
[----:B------:R-:W-:Y:S05]  /*5de0*/  BSYNC.RECONVERGENT B1 ;  /* 0x0000000000017941 */ /* 0x000fea0003800200 */
.L_x_8919:
        /* <DEDUP_REMOVED lines=31> */
.L_x_8938:
[----:B------:R-:W-:Y:S01]  /*5fe0*/  FSETP.GEU.FTZ.AND P0, PT, R15, -R6, PT ;  /* 0x800000060f00720b */ /* 0x000fe20003f1e000 */
[----:B------:R-:W-:-:S12]  /*5ff0*/  FADD.FTZ R12, R12, -1 ;  /* 0xbf8000000c0c7421 */ /* 0x000fd80000010000 */
[----:B------:R-:W-:-:S07]  /*6000*/  @!P0 FADD.FTZ R12, R12, -1 ;  /* 0xbf8000000c0c8421 */ /* 0x000fce0000010000 */
.L_x_8937:
[----:B------:R-:W-:Y:S05]  /*6010*/  BSYNC.RECONVERGENT B2 ;  /* 0x0000000000027941 */ /* 0x000fea0003800200 */
.L_x_8936:
[----:B------:R-:W-:Y:S01]  /*6020*/  FFMA.FTZ R13, -R6, R12, R13 ;  /* 0x0000000c060d7223 */ /* 0x000fe2000001010d */
[----:B------:R-:W-:Y:S06]  /*6030*/  BRA `(.L_x_8934) ;  /* 0x0000000000807947 */ /* 0x000fec0003800000 */
.L_x_8935:
        /* <DEDUP_REMOVED lines=16> */
.L_x_8941:
        /* <DEDUP_REMOVED lines=13> */
.L_x_8940:
[----:B------:R-:W-:Y:S05]  /*6210*/  BSYNC.RECONVERGENT B2 ;  /* 0x0000000000027941 */ /* 0x000fea0003800200 */
.L_x_8939:
[----:B------:R-:W-:-:S04]  /*6220*/  FMUL.FTZ R13, R13, 1.1920928955078125e-07 ;  /* 0x340000000d0d7820 */ /* 0x000fc80000410000 */
[----:B------:R-:W-:-:S07]  /*6230*/  FMUL.FTZ R13, R18, R13 ;  /* 0x0000000d120d7220 */ /* 0x000fce0000410000 */
.L_x_8934:
[----:B------:R-:W-:Y:S05]  /*6240*/  BSYNC.RECONVERGENT B0 ;  /* 0x0000000000007941 */ /* 0x000fea0003800200 */
.L_x_8933:
        /* <DEDUP_REMOVED lines=27> */
.L_x_8932:
[----:B------:R-:W0:Y:S02]  /*6400*/  MUFU.RCP R5, R5 ;  /* 0x0000000500057308 */ /* 0x000e240000001000 */
[----:B0-----:R-:W-:-:S05]  /*6410*/  FMUL.FTZ R6, R8, R5 ;  /* 0x0000000508067220 */ /* 0x001fca0000410000 */
[----:B------:R-:W-:-:S07]  /*6420*/  F2FP.F16.F32.PACK_AB R6, RZ, R6 ;  /* 0x00000006ff06723e */ /* 0x000fce00000000ff */
.L_x_8942:
[----:B------:R-:W-:Y:S05]  /*6430*/  BSYNC.RECONVERGENT B1 ;  /* 0x0000000000017941 */ /* 0x000fea0003800200 */
.L_x_8931:
        /* <DEDUP_REMOVED lines=31> */
.L_x_8950:
[----:B------:R-:W-:Y:S01]  /*6630*/  FSETP.GEU.FTZ.AND P0, PT, R16, -R12, PT ;  /* 0x8000000c1000720b */ /* 0x000fe20003f1e000 */
[----:B------:R-:W-:-:S12]  /*6640*/  FADD.FTZ R14, R14, -1 ;  /* 0xbf8000000e0e7421 */ /* 0x000fd80000010000 */
[----:B------:R-:W-:-:S07]  /*6650*/  @!P0 FADD.FTZ R14, R14, -1 ;  /* 0xbf8000000e0e8421 */ /* 0x000fce0000010000 */
.L_x_8949:
[----:B------:R-:W-:Y:S05]  /*6660*/  BSYNC.RECONVERGENT B2 ;  /* 0x0000000000027941 */ /* 0x000fea0003800200 */
.L_x_8948:
[----:B------:R-:W-:Y:S01]  /*6670*/  FFMA.FTZ R13, -R12, R14, R13 ;  /* 0x0000000e0c0d7223 */ /* 0x000fe2000001010d */
[----:B------:R-:W-:Y:S06]  /*6680*/  BRA `(.L_x_8946) ;  /* 0x0000000000807947 */ /* 0x000fec0003800000 */
.L_x_8947:
        /* <DEDUP_REMOVED lines=16> */
.L_x_8953:
        /* <DEDUP_REMOVED lines=13> */
.L_x_8952:
[----:B------:R-:W-:Y:S05]  /*6860*/  BSYNC.RECONVERGENT B2 ;  /* 0x0000000000027941 */ /* 0x000fea0003800200 */
.L_x_8951:
[----:B------:R-:W-:-:S04]  /*6870*/  FMUL.FTZ R13, R13, 1.1920928955078125e-07 ;  /* 0x340000000d0d7820 */ /* 0x000fc80000410000 */
[----:B------:R-:W-:-:S07]  /*6880*/  FMUL.FTZ R13, R12, R13 ;  /* 0x0000000d0c0d7220 */ /* 0x000fce0000410000 */
.L_x_8946:
[----:B------:R-:W-:Y:S05]  /*6890*/  BSYNC.RECONVERGENT B0 ;  /* 0x0000000000007941 */ /* 0x000fea0003800200 */
.L_x_8945:
        /* <DEDUP_REMOVED lines=27> */
.L_x_8944:
[----:B------:R-:W0:Y:S02]  /*6a50*/  MUFU.RCP R5, R5 ;  /* 0x0000000500057308 */ /* 0x000e240000001000 */
[----:B0-----:R-:W-:-:S05]  /*6a60*/  FMUL.FTZ R12, R8, R5 ;  /* 0x00000005080c7220 */ /* 0x001fca0000410000 */
[----:B------:R-:W-:-:S07]  /*6a70*/  F2FP.F16.F32.PACK_AB R12, RZ, R12 ;  /* 0x0000000cff0c723e */ /* 0x000fce00000000ff */
.L_x_8954:
[----:B------:R-:W-:Y:S05]  /*6a80*/  BSYNC.RECONVERGENT B1 ;  /* 0x0000000000017941 */ /* 0x000fea0003800200 */
.L_x_8943:
        /* <DEDUP_REMOVED lines=31> */
.L_x_8962:
[----:B------:R-:W-:Y:S01]  /*6c80*/  FSETP.GEU.FTZ.AND P0, PT, R16, -R5, PT ;  /* 0x800000051000720b */ /* 0x000fe20003f1e000 */
[----:B------:R-:W-:-:S12]  /*6c90*/  FADD.FTZ R13, R13, -1 ;  /* 0xbf8000000d0d7421 */ /* 0x000fd80000010000 */
[----:B------:R-:W-:-:S07]  /*6ca0*/  @!P0 FADD.FTZ R13, R13, -1 ;  /* 0xbf8000000d0d8421 */ /* 0x000fce0000010000 */
.L_x_8961:
[----:B------:R-:W-:Y:S05]  /*6cb0*/  BSYNC.RECONVERGENT B2 ;  /* 0x0000000000027941 */ /* 0x000fea0003800200 */
.L_x_8960:
[----:B------:R-:W-:Y:S01]  /*6cc0*/  FFMA.FTZ R14, -R5, R13, R14 ;  /* 0x0000000d050e7223 */ /* 0x000fe2000001010e */
[----:B------:R-:W-:Y:S06]  /*6cd0*/  BRA `(.L_x_8958) ;  /* 0x0000000000807947 */ /* 0x000fec0003800000 */
.L_x_8959:
        /* <DEDUP_REMOVED lines=16> */
.L_x_8965:
        /* <DEDUP_REMOVED lines=13> */
.L_x_8964:
[----:B------:R-:W-:Y:S05]  /*6eb0*/  BSYNC.RECONVERGENT B2 ;  /* 0x0000000000027941 */ /* 0x000fea0003800200 */
.L_x_8963:
[----:B------:R-:W-:-:S04]  /*6ec0*/  FMUL.FTZ R14, R14, 1.1920928955078125e-07 ;  /* 0x340000000e0e7820 */ /* 0x000fc80000410000 */
[----:B------:R-:W-:-:S07]  /*6ed0*/  FMUL.FTZ R14, R5, R14 ;  /* 0x0000000e050e7220 */ /* 0x000fce0000410000 */
.L_x_8958:
[----:B------:R-:W-:Y:S05]  /*6ee0*/  BSYNC.RECONVERGENT B0 ;  /* 0x0000000000007941 */ /* 0x000fea0003800200 */
.L_x_8957:
        /* <DEDUP_REMOVED lines=27> */
.L_x_8956:
[----:B------:R-:W1:Y:S02]  /*70a0*/  MUFU.RCP R7, R7 ;  /* 0x0000000700077308 */ /* 0x000e640000001000 */
[----:B-1----:R-:W-:-:S05]  /*70b0*/  FMUL.FTZ R8, R8, R7 ;  /* 0x0000000708087220 */ /* 0x002fca0000410000 */
[----:B------:R-:W-:-:S07]  /*70c0*/  F2FP.F16.F32.PACK_AB R8, RZ, R8 ;  /* 0x00000008ff08723e */ /* 0x000fce00000000ff */
.L_x_8966:
[----:B------:R-:W-:Y:S05]  /*70d0*/  BSYNC.RECONVERGENT B1 ;  /* 0x0000000000017941 */ /* 0x000fea0003800200 */
.L_x_8955:
[----:B0-----:R-:W0:Y:S01]  /*70e0*/  LDC.64 R14, c[0x0][0x388] ;  /* 0x0000e200ff0e7b82 */ /* 0x001e220000000a00 */
[----:B------:R-:W-:Y:S02]  /*70f0*/  PRMT R7, R12, 0x5410, R8 ;  /* 0x000054100c077816 */ /* 0x000fe40000000008 */
[----:B------:R-:W-:Y:S02]  /*7100*/  PRMT R6, R11, 0x5410, R6 ;  /* 0x000054100b067816 */ /* 0x000fe40000000006 */
[----:B------:R-:W-:Y:S02]  /*7110*/  PRMT R5, R10, 0x5410, R9 ;  /* 0x000054100a057816 */ /* 0x000fe40000000009 */
[----:B------:R-:W-:Y:S01]  /*7120*/  PRMT R4, R3, 0x5410, R4 ;  /* 0x0000541003047816 */ /* 0x000fe20000000004 */
[----:B0-----:R-:W-:-:S04]  /*7130*/  IMAD.WIDE.U32 R14, R0, 0x2, R14 ;  /* 0x00000002000e7825 */ /* 0x001fc800078e000e */
[----:B------:R-:W-:-:S05]  /*7140*/  IMAD.WIDE.U32 R14, R2, 0x10, R14 ;  /* 0x00000010020e7825 */ /* 0x000fca00078e000e */
[----:B------:R-:W-:Y:S01]  /*7150*/  STG.E.128 desc[UR4][R14.64], R4 ;  /* 0x000000040e007986 */ /* 0x000fe2000c101d04 */
[----:B------:R-:W-:Y:S05]  /*7160*/  EXIT ;  /* 0x000000000000794d */ /* 0x000fea0003800000 */
.L_x_8967:
        /* <DEDUP_REMOVED lines=9> */
.L_x_37074:


//--------------------- .text._ZN2at6native18elementwise_kernelILi128ELi4EZNS0_15gpu_kernel_implINS0_13BinaryFunctorIfffZZZNS0_15binary_internal21div_floor_kernel_cudaERNS_18TensorIteratorBaseEENKUlvE1_clEvENKUlvE0_clEvEUlffE_EEEEvS6_RKT_EUliE_EEviT1_ --------------------------
	.section	.text._ZN2at6native18elementwise_kernelILi128ELi4EZNS0_15gpu_kernel_implINS0_13BinaryFunctorIfffZZZNS0_15binary_internal21div_floor_kernel_cudaERNS_18TensorIteratorBaseEENKUlvE1_clEvENKUlvE0_clEvEUlffE_EEEEvS6_RKT_EUliE_EEviT1_,"ax",@progbits
	.align	128
        .global         _ZN2at6native18elementwise_kernelILi128ELi4EZNS0_15gpu_kernel_implINS0_13BinaryFunctorIfffZZZNS0_15binary_internal21div_floor_kernel_cudaERNS_18TensorIteratorBaseEENKUlvE1_clEvENKUlvE0_clEvEUlffE_EEEEvS6_RKT_EUliE_EEviT1_
        .type           _ZN2at6native18elementwise_kernelILi128ELi4EZNS0_15gpu_kernel_implINS0_13BinaryFunctorIfffZZZNS0_15binary_internal21div_floor_kernel_cudaERNS_18TensorIteratorBaseEENKUlvE1_clEvENKUlvE0_clEvEUlffE_EEEEvS6_RKT_EUliE_EEviT1_,@function
        .size           _ZN2at6native18elementwise_kernelILi128ELi4EZNS0_15gpu_kernel_implINS0_13BinaryFunctorIfffZZZNS0_15binary_internal21div_floor_kernel_cudaERNS_18TensorIteratorBaseEENKUlvE1_clEvENKUlvE0_clEvEUlffE_EEEEvS6_RKT_EUliE_EEviT1_,(.L_x_37075 - _ZN2at6native18elementwise_kernelILi128ELi4EZNS0_15gpu_kernel_implINS0_13BinaryFunctorIfffZZZNS0_15binary_internal21div_floor_kernel_cudaERNS_18TensorIteratorBaseEENKUlvE1_clEvENKUlvE0_clEvEUlffE_EEEEvS6_RKT_EUliE_EEviT1_)
        .other          _ZN2at6native18elementwise_kernelILi128ELi4EZNS0_15gpu_kernel_implINS0_13BinaryFunctorIfffZZZNS0_15binary_internal21div_floor_kernel_cudaERNS_18TensorIteratorBaseEENKUlvE1_clEvENKUlvE0_clEvEUlffE_EEEEvS6_RKT_EUliE_EEviT1_,@"STO_CUDA_ENTRY STV_DEFAULT"
_ZN2at6native18elementwise_kernelILi128ELi4EZNS0_15gpu_kernel_implINS0_13BinaryFunctorIfffZZZNS0_15binary_internal21div_floor_kernel_cudaERNS_18TensorIteratorBaseEENKUlvE1_clEvENKUlvE0_clEvEUlffE_EEEEvS6_RKT_EUliE_EEviT1_:
.text._ZN2at6native18elementwise_kernelILi128ELi4EZNS0_15gpu_kernel_implINS0_13BinaryFunctorIfffZZZNS0_15binary_internal21div_floor_kernel_cudaERNS_18TensorIteratorBaseEENKUlvE1_clEvENKUlvE0_clEvEUlffE_EEEEvS6_RKT_EUliE_EEviT1_:
        /* <DEDUP_REMOVED lines=24> */
[----:B------:R-:W-:Y:S01]  /*0180*/  HFMA2 R16, -RZ, RZ, 0, 0 ;  /* 0x00000000ff107431 */ /* 0x000fe200000001ff */
[----:B------:R-:W1:Y:S01]  /*0190*/  LDCU UR6, c[0x0][0x38c] ;  /* 0x00007180ff0677ac */ /* 0x000e620008000800 */
[----:B------:R-:W2:Y:S01]  /*01a0*/  LDCU.64 UR8, c[0x0][0x4b8] ;  /* 0x00009700ff0877ac */ /* 0x000ea20008000a00 */
[----:B------:R-:W-:Y:S02]  /*01b0*/  UISETP.NE.AND UP0, UPT, UR41, URZ, UPT ;  /* 0x000000ff2900728c */ /* 0x000fe4000bf05270 */
        /* <DEDUP_REMOVED lines=52> */
[----:B------:R-:W-:Y:S01]  /*0500*/  HFMA2 R4, -RZ, RZ, 0, 0 ;  /* 0x00000000ff047431 */ /* 0x000fe200000001ff */
        /* <DEDUP_REMOVED lines=281> */
[----:B------:R-:W2:Y:S03]  /*16a0*/  LDCU.64 UR8, c[0x0][0x5d8] ;  /* 0x0000bb00ff0877ac */ /* 0x000ea60008000a00 */
        /* <DEDUP_REMOVED lines=8> */
.L_x_8970:
[----:B------:R-:W0:Y:S01]  /*1730*/  LDCU.64 UR6, c[0x0][0x5f0] ;  /* 0x0000be00ff0677ac */ /* 0x000e220008000a00 */
[----:B------:R-:W-:Y:S01]  /*1740*/  BSSY.RECONVERGENT B6, `(.L_x_8971) ;  /* 0x00000dd000067945 */ /* 0x000fe20003800200 */
        /* <DEDUP_REMOVED lines=14> */
[----:B--2---:R0:W1:Y:S01]  /*1830*/  I2F.S16 R19, R2 ;  /* 0x0000000200137306 */ /* 0x0040620000101400 */
[----:B------:R-:W-:Y:S05]  /*1840*/  BRA `(.L_x_8977) ;  /* 0x0000000c00307947 */ /* 0x000fea0003800000 */
.L_x_8975:
[----:B------:R-:W2:Y:S02]  /*1850*/  LDG.E.U8 R2, desc[UR36][R2.64] ;  /* 0x0000002402027981 */ /* 0x000ea4000c1e1100 */
[----:B--2---:R-:W-:Y:S01]  /*1860*/  I2FP.F32.U32 R19, R2 ;  /* 0x0000000200137245 */ /* 0x004fe20000201000 */
[----:B------:R-:W-:Y:S06]  /*1870*/  BRA `(.L_x_8977) ;  /* 0x0000000c00247947 */ /* 0x000fec0003800000 */
.L_x_8974:
[----:B------:R-:W-:-:S09]  /*1880*/  UISETP.NE.AND UP0, UPT, UR4, 0x2, UPT ;  /* 0x000000020400788c */ /* 0x000fd2000bf05270 */
[----:B------:R-:W-:Y:S05]  /*1890*/  BRA.U !UP0, `(.L_x_8978) ;  /* 0x0000000108287547 */ /* 0x000fea000b800000 */
[----:B------:R-:W-:-:S09]  /*18a0*/  UISETP.NE.AND UP0, UPT, UR4, 0x3, UPT ;  /* 0x000000030400788c */ /* 0x000fd2000bf05270 */
[----:B------:R-:W-:Y:S05]  /*18b0*/  BRA.U !UP0, `(.L_x_8979) ;  /* 0x0000000108147547 */ /* 0x000fea000b800000 */
[----:B------:R-:W-:-:S09]  /*18c0*/  UISETP.NE.AND UP0, UPT, UR4, 0x4, UPT ;  /* 0x000000040400788c */ /* 0x000fd2000bf05270 */
[----:B------:R-:W-:Y:S05]  /*18d0*/  BRA.U UP0, `(.L_x_8976) ;  /* 0x0000000900907547 */ /* 0x000fea000b800000 */
[----:B------:R-:W2:Y:S02]  /*18e0*/  LDG.E.64 R2, desc[UR36][R2.64] ;  /* 0x0000002402027981 */ /* 0x000ea4000c1e1b00 */
[----:B--2---:R4:W0:Y:S01]  /*18f0*/  I2F.S64 R19, R2 ;  /* 0x0000000200137312 */ /* 0x0048220000301400 */
[----:B------:R-:W-:Y:S05]  /*1900*/  BRA `(.L_x_8977) ;  /* 0x0000000c00007947 */ /* 0x000fea0003800000 */
.L_x_8979:
[----:B------:R-:W2:Y:S02]  /*1910*/  LDG.E R2, desc[UR36][R2.64] ;  /* 0x0000002402027981 */ /* 0x000ea4000c1e1900 */
[----:B--2---:R-:W-:Y:S01]  /*1920*/  I2FP.F32.S32 R19, R2 ;  /* 0x0000000200137245 */ /* 0x004fe20000201400 */
[----:B------:R-:W-:Y:S06]  /*1930*/  BRA `(.L_x_8977) ;  /* 0x0000000800f47947 */ /* 0x000fec0003800000 */
.L_x_8978:
[----:B------:R-:W2:Y:S02]  /*1940*/  LDG.E.U16 R2, desc[UR36][R2.64] ;  /* 0x0000002402027981 */ /* 0x000ea4000c1e1500 */
[----:B--2---:R0:W1:Y:S01]  /*1950*/  I2F.S16 R19, R2 ;  /* 0x0000000200137306 */ /* 0x0040620000101400 */
[----:B------:R-:W-:Y:S05]  /*1960*/  BRA `(.L_x_8977) ;  /* 0x0000000800e87947 */ /* 0x000fea0003800000 */
.L_x_8973:
[----:B------:R-:W-:-:S09]  /*1970*/  UISETP.GT.AND UP0, UPT, UR4, 0x6, UPT ;  /* 0x000000060400788c */ /* 0x000fd2000bf04270 */
[----:B------:R-:W-:Y:S05]  /*1980*/  BRA.U UP0, `(.L_x_8980) ;  /* 0x0000000100247547 */ /* 0x000fea000b800000 */
[----:B------:R-:W-:-:S09]  /*1990*/  UISETP.NE.AND UP0, UPT, UR4, 0x5, UPT ;  /* 0x000000050400788c */ /* 0x000fd2000bf05270 */
[----:B------:R-:W-:Y:S05]  /*19a0*/  BRA.U !UP0, `(.L_x_8981) ;  /* 0x0000000108107547 */ /* 0x000fea000b800000 */
[----:B------:R-:W-:-:S09]  /*19b0*/  UISETP.NE.AND UP0, UPT, UR4, 0x6, UPT ;  /* 0x000000060400788c */ /* 0x000fd2000bf05270 */
[----:B------:R-:W-:Y:S05]  /*19c0*/  BRA.U UP0, `(.L_x_8976) ;  /* 0x0000000900547547 */ /* 0x000fea000b800000 */
[----:B------:R2:W5:Y:S01]  /*19d0*/  LDG.E R19, desc[UR36][R2.64] ;  /* 0x0000002402137981 */ /* 0x000562000c1e1900 */
[----:B------:R-:W-:Y:S05]  /*19e0*/  BRA `(.L_x_8977) ;  /* 0x0000000800c87947 */ /* 0x000fea0003800000 */
.L_x_8981:
[----:B------:R-:W2:Y:S02]  /*19f0*/  LDG.E.U16 R2, desc[UR36][R2.64] ;  /* 0x0000002402027981 */ /* 0x000ea4000c1e1500 */
[----:B--2---:R-:W-:Y:S01]  /*1a00*/  HADD2.F32 R19, -RZ, R2.H0_H0 ;  /* 0x20000002ff137230 */ /* 0x004fe20000004100 */
[----:B------:R-:W-:Y:S06]  /*1a10*/  BRA `(.L_x_8977) ;  /* 0x0000000800bc7947 */ /* 0x000fec0003800000 */
.L_x_8980:
[----:B------:R-:W-:-:S09]  /*1a20*/  UISETP.NE.AND UP0, UPT, UR4, 0x7, UPT ;  /* 0x000000070400788c */ /* 0x000fd2000bf05270 */
[----:B------:R-:W-:Y:S05]  /*1a30*/  BRA.U !UP0, `(.L_x_8982) ;  /* 0x0000000108247547 */ /* 0x000fea000b800000 */
[----:B------:R-:W-:-:S09]  /*1a40*/  UISETP.NE.AND UP0, UPT, UR4, 0x8, UPT ;  /* 0x000000080400788c */ /* 0x000fd2000bf05270 */
[----:B------:R-:W-:Y:S05]  /*1a50*/  BRA.U !UP0, `(.L_x_8983) ;  /* 0x0000000108107547 */ /* 0x000fea000b800000 */
[----:B------:R-:W-:-:S09]  /*1a60*/  UISETP.NE.AND UP0, UPT, UR4, 0x9, UPT ;  /* 0x000000090400788c */ /* 0x000fd2000bf05270 */
[----:B------:R-:W-:Y:S05]  /*1a70*/  BRA.U UP0, `(.L_x_8976) ;  /* 0x0000000900287547 */ /* 0x000fea000b800000 */
[----:B------:R3:W5:Y:S01]  /*1a80*/  LDG.E R19, desc[UR36][R2.64] ;  /* 0x0000002402137981 */ /* 0x000762000c1e1900 */
[----:B------:R-:W-:Y:S05]  /*1a90*/  BRA `(.L_x_8977) ;  /* 0x00000008009c7947 */ /* 0x000fea0003800000 */
.L_x_8983:
[----:B------:R-:W2:Y:S02]  /*1aa0*/  LDG.E.U16 R2, desc[UR36][R2.64] ;  /* 0x0000002402027981 */ /* 0x000ea4000c1e1500 */
[----:B--2---:R-:W-:Y:S01]  /*1ab0*/  HADD2.F32 R19, -RZ, R2.H0_H0 ;  /* 0x20000002ff137230 */ /* 0x004fe20000004100 */
[----:B------:R-:W-:Y:S06]  /*1ac0*/  BRA `(.L_x_8977) ;  /* 0x0000000800907947 */ /* 0x000fec0003800000 */
.L_x_8982:
[----:B------:R-:W2:Y:S01]  /*1ad0*/  LDG.E.64 R2, desc[UR36][R2.64] ;  /* 0x0000002402027981 */ /* 0x000ea2000c1e1b00 */
[----:B------:R-:W-:Y:S01]  /*1ae0*/  UMOV UR4, 0xf0000000 ;  /* 0xf000000000047882 */ /* 0x000fe20000000000 */
[----:B------:R-:W-:Y:S01]  /*1af0*/  UMOV UR5, 0x380fffff ;  /* 0x380fffff00057882 */ /* 0x000fe20000000000 */
[----:B--2---:R-:W0:Y:S01]  /*1b00*/  F2F.F32.F64 R19, R2 ;  /* 0x0000000200137310 */ /* 0x004e220000301000 */
[----:B------:R-:W-:-:S14]  /*1b10*/  DSETP.GEU.AND P0, PT, |R2|, UR4, PT ;  /* 0x0000000402007e2a */ /* 0x000fdc000bf0e200 */
[----:B0-----:R-:W-:Y:S01]  /*1b20*/  @!P0 FMUL R19, R19, 1.175494350822287508e-38 ;  /* 0x0080000013138820 */ /* 0x001fe20000400000 */
[----:B------:R-:W-:Y:S06]  /*1b30*/  BRA `(.L_x_8977) ;  /* 0x0000000800747947 */ /* 0x000fec0003800000 */
.L_x_8972:
        /* <DEDUP_REMOVED lines=10> */
[----:B------:R-:W-:Y:S01]  /*1be0*/  FSEL R19, RZ, 1, !P0 ;  /* 0x3f800000ff137808 */ /* 0x000fe20004000000 */
[----:B------:R-:W-:Y:S08]  /*1bf0*/  BRA `(.L_x_8977) ;  /* 0x0000000800447947 */ /* 0x000ff00003800000 */
.L_x_8986:
[----:B------:R-:W2:Y:S01]  /*1c00*/  LDG.E.64 R2, desc[UR36][R2.64] ;  /* 0x0000002402027981 */ /* 0x000ea2000c1e1b00 */
[----:B------:R-:W-:Y:S01]  /*1c10*/  UMOV UR4, 0xf0000000 ;  /* 0xf000000000047882 */ /* 0x000fe20000000000 */
[----:B------:R-:W-:Y:S01]  /*1c20*/  UMOV UR5, 0x380fffff ;  /* 0x380fffff00057882 */ /* 0x000fe20000000000 */
[----:B--2---:R-:W0:Y:S01]  /*1c30*/  F2F.F32.F64 R19, R2 ;  /* 0x0000000200137310 */ /* 0x004e220000301000 */
[----:B------:R-:W-:-:S14]  /*1c40*/  DSETP.GEU.AND P0, PT, |R2|, UR4, PT ;  /* 0x0000000402007e2a */ /* 0x000fdc000bf0e200 */
[----:B0-----:R-:W-:Y:S01]  /*1c50*/  @!P0 FMUL R19, R19, 1.175494350822287508e-38 ;  /* 0x0080000013138820 */ /* 0x001fe20000400000 */
[----:B------:R-:W-:Y:S06]  /*1c60*/  BRA `(.L_x_8977) ;  /* 0x0000000800287947 */ /* 0x000fec0003800000 */
.L_x_8985:
        /* <DEDUP_REMOVED lines=14> */
[----:B------:R-:W-:Y:S01]  /*1d50*/  VIADD R5, R4, 0xfffffffc ;  /* 0xfffffffc04057836 */ /* 0x000fe20000000000 */
[----:B------:R-:W-:-:S04]  /*1d60*/  IADD3 R4, PT, PT, R0, 0x1000000, RZ ;  /* 0x0100000000047810 */ /* 0x000fc80007ffe0ff */
[----:B------:R-:W-:Y:S01]  /*1d70*/  SHF.L.U32 R6, R0, R5, RZ ;  /* 0x0000000500067219 */ /* 0x000fe200000006ff */
[----:B------:R-:W-:Y:S01]  /*1d80*/  IMAD.SHL.U32 R5, R5, 0x800000, RZ ;  /* 0x0080000005057824 */ /* 0x000fe200078e00ff */
[----:B------:R-:W-:-:S04]  /*1d90*/  SHF.R.S32.HI R4, RZ, 0x8, R4 ;  /* 0x00000008ff047819 */ /* 0x000fc80000011404 */
[----:B------:R-:W-:-:S05]  /*1da0*/  LEA.HI R5, R6, -R5, RZ, 0x1c ;  /* 0x8000000506057211 */ /* 0x000fca00078fe0ff */
[----:B------:R-:W-:-:S05]  /*1db0*/  VIADD R5, R5, 0x3c000000 ;  /* 0x3c00000005057836 */ /* 0x000fca0000000000 */
[----:B------:R-:W-:-:S04]  /*1dc0*/  LOP3.LUT R4, R5, 0x7f800000, R4, 0xf8, !PT ;  /* 0x7f80000005047812 */ /* 0x000fc800078ef804 */
[----:B------:R-:W-:-:S04]  /*1dd0*/  SEL R4, R4, RZ, P0 ;  /* 0x000000ff04047207 */ /* 0x000fc80000000000 */
[----:B------:R-:W-:Y:S01]  /*1de0*/  LOP3.LUT R19, R4, 0x80000000, R19, 0xf8, !PT ;  /* 0x8000000004137812 */ /* 0x000fe200078ef813 */
[----:B------:R-:W-:Y:S06]  /*1df0*/  BRA `(.L_x_8977) ;  /* 0x0000000400c47947 */ /* 0x000fec0003800000 */
.L_x_8988:
[----:B------:R-:W2:Y:S02]  /*1e00*/  LDG.E.U8 R2, desc[UR36][R2.64] ;  /* 0x0000002402027981 */ /* 0x000ea4000c1e1100 */
[C---:B--2---:R-:W-:Y:S02]  /*1e10*/  IMAD.SHL.U32 R4, R2.reuse, 0x2000000, RZ ;  /* 0x0200000002047824 */ /* 0x044fe400078e00ff */
[----:B------:R-:W-:-:S03]  /*1e20*/  IMAD.SHL.U32 R5, R2, 0x100, RZ ;  /* 0x0000010002057824 */ /* 0x000fc600078e00ff */
[----:B------:R-:W-:Y:S02]  /*1e30*/  ISETP.GT.U32.AND P0, PT, R4, 0x7ffffff, PT ;  /* 0x07ffffff0400780c */ /* 0x000fe40003f04070 */
[----:B------:R-:W-:-:S11]  /*1e40*/  PRMT R19, R5, 0x9910, RZ ;  /* 0x0000991005137816 */ /* 0x000fd600000000ff */
[----:B------:R-:W-:Y:S02]  /*1e50*/  @!P0 LOP3.LUT R0, R5, 0x7f00, RZ, 0xc0, !PT ;  /* 0x00007f0005008812 */ /* 0x000fe400078ec0ff */
[----:B------:R-:W-:Y:S02]  /*1e60*/  @P0 LEA.HI R4, R4, 0x70000000, RZ, 0x1c ;  /* 0x7000000004040811 */ /* 0x000fe400078fe0ff */
[----:B------:R-:W-:-:S05]  /*1e70*/  @!P0 LOP3.LUT R0, R0, 0x3f000000, RZ, 0xfc, !PT ;  /* 0x3f00000000008812 */ /* 0x000fca00078efcff */
[----:B------:R-:W-:Y:S01]  /*1e80*/  @!P0 FADD.FTZ R0, R0, -0.5 ;  /* 0xbf00000000008421 */ /* 0x000fe20000010000 */
[----:B------:R-:W-:-:S05]  /*1e90*/  @P0 FMUL.FTZ R0, R4, 1.9259299443872358531e-34 ;  /* 0x0780000004000820 */ /* 0x000fca0000410000 */
[----:B------:R-:W-:Y:S01]  /*1ea0*/  LOP3.LUT R19, R0, 0x80000000, R19, 0xf8, !PT ;  /* 0x8000000000137812 */ /* 0x000fe200078ef813 */
[----:B------:R-:W-:Y:S06]  /*1eb0*/  BRA `(.L_x_8977) ;  /* 0x0000000400947947 */ /* 0x000fec0003800000 */
.L_x_8987:
[----:B------:R-:W2:Y:S02]  /*1ec0*/  LDG.E.U16 R2, desc[UR36][R2.64] ;  /* 0x0000002402027981 */ /* 0x000ea4000c1e1500 */
[----:B--2---:R-:W-:Y:S01]  /*1ed0*/  SHF.L.U32 R19, R2, 0x10, RZ ;  /* 0x0000001002137819 */ /* 0x004fe200000006ff */
[----:B------:R-:W-:Y:S06]  /*1ee0*/  BRA `(.L_x_8977) ;  /* 0x0000000400887947 */ /* 0x000fec0003800000 */
.L_x_8984:
        /* <DEDUP_REMOVED lines=9> */
[----:B--2---:R-:W-:Y:S01]  /*1f80*/  I2FP.F32.U32 R19, R2 ;  /* 0x0000000200137245 */ /* 0x004fe20000201000 */
[----:B------:R-:W-:Y:S06]  /*1f90*/  BRA `(.L_x_8977) ;  /* 0x00000004005c7947 */ /* 0x000fec0003800000 */
.L_x_8991:
[----:B------:R-:W2:Y:S01]  /*1fa0*/  LDG.E.U8 R3, desc[UR36][R2.64] ;  /* 0x0000002402037981 */ /* 0x000ea2000c1e1100 */
        /* <DEDUP_REMOVED lines=19> */
.L_x_8993:
[----:B------:R-:W-:Y:S05]  /*20e0*/  BSYNC.RECONVERGENT B0 ;  /* 0x0000000000007941 */ /* 0x000fea0003800200 */
.L_x_8992:
[----:B------:R-:W-:Y:S01]  /*20f0*/  IMAD.SHL.U32 R0, R0, 0x100000, RZ ;  /* 0x0010000000007824 */ /* 0x000fe200078e00ff */
[----:B------:R-:W-:-:S04]  /*2100*/  LEA R2, R2, 0x3b800000, 0x17 ;  /* 0x3b80000002027811 */ /* 0x000fc800078eb8ff */
[----:B------:R-:W-:Y:S01]  /*2110*/  LOP3.LUT R19, R2, R0, R19, 0xfe, !PT ;  /* 0x0000000002137212 */ /* 0x000fe200078efe13 */
[----:B------:R-:W-:Y:S06]  /*2120*/  BRA `(.L_x_8977) ;  /* 0x0000000000f87947 */ /* 0x000fec0003800000 */
.L_x_8990:
        /* <DEDUP_REMOVED lines=20> */
.L_x_8995:
[----:B------:R-:W-:Y:S05]  /*2270*/  BSYNC.RECONVERGENT B0 ;  /* 0x0000000000007941 */ /* 0x000fea0003800200 */
.L_x_8994:
[----:B------:R-:W-:Y:S01]  /*2280*/  IMAD.SHL.U32 R0, R0, 0x200000, RZ ;  /* 0x0020000000007824 */ /* 0x000fe200078e00ff */
[----:B------:R-:W-:-:S04]  /*2290*/  LEA R2, R2, 0x37800000, 0x17 ;  /* 0x3780000002027811 */ /* 0x000fc800078eb8ff */
[----:B------:R-:W-:Y:S01]  /*22a0*/  LOP3.LUT R19, R2, R0, R19, 0xfe, !PT ;  /* 0x0000000002137212 */ /* 0x000fe200078efe13 */
[----:B------:R-:W-:Y:S06]  /*22b0*/  BRA `(.L_x_8977) ;  /* 0x0000000000947947 */ /* 0x000fec0003800000 */
.L_x_8989:
[----:B------:R-:W-:-:S09]  /*22c0*/  UISETP.NE.AND UP0, UPT, UR4, 0x1c, UPT ;  /* 0x0000001c0400788c */ /* 0x000fd2000bf05270 */
[----:B------:R-:W-:Y:S05]  /*22d0*/  BRA.U !UP0, `(.L_x_8996) ;  /* 0x0000000108847547 */ /* 0x000fea000b800000 */
[----:B------:R-:W-:-:S09]  /*22e0*/  UISETP.NE.AND UP0, UPT, UR4, 0x1d, UPT ;  /* 0x0000001d0400788c */ /* 0x000fd2000bf05270 */
[----:B------:R-:W-:Y:S05]  /*22f0*/  BRA.U !UP0, `(.L_x_8997) ;  /* 0x0000000108707547 */ /* 0x000fea000b800000 */
[----:B------:R-:W-:-:S09]  /*2300*/  UISETP.NE.AND UP0, UPT, UR4, 0x2c, UPT ;  /* 0x0000002c0400788c */ /* 0x000fd2000bf05270 */
[----:B------:R-:W-:Y:S05]  /*2310*/  BRA.U !UP0, `(.L_x_8998) ;  /* 0x0000000108487547 */ /* 0x000fea000b800000 */
.L_x_8976:
        /* <DEDUP_REMOVED lines=16> */
.L_x_8999:
[----:B------:R-:W-:Y:S01]  /*2420*/  MOV R19, RZ ;  /* 0x000000ff00137202 */ /* 0x000fe20000000f00 */
[----:B------:R-:W-:Y:S06]  /*2430*/  BRA `(.L_x_8977) ;  /* 0x0000000000347947 */ /* 0x000fec0003800000 */
.L_x_8998:
[----:B------:R-:W2:Y:S01]  /*2440*/  LDG.E.U8 R2, desc[UR36][R2.64] ;  /* 0x0000002402027981 */ /* 0x000ea2000c1e1100 */
[----:B------:R-:W-:Y:S01]  /*2450*/  IMAD.MOV.U32 R19, RZ, RZ, 0x400000 ;  /* 0x00400000ff137424 */ /* 0x000fe200078e00ff */
[----:B--2---:R-:W-:-:S13]  /*2460*/  ISETP.NE.AND P0, PT, R2, RZ, PT ;  /* 0x000000ff0200720c */ /* 0x004fda0003f05270 */
[----:B------:R-:W-:Y:S05]  /*2470*/  @!P0 BRA `(.L_x_8977) ;  /* 0x0000000000248947 */ /* 0x000fea0003800000 */
[----:B------:R-:W-:-:S13]  /*2480*/  ISETP.NE.AND P0, PT, R2, 0xff, PT ;  /* 0x000000ff0200780c */ /* 0x000fda0003f05270 */
[----:B------:R-:W-:Y:S01]  /*2490*/  @!P0 IMAD.MOV.U32 R19, RZ, RZ, 0x7f800001 ;  /* 0x7f800001ff138424 */ /* 0x000fe200078e00ff */
[----:B------:R-:W-:Y:S01]  /*24a0*/  @P0 SHF.L.U32 R19, R2, 0x17, RZ ;  /* 0x0000001702130819 */ /* 0x000fe200000006ff */
[----:B------:R-:W-:Y:S06]  /*24b0*/  BRA `(.L_x_8977) ;  /* 0x0000000000147947 */ /* 0x000fec0003800000 */
.L_x_8997:
[----:B------:R-:W2:Y:S02]  /*24c0*/  LDG.E.64 R2, desc[UR36][R2.64] ;  /* 0x0000002402027981 */ /* 0x000ea4000c1e1b00 */
[----:B--2---:R0:W1:Y:S01]  /*24d0*/  I2F.U64 R19, R2 ;  /* 0x0000000200137312 */ /* 0x0040620000301000 */
[----:B------:R-:W-:Y:S05]  /*24e0*/  BRA `(.L_x_8977) ;  /* 0x0000000000087947 */ /* 0x000fea0003800000 */
.L_x_8996:
[----:B------:R-:W2:Y:S02]  /*24f0*/  LDG.E R2, desc[UR36][R2.64] ;  /* 0x0000002402027981 */ /* 0x000ea4000c1e1900 */
[----:B--2---:R-:W-:-:S07]  /*2500*/  I2FP.F32.U32 R19, R2 ;  /* 0x0000000200137245 */ /* 0x004fce0000201000 */
.L_x_8977:
[----:B------:R-:W-:Y:S05]  /*2510*/  BSYNC.RECONVERGENT B6 ;  /* 0x0000000000067941 */ /* 0x000fea0003800200 */
.L_x_8971:
[----:B------:R-:W0:Y:S01]  /*2520*/  LDCU.64 UR6, c[0x0][0x5f8] ;  /* 0x0000bf00ff0677ac */ /* 0x000e220008000a00 */
[----:B------:R-:W-:Y:S01]  /*2530*/  BSSY.RECONVERGENT B6, `(.L_x_9000) ;  /* 0x00000dd000067945 */ /* 0x000fe20003800200 */
[----:B------:R-:W-:-:S04]  /*2540*/  UPRMT UR4, UR42, 0x9910, URZ ;  /* 0x000099102a047896 */ /* 0x000fc800080000ff */
[----:B------:R-:W-:Y:S01]  /*2550*/  UISETP.GT.AND UP0, UPT, UR4, 0x9, UPT ;  /* 0x000000090400788c */ /* 0x000fe2000bf04270 */
[----:B0-234-:R-:W-:-:S05]  /*2560*/  IADD3 R2, P0, PT, R18, UR6, RZ ;  /* 0x0000000612027c10 */ /* 0x01dfca000ff1e0ff */
        /* <DEDUP_REMOVED lines=11> */
[----:B--2---:R-:W0:Y:S01]  /*2620*/  I2F.S16 R0, R0 ;  /* 0x0000000000007306 */ /* 0x004e220000101400 */
[----:B------:R-:W-:Y:S05]  /*2630*/  BRA `(.L_x_9006) ;  /* 0x0000000c00307947 */ /* 0x000fea0003800000 */
.L_x_9004:
[----:B------:R-:W2:Y:S02]  /*2640*/  LDG.E.U8 R0, desc[UR36][R2.64] ;  /* 0x0000002402007981 */ /* 0x000ea4000c1e1100 */
[----:B--2---:R-:W-:Y:S01]  /*2650*/  I2FP.F32.U32 R0, R0 ;  /* 0x0000000000007245 */ /* 0x004fe20000201000 */
[----:B------:R-:W-:Y:S06]  /*2660*/  BRA `(.L_x_9006) ;  /* 0x0000000c00247947 */ /* 0x000fec0003800000 */
.L_x_9003:
[----:B------:R-:W-:-:S09]  /*2670*/  UISETP.NE.AND UP0, UPT, UR4, 0x2, UPT ;  /* 0x000000020400788c */ /* 0x000fd2000bf05270 */
[----:B------:R-:W-:Y:S05]  /*2680*/  BRA.U !UP0, `(.L_x_9007) ;  /* 0x0000000108287547 */ /* 0x000fea000b800000 */
[----:B------:R-:W-:-:S09]  /*2690*/  UISETP.NE.AND UP0, UPT, UR4, 0x3, UPT ;  /* 0x000000030400788c */ /* 0x000fd2000bf05270 */
[----:B------:R-:W-:Y:S05]  /*26a0*/  BRA.U !UP0, `(.L_x_9008) ;  /* 0x0000000108147547 */ /* 0x000fea000b800000 */
[----:B------:R-:W-:-:S09]  /*26b0*/  UISETP.NE.AND UP0, UPT, UR4, 0x4, UPT ;  /* 0x000000040400788c */ /* 0x000fd2000bf05270 */
[----:B------:R-:W-:Y:S05]  /*26c0*/  BRA.U UP0, `(.L_x_9005) ;  /* 0x0000000900907547 */ /* 0x000fea000b800000 */
[----:B------:R-:W2:Y:S02]  /*26d0*/  LDG.E.64 R2, desc[UR36][R2.64] ;  /* 0x0000002402027981 */ /* 0x000ea4000c1e1b00 */
[----:B--2---:R0:W2:Y:S01]  /*26e0*/  I2F.S64 R0, R2 ;  /* 0x0000000200007312 */ /* 0x0040a20000301400 */
[----:B------:R-:W-:Y:S05]  /*26f0*/  BRA `(.L_x_9006) ;  /* 0x0000000c00007947 */ /* 0x000fea0003800000 */
.L_x_9008:
[----:B------:R-:W2:Y:S02]  /*2700*/  LDG.E R0, desc[UR36][R2.64] ;  /* 0x0000002402007981 */ /* 0x000ea4000c1e1900 */
[----:B--2---:R-:W-:Y:S01]  /*2710*/  I2FP.F32.S32 R0, R0 ;  /* 0x0000000000007245 */ /* 0x004fe20000201400 */
[----:B------:R-:W-:Y:S06]  /*2720*/  BRA `(.L_x_9006) ;  /* 0x0000000800f47947 */ /* 0x000fec0003800000 */
.L_x_9007:
[----:B------:R-:W2:Y:S02]  /*2730*/  LDG.E.U16 R0, desc[UR36][R2.64] ;  /* 0x0000002402007981 */ /* 0x000ea4000c1e1500 */
[----:B--2---:R-:W0:Y:S01]  /*2740*/  I2F.S16 R0, R0 ;  /* 0x0000000000007306 */ /* 0x004e220000101400 */
[----:B------:R-:W-:Y:S05]  /*2750*/  BRA `(.L_x_9006) ;  /* 0x0000000800e87947 */ /* 0x000fea0003800000 */
.L_x_9002:
        /* <DEDUP_REMOVED lines=8> */
.L_x_9010:
[----:B------:R-:W2:Y:S02]  /*27e0*/  LDG.E.U16 R0, desc[UR36][R2.64] ;  /* 0x0000002402007981 */ /* 0x000ea4000c1e1500 */
[----:B--2---:R-:W-:Y:S01]  /*27f0*/  HADD2.F32 R0, -RZ, R0.H0_H0 ;  /* 0x20000000ff007230 */ /* 0x004fe20000004100 */
[----:B------:R-:W-:Y:S06]  /*2800*/  BRA `(.L_x_9006) ;  /* 0x0000000800bc7947 */ /* 0x000fec0003800000 */
.L_x_9009:
        /* <DEDUP_REMOVED lines=8> */
.L_x_9012:
[----:B------:R-:W2:Y:S02]  /*2890*/  LDG.E.U16 R0, desc[UR36][R2.64] ;  /* 0x0000002402007981 */ /* 0x000ea4000c1e1500 */
[----:B--2---:R-:W-:Y:S01]  /*28a0*/  HADD2.F32 R0, -RZ, R0.H0_H0 ;  /* 0x20000000ff007230 */ /* 0x004fe20000004100 */
[----:B------:R-:W-:Y:S06]  /*28b0*/  BRA `(.L_x_9006) ;  /* 0x0000000800907947 */ /* 0x000fec0003800000 */
.L_x_9011:
[----:B------:R-:W2:Y:S01]  /*28c0*/  LDG.E.64 R2, desc[UR36][R2.64] ;  /* 0x0000002402027981 */ /* 0x000ea2000c1e1b00 */
[----:B------:R-:W-:Y:S01]  /*28d0*/  UMOV UR4, 0xf0000000 ;  /* 0xf000000000047882 */ /* 0x000fe20000000000 */
[----:B------:R-:W-:Y:S01]  /*28e0*/  UMOV UR5, 0x380fffff ;  /* 0x380fffff00057882 */ /* 0x000fe20000000000 */
[----:B--2---:R-:W0:Y:S01]  /*28f0*/  F2F.F32.F64 R0, R2 ;  /* 0x0000000200007310 */ /* 0x004e220000301000 */
[----:B------:R-:W-:-:S14]  /*2900*/  DSETP.GEU.AND P0, PT, |R2|, UR4, PT ;  /* 0x0000000402007e2a */ /* 0x000fdc000bf0e200 */
[----:B0-----:R-:W-:Y:S01]  /*2910*/  @!P0 FMUL R0, R0, 1.175494350822287508e-38 ;  /* 0x0080000000008820 */ /* 0x001fe20000400000 */
[----:B------:R-:W-:Y:S06]  /*2920*/  BRA `(.L_x_9006) ;  /* 0x0000000800747947 */ /* 0x000fec0003800000 */
.L_x_9001:
        /* <DEDUP_REMOVED lines=12> */
.L_x_9015:
[----:B------:R-:W2:Y:S01]  /*29f0*/  LDG.E.64 R2, desc[UR36][R2.64] ;  /* 0x0000002402027981 */ /* 0x000ea2000c1e1b00 */
[----:B------:R-:W-:Y:S01]  /*2a00*/  UMOV UR4, 0xf0000000 ;  /* 0xf000000000047882 */ /* 0x000fe20000000000 */
[----:B------:R-:W-:Y:S01]  /*2a10*/  UMOV UR5, 0x380fffff ;  /* 0x380fffff00057882 */ /* 0x000fe20000000000 */
[----:B--2---:R-:W0:Y:S01]  /*2a20*/  F2F.F32.F64 R0, R2 ;  /* 0x0000000200007310 */ /* 0x004e220000301000 */
[----:B------:R-:W-:-:S14]  /*2a30*/  DSETP.GEU.AND P0, PT, |R2|, UR4, PT ;  /* 0x0000000402007e2a */ /* 0x000fdc000bf0e200 */
[----:B0-----:R-:W-:Y:S01]  /*2a40*/  @!P0 FMUL R0, R0, 1.175494350822287508e-38 ;  /* 0x0080000000008820 */ /* 0x001fe20000400000 */
[----:B------:R-:W-:Y:S06]  /*2a50*/  BRA `(.L_x_9006) ;  /* 0x0000000800287947 */ /* 0x000fec0003800000 */
.L_x_9014:
        /* <DEDUP_REMOVED lines=23> */
[----:B------:R-:W-:Y:S01]  /*2bd0*/  LOP3.LUT R0, R5, 0x80000000, R0, 0xf8, !PT ;  /* 0x8000000005007812 */ /* 0x000fe200078ef800 */
[----:B------:R-:W-:Y:S06]  /*2be0*/  BRA `(.L_x_9006) ;  /* 0x0000000400c47947 */ /* 0x000fec0003800000 */
.L_x_9017:
[----:B------:R-:W2:Y:S02]  /*2bf0*/  LDG.E.U8 R2, desc[UR36][R2.64] ;  /* 0x0000002402027981 */ /* 0x000ea4000c1e1100 */
[C---:B--2---:R-:W-:Y:S01]  /*2c00*/  SHF.L.U32 R4, R2.reuse, 0x19, RZ ;  /* 0x0000001902047819 */ /* 0x044fe200000006ff */
        /* <DEDUP_REMOVED lines=8> */
[----:B------:R-:W-:Y:S01]  /*2c90*/  LOP3.LUT R0, R0, 0x80000000, R5, 0xf8, !PT ;  /* 0x8000000000007812 */ /* 0x000fe200078ef805 */
[----:B------:R-:W-:Y:S06]  /*2ca0*/  BRA `(.L_x_9006) ;  /* 0x0000000400947947 */ /* 0x000fec0003800000 */
.L_x_9016:
[----:B------:R-:W2:Y:S02]  /*2cb0*/  LDG.E.U16 R0, desc[UR36][R2.64] ;  /* 0x0000002402007981 */ /* 0x000ea4000c1e1500 */
[----:B--2---:R-:W-:Y:S01]  /*2cc0*/  IMAD.U32 R0, R0, 0x10000, RZ ;  /* 0x0001000000007824 */ /* 0x004fe200078e00ff */
[----:B------:R-:W-:Y:S06]  /*2cd0*/  BRA `(.L_x_9006) ;  /* 0x0000000400887947 */ /* 0x000fec0003800000 */
.L_x_9013:
        /* <DEDUP_REMOVED lines=11> */
.L_x_9020:
[----:B------:R-:W2:Y:S01]  /*2d90*/  LDG.E.U8 R3, desc[UR36][R2.64] ;  /* 0x0000002402037981 */ /* 0x000ea2000c1e1100 */
        /* <DEDUP_REMOVED lines=19> */
.L_x_9022:
[----:B------:R-:W-:Y:S05]  /*2ed0*/  BSYNC.RECONVERGENT B0 ;  /* 0x0000000000007941 */ /* 0x000fea0003800200 */
.L_x_9021:
[----:B------:R-:W-:Y:S01]  /*2ee0*/  IMAD.SHL.U32 R0, R0, 0x100000, RZ ;  /* 0x0010000000007824 */ /* 0x000fe200078e00ff */
[----:B------:R-:W-:-:S04]  /*2ef0*/  LEA R2, R2, 0x3b800000, 0x17 ;  /* 0x3b80000002027811 */ /* 0x000fc800078eb8ff */
[----:B------:R-:W-:Y:S01]  /*2f00*/  LOP3.LUT R0, R2, R0, R7, 0xfe, !PT ;  /* 0x0000000002007212 */ /* 0x000fe200078efe07 */
[----:B------:R-:W-:Y:S06]  /*2f10*/  BRA `(.L_x_9006) ;  /* 0x0000000000f87947 */ /* 0x000fec0003800000 */
.L_x_9019:
[----:B------:R-:W2:Y:S01]  /*2f20*/  LDG.E.U8 R3, desc[UR36][R2.64] ;  /* 0x0000002402037981 */ /* 0x000ea2000c1e1100 */
        /* <DEDUP_REMOVED lines=19> */
.L_x_9024:
[----:B------:R-:W-:Y:S05]  /*3060*/  BSYNC.RECONVERGENT B0 ;  /* 0x0000000000007941 */ /* 0x000fea0003800200 */
.L_x_9023:
[----:B------:R-:W-:Y:S02]  /*3070*/  SHF.L.U32 R0, R0, 0x15, RZ ;  /* 0x0000001500007819 */ /* 0x000fe400000006ff */
[----:B------:R-:W-:-:S04]  /*3080*/  LEA R2, R2, 0x37800000, 0x17 ;  /* 0x3780000002027811 */ /* 0x000fc800078eb8ff */
[----:B------:R-:W-:Y:S01]  /*3090*/  LOP3.LUT R0, R2, R0, R7, 0xfe, !PT ;  /* 0x0000000002007212 */ /* 0x000fe200078efe07 */
[----:B------:R-:W-:Y:S06]  /*30a0*/  BRA `(.L_x_9006) ;  /* 0x0000000000947947 */ /* 0x000fec0003800000 */
.L_x_9018:
[----:B------:R-:W-:-:S09]  /*30b0*/  UISETP.NE.AND UP0, UPT, UR4, 0x1c, UPT ;  /* 0x0000001c0400788c */ /* 0x000fd2000bf05270 */
[----:B------:R-:W-:Y:S05]  /*30c0*/  BRA.U !UP0, `(.L_x_9025) ;  /* 0x0000000108847547 */ /* 0x000fea000b800000 */
[----:B------:R-:W-:-:S09]  /*30d0*/  UISETP.NE.AND UP0, UPT, UR4, 0x1d, UPT ;  /* 0x0000001d0400788c */ /* 0x000fd2000bf05270 */
[----:B------:R-:W-:Y:S05]  /*30e0*/  BRA.U !UP0, `(.L_x_9026) ;  /* 0x0000000108707547 */ /* 0x000fea000b800000 */
[----:B------:R-:W-:-:S09]  /*30f0*/  UISETP.NE.AND UP0, UPT, UR4, 0x2c, UPT ;  /* 0x0000002c0400788c */ /* 0x000fd2000bf05270 */
[----:B------:R-:W-:Y:S05]  /*3100*/  BRA.U !UP0, `(.L_x_9027) ;  /* 0x0000000108487547 */ /* 0x000fea000b800000 */
.L_x_9005:
[----:B------:R-:W-:Y:S01]  /*3110*/  MOV R2, 0x0 ;  /* 0x0000000000027802 */ /* 0x000fe20000000f00 */
[----:B------:R-:W0:Y:S01]  /*3120*/  LDCU.64 UR4, c[0x4][0x178] ;  /* 0x01002f00ff0477ac */ /* 0x000e220008000a00 */
[----:B------:R-:W-:Y:S02]  /*3130*/  HFMA2 R13, -RZ, RZ, 0, 0 ;  /* 0x00000000ff0d7431 */ /* 0x000fe400000001ff */
[----:B------:R-:W-:Y:S01]  /*3140*/  IMAD.MOV.U32 R8, RZ, RZ, 0x4e ;  /* 0x0000004eff087424 */ /* 0x000fe200078e00ff */
[----:B------:R-:W2:Y:S01]  /*3150*/  LDCU.64 UR6, c[0x4][0x180] ;  /* 0x01003000ff0677ac */ /* 0x000ea20008000a00 */
[----:B------:R-:W3:Y:S01]  /*3160*/  LDC.64 R2, c[0x4][R2] ;  /* 0x0100000002027b82 */ /* 0x000ee20000000a00 */
[----:B------:R-:W-:Y:S01]  /*3170*/  IMAD.MOV.U32 R12, RZ, RZ, 0x1 ;  /* 0x00000001ff0c7424 */ /* 0x000fe200078e00ff */
[----:B------:R-:W4:Y:S01]  /*3180*/  LDCU.64 UR8, c[0x4][0x68] ;  /* 0x01000d00ff0877ac */ /* 0x000f220008000a00 */
[----:B0-----:R-:W-:Y:S02]  /*3190*/  IMAD.U32 R4, RZ, RZ, UR4 ;  /* 0x00000004ff047e24 */ /* 0x001fe4000f8e00ff */
[----:B------:R-:W-:Y:S01]  /*31a0*/  IMAD.U32 R5, RZ, RZ, UR5 ;  /* 0x00000005ff057e24 */ /* 0x000fe2000f8e00ff */
[----:B--2---:R-:W-:Y:S01]  /*31b0*/  MOV R6, UR6 ;  /* 0x0000000600067c02 */ /* 0x004fe20008000f00 */
[----:B------:R-:W-:-:S02]  /*31c0*/  IMAD.U32 R7, RZ, RZ, UR7 ;  /* 0x00000007ff077e24 */ /* 0x000fc4000f8e00ff */
[----:B----4-:R-:W-:Y:S01]  /*31d0*/  IMAD.U32 R10, RZ, RZ, UR8 ;  /* 0x00000008ff0a7e24 */ /* 0x010fe2000f8e00ff */
[----:B------:R-:W-:-:S07]  /*31e0*/  MOV R11, UR9 ;  /* 0x00000009000b7c02 */ /* 0x000fce0008000f00 */
[----:B------:R-:W-:-:S07]  /*31f0*/  LEPC R20, `(.L_x_9028) ;  /* 0x000000001014794e */ /* 0x000fce0000000000 */
[----:B-1-3-5:R-:W-:Y:S05]  /*3200*/  CALL.ABS.NOINC R2 ;  /* 0x0000000002007343 */ /* 0x02afea0003c00000 */
.L_x_9028:
[----:B------:R-:W-:Y:S01]  /*3210*/  IMAD.MOV.U32 R0, RZ, RZ, RZ ;  /* 0x000000ffff007224 */ /* 0x000fe200078e00ff */
[----:B------:R-:W-:Y:S06]  /*3220*/  BRA `(.L_x_9006) ;  /* 0x0000000000347947 */ /* 0x000fec0003800000 */
.L_x_9027:
[----:B------:R-:W2:Y:S01]  /*3230*/  LDG.E.U8 R2, desc[UR36][R2.64] ;  /* 0x0000002402027981 */ /* 0x000ea2000c1e1100 */
[----:B------:R-:W-:Y:S01]  /*3240*/  IMAD.MOV.U32 R0, RZ, RZ, 0x400000 ;  /* 0x00400000ff007424 */ /* 0x000fe200078e00ff */
[----:B--2---:R-:W-:-:S13]  /*3250*/  ISETP.NE.AND P0, PT, R2, RZ, PT ;  /* 0x000000ff0200720c */ /* 0x004fda0003f05270 */
[----:B------:R-:W-:Y:S05]  /*3260*/  @!P0 BRA `(.L_x_9006) ;  /* 0x0000000000248947 */ /* 0x000fea0003800000 */
[----:B------:R-:W-:-:S13]  /*3270*/  ISETP.NE.AND P0, PT, R2, 0xff, PT ;  /* 0x000000ff0200780c */ /* 0x000fda0003f05270 */
[----:B------:R-:W-:Y:S01]  /*3280*/  @!P0 MOV R0, 0x7f800001 ;  /* 0x7f80000100008802 */ /* 0x000fe20000000f00 */
[----:B------:R-:W-:Y:S01]  /*3290*/  @P0 IMAD.SHL.U32 R0, R2, 0x800000, RZ ;  /* 0x0080000002000824 */ /* 0x000fe200078e00ff */
[----:B------:R-:W-:Y:S06]  /*32a0*/  BRA `(.L_x_9006) ;  /* 0x0000000000147947 */ /* 0x000fec0003800000 */
.L_x_9026:
[----:B------:R-:W2:Y:S02]  /*32b0*/  LDG.E.64 R2, desc[UR36][R2.64] ;  /* 0x0000002402027981 */ /* 0x000ea4000c1e1b00 */
[----:B--2---:R0:W2:Y:S01]  /*32c0*/  I2F.U64 R0, R2 ;  /* 0x0000000200007312 */ /* 0x0040a20000301000 */
[----:B------:R-:W-:Y:S05]  /*32d0*/  BRA `(.L_x_9006) ;  /* 0x0000000000087947 */ /* 0x000fea0003800000 */
.L_x_9025:
[----:B------:R-:W2:Y:S02]  /*32e0*/  LDG.E R0, desc[UR36][R2.64] ;  /* 0x0000002402007981 */ /* 0x000ea4000c1e1900 */
[----:B--2---:R-:W-:-:S07]  /*32f0*/  I2FP.F32.U32 R0, R0 ;  /* 0x0000000000007245 */ /* 0x004fce0000201000 */
.L_x_9006:
[----:B------:R-:W-:Y:S05]  /*3300*/  BSYNC.RECONVERGENT B6 ;  /* 0x0000000000067941 */ /* 0x000fea0003800200 */
.L_x_9000:
[----:B0-2--5:R-:W-:Y:S01]  /*3310*/  FSETP.NEU.FTZ.AND P0, PT, R0, RZ, PT ;  /* 0x000000ff0000720b */ /* 0x025fe20003f1d000 */
[----:B------:R-:W-:-:S12]  /*3320*/  BSSY.RECONVERGENT B1, `(.L_x_9029) ;  /* 0x0000057000017945 */ /* 0x000fd80003800200 */
[----:B------:R-:W1:Y:S02]  /*3330*/  @!P0 MUFU.RCP R4, R0 ;  /* 0x0000000000048308 */ /* 0x000e640000001000 */
[----:B-1----:R-:W-:Y:S01]  /*3340*/  @!P0 FMUL.FTZ R4, R4, R19 ;  /* 0x0000001304048220 */ /* 0x002fe20000410000 */
[----:B------:R-:W-:Y:S06]  /*3350*/  @!P0 BRA `(.L_x_9030) ;  /* 0x00000004004c8947 */ /* 0x000fec0003800000 */
[C---:B------:R-:W-:Y:S01]  /*3360*/  FSETP.GEU.FTZ.AND P0, PT, |R19|.reuse, |R0|, PT ;  /* 0x400000001300720b */ /* 0x040fe20003f1e200 */
[----:B------:R-:W-:Y:S01]  /*3370*/  BSSY.RECONVERGENT B0, `(.L_x_9031) ;  /* 0x000003e000007945 */ /* 0x000fe20003800200 */
[----:B---34-:R-:W-:-:S11]  /*3380*/  FADD.FTZ R2, |R19|, -RZ ;  /* 0x800000ff13027221 */ /* 0x018fd60000010200 */
        /* <DEDUP_REMOVED lines=27> */
.L_x_9035:
[----:B------:R-:W-:Y:S05]  /*3540*/  BSYNC.RECONVERGENT B2 ;  /* 0x0000000000027941 */ /* 0x000fea0003800200 */
.L_x_9034:
[----:B------:R-:W-:Y:S01]  /*3550*/  FFMA.FTZ R2, -R7, R3, R2 ;  /* 0x0000000307027223 */ /* 0x000fe20000010102 */
[----:B------:R-:W-:Y:S06]  /*3560*/  BRA `(.L_x_9032) ;  /* 0x0000000000787947 */ /* 0x000fec0003800000 */
.L_x_9033:
[----:B------:R-:W-:Y:S01]  /*3570*/  LOP3.LUT R7, R5, 0xff800000, RZ, 0xc0, !PT ;  /* 0xff80000005077812 */ /* 0x000fe200078ec0ff */
[----:B------:R-:W-:Y:S01]  /*3580*/  BSSY.RECONVERGENT B2, `(.L_x_9036) ;  /* 0x000001a000027945 */ /* 0x000fe20003800200 */
[----:B------:R-:W-:Y:S02]  /*3590*/  FSETP.GT.FTZ.AND P2, PT, |R0|, RZ, PT ;  /* 0x000000ff0000720b */ /* 0x000fe40003f54200 */
[C---:B------:R-:W-:Y:S02]  /*35a0*/  IADD3 R4, PT, PT, R2.reuse, 0xb800000, -R7 ;  /* 0x0b80000002047810 */ /* 0x040fe40007ffe807 */
[----:B------:R-:W-:Y:S02]  /*35b0*/  LOP3.LUT R3, R2, 0x7fffff, RZ, 0xc0, !PT ;  /* 0x007fffff02037812 */ /* 0x000fe400078ec0ff */
[----:B------:R-:W-:Y:S02]  /*35c0*/  LOP3.LUT P1, R4, R4, 0xff800000, RZ, 0xc0, !PT ;  /* 0xff80000004047812 */ /* 0x000fe4000782c0ff */
[----:B------:R-:W-:-:S02]  /*35d0*/  ISETP.GT.U32.AND P0, PT, R2, 0x7f7fffff, PT ;  /* 0x7f7fffff0200780c */ /* 0x000fc40003f04070 */
[----:B------:R-:W-:Y:S02]  /*35e0*/  FSEL R2, R7, +QNAN , P2 ;  /* 0x7fffffff07027808 */ /* 0x000fe40001000000 */
[----:B------:R-:W-:Y:S02]  /*35f0*/  LOP3.LUT R3, R3, 0x3f800000, RZ, 0xfc, !PT ;  /* 0x3f80000003037812 */ /* 0x000fe400078efcff */
[----:B------:R-:W-:-:S05]  /*3600*/  FSEL R7, R2, +QNAN , !P0 ;  /* 0x7fffffff02077808 */ /* 0x000fca0004000000 */
[----:B------:R-:W-:Y:S05]  /*3610*/  @!P1 BRA `(.L_x_9037) ;  /* 0x0000000000409947 */ /* 0x000fea0003800000 */
[----:B------:R-:W-:-:S04]  /*3620*/  LOP3.LUT R2, R5, 0x7fffff, RZ, 0xc0, !PT ;  /* 0x007fffff05027812 */ /* 0x000fc800078ec0ff */
[----:B------:R-:W-:-:S04]  /*3630*/  LOP3.LUT R8, R2, 0x3f800000, RZ, 0xfc, !PT ;  /* 0x3f80000002087812 */ /* 0x000fc800078efcff */
[----:B------:R0:W1:Y:S03]  /*3640*/  MUFU.RCP R9, R8 ;  /* 0x0000000800097308 */ /* 0x0000660000001000 */
.L_x_9038:
        /* <DEDUP_REMOVED lines=13> */
.L_x_9037:
[----:B------:R-:W-:Y:S05]  /*3720*/  BSYNC.RECONVERGENT B2 ;  /* 0x0000000000027941 */ /* 0x000fea0003800200 */
.L_x_9036:
[----:B------:R-:W-:-:S04]  /*3730*/  FMUL.FTZ R2, R3, 1.1920928955078125e-07 ;  /* 0x3400000003027820 */ /* 0x000fc80000410000 */
[----:B------:R-:W-:-:S07]  /*3740*/  FMUL.FTZ R2, R7, R2 ;  /* 0x0000000207027220 */ /* 0x000fce0000410000 */
.L_x_9032:
[----:B------:R-:W-:Y:S05]  /*3750*/  BSYNC.RECONVERGENT B0 ;  /* 0x0000000000007941 */ /* 0x000fea0003800200 */
.L_x_9031:
[C---:B------:R-:W-:Y:S01]  /*3760*/  FSETP.NAN.FTZ.AND P0, PT, |R2|.reuse, |R2|, PT ;  /* 0x400000020200720b */ /* 0x040fe20003f18200 */
[----:B------:R-:W1:Y:S01]  /*3770*/  MUFU.RCP R5, R0 ;  /* 0x0000000000057308 */ /* 0x000e620000001000 */
[----:B------:R-:W-:-:S04]  /*3780*/  LOP3.LUT R3, R2, 0x80000000, R19, 0xb8, !PT ;  /* 0x8000000002037812 */ /* 0x000fc800078eb813 */
[----:B------:R-:W-:Y:S02]  /*3790*/  FSEL R2, R2, R3, P0 ;  /* 0x0000000302027208 */ /* 0x000fe40000000000 */
[----:B------:R-:W-:Y:S02]  /*37a0*/  PLOP3.LUT P0, PT, PT, PT, PT, 0x8, 0x80 ;  /* 0x000000000080781c */ /* 0x000fe40003f0e170 */
[----:B------:R-:W-:-:S13]  /*37b0*/  FSETP.NEU.FTZ.AND P1, PT, R2, RZ, PT ;  /* 0x000000ff0200720b */ /* 0x000fda0003f3d000 */
[----:B------:R-:W-:Y:S02]  /*37c0*/  @P1 FSETP.GEU.FTZ.AND P2, PT, R0, RZ, PT ;  /* 0x000000ff0000120b */ /* 0x000fe40003f5e000 */
[C---:B------:R-:W-:Y:S01]  /*37d0*/  @P1 FSETP.GEU.FTZ.AND P3, PT, R2.reuse, RZ, PT ;  /* 0x000000ff0200120b */ /* 0x040fe20003f7e000 */
[----:B------:R-:W-:-:S03]  /*37e0*/  FADD.FTZ R2, -R2, R19 ;  /* 0x0000001302027221 */ /* 0x000fc60000010100 */
[----:B------:R-:W-:Y:S01]  /*37f0*/  @P1 PLOP3.LUT P0, PT, P2, P3, PT, 0x28, 0x82 ;  /* 0x000000000082181c */ /* 0x000fe20001706570 */
[----:B-1----:R-:W-:-:S12]  /*3800*/  FMUL.FTZ R2, R2, R5 ;  /* 0x0000000502027220 */ /* 0x002fd80000410000 */
[----:B------:R-:W-:-:S05]  /*3810*/  @P0 FADD.FTZ R2, R2, -1 ;  /* 0xbf80000002020421 */ /* 0x000fca0000010000 */
[----:B------:R-:W-:-:S13]  /*3820*/  FSETP.NEU.FTZ.AND P0, PT, R2, RZ, PT ;  /* 0x000000ff0200720b */ /* 0x000fda0003f1d000 */
[----:B------:R-:W1:Y:S01]  /*3830*/  @P0 FRND.FTZ.FLOOR R4, R2 ;  /* 0x0000000200040307 */ /* 0x000e620000215000 */
[----:B------:R-:W-:Y:S01]  /*3840*/  @!P0 FMUL.FTZ R5, R5, R19 ;  /* 0x0000001305058220 */ /* 0x000fe20000410000 */
[----:B-1----:R-:W-:-:S05]  /*3850*/  @P0 FADD.FTZ R3, R2, -R4 ;  /* 0x8000000402030221 */ /* 0x002fca0000010000 */
[----:B------:R-:W-:-:S13]  /*3860*/  FSETP.GT.AND P1, PT, R3, 0.5, P0 ;  /* 0x3f0000000300780b */ /* 0x000fda0000724000 */
[----:B------:R-:W-:Y:S01]  /*3870*/  @P1 FADD.FTZ R4, R4, 1 ;  /* 0x3f80000004041421 */ /* 0x000fe20000010000 */
[----:B------:R-:W-:-:S07]  /*3880*/  @!P0 LOP3.LUT R4, RZ, 0x80000000, R5, 0xb8, !PT ;  /* 0x80000000ff048812 */ /* 0x000fce00078eb805 */
.L_x_9030:
[----:B------:R-:W-:Y:S05]  /*3890*/  BSYNC.RECONVERGENT B1 ;  /* 0x0000000000017941 */ /* 0x000fea0003800200 */
.L_x_9029:
[----:B------:R-:W3:Y:S01]  /*38a0*/  LDCU.64 UR6, c[0x0][0x5e8] ;  /* 0x0000bd00ff0677ac */ /* 0x000ee20008000a00 */
[----:B------:R-:W-:-:S04]  /*38b0*/  UPRMT UR4, UR43, 0x9910, URZ ;  /* 0x000099102b047896 */ /* 0x000fc800080000ff */
[----:B------:R-:W-:Y:S01]  /*38c0*/  UISETP.GT.AND UP0, UPT, UR4, 0x9, UPT ;  /* 0x000000090400788c */ /* 0x000fe2000bf04270 */
[----:B---34-:R-:W-:-:S04]  /*38d0*/  IADD3 R2, P0, PT, R16, UR6, RZ ;  /* 0x0000000610027c10 */ /* 0x018fc8000ff1e0ff */
        /* <DEDUP_REMOVED lines=10> */
[----:B------:R-:W1:Y:S02]  /*3980*/  F2I.FTZ.TRUNC.NTZ R5, R4 ;  /* 0x0000000400057305 */ /* 0x000e64000021f100 */
[----:B-1----:R1:W-:Y:S01]  /*3990*/  STG.E.U8 desc[UR36][R2.64], R5 ;  /* 0x0000000502007986 */ /* 0x0023e2000c101124 */
[----:B------:R-:W-:Y:S05]  /*39a0*/  BRA `(.L_x_9044) ;  /* 0x0000000c003c7947 */ /* 0x000fea0003800000 */
.L_x_9042:
[----:B------:R-:W1:Y:S02]  /*39b0*/  F2I.S64.TRUNC R4, R4 ;  /* 0x0000000400047311 */ /* 0x000e64000020d900 */
[----:B-1----:R-:W-:-:S05]  /*39c0*/  IMAD.MOV.U32 R7, RZ, RZ, R4 ;  /* 0x000000ffff077224 */ /* 0x002fca00078e0004 */
[----:B------:R1:W-:Y:S01]  /*39d0*/  STG.E.U8 desc[UR36][R2.64], R7 ;  /* 0x0000000702007986 */ /* 0x0003e2000c101124 */
[----:B------:R-:W-:Y:S05]  /*39e0*/  BRA `(.L_x_9044) ;  /* 0x0000000c002c7947 */ /* 0x000fea0003800000 */
.L_x_9041:
[----:B------:R-:W-:-:S09]  /*39f0*/  UISETP.NE.AND UP0, UPT, UR4, 0x2, UPT ;  /* 0x000000020400788c */ /* 0x000fd2000bf05270 */
[----:B------:R-:W-:Y:S05]  /*3a00*/  BRA.U !UP0, `(.L_x_9045) ;  /* 0x0000000108287547 */ /* 0x000fea000b800000 */
[----:B------:R-:W-:-:S09]  /*3a10*/  UISETP.NE.AND UP0, UPT, UR4, 0x3, UPT ;  /* 0x000000030400788c */ /* 0x000fd2000bf05270 */
[----:B------:R-:W-:Y:S05]  /*3a20*/  BRA.U !UP0, `(.L_x_9046) ;  /* 0x0000000108147547 */ /* 0x000fea000b800000 */
[----:B------:R-:W-:-:S09]  /*3a30*/  UISETP.NE.AND UP0, UPT, UR4, 0x4, UPT ;  /* 0x000000040400788c */ /* 0x000fd2000bf05270 */
[----:B------:R-:W-:Y:S05]  /*3a40*/  BRA.U UP0, `(.L_x_9043) ;  /* 0x0000000900807547 */ /* 0x000fea000b800000 */
[----:B------:R-:W1:Y:S02]  /*3a50*/  F2I.S64.TRUNC R4, R4 ;  /* 0x0000000400047311 */ /* 0x000e64000020d900 */
[----:B-1----:R1:W-:Y:S01]  /*3a60*/  STG.E.64 desc[UR36][R2.64], R4 ;  /* 0x0000000402007986 */ /* 0x0023e2000c101b24 */
[----:B------:R-:W-:Y:S05]  /*3a70*/  BRA `(.L_x_9044) ;  /* 0x0000000c00087947 */ /* 0x000fea0003800000 */
.L_x_9046:
[----:B------:R-:W1:Y:S02]  /*3a80*/  F2I.FTZ.TRUNC.NTZ R5, R4 ;  /* 0x0000000400057305 */ /* 0x000e64000021f100 */
[----:B-1----:R1:W-:Y:S01]  /*3a90*/  STG.E desc[UR36][R2.64], R5 ;  /* 0x0000000502007986 */ /* 0x0023e2000c101924 */
[----:B------:R-:W-:Y:S05]  /*3aa0*/  BRA `(.L_x_9044) ;  /* 0x0000000800fc7947 */ /* 0x000fea0003800000 */
.L_x_9045:
[----:B------:R-:W1:Y:S02]  /*3ab0*/  F2I.FTZ.TRUNC.NTZ R5, R4 ;  /* 0x0000000400057305 */ /* 0x000e64000021f100 */
[----:B-1----:R1:W-:Y:S01]  /*3ac0*/  STG.E.U16 desc[UR36][R2.64], R5 ;  /* 0x0000000502007986 */ /* 0x0023e2000c101524 */
[----:B------:R-:W-:Y:S05]  /*3ad0*/  BRA `(.L_x_9044) ;  /* 0x0000000800f07947 */ /* 0x000fea0003800000 */
.L_x_9040:
[----:B------:R-:W-:-:S09]  /*3ae0*/  UISETP.GT.AND UP0, UPT, UR4, 0x6, UPT ;  /* 0x000000060400788c */ /* 0x000fd2000bf04270 */
[----:B------:R-:W-:Y:S05]  /*3af0*/  BRA.U UP0, `(.L_x_9047) ;  /* 0x0000000100247547 */ /* 0x000fea000b800000 */
[----:B------:R-:W-:-:S09]  /*3b00*/  UISETP.NE.AND UP0, UPT, UR4, 0x5, UPT ;  /* 0x000000050400788c */ /* 0x000fd2000bf05270 */
[----:B------:R-:W-:Y:S05]  /*3b10*/  BRA.U !UP0, `(.L_x_9048) ;  /* 0x0000000108107547 */ /* 0x000fea000b800000 */
[----:B------:R-:W-:-:S09]  /*3b20*/  UISETP.NE.AND UP0, UPT, UR4, 0x6, UPT ;  /* 0x000000060400788c */ /* 0x000fd2000bf05270 */
[----:B------:R-:W-:Y:S05]  /*3b30*/  BRA.U UP0, `(.L_x_9043) ;  /* 0x0000000900447547 */ /* 0x000fea000b800000 */
[----:B------:R2:W-:Y:S01]  /*3b40*/  STG.E desc[UR36][R2.64], R4 ;  /* 0x0000000402007986 */ /* 0x0005e2000c101924 */
[----:B------:R-:W-:Y:S05]  /*3b50*/  BRA `(.L_x_9044) ;  /* 0x0000000800d07947 */ /* 0x000fea0003800000 */
.L_x_9048:
[----:B------:R-:W-:-:S05]  /*3b60*/  F2FP.F16.F32.PACK_AB R4, RZ, R4 ;  /* 0x00000004ff04723e */ /* 0x000fca00000000ff */
[----:B------:R1:W-:Y:S01]  /*3b70*/  STG.E.U16 desc[UR36][R2.64], R4 ;  /* 0x0000000402007986 */ /* 0x0003e2000c101524 */
[----:B------:R-:W-:Y:S05]  /*3b80*/  BRA `(.L_x_9044) ;  /* 0x0000000800c47947 */ /* 0x000fea0003800000 */
.L_x_9047:
[----:B------:R-:W-:-:S09]  /*3b90*/  UISETP.NE.AND UP0, UPT, UR4, 0x7, UPT ;  /* 0x000000070400788c */ /* 0x000fd2000bf05270 */
[----:B------:R-:W-:Y:S05]  /*3ba0*/  BRA.U !UP0, `(.L_x_9049) ;  /* 0x00000001082c7547 */ /* 0x000fea000b800000 */
[----:B------:R-:W-:-:S09]  /*3bb0*/  UISETP.NE.AND UP0, UPT, UR4, 0x8, UPT ;  /* 0x000000080400788c */ /* 0x000fd2000bf05270 */
[----:B------:R-:W-:Y:S05]  /*3bc0*/  BRA.U !UP0, `(.L_x_9050) ;  /* 0x0000000108147547 */ /* 0x000fea000b800000 */
[----:B------:R-:W-:-:S09]  /*3bd0*/  UISETP.NE.AND UP0, UPT, UR4, 0x9, UPT ;  /* 0x000000090400788c */ /* 0x000fd2000bf05270 */
[----:B------:R-:W-:Y:S05]  /*3be0*/  BRA.U UP0, `(.L_x_9043) ;  /* 0x0000000900187547 */ /* 0x000fea000b800000 */
[----:B------:R-:W-:-:S05]  /*3bf0*/  IMAD.MOV.U32 R5, RZ, RZ, RZ ;  /* 0x000000ffff057224 */ /* 0x000fca00078e00ff */
[----:B------:R4:W-:Y:S01]  /*3c00*/  STG.E.64 desc[UR36][R2.64], R4 ;  /* 0x0000000402007986 */ /* 0x0009e2000c101b24 */
[----:B------:R-:W-:Y:S05]  /*3c10*/  BRA `(.L_x_9044) ;  /* 0x0000000800a07947 */ /* 0x000fea0003800000 */
.L_x_9050:
[----:B------:R-:W-:-:S04]  /*3c20*/  F2FP.F16.F32.PACK_AB R5, RZ, R4 ;  /* 0x00000004ff05723e */ /* 0x000fc800000000ff */
[----:B------:R-:W-:-:S05]  /*3c30*/  PRMT R5, R5, 0x5410, RZ ;  /* 0x0000541005057816 */ /* 0x000fca00000000ff */
[----:B------:R3:W-:Y:S01]  /*3c40*/  STG.E desc[UR36][R2.64], R5 ;  /* 0x0000000502007986 */ /* 0x0007e2000c101924 */
[----:B------:R-:W-:Y:S05]  /*3c50*/  BRA `(.L_x_9044) ;  /* 0x0000000800907947 */ /* 0x000fea0003800000 */
.L_x_9049:
[----:B------:R-:W-:-:S06]  /*3c60*/  FMUL.FTZ R4, R4, 1 ;  /* 0x3f80000004047820 */ /* 0x000fcc0000410000 */
[----:B------:R-:W1:Y:S02]  /*3c70*/  F2F.F64.F32 R4, R4 ;  /* 0x0000000400047310 */ /* 0x000e640000201800 */
[----:B-1----:R1:W-:Y:S01]  /*3c80*/  STG.E.64 desc[UR36][R2.64], R4 ;  /* 0x0000000402007986 */ /* 0x0023e2000c101b24 */
[----:B------:R-:W-:Y:S05]  /*3c90*/  BRA `(.L_x_9044) ;  /* 0x0000000800807947 */ /* 0x000fea0003800000 */
.L_x_9039:
        /* <DEDUP_REMOVED lines=8> */
[----:B------:R-:W-:-:S04]  /*3d20*/  FSETP.NEU.FTZ.AND P0, PT, R4, RZ, PT ;  /* 0x000000ff0400720b */ /* 0x000fc80003f1d000 */
[----:B------:R-:W-:-:S05]  /*3d30*/  SEL R5, RZ, 0x1, !P0 ;  /* 0x00000001ff057807 */ /* 0x000fca0004000000 */
[----:B------:R1:W-:Y:S01]  /*3d40*/  STG.E.U8 desc[UR36][R2.64], R5 ;  /* 0x0000000502007986 */ /* 0x0003e2000c101124 */
[----:B------:R-:W-:Y:S05]  /*3d50*/  BRA `(.L_x_9044) ;  /* 0x0000000800507947 */ /* 0x000fea0003800000 */
.L_x_9053:
[----:B------:R-:W-:Y:S01]  /*3d60*/  FMUL.FTZ R4, R4, 1 ;  /* 0x3f80000004047820 */ /* 0x000fe20000410000 */
[----:B------:R-:W-:-:S05]  /*3d70*/  CS2R R6, SRZ ;  /* 0x0000000000067805 */ /* 0x000fca000001ff00 */
[----:B------:R-:W1:Y:S02]  /*3d80*/  F2F.F64.F32 R4, R4 ;  /* 0x0000000400047310 */ /* 0x000e640000201800 */
[----:B-1----:R1:W-:Y:S01]  /*3d90*/  STG.E.128 desc[UR36][R2.64], R4 ;  /* 0x0000000402007986 */ /* 0x0023e2000c101d24 */
[----:B------:R-:W-:Y:S05]  /*3da0*/  BRA `(.L_x_9044) ;  /* 0x00000008003c7947 */ /* 0x000fea0003800000 */
.L_x_9052:
[----:B------:R-:W-:-:S09]  /*3db0*/  UISETP.NE.AND UP0, UPT, UR4, 0xf, UPT ;  /* 0x0000000f0400788c */ /* 0x000fd2000bf05270 */
[----:B------:R-:W-:Y:S05]  /*3dc0*/  BRA.U !UP0, `(.L_x_9054) ;  /* 0x0000000108987547 */ /* 0x000fea000b800000 */
[----:B------:R-:W-:-:S09]  /*3dd0*/  UISETP.NE.AND UP0, UPT, UR4, 0x17, UPT ;  /* 0x000000170400788c */ /* 0x000fd2000bf05270 */
[----:B------:R-:W-:Y:S05]  /*3de0*/  BRA.U !UP0, `(.L_x_9055) ;  /* 0x0000000108487547 */ /* 0x000fea000b800000 */
[----:B------:R-:W-:-:S09]  /*3df0*/  UISETP.NE.AND UP0, UPT, UR4, 0x18, UPT ;  /* 0x000000180400788c */ /* 0x000fd2000bf05270 */
[----:B------:R-:W-:Y:S05]  /*3e00*/  BRA.U UP0, `(.L_x_9043) ;  /* 0x0000000500907547 */ /* 0x000fea000b800000 */
[----:B------:R-:W-:Y:S01]  /*3e10*/  LOP3.LUT R6, R4, 0x7fffffff, RZ, 0xc0, !PT ;  /* 0x7fffffff04067812 */ /* 0x000fe200078ec0ff */
[----:B------:R-:W-:Y:S01]  /*3e20*/  BSSY.RECONVERGENT B0, `(.L_x_9056) ;  /* 0x000000b000007945 */ /* 0x000fe20003800200 */
[----:B------:R-:W-:Y:S01]  /*3e30*/  HFMA2 R0, -RZ, RZ, 0, 7.569789886474609375e-06 ;  /* 0x0000007fff007431 */ /* 0x000fe200000001ff */
        /* <DEDUP_REMOVED lines=9> */
.L_x_9057:
[----:B------:R-:W-:Y:S05]  /*3ed0*/  BSYNC.RECONVERGENT B0 ;  /* 0x0000000000007941 */ /* 0x000fea0003800200 */
.L_x_9056:
[----:B------:R-:W-:-:S05]  /*3ee0*/  LOP3.LUT R7, R0, 0x80, R7, 0xf8, !PT ;  /* 0x0000008000077812 */ /* 0x000fca00078ef807 */
[----:B------:R1:W-:Y:S01]  /*3ef0*/  STG.E.U8 desc[UR36][R2.64], R7 ;  /* 0x0000000702007986 */ /* 0x0003e2000c101124 */
[----:B------:R-:W-:Y:S05]  /*3f00*/  BRA `(.L_x_9044) ;  /* 0x0000000400e47947 */ /* 0x000fea0003800000 */
.L_x_9055:
[----:B------:R-:W-:Y:S01]  /*3f10*/  LOP3.LUT R6, R4, 0x7fffffff, RZ, 0xc0, !PT ;  /* 0x7fffffff04067812 */ /* 0x000fe200078ec0ff */
[----:B------:R-:W-:Y:S01]  /*3f20*/  BSSY.RECONVERGENT B0, `(.L_x_9058) ;  /* 0x000000d000007945 */ /* 0x000fe20003800200 */
        /* <DEDUP_REMOVED lines=12> */
.L_x_9059:
[----:B------:R-:W-:Y:S05]  /*3ff0*/  BSYNC.RECONVERGENT B0 ;  /* 0x0000000000007941 */ /* 0x000fea0003800200 */
.L_x_9058:
[----:B------:R-:W-:-:S05]  /*4000*/  LOP3.LUT R5, R0, 0x80, R7, 0xf8, !PT ;  /* 0x0000008000057812 */ /* 0x000fca00078ef807 */
[----:B------:R1:W-:Y:S01]  /*4010*/  STG.E.U8 desc[UR36][R2.64], R5 ;  /* 0x0000000502007986 */ /* 0x0003e2000c101124 */
[----:B------:R-:W-:Y:S05]  /*4020*/  BRA `(.L_x_9044) ;  /* 0x00000004009c7947 */ /* 0x000fea0003800000 */
.L_x_9054:
[----:B------:R-:W-:-:S05]  /*4030*/  F2FP.BF16.F32.PACK_AB R4, RZ, R4 ;  /* 0x00000004ff04723e */ /* 0x000fca00000010ff */
[----:B------:R1:W-:Y:S01]  /*4040*/  STG.E.U16 desc[UR36][R2.64], R4 ;  /* 0x0000000402007986 */ /* 0x0003e2000c101524 */
[----:B------:R-:W-:Y:S05]  /*4050*/  BRA `(.L_x_9044) ;  /* 0x0000000400907947 */ /* 0x000fea0003800000 */
.L_x_9051:
        /* <DEDUP_REMOVED lines=8> */
[----:B------:R-:W1:Y:S02]  /*40e0*/  F2I.FTZ.U32.TRUNC.NTZ R5, R4 ;  /* 0x0000000400057305 */ /* 0x000e64000021f000 */
[----:B-1----:R1:W-:Y:S01]  /*40f0*/  STG.E.U16 desc[UR36][R2.64], R5 ;  /* 0x0000000502007986 */ /* 0x0023e2000c101524 */
[----:B------:R-:W-:Y:S05]  /*4100*/  BRA `(.L_x_9044) ;  /* 0x0000000400647947 */ /* 0x000fea0003800000 */
.L_x_9062:
[----:B------:R-:W-:Y:S01]  /*4110*/  LOP3.LUT R5, R4, 0x7fffffff, RZ, 0xc0, !PT ;  /* 0x7fffffff04057812 */ /* 0x000fe200078ec0ff */
[----:B------:R-:W-:Y:S01]  /*4120*/  BSSY.RECONVERGENT B0, `(.L_x_9063) ;  /* 0x0000013000007945 */ /* 0x000fe20003800200 */
[----:B------:R-:W-:Y:S02]  /*4130*/  IMAD.MOV.U32 R0, RZ, RZ, 0x80 ;  /* 0x00000080ff007424 */ /* 0x000fe400078e00ff */
        /* <DEDUP_REMOVED lines=9> */
.L_x_9065:
[----:B------:R-:W-:-:S04]  /*41d0*/  SHF.R.U32.HI R0, RZ, 0x14, R4 ;  /* 0x00000014ff007819 */ /* 0x000fc80000011604 */
[----:B------:R-:W-:-:S04]  /*41e0*/  LOP3.LUT R5, R0, 0x1, RZ, 0xc0, !PT ;  /* 0x0000000100057812 */ /* 0x000fc800078ec0ff */
[----:B------:R-:W-:-:S04]  /*41f0*/  IADD3 R0, PT, PT, R4, 0x487ffff, R5 ;  /* 0x0487ffff04007810 */ /* 0x000fc80007ffe005 */
[----:B------:R-:W-:-:S04]  /*4200*/  SHF.R.U32.HI R0, RZ, 0x14, R0 ;  /* 0x00000014ff007819 */ /* 0x000fc80000011600 */
[----:B------:R-:W-:-:S07]  /*4210*/  LOP3.LUT R5, R0, 0xff, RZ, 0xc0, !PT ;  /* 0x000000ff00057812 */ /* 0x000fce00078ec0ff */
.L_x_9066:
[----:B------:R-:W-:-:S04]  /*4220*/  SHF.R.U32.HI R4, RZ, 0x18, R4 ;  /* 0x00000018ff047819 */ /* 0x000fc80000011604 */
[----:B------:R-:W-:-:S04]  /*4230*/  LOP3.LUT R5, R5, 0x80, R4, 0xf8, !PT ;  /* 0x0000008005057812 */ /* 0x000fc800078ef804 */
[----:B------:R-:W-:-:S07]  /*4240*/  PRMT R0, R5, 0x7610, R0 ;  /* 0x0000761005007816 */ /* 0x000fce0000000000 */
.L_x_9064:
[----:B------:R-:W-:Y:S05]  /*4250*/  BSYNC.RECONVERGENT B0 ;  /* 0x0000000000007941 */ /* 0x000fea0003800200 */
.L_x_9063:
[----:B------:R1:W-:Y:S01]  /*4260*/  STG.E.U8 desc[UR36][R2.64], R0 ;  /* 0x0000000002007986 */ /* 0x0003e2000c101124 */
[----:B------:R-:W-:Y:S05]  /*4270*/  BRA `(.L_x_9044) ;  /* 0x0000000400087947 */ /* 0x000fea0003800000 */
.L_x_9061:
[----:B------:R-:W-:Y:S01]  /*4280*/  LOP3.LUT R5, R4, 0x7fffffff, RZ, 0xc0, !PT ;  /* 0x7fffffff04057812 */ /* 0x000fe200078ec0ff */
[----:B------:R-:W-:Y:S01]  /*4290*/  BSSY.RECONVERGENT B0, `(.L_x_9067) ;  /* 0x0000013000007945 */ /* 0x000fe20003800200 */
[----:B------:R-:W-:Y:S02]  /*42a0*/  MOV R0, 0x80 ;  /* 0x0000008000007802 */ /* 0x000fe40000000f00 */
        /* <DEDUP_REMOVED lines=9> */
.L_x_9069:
[----:B------:R-:W-:-:S04]  /*4340*/  SHF.R.U32.HI R0, RZ, 0x15, R4 ;  /* 0x00000015ff007819 */ /* 0x000fc80000011604 */
[----:B------:R-:W-:-:S04]  /*4350*/  LOP3.LUT R5, R0, 0x1, RZ, 0xc0, !PT ;  /* 0x0000000100057812 */ /* 0x000fc800078ec0ff */
[----:B------:R-:W-:-:S04]  /*4360*/  IADD3 R0, PT, PT, R4, 0x88fffff, R5 ;  /* 0x088fffff04007810 */ /* 0x000fc80007ffe005 */
[----:B------:R-:W-:-:S04]  /*4370*/  SHF.R.U32.HI R0, RZ, 0x15, R0 ;  /* 0x00000015ff007819 */ /* 0x000fc80000011600 */
[----:B------:R-:W-:-:S07]  /*4380*/  LOP3.LUT R5, R0, 0xff, RZ, 0xc0, !PT ;  /* 0x000000ff00057812 */ /* 0x000fce00078ec0ff */
.L_x_9070:
[----:B------:R-:W-:-:S04]  /*4390*/  SHF.R.U32.HI R4, RZ, 0x18, R4 ;  /* 0x00000018ff047819 */ /* 0x000fc80000011604 */
[----:B------:R-:W-:-:S04]  /*43a0*/  LOP3.LUT R5, R5, 0x80, R4, 0xf8, !PT ;  /* 0x0000008005057812 */ /* 0x000fc800078ef804 */
[----:B------:R-:W-:-:S07]  /*43b0*/  PRMT R0, R5, 0x7610, R0 ;  /* 0x0000761005007816 */ /* 0x000fce0000000000 */
.L_x_9068:
[----:B------:R-:W-:Y:S05]  /*43c0*/  BSYNC.RECONVERGENT B0 ;  /* 0x0000000000007941 */ /* 0x000fea0003800200 */
.L_x_9067:
[----:B------:R1:W-:Y:S01]  /*43d0*/  STG.E.U8 desc[UR36][R2.64], R0 ;  /* 0x0000000002007986 */ /* 0x0003e2000c101124 */
[----:B------:R-:W-:Y:S05]  /*43e0*/  BRA `(.L_x_9044) ;  /* 0x0000000000ac7947 */ /* 0x000fea0003800000 */
.L_x_9060:
[----:B------:R-:W-:-:S09]  /*43f0*/  UISETP.NE.AND UP0, UPT, UR4, 0x1c, UPT ;  /* 0x0000001c0400788c */ /* 0x000fd2000bf05270 */
[----:B------:R-:W-:Y:S05]  /*4400*/  BRA.U !UP0, `(.L_x_9071) ;  /* 0x00000001089c7547 */ /* 0x000fea000b800000 */
[----:B------:R-:W-:-:S09]  /*4410*/  UISETP.NE.AND UP0, UPT, UR4, 0x1d, UPT ;  /* 0x0000001d0400788c */ /* 0x000fd2000bf05270 */
[----:B------:R-:W-:Y:S05]  /*4420*/  BRA.U !UP0, `(.L_x_9072) ;  /* 0x0000000108887547 */ /* 0x000fea000b800000 */
[----:B------:R-:W-:-:S09]  /*4430*/  UISETP.NE.AND UP0, UPT, UR4, 0x2c, UPT ;  /* 0x0000002c0400788c */ /* 0x000fd2000bf05270 */
[----:B------:R-:W-:Y:S05]  /*4440*/  BRA.U !UP0, `(.L_x_9073) ;  /* 0x0000000108447547 */ /* 0x000fea000b800000 */
.L_x_9043:
[----:B------:R-:W-:Y:S01]  /*4450*/  MOV R0, 0x0 ;  /* 0x0000000000007802 */ /* 0x000fe20000000f00 */
[----:B------:R-:W1:Y:S01]  /*4460*/  LDCU.64 UR6, c[0x4][0x178] ;  /* 0x01002f00ff0677ac */ /* 0x000e620008000a00 */
[----:B------:R-:W-:Y:S02]  /*4470*/  HFMA2 R13, -RZ, RZ, 0, 0 ;  /* 0x00000000ff0d7431 */ /* 0x000fe400000001ff */
[----:B0-----:R-:W-:Y:S01]  /*4480*/  IMAD.MOV.U32 R8, RZ, RZ, 0x65 ;  /* 0x00000065ff087424 */ /* 0x001fe200078e00ff */
[----:B------:R0:W2:Y:S01]  /*4490*/  LDC.64 R2, c[0x4][R0] ;  /* 0x0100000000027b82 */ /* 0x0000a20000000a00 */
[----:B------:R-:W3:Y:S01]  /*44a0*/  LDCU.64 UR8, c[0x4][0x180] ;  /* 0x01003000ff0877ac */ /* 0x000ee20008000a00 */
[----:B------:R-:W-:Y:S01]  /*44b0*/  IMAD.MOV.U32 R12, RZ, RZ, 0x1 ;  /* 0x00000001ff0c7424 */ /* 0x000fe200078e00ff */
[----:B------:R-:W4:Y:S01]  /*44c0*/  LDCU.64 UR4, c[0x4][0x70] ;  /* 0x01000e00ff0477ac */ /* 0x000f220008000a00 */
[----:B-1----:R-:W-:Y:S02]  /*44d0*/  IMAD.U32 R4, RZ, RZ, UR6 ;  /* 0x00000006ff047e24 */ /* 0x002fe4000f8e00ff */
[----:B------:R-:W-:Y:S01]  /*44e0*/  IMAD.U32 R5, RZ, RZ, UR7 ;  /* 0x00000007ff057e24 */ /* 0x000fe2000f8e00ff */
[----:B---3--:R-:W-:Y:S01]  /*44f0*/  MOV R6, UR8 ;  /* 0x0000000800067c02 */ /* 0x008fe20008000f00 */
[----:B------:R-:W-:-:S02]  /*4500*/  IMAD.U32 R7, RZ, RZ, UR9 ;  /* 0x00000009ff077e24 */ /* 0x000fc4000f8e00ff */
[----:B----4-:R-:W-:Y:S01]  /*4510*/  IMAD.U32 R10, RZ, RZ, UR4 ;  /* 0x00000004ff0a7e24 */ /* 0x010fe2000f8e00ff */
[----:B0-----:R-:W-:-:S07]  /*4520*/  MOV R11, UR5 ;  /* 0x00000005000b7c02 */ /* 0x001fce0008000f00 */
[----:B------:R-:W-:-:S07]  /*4530*/  LEPC R20, `(.L_x_9074) ;  /* 0x000000001014794e */ /* 0x000fce0000000000 */
[----:B--2---:R-:W-:Y:S05]  /*4540*/  CALL.ABS.NOINC R2 ;  /* 0x0000000002007343 */ /* 0x004fea0003c00000 */
.L_x_9074:
[----:B------:R-:W-:Y:S05]  /*4550*/  BRA `(.L_x_9044) ;  /* 0x0000000000507947 */ /* 0x000fea0003800000 */
.L_x_9073:
        /* <DEDUP_REMOVED lines=15> */
.L_x_9072:
[----:B------:R-:W1:Y:S02]  /*4650*/  F2I.U64.TRUNC R4, R4 ;  /* 0x0000000400047311 */ /* 0x000e64000020d800 */
[----:B-1----:R1:W-:Y:S01]  /*4660*/  STG.E.64 desc[UR36][R2.64], R4 ;  /* 0x0000000402007986 */ /* 0x0023e2000c101b24 */
[----:B------:R-:W-:Y:S05]  /*4670*/  BRA `(.L_x_9044) ;  /* 0x0000000000087947 */ /* 0x000fea0003800000 */
.L_x_9071:
[----:B------:R-:W1:Y:S02]  /*4680*/  F2I.FTZ.U32.TRUNC.NTZ R5, R4 ;  /* 0x0000000400057305 */ /* 0x000e64000021f000 */
[----:B-1----:R1:W-:Y:S02]  /*4690*/  STG.E desc[UR36][R2.64], R5 ;  /* 0x0000000502007986 */ /* 0x0023e4000c101924 */
.L_x_9044:
[----:B------:R-:W-:-:S07]  /*46a0*/  VIADD R17, R17, 0x80 ;  /* 0x0000008011117836 */ /* 0x000fce0000000000 */
.L_x_8969:
[----:B------:R-:W-:Y:S05]  /*46b0*/  BSYNC.RECONVERGENT B7 ;  /* 0x0000000000077941 */ /* 0x000fea0003800200 */
.L_x_8968:
[----:B------:R-:W5:Y:S01]  /*46c0*/  LDCU UR4, c[0x0][0x380] ;  /* 0x00007000ff0477ac */ /* 0x000f620008000800 */
[----:B------:R-:W-:Y:S01]  /*46d0*/  BSSY.RECONVERGENT B7, `(.L_x_9075) ;  /* 0x000045e000077945 */ /* 0x000fe20003800200 */
[----:B-----5:R-:W-:-:S13]  /*46e0*/  ISETP.GE.AND P0, PT, R17, UR4, PT ;  /* 0x0000000411007c0c */ /* 0x020fda000bf06270 */
[----:B------:R-:W-:Y:S05]  /*46f0*/  @P0 BRA `(.L_x_9076) ;  /* 0x00000044006c0947 */ /* 0x000fea0003800000 */
[----:B------:R-:W5:Y:S01]  /*4700*/  LDCU UR4, c[0x0][0x388] ;  /* 0x00007100ff0477ac */ /* 0x000f620008000800 */
[----:B------:R-:W-:Y:S02]  /*4710*/  HFMA2 R18, -RZ, RZ, 0, 0 ;  /* 0x00000000ff127431 */ /* 0x000fe400000001ff */
[----:B-1----:R-:W-:Y:S02]  /*4720*/  IMAD.MOV.U32 R0, RZ, RZ, RZ ;  /* 0x000000ffff007224 */ /* 0x002fe400078e00ff */
[----:B------:R-:W-:Y:S01]  /*4730*/  IMAD.MOV.U32 R16, RZ, RZ, RZ ;  /* 0x000000ffff107224 */ /* 0x000fe200078e00ff */
[----:B-----5:R-:W-:-:S09]  /*4740*/  UISETP.NE.AND UP0, UPT, UR4, URZ, UPT ;  /* 0x000000ff0400728c */ /* 0x020fd2000bf05270 */
[----:B------:R-:W-:Y:S05]  /*4750*/  BRA.U !UP0, `(.L_x_9077) ;  /* 0x0000001508707547 */ /* 0x000fea000b800000 */
[----:B------:R-:W2:Y:S01]  /*4760*/  LDCU.64 UR4, c[0x0][0x390] ;  /* 0x00007200ff0477ac */ /* 0x000ea20008000a00 */
[----:B------:R-:W-:Y:S01]  /*4770*/  MOV R16, RZ ;  /* 0x000000ff00107202 */ /* 0x000fe20000000f00 */
[----:B------:R-:W1:Y:S01]  /*4780*/  LDCU UR6, c[0x0][0x38c] ;  /* 0x00007180ff0677ac */ /* 0x000e620008000800 */
[----:B------:R-:W5:Y:S01]  /*4790*/  LDCU.64 UR8, c[0x0][0x4b8] ;  /* 0x00009700ff0877ac */ /* 0x000f620008000a00 */
[----:B------:R-:W-:Y:S02]  /*47a0*/  UISETP.NE.AND UP0, UPT, UR41, URZ, UPT ;  /* 0x000000ff2900728c */ /* 0x000fe4000bf05270 */
        /* <DEDUP_REMOVED lines=334> */
[----:B------:R-:W3:Y:S03]  /*5c90*/  LDCU.64 UR8, c[0x0][0x5d8] ;  /* 0x0000bb00ff0877ac */ /* 0x000ee60008000a00 */
        /* <DEDUP_REMOVED lines=8> */
.L_x_9077:
[----:B------:R-:W2:Y:S01]  /*5d20*/  LDCU.64 UR6, c[0x0][0x5f0] ;  /* 0x0000be00ff0677ac */ /* 0x000ea20008000a00 */
[----:B------:R-:W-:Y:S01]  /*5d30*/  BSSY.RECONVERGENT B6, `(.L_x_9078) ;  /* 0x00000dd000067945 */ /* 0x000fe20003800200 */
        /* <DEDUP_REMOVED lines=14> */
[----:B--2---:R1:W2:Y:S01]  /*5e20*/  I2F.S16 R19, R2 ;  /* 0x0000000200137306 */ /* 0x0042a20000101400 */
[----:B------:R-:W-:Y:S05]  /*5e30*/  BRA `(.L_x_9084) ;  /* 0x0000000c00307947 */ /* 0x000fea0003800000 */
.L_x_9082:
[----:B------:R-:W2:Y:S02]  /*5e40*/  LDG.E.U8 R2, desc[UR36][R2.64] ;  /* 0x0000002402027981 */ /* 0x000ea4000c1e1100 */
[----:B--2---:R-:W-:Y:S01]  /*5e50*/  I2FP.F32.U32 R19, R2 ;  /* 0x0000000200137245 */ /* 0x004fe20000201000 */
[----:B------:R-:W-:Y:S06]  /*5e60*/  BRA `(.L_x_9084) ;  /* 0x0000000c00247947 */ /* 0x000fec0003800000 */
.L_x_9081:
[----:B------:R-:W-:-:S09]  /*5e70*/  UISETP.NE.AND UP0, UPT, UR4, 0x2, UPT ;  /* 0x000000020400788c */ /* 0x000fd2000bf05270 */
[----:B------:R-:W-:Y:S05]  /*5e80*/  BRA.U !UP0, `(.L_x_9085) ;  /* 0x0000000108287547 */ /* 0x000fea000b800000 */
[----:B------:R-:W-:-:S09]  /*5e90*/  UISETP.NE.AND UP0, UPT, UR4, 0x3, UPT ;  /* 0x000000030400788c */ /* 0x000fd2000bf05270 */
[----:B------:R-:W-:Y:S05]  /*5ea0*/  BRA.U !UP0, `(.L_x_9086) ;  /* 0x0000000108147547 */ /* 0x000fea000b800000 */
[----:B------:R-:W-:-:S09]  /*5eb0*/  UISETP.NE.AND UP0, UPT, UR4, 0x4, UPT ;  /* 0x000000040400788c */ /* 0x000fd2000bf05270 */
[----:B------:R-:W-:Y:S05]  /*5ec0*/  BRA.U UP0, `(.L_x_9083) ;  /* 0x0000000900b07547 */ /* 0x000fea000b800000 */
[----:B------:R-:W2:Y:S02]  /*5ed0*/  LDG.E.64 R2, desc[UR36][R2.64] ;  /* 0x0000002402027981 */ /* 0x000ea4000c1e1b00 */
[----:B--2---:R3:W4:Y:S01]  /*5ee0*/  I2F.S64 R19, R2 ;  /* 0x0000000200137312 */ /* 0x0047220000301400 */
[----:B------:R-:W-:Y:S05]  /*5ef0*/  BRA `(.L_x_9084) ;  /* 0x0000000c00007947 */ /* 0x000fea0003800000 */
.L_x_9086:
[----:B------:R-:W2:Y:S02]  /*5f00*/  LDG.E R2, desc[UR36][R2.64] ;  /* 0x0000002402027981 */ /* 0x000ea4000c1e1900 */
[----:B--2---:R-:W-:Y:S01]  /*5f10*/  I2FP.F32.S32 R19, R2 ;  /* 0x0000000200137245 */ /* 0x004fe20000201400 */
[----:B------:R-:W-:Y:S06]  /*5f20*/  BRA `(.L_x_9084) ;  /* 0x0000000800f47947 */ /* 0x000fec0003800000 */
.L_x_9085:
[----:B------:R-:W2:Y:S02]  /*5f30*/  LDG.E.U16 R2, desc[UR36][R2.64] ;  /* 0x0000002402027981 */ /* 0x000ea4000c1e1500 */
[----:B--2---:R1:W2:Y:S01]  /*5f40*/  I2F.S16 R19, R2 ;  /* 0x0000000200137306 */ /* 0x0042a20000101400 */
[----:B------:R-:W-:Y:S05]  /*5f50*/  BRA `(.L_x_9084) ;  /* 0x0000000800e87947 */ /* 0x000fea0003800000 */
.L_x_9080:
        /* <DEDUP_REMOVED lines=8> */
.L_x_9088:
[----:B------:R-:W2:Y:S02]  /*5fe0*/  LDG.E.U16 R2, desc[UR36][R2.64] ;  /* 0x0000002402027981 */ /* 0x000ea4000c1e1500 */
[----:B--2---:R-:W-:Y:S01]  /*5ff0*/  HADD2.F32 R19, -RZ, R2.H0_H0 ;  /* 0x20000002ff137230 */ /* 0x004fe20000004100 */
[----:B------:R-:W-:Y:S06]  /*6000*/  BRA `(.L_x_9084) ;  /* 0x0000000800bc7947 */ /* 0x000fec0003800000 */
.L_x_9087:
        /* <DEDUP_REMOVED lines=8> */
.L_x_9090:
[----:B------:R-:W2:Y:S02]  /*6090*/  LDG.E.U16 R2, desc[UR36][R2.64] ;  /* 0x0000002402027981 */ /* 0x000ea4000c1e1500 */
[----:B--2---:R-:W-:Y:S01]  /*60a0*/  HADD2.F32 R19, -RZ, R2.H0_H0 ;  /* 0x20000002ff137230 */ /* 0x004fe20000004100 */
[----:B------:R-:W-:Y:S06]  /*60b0*/  BRA `(.L_x_9084) ;  /* 0x0000000800907947 */ /* 0x000fec0003800000 */
.L_x_9089:
[----:B------:R-:W2:Y:S01]  /*60c0*/  LDG.E.64 R2, desc[UR36][R2.64] ;  /* 0x0000002402027981 */ /* 0x000ea2000c1e1b00 */
[----:B------:R-:W-:Y:S01]  /*60d0*/  UMOV UR4, 0xf0000000 ;  /* 0xf000000000047882 */ /* 0x000fe20000000000 */
[----:B------:R-:W-:Y:S01]  /*60e0*/  UMOV UR5, 0x380fffff ;  /* 0x380fffff00057882 */ /* 0x000fe20000000000 */
[----:B--2---:R-:W1:Y:S01]  /*60f0*/  F2F.F32.F64 R19, R2 ;  /* 0x0000000200137310 */ /* 0x004e620000301000 */
[----:B------:R-:W-:-:S14]  /*6100*/  DSETP.GEU.AND P0, PT, |R2|, UR4, PT ;  /* 0x0000000402007e2a */ /* 0x000fdc000bf0e200 */
[----:B-1----:R-:W-:Y:S01]  /*6110*/  @!P0 FMUL R19, R19, 1.175494350822287508e-38 ;  /* 0x0080000013138820 */ /* 0x002fe20000400000 */
[----:B------:R-:W-:Y:S06]  /*6120*/  BRA `(.L_x_9084) ;  /* 0x0000000800747947 */ /* 0x000fec0003800000 */
.L_x_9079:
        /* <DEDUP_REMOVED lines=12> */
.L_x_9093:
[----:B------:R-:W2:Y:S01]  /*61f0*/  LDG.E.64 R2, desc[UR36][R2.64] ;  /* 0x0000002402027981 */ /* 0x000ea2000c1e1b00 */
[----:B------:R-:W-:Y:S01]  /*6200*/  UMOV UR4, 0xf0000000 ;  /* 0xf000000000047882 */ /* 0x000fe20000000000 */
[----:B------:R-:W-:Y:S01]  /*6210*/  UMOV UR5, 0x380fffff ;  /* 0x380fffff00057882 */ /* 0x000fe20000000000 */
[----:B--2---:R-:W1:Y:S01]  /*6220*/  F2F.F32.F64 R19, R2 ;  /* 0x0000000200137310 */ /* 0x004e620000301000 */
[----:B------:R-:W-:-:S14]  /*6230*/  DSETP.GEU.AND P0, PT, |R2|, UR4, PT ;  /* 0x0000000402007e2a */ /* 0x000fdc000bf0e200 */
[----:B-1----:R-:W-:Y:S01]  /*6240*/  @!P0 FMUL R19, R19, 1.175494350822287508e-38 ;  /* 0x0080000013138820 */ /* 0x002fe20000400000 */
[----:B------:R-:W-:Y:S06]  /*6250*/  BRA `(.L_x_9084) ;  /* 0x0000000800287947 */ /* 0x000fec0003800000 */
.L_x_9092:
        /* <DEDUP_REMOVED lines=14> */
[----:B------:R-:W-:Y:S01]  /*6340*/  IADD3 R5, PT, PT, R4, -0x4, RZ ;  /* 0xfffffffc04057810 */ /* 0x000fe20007ffe0ff */
[----:B------:R-:W-:-:S03]  /*6350*/  VIADD R4, R0, 0x1000000 ;  /* 0x0100000000047836 */ /* 0x000fc60000000000 */
[----:B------:R-:W-:Y:S01]  /*6360*/  SHF.L.U32 R6, R0, R5, RZ ;  /* 0x0000000500067219 */ /* 0x000fe200000006ff */
[----:B------:R-:W-:Y:S01]  /*6370*/  IMAD.SHL.U32 R5, R5, 0x800000, RZ ;  /* 0x0080000005057824 */ /* 0x000fe200078e00ff */
[----:B------:R-:W-:-:S04]  /*6380*/  SHF.R.S32.HI R4, RZ, 0x8, R4 ;  /* 0x00000008ff047819 */ /* 0x000fc80000011404 */
[----:B------:R-:W-:-:S04]  /*6390*/  LEA.HI R5, R6, -R5, RZ, 0x1c ;  /* 0x8000000506057211 */ /* 0x000fc800078fe0ff */
[----:B------:R-:W-:-:S04]  /*63a0*/  IADD3 R5, PT, PT, R5, 0x3c000000, RZ ;  /* 0x3c00000005057810 */ /* 0x000fc80007ffe0ff */
[----:B------:R-:W-:-:S04]  /*63b0*/  LOP3.LUT R4, R5, 0x7f800000, R4, 0xf8, !PT ;  /* 0x7f80000005047812 */ /* 0x000fc800078ef804 */
[----:B------:R-:W-:-:S04]  /*63c0*/  SEL R4, R4, RZ, P0 ;  /* 0x000000ff04047207 */ /* 0x000fc80000000000 */
[----:B------:R-:W-:Y:S01]  /*63d0*/  LOP3.LUT R19, R4, 0x80000000, R19, 0xf8, !PT ;  /* 0x8000000004137812 */ /* 0x000fe200078ef813 */
[----:B------:R-:W-:Y:S06]  /*63e0*/  BRA `(.L_x_9084) ;  /* 0x0000000400c47947 */ /* 0x000fec0003800000 */
.L_x_9095:
[----:B------:R-:W2:Y:S02]  /*63f0*/  LDG.E.U8 R2, desc[UR36][R2.64] ;  /* 0x0000002402027981 */ /* 0x000ea4000c1e1100 */
[C---:B--2---:R-:W-:Y:S02]  /*6400*/  IMAD.SHL.U32 R0, R2.reuse, 0x2000000, RZ ;  /* 0x0200000002007824 */ /* 0x044fe400078e00ff */
[----:B------:R-:W-:-:S03]  /*6410*/  IMAD.SHL.U32 R5, R2, 0x100, RZ ;  /* 0x0000010002057824 */ /* 0x000fc600078e00ff */
[----:B------:R-:W-:Y:S02]  /*6420*/  ISETP.GE.U32.AND P0, PT, R0, 0x8000000, PT ;  /* 0x080000000000780c */ /* 0x000fe40003f06070 */
[----:B------:R-:W-:-:S11]  /*6430*/  PRMT R19, R5, 0x9910, RZ ;  /* 0x0000991005137816 */ /* 0x000fd600000000ff */
[----:B------:R-:W-:Y:S02]  /*6440*/  @!P0 LOP3.LUT R4, R5, 0x7f00, RZ, 0xc0, !PT ;  /* 0x00007f0005048812 */ /* 0x000fe400078ec0ff */
[----:B------:R-:W-:Y:S02]  /*6450*/  @P0 LEA.HI R0, R0, 0x70000000, RZ, 0x1c ;  /* 0x7000000000000811 */ /* 0x000fe400078fe0ff */
[----:B------:R-:W-:-:S03]  /*6460*/  @!P0 LOP3.LUT R4, R4, 0x3f000000, RZ, 0xfc, !PT ;  /* 0x3f00000004048812 */ /* 0x000fc600078efcff */
[----:B------:R-:W-:Y:S02]  /*6470*/  @P0 FMUL.FTZ R0, R0, 1.9259299443872358531e-34 ;  /* 0x0780000000000820 */ /* 0x000fe40000410000 */
[----:B------:R-:W-:-:S05]  /*6480*/  @!P0 FADD.FTZ R0, R4, -0.5 ;  /* 0xbf00000004008421 */ /* 0x000fca0000010000 */
[----:B------:R-:W-:Y:S01]  /*6490*/  LOP3.LUT R19, R0, 0x80000000, R19, 0xf8, !PT ;  /* 0x8000000000137812 */ /* 0x000fe200078ef813 */
[----:B------:R-:W-:Y:S06]  /*64a0*/  BRA `(.L_x_9084) ;  /* 0x0000000400947947 */ /* 0x000fec0003800000 */
.L_x_9094:
[----:B------:R-:W2:Y:S02]  /*64b0*/  LDG.E.U16 R2, desc[UR36][R2.64] ;  /* 0x0000002402027981 */ /* 0x000ea4000c1e1500 */
[----:B--2---:R-:W-:Y:S01]  /*64c0*/  SHF.L.U32 R19, R2, 0x10, RZ ;  /* 0x0000001002137819 */ /* 0x004fe200000006ff */
[----:B------:R-:W-:Y:S06]  /*64d0*/  BRA `(.L_x_9084) ;  /* 0x0000000400887947 */ /* 0x000fec0003800000 */
.L_x_9091:
        /* <DEDUP_REMOVED lines=11> */
.L_x_9098:
        /* <DEDUP_REMOVED lines=20> */
.L_x_9100:
[----:B------:R-:W-:Y:S05]  /*66d0*/  BSYNC.RECONVERGENT B0 ;  /* 0x0000000000007941 */ /* 0x000fea0003800200 */
.L_x_9099:
[----:B------:R-:W-:Y:S01]  /*66e0*/  IMAD.SHL.U32 R0, R0, 0x100000, RZ ;  /* 0x0010000000007824 */ /* 0x000fe200078e00ff */
[----:B------:R-:W-:-:S04]  /*66f0*/  LEA R2, R2, 0x3b800000, 0x17 ;  /* 0x3b80000002027811 */ /* 0x000fc800078eb8ff */
[----:B------:R-:W-:Y:S01]  /*6700*/  LOP3.LUT R19, R2, R0, R19, 0xfe, !PT ;  /* 0x0000000002137212 */ /* 0x000fe200078efe13 */
[----:B------:R-:W-:Y:S06]  /*6710*/  BRA `(.L_x_9084) ;  /* 0x0000000000f87947 */ /* 0x000fec0003800000 */
.L_x_9097:
[----:B------:R-:W2:Y:S01]  /*6720*/  LDG.E.U8 R3, desc[UR36][R2.64] ;  /* 0x0000002402037981 */ /* 0x000ea2000c1e1100 */
        /* <DEDUP_REMOVED lines=19> */
.L_x_9102:
[----:B------:R-:W-:Y:S05]  /*6860*/  BSYNC.RECONVERGENT B0 ;  /* 0x0000000000007941 */ /* 0x000fea0003800200 */
.L_x_9101:
[----:B------:R-:W-:Y:S01]  /*6870*/  IMAD.SHL.U32 R0, R0, 0x200000, RZ ;  /* 0x0020000000007824 */ /* 0x000fe200078e00ff */
[----:B------:R-:W-:-:S04]  /*6880*/  LEA R2, R2, 0x37800000, 0x17 ;  /* 0x3780000002027811 */ /* 0x000fc800078eb8ff */
[----:B------:R-:W-:Y:S01]  /*6890*/  LOP3.LUT R19, R2, R0, R19, 0xfe, !PT ;  /* 0x0000000002137212 */ /* 0x000fe200078efe13 */
[----:B------:R-:W-:Y:S06]  /*68a0*/  BRA `(.L_x_9084) ;  /* 0x0000000000947947 */ /* 0x000fec0003800000 */
.L_x_9096:
        /* <DEDUP_REMOVED lines=14> */
.L_x_9083:
[----:B------:R-:W-:Y:S01]  /*6990*/  MOV R2, 0x0 ;  /* 0x0000000000027802 */ /* 0x000fe20000000f00 */
[----:B------:R-:W1:Y:S01]  /*69a0*/  LDCU.64 UR4, c[0x4][0x178] ;  /* 0x01002f00ff0477ac */ /* 0x000e620008000a00 */
[----:B------:R-:W-:Y:S02]  /*69b0*/  HFMA2 R12, -RZ, RZ, 0, 5.9604644775390625e-08 ;  /* 0x00000001ff0c7431 */ /* 0x000fe400000001ff */
[----:B0-----:R-:W-:Y:S01]  /*69c0*/  IMAD.MOV.U32 R8, RZ, RZ, 0x4e ;  /* 0x0000004eff087424 */ /* 0x001fe200078e00ff */
[----:B------:R-:W0:Y:S01]  /*69d0*/  LDCU.64 UR6, c[0x4][0x180] ;  /* 0x01003000ff0677ac */ /* 0x000e220008000a00 */
[----:B------:R-:W2:Y:S01]  /*69e0*/  LDC.64 R2, c[0x4][R2] ;  /* 0x0100000002027b82 */ /* 0x000ea20000000a00 */
[----:B------:R-:W-:Y:S01]  /*69f0*/  IMAD.MOV.U32 R13, RZ, RZ, RZ ;  /* 0x000000ffff0d7224 */ /* 0x000fe200078e00ff */
[----:B------:R-:W3:Y:S01]  /*6a00*/  LDCU.64 UR8, c[0x4][0x68] ;  /* 0x01000d00ff0877ac */ /* 0x000ee20008000a00 */
[----:B-1----:R-:W-:Y:S01]  /*6a10*/  IMAD.U32 R4, RZ, RZ, UR4 ;  /* 0x00000004ff047e24 */ /* 0x002fe2000f8e00ff */
[----:B------:R-:W-:Y:S01]  /*6a20*/  MOV R5, UR5 ;  /* 0x0000000500057c02 */ /* 0x000fe20008000f00 */
[----:B0-----:R-:W-:-:S02]  /*6a30*/  IMAD.U32 R6, RZ, RZ, UR6 ;  /* 0x00000006ff067e24 */ /* 0x001fc4000f8e00ff */
[----:B------:R-:W-:Y:S01]  /*6a40*/  IMAD.U32 R7, RZ, RZ, UR7 ;  /* 0x00000007ff077e24 */ /* 0x000fe2000f8e00ff */
[----:B---3--:R-:W-:Y:S01]  /*6a50*/  MOV R10, UR8 ;  /* 0x00000008000a7c02 */ /* 0x008fe20008000f00 */
[----:B------:R-:W-:-:S07]  /*6a60*/  IMAD.U32 R11, RZ, RZ, UR9 ;  /* 0x00000009ff0b7e24 */ /* 0x000fce000f8e00ff */
[----:B------:R-:W-:-:S07]  /*6a70*/  LEPC R20, `(.L_x_9105) ;  /* 0x000000001014794e */ /* 0x000fce0000000000 */
[----:B--2---:R-:W-:Y:S05]  /*6a80*/  CALL.ABS.NOINC R2 ;  /* 0x0000000002007343 */ /* 0x004fea0003c00000 */
.L_x_9105:
[----:B------:R-:W-:Y:S01]  /*6a90*/  IMAD.MOV.U32 R19, RZ, RZ, RZ ;  /* 0x000000ffff137224 */ /* 0x000fe200078e00ff */
[----:B------:R-:W-:Y:S06]  /*6aa0*/  BRA `(.L_x_9084) ;  /* 0x0000000000147947 */ /* 0x000fec0003800000 */
.L_x_9104:
[----:B------:R-:W2:Y:S02]  /*6ab0*/  LDG.E.64 R2, desc[UR36][R2.64] ;  /* 0x0000002402027981 */ /* 0x000ea4000c1e1b00 */
[----:B--2---:R1:W2:Y:S01]  /*6ac0*/  I2F.U64 R19, R2 ;  /* 0x0000000200137312 */ /* 0x0042a20000301000 */
[----:B------:R-:W-:Y:S05]  /*6ad0*/  BRA `(.L_x_9084) ;  /* 0x0000000000087947 */ /* 0x000fea0003800000 */
.L_x_9103:
[----:B------:R-:W2:Y:S02]  /*6ae0*/  LDG.E R2, desc[UR36][R2.64] ;  /* 0x0000002402027981 */ /* 0x000ea4000c1e1900 */
[----:B--2---:R-:W-:-:S07]  /*6af0*/  I2FP.F32.U32 R19, R2 ;  /* 0x0000000200137245 */ /* 0x004fce0000201000 */
.L_x_9084:
[----:B------:R-:W-:Y:S05]  /*6b00*/  BSYNC.RECONVERGENT B6 ;  /* 0x0000000000067941 */ /* 0x000fea0003800200 */
.L_x_9078:
[----:B------:R-:W1:Y:S01]  /*6b10*/  LDCU.64 UR6, c[0x0][0x5f8] ;  /* 0x0000bf00ff0677ac */ /* 0x000e620008000a00 */
[----:B------:R-:W-:Y:S01]  /*6b20*/  BSSY.RECONVERGENT B6, `(.L_x_9106) ;  /* 0x00000dd000067945 */ /* 0x000fe20003800200 */
[----:B------:R-:W-:-:S04]  /*6b30*/  UPRMT UR4, UR42, 0x9910, URZ ;  /* 0x000099102a047896 */ /* 0x000fc800080000ff */
[----:B------:R-:W-:Y:S01]  /*6b40*/  UISETP.GT.AND UP0, UPT, UR4, 0x9, UPT ;  /* 0x000000090400788c */ /* 0x000fe2000bf04270 */
[----:B-1-3--:R-:W-:-:S04]  /*6b50*/  IADD3 R2, P0, PT, R18, UR6, RZ ;  /* 0x0000000612027c10 */ /* 0x00afc8000ff1e0ff */
        /* <DEDUP_REMOVED lines=10> */
[----:B------:R-:W3:Y:S02]  /*6c00*/  LDG.E.S8 R0, desc[UR36][R2.64] ;  /* 0x0000002402007981 */ /* 0x000ee4000c1e1300 */
[----:B---3--:R-:W1:Y:S01]  /*6c10*/  I2F.S16 R0, R0 ;  /* 0x0000000000007306 */ /* 0x008e620000101400 */
[----:B------:R-:W-:Y:S05]  /*6c20*/  BRA `(.L_x_9112) ;  /* 0x0000000c00307947 */ /* 0x000fea0003800000 */
.L_x_9110:
[----:B------:R-:W3:Y:S02]  /*6c30*/  LDG.E.U8 R0, desc[UR36][R2.64] ;  /* 0x0000002402007981 */ /* 0x000ee4000c1e1100 */
[----:B---3--:R-:W-:Y:S01]  /*6c40*/  I2FP.F32.U32 R0, R0 ;  /* 0x0000000000007245 */ /* 0x008fe20000201000 */
[----:B------:R-:W-:Y:S06]  /*6c50*/  BRA `(.L_x_9112) ;  /* 0x0000000c00247947 */ /* 0x000fec0003800000 */
.L_x_9109:
[----:B------:R-:W-:-:S09]  /*6c60*/  UISETP.NE.AND UP0, UPT, UR4, 0x2, UPT ;  /* 0x000000020400788c */ /* 0x000fd2000bf05270 */
[----:B------:R-:W-:Y:S05]  /*6c70*/  BRA.U !UP0, `(.L_x_9113) ;  /* 0x0000000108287547 */ /* 0x000fea000b800000 */
[----:B------:R-:W-:-:S09]  /*6c80*/  UISETP.NE.AND UP0, UPT, UR4, 0x3, UPT ;  /* 0x000000030400788c */ /* 0x000fd2000bf05270 */
[----:B------:R-:W-:Y:S05]  /*6c90*/  BRA.U !UP0, `(.L_x_9114) ;  /* 0x0000000108147547 */ /* 0x000fea000b800000 */
[----:B------:R-:W-:-:S09]  /*6ca0*/  UISETP.NE.AND UP0, UPT, UR4, 0x4, UPT ;  /* 0x000000040400788c */ /* 0x000fd2000bf05270 */
[----:B------:R-:W-:Y:S05]  /*6cb0*/  BRA.U UP0, `(.L_x_9111) ;  /* 0x0000000900b07547 */ /* 0x000fea000b800000 */
[----:B------:R-:W3:Y:S02]  /*6cc0*/  LDG.E.64 R2, desc[UR36][R2.64] ;  /* 0x0000002402027981 */ /* 0x000ee4000c1e1b00 */
[----:B---3--:R1:W3:Y:S01]  /*6cd0*/  I2F.S64 R0, R2 ;  /* 0x0000000200007312 */ /* 0x0082e20000301400 */
[----:B------:R-:W-:Y:S05]  /*6ce0*/  BRA `(.L_x_9112) ;  /* 0x0000000c00007947 */ /* 0x000fea0003800000 */
.L_x_9114:
[----:B------:R-:W3:Y:S02]  /*6cf0*/  LDG.E R0, desc[UR36][R2.64] ;  /* 0x0000002402007981 */ /* 0x000ee4000c1e1900 */
[----:B---3--:R-:W-:Y:S01]  /*6d00*/  I2FP.F32.S32 R0, R0 ;  /* 0x0000000000007245 */ /* 0x008fe20000201400 */
[----:B------:R-:W-:Y:S06]  /*6d10*/  BRA `(.L_x_9112) ;  /* 0x0000000800f47947 */ /* 0x000fec0003800000 */
.L_x_9113:
[----:B------:R-:W3:Y:S02]  /*6d20*/  LDG.E.U16 R0, desc[UR36][R2.64] ;  /* 0x0000002402007981 */ /* 0x000ee4000c1e1500 */
[----:B---3--:R-:W1:Y:S01]  /*6d30*/  I2F.S16 R0, R0 ;  /* 0x0000000000007306 */ /* 0x008e620000101400 */
[----:B------:R-:W-:Y:S05]  /*6d40*/  BRA `(.L_x_9112) ;  /* 0x0000000800e87947 */ /* 0x000fea0003800000 */
.L_x_9108:
        /* <DEDUP_REMOVED lines=8> */
.L_x_9116:
[----:B------:R-:W3:Y:S02]  /*6dd0*/  LDG.E.U16 R0, desc[UR36][R2.64] ;  /* 0x0000002402007981 */ /* 0x000ee4000c1e1500 */
[----:B---3--:R-:W-:Y:S01]  /*6de0*/  HADD2.F32 R0, -RZ, R0.H0_H0 ;  /* 0x20000000ff007230 */ /* 0x008fe20000004100 */
[----:B------:R-:W-:Y:S06]  /*6df0*/  BRA `(.L_x_9112) ;  /* 0x0000000800bc7947 */ /* 0x000fec0003800000 */
.L_x_9115:
        /* <DEDUP_REMOVED lines=8> */
.L_x_9118:
[----:B------:R-:W3:Y:S02]  /*6e80*/  LDG.E.U16 R0, desc[UR36][R2.64] ;  /* 0x0000002402007981 */ /* 0x000ee4000c1e1500 */
[----:B---3--:R-:W-:Y:S01]  /*6e90*/  HADD2.F32 R0, -RZ, R0.H0_H0 ;  /* 0x20000000ff007230 */ /* 0x008fe20000004100 */
[----:B------:R-:W-:Y:S06]  /*6ea0*/  BRA `(.L_x_9112) ;  /* 0x0000000800907947 */ /* 0x000fec0003800000 */
.L_x_9117:
[----:B------:R-:W3:Y:S01]  /*6eb0*/  LDG.E.64 R2, desc[UR36][R2.64] ;  /* 0x0000002402027981 */ /* 0x000ee2000c1e1b00 */
[----:B------:R-:W-:Y:S01]  /*6ec0*/  UMOV UR4, 0xf0000000 ;  /* 0xf000000000047882 */ /* 0x000fe20000000000 */
[----:B------:R-:W-:Y:S01]  /*6ed0*/  UMOV UR5, 0x380fffff ;  /* 0x380fffff00057882 */ /* 0x000fe20000000000 */
[----:B---3--:R-:W1:Y:S01]  /*6ee0*/  F2F.F32.F64 R0, R2 ;  /* 0x0000000200007310 */ /* 0x008e620000301000 */
[----:B------:R-:W-:-:S14]  /*6ef0*/  DSETP.GEU.AND P0, PT, |R2|, UR4, PT ;  /* 0x0000000402007e2a */ /* 0x000fdc000bf0e200 */
[----:B-1----:R-:W-:Y:S01]  /*6f00*/  @!P0 FMUL R0, R0, 1.175494350822287508e-38 ;  /* 0x0080000000008820 */ /* 0x002fe20000400000 */
[----:B------:R-:W-:Y:S06]  /*6f10*/  BRA `(.L_x_9112) ;  /* 0x0000000800747947 */ /* 0x000fec0003800000 */
.L_x_9107:
        /* <DEDUP_REMOVED lines=8> */
[----:B------:R-:W3:Y:S02]  /*6fa0*/  LDG.E.U8 R2, desc[UR36][R2.64] ;  /* 0x0000002402027981 */ /* 0x000ee4000c1e1100 */
[----:B---3--:R-:W-:-:S04]  /*6fb0*/  ISETP.NE.AND P0, PT, R2, RZ, PT ;  /* 0x000000ff0200720c */ /* 0x008fc80003f05270 */
[----:B------:R-:W-:Y:S01]  /*6fc0*/  FSEL R0, RZ, 1, !P0 ;  /* 0x3f800000ff007808 */ /* 0x000fe20004000000 */
[----:B------:R-:W-:Y:S08]  /*6fd0*/  BRA `(.L_x_9112) ;  /* 0x0000000800447947 */ /* 0x000ff00003800000 */
.L_x_9121:
[----:B------:R-:W3:Y:S01]  /*6fe0*/  LDG.E.64 R2, desc[UR36][R2.64] ;  /* 0x0000002402027981 */ /* 0x000ee2000c1e1b00 */
[----:B------:R-:W-:Y:S01]  /*6ff0*/  UMOV UR4, 0xf0000000 ;  /* 0xf000000000047882 */ /* 0x000fe20000000000 */
[----:B------:R-:W-:Y:S01]  /*7000*/  UMOV UR5, 0x380fffff ;  /* 0x380fffff00057882 */ /* 0x000fe20000000000 */
[----:B---3--:R-:W1:Y:S01]  /*7010*/  F2F.F32.F64 R0, R2 ;  /* 0x0000000200007310 */ /* 0x008e620000301000 */
[----:B------:R-:W-:-:S14]  /*7020*/  DSETP.GEU.AND P0, PT, |R2|, UR4, PT ;  /* 0x0000000402007e2a */ /* 0x000fdc000bf0e200 */
[----:B-1----:R-:W-:Y:S01]  /*7030*/  @!P0 FMUL R0, R0, 1.175494350822287508e-38 ;  /* 0x0080000000008820 */ /* 0x002fe20000400000 */
[----:B------:R-:W-:Y:S06]  /*7040*/  BRA `(.L_x_9112) ;  /* 0x0000000800287947 */ /* 0x000fec0003800000 */
.L_x_9120:
[----:B------:R-:W-:-:S09]  /*7050*/  UISETP.NE.AND UP0, UPT, UR4, 0xf, UPT ;  /* 0x0000000f0400788c */ /* 0x000fd2000bf05270 */
[----:B------:R-:W-:Y:S05]  /*7060*/  BRA.U !UP0, `(.L_x_9122) ;  /* 0x00000001088c7547 */ /* 0x000fea000b800000 */
[----:B------:R-:W-:-:S09]  /*7070*/  UISETP.NE.AND UP0, UPT, UR4, 0x17, UPT ;  /* 0x000000170400788c */ /* 0x000fd2000bf05270 */
[----:B------:R-:W-:Y:S05]  /*7080*/  BRA.U !UP0, `(.L_x_9123) ;  /* 0x0000000108547547 */ /* 0x000fea000b800000 */
[----:B------:R-:W-:-:S09]  /*7090*/  UISETP.NE.AND UP0, UPT, UR4, 0x18, UPT ;  /* 0x000000180400788c */ /* 0x000fd2000bf05270 */
[----:B------:R-:W-:Y:S05]  /*70a0*/  BRA.U UP0, `(.L_x_9111) ;  /* 0x0000000500b47547 */ /* 0x000fea000b800000 */
[----:B------:R-:W3:Y:S01]  /*70b0*/  LDG.E.U8 R0, desc[UR36][R2.64] ;  /* 0x0000002402007981 */ /* 0x000ee2000c1e1100 */
[----:B------:R-:W-:Y:S02]  /*70c0*/  IMAD.MOV.U32 R6, RZ, RZ, 0x1f ;  /* 0x0000001fff067424 */ /* 0x000fe400078e00ff */
[----:B---3--:R-:W-:-:S05]  /*70d0*/  IMAD.SHL.U32 R0, R0, 0x1000000, RZ ;  /* 0x0100000000007824 */ /* 0x008fca00078e00ff */
        /* <DEDUP_REMOVED lines=14> */
[----:B------:R-:W-:Y:S01]  /*71c0*/  LOP3.LUT R0, R5, 0x80000000, R0, 0xf8, !PT ;  /* 0x8000000005007812 */ /* 0x000fe200078ef800 */
[----:B------:R-:W-:Y:S06]  /*71d0*/  BRA `(.L_x_9112) ;  /* 0x0000000400c47947 */ /* 0x000fec0003800000 */
.L_x_9123:
[----:B------:R-:W3:Y:S02]  /*71e0*/  LDG.E.U8 R2, desc[UR36][R2.64] ;  /* 0x0000002402027981 */ /* 0x000ee4000c1e1100 */
[C---:B---3--:R-:W-:Y:S01]  /*71f0*/  IMAD.SHL.U32 R0, R2.reuse, 0x2000000, RZ ;  /* 0x0200000002007824 */ /* 0x048fe200078e00ff */
        /* <DEDUP_REMOVED lines=8> */
[----:B------:R-:W-:Y:S01]  /*7280*/  LOP3.LUT R0, R0, 0x80000000, R5, 0xf8, !PT ;  /* 0x8000000000007812 */ /* 0x000fe200078ef805 */
[----:B------:R-:W-:Y:S06]  /*7290*/  BRA `(.L_x_9112) ;  /* 0x0000000400947947 */ /* 0x000fec0003800000 */
.L_x_9122:
[----:B------:R-:W3:Y:S02]  /*72a0*/  LDG.E.U16 R0, desc[UR36][R2.64] ;  /* 0x0000002402007981 */ /* 0x000ee4000c1e1500 */
[----:B---3--:R-:W-:Y:S01]  /*72b0*/  IMAD.U32 R0, R0, 0x10000, RZ ;  /* 0x0001000000007824 */ /* 0x008fe200078e00ff */
[----:B------:R-:W-:Y:S06]  /*72c0*/  BRA `(.L_x_9112) ;  /* 0x0000000400887947 */ /* 0x000fec0003800000 */
.L_x_9119:
        /* <DEDUP_REMOVED lines=8> */
[----:B------:R-:W3:Y:S02]  /*7350*/  LDG.E.U16 R0, desc[UR36][R2.64] ;  /* 0x0000002402007981 */ /* 0x000ee4000c1e1500 */
[----:B---3--:R-:W-:Y:S01]  /*7360*/  I2FP.F32.U32 R0, R0 ;  /* 0x0000000000007245 */ /* 0x008fe20000201000 */
[----:B------:R-:W-:Y:S06]  /*7370*/  BRA `(.L_x_9112) ;  /* 0x00000004005c7947 */ /* 0x000fec0003800000 */
.L_x_9126:
[----:B------:R-:W3:Y:S01]  /*7380*/  LDG.E.U8 R3, desc[UR36][R2.64] ;  /* 0x0000002402037981 */ /* 0x000ee2000c1e1100 */
[----:B------:R-:W-:Y:S01]  /*7390*/  IMAD.MOV.U32 R0, RZ, RZ, RZ ;  /* 0x000000ffff007224 */ /* 0x000fe200078e00ff */
[----:B---3--:R-:W-:-:S13]  /*73a0*/  ISETP.NE.AND P0, PT, R3, RZ, PT ;  /* 0x000000ff0300720c */ /* 0x008fda0003f05270 */
        /* <DEDUP_REMOVED lines=17> */
.L_x_9128:
[----:B------:R-:W-:Y:S05]  /*74c0*/  BSYNC.RECONVERGENT B0 ;  /* 0x0000000000007941 */ /* 0x000fea0003800200 */
.L_x_9127:
[----:B------:R-:W-:Y:S02]  /*74d0*/  SHF.L.U32 R0, R0, 0x14, RZ ;  /* 0x0000001400007819 */ /* 0x000fe400000006ff */
[----:B------:R-:W-:-:S04]  /*74e0*/  LEA R2, R2, 0x3b800000, 0x17 ;  /* 0x3b80000002027811 */ /* 0x000fc800078eb8ff */
[----:B------:R-:W-:Y:S01]  /*74f0*/  LOP3.LUT R0, R2, R0, R7, 0xfe, !PT ;  /* 0x0000000002007212 */ /* 0x000fe200078efe07 */
[----:B------:R-:W-:Y:S06]  /*7500*/  BRA `(.L_x_9112) ;  /* 0x0000000000f87947 */ /* 0x000fec0003800000 */
.L_x_9125:
[----:B------:R-:W3:Y:S01]  /*7510*/  LDG.E.U8 R3, desc[UR36][R2.64] ;  /* 0x0000002402037981 */ /* 0x000ee2000c1e1100 */
[----:B------:R-:W-:Y:S01]  /*7520*/  IMAD.MOV.U32 R0, RZ, RZ, RZ ;  /* 0x000000ffff007224 */ /* 0x000fe200078e00ff */
[----:B---3--:R-:W-:-:S13]  /*7530*/  ISETP.NE.AND P0, PT, R3, RZ, PT ;  /* 0x000000ff0300720c */ /* 0x008fda0003f05270 */
        /* <DEDUP_REMOVED lines=17> */
.L_x_9130:
[----:B------:R-:W-:Y:S05]  /*7650*/  BSYNC.RECONVERGENT B0 ;  /* 0x0000000000007941 */ /* 0x000fea0003800200 */
.L_x_9129:
[----:B------:R-:W-:Y:S01]  /*7660*/  IMAD.SHL.U32 R0, R0, 0x200000, RZ ;  /* 0x0020000000007824 */ /* 0x000fe200078e00ff */
[----:B------:R-:W-:-:S04]  /*7670*/  LEA R2, R2, 0x37800000, 0x17 ;  /* 0x3780000002027811 */ /* 0x000fc800078eb8ff */
[----:B------:R-:W-:Y:S01]  /*7680*/  LOP3.LUT R0, R2, R0, R7, 0xfe, !PT ;  /* 0x0000000002007212 */ /* 0x000fe200078efe07 */
[----:B------:R-:W-:Y:S06]  /*7690*/  BRA `(.L_x_9112) ;  /* 0x0000000000947947 */ /* 0x000fec0003800000 */
.L_x_9124:
[----:B------:R-:W-:-:S09]  /*76a0*/  UISETP.NE.AND UP0, UPT, UR4, 0x1c, UPT ;  /* 0x0000001c0400788c */ /* 0x000fd2000bf05270 */
[----:B------:R-:W-:Y:S05]  /*76b0*/  BRA.U !UP0, `(.L_x_9131) ;  /* 0x0000000108847547 */ /* 0x000fea000b800000 */
[----:B------:R-:W-:-:S09]  /*76c0*/  UISETP.NE.AND UP0, UPT, UR4, 0x1d, UPT ;  /* 0x0000001d0400788c */ /* 0x000fd2000bf05270 */
[----:B------:R-:W-:Y:S05]  /*76d0*/  BRA.U !UP0, `(.L_x_9132) ;  /* 0x0000000108707547 */ /* 0x000fea000b800000 */
[----:B------:R-:W-:-:S09]  /*76e0*/  UISETP.NE.AND UP0, UPT, UR4, 0x2c, UPT ;  /* 0x0000002c0400788c */ /* 0x000fd2000bf05270 */
[----:B------:R-:W-:Y:S05]  /*76f0*/  BRA.U UP0, `(.L_x_9111) ;  /* 0x0000000100207547 */ /* 0x000fea000b800000 */
[----:B------:R-:W3:Y:S01]  /*7700*/  LDG.E.U8 R2, desc[UR36][R2.64] ;  /* 0x0000002402027981 */ /* 0x000ee2000c1e1100 */
[----:B------:R-:W-:Y:S01]  /*7710*/  HFMA2 R0, -RZ, RZ, 3.814697265625e-06, 0 ;  /* 0x00400000ff007431 */ /* 0x000fe200000001ff */
[----:B---3--:R-:W-:-:S13]  /*7720*/  ISETP.NE.AND P0, PT, R2, RZ, PT ;  /* 0x000000ff0200720c */ /* 0x008fda0003f05270 */
[----:B------:R-:W-:Y:S05]  /*7730*/  @!P0 BRA `(.L_x_9112) ;  /* 0x00000000006c8947 */ /* 0x000fea0003800000 */
[----:B------:R-:W-:-:S13]  /*7740*/  ISETP.NE.AND P0, PT, R2, 0xff, PT ;  /* 0x000000ff0200780c */ /* 0x000fda0003f05270 */
[----:B------:R-:W-:Y:S02]  /*7750*/  @!P0 IMAD.MOV.U32 R0, RZ, RZ, 0x7f800001 ;  /* 0x7f800001ff008424 */ /* 0x000fe400078e00ff */
[----:B------:R-:W-:Y:S01]  /*7760*/  @P0 IMAD.SHL.U32 R0, R2, 0x800000, RZ ;  /* 0x0080000002000824 */ /* 0x000fe200078e00ff */
[----:B------:R-:W-:Y:S06]  /*7770*/  BRA `(.L_x_9112) ;  /* 0x00000000005c7947 */ /* 0x000fec0003800000 */
.L_x_9111:
[----:B------:R-:W-:Y:S01]  /*7780*/  MOV R2, 0x0 ;  /* 0x0000000000027802 */ /* 0x000fe20000000f00 */
[----:B------:R-:W1:Y:S01]  /*7790*/  LDCU.64 UR4, c[0x4][0x178] ;  /* 0x01002f00ff0477ac */ /* 0x000e620008000a00 */
[----:B0-----:R-:W-:Y:S02]  /*77a0*/  HFMA2 R8, -RZ, RZ, 0, 4.64916229248046875e-06 ;  /* 0x0000004eff087431 */ /* 0x001fe400000001ff */
[----:B------:R-:W-:Y:S01]  /*77b0*/  IMAD.MOV.U32 R12, RZ, RZ, 0x1 ;  /* 0x00000001ff0c7424 */ /* 0x000fe200078e00ff */
[----:B------:R-:W0:Y:S01]  /*77c0*/  LDCU.64 UR6, c[0x4][0x180] ;  /* 0x01003000ff0677ac */ /* 0x000e220008000a00 */
[----:B------:R-:W3:Y:S01]  /*77d0*/  LDC.64 R2, c[0x4][R2] ;  /* 0x0100000002027b82 */ /* 0x000ee20000000a00 */
[----:B------:R-:W-:Y:S01]  /*77e0*/  IMAD.MOV.U32 R13, RZ, RZ, RZ ;  /* 0x000000ffff0d7224 */ /* 0x000fe200078e00ff */
[----:B------:R-:W2:Y:S01]  /*77f0*/  LDCU.64 UR8, c[0x4][0x68] ;  /* 0x01000d00ff0877ac */ /* 0x000ea20008000a00 */
[----:B-1----:R-:W-:Y:S01]  /*7800*/  MOV R4, UR4 ;  /* 0x0000000400047c02 */ /* 0x002fe20008000f00 */
[----:B------:R-:W-:-:S02]  /*7810*/  IMAD.U32 R5, RZ, RZ, UR5 ;  /* 0x00000005ff057e24 */ /* 0x000fc4000f8e00ff */
[----:B0-----:R-:W-:Y:S01]  /*7820*/  IMAD.U32 R6, RZ, RZ, UR6 ;  /* 0x00000006ff067e24 */ /* 0x001fe2000f8e00ff */
[----:B------:R-:W-:Y:S01]  /*7830*/  MOV R7, UR7 ;  /* 0x0000000700077c02 */ /* 0x000fe20008000f00 */
[----:B--2---:R-:W-:Y:S02]  /*7840*/  IMAD.U32 R10, RZ, RZ, UR8 ;  /* 0x00000008ff0a7e24 */ /* 0x004fe4000f8e00ff */
[----:B------:R-:W-:-:S07]  /*7850*/  IMAD.U32 R11, RZ, RZ, UR9 ;  /* 0x00000009ff0b7e24 */ /* 0x000fce000f8e00ff */
[----:B------:R-:W-:-:S07]  /*7860*/  LEPC R20, `(.L_x_9133) ;  /* 0x000000001014794e */ /* 0x000fce0000000000 */
[----:B---345:R-:W-:Y:S05]  /*7870*/  CALL.ABS.NOINC R2 ;  /* 0x0000000002007343 */ /* 0x038fea0003c00000 */
.L_x_9133:
[----:B------:R-:W-:Y:S01]  /*7880*/  MOV R0, RZ ;  /* 0x000000ff00007202 */ /* 0x000fe20000000f00 */
[----:B------:R-:W-:Y:S06]  /*7890*/  BRA `(.L_x_9112) ;  /* 0x0000000000147947 */ /* 0x000fec0003800000 */
.L_x_9132:
[----:B------:R-:W3:Y:S02]  /*78a0*/  LDG.E.64 R2, desc[UR36][R2.64] ;  /* 0x0000002402027981 */ /* 0x000ee4000c1e1b00 */
[----:B---3--:R1:W3:Y:S01]  /*78b0*/  I2F.U64 R0, R2 ;  /* 0x0000000200007312 */ /* 0x0082e20000301000 */
[----:B------:R-:W-:Y:S05]  /*78c0*/  BRA `(.L_x_9112) ;  /* 0x0000000000087947 */ /* 0x000fea0003800000 */
.L_x_9131:
[----:B------:R-:W3:Y:S02]  /*78d0*/  LDG.E R0, desc[UR36][R2.64] ;  /* 0x0000002402007981 */ /* 0x000ee4000c1e1900 */
[----:B---3--:R-:W-:-:S07]  /*78e0*/  I2FP.F32.U32 R0, R0 ;  /* 0x0000000000007245 */ /* 0x008fce0000201000 */
.L_x_9112:
[----:B------:R-:W-:Y:S05]  /*78f0*/  BSYNC.RECONVERGENT B6 ;  /* 0x0000000000067941 */ /* 0x000fea0003800200 */
.L_x_9106:
[----:B-1-3-5:R-:W-:Y:S01]  /*7900*/  FSETP.NEU.FTZ.AND P0, PT, R0, RZ, PT ;  /* 0x000000ff0000720b */ /* 0x02afe20003f1d000 */
[----:B------:R-:W-:-:S12]  /*7910*/  BSSY.RECONVERGENT B1, `(.L_x_9134) ;  /* 0x0000059000017945 */ /* 0x000fd80003800200 */
[----:B------:R-:W-:Y:S05]  /*7920*/  @!P0 BRA `(.L_x_9135) ;  /* 0x0000000400548947 */ /* 0x000fea0003800000 */
[C---:B--2-4-:R-:W-:Y:S01]  /*7930*/  FSETP.GEU.FTZ.AND P0, PT, |R19|.reuse, |R0|, PT ;  /* 0x400000001300720b */ /* 0x054fe20003f1e200 */
        /* <DEDUP_REMOVED lines=26> */
.L_x_9141:
[----:B------:R-:W-:Y:S01]  /*7ae0*/  FSETP.GEU.FTZ.AND P0, PT, R5, -R7, PT ;  /* 0x800000070500720b */ /* 0x000fe20003f1e000 */
[----:B------:R-:W-:-:S12]  /*7af0*/  FADD.FTZ R3, R3, -1 ;  /* 0xbf80000003037421 */ /* 0x000fd80000010000 */
[----:B------:R-:W-:-:S07]  /*7b00*/  @!P0 FADD.FTZ R3, R3, -1 ;  /* 0xbf80000003038421 */ /* 0x000fce0000010000 */
.L_x_9140:
[----:B------:R-:W-:Y:S05]  /*7b10*/  BSYNC.RECONVERGENT B2 ;  /* 0x0000000000027941 */ /* 0x000fea0003800200 */
.L_x_9139:
[----:B------:R-:W-:Y:S01]  /*7b20*/  FFMA.FTZ R2, -R7, R3, R2 ;  /* 0x0000000307027223 */ /* 0x000fe20000010102 */
[----:B------:R-:W-:Y:S06]  /*7b30*/  BRA `(.L_x_9137) ;  /* 0x0000000000787947 */ /* 0x000fec0003800000 */
.L_x_9138:
        /* <DEDUP_REMOVED lines=12> */
[----:B0-----:R-:W-:-:S04]  /*7c00*/  LOP3.LUT R8, R2, 0x3f800000, RZ, 0xfc, !PT ;  /* 0x3f80000002087812 */ /* 0x001fc800078efcff */
[----:B------:R0:W1:Y:S03]  /*7c10*/  MUFU.RCP R9, R8 ;  /* 0x0000000800097308 */ /* 0x0000660000001000 */
.L_x_9144:
        /* <DEDUP_REMOVED lines=13> */
.L_x_9143:
[----:B------:R-:W-:Y:S05]  /*7cf0*/  BSYNC.RECONVERGENT B2 ;  /* 0x0000000000027941 */ /* 0x000fea0003800200 */
.L_x_9142:
[----:B------:R-:W-:-:S04]  /*7d00*/  FMUL.FTZ R2, R3, 1.1920928955078125e-07 ;  /* 0x3400000003027820 */ /* 0x000fc80000410000 */
[----:B------:R-:W-:-:S07]  /*7d10*/  FMUL.FTZ R2, R7, R2 ;  /* 0x0000000207027220 */ /* 0x000fce0000410000 */
.L_x_9137:
[----:B------:R-:W-:Y:S05]  /*7d20*/  BSYNC.RECONVERGENT B0 ;  /* 0x0000000000007941 */ /* 0x000fea0003800200 */
.L_x_9136:
        /* <DEDUP_REMOVED lines=13> */
[----:B------:R-:W1:Y:S02]  /*7e00*/  @P0 FRND.FTZ.FLOOR R3, R2 ;  /* 0x0000000200030307 */ /* 0x000e640000215000 */
[----:B-1----:R-:W-:-:S05]  /*7e10*/  @P0 FADD.FTZ R4, R2, -R3 ;  /* 0x8000000302040221 */ /* 0x002fca0000010000 */
[----:B------:R-:W-:Y:S01]  /*7e20*/  FSETP.GT.AND P1, PT, R4, 0.5, P0 ;  /* 0x3f0000000400780b */ /* 0x000fe20000724000 */
[----:B------:R-:W-:-:S05]  /*7e30*/  @!P0 FMUL.FTZ R4, R5, R19 ;  /* 0x0000001305048220 */ /* 0x000fca0000410000 */
[----:B------:R-:W-:-:S07]  /*7e40*/  @!P0 LOP3.LUT R4, RZ, 0x80000000, R4, 0xb8, !PT ;  /* 0x80000000ff048812 */ /* 0x000fce00078eb804 */
[----:B------:R-:W-:-:S05]  /*7e50*/  @P1 FADD.FTZ R3, R3, 1 ;  /* 0x3f80000003031421 */ /* 0x000fca0000010000 */
[----:B------:R-:W-:Y:S01]  /*7e60*/  @P0 MOV R4, R3 ;  /* 0x0000000300040202 */ /* 0x000fe20000000f00 */
[----:B------:R-:W-:Y:S06]  /*7e70*/  BRA `(.L_x_9145) ;  /* 0x0000000000087947 */ /* 0x000fec0003800000 */
.L_x_9135:
[----:B------:R-:W2:Y:S02]  /*7e80*/  MUFU.RCP R0, R0 ;  /* 0x0000000000007308 */ /* 0x000ea40000001000 */
[----:B--2-4-:R-:W-:-:S07]  /*7e90*/  FMUL.FTZ R4, R0, R19 ;  /* 0x0000001300047220 */ /* 0x014fce0000410000 */
.L_x_9145:
[----:B------:R-:W-:Y:S05]  /*7ea0*/  BSYNC.RECONVERGENT B1 ;  /* 0x0000000000017941 */ /* 0x000fea0003800200 */
.L_x_9134:
        /* <DEDUP_REMOVED lines=17> */
.L_x_9149:
[----:B------:R-:W1:Y:S02]  /*7fc0*/  F2I.S64.TRUNC R4, R4 ;  /* 0x0000000400047311 */ /* 0x000e64000020d900 */
[----:B-1----:R-:W-:-:S05]  /*7fd0*/  IMAD.MOV.U32 R7, RZ, RZ, R4 ;  /* 0x000000ffff077224 */ /* 0x002fca00078e0004 */
[----:B------:R1:W-:Y:S01]  /*7fe0*/  STG.E.U8 desc[UR36][R2.64], R7 ;  /* 0x0000000702007986 */ /* 0x0003e2000c101124 */
[----:B------:R-:W-:Y:S05]  /*7ff0*/  BRA `(.L_x_9151) ;  /* 0x0000000c00287947 */ /* 0x000fea0003800000 */
.L_x_9148:
        /* <DEDUP_REMOVED lines=9> */
.L_x_9153:
[----:B------:R-:W1:Y:S02]  /*8090*/  F2I.FTZ.TRUNC.NTZ R5, R4 ;  /* 0x0000000400057305 */ /* 0x000e64000021f100 */
[----:B-1----:R3:W-:Y:S01]  /*80a0*/  STG.E desc[UR36][R2.64], R5 ;  /* 0x0000000502007986 */ /* 0x0027e2000c101924 */
[----:B------:R-:W-:Y:S05]  /*80b0*/  BRA `(.L_x_9151) ;  /* 0x0000000800f87947 */ /* 0x000fea0003800000 */
.L_x_9152:
[----:B------:R-:W1:Y:S02]  /*80c0*/  F2I.FTZ.TRUNC.NTZ R5, R4 ;  /* 0x0000000400057305 */ /* 0x000e64000021f100 */
[----:B-1----:R1:W-:Y:S01]  /*80d0*/  STG.E.U16 desc[UR36][R2.64], R5 ;  /* 0x0000000502007986 */ /* 0x0023e2000c101524 */
[----:B------:R-:W-:Y:S05]  /*80e0*/  BRA `(.L_x_9151) ;  /* 0x0000000800ec7947 */ /* 0x000fea0003800000 */
.L_x_9147:
        /* <DEDUP_REMOVED lines=8> */
.L_x_9155:
[----:B------:R-:W-:-:S05]  /*8170*/  F2FP.F16.F32.PACK_AB R4, RZ, R4 ;  /* 0x00000004ff04723e */ /* 0x000fca00000000ff */
[----:B------:R1:W-:Y:S01]  /*8180*/  STG.E.U16 desc[UR36][R2.64], R4 ;  /* 0x0000000402007986 */ /* 0x0003e2000c101524 */
[----:B------:R-:W-:Y:S05]  /*8190*/  BRA `(.L_x_9151) ;  /* 0x0000000800c07947 */ /* 0x000fea0003800000 */
.L_x_9154:
[----:B------:R-:W-:-:S09]  /*81a0*/  UISETP.NE.AND UP0, UPT, UR4, 0x7, UPT ;  /* 0x000000070400788c */ /* 0x000fd2000bf05270 */
[----:B------:R-:W-:Y:S05]  /*81b0*/  BRA.U !UP0, `(.L_x_9156) ;  /* 0x00000001082c7547 */ /* 0x000fea000b800000 */
[----:B------:R-:W-:-:S09]  /*81c0*/  UISETP.NE.AND UP0, UPT, UR4, 0x8, UPT ;  /* 0x000000080400788c */ /* 0x000fd2000bf05270 */
[----:B------:R-:W-:Y:S05]  /*81d0*/  BRA.U !UP0, `(.L_x_9157) ;  /* 0x0000000108147547 */ /* 0x000fea000b800000 */
[----:B------:R-:W-:-:S09]  /*81e0*/  UISETP.NE.AND UP0, UPT, UR4, 0x9, UPT ;  /* 0x000000090400788c */ /* 0x000fd2000bf05270 */
[----:B------:R-:W-:Y:S05]  /*81f0*/  BRA.U UP0, `(.L_x_9150) ;  /* 0x0000000500d07547 */ /* 0x000fea000b800000 */
[----:B------:R-:W-:-:S05]  /*8200*/  HFMA2 R5, -RZ, RZ, 0, 0 ;  /* 0x00000000ff057431 */ /* 0x000fca00000001ff */
[----:B------:R1:W-:Y:S01]  /*8210*/  STG.E.64 desc[UR36][R2.64], R4 ;  /* 0x0000000402007986 */ /* 0x0003e2000c101b24 */
[----:B------:R-:W-:Y:S05]  /*8220*/  BRA `(.L_x_9151) ;  /* 0x00000008009c7947 */ /* 0x000fea0003800000 */
.L_x_9157:
[----:B------:R-:W-:-:S04]  /*8230*/  F2FP.F16.F32.PACK_AB R5, RZ, R4 ;  /* 0x00000004ff05723e */ /* 0x000fc800000000ff */
[----:B------:R-:W-:-:S05]  /*8240*/  PRMT R5, R5, 0x5410, RZ ;  /* 0x0000541005057816 */ /* 0x000fca00000000ff */
[----:B------:R1:W-:Y:S01]  /*8250*/  STG.E desc[UR36][R2.64], R5 ;  /* 0x0000000502007986 */ /* 0x0003e2000c101924 */
[----:B------:R-:W-:Y:S05]  /*8260*/  BRA `(.L_x_9151) ;  /* 0x00000008008c7947 */ /* 0x000fea0003800000 */
.L_x_9156:
[----:B------:R-:W-:-:S06]  /*8270*/  FMUL.FTZ R4, R4, 1 ;  /* 0x3f80000004047820 */ /* 0x000fcc0000410000 */
[----:B------:R-:W1:Y:S02]  /*8280*/  F2F.F64.F32 R4, R4 ;  /* 0x0000000400047310 */ /* 0x000e640000201800 */
[----:B-1----:R1:W-:Y:S01]  /*8290*/  STG.E.64 desc[UR36][R2.64], R4 ;  /* 0x0000000402007986 */ /* 0x0023e2000c101b24 */
[----:B------:R-:W-:Y:S05]  /*82a0*/  BRA `(.L_x_9151) ;  /* 0x00000008007c7947 */ /* 0x000fea0003800000 */
.L_x_9146:
        /* <DEDUP_REMOVED lines=13> */
.L_x_9161:
[----:B------:R-:W-:Y:S01]  /*8380*/  LOP3.LUT R6, R4, 0x7fffffff, RZ, 0xc0, !PT ;  /* 0x7fffffff04067812 */ /* 0x000fe200078ec0ff */
[----:B------:R-:W-:Y:S01]  /*8390*/  BSSY.RECONVERGENT B0, `(.L_x_9162) ;  /* 0x0000012000007945 */ /* 0x000fe20003800200 */
[----:B------:R-:W-:Y:S02]  /*83a0*/  IMAD.MOV.U32 R0, RZ, RZ, 0x80 ;  /* 0x00000080ff007424 */ /* 0x000fe400078e00ff */
        /* <DEDUP_REMOVED lines=13> */
.L_x_9164:
[----:B------:R-:W-:-:S04]  /*8480*/  SHF.R.U32.HI R4, RZ, 0x18, R4 ;  /* 0x00000018ff047819 */ /* 0x000fc80000011604 */
[----:B------:R-:W-:-:S04]  /*8490*/  LOP3.LUT R4, R5, 0x80, R4, 0xf8, !PT ;  /* 0x0000008005047812 */ /* 0x000fc800078ef804 */
[----:B------:R-:W-:-:S07]  /*84a0*/  PRMT R0, R4, 0x7610, R0 ;  /* 0x0000761004007816 */ /* 0x000fce0000000000 */
.L_x_9163:
[----:B------:R-:W-:Y:S05]  /*84b0*/  BSYNC.RECONVERGENT B0 ;  /* 0x0000000000007941 */ /* 0x000fea0003800200 */
.L_x_9162:
[----:B------:R1:W-:Y:S01]  /*84c0*/  STG.E.U8 desc[UR36][R2.64], R0 ;  /* 0x0000000002007986 */ /* 0x0003e2000c101124 */
[----:B------:R-:W-:Y:S05]  /*84d0*/  BRA `(.L_x_9151) ;  /* 0x0000000400f07947 */ /* 0x000fea0003800000 */
.L_x_9160:
        /* <DEDUP_REMOVED lines=16> */
.L_x_9167:
[----:B------:R-:W-:-:S04]  /*85e0*/  SHF.R.U32.HI R4, RZ, 0x18, R4 ;  /* 0x00000018ff047819 */ /* 0x000fc80000011604 */
[----:B------:R-:W-:-:S04]  /*85f0*/  LOP3.LUT R5, R5, 0x80, R4, 0xf8, !PT ;  /* 0x0000008005057812 */ /* 0x000fc800078ef804 */
[----:B------:R-:W-:-:S07]  /*8600*/  PRMT R0, R5, 0x7610, R0 ;  /* 0x0000761005007816 */ /* 0x000fce0000000000 */
.L_x_9166:
[----:B------:R-:W-:Y:S05]  /*8610*/  BSYNC.RECONVERGENT B0 ;  /* 0x0000000000007941 */ /* 0x000fea0003800200 */
.L_x_9165:
[----:B------:R1:W-:Y:S01]  /*8620*/  STG.E.U8 desc[UR36][R2.64], R0 ;  /* 0x0000000002007986 */ /* 0x0003e2000c101124 */
[----:B------:R-:W-:Y:S05]  /*8630*/  BRA `(.L_x_9151) ;  /* 0x0000000400987947 */ /* 0x000fea0003800000 */
.L_x_9159:
[----:B------:R-:W-:-:S09]  /*8640*/  UISETP.NE.AND UP0, UPT, UR4, 0x1c, UPT ;  /* 0x0000001c0400788c */ /* 0x000fd2000bf05270 */
[----:B------:R-:W-:Y:S05]  /*8650*/  BRA.U !UP0, `(.L_x_9168) ;  /* 0x0000000108587547 */ /* 0x000fea000b800000 */
[----:B------:R-:W-:-:S09]  /*8660*/  UISETP.NE.AND UP0, UPT, UR4, 0x1d, UPT ;  /* 0x0000001d0400788c */ /* 0x000fd2000bf05270 */
[----:B------:R-:W-:Y:S05]  /*8670*/  BRA.U !UP0, `(.L_x_9169) ;  /* 0x0000000108447547 */ /* 0x000fea000b800000 */
[----:B------:R-:W-:-:S09]  /*8680*/  UISETP.NE.AND UP0, UPT, UR4, 0x2c, UPT ;  /* 0x0000002c0400788c */ /* 0x000fd2000bf05270 */
[----:B------:R-:W-:Y:S05]  /*8690*/  BRA.U UP0, `(.L_x_9150) ;  /* 0x0000000100a87547 */ /* 0x000fea000b800000 */
        /* <DEDUP_REMOVED lines=15> */
.L_x_9169:
[----:B------:R-:W1:Y:S02]  /*8790*/  F2I.U64.TRUNC R4, R4 ;  /* 0x0000000400047311 */ /* 0x000e64000020d800 */
[----:B-1----:R1:W-:Y:S01]  /*87a0*/  STG.E.64 desc[UR36][R2.64], R4 ;  /* 0x0000000402007986 */ /* 0x0023e2000c101b24 */
[----:B------:R-:W-:Y:S05]  /*87b0*/  BRA `(.L_x_9151) ;  /* 0x0000000400387947 */ /* 0x000fea0003800000 */
.L_x_9168:
[----:B------:R-:W1:Y:S02]  /*87c0*/  F2I.FTZ.U32.TRUNC.NTZ R5, R4 ;  /* 0x0000000400057305 */ /* 0x000e64000021f000 */
[----:B-1----:R1:W-:Y:S01]  /*87d0*/  STG.E desc[UR36][R2.64], R5 ;  /* 0x0000000502007986 */ /* 0x0023e2000c101924 */
[----:B------:R-:W-:Y:S05]  /*87e0*/  BRA `(.L_x_9151) ;  /* 0x00000004002c7947 */ /* 0x000fea0003800000 */
.L_x_9158:
        /* <DEDUP_REMOVED lines=10> */
.L_x_9171:
[----:B------:R-:W-:Y:S01]  /*8890*/  FMUL.FTZ R4, R4, 1 ;  /* 0x3f80000004047820 */ /* 0x000fe20000410000 */
[----:B------:R-:W-:-:S05]  /*88a0*/  CS2R R6, SRZ ;  /* 0x0000000000067805 */ /* 0x000fca000001ff00 */
[----:B------:R-:W1:Y:S02]  /*88b0*/  F2F.F64.F32 R4, R4 ;  /* 0x0000000400047310 */ /* 0x000e640000201800 */
[----:B-1----:R1:W-:Y:S01]  /*88c0*/  STG.E.128 desc[UR36][R2.64], R4 ;  /* 0x0000000402007986 */ /* 0x0023e2000c101d24 */
[----:B------:R-:W-:Y:S05]  /*88d0*/  BRA `(.L_x_9151) ;  /* 0x0000000000f07947 */ /* 0x000fea0003800000 */
.L_x_9170:
[----:B------:R-:W-:-:S09]  /*88e0*/  UISETP.NE.AND UP0, UPT, UR4, 0xf, UPT ;  /* 0x0000000f0400788c */ /* 0x000fd2000bf05270 */
[----:B------:R-:W-:Y:S05]  /*88f0*/  BRA.U !UP0, `(.L_x_9172) ;  /* 0x0000000108e07547 */ /* 0x000fea000b800000 */
[----:B------:R-:W-:-:S09]  /*8900*/  UISETP.NE.AND UP0, UPT, UR4, 0x17, UPT ;  /* 0x000000170400788c */ /* 0x000fd2000bf05270 */
[----:B------:R-:W-:Y:S05]  /*8910*/  BRA.U !UP0, `(.L_x_9173) ;  /* 0x00000001088c7547 */ /* 0x000fea000b800000 */
[----:B------:R-:W-:-:S09]  /*8920*/  UISETP.NE.AND UP0, UPT, UR4, 0x18, UPT ;  /* 0x000000180400788c */ /* 0x000fd2000bf05270 */
[----:B------:R-:W-:Y:S05]  /*8930*/  BRA.U !UP0, `(.L_x_9174) ;  /* 0x0000000108447547 */ /* 0x000fea000b800000 */
.L_x_9150:
        /* <DEDUP_REMOVED lines=16> */
.L_x_9175:
[----:B------:R-:W-:Y:S05]  /*8a40*/  BRA `(.L_x_9151) ;  /* 0x0000000000947947 */ /* 0x000fea0003800000 */
.L_x_9174:
[----:B------:R-:W-:Y:S01]  /*8a50*/  LOP3.LUT R6, R4, 0x7fffffff, RZ, 0xc0, !PT ;  /* 0x7fffffff04067812 */ /* 0x000fe200078ec0ff */
[----:B------:R-:W-:Y:S01]  /*8a60*/  BSSY.RECONVERGENT B0, `(.L_x_9176) ;  /* 0x000000b000007945 */ /* 0x000fe20003800200 */
[----:B------:R-:W-:Y:S01]  /*8a70*/  SHF.R.U32.HI R7, RZ, 0x18, R4 ;  /* 0x00000018ff077819 */ /* 0x000fe20000011604 */
[----:B------:R-:W-:Y:S01]  /*8a80*/  IMAD.MOV.U32 R0, RZ, RZ, 0x7f ;  /* 0x0000007fff007424 */ /* 0x000fe200078e00ff */
        /* <DEDUP_REMOVED lines=8> */
.L_x_9177:
[----:B------:R-:W-:Y:S05]  /*8b10*/  BSYNC.RECONVERGENT B0 ;  /* 0x0000000000007941 */ /* 0x000fea0003800200 */
.L_x_9176:
[----:B------:R-:W-:-:S05]  /*8b20*/  LOP3.LUT R5, R0, 0x80, R7, 0xf8, !PT ;  /* 0x0000008000057812 */ /* 0x000fca00078ef807 */
[----:B------:R1:W-:Y:S01]  /*8b30*/  STG.E.U8 desc[UR36][R2.64], R5 ;  /* 0x0000000502007986 */ /* 0x0003e2000c101124 */
[----:B------:R-:W-:Y:S05]  /*8b40*/  BRA `(.L_x_9151) ;  /* 0x0000000000547947 */ /* 0x000fea0003800000 */
.L_x_9173:
[----:B------:R-:W-:Y:S01]  /*8b50*/  LOP3.LUT R6, R4, 0x7fffffff, RZ, 0xc0, !PT ;  /* 0x7fffffff04067812 */ /* 0x000fe200078ec0ff */
[----:B------:R-:W-:Y:S03]  /*8b60*/  BSSY.RECONVERGENT B0, `(.L_x_9178) ;  /* 0x000000d000007945 */ /* 0x000fe60003800200 */
        /* <DEDUP_REMOVED lines=9> */
.L_x_9179:
[----:B------:R-:W-:Y:S01]  /*8c00*/  IMAD.MOV.U32 R0, RZ, RZ, 0x7f ;  /* 0x0000007fff007424 */ /* 0x000fe200078e00ff */
[----:B------:R-:W-:-:S04]  /*8c10*/  ISETP.GT.U32.AND P0, PT, R6, 0x7f800000, PT ;  /* 0x7f8000000600780c */ /* 0x000fc80003f04070 */
[----:B------:R-:W-:-:S09]  /*8c20*/  SEL R0, R0, 0x7c, P0 ;  /* 0x0000007c00007807 */ /* 0x000fd20000000000 */
.L_x_9180:
[----:B------:R-:W-:Y:S05]  /*8c30*/  BSYNC.RECONVERGENT B0 ;  /* 0x0000000000007941 */ /* 0x000fea0003800200 */
.L_x_9178:
[----:B------:R-:W-:-:S04]  /*8c40*/  SHF.R.U32.HI R5, RZ, 0x18, R4 ;  /* 0x00000018ff057819 */ /* 0x000fc80000011604 */
[----:B------:R-:W-:-:S05]  /*8c50*/  LOP3.LUT R5, R0, 0x80, R5, 0xf8, !PT ;  /* 0x0000008000057812 */ /* 0x000fca00078ef805 */
[----:B------:R1:W-:Y:S01]  /*8c60*/  STG.E.U8 desc[UR36][R2.64], R5 ;  /* 0x0000000502007986 */ /* 0x0003e2000c101124 */
[----:B------:R-:W-:Y:S05]  /*8c70*/  BRA `(.L_x_9151) ;  /* 0x0000000000087947 */ /* 0x000fea0003800000 */
.L_x_9172:
[----:B------:R-:W-:-:S05]  /*8c80*/  F2FP.BF16.F32.PACK_AB R4, RZ, R4 ;  /* 0x00000004ff04723e */ /* 0x000fca00000010ff */
[----:B------:R1:W-:Y:S02]  /*8c90*/  STG.E.U16 desc[UR36][R2.64], R4 ;  /* 0x0000000402007986 */ /* 0x0003e4000c101524 */
.L_x_9151:
[----:B------:R-:W-:-:S07]  /*8ca0*/  IADD3 R17, PT, PT, R17, 0x80, RZ ;  /* 0x0000008011117810 */ /* 0x000fce0007ffe0ff */
.L_x_9076:
[----:B------:R-:W-:Y:S05]  /*8cb0*/  BSYNC.RECONVERGENT B7 ;  /* 0x0000000000077941 */ /* 0x000fea0003800200 */
.L_x_9075:
[----:B------:R-:W5:Y:S01]  /*8cc0*/  LDCU UR4, c[0x0][0x380] ;  /* 0x00007000ff0477ac */ /* 0x000f620008000800 */
[----:B------:R-:W-:Y:S01]  /*8cd0*/  BSSY.RECONVERGENT B7, `(.L_x_9181) ;  /* 0x000045e000077945 */ /* 0x000fe20003800200 */
[----:B-----5:R-:W-:-:S13]  /*8ce0*/  ISETP.GE.AND P0, PT, R17, UR4, PT ;  /* 0x0000000411007c0c */ /* 0x020fda000bf06270 */
[----:B------:R-:W-:Y:S05]  /*8cf0*/  @P0 BRA `(.L_x_9182) ;  /* 0x00000044006c0947 */ /* 0x000fea0003800000 */
[----:B------:R-:W5:Y:S01]  /*8d00*/  LDCU UR4, c[0x0][0x388] ;  /* 0x00007100ff0477ac */ /* 0x000f620008000800 */
[----:B------:R-:W-:Y:S01]  /*8d10*/  IMAD.MOV.U32 R18, RZ, RZ, RZ ;  /* 0x000000ffff127224 */ /* 0x000fe200078e00ff */
[----:B------:R-:W-:Y:S01]  /*8d20*/  MOV R16, RZ ;  /* 0x000000ff00107202 */ /* 0x000fe20000000f00 */
[----:B-1----:R-:W-:Y:S01]  /*8d30*/  IMAD.MOV.U32 R0, RZ, RZ, RZ ;  /* 0x000000ffff007224 */ /* 0x002fe200078e00ff */
        /* <DEDUP_REMOVED lines=350> */
.L_x_9183:
[----:B------:R-:W2:Y:S01]  /*a320*/  LDCU.64 UR6, c[0x0][0x5f0] ;  /* 0x0000be00ff0677ac */ /* 0x000ea20008000a00 */
[----:B------:R-:W-:Y:S01]  /*a330*/  BSSY.RECONVERGENT B6, `(.L_x_9184) ;  /* 0x00000dd000067945 */ /* 0x000fe20003800200 */
[----:B------:R-:W-:-:S04]  /*a340*/  UPRMT UR4, UR39, 0x9910, URZ ;  /* 0x0000991027047896 */ /* 0x000fc800080000ff */
[----:B------:R-:W-:Y:S01]  /*a350*/  UISETP.GT.AND UP0, UPT, UR4, 0x9, UPT ;  /* 0x000000090400788c */ /* 0x000fe2000bf04270 */
[----:B--234-:R-:W-:-:S04]  /*a360*/  IADD3 R2, P0, PT, R0, UR6, RZ ;  /* 0x0000000600027c10 */ /* 0x01cfc8000ff1e0ff */
        /* <DEDUP_REMOVED lines=13> */
.L_x_9188:
[----:B------:R-:W2:Y:S02]  /*a440*/  LDG.E.U8 R2, desc[UR36][R2.64] ;  /* 0x0000002402027981 */ /* 0x000ea4000c1e1100 */
[----:B--2---:R-:W-:Y:S01]  /*a450*/  I2FP.F32.U32 R19, R2 ;  /* 0x0000000200137245 */ /* 0x004fe20000201000 */
[----:B------:R-:W-:Y:S06]  /*a460*/  BRA `(.L_x_9190) ;  /* 0x0000000c00247947 */ /* 0x000fec0003800000 */
.L_x_9187:
        /* <DEDUP_REMOVED lines=9> */
.L_x_9192:
[----:B------:R-:W2:Y:S02]  /*a500*/  LDG.E R2, desc[UR36][R2.64] ;  /* 0x0000002402027981 */ /* 0x000ea4000c1e1900 */
[----:B--2---:R-:W-:Y:S01]  /*a510*/  I2FP.F32.S32 R19, R2 ;  /* 0x0000000200137245 */ /* 0x004fe20000201400 */
[----:B------:R-:W-:Y:S06]  /*a520*/  BRA `(.L_x_9190) ;  /* 0x0000000800f47947 */ /* 0x000fec0003800000 */
.L_x_9191:
[----:B------:R-:W2:Y:S02]  /*a530*/  LDG.E.U16 R2, desc[UR36][R2.64] ;  /* 0x0000002402027981 */ /* 0x000ea4000c1e1500 */
[----:B--2---:R3:W4:Y:S01]  /*a540*/  I2F.S16 R19, R2 ;  /* 0x0000000200137306 */ /* 0x0047220000101400 */
[----:B------:R-:W-:Y:S05]  /*a550*/  BRA `(.L_x_9190) ;  /* 0x0000000800e87947 */ /* 0x000fea0003800000 */
.L_x_9186:
        /* <DEDUP_REMOVED lines=8> */
.L_x_9194:
[----:B------:R-:W2:Y:S02]  /*a5e0*/  LDG.E.U16 R2, desc[UR36][R2.64] ;  /* 0x0000002402027981 */ /* 0x000ea4000c1e1500 */
[----:B--2---:R-:W-:Y:S01]  /*a5f0*/  HADD2.F32 R19, -RZ, R2.H0_H0 ;  /* 0x20000002ff137230 */ /* 0x004fe20000004100 */
[----:B------:R-:W-:Y:S06]  /*a600*/  BRA `(.L_x_9190) ;  /* 0x0000000800bc7947 */ /* 0x000fec0003800000 */
.L_x_9193:
        /* <DEDUP_REMOVED lines=8> */
.L_x_9196:
[----:B------:R-:W2:Y:S02]  /*a690*/  LDG.E.U16 R2, desc[UR36][R2.64] ;  /* 0x0000002402027981 */ /* 0x000ea4000c1e1500 */
[----:B--2---:R-:W-:Y:S01]  /*a6a0*/  HADD2.F32 R19, -RZ, R2.H0_H0 ;  /* 0x20000002ff137230 */ /* 0x004fe20000004100 */
[----:B------:R-:W-:Y:S06]  /*a6b0*/  BRA `(.L_x_9190) ;  /* 0x0000000800907947 */ /* 0x000fec0003800000 */
.L_x_9195:
[----:B------:R-:W2:Y:S01]  /*a6c0*/  LDG.E.64 R2, desc[UR36][R2.64] ;  /* 0x0000002402027981 */ /* 0x000ea2000c1e1b00 */
[----:B------:R-:W-:Y:S01]  /*a6d0*/  UMOV UR4, 0xf0000000 ;  /* 0xf000000000047882 */ /* 0x000fe20000000000 */
[----:B------:R-:W-:Y:S01]  /*a6e0*/  UMOV UR5, 0x380fffff ;  /* 0x380fffff00057882 */ /* 0x000fe20000000000 */
[----:B--2---:R-:W1:Y:S01]  /*a6f0*/  F2F.F32.F64 R19, R2 ;  /* 0x0000000200137310 */ /* 0x004e620000301000 */
[----:B------:R-:W-:-:S14]  /*a700*/  DSETP.GEU.AND P0, PT, |R2|, UR4, PT ;  /* 0x0000000402007e2a */ /* 0x000fdc000bf0e200 */
[----:B-1----:R-:W-:Y:S01]  /*a710*/  @!P0 FMUL R19, R19, 1.175494350822287508e-38 ;  /* 0x0080000013138820 */ /* 0x002fe20000400000 */
[----:B------:R-:W-:Y:S06]  /*a720*/  BRA `(.L_x_9190) ;  /* 0x0000000800747947 */ /* 0x000fec0003800000 */
.L_x_9185:
        /* <DEDUP_REMOVED lines=12> */
.L_x_9199:
[----:B------:R-:W2:Y:S01]  /*a7f0*/  LDG.E.64 R2, desc[UR36][R2.64] ;  /* 0x0000002402027981 */ /* 0x000ea2000c1e1b00 */
[----:B------:R-:W-:Y:S01]  /*a800*/  UMOV UR4, 0xf0000000 ;  /* 0xf000000000047882 */ /* 0x000fe20000000000 */
[----:B------:R-:W-:Y:S01]  /*a810*/  UMOV UR5, 0x380fffff ;  /* 0x380fffff00057882 */ /* 0x000fe20000000000 */
[----:B--2---:R-:W1:Y:S01]  /*a820*/  F2F.F32.F64 R19, R2 ;  /* 0x0000000200137310 */ /* 0x004e620000301000 */
[----:B------:R-:W-:-:S14]  /*a830*/  DSETP.GEU.AND P0, PT, |R2|, UR4, PT ;  /* 0x0000000402007e2a */ /* 0x000fdc000bf0e200 */
[----:B-1----:R-:W-:Y:S01]  /*a840*/  @!P0 FMUL R19, R19, 1.175494350822287508e-38 ;  /* 0x0080000013138820 */ /* 0x002fe20000400000 */
[----:B------:R-:W-:Y:S06]  /*a850*/  BRA `(.L_x_9190) ;  /* 0x0000000800287947 */ /* 0x000fec0003800000 */
.L_x_9198:
        /* <DEDUP_REMOVED lines=25> */
.L_x_9201:
[----:B------:R-:W2:Y:S02]  /*a9f0*/  LDG.E.U8 R2, desc[UR36][R2.64] ;  /* 0x0000002402027981 */ /* 0x000ea4000c1e1100 */
[C---:B--2---:R-:W-:Y:S01]  /*aa00*/  IMAD.SHL.U32 R0, R2.reuse, 0x2000000, RZ ;  /* 0x0200000002007824 */ /* 0x044fe200078e00ff */
[----:B------:R-:W-:-:S04]  /*aa10*/  SHF.L.U32 R5, R2, 0x8, RZ ;  /* 0x0000000802057819 */ /* 0x000fc800000006ff */
        /* <DEDUP_REMOVED lines=9> */
.L_x_9200:
[----:B------:R-:W2:Y:S02]  /*aab0*/  LDG.E.U16 R2, desc[UR36][R2.64] ;  /* 0x0000002402027981 */ /* 0x000ea4000c1e1500 */
[----:B--2---:R-:W-:Y:S01]  /*aac0*/  IMAD.U32 R19, R2, 0x10000, RZ ;  /* 0x0001000002137824 */ /* 0x004fe200078e00ff */
[----:B------:R-:W-:Y:S06]  /*aad0*/  BRA `(.L_x_9190) ;  /* 0x0000000400887947 */ /* 0x000fec0003800000 */
.L_x_9197:
        /* <DEDUP_REMOVED lines=11> */
.L_x_9204:
        /* <DEDUP_REMOVED lines=20> */
.L_x_9206:
[----:B------:R-:W-:Y:S05]  /*acd0*/  BSYNC.RECONVERGENT B0 ;  /* 0x0000000000007941 */ /* 0x000fea0003800200 */
.L_x_9205:
[----:B------:R-:W-:Y:S02]  /*ace0*/  SHF.L.U32 R0, R0, 0x14, RZ ;  /* 0x0000001400007819 */ /* 0x000fe400000006ff */
[----:B------:R-:W-:-:S04]  /*acf0*/  LEA R2, R2, 0x3b800000, 0x17 ;  /* 0x3b80000002027811 */ /* 0x000fc800078eb8ff */
[----:B------:R-:W-:Y:S01]  /*ad00*/  LOP3.LUT R19, R2, R0, R19, 0xfe, !PT ;  /* 0x0000000002137212 */ /* 0x000fe200078efe13 */
[----:B------:R-:W-:Y:S06]  /*ad10*/  BRA `(.L_x_9190) ;  /* 0x0000000000f87947 */ /* 0x000fec0003800000 */
.L_x_9203:
        /* <DEDUP_REMOVED lines=20> */
.L_x_9208:
[----:B------:R-:W-:Y:S05]  /*ae60*/  BSYNC.RECONVERGENT B0 ;  /* 0x0000000000007941 */ /* 0x000fea0003800200 */
.L_x_9207:
[----:B------:R-:W-:Y:S01]  /*ae70*/  IMAD.SHL.U32 R0, R0, 0x200000, RZ ;  /* 0x0020000000007824 */ /* 0x000fe200078e00ff */
[----:B------:R-:W-:-:S04]  /*ae80*/  LEA R2, R2, 0x37800000, 0x17 ;  /* 0x3780000002027811 */ /* 0x000fc800078eb8ff */
[----:B------:R-:W-:Y:S01]  /*ae90*/  LOP3.LUT R19, R2, R0, R19, 0xfe, !PT ;  /* 0x0000000002137212 */ /* 0x000fe200078efe13 */
[----:B------:R-:W-:Y:S06]  /*aea0*/  BRA `(.L_x_9190) ;  /* 0x0000000000947947 */ /* 0x000fec0003800000 */
.L_x_9202:
[----:B------:R-:W-:-:S09]  /*aeb0*/  UISETP.NE.AND UP0, UPT, UR4, 0x1c, UPT ;  /* 0x0000001c0400788c */ /* 0x000fd2000bf05270 */
[----:B------:R-:W-:Y:S05]  /*aec0*/  BRA.U !UP0, `(.L_x_9209) ;  /* 0x0000000108847547 */ /* 0x000fea000b800000 */
[----:B------:R-:W-:-:S09]  /*aed0*/  UISETP.NE.AND UP0, UPT, UR4, 0x1d, UPT ;  /* 0x0000001d0400788c */ /* 0x000fd2000bf05270 */
[----:B------:R-:W-:Y:S05]  /*aee0*/  BRA.U !UP0, `(.L_x_9210) ;  /* 0x0000000108707547 */ /* 0x000fea000b800000 */
[----:B------:R-:W-:-:S09]  /*aef0*/  UISETP.NE.AND UP0, UPT, UR4, 0x2c, UPT ;  /* 0x0000002c0400788c */ /* 0x000fd2000bf05270 */
[----:B------:R-:W-:Y:S05]  /*af00*/  BRA.U UP0, `(.L_x_9189) ;  /* 0x0000000100207547 */ /* 0x000fea000b800000 */
[----:B------:R-:W2:Y:S01]  /*af10*/  LDG.E.U8 R2, desc[UR36][R2.64] ;  /* 0x0000002402027981 */ /* 0x000ea2000c1e1100 */
[----:B------:R-:W-:Y:S01]  /*af20*/  HFMA2 R19, -RZ, RZ, 3.814697265625e-06, 0 ;  /* 0x00400000ff137431 */ /* 0x000fe200000001ff */
[----:B--2---:R-:W-:-:S13]  /*af30*/  ISETP.NE.AND P0, PT, R2, RZ, PT ;  /* 0x000000ff0200720c */ /* 0x004fda0003f05270 */
[----:B------:R-:W-:Y:S05]  /*af40*/  @!P0 BRA `(.L_x_9190) ;  /* 0x00000000006c8947 */ /* 0x000fea0003800000 */
[----:B------:R-:W-:-:S13]  /*af50*/  ISETP.NE.AND P0, PT, R2, 0xff, PT ;  /* 0x000000ff0200780c */ /* 0x000fda0003f05270 */
[----:B------:R-:W-:Y:S02]  /*af60*/  @!P0 IMAD.MOV.U32 R19, RZ, RZ, 0x7f800001 ;  /* 0x7f800001ff138424 */ /* 0x000fe400078e00ff */
[----:B------:R-:W-:Y:S01]  /*af70*/  @P0 IMAD.SHL.U32 R19, R2, 0x800000, RZ ;  /* 0x0080000002130824 */ /* 0x000fe200078e00ff */
[----:B------:R-:W-:Y:S06]  /*af80*/  BRA `(.L_x_9190) ;  /* 0x00000000005c7947 */ /* 0x000fec0003800000 */
.L_x_9189:
[----:B------:R-:W-:Y:S01]  /*af90*/  MOV R2, 0x0 ;  /* 0x0000000000027802 */ /* 0x000fe20000000f00 */
[----:B------:R-:W1:Y:S01]  /*afa0*/  LDCU.64 UR4, c[0x4][0x178] ;  /* 0x01002f00ff0477ac */ /* 0x000e620008000a00 */
[----:B0-----:R-:W-:Y:S02]  /*afb0*/  HFMA2 R8, -RZ, RZ, 0, 4.64916229248046875e-06 ;  /* 0x0000004eff087431 */ /* 0x001fe400000001ff */
[----:B------:R-:W-:Y:S01]  /*afc0*/  IMAD.MOV.U32 R12, RZ, RZ, 0x1 ;  /* 0x00000001ff0c7424 */ /* 0x000fe200078e00ff */
[----:B------:R-:W0:Y:S01]  /*afd0*/  LDCU.64 UR6, c[0x4][0x180] ;  /* 0x01003000ff0677ac */ /* 0x000e220008000a00 */
[----:B------:R-:W2:Y:S01]  /*afe0*/  LDC.64 R2, c[0x4][R2] ;  /* 0x0100000002027b82 */ /* 0x000ea20000000a00 */
[----:B------:R-:W-:Y:S01]  /*aff0*/  IMAD.MOV.U32 R13, RZ, RZ, RZ ;  /* 0x000000ffff0d7224 */ /* 0x000fe200078e00ff */
[----:B------:R-:W3:Y:S01]  /*b000*/  LDCU.64 UR8, c[0x4][0x68] ;  /* 0x01000d00ff0877ac */ /* 0x000ee20008000a00 */
[----:B-1----:R-:W-:Y:S01]  /*b010*/  MOV R4, UR4 ;  /* 0x0000000400047c02 */ /* 0x002fe20008000f00 */
[----:B------:R-:W-:-:S02]  /*b020*/  IMAD.U32 R5, RZ, RZ, UR5 ;  /* 0x00000005ff057e24 */ /* 0x000fc4000f8e00ff */
[----:B0-----:R-:W-:Y:S01]  /*b030*/  IMAD.U32 R6, RZ, RZ, UR6 ;  /* 0x00000006ff067e24 */ /* 0x001fe2000f8e00ff */
[----:B------:R-:W-:Y:S01]  /*b040*/  MOV R7, UR7 ;  /* 0x0000000700077c02 */ /* 0x000fe20008000f00 */
[----:B---3--:R-:W-:Y:S02]  /*b050*/  IMAD.U32 R10, RZ, RZ, UR8 ;  /* 0x00000008ff0a7e24 */ /* 0x008fe4000f8e00ff */
[----:B------:R-:W-:-:S07]  /*b060*/  IMAD.U32 R11, RZ, RZ, UR9 ;  /* 0x00000009ff0b7e24 */ /* 0x000fce000f8e00ff */
[----:B------:R-:W-:-:S07]  /*b070*/  LEPC R20, `(.L_x_9211) ;  /* 0x000000001014794e */ /* 0x000fce0000000000 */
[----:B--2---:R-:W-:Y:S05]  /*b080*/  CALL.ABS.NOINC R2 ;  /* 0x0000000002007343 */ /* 0x004fea0003c00000 */
.L_x_9211:
[----:B------:R-:W-:Y:S01]  /*b090*/  MOV R19, RZ ;  /* 0x000000ff00137202 */ /* 0x000fe20000000f00 */
[----:B------:R-:W-:Y:S06]  /*b0a0*/  BRA `(.L_x_9190) ;  /* 0x0000000000147947 */ /* 0x000fec0003800000 */
.L_x_9210:
[----:B------:R-:W2:Y:S02]  /*b0b0*/  LDG.E.64 R2, desc[UR36][R2.64] ;  /* 0x0000002402027981 */ /* 0x000ea4000c1e1b00 */
[----:B--2---:R1:W2:Y:S01]  /*b0c0*/  I2F.U64 R19, R2 ;  /* 0x0000000200137312 */ /* 0x0042a20000301000 */
[----:B------:R-:W-:Y:S05]  /*b0d0*/  BRA `(.L_x_9190) ;  /* 0x0000000000087947 */ /* 0x000fea0003800000 */
.L_x_9209:
[----:B------:R-:W2:Y:S02]  /*b0e0*/  LDG.E R2, desc[UR36][R2.64] ;  /* 0x0000002402027981 */ /* 0x000ea4000c1e1900 */
[----:B--2---:R-:W-:-:S07]  /*b0f0*/  I2FP.F32.U32 R19, R2 ;  /* 0x0000000200137245 */ /* 0x004fce0000201000 */
.L_x_9190:
[----:B------:R-:W-:Y:S05]  /*b100*/  BSYNC.RECONVERGENT B6 ;  /* 0x0000000000067941 */ /* 0x000fea0003800200 */
.L_x_9184:
[----:B------:R-:W1:Y:S01]  /*b110*/  LDCU.64 UR6, c[0x0][0x5f8] ;  /* 0x0000bf00ff0677ac */ /* 0x000e620008000a00 */
[----:B------:R-:W-:Y:S01]  /*b120*/  BSSY.RECONVERGENT B6, `(.L_x_9212) ;  /* 0x00000dd000067945 */ /* 0x000fe20003800200 */
[----:B------:R-:W-:-:S04]  /*b130*/  UPRMT UR4, UR42, 0x9910, URZ ;  /* 0x000099102a047896 */ /* 0x000fc800080000ff */
[----:B------:R-:W-:Y:S01]  /*b140*/  UISETP.GT.AND UP0, UPT, UR4, 0x9, UPT ;  /* 0x000000090400788c */ /* 0x000fe2000bf04270 */
[----:B-123--:R-:W-:-:S05]  /*b150*/  IADD3 R2, P0, PT, R18, UR6, RZ ;  /* 0x0000000612027c10 */ /* 0x00efca000ff1e0ff */
        /* <DEDUP_REMOVED lines=11> */
[----:B--2---:R-:W3:Y:S01]  /*b210*/  I2F.S16 R0, R0 ;  /* 0x0000000000007306 */ /* 0x004ee20000101400 */
[----:B------:R-:W-:Y:S05]  /*b220*/  BRA `(.L_x_9218) ;  /* 0x0000000c00307947 */ /* 0x000fea0003800000 */
.L_x_9216:
[----:B------:R-:W2:Y:S02]  /*b230*/  LDG.E.U8 R0, desc[UR36][R2.64] ;  /* 0x0000002402007981 */ /* 0x000ea4000c1e1100 */
[----:B--2---:R-:W-:Y:S01]  /*b240*/  I2FP.F32.U32 R0, R0 ;  /* 0x0000000000007245 */ /* 0x004fe20000201000 */
[----:B------:R-:W-:Y:S06]  /*b250*/  BRA `(.L_x_9218) ;  /* 0x0000000c00247947 */ /* 0x000fec0003800000 */
.L_x_9215:
        /* <DEDUP_REMOVED lines=9> */
.L_x_9220:
[----:B------:R-:W2:Y:S02]  /*b2f0*/  LDG.E R0, desc[UR36][R2.64] ;  /* 0x0000002402007981 */ /* 0x000ea4000c1e1900 */
[----:B--2---:R-:W-:Y:S01]  /*b300*/  I2FP.F32.S32 R0, R0 ;  /* 0x0000000000007245 */ /* 0x004fe20000201400 */
[----:B------:R-:W-:Y:S06]  /*b310*/  BRA `(.L_x_9218) ;  /* 0x0000000800f47947 */ /* 0x000fec0003800000 */
.L_x_9219:
[----:B------:R-:W2:Y:S02]  /*b320*/  LDG.E.U16 R0, desc[UR36][R2.64] ;  /* 0x0000002402007981 */ /* 0x000ea4000c1e1500 */
[----:B--2---:R-:W1:Y:S01]  /*b330*/  I2F.S16 R0, R0 ;  /* 0x0000000000007306 */ /* 0x004e620000101400 */
[----:B------:R-:W-:Y:S05]  /*b340*/  BRA `(.L_x_9218) ;  /* 0x0000000800e87947 */ /* 0x000fea0003800000 */
.L_x_9214:
        /* <DEDUP_REMOVED lines=8> */
.L_x_9222:
[----:B------:R-:W2:Y:S02]  /*b3d0*/  LDG.E.U16 R0, desc[UR36][R2.64] ;  /* 0x0000002402007981 */ /* 0x000ea4000c1e1500 */
[----:B--2---:R-:W-:Y:S01]  /*b3e0*/  HADD2.F32 R0, -RZ, R0.H0_H0 ;  /* 0x20000000ff007230 */ /* 0x004fe20000004100 */
[----:B------:R-:W-:Y:S06]  /*b3f0*/  BRA `(.L_x_9218) ;  /* 0x0000000800bc7947 */ /* 0x000fec0003800000 */
.L_x_9221:
        /* <DEDUP_REMOVED lines=8> */
.L_x_9224:
[----:B------:R-:W2:Y:S02]  /*b480*/  LDG.E.U16 R0, desc[UR36][R2.64] ;  /* 0x0000002402007981 */ /* 0x000ea4000c1e1500 */
[----:B--2---:R-:W-:Y:S01]  /*b490*/  HADD2.F32 R0, -RZ, R0.H0_H0 ;  /* 0x20000000ff007230 */ /* 0x004fe20000004100 */
[----:B------:R-:W-:Y:S06]  /*b4a0*/  BRA `(.L_x_9218) ;  /* 0x0000000800907947 */ /* 0x000fec0003800000 */
.L_x_9223:
[----:B------:R-:W2:Y:S01]  /*b4b0*/  LDG.E.64 R2, desc[UR36][R2.64] ;  /* 0x0000002402027981 */ /* 0x000ea2000c1e1b00 */
[----:B------:R-:W-:Y:S01]  /*b4c0*/  UMOV UR4, 0xf0000000 ;  /* 0xf000000000047882 */ /* 0x000fe20000000000 */
[----:B------:R-:W-:Y:S01]  /*b4d0*/  UMOV UR5, 0x380fffff ;  /* 0x380fffff00057882 */ /* 0x000fe20000000000 */
[----:B--2---:R-:W1:Y:S01]  /*b4e0*/  F2F.F32.F64 R0, R2 ;  /* 0x0000000200007310 */ /* 0x004e620000301000 */
[----:B------:R-:W-:-:S14]  /*b4f0*/  DSETP.GEU.AND P0, PT, |R2|, UR4, PT ;  /* 0x0000000402007e2a */ /* 0x000fdc000bf0e200 */
[----:B-1----:R-:W-:Y:S01]  /*b500*/  @!P0 FMUL R0, R0, 1.175494350822287508e-38 ;  /* 0x0080000000008820 */ /* 0x002fe20000400000 */
[----:B------:R-:W-:Y:S06]  /*b510*/  BRA `(.L_x_9218) ;  /* 0x0000000800747947 */ /* 0x000fec0003800000 */
.L_x_9213:
        /* <DEDUP_REMOVED lines=12> */
.L_x_9227:
[----:B------:R-:W2:Y:S01]  /*b5e0*/  LDG.E.64 R2, desc[UR36][R2.64] ;  /* 0x0000002402027981 */ /* 0x000ea2000c1e1b00 */
[----:B------:R-:W-:Y:S01]  /*b5f0*/  UMOV UR4, 0xf0000000 ;  /* 0xf000000000047882 */ /* 0x000fe20000000000 */
[----:B------:R-:W-:Y:S01]  /*b600*/  UMOV UR5, 0x380fffff ;  /* 0x380fffff00057882 */ /* 0x000fe20000000000 */
[----:B--2---:R-:W1:Y:S01]  /*b610*/  F2F.F32.F64 R0, R2 ;  /* 0x0000000200007310 */ /* 0x004e620000301000 */
[----:B------:R-:W-:-:S14]  /*b620*/  DSETP.GEU.AND P0, PT, |R2|, UR4, PT ;  /* 0x0000000402007e2a */ /* 0x000fdc000bf0e200 */
[----:B-1----:R-:W-:Y:S01]  /*b630*/  @!P0 FMUL R0, R0, 1.175494350822287508e-38 ;  /* 0x0080000000008820 */ /* 0x002fe20000400000 */
[----:B------:R-:W-:Y:S06]  /*b640*/  BRA `(.L_x_9218) ;  /* 0x0000000800287947 */ /* 0x000fec0003800000 */
.L_x_9226:
        /* <DEDUP_REMOVED lines=25> */
.L_x_9229:
        /* <DEDUP_REMOVED lines=12> */
.L_x_9228:
[----:B------:R-:W2:Y:S02]  /*b8a0*/  LDG.E.U16 R0, desc[UR36][R2.64] ;  /* 0x0000002402007981 */ /* 0x000ea4000c1e1500 */
[----:B--2---:R-:W-:Y:S01]  /*b8b0*/  IMAD.U32 R0, R0, 0x10000, RZ ;  /* 0x0001000000007824 */ /* 0x004fe200078e00ff */
[----:B------:R-:W-:Y:S06]  /*b8c0*/  BRA `(.L_x_9218) ;  /* 0x0000000400887947 */ /* 0x000fec0003800000 */
.L_x_9225:
        /* <DEDUP_REMOVED lines=11> */
.L_x_9232:
        /* <DEDUP_REMOVED lines=20> */
.L_x_9234:
[----:B------:R-:W-:Y:S05]  /*bac0*/  BSYNC.RECONVERGENT B0 ;  /* 0x0000000000007941 */ /* 0x000fea0003800200 */
.L_x_9233:
[----:B------:R-:W-:Y:S01]  /*bad0*/  IMAD.SHL.U32 R0, R0, 0x100000, RZ ;  /* 0x0010000000007824 */ /* 0x000fe200078e00ff */
[----:B------:R-:W-:-:S04]  /*bae0*/  LEA R2, R2, 0x3b800000, 0x17 ;  /* 0x3b80000002027811 */ /* 0x000fc800078eb8ff */
[----:B------:R-:W-:Y:S01]  /*baf0*/  LOP3.LUT R0, R2, R0, R7, 0xfe, !PT ;  /* 0x0000000002007212 */ /* 0x000fe200078efe07 */
[----:B------:R-:W-:Y:S06]  /*bb00*/  BRA `(.L_x_9218) ;  /* 0x0000000000f87947 */ /* 0x000fec0003800000 */
.L_x_9231:
        /* <DEDUP_REMOVED lines=20> */
.L_x_9236:
[----:B------:R-:W-:Y:S05]  /*bc50*/  BSYNC.RECONVERGENT B0 ;  /* 0x0000000000007941 */ /* 0x000fea0003800200 */
.L_x_9235:
[----:B------:R-:W-:Y:S02]  /*bc60*/  SHF.L.U32 R0, R0, 0x15, RZ ;  /* 0x0000001500007819 */ /* 0x000fe400000006ff */
[----:B------:R-:W-:-:S04]  /*bc70*/  LEA R2, R2, 0x37800000, 0x17 ;  /* 0x3780000002027811 */ /* 0x000fc800078eb8ff */
[----:B------:R-:W-:Y:S01]  /*bc80*/  LOP3.LUT R0, R2, R0, R7, 0xfe, !PT ;  /* 0x0000000002007212 */ /* 0x000fe200078efe07 */
[----:B------:R-:W-:Y:S06]  /*bc90*/  BRA `(.L_x_9218) ;  /* 0x0000000000947947 */ /* 0x000fec0003800000 */
.L_x_9230:
        /* <DEDUP_REMOVED lines=14> */
.L_x_9217:
[----:B------:R-:W-:Y:S01]  /*bd80*/  MOV R2, 0x0 ;  /* 0x0000000000027802 */ /* 0x000fe20000000f00 */
[----:B------:R-:W1:Y:S01]  /*bd90*/  LDCU.64 UR4, c[0x4][0x178] ;  /* 0x01002f00ff0477ac */ /* 0x000e620008000a00 */
[----:B------:R-:W-:Y:S02]  /*bda0*/  HFMA2 R13, -RZ, RZ, 0, 0 ;  /* 0x00000000ff0d7431 */ /* 0x000fe400000001ff */
[----:B0-----:R-:W-:Y:S01]  /*bdb0*/  IMAD.MOV.U32 R8, RZ, RZ, 0x4e ;  /* 0x0000004eff087424 */ /* 0x001fe200078e00ff */
[----:B------:R-:W0:Y:S01]  /*bdc0*/  LDCU.64 UR6, c[0x4][0x180] ;  /* 0x01003000ff0677ac */ /* 0x000e220008000a00 */
[----:B------:R-:W2:Y:S01]  /*bdd0*/  LDC.64 R2, c[0x4][R2] ;  /* 0x0100000002027b82 */ /* 0x000ea20000000a00 */
[----:B------:R-:W-:Y:S01]  /*bde0*/  IMAD.MOV.U32 R12, RZ, RZ, 0x1 ;  /* 0x00000001ff0c7424 */ /* 0x000fe200078e00ff */
[----:B------:R-:W3:Y:S01]  /*bdf0*/  LDCU.64 UR8, c[0x4][0x68] ;  /* 0x01000d00ff0877ac */ /* 0x000ee20008000a00 */
[----:B-1----:R-:W-:Y:S02]  /*be00*/  IMAD.U32 R4, RZ, RZ, UR4 ;  /* 0x00000004ff047e24 */ /* 0x002fe4000f8e00ff */
[----:B------:R-:W-:Y:S01]  /*be10*/  IMAD.U32 R5, RZ, RZ, UR5 ;  /* 0x00000005ff057e24 */ /* 0x000fe2000f8e00ff */
[----:B0-----:R-:W-:Y:S01]  /*be20*/  MOV R6, UR6 ;  /* 0x0000000600067c02 */ /* 0x001fe20008000f00 */
[----:B------:R-:W-:-:S02]  /*be30*/  IMAD.U32 R7, RZ, RZ, UR7 ;  /* 0x00000007ff077e24 */ /* 0x000fc4000f8e00ff */
[----:B---3--:R-:W-:Y:S01]  /*be40*/  IMAD.U32 R10, RZ, RZ, UR8 ;  /* 0x00000008ff0a7e24 */ /* 0x008fe2000f8e00ff */
[----:B------:R-:W-:-:S07]  /*be50*/  MOV R11, UR9 ;  /* 0x00000009000b7c02 */ /* 0x000fce0008000f00 */
[----:B------:R-:W-:-:S07]  /*be60*/  LEPC R20, `(.L_x_9239) ;  /* 0x000000001014794e */ /* 0x000fce0000000000 */
[----:B--2-45:R-:W-:Y:S05]  /*be70*/  CALL.ABS.NOINC R2 ;  /* 0x0000000002007343 */ /* 0x034fea0003c00000 */
.L_x_9239:
[----:B------:R-:W-:Y:S01]  /*be80*/  IMAD.MOV.U32 R0, RZ, RZ, RZ ;  /* 0x000000ffff007224 */ /* 0x000fe200078e00ff */
[----:B------:R-:W-:Y:S06]  /*be90*/  BRA `(.L_x_9218) ;  /* 0x0000000000147947 */ /* 0x000fec0003800000 */
.L_x_9238:
[----:B------:R-:W2:Y:S02]  /*bea0*/  LDG.E.64 R2, desc[UR36][R2.64] ;  /* 0x0000002402027981 */ /* 0x000ea4000c1e1b00 */
[----:B--2---:R1:W2:Y:S01]  /*beb0*/  I2F.U64 R0, R2 ;  /* 0x0000000200007312 */ /* 0x0042a20000301000 */
[----:B------:R-:W-:Y:S05]  /*bec0*/  BRA `(.L_x_9218) ;  /* 0x0000000000087947 */ /* 0x000fea0003800000 */
.L_x_9237:
[----:B------:R-:W2:Y:S02]  /*bed0*/  LDG.E R0, desc[UR36][R2.64] ;  /* 0x0000002402007981 */ /* 0x000ea4000c1e1900 */
[----:B--2---:R-:W-:-:S07]  /*bee0*/  I2FP.F32.U32 R0, R0 ;  /* 0x0000000000007245 */ /* 0x004fce0000201000 */
.L_x_9218:
[----:B------:R-:W-:Y:S05]  /*bef0*/  BSYNC.RECONVERGENT B6 ;  /* 0x0000000000067941 */ /* 0x000fea0003800200 */
.L_x_9212:
[----:B-123-5:R-:W-:Y:S01]  /*bf00*/  FSETP.NEU.FTZ.AND P0, PT, R0, RZ, PT ;  /* 0x000000ff0000720b */ /* 0x02efe20003f1d000 */
[----:B------:R-:W-:-:S12]  /*bf10*/  BSSY.RECONVERGENT B1, `(.L_x_9240) ;  /* 0x0000059000017945 */ /* 0x000fd80003800200 */
[----:B------:R-:W-:Y:S05]  /*bf20*/  @!P0 BRA `(.L_x_9241) ;  /* 0x0000000400548947 */ /* 0x000fea0003800000 */
[C---:B----4-:R-:W-:Y:S01]  /*bf30*/  FSETP.GEU.FTZ.AND P0, PT, |R19|.reuse, |R0|, PT ;  /* 0x400000001300720b */ /* 0x050fe20003f1e200 */
        /* <DEDUP_REMOVED lines=26> */
.L_x_9247:
[----:B------:R-:W-:Y:S01]  /*c0e0*/  FSETP.GEU.FTZ.AND P0, PT, R5, -R7, PT ;  /* 0x800000070500720b */ /* 0x000fe20003f1e000 */
[----:B------:R-:W-:-:S12]  /*c0f0*/  FADD.FTZ R3, R3, -1 ;  /* 0xbf80000003037421 */ /* 0x000fd80000010000 */
[----:B------:R-:W-:-:S07]  /*c100*/  @!P0 FADD.FTZ R3, R3, -1 ;  /* 0xbf80000003038421 */ /* 0x000fce0000010000 */
.L_x_9246:
[----:B------:R-:W-:Y:S05]  /*c110*/  BSYNC.RECONVERGENT B2 ;  /* 0x0000000000027941 */ /* 0x000fea0003800200 */
.L_x_9245:
[----:B------:R-:W-:Y:S01]  /*c120*/  FFMA.FTZ R2, -R7, R3, R2 ;  /* 0x0000000307027223 */ /* 0x000fe20000010102 */
[----:B------:R-:W-:Y:S06]  /*c130*/  BRA `(.L_x_9243) ;  /* 0x0000000000787947 */ /* 0x000fec0003800000 */
.L_x_9244:
        /* <DEDUP_REMOVED lines=14> */
.L_x_9250:
        /* <DEDUP_REMOVED lines=13> */
.L_x_9249:
[----:B------:R-:W-:Y:S05]  /*c2f0*/  BSYNC.RECONVERGENT B2 ;  /* 0x0000000000027941 */ /* 0x000fea0003800200 */
.L_x_9248:
[----:B------:R-:W-:-:S04]  /*c300*/  FMUL.FTZ R2, R3, 1.1920928955078125e-07 ;  /* 0x3400000003027820 */ /* 0x000fc80000410000 */
[----:B------:R-:W-:-:S07]  /*c310*/  FMUL.FTZ R2, R7, R2 ;  /* 0x0000000207027220 */ /* 0x000fce0000410000 */
.L_x_9243:
[----:B------:R-:W-:Y:S05]  /*c320*/  BSYNC.RECONVERGENT B0 ;  /* 0x0000000000007941 */ /* 0x000fea0003800200 */
.L_x_9242:
        /* <DEDUP_REMOVED lines=18> */
[----:B------:R-:W-:-:S04]  /*c450*/  @P1 FADD.FTZ R3, R3, 1 ;  /* 0x3f80000003031421 */ /* 0x000fc80000010000 */
[----:B------:R-:W-:Y:S01]  /*c460*/  @P0 IMAD.MOV.U32 R4, RZ, RZ, R3 ;  /* 0x000000ffff040224 */ /* 0x000fe200078e0003 */
[----:B------:R-:W-:Y:S06]  /*c470*/  BRA `(.L_x_9251) ;  /* 0x0000000000087947 */ /* 0x000fec0003800000 */
.L_x_9241:
[----:B------:R-:W4:Y:S02]  /*c480*/  MUFU.RCP R0, R0 ;  /* 0x0000000000007308 */ /* 0x000f240000001000 */
[----:B----4-:R-:W-:-:S07]  /*c490*/  FMUL.FTZ R4, R0, R19 ;  /* 0x0000001300047220 */ /* 0x010fce0000410000 */
.L_x_9251:
[----:B------:R-:W-:Y:S05]  /*c4a0*/  BSYNC.RECONVERGENT B1 ;  /* 0x0000000000017941 */ /* 0x000fea0003800200 */
.L_x_9240:
        /* <DEDUP_REMOVED lines=17> */
.L_x_9255:
[----:B------:R-:W1:Y:S02]  /*c5c0*/  F2I.S64.TRUNC R4, R4 ;  /* 0x0000000400047311 */ /* 0x000e64000020d900 */
[----:B-1----:R-:W-:-:S05]  /*c5d0*/  MOV R7, R4 ;  /* 0x0000000400077202 */ /* 0x002fca0000000f00 */
[----:B------:R1:W-:Y:S01]  /*c5e0*/  STG.E.U8 desc[UR36][R2.64], R7 ;  /* 0x0000000702007986 */ /* 0x0003e2000c101124 */
[----:B------:R-:W-:Y:S05]  /*c5f0*/  BRA `(.L_x_9257) ;  /* 0x0000000c00287947 */ /* 0x000fea0003800000 */
.L_x_9254:
        /* <DEDUP_REMOVED lines=9> */
.L_x_9259:
[----:B------:R-:W1:Y:S02]  /*c690*/  F2I.FTZ.TRUNC.NTZ R5, R4 ;  /* 0x0000000400057305 */ /* 0x000e64000021f100 */
[----:B-1----:R1:W-:Y:S01]  /*c6a0*/  STG.E desc[UR36][R2.64], R5 ;  /* 0x0000000502007986 */ /* 0x0023e2000c101924 */
[----:B------:R-:W-:Y:S05]  /*c6b0*/  BRA `(.L_x_9257) ;  /* 0x0000000800f87947 */ /* 0x000fea0003800000 */
.L_x_9258:
[----:B------:R-:W1:Y:S02]  /*c6c0*/  F2I.FTZ.TRUNC.NTZ R5, R4 ;  /* 0x0000000400057305 */ /* 0x000e64000021f100 */
[----:B-1----:R1:W-:Y:S01]  /*c6d0*/  STG.E.U16 desc[UR36][R2.64], R5 ;  /* 0x0000000502007986 */ /* 0x0023e2000c101524 */
[----:B------:R-:W-:Y:S05]  /*c6e0*/  BRA `(.L_x_9257) ;  /* 0x0000000800ec7947 */ /* 0x000fea0003800000 */
.L_x_9253:
        /* <DEDUP_REMOVED lines=8> */
.L_x_9261:
[----:B------:R-:W-:-:S05]  /*c770*/  F2FP.F16.F32.PACK_AB R4, RZ, R4 ;  /* 0x00000004ff04723e */ /* 0x000fca00000000ff */
[----:B------:R1:W-:Y:S01]  /*c780*/  STG.E.U16 desc[UR36][R2.64], R4 ;  /* 0x0000000402007986 */ /* 0x0003e2000c101524 */
[----:B------:R-:W-:Y:S05]  /*c790*/  BRA `(.L_x_9257) ;  /* 0x0000000800c07947 */ /* 0x000fea0003800000 */
.L_x_9260:
        /* <DEDUP_REMOVED lines=9> */
.L_x_9263:
[----:B------:R-:W-:-:S04]  /*c830*/  F2FP.F16.F32.PACK_AB R5, RZ, R4 ;  /* 0x00000004ff05723e */ /* 0x000fc800000000ff */
[----:B------:R-:W-:-:S05]  /*c840*/  PRMT R5, R5, 0x5410, RZ ;  /* 0x0000541005057816 */ /* 0x000fca00000000ff */
[----:B------:R1:W-:Y:S01]  /*c850*/  STG.E desc[UR36][R2.64], R5 ;  /* 0x0000000502007986 */ /* 0x0003e2000c101924 */
[----:B------:R-:W-:Y:S05]  /*c860*/  BRA `(.L_x_9257) ;  /* 0x00000008008c7947 */ /* 0x000fea0003800000 */
.L_x_9262:
[----:B------:R-:W-:-:S06]  /*c870*/  FMUL.FTZ R4, R4, 1 ;  /* 0x3f80000004047820 */ /* 0x000fcc0000410000 */
[----:B------:R-:W1:Y:S02]  /*c880*/  F2F.F64.F32 R4, R4 ;  /* 0x0000000400047310 */ /* 0x000e640000201800 */
[----:B-1----:R1:W-:Y:S01]  /*c890*/  STG.E.64 desc[UR36][R2.64], R4 ;  /* 0x0000000402007986 */ /* 0x0023e2000c101b24 */
[----:B------:R-:W-:Y:S05]  /*c8a0*/  BRA `(.L_x_9257) ;  /* 0x00000008007c7947 */ /* 0x000fea0003800000 */
.L_x_9252:
        /* <DEDUP_REMOVED lines=13> */
.L_x_9267:
        /* <DEDUP_REMOVED lines=16> */
.L_x_9270:
[----:B------:R-:W-:-:S04]  /*ca80*/  SHF.R.U32.HI R4, RZ, 0x18, R4 ;  /* 0x00000018ff047819 */ /* 0x000fc80000011604 */
[----:B------:R-:W-:-:S04]  /*ca90*/  LOP3.LUT R4, R5, 0x80, R4, 0xf8, !PT ;  /* 0x0000008005047812 */ /* 0x000fc800078ef804 */
[----:B------:R-:W-:-:S07]  /*caa0*/  PRMT R0, R4, 0x7610, R0 ;  /* 0x0000761004007816 */ /* 0x000fce0000000000 */
.L_x_9269:
[----:B------:R-:W-:Y:S05]  /*cab0*/  BSYNC.RECONVERGENT B0 ;  /* 0x0000000000007941 */ /* 0x000fea0003800200 */
.L_x_9268:
[----:B------:R1:W-:Y:S01]  /*cac0*/  STG.E.U8 desc[UR36][R2.64], R0 ;  /* 0x0000000002007986 */ /* 0x0003e2000c101124 */
[----:B------:R-:W-:Y:S05]  /*cad0*/  BRA `(.L_x_9257) ;  /* 0x0000000400f07947 */ /* 0x000fea0003800000 */
.L_x_9266:
[----:B------:R-:W-:Y:S01]  /*cae0*/  LOP3.LUT R6, R4, 0x7fffffff, RZ, 0xc0, !PT ;  /* 0x7fffffff04067812 */ /* 0x000fe200078ec0ff */
[----:B------:R-:W-:Y:S01]  /*caf0*/  BSSY.RECONVERGENT B0, `(.L_x_9271) ;  /* 0x0000012000007945 */ /* 0x000fe20003800200 */
[----:B------:R-:W-:Y:S02]  /*cb00*/  HFMA2 R0, -RZ, RZ, 0, 7.62939453125e-06 ;  /* 0x00000080ff007431 */ /* 0x000fe400000001ff */
        /* <DEDUP_REMOVED lines=13> */
.L_x_9273:
[----:B------:R-:W-:-:S04]  /*cbe0*/  SHF.R.U32.HI R4, RZ, 0x18, R4 ;  /* 0x00000018ff047819 */ /* 0x000fc80000011604 */
[----:B------:R-:W-:-:S04]  /*cbf0*/  LOP3.LUT R5, R5, 0x80, R4, 0xf8, !PT ;  /* 0x0000008005057812 */ /* 0x000fc800078ef804 */
[----:B------:R-:W-:-:S07]  /*cc00*/  PRMT R0, R5, 0x7610, R0 ;  /* 0x0000761005007816 */ /* 0x000fce0000000000 */
.L_x_9272:
[----:B------:R-:W-:Y:S05]  /*cc10*/  BSYNC.RECONVERGENT B0 ;  /* 0x0000000000007941 */ /* 0x000fea0003800200 */
.L_x_9271:
[----:B------:R1:W-:Y:S01]  /*cc20*/  STG.E.U8 desc[UR36][R2.64], R0 ;  /* 0x0000000002007986 */ /* 0x0003e2000c101124 */
[----:B------:R-:W-:Y:S05]  /*cc30*/  BRA `(.L_x_9257) ;  /* 0x0000000400987947 */ /* 0x000fea0003800000 */
.L_x_9265:
        /* <DEDUP_REMOVED lines=21> */
.L_x_9275:
[----:B------:R-:W1:Y:S02]  /*cd90*/  F2I.U64.TRUNC R4, R4 ;  /* 0x0000000400047311 */ /* 0x000e64000020d800 */
[----:B-1----:R1:W-:Y:S01]  /*cda0*/  STG.E.64 desc[UR36][R2.64], R4 ;  /* 0x0000000402007986 */ /* 0x0023e2000c101b24 */
[----:B------:R-:W-:Y:S05]  /*cdb0*/  BRA `(.L_x_9257) ;  /* 0x0000000400387947 */ /* 0x000fea0003800000 */
.L_x_9274:
[----:B------:R-:W1:Y:S02]  /*cdc0*/  F2I.FTZ.U32.TRUNC.NTZ R5, R4 ;  /* 0x0000000400057305 */ /* 0x000e64000021f000 */
[----:B-1----:R1:W-:Y:S01]  /*cdd0*/  STG.E desc[UR36][R2.64], R5 ;  /* 0x0000000502007986 */ /* 0x0023e2000c101924 */
[----:B------:R-:W-:Y:S05]  /*cde0*/  BRA `(.L_x_9257) ;  /* 0x00000004002c7947 */ /* 0x000fea0003800000 */
.L_x_9264:
        /* <DEDUP_REMOVED lines=10> */
.L_x_9277:
[----:B------:R-:W-:Y:S01]  /*ce90*/  FMUL.FTZ R4, R4, 1 ;  /* 0x3f80000004047820 */ /* 0x000fe20000410000 */
[----:B------:R-:W-:-:S05]  /*cea0*/  CS2R R6, SRZ ;  /* 0x0000000000067805 */ /* 0x000fca000001ff00 */
[----:B------:R-:W1:Y:S02]  /*ceb0*/  F2F.F64.F32 R4, R4 ;  /* 0x0000000400047310 */ /* 0x000e640000201800 */
[----:B-1----:R1:W-:Y:S01]  /*cec0*/  STG.E.128 desc[UR36][R2.64], R4 ;  /* 0x0000000402007986 */ /* 0x0023e2000c101d24 */
[----:B------:R-:W-:Y:S05]  /*ced0*/  BRA `(.L_x_9257) ;  /* 0x0000000000f07947 */ /* 0x000fea0003800000 */
.L_x_9276:
[----:B------:R-:W-:-:S09]  /*cee0*/  UISETP.NE.AND UP0, UPT, UR4, 0xf, UPT ;  /* 0x0000000f0400788c */ /* 0x000fd2000bf05270 */
[----:B------:R-:W-:Y:S05]  /*cef0*/  BRA.U !UP0, `(.L_x_9278) ;  /* 0x0000000108e07547 */ /* 0x000fea000b800000 */
[----:B------:R-:W-:-:S09]  /*cf00*/  UISETP.NE.AND UP0, UPT, UR4, 0x17, UPT ;  /* 0x000000170400788c */ /* 0x000fd2000bf05270 */
[----:B------:R-:W-:Y:S05]  /*cf10*/  BRA.U !UP0, `(.L_x_9279) ;  /* 0x00000001088c7547 */ /* 0x000fea000b800000 */
[----:B------:R-:W-:-:S09]  /*cf20*/  UISETP.NE.AND UP0, UPT, UR4, 0x18, UPT ;  /* 0x000000180400788c */ /* 0x000fd2000bf05270 */
[----:B------:R-:W-:Y:S05]  /*cf30*/  BRA.U !UP0, `(.L_x_9280) ;  /* 0x0000000108447547 */ /* 0x000fea000b800000 */
.L_x_9256:
[----:B------:R-:W-:Y:S01]  /*cf40*/  MOV R0, 0x0 ;  /* 0x0000000000007802 */ /* 0x000fe20000000f00 */
[----:B------:R-:W1:Y:S01]  /*cf50*/  LDCU.64 UR4, c[0x4][0x178] ;  /* 0x01002f00ff0477ac */ /* 0x000e620008000a00 */
[----:B------:R-:W-:Y:S02]  /*cf60*/  HFMA2 R12, -RZ, RZ, 0, 5.9604644775390625e-08 ;  /* 0x00000001ff0c7431 */ /* 0x000fe400000001ff */
[----:B0-----:R-:W-:Y:S01]  /*cf70*/  IMAD.MOV.U32 R8, RZ, RZ, 0x65 ;  /* 0x00000065ff087424 */ /* 0x001fe200078e00ff */
[----:B------:R0:W2:Y:S01]  /*cf80*/  LDC.64 R2, c[0x4][R0] ;  /* 0x0100000000027b82 */ /* 0x0000a20000000a00 */
[----:B------:R-:W3:Y:S01]  /*cf90*/  LDCU.64 UR6, c[0x4][0x180] ;  /* 0x01003000ff0677ac */ /* 0x000ee20008000a00 */
[----:B------:R-:W-:Y:S01]  /*cfa0*/  IMAD.MOV.U32 R13, RZ, RZ, RZ ;  /* 0x000000ffff0d7224 */ /* 0x000fe200078e00ff */
[----:B------:R-:W4:Y:S01]  /*cfb0*/  LDCU.64 UR8, c[0x4][0x70] ;  /* 0x01000e00ff0877ac */ /* 0x000f220008000a00 */
[----:B-1----:R-:W-:Y:S01]  /*cfc0*/  IMAD.U32 R4, RZ, RZ, UR4 ;  /* 0x00000004ff047e24 */ /* 0x002fe2000f8e00ff */
[----:B------:R-:W-:Y:S01]  /*cfd0*/  MOV R5, UR5 ;  /* 0x0000000500057c02 */ /* 0x000fe20008000f00 */
[----:B---3--:R-:W-:-:S02]  /*cfe0*/  IMAD.U32 R6, RZ, RZ, UR6 ;  /* 0x00000006ff067e24 */ /* 0x008fc4000f8e00ff */
[----:B------:R-:W-:Y:S01]  /*cff0*/  IMAD.U32 R7, RZ, RZ, UR7 ;  /* 0x00000007ff077e24 */ /* 0x000fe2000f8e00ff */
[----:B----4-:R-:W-:Y:S01]  /*d000*/  MOV R10, UR8 ;  /* 0x00000008000a7c02 */ /* 0x010fe20008000f00 */
[----:B0-----:R-:W-:-:S07]  /*d010*/  IMAD.U32 R11, RZ, RZ, UR9 ;  /* 0x00000009ff0b7e24 */ /* 0x001fce000f8e00ff */
[----:B------:R-:W-:-:S07]  /*d020*/  LEPC R20, `(.L_x_9281) ;  /* 0x000000001014794e */ /* 0x000fce0000000000 */
[----:B--2---:R-:W-:Y:S05]  /*d030*/  CALL.ABS.NOINC R2 ;  /* 0x0000000002007343 */ /* 0x004fea0003c00000 */
.L_x_9281:
[----:B------:R-:W-:Y:S05]  /*d040*/  BRA `(.L_x_9257) ;  /* 0x0000000000947947 */ /* 0x000fea0003800000 */
.L_x_9280:
        /* <DEDUP_REMOVED lines=12> */
.L_x_9283:
[----:B------:R-:W-:Y:S05]  /*d110*/  BSYNC.RECONVERGENT B0 ;  /* 0x0000000000007941 */ /* 0x000fea0003800200 */
.L_x_9282:
[----:B------:R-:W-:-:S05]  /*d120*/  LOP3.LUT R5, R0, 0x80, R7, 0xf8, !PT ;  /* 0x0000008000057812 */ /* 0x000fca00078ef807 */
[----:B------:R3:W-:Y:S01]  /*d130*/  STG.E.U8 desc[UR36][R2.64], R5 ;  /* 0x0000000502007986 */ /* 0x0007e2000c101124 */
[----:B------:R-:W-:Y:S05]  /*d140*/  BRA `(.L_x_9257) ;  /* 0x0000000000547947 */ /* 0x000fea0003800000 */
.L_x_9279:
        /* <DEDUP_REMOVED lines=11> */
.L_x_9285:
[----:B------:R-:W-:Y:S02]  /*d200*/  ISETP.GT.U32.AND P0, PT, R6, 0x7f800000, PT ;  /* 0x7f8000000600780c */ /* 0x000fe40003f04070 */
[----:B------:R-:W-:-:S04]  /*d210*/  MOV R0, 0x7f ;  /* 0x0000007f00007802 */ /* 0x000fc80000000f00 */
[----:B------:R-:W-:-:S07]  /*d220*/  SEL R0, R0, 0x7c, P0 ;  /* 0x0000007c00007807 */ /* 0x000fce0000000000 */
.L_x_9286:
[----:B------:R-:W-:Y:S05]  /*d230*/  BSYNC.RECONVERGENT B0 ;  /* 0x0000000000007941 */ /* 0x000fea0003800200 */
.L_x_9284:
[----:B------:R-:W-:-:S04]  /*d240*/  SHF.R.U32.HI R5, RZ, 0x18, R4 ;  /* 0x00000018ff057819 */ /* 0x000fc80000011604 */
[----:B------:R-:W-:-:S05]  /*d250*/  LOP3.LUT R5, R0, 0x80, R5, 0xf8, !PT ;  /* 0x0000008000057812 */ /* 0x000fca00078ef805 */
[----:B------:R2:W-:Y:S01]  /*d260*/  STG.E.U8 desc[UR36][R2.64], R5 ;  /* 0x0000000502007986 */ /* 0x0005e2000c101124 */
[----:B------:R-:W-:Y:S05]  /*d270*/  BRA `(.L_x_9257) ;  /* 0x0000000000087947 */ /* 0x000fea0003800000 */
.L_x_9278:
[----:B------:R-:W-:-:S05]  /*d280*/  F2FP.BF16.F32.PACK_AB R4, RZ, R4 ;  /* 0x00000004ff04723e */ /* 0x000fca00000010ff */
[----:B------:R1:W-:Y:S02]  /*d290*/  STG.E.U16 desc[UR36][R2.64], R4 ;  /* 0x0000000402007986 */ /* 0x0003e4000c101524 */
.L_x_9257:
[----:B------:R-:W-:-:S07]  /*d2a0*/  VIADD R17, R17, 0x80 ;  /* 0x0000008011117836 */ /* 0x000fce0000000000 */
.L_x_9182:
[----:B------:R-:W-:Y:S05]  /*d2b0*/  BSYNC.RECONVERGENT B7 ;  /* 0x0000000000077941 */ /* 0x000fea0003800200 */
.L_x_9181:
[----:B------:R-:W5:Y:S02]  /*d2c0*/  LDCU UR4, c[0x0][0x380] ;  /* 0x00007000ff0477ac */ /* 0x000f640008000800 */
[----:B-----5:R-:W-:-:S13]  /*d2d0*/  ISETP.GE.AND P0, PT, R17, UR4, PT ;  /* 0x0000000411007c0c */ /* 0x020fda000bf06270 */
[----:B------:R-:W-:Y:S05]  /*d2e0*/  @P0 EXIT ;  /* 0x000000000000094d */ /* 0x000fea0003800000 */
[----:B------:R-:W5:Y:S01]  /*d2f0*/  LDCU UR4, c[0x0][0x388] ;  /* 0x00007100ff0477ac */ /* 0x000f620008000800 */
[----:B-1----:R-:W-:Y:S02]  /*d300*/  HFMA2 R0, -RZ, RZ, 0, 0 ;  /* 0x00000000ff007431 */ /* 0x002fe400000001ff */
[----:B------:R-:W-:Y:S02]  /*d310*/  IMAD.MOV.U32 R18, RZ, RZ, RZ ;  /* 0x000000ffff127224 */ /* 0x000fe400078e00ff */
        /* <DEDUP_REMOVED lines=351> */
.L_x_9287:
[----:B------:R-:W1:Y:S01]  /*e910*/  LDCU.64 UR6, c[0x0][0x5e8] ;  /* 0x0000bd00ff0677ac */ /* 0x000e620008000a00 */
[----:B------:R-:W-:Y:S01]  /*e920*/  BSSY.RECONVERGENT B6, `(.L_x_9288) ;  /* 0x00000e0000067945 */ /* 0x000fe20003800200 */
[----:B------:R-:W2:Y:S01]  /*e930*/  LDCU.64 UR8, c[0x0][0x5f0] ;  /* 0x0000be00ff0877ac */ /* 0x000ea20008000a00 */
[----:B------:R-:W-:-:S04]  /*e940*/  UPRMT UR4, UR39, 0x9910, URZ ;  /* 0x0000991027047896 */ /* 0x000fc800080000ff */
[----:B------:R-:W-:Y:S01]  /*e950*/  UISETP.GT.AND UP0, UPT, UR4, 0x9, UPT ;  /* 0x000000090400788c */ /* 0x000fe2000bf04270 */
[----:B-1----:R-:W-:Y:S02]  /*e960*/  IADD3 R16, P0, PT, R16, UR6, RZ ;  /* 0x0000000610107c10 */ /* 0x002fe4000ff1e0ff */
[----:B--234-:R-:W-:-:S03]  /*e970*/  IADD3 R2, P1, PT, R0, UR8, RZ ;  /* 0x0000000800027c10 */ /* 0x01cfc6000ff3e0ff */
        /* <DEDUP_REMOVED lines=14> */
.L_x_9292:
[----:B------:R-:W2:Y:S02]  /*ea60*/  LDG.E.U8 R2, desc[UR36][R2.64] ;  /* 0x0000002402027981 */ /* 0x000ea4000c1e1100 */
[----:B--2---:R-:W-:Y:S01]  /*ea70*/  I2FP.F32.U32 R19, R2 ;  /* 0x0000000200137245 */ /* 0x004fe20000201000 */
[----:B------:R-:W-:Y:S06]  /*ea80*/  BRA `(.L_x_9294) ;  /* 0x0000000c00247947 */ /* 0x000fec0003800000 */
.L_x_9291:
        /* <DEDUP_REMOVED lines=9> */
.L_x_9296:
[----:B------:R-:W2:Y:S02]  /*eb20*/  LDG.E R2, desc[UR36][R2.64] ;  /* 0x0000002402027981 */ /* 0x000ea4000c1e1900 */
[----:B--2---:R-:W-:Y:S01]  /*eb30*/  I2FP.F32.S32 R19, R2 ;  /* 0x0000000200137245 */ /* 0x004fe20000201400 */
[----:B------:R-:W-:Y:S06]  /*eb40*/  BRA `(.L_x_9294) ;  /* 0x0000000800f47947 */ /* 0x000fec0003800000 */
.L_x_9295:
[----:B------:R-:W2:Y:S02]  /*eb50*/  LDG.E.U16 R2, desc[UR36][R2.64] ;  /* 0x0000002402027981 */ /* 0x000ea4000c1e1500 */
[----:B--2---:R1:W2:Y:S01]  /*eb60*/  I2F.S16 R19, R2 ;  /* 0x0000000200137306 */ /* 0x0042a20000101400 */
[----:B------:R-:W-:Y:S05]  /*eb70*/  BRA `(.L_x_9294) ;  /* 0x0000000800e87947 */ /* 0x000fea0003800000 */
.L_x_9290:
        /* <DEDUP_REMOVED lines=8> */
.L_x_9298:
[----:B------:R-:W2:Y:S02]  /*ec00*/  LDG.E.U16 R2, desc[UR36][R2.64] ;  /* 0x0000002402027981 */ /* 0x000ea4000c1e1500 */
[----:B--2---:R-:W-:Y:S01]  /*ec10*/  HADD2.F32 R19, -RZ, R2.H0_H0 ;  /* 0x20000002ff137230 */ /* 0x004fe20000004100 */
[----:B------:R-:W-:Y:S06]  /*ec20*/  BRA `(.L_x_9294) ;  /* 0x0000000800bc7947 */ /* 0x000fec0003800000 */
.L_x_9297:
        /* <DEDUP_REMOVED lines=8> */
.L_x_9300:
[----:B------:R-:W2:Y:S02]  /*ecb0*/  LDG.E.U16 R2, desc[UR36][R2.64] ;  /* 0x0000002402027981 */ /* 0x000ea4000c1e1500 */
[----:B--2---:R-:W-:Y:S01]  /*ecc0*/  HADD2.F32 R19, -RZ, R2.H0_H0 ;  /* 0x20000002ff137230 */ /* 0x004fe20000004100 */
[----:B------:R-:W-:Y:S06]  /*ecd0*/  BRA `(.L_x_9294) ;  /* 0x0000000800907947 */ /* 0x000fec0003800000 */
.L_x_9299:
[----:B------:R-:W2:Y:S01]  /*ece0*/  LDG.E.64 R2, desc[UR36][R2.64] ;  /* 0x0000002402027981 */ /* 0x000ea2000c1e1b00 */
[----:B------:R-:W-:Y:S01]  /*ecf0*/  UMOV UR4, 0xf0000000 ;  /* 0xf000000000047882 */ /* 0x000fe20000000000 */
[----:B------:R-:W-:Y:S01]  /*ed00*/  UMOV UR5, 0x380fffff ;  /* 0x380fffff00057882 */ /* 0x000fe20000000000 */
[----:B--2---:R-:W1:Y:S01]  /*ed10*/  F2F.F32.F64 R19, R2 ;  /* 0x0000000200137310 */ /* 0x004e620000301000 */
[----:B------:R-:W-:-:S14]  /*ed20*/  DSETP.GEU.AND P0, PT, |R2|, UR4, PT ;  /* 0x0000000402007e2a */ /* 0x000fdc000bf0e200 */
[----:B-1----:R-:W-:Y:S01]  /*ed30*/  @!P0 FMUL R19, R19, 1.175494350822287508e-38 ;  /* 0x0080000013138820 */ /* 0x002fe20000400000 */
[----:B------:R-:W-:Y:S06]  /*ed40*/  BRA `(.L_x_9294) ;  /* 0x0000000800747947 */ /* 0x000fec0003800000 */
.L_x_9289:
        /* <DEDUP_REMOVED lines=12> */
.L_x_9303:
[----:B------:R-:W2:Y:S01]  /*ee10*/  LDG.E.64 R2, desc[UR36][R2.64] ;  /* 0x0000002402027981 */ /* 0x000ea2000c1e1b00 */
[----:B------:R-:W-:Y:S01]  /*ee20*/  UMOV UR4, 0xf0000000 ;  /* 0xf000000000047882 */ /* 0x000fe20000000000 */
[----:B------:R-:W-:Y:S01]  /*ee30*/  UMOV UR5, 0x380fffff ;  /* 0x380fffff00057882 */ /* 0x000fe20000000000 */
[----:B--2---:R-:W1:Y:S01]  /*ee40*/  F2F.F32.F64 R19, R2 ;  /* 0x0000000200137310 */ /* 0x004e620000301000 */
[----:B------:R-:W-:-:S14]  /*ee50*/  DSETP.GEU.AND P0, PT, |R2|, UR4, PT ;  /* 0x0000000402007e2a */ /* 0x000fdc000bf0e200 */
[----:B-1----:R-:W-:Y:S01]  /*ee60*/  @!P0 FMUL R19, R19, 1.175494350822287508e-38 ;  /* 0x0080000013138820 */ /* 0x002fe20000400000 */
[----:B------:R-:W-:Y:S06]  /*ee70*/  BRA `(.L_x_9294) ;  /* 0x0000000800287947 */ /* 0x000fec0003800000 */
.L_x_9302:
        /* <DEDUP_REMOVED lines=25> */
.L_x_9305:
        /* <DEDUP_REMOVED lines=12> */
.L_x_9304:
[----:B------:R-:W2:Y:S02]  /*f0d0*/  LDG.E.U16 R2, desc[UR36][R2.64] ;  /* 0x0000002402027981 */ /* 0x000ea4000c1e1500 */
[----:B--2---:R-:W-:Y:S01]  /*f0e0*/  SHF.L.U32 R19, R2, 0x10, RZ ;  /* 0x0000001002137819 */ /* 0x004fe200000006ff */
[----:B------:R-:W-:Y:S06]  /*f0f0*/  BRA `(.L_x_9294) ;  /* 0x0000000400887947 */ /* 0x000fec0003800000 */
.L_x_9301:
        /* <DEDUP_REMOVED lines=11> */
.L_x_9308:
        /* <DEDUP_REMOVED lines=20> */
.L_x_9310:
[----:B------:R-:W-:Y:S05]  /*f2f0*/  BSYNC.RECONVERGENT B0 ;  /* 0x0000000000007941 */ /* 0x000fea0003800200 */
.L_x_9309:
[----:B------:R-:W-:Y:S01]  /*f300*/  IMAD.SHL.U32 R0, R0, 0x100000, RZ ;  /* 0x0010000000007824 */ /* 0x000fe200078e00ff */
[----:B------:R-:W-:-:S04]  /*f310*/  LEA R2, R2, 0x3b800000, 0x17 ;  /* 0x3b80000002027811 */ /* 0x000fc800078eb8ff */
[----:B------:R-:W-:Y:S01]  /*f320*/  LOP3.LUT R19, R2, R0, R19, 0xfe, !PT ;  /* 0x0000000002137212 */ /* 0x000fe200078efe13 */
[----:B------:R-:W-:Y:S06]  /*f330*/  BRA `(.L_x_9294) ;  /* 0x0000000000f87947 */ /* 0x000fec0003800000 */
.L_x_9307:
        /* <DEDUP_REMOVED lines=20> */
.L_x_9312:
[----:B------:R-:W-:Y:S05]  /*f480*/  BSYNC.RECONVERGENT B0 ;  /* 0x0000000000007941 */ /* 0x000fea0003800200 */
.L_x_9311:
[----:B------:R-:W-:Y:S01]  /*f490*/  IMAD.SHL.U32 R0, R0, 0x200000, RZ ;  /* 0x0020000000007824 */ /* 0x000fe200078e00ff */
[----:B------:R-:W-:-:S04]  /*f4a0*/  LEA R2, R2, 0x37800000, 0x17 ;  /* 0x3780000002027811 */ /* 0x000fc800078eb8ff */
[----:B------:R-:W-:Y:S01]  /*f4b0*/  LOP3.LUT R19, R2, R0, R19, 0xfe, !PT ;  /* 0x0000000002137212 */ /* 0x000fe200078efe13 */
[----:B------:R-:W-:Y:S06]  /*f4c0*/  BRA `(.L_x_9294) ;  /* 0x0000000000947947 */ /* 0x000fec0003800000 */
.L_x_9306:
        /* <DEDUP_REMOVED lines=14> */
.L_x_9293:
        /* <DEDUP_REMOVED lines=16> */
.L_x_9315:
[----:B------:R-:W-:Y:S01]  /*f6b0*/  IMAD.MOV.U32 R19, RZ, RZ, RZ ;  /* 0x000000ffff137224 */ /* 0x000fe200078e00ff */
[----:B------:R-:W-:Y:S06]  /*f6c0*/  BRA `(.L_x_9294) ;  /* 0x0000000000147947 */ /* 0x000fec0003800000 */
.L_x_9314:
[----:B------:R-:W2:Y:S02]  /*f6d0*/  LDG.E.64 R2, desc[UR36][R2.64] ;  /* 0x0000002402027981 */ /* 0x000ea4000c1e1b00 */
[----:B--2---:R1:W2:Y:S01]  /*f6e0*/  I2F.U64 R19, R2 ;  /* 0x0000000200137312 */ /* 0x0042a20000301000 */
[----:B------:R-:W-:Y:S05]  /*f6f0*/  BRA `(.L_x_9294) ;  /* 0x0000000000087947 */ /* 0x000fea0003800000 */
.L_x_9313:
[----:B------:R-:W2:Y:S02]  /*f700*/  LDG.E R2, desc[UR36][R2.64] ;  /* 0x0000002402027981 */ /* 0x000ea4000c1e1900 */
[----:B--2---:R-:W-:-:S07]  /*f710*/  I2FP.F32.U32 R19, R2 ;  /* 0x0000000200137245 */ /* 0x004fce0000201000 */
.L_x_9294:
[----:B------:R-:W-:Y:S05]  /*f720*/  BSYNC.RECONVERGENT B6 ;  /* 0x0000000000067941 */ /* 0x000fea0003800200 */
.L_x_9288:
[----:B------:R-:W1:Y:S01]  /*f730*/  LDCU.64 UR6, c[0x0][0x5f8] ;  /* 0x0000bf00ff0677ac */ /* 0x000e620008000a00 */
[----:B------:R-:W-:Y:S01]  /*f740*/  BSSY.RECONVERGENT B6, `(.L_x_9316) ;  /* 0x00000dd000067945 */ /* 0x000fe20003800200 */
[----:B------:R-:W-:-:S04]  /*f750*/  UPRMT UR4, UR42, 0x9910, URZ ;  /* 0x000099102a047896 */ /* 0x000fc800080000ff */
[----:B------:R-:W-:Y:S01]  /*f760*/  UISETP.GT.AND UP0, UPT, UR4, 0x9, UPT ;  /* 0x000000090400788c */ /* 0x000fe2000bf04270 */
[----:B-1-34-:R-:W-:-:S04]  /*f770*/  IADD3 R2, P0, PT, R18, UR6, RZ ;  /* 0x0000000612027c10 */ /* 0x01afc8000ff1e0ff */
        /* <DEDUP_REMOVED lines=13> */
.L_x_9320:
[----:B------:R-:W3:Y:S02]  /*f850*/  LDG.E.U8 R0, desc[UR36][R2.64] ;  /* 0x0000002402007981 */ /* 0x000ee4000c1e1100 */
[----:B---3--:R-:W-:Y:S01]  /*f860*/  I2FP.F32.U32 R0, R0 ;  /* 0x0000000000007245 */ /* 0x008fe20000201000 */
[----:B------:R-:W-:Y:S06]  /*f870*/  BRA `(.L_x_9322) ;  /* 0x0000000c00247947 */ /* 0x000fec0003800000 */
.L_x_9319:
[----:B------:R-:W-:-:S09]  /*f880*/  UISETP.NE.AND UP0, UPT, UR4, 0x2, UPT ;  /* 0x000000020400788c */ /* 0x000fd2000bf05270 */
[----:B------:R-:W-:Y:S05]  /*f890*/  BRA.U !UP0, `(.L_x_9323) ;  /* 0x0000000108287547 */ /* 0x000fea000b800000 */
[----:B------:R-:W-:-:S09]  /*f8a0*/  UISETP.NE.AND UP0, UPT, UR4, 0x3, UPT ;  /* 0x000000030400788c */ /* 0x000fd2000bf05270 */
[----:B------:R-:W-:Y:S05]  /*f8b0*/  BRA.U !UP0, `(.L_x_9324) ;  /* 0x0000000108147547 */ /* 0x000fea000b800000 */
[----:B------:R-:W-:-:S09]  /*f8c0*/  UISETP.NE.AND UP0, UPT, UR4, 0x4, UPT ;  /* 0x000000040400788c */ /* 0x000fd2000bf05270 */
[----:B------:R-:W-:Y:S05]  /*f8d0*/  BRA.U UP0, `(.L_x_9321) ;  /* 0x0000000900b07547 */ /* 0x000fea000b800000 */
[----:B------:R-:W3:Y:S02]  /*f8e0*/  LDG.E.64 R2, desc[UR36][R2.64] ;  /* 0x0000002402027981 */ /* 0x000ee4000c1e1b00 */
[----:B---3--:R4:W1:Y:S01]  /*f8f0*/  I2F.S64 R0, R2 ;  /* 0x0000000200007312 */ /* 0x0088620000301400 */
[----:B------:R-:W-:Y:S05]  /*f900*/  BRA `(.L_x_9322) ;  /* 0x0000000c00007947 */ /* 0x000fea0003800000 */
.L_x_9324:
[----:B------:R-:W3:Y:S02]  /*f910*/  LDG.E R0, desc[UR36][R2.64] ;  /* 0x0000002402007981 */ /* 0x000ee4000c1e1900 */
[----:B---3--:R-:W-:Y:S01]  /*f920*/  I2FP.F32.S32 R0, R0 ;  /* 0x0000000000007245 */ /* 0x008fe20000201400 */
[----:B------:R-:W-:Y:S06]  /*f930*/  BRA `(.L_x_9322) ;  /* 0x0000000800f47947 */ /* 0x000fec0003800000 */
.L_x_9323:
[----:B------:R-:W3:Y:S02]  /*f940*/  LDG.E.U16 R0, desc[UR36][R2.64] ;  /* 0x0000002402007981 */ /* 0x000ee4000c1e1500 */
[----:B---3--:R-:W3:Y:S01]  /*f950*/  I2F.S16 R0, R0 ;  /* 0x0000000000007306 */ /* 0x008ee20000101400 */
[----:B------:R-:W-:Y:S05]  /*f960*/  BRA `(.L_x_9322) ;  /* 0x0000000800e87947 */ /* 0x000fea0003800000 */
.L_x_9318:
        /* <DEDUP_REMOVED lines=8> */
.L_x_9326:
[----:B------:R-:W3:Y:S02]  /*f9f0*/  LDG.E.U16 R0, desc[UR36][R2.64] ;  /* 0x0000002402007981 */ /* 0x000ee4000c1e1500 */
[----:B---3--:R-:W-:Y:S01]  /*fa00*/  HADD2.F32 R0, -RZ, R0.H0_H0 ;  /* 0x20000000ff007230 */ /* 0x008fe20000004100 */
[----:B------:R-:W-:Y:S06]  /*fa10*/  BRA `(.L_x_9322) ;  /* 0x0000000800bc7947 */ /* 0x000fec0003800000 */
.L_x_9325:
        /* <DEDUP_REMOVED lines=8> */
.L_x_9328:
[----:B------:R-:W3:Y:S02]  /*faa0*/  LDG.E.U16 R0, desc[UR36][R2.64] ;  /* 0x0000002402007981 */ /* 0x000ee4000c1e1500 */
[----:B---3--:R-:W-:Y:S01]  /*fab0*/  HADD2.F32 R0, -RZ, R0.H0_H0 ;  /* 0x20000000ff007230 */ /* 0x008fe20000004100 */
[----:B------:R-:W-:Y:S06]  /*fac0*/  BRA `(.L_x_9322) ;  /* 0x0000000800907947 */ /* 0x000fec0003800000 */
.L_x_9327:
[----:B------:R-:W3:Y:S01]  /*fad0*/  LDG.E.64 R2, desc[UR36][R2.64] ;  /* 0x0000002402027981 */ /* 0x000ee2000c1e1b00 */
[----:B------:R-:W-:Y:S01]  /*fae0*/  UMOV UR4, 0xf0000000 ;  /* 0xf000000000047882 */ /* 0x000fe20000000000 */
[----:B------:R-:W-:Y:S01]  /*faf0*/  UMOV UR5, 0x380fffff ;  /* 0x380fffff00057882 */ /* 0x000fe20000000000 */
[----:B---3--:R-:W1:Y:S01]  /*fb00*/  F2F.F32.F64 R0, R2 ;  /* 0x0000000200007310 */ /* 0x008e620000301000 */
[----:B------:R-:W-:-:S14]  /*fb10*/  DSETP.GEU.AND P0, PT, |R2|, UR4, PT ;  /* 0x0000000402007e2a */ /* 0x000fdc000bf0e200 */
[----:B-1----:R-:W-:Y:S01]  /*fb20*/  @!P0 FMUL R0, R0, 1.175494350822287508e-38 ;  /* 0x0080000000008820 */ /* 0x002fe20000400000 */
[----:B------:R-:W-:Y:S06]  /*fb30*/  BRA `(.L_x_9322) ;  /* 0x0000000800747947 */ /* 0x000fec0003800000 */
.L_x_9317:
        /* <DEDUP_REMOVED lines=12> */
.L_x_9331:
[----:B------:R-:W3:Y:S01]  /*fc00*/  LDG.E.64 R2, desc[UR36][R2.64] ;  /* 0x0000002402027981 */ /* 0x000ee2000c1e1b00 */
[----:B------:R-:W-:Y:S01]  /*fc10*/  UMOV UR4, 0xf0000000 ;  /* 0xf000000000047882 */ /* 0x000fe20000000000 */
[----:B------:R-:W-:Y:S01]  /*fc20*/  UMOV UR5, 0x380fffff ;  /* 0x380fffff00057882 */ /* 0x000fe20000000000 */
[----:B---3--:R-:W1:Y:S01]  /*fc30*/  F2F.F32.F64 R0, R2 ;  /* 0x0000000200007310 */ /* 0x008e620000301000 */
[----:B------:R-:W-:-:S14]  /*fc40*/  DSETP.GEU.AND P0, PT, |R2|, UR4, PT ;  /* 0x0000000402007e2a */ /* 0x000fdc000bf0e200 */
[----:B-1----:R-:W-:Y:S01]  /*fc50*/  @!P0 FMUL R0, R0, 1.175494350822287508e-38 ;  /* 0x0080000000008820 */ /* 0x002fe20000400000 */
[----:B------:R-:W-:Y:S06]  /*fc60*/  BRA `(.L_x_9322) ;  /* 0x0000000800287947 */ /* 0x000fec0003800000 */
.L_x_9330:
        /* <DEDUP_REMOVED lines=25> */
.L_x_9333:
        /* <DEDUP_REMOVED lines=12> */
.L_x_9332:
[----:B------:R-:W3:Y:S02]  /*fec0*/  LDG.E.U16 R0, desc[UR36][R2.64] ;  /* 0x0000002402007981 */ /* 0x000ee4000c1e1500 */
[----:B---3--:R-:W-:Y:S01]  /*fed0*/  IMAD.U32 R0, R0, 0x10000, RZ ;  /* 0x0001000000007824 */ /* 0x008fe200078e00ff */
[----:B------:R-:W-:Y:S06]  /*fee0*/  BRA `(.L_x_9322) ;  /* 0x0000000400887947 */ /* 0x000fec0003800000 */
.L_x_9329:
        /* <DEDUP_REMOVED lines=11> */
.L_x_9336:
        /* <DEDUP_REMOVED lines=20> */
.L_x_9338:
[----:B------:R-:W-:Y:S05]  /*100e0*/  BSYNC.RECONVERGENT B0 ;  /* 0x0000000000007941 */ /* 0x000fea0003800200 */
.L_x_9337:
[----:B------:R-:W-:Y:S02]  /*100f0*/  SHF.L.U32 R0, R0, 0x14, RZ ;  /* 0x0000001400007819 */ /* 0x000fe400000006ff */
[----:B------:R-:W-:-:S04]  /*10100*/  LEA R2, R2, 0x3b800000, 0x17 ;  /* 0x3b80000002027811 */ /* 0x000fc800078eb8ff */
[----:B------:R-:W-:Y:S01]  /*10110*/  LOP3.LUT R0, R2, R0, R7, 0xfe, !PT ;  /* 0x0000000002007212 */ /* 0x000fe200078efe07 */
[----:B------:R-:W-:Y:S06]  /*10120*/  BRA `(.L_x_9322) ;  /* 0x0000000000f87947 */ /* 0x000fec0003800000 */
.L_x_9335:
        /* <DEDUP_REMOVED lines=20> */
.L_x_9340:
[----:B------:R-:W-:Y:S05]  /*10270*/  BSYNC.RECONVERGENT B0 ;  /* 0x0000000000007941 */ /* 0x000fea0003800200 */
.L_x_9339:
[----:B------:R-:W-:Y:S01]  /*10280*/  IMAD.SHL.U32 R0, R0, 0x200000, RZ ;  /* 0x0020000000007824 */ /* 0x000fe200078e00ff */
[----:B------:R-:W-:-:S04]  /*10290*/  LEA R2, R2, 0x37800000, 0x17 ;  /* 0x3780000002027811 */ /* 0x000fc800078eb8ff */
[----:B------:R-:W-:Y:S01]  /*102a0*/  LOP3.LUT R0, R2, R0, R7, 0xfe, !PT ;  /* 0x0000000002007212 */ /* 0x000fe200078efe07 */
[----:B------:R-:W-:Y:S06]  /*102b0*/  BRA `(.L_x_9322) ;  /* 0x0000000000947947 */ /* 0x000fec0003800000 */
.L_x_9334:
        /* <DEDUP_REMOVED lines=14> */
.L_x_9321:
[----:B------:R-:W-:Y:S01]  /*103a0*/  MOV R2, 0x0 ;  /* 0x0000000000027802 */ /* 0x000fe20000000f00 */
[----:B------:R-:W1:Y:S01]  /*103b0*/  LDCU.64 UR4, c[0x4][0x178] ;  /* 0x01002f00ff0477ac */ /* 0x000e620008000a00 */
[----:B0-----:R-:W-:Y:S02]  /*103c0*/  HFMA2 R8, -RZ, RZ, 0, 4.64916229248046875e-06 ;  /* 0x0000004eff087431 */ /* 0x001fe400000001ff */
[----:B------:R-:W-:Y:S01]  /*103d0*/  IMAD.MOV.U32 R12, RZ, RZ, 0x1 ;  /* 0x00000001ff0c7424 */ /* 0x000fe200078e00ff */
[----:B------:R-:W0:Y:S01]  /*103e0*/  LDCU.64 UR6, c[0x4][0x180] ;  /* 0x01003000ff0677ac */ /* 0x000e220008000a00 */
[----:B------:R-:W3:Y:S01]  /*103f0*/  LDC.64 R2, c[0x4][R2] ;  /* 0x0100000002027b82 */ /* 0x000ee20000000a00 */
[----:B------:R-:W-:Y:S01]  /*10400*/  IMAD.MOV.U32 R13, RZ, RZ, RZ ;  /* 0x000000ffff0d7224 */ /* 0x000fe200078e00ff */
[----:B------:R-:W4:Y:S01]  /*10410*/  LDCU.64 UR8, c[0x4][0x68] ;  /* 0x01000d00ff0877ac */ /* 0x000f220008000a00 */
[----:B-1----:R-:W-:Y:S01]  /*10420*/  MOV R4, UR4 ;  /* 0x0000000400047c02 */ /* 0x002fe20008000f00 */
[----:B------:R-:W-:-:S02]  /*10430*/  IMAD.U32 R5, RZ, RZ, UR5 ;  /* 0x00000005ff057e24 */ /* 0x000fc4000f8e00ff */
[----:B0-----:R-:W-:Y:S01]  /*10440*/  IMAD.U32 R6, RZ, RZ, UR6 ;  /* 0x00000006ff067e24 */ /* 0x001fe2000f8e00ff */
[----:B------:R-:W-:Y:S01]  /*10450*/  MOV R7, UR7 ;  /* 0x0000000700077c02 */ /* 0x000fe20008000f00 */
[----:B----4-:R-:W-:Y:S02]  /*10460*/  IMAD.U32 R10, RZ, RZ, UR8 ;  /* 0x00000008ff0a7e24 */ /* 0x010fe4000f8e00ff */
[----:B------:R-:W-:-:S07]  /*10470*/  IMAD.U32 R11, RZ, RZ, UR9 ;  /* 0x00000009ff0b7e24 */ /* 0x000fce000f8e00ff */
[----:B------:R-:W-:-:S07]  /*10480*/  LEPC R20, `(.L_x_9343) ;  /* 0x000000001014794e */ /* 0x000fce0000000000 */
[----:B--23-5:R-:W-:Y:S05]  /*10490*/  CALL.ABS.NOINC R2 ;  /* 0x0000000002007343 */ /* 0x02cfea0003c00000 */
.L_x_9343:
[----:B------:R-:W-:Y:S01]  /*104a0*/  MOV R0, RZ ;  /* 0x000000ff00007202 */ /* 0x000fe20000000f00 */
[----:B------:R-:W-:Y:S06]  /*104b0*/  BRA `(.L_x_9322) ;  /* 0x0000000000147947 */ /* 0x000fec0003800000 */
.L_x_9342:
[----:B------:R-:W3:Y:S02]  /*104c0*/  LDG.E.64 R2, desc[UR36][R2.64] ;  /* 0x0000002402027981 */ /* 0x000ee4000c1e1b00 */
[----:B---3--:R1:W3:Y:S01]  /*104d0*/  I2F.U64 R0, R2 ;  /* 0x0000000200007312 */ /* 0x0082e20000301000 */
[----:B------:R-:W-:Y:S05]  /*104e0*/  BRA `(.L_x_9322) ;  /* 0x0000000000087947 */ /* 0x000fea0003800000 */
.L_x_9341:
[----:B------:R-:W3:Y:S02]  /*104f0*/  LDG.E R0, desc[UR36][R2.64] ;  /* 0x0000002402007981 */ /* 0x000ee4000c1e1900 */
[----:B---3--:R-:W-:-:S07]  /*10500*/  I2FP.F32.U32 R0, R0 ;  /* 0x0000000000007245 */ /* 0x008fce0000201000 */
.L_x_9322:
[----:B------:R-:W-:Y:S05]  /*10510*/  BSYNC.RECONVERGENT B6 ;  /* 0x0000000000067941 */ /* 0x000fea0003800200 */
.L_x_9316:
[----:B-1-3-5:R-:W-:Y:S01]  /*10520*/  FSETP.NEU.FTZ.AND P0, PT, R0, RZ, PT ;  /* 0x000000ff0000720b */ /* 0x02afe20003f1d000 */
[----:B------:R-:W-:-:S12]  /*10530*/  BSSY.RECONVERGENT B0, `(.L_x_9344) ;  /* 0x0000059000007945 */ /* 0x000fd80003800200 */
[----:B------:R-:W-:Y:S05]  /*10540*/  @!P0 BRA `(.L_x_9345) ;  /* 0x0000000400548947 */ /* 0x000fea0003800000 */
[C---:B--2---:R-:W-:Y:S01]  /*10550*/  FSETP.GEU.FTZ.AND P0, PT, |R19|.reuse, |R0|, PT ;  /* 0x400000001300720b */ /* 0x044fe20003f1e200 */
[----:B------:R-:W-:Y:S01]  /*10560*/  BSSY.RECONVERGENT B1, `(.L_x_9346) ;  /* 0x000003e000017945 */ /* 0x000fe20003800200 */
[----:B----4-:R-:W-:-:S11]  /*10570*/  FADD.FTZ R2, |R19|, -RZ ;  /* 0x800000ff13027221 */ /* 0x010fd60000010200 */
        /* <DEDUP_REMOVED lines=24> */
.L_x_9351:
[----:B------:R-:W-:Y:S01]  /*10700*/  FSETP.GEU.FTZ.AND P0, PT, R5, -R7, PT ;  /* 0x800000070500720b */ /* 0x000fe20003f1e000 */
[----:B------:R-:W-:-:S12]  /*10710*/  FADD.FTZ R3, R3, -1 ;  /* 0xbf80000003037421 */ /* 0x000fd80000010000 */
[----:B------:R-:W-:-:S07]  /*10720*/  @!P0 FADD.FTZ R3, R3, -1 ;  /* 0xbf80000003038421 */ /* 0x000fce0000010000 */
.L_x_9350:
[----:B------:R-:W-:Y:S05]  /*10730*/  BSYNC.RECONVERGENT B2 ;  /* 0x0000000000027941 */ /* 0x000fea0003800200 */
.L_x_9349:
[----:B------:R-:W-:Y:S01]  /*10740*/  FFMA.FTZ R2, -R7, R3, R2 ;  /* 0x0000000307027223 */ /* 0x000fe20000010102 */
[----:B------:R-:W-:Y:S06]  /*10750*/  BRA `(.L_x_9347) ;  /* 0x0000000000787947 */ /* 0x000fec0003800000 */
.L_x_9348:
        /* <DEDUP_REMOVED lines=14> */
.L_x_9354:
        /* <DEDUP_REMOVED lines=13> */
.L_x_9353:
[----:B------:R-:W-:Y:S05]  /*10910*/  BSYNC.RECONVERGENT B2 ;  /* 0x0000000000027941 */ /* 0x000fea0003800200 */
.L_x_9352:
[----:B------:R-:W-:-:S04]  /*10920*/  FMUL.FTZ R2, R3, 1.1920928955078125e-07 ;  /* 0x3400000003027820 */ /* 0x000fc80000410000 */
[----:B------:R-:W-:-:S07]  /*10930*/  FMUL.FTZ R2, R7, R2 ;  /* 0x0000000207027220 */ /* 0x000fce0000410000 */
.L_x_9347:
[----:B------:R-:W-:Y:S05]  /*10940*/  BSYNC.RECONVERGENT B1 ;  /* 0x0000000000017941 */ /* 0x000fea0003800200 */
.L_x_9346:
        /* <DEDUP_REMOVED lines=21> */
.L_x_9345:
[----:B------:R-:W2:Y:S02]  /*10aa0*/  MUFU.RCP R0, R0 ;  /* 0x0000000000007308 */ /* 0x000ea40000001000 */
[----:B--2-4-:R-:W-:-:S07]  /*10ab0*/  FMUL.FTZ R2, R0, R19 ;  /* 0x0000001300027220 */ /* 0x014fce0000410000 */
.L_x_9355:
[----:B------:R-:W-:Y:S05]  /*10ac0*/  BSYNC.RECONVERGENT B0 ;  /* 0x0000000000007941 */ /* 0x000fea0003800200 */
.L_x_9344:
        /* <DEDUP_REMOVED lines=12> */
[----:B-1----:R-:W-:Y:S01]  /*10b90*/  STG.E.U8 desc[UR36][R16.64], R3 ;  /* 0x0000000310007986 */ /* 0x002fe2000c101124 */
[----:B------:R-:W-:Y:S05]  /*10ba0*/  EXIT ;  /* 0x000000000000794d */ /* 0x000fea0003800000 */
.L_x_9359:
[----:B------:R-:W1:Y:S02]  /*10bb0*/  F2I.S64.TRUNC R2, R2 ;  /* 0x0000000200027311 */ /* 0x000e64000020d900 */
[----:B-1----:R-:W-:-:S05]  /*10bc0*/  IMAD.MOV.U32 R5, RZ, RZ, R2 ;  /* 0x000000ffff057224 */ /* 0x002fca00078e0002 */
[----:B------:R-:W-:Y:S01]  /*10bd0*/  STG.E.U8 desc[UR36][R16.64], R5 ;  /* 0x0000000510007986 */ /* 0x000fe2000c101124 */
[----:B------:R-:W-:Y:S05]  /*10be0*/  EXIT ;  /* 0x000000000000794d */ /* 0x000fea0003800000 */
.L_x_9358:
[----:B------:R-:W-:-:S09]  /*10bf0*/  UISETP.NE.AND UP0, UPT, UR4, 0x2, UPT ;  /* 0x000000020400788c */ /* 0x000fd2000bf05270 */
[----:B------:R-:W-:Y:S05]  /*10c00*/  BRA.U !UP0, `(.L_x_9361) ;  /* 0x0000000108287547 */ /* 0x000fea000b800000 */
[----:B------:R-:W-:-:S09]  /*10c10*/  UISETP.NE.AND UP0, UPT, UR4, 0x3, UPT ;  /* 0x000000030400788c */ /* 0x000fd2000bf05270 */
[----:B------:R-:W-:Y:S05]  /*10c20*/  BRA.U !UP0, `(.L_x_9362) ;  /* 0x0000000108147547 */ /* 0x000fea000b800000 */
[----:B------:R-:W-:-:S09]  /*10c30*/  UISETP.NE.AND UP0, UPT, UR4, 0x4, UPT ;  /* 0x000000040400788c */ /* 0x000fd2000bf05270 */
[----:B------:R-:W-:Y:S05]  /*10c40*/  BRA.U UP0, `(.L_x_9360) ;  /* 0x0000000900387547 */ /* 0x000fea000b800000 */
[----:B------:R-:W1:Y:S02]  /*10c50*/  F2I.S64.TRUNC R2, R2 ;  /* 0x0000000200027311 */ /* 0x000e64000020d900 */
[----:B-1----:R-:W-:Y:S01]  /*10c60*/  STG.E.64 desc[UR36][R16.64], R2 ;  /* 0x0000000210007986 */ /* 0x002fe2000c101b24 */
[----:B------:R-:W-:Y:S05]  /*10c70*/  EXIT ;  /* 0x000000000000794d */ /* 0x000fea0003800000 */
.L_x_9362:
[----:B------:R-:W1:Y:S02]  /*10c80*/  F2I.FTZ.TRUNC.NTZ R3, R2 ;  /* 0x0000000200037305 */ /* 0x000e64000021f100 */
[----:B-1----:R-:W-:Y:S01]  /*10c90*/  STG.E desc[UR36][R16.64], R3 ;  /* 0x0000000310007986 */ /* 0x002fe2000c101924 */
[----:B------:R-:W-:Y:S05]  /*10ca0*/  EXIT ;  /* 0x000000000000794d */ /* 0x000fea0003800000 */
.L_x_9361:
[----:B------:R-:W1:Y:S02]  /*10cb0*/  F2I.FTZ.TRUNC.NTZ R3, R2 ;  /* 0x0000000200037305 */ /* 0x000e64000021f100 */
[----:B-1----:R-:W-:Y:S01]  /*10cc0*/  STG.E.U16 desc[UR36][R16.64], R3 ;  /* 0x0000000310007986 */ /* 0x002fe2000c101524 */
[----:B------:R-:W-:Y:S05]  /*10cd0*/  EXIT ;  /* 0x000000000000794d */ /* 0x000fea0003800000 */
.L_x_9357:
[----:B------:R-:W-:-:S09]  /*10ce0*/  UISETP.GT.AND UP0, UPT, UR4, 0x6, UPT ;  /* 0x000000060400788c */ /* 0x000fd2000bf04270 */
[----:B------:R-:W-:Y:S05]  /*10cf0*/  BRA.U UP0, `(.L_x_9363) ;  /* 0x0000000100247547 */ /* 0x000fea000b800000 */
[----:B------:R-:W-:-:S09]  /*10d00*/  UISETP.NE.AND UP0, UPT, UR4, 0x5, UPT ;  /* 0x000000050400788c */ /* 0x000fd2000bf05270 */
[----:B------:R-:W-:Y:S05]  /*10d10*/  BRA.U !UP0, `(.L_x_9364) ;  /* 0x0000000108107547 */ /* 0x000fea000b800000 */
[----:B------:R-:W-:-:S09]  /*10d20*/  UISETP.NE.AND UP0, UPT, UR4, 0x6, UPT ;  /* 0x000000060400788c */ /* 0x000fd2000bf05270 */
[----:B------:R-:W-:Y:S05]  /*10d30*/  BRA.U UP0, `(.L_x_9360) ;  /* 0x0000000500fc7547 */ /* 0x000fea000b800000 */
[----:B------:R-:W-:Y:S01]  /*10d40*/  STG.E desc[UR36][R16.64], R2 ;  /* 0x0000000210007986 */ /* 0x000fe2000c101924 */
[----:B------:R-:W-:Y:S05]  /*10d50*/  EXIT ;  /* 0x000000000000794d */ /* 0x000fea0003800000 */
.L_x_9364:
[----:B------:R-:W-:-:S05]  /*10d60*/  F2FP.F16.F32.PACK_AB R2, RZ, R2 ;  /* 0x00000002ff02723e */ /* 0x000fca00000000ff */
[----:B------:R-:W-:Y:S01]  /*10d70*/  STG.E.U16 desc[UR36][R16.64], R2 ;  /* 0x0000000210007986 */ /* 0x000fe2000c101524 */
[----:B------:R-:W-:Y:S05]  /*10d80*/  EXIT ;  /* 0x000000000000794d */ /* 0x000fea0003800000 */
.L_x_9363:
[----:B------:R-:W-:-:S09]  /*10d90*/  UISETP.NE.AND UP0, UPT, UR4, 0x7, UPT ;  /* 0x000000070400788c */ /* 0x000fd2000bf05270 */
[----:B------:R-:W-:Y:S05]  /*10da0*/  BRA.U !UP0, `(.L_x_9365) ;  /* 0x00000001082c7547 */ /* 0x000fea000b800000 */
[----:B------:R-:W-:-:S09]  /*10db0*/  UISETP.NE.AND UP0, UPT, UR4, 0x8, UPT ;  /* 0x000000080400788c */ /* 0x000fd2000bf05270 */
[----:B------:R-:W-:Y:S05]  /*10dc0*/  BRA.U !UP0, `(.L_x_9366) ;  /* 0x0000000108147547 */ /* 0x000fea000b800000 */
[----:B------:R-:W-:-:S09]  /*10dd0*/  UISETP.NE.AND UP0, UPT, UR4, 0x9, UPT ;  /* 0x000000090400788c */ /* 0x000fd2000bf05270 */
[----:B------:R-:W-:Y:S05]  /*10de0*/  BRA.U UP0, `(.L_x_9360) ;  /* 0x0000000500d07547 */ /* 0x000fea000b800000 */
[----:B------:R-:W-:-:S05]  /*10df0*/  IMAD.MOV.U32 R3, RZ, RZ, RZ ;  /* 0x000000ffff037224 */ /* 0x000fca00078e00ff */
[----:B------:R-:W-:Y:S01]  /*10e00*/  STG.E.64 desc[UR36][R16.64], R2 ;  /* 0x0000000210007986 */ /* 0x000fe2000c101b24 */
[----:B------:R-:W-:Y:S05]  /*10e10*/  EXIT ;  /* 0x000000000000794d */ /* 0x000fea0003800000 */
.L_x_9366:
[----:B------:R-:W-:-:S04]  /*10e20*/  F2FP.F16.F32.PACK_AB R3, RZ, R2 ;  /* 0x00000002ff03723e */ /* 0x000fc800000000ff */
[----:B------:R-:W-:-:S05]  /*10e30*/  PRMT R3, R3, 0x5410, RZ ;  /* 0x0000541003037816 */ /* 0x000fca00000000ff */
[----:B------:R-:W-:Y:S01]  /*10e40*/  STG.E desc[UR36][R16.64], R3 ;  /* 0x0000000310007986 */ /* 0x000fe2000c101924 */
[----:B------:R-:W-:Y:S05]  /*10e50*/  EXIT ;  /* 0x000000000000794d */ /* 0x000fea0003800000 */
.L_x_9365:
[----:B------:R-:W-:-:S06]  /*10e60*/  FMUL.FTZ R2, R2, 1 ;  /* 0x3f80000002027820 */ /* 0x000fcc0000410000 */
[----:B------:R-:W1:Y:S02]  /*10e70*/  F2F.F64.F32 R2, R2 ;  /* 0x0000000200027310 */ /* 0x000e640000201800 */
[----:B-1----:R-:W-:Y:S01]  /*10e80*/  STG.E.64 desc[UR36][R16.64], R2 ;  /* 0x0000000210007986 */ /* 0x002fe2000c101b24 */
[----:B------:R-:W-:Y:S05]  /*10e90*/  EXIT ;  /* 0x000000000000794d */ /* 0x000fea0003800000 */
.L_x_9356:
        /* <DEDUP_REMOVED lines=11> */
[----:B-1----:R-:W-:Y:S01]  /*10f50*/  STG.E.U16 desc[UR36][R16.64], R3 ;  /* 0x0000000310007986 */ /* 0x002fe2000c101524 */
[----:B------:R-:W-:Y:S05]  /*10f60*/  EXIT ;  /* 0x000000000000794d */ /* 0x000fea0003800000 */
.L_x_9370:
[----:B------:R-:W-:Y:S01]  /*10f70*/  LOP3.LUT R4, R2, 0x7fffffff, RZ, 0xc0, !PT ;  /* 0x7fffffff02047812 */ /* 0x000fe200078ec0ff */
[----:B------:R-:W-:Y:S01]  /*10f80*/  BSSY.RECONVERGENT B0, `(.L_x_9371) ;  /* 0x0000012000007945 */ /* 0x000fe20003800200 */
[----:B0-----:R-:W-:Y:S02]  /*10f90*/  HFMA2 R8, -RZ, RZ, 0, 7.62939453125e-06 ;  /* 0x00000080ff087431 */ /* 0x001fe400000001ff */
        /* <DEDUP_REMOVED lines=13> */
.L_x_9373:
[----:B------:R-:W-:-:S04]  /*11070*/  SHF.R.U32.HI R2, RZ, 0x18, R2 ;  /* 0x00000018ff027819 */ /* 0x000fc80000011602 */
[----:B------:R-:W-:-:S04]  /*11080*/  LOP3.LUT R2, R3, 0x80, R2, 0xf8, !PT ;  /* 0x0000008003027812 */ /* 0x000fc800078ef802 */
[----:B------:R-:W-:-:S07]  /*11090*/  PRMT R8, R2, 0x7610, R8 ;  /* 0x0000761002087816 */ /* 0x000fce0000000008 */
.L_x_9372:
[----:B------:R-:W-:Y:S05]  /*110a0*/  BSYNC.RECONVERGENT B0 ;  /* 0x0000000000007941 */ /* 0x000fea0003800200 */
.L_x_9371:
[----:B------:R-:W-:Y:S01]  /*110b0*/  STG.E.U8 desc[UR36][R16.64], R8 ;  /* 0x0000000810007986 */ /* 0x000fe2000c101124 */
[----:B------:R-:W-:Y:S05]  /*110c0*/  EXIT ;  /* 0x000000000000794d */ /* 0x000fea0003800000 */
.L_x_9369:
[----:B------:R-:W-:Y:S01]  /*110d0*/  LOP3.LUT R4, R2, 0x7fffffff, RZ, 0xc0, !PT ;  /* 0x7fffffff02047812 */ /* 0x000fe200078ec0ff */
[----:B------:R-:W-:Y:S01]  /*110e0*/  BSSY.RECONVERGENT B0, `(.L_x_9374) ;  /* 0x0000012000007945 */ /* 0x000fe20003800200 */
[----:B0-----:R-:W-:Y:S02]  /*110f0*/  IMAD.MOV.U32 R8, RZ, RZ, 0x80 ;  /* 0x00000080ff087424 */ /* 0x001fe400078e00ff */
        /* <DEDUP_REMOVED lines=13> */
.L_x_9376:
[----:B------:R-:W-:-:S04]  /*111d0*/  SHF.R.U32.HI R2, RZ, 0x18, R2 ;  /* 0x00000018ff027819 */ /* 0x000fc80000011602 */
[----:B------:R-:W-:-:S04]  /*111e0*/  LOP3.LUT R3, R3, 0x80, R2, 0xf8, !PT ;  /* 0x0000008003037812 */ /* 0x000fc800078ef802 */
[----:B------:R-:W-:-:S07]  /*111f0*/  PRMT R8, R3, 0x7610, R8 ;  /* 0x0000761003087816 */ /* 0x000fce0000000008 */
.L_x_9375:
[----:B------:R-:W-:Y:S05]  /*11200*/  BSYNC.RECONVERGENT B0 ;  /* 0x0000000000007941 */ /* 0x000fea0003800200 */
.L_x_9374:
[----:B------:R-:W-:Y:S01]  /*11210*/  STG.E.U8 desc[UR36][R16.64], R8 ;  /* 0x0000000810007986 */ /* 0x000fe2000c101124 */
[----:B------:R-:W-:Y:S05]  /*11220*/  EXIT ;  /* 0x000000000000794d */ /* 0x000fea0003800000 */
.L_x_9368:
        /* <DEDUP_REMOVED lines=21> */
.L_x_9378:
[----:B------:R-:W1:Y:S02]  /*11380*/  F2I.U64.TRUNC R2, R2 ;  /* 0x0000000200027311 */ /* 0x000e64000020d800 */
[----:B-1----:R-:W-:Y:S01]  /*11390*/  STG.E.64 desc[UR36][R16.64], R2 ;  /* 0x0000000210007986 */ /* 0x002fe2000c101b24 */
[----:B------:R-:W-:Y:S05]  /*113a0*/  EXIT ;  /* 0x000000000000794d */ /* 0x000fea0003800000 */
.L_x_9377:
[----:B------:R-:W1:Y:S02]  /*113b0*/  F2I.FTZ.U32.TRUNC.NTZ R3, R2 ;  /* 0x0000000200037305 */ /* 0x000e64000021f000 */
[----:B-1----:R-:W-:Y:S01]  /*113c0*/  STG.E desc[UR36][R16.64], R3 ;  /* 0x0000000310007986 */ /* 0x002fe2000c101924 */
[----:B------:R-:W-:Y:S05]  /*113d0*/  EXIT ;  /* 0x000000000000794d */ /* 0x000fea0003800000 */
.L_x_9367:
        /* <DEDUP_REMOVED lines=8> */
[----:B------:R-:W-:Y:S01]  /*11460*/  STG.E.U8 desc[UR36][R16.64], R3 ;  /* 0x0000000310007986 */ /* 0x000fe2000c101124 */
[----:B------:R-:W-:Y:S05]  /*11470*/  EXIT ;  /* 0x000000000000794d */ /* 0x000fea0003800000 */
.L_x_9380:
[----:B------:R-:W-:Y:S01]  /*11480*/  FMUL.FTZ R4, R2, 1 ;  /* 0x3f80000002047820 */ /* 0x000fe20000410000 */
[----:B------:R-:W-:-:S05]  /*11490*/  CS2R R6, SRZ ;  /* 0x0000000000067805 */ /* 0x000fca000001ff00 */
[----:B------:R-:W1:Y:S02]  /*114a0*/  F2F.F64.F32 R4, R4 ;  /* 0x0000000400047310 */ /* 0x000e640000201800 */
[----:B-1----:R-:W-:Y:S01]  /*114b0*/  STG.E.128 desc[UR36][R16.64], R4 ;  /* 0x0000000410007986 */ /* 0x002fe2000c101d24 */
[----:B------:R-:W-:Y:S05]  /*114c0*/  EXIT ;  /* 0x000000000000794d */ /* 0x000fea0003800000 */
.L_x_9379:
[----:B------:R-:W-:-:S09]  /*114d0*/  UISETP.NE.AND UP0, UPT, UR4, 0xf, UPT ;  /* 0x0000000f0400788c */ /* 0x000fd2000bf05270 */
[----:B------:R-:W-:Y:S05]  /*114e0*/  BRA.U !UP0, `(.L_x_9381) ;  /* 0x0000000108e07547 */ /* 0x000fea000b800000 */
[----:B------:R-:W-:-:S09]  /*114f0*/  UISETP.NE.AND UP0, UPT, UR4, 0x17, UPT ;  /* 0x000000170400788c */ /* 0x000fd2000bf05270 */
[----:B------:R-:W-:Y:S05]  /*11500*/  BRA.U !UP0, `(.L_x_9382) ;  /* 0x00000001088c7547 */ /* 0x000fea000b800000 */
[----:B------:R-:W-:-:S09]  /*11510*/  UISETP.NE.AND UP0, UPT, UR4, 0x18, UPT ;  /* 0x000000180400788c */ /* 0x000fd2000bf05270 */
[----:B------:R-:W-:Y:S05]  /*11520*/  BRA.U !UP0, `(.L_x_9383) ;  /* 0x0000000108447547 */ /* 0x000fea000b800000 */
.L_x_9360:
[----:B------:R-:W-:Y:S01]  /*11530*/  MOV R0, 0x0 ;  /* 0x0000000000007802 */ /* 0x000fe20000000f00 */
[----:B------:R-:W1:Y:S01]  /*11540*/  LDCU.64 UR4, c[0x4][0x178] ;  /* 0x01002f00ff0477ac */ /* 0x000e620008000a00 */
[----:B0-----:R-:W-:Y:S02]  /*11550*/  HFMA2 R8, -RZ, RZ, 0, 6.020069122314453125e-06 ;  /* 0x00000065ff087431 */ /* 0x001fe400000001ff */
[----:B------:R-:W-:Y:S01]  /*11560*/  IMAD.MOV.U32 R12, RZ, RZ, 0x1 ;  /* 0x00000001ff0c7424 */ /* 0x000fe200078e00ff */
[----:B------:R0:W2:Y:S01]  /*11570*/  LDC.64 R2, c[0x4][R0] ;  /* 0x0100000000027b82 */ /* 0x0000a20000000a00 */
[----:B------:R-:W3:Y:S01]  /*11580*/  LDCU.64 UR6, c[0x4][0x180] ;  /* 0x01003000ff0677ac */ /* 0x000ee20008000a00 */
[----:B------:R-:W-:Y:S01]  /*11590*/  IMAD.MOV.U32 R13, RZ, RZ, RZ ;  /* 0x000000ffff0d7224 */ /* 0x000fe200078e00ff */
[----:B------:R-:W4:Y:S01]  /*115a0*/  LDCU.64 UR8, c[0x4][0x70] ;  /* 0x01000e00ff0877ac */ /* 0x000f220008000a00 */
[----:B-1----:R-:W-:Y:S01]  /*115b0*/  MOV R4, UR4 ;  /* 0x0000000400047c02 */ /* 0x002fe20008000f00 */
[----:B------:R-:W-:-:S02]  /*115c0*/  IMAD.U32 R5, RZ, RZ, UR5 ;  /* 0x00000005ff057e24 */ /* 0x000fc4000f8e00ff */
[----:B---3--:R-:W-:Y:S01]  /*115d0*/  IMAD.U32 R6, RZ, RZ, UR6 ;  /* 0x00000006ff067e24 */ /* 0x008fe2000f8e00ff */
[----:B------:R-:W-:Y:S01]  /*115e0*/  MOV R7, UR7 ;  /* 0x0000000700077c02 */ /* 0x000fe20008000f00 */
[----:B----4-:R-:W-:Y:S02]  /*115f0*/  IMAD.U32 R10, RZ, RZ, UR8 ;  /* 0x00000008ff0a7e24 */ /* 0x010fe4000f8e00ff */
[----:B0-----:R-:W-:-:S07]  /*11600*/  IMAD.U32 R11, RZ, RZ, UR9 ;  /* 0x00000009ff0b7e24 */ /* 0x001fce000f8e00ff */
[----:B------:R-:W-:-:S07]  /*11610*/  LEPC R20, `(.L_x_9384) ;  /* 0x000000001014794e */ /* 0x000fce0000000000 */
[----:B--2---:R-:W-:Y:S05]  /*11620*/  CALL.ABS.NOINC R2 ;  /* 0x0000000002007343 */ /* 0x004fea0003c00000 */
.L_x_9384:
[----:B------:R-:W-:Y:S05]  /*11630*/  EXIT ;  /* 0x000000000000794d */ /* 0x000fea0003800000 */
.L_x_9383:
[----:B------:R-:W-:Y:S01]  /*11640*/  LOP3.LUT R4, R2, 0x7fffffff, RZ, 0xc0, !PT ;  /* 0x7fffffff02047812 */ /* 0x000fe200078ec0ff */
[----:B------:R-:W-:Y:S01]  /*11650*/  BSSY.RECONVERGENT B0, `(.L_x_9385) ;  /* 0x000000b000007945 */ /* 0x000fe20003800200 */
[----:B------:R-:W-:Y:S02]  /*11660*/  SHF.R.U32.HI R5, RZ, 0x18, R2 ;  /* 0x00000018ff057819 */ /* 0x000fe40000011602 */
[----:B------:R-:W-:Y:S02]  /*11670*/  ISETP.GT.U32.AND P0, PT, R4, 0x43efffff, PT ;  /* 0x43efffff0400780c */ /* 0x000fe40003f04070 */
[----:B------:R-:W-:-:S11]  /*11680*/  MOV R0, 0x7f ;  /* 0x0000007f00007802 */ /* 0x000fd60000000f00 */
[----:B------:R-:W-:Y:S05]  /*11690*/  @P0 BRA `(.L_x_9386) ;  /* 0x0000000000180947 */ /* 0x000fea0003800000 */
[----:B------:R-:W-:-:S13]  /*116a0*/  ISETP.GE.U32.AND P0, PT, R4, 0x3c800000, PT ;  /* 0x3c8000000400780c */ /* 0x000fda0003f06070 */
[----:B------:R-:W-:-:S04]  /*116b0*/  @P0 SHF.R.U32.HI R0, RZ, 0x14, R2 ;  /* 0x00000014ff000819 */ /* 0x000fc80000011602 */
[----:B------:R-:W-:-:S04]  /*116c0*/  @P0 LOP3.LUT R3, R0, 0x1, RZ, 0xc0, !PT ;  /* 0x0000000100030812 */ /* 0x000fc800078ec0ff */
[----:B------:R-:W-:-:S04]  /*116d0*/  @P0 IADD3 R0, PT, PT, R2, 0x407ffff, R3 ;  /* 0x0407ffff02000810 */ /* 0x000fc80007ffe003 */
[----:B------:R-:W-:Y:S01]  /*116e0*/  @P0 SHF.R.U32.HI R0, RZ, 0x14, R0 ;  /* 0x00000014ff000819 */ /* 0x000fe20000011600 */
[----:B------:R-:W-:-:S07]  /*116f0*/  @!P0 FADD.FTZ R0, R4, 16384 ;  /* 0x4680000004008421 */ /* 0x000fce0000010000 */
.L_x_9386:
[----:B------:R-:W-:Y:S05]  /*11700*/  BSYNC.RECONVERGENT B0 ;  /* 0x0000000000007941 */ /* 0x000fea0003800200 */
.L_x_9385:
[----:B------:R-:W-:-:S05]  /*11710*/  LOP3.LUT R3, R0, 0x80, R5, 0xf8, !PT ;  /* 0x0000008000037812 */ /* 0x000fca00078ef805 */
[----:B------:R-:W-:Y:S01]  /*11720*/  STG.E.U8 desc[UR36][R16.64], R3 ;  /* 0x0000000310007986 */ /* 0x000fe2000c101124 */
[----:B------:R-:W-:Y:S05]  /*11730*/  EXIT ;  /* 0x000000000000794d */ /* 0x000fea0003800000 */
.L_x_9382:
        /* <DEDUP_REMOVED lines=11> */
.L_x_9388:
[----:B------:R-:W-:Y:S01]  /*117f0*/  IMAD.MOV.U32 R0, RZ, RZ, 0x7f ;  /* 0x0000007fff007424 */ /* 0x000fe200078e00ff */
[----:B------:R-:W-:-:S04]  /*11800*/  ISETP.GT.U32.AND P0, PT, R4, 0x7f800000, PT ;  /* 0x7f8000000400780c */ /* 0x000fc80003f04070 */
[----:B------:R-:W-:-:S09]  /*11810*/  SEL R0, R0, 0x7c, P0 ;  /* 0x0000007c00007807 */ /* 0x000fd20000000000 */
.L_x_9389:
[----:B------:R-:W-:Y:S05]  /*11820*/  BSYNC.RECONVERGENT B0 ;  /* 0x0000000000007941 */ /* 0x000fea0003800200 */
.L_x_9387:
[----:B------:R-:W-:-:S04]  /*11830*/  SHF.R.U32.HI R3, RZ, 0x18, R2 ;  /* 0x00000018ff037819 */ /* 0x000fc80000011602 */
[----:B------:R-:W-:-:S05]  /*11840*/  LOP3.LUT R3, R0, 0x80, R3, 0xf8, !PT ;  /* 0x0000008000037812 */ /* 0x000fca00078ef803 */
[----:B------:R-:W-:Y:S01]  /*11850*/  STG.E.U8 desc[UR36][R16.64], R3 ;  /* 0x0000000310007986 */ /* 0x000fe2000c101124 */
[----:B------:R-:W-:Y:S05]  /*11860*/  EXIT ;  /* 0x000000000000794d */ /* 0x000fea0003800000 */
.L_x_9381:
[----:B------:R-:W-:-:S05]  /*11870*/  F2FP.BF16.F32.PACK_AB R2, RZ, R2 ;  /* 0x00000002ff02723e */ /* 0x000fca00000010ff */
[----:B------:R-:W-:Y:S01]  /*11880*/  STG.E.U16 desc[UR36][R16.64], R2 ;  /* 0x0000000210007986 */ /* 0x000fe2000c101524 */
[----:B------:R-:W-:Y:S05]  /*11890*/  EXIT ;  /* 0x000000000000794d */ /* 0x000fea0003800000 */
.L_x_9390:
        /* <DEDUP_REMOVED lines=14> */
.L_x_37075:


//--------------------- .text._ZN2at6native27unrolled_elementwise_kernelINS0_13BinaryFunctorIfffZZZNS0_15binary_internal21div_floor_kernel_cudaERNS_18TensorIteratorBaseEENKUlvE1_clEvENKUlvE0_clEvEUlffE_EESt5arrayIPcLm3EELi4E23TrivialOffsetCalculatorILi2EjESD_ILi1EjENS0_6memory12LoadWithCastILi2EEENSG_13StoreWithCastILi1EEEEEviT_T0_T2_T3_T4_T5_ --------------------------
	.section	.text._ZN2at6native27unrolled_elementwise_kernelINS0_13BinaryFunctorIfffZZZNS0_15binary_internal21div_floor_kernel_cudaERNS_18TensorIteratorBaseEENKUlvE1_clEvENKUlvE0_clEvEUlffE_EESt5arrayIPcLm3EELi4E23TrivialOffsetCalculatorILi2EjESD_ILi1EjENS0_6memory12LoadWithCastILi2EEENSG_13StoreWithCastILi1EEEEEviT_T0_T2_T3_T4_T5_,"ax",@progbits
	.align	128
        .global         _ZN2at6native27unrolled_elementwise_kernelINS0_13BinaryFunctorIfffZZZNS0_15binary_internal21div_floor_kernel_cudaERNS_18TensorIteratorBaseEENKUlvE1_clEvENKUlvE0_clEvEUlffE_EESt5arrayIPcLm3EELi4E23TrivialOffsetCalculatorILi2EjESD_ILi1EjENS0_6memory12LoadWithCastILi2EEENSG_13StoreWithCastILi1EEEEEviT_T0_T2_T3_T4_T5_
        .type           _ZN2at6native27unrolled_elementwise_kernelINS0_13BinaryFunctorIfffZZZNS0_15binary_internal21div_floor_kernel_cudaERNS_18TensorIteratorBaseEENKUlvE1_clEvENKUlvE0_clEvEUlffE_EESt5arrayIPcLm3EELi4E23TrivialOffsetCalculatorILi2EjESD_ILi1EjENS0_6memory12LoadWithCastILi2EEENSG_13StoreWithCastILi1EEEEEviT_T0_T2_T3_T4_T5_,@function
        .size           _ZN2at6native27unrolled_elementwise_kernelINS0_13BinaryFunctorIfffZZZNS0_15binary_internal21div_floor_kernel_cudaERNS_18TensorIteratorBaseEENKUlvE1_clEvENKUlvE0_clEvEUlffE_EESt5arrayIPcLm3EELi4E23TrivialOffsetCalculatorILi2EjESD_ILi1EjENS0_6memory12LoadWithCastILi2EEENSG_13StoreWithCastILi1EEEEEviT_T0_T2_T3_T4_T5_,(.L_x_37076 - _ZN2at6native27unrolled_elementwise_kernelINS0_13BinaryFunctorIfffZZZNS0_15binary_internal21div_floor_kernel_cudaERNS_18TensorIteratorBaseEENKUlvE1_clEvENKUlvE0_clEvEUlffE_EESt5arrayIPcLm3EELi4E23TrivialOffsetCalculatorILi2EjESD_ILi1EjENS0_6memory12LoadWithCastILi2EEENSG_13StoreWithCastILi1EEEEEviT_T0_T2_T3_T4_T5_)
        .other          _ZN2at6native27unrolled_elementwise_kernelINS0_13BinaryFunctorIfffZZZNS0_15binary_internal21div_floor_kernel_cudaERNS_18TensorIteratorBaseEENKUlvE1_clEvENKUlvE0_clEvEUlffE_EESt5arrayIPcLm3EELi4E23TrivialOffsetCalculatorILi2EjESD_ILi1EjENS0_6memory12LoadWithCastILi2EEENSG_13StoreWithCastILi1EEEEEviT_T0_T2_T3_T4_T5_,@"STO_CUDA_ENTRY STV_DEFAULT"
_ZN2at6native27unrolled_elementwise_kernelINS0_13BinaryFunctorIfffZZZNS0_15binary_internal21div_floor_kernel_cudaERNS_18TensorIteratorBaseEENKUlvE1_clEvENKUlvE0_clEvEUlffE_EESt5arrayIPcLm3EELi4E23TrivialOffsetCalculatorILi2EjESD_ILi1EjENS0_6memory12LoadWithCastILi2EEENSG_13StoreWithCastILi1EEEEEviT_T0_T2_T3_T4_T5_:
.text._ZN2at6native27unrolled_elementwise_kernelINS0_13BinaryFunctorIfffZZZNS0_15binary_internal21div_floor_kernel_cudaERNS_18TensorIteratorBaseEENKUlvE1_clEvENKUlvE0_clEvEUlffE_EESt5arrayIPcLm3EELi4E23TrivialOffsetCalculatorILi2EjESD_ILi1EjENS0_6memory12LoadWithCastILi2EEENSG_13StoreWithCastILi1EEEEEviT_T0_T2_T3_T4_T5_:
[----:B------:R-:W0:Y:S01]  /*0000*/  LDC R1, c[0x0][0x37c] ;  /* 0x0000df00ff017b82 */ /* 0x000e220000000800 */
[----:B------:R-:W1:Y:S07]  /*0010*/  S2R R2, SR_CTAID.X ;  /* 0x0000000000027919 */ /* 0x000e6e0000002500 */
[----:B------:R-:W1:Y:S01]  /*0020*/  LDC R17, c[0x0][0x380] ;  /* 0x0000e000ff117b82 */ /* 0x000e620000000800 */
[----:B------:R-:W2:Y:S01]  /*0030*/  LDCU.64 UR36, c[0x0][0x358] ;  /* 0x00006b00ff2477ac */ /* 0x000ea20008000a00 */
[----:B------:R-:W-:Y:S01]  /*0040*/  BSSY.RECONVERGENT B7, `(.L_x_9391) ;  /* 0x00001cf000077945 */ /* 0x000fe20003800200 */
[----:B------:R-:W3:Y:S01]  /*0050*/  S2R R26, SR_TID.X ;  /* 0x00000000001a7919 */ /* 0x000ee20000002100 */
[----:B------:R-:W-:Y:S01]  /*0060*/  IMAD.MOV.U32 R29, RZ, RZ, RZ ;  /* 0x000000ffff1d7224 */ /* 0x000fe200078e00ff */
[----:B------:R-:W4:Y:S01]  /*0070*/  LDCU.U8 UR38, c[0x0][0x3a4] ;  /* 0x00007480ff2677ac */ /* 0x000f220008000000 */
[----:B------:R-:W-:Y:S01]  /*0080*/  IMAD.MOV.U32 R16, RZ, RZ, RZ ;  /* 0x000000ffff107224 */ /* 0x000fe200078e00ff */
        /* <DEDUP_REMOVED lines=8> */
[----:B------:R-:W-:Y:S01]  /*0110*/  BSSY.RECONVERGENT B6, `(.L_x_9393) ;  /* 0x00000de000067945 */ /* 0x000fe20003800200 */
        /* <DEDUP_REMOVED lines=15> */
[----:B--2---:R4:W0:Y:S01]  /*0210*/  I2F.S16 R29, R4 ;  /* 0x00000004001d7306 */ /* 0x0048220000101400 */
[----:B------:R-:W-:Y:S05]  /*0220*/  BRA `(.L_x_9399) ;  /* 0x0000000c00307947 */ /* 0x000fea0003800000 */
.L_x_9397:
[----:B------:R-:W2:Y:S02]  /*0230*/  LDG.E.U8 R4, desc[UR36][R4.64] ;  /* 0x0000002404047981 */ /* 0x000ea4000c1e1100 */
[----:B--2---:R-:W-:Y:S01]  /*0240*/  I2FP.F32.U32 R29, R4 ;  /* 0x00000004001d7245 */ /* 0x004fe20000201000 */
[----:B------:R-:W-:Y:S06]  /*0250*/  BRA `(.L_x_9399) ;  /* 0x0000000c00247947 */ /* 0x000fec0003800000 */
.L_x_9396:
[----:B------:R-:W-:-:S09]  /*0260*/  UISETP.NE.AND UP0, UPT, UR4, 0x2, UPT ;  /* 0x000000020400788c */ /* 0x000fd2000bf05270 */
[----:B------:R-:W-:Y:S05]  /*0270*/  BRA.U !UP0, `(.L_x_9400) ;  /* 0x0000000108287547 */ /* 0x000fea000b800000 */
[----:B------:R-:W-:-:S09]  /*0280*/  UISETP.NE.AND UP0, UPT, UR4, 0x3, UPT ;  /* 0x000000030400788c */ /* 0x000fd2000bf05270 */
[----:B------:R-:W-:Y:S05]  /*0290*/  BRA.U !UP0, `(.L_x_9401) ;  /* 0x0000000108147547 */ /* 0x000fea000b800000 */
[----:B------:R-:W-:-:S09]  /*02a0*/  UISETP.NE.AND UP0, UPT, UR4, 0x4, UPT ;  /* 0x000000040400788c */ /* 0x000fd2000bf05270 */
[----:B------:R-:W-:Y:S05]  /*02b0*/  BRA.U UP0, `(.L_x_9398) ;  /* 0x0000000900907547 */ /* 0x000fea000b800000 */
[----:B------:R-:W2:Y:S02]  /*02c0*/  LDG.E.64 R4, desc[UR36][R4.64] ;  /* 0x0000002404047981 */ /* 0x000ea4000c1e1b00 */
[----:B--2---:R0:W1:Y:S01]  /*02d0*/  I2F.S64 R29, R4 ;  /* 0x00000004001d7312 */ /* 0x0040620000301400 */
[----:B------:R-:W-:Y:S05]  /*02e0*/  BRA `(.L_x_9399) ;  /* 0x0000000c00007947 */ /* 0x000fea0003800000 */
.L_x_9401:
[----:B------:R-:W2:Y:S02]  /*02f0*/  LDG.E R4, desc[UR36][R4.64] ;  /* 0x0000002404047981 */ /* 0x000ea4000c1e1900 */
[----:B--2---:R-:W-:Y:S01]  /*0300*/  I2FP.F32.S32 R29, R4 ;  /* 0x00000004001d7245 */ /* 0x004fe20000201400 */
[----:B------:R-:W-:Y:S06]  /*0310*/  BRA `(.L_x_9399) ;  /* 0x0000000800f47947 */ /* 0x000fec0003800000 */
.L_x_9400:
[----:B------:R-:W2:Y:S02]  /*0320*/  LDG.E.U16 R4, desc[UR36][R4.64] ;  /* 0x0000002404047981 */ /* 0x000ea4000c1e1500 */
[----:B--2---:R2:W3:Y:S01]  /*0330*/  I2F.S16 R29, R4 ;  /* 0x00000004001d7306 */ /* 0x0044e20000101400 */
[----:B------:R-:W-:Y:S05]  /*0340*/  BRA `(.L_x_9399) ;  /* 0x0000000800e87947 */ /* 0x000fea0003800000 */
.L_x_9395:
        /* <DEDUP_REMOVED lines=8> */
.L_x_9403:
[----:B------:R-:W2:Y:S02]  /*03d0*/  LDG.E.U16 R4, desc[UR36][R4.64] ;  /* 0x0000002404047981 */ /* 0x000ea4000c1e1500 */
[----:B--2---:R-:W-:Y:S01]  /*03e0*/  HADD2.F32 R29, -RZ, R4.H0_H0 ;  /* 0x20000004ff1d7230 */ /* 0x004fe20000004100 */
[----:B------:R-:W-:Y:S06]  /*03f0*/  BRA `(.L_x_9399) ;  /* 0x0000000800bc7947 */ /* 0x000fec0003800000 */
.L_x_9402:
        /* <DEDUP_REMOVED lines=8> */
.L_x_9405:
[----:B------:R-:W2:Y:S02]  /*0480*/  LDG.E.U16 R4, desc[UR36][R4.64] ;  /* 0x0000002404047981 */ /* 0x000ea4000c1e1500 */
[----:B--2---:R-:W-:Y:S01]  /*0490*/  HADD2.F32 R29, -RZ, R4.H0_H0 ;  /* 0x20000004ff1d7230 */ /* 0x004fe20000004100 */
[----:B------:R-:W-:Y:S06]  /*04a0*/  BRA `(.L_x_9399) ;  /* 0x0000000800907947 */ /* 0x000fec0003800000 */
.L_x_9404:
[----:B------:R-:W2:Y:S01]  /*04b0*/  LDG.E.64 R4, desc[UR36][R4.64] ;  /* 0x0000002404047981 */ /* 0x000ea2000c1e1b00 */
[----:B------:R-:W-:Y:S01]  /*04c0*/  UMOV UR4, 0xf0000000 ;  /* 0xf000000000047882 */ /* 0x000fe20000000000 */
[----:B------:R-:W-:Y:S01]  /*04d0*/  UMOV UR5, 0x380fffff ;  /* 0x380fffff00057882 */ /* 0x000fe20000000000 */
[----:B--2---:R-:W0:Y:S01]  /*04e0*/  F2F.F32.F64 R29, R4 ;  /* 0x00000004001d7310 */ /* 0x004e220000301000 */
[----:B------:R-:W-:-:S14]  /*04f0*/  DSETP.GEU.AND P0, PT, |R4|, UR4, PT ;  /* 0x0000000404007e2a */ /* 0x000fdc000bf0e200 */
[----:B0-----:R-:W-:Y:S01]  /*0500*/  @!P0 FMUL R29, R29, 1.175494350822287508e-38 ;  /* 0x008000001d1d8820 */ /* 0x001fe20000400000 */
[----:B------:R-:W-:Y:S06]  /*0510*/  BRA `(.L_x_9399) ;  /* 0x0000000800747947 */ /* 0x000fec0003800000 */
.L_x_9394:
        /* <DEDUP_REMOVED lines=12> */
.L_x_9408:
[----:B------:R-:W2:Y:S01]  /*05e0*/  LDG.E.64 R4, desc[UR36][R4.64] ;  /* 0x0000002404047981 */ /* 0x000ea2000c1e1b00 */
[----:B------:R-:W-:Y:S01]  /*05f0*/  UMOV UR4, 0xf0000000 ;  /* 0xf000000000047882 */ /* 0x000fe20000000000 */
[----:B------:R-:W-:Y:S01]  /*0600*/  UMOV UR5, 0x380fffff ;  /* 0x380fffff00057882 */ /* 0x000fe20000000000 */
[----:B--2---:R-:W0:Y:S01]  /*0610*/  F2F.F32.F64 R29, R4 ;  /* 0x00000004001d7310 */ /* 0x004e220000301000 */
[----:B------:R-:W-:-:S14]  /*0620*/  DSETP.GEU.AND P0, PT, |R4|, UR4, PT ;  /* 0x0000000404007e2a */ /* 0x000fdc000bf0e200 */
[----:B0-----:R-:W-:Y:S01]  /*0630*/  @!P0 FMUL R29, R29, 1.175494350822287508e-38 ;  /* 0x008000001d1d8820 */ /* 0x001fe20000400000 */
[----:B------:R-:W-:Y:S06]  /*0640*/  BRA `(.L_x_9399) ;  /* 0x0000000800287947 */ /* 0x000fec0003800000 */
.L_x_9407:
        /* <DEDUP_REMOVED lines=25> */
.L_x_9410:
        /* <DEDUP_REMOVED lines=12> */
.L_x_9409:
[----:B------:R-:W2:Y:S02]  /*08a0*/  LDG.E.U16 R4, desc[UR36][R4.64] ;  /* 0x0000002404047981 */ /* 0x000ea4000c1e1500 */
[----:B--2---:R-:W-:Y:S01]  /*08b0*/  IMAD.U32 R29, R4, 0x10000, RZ ;  /* 0x00010000041d7824 */ /* 0x004fe200078e00ff */
[----:B------:R-:W-:Y:S06]  /*08c0*/  BRA `(.L_x_9399) ;  /* 0x0000000400887947 */ /* 0x000fec0003800000 */
.L_x_9406:
        /* <DEDUP_REMOVED lines=11> */
.L_x_9413:
        /* <DEDUP_REMOVED lines=20> */
.L_x_9415:
[----:B------:R-:W-:Y:S05]  /*0ac0*/  BSYNC.RECONVERGENT B0 ;  /* 0x0000000000007941 */ /* 0x000fea0003800200 */
.L_x_9414:
[----:B------:R-:W-:Y:S01]  /*0ad0*/  IMAD.SHL.U32 R0, R0, 0x100000, RZ ;  /* 0x0010000000007824 */ /* 0x000fe200078e00ff */
[----:B------:R-:W-:-:S04]  /*0ae0*/  LEA R3, R3, 0x3b800000, 0x17 ;  /* 0x3b80000003037811 */ /* 0x000fc800078eb8ff */
[----:B------:R-:W-:Y:S01]  /*0af0*/  LOP3.LUT R29, R3, R0, R29, 0xfe, !PT ;  /* 0x00000000031d7212 */ /* 0x000fe200078efe1d */
[----:B------:R-:W-:Y:S06]  /*0b00*/  BRA `(.L_x_9399) ;  /* 0x0000000000f87947 */ /* 0x000fec0003800000 */
.L_x_9412:
        /* <DEDUP_REMOVED lines=20> */
.L_x_9417:
[----:B------:R-:W-:Y:S05]  /*0c50*/  BSYNC.RECONVERGENT B0 ;  /* 0x0000000000007941 */ /* 0x000fea0003800200 */
.L_x_9416:
[----:B------:R-:W-:Y:S01]  /*0c60*/  IMAD.SHL.U32 R0, R0, 0x200000, RZ ;  /* 0x0020000000007824 */ /* 0x000fe200078e00ff */
[----:B------:R-:W-:-:S04]  /*0c70*/  LEA R3, R3, 0x37800000, 0x17 ;  /* 0x3780000003037811 */ /* 0x000fc800078eb8ff */
[----:B------:R-:W-:Y:S01]  /*0c80*/  LOP3.LUT R29, R3, R0, R29, 0xfe, !PT ;  /* 0x00000000031d7212 */ /* 0x000fe200078efe1d */
[----:B------:R-:W-:Y:S06]  /*0c90*/  BRA `(.L_x_9399) ;  /* 0x0000000000947947 */ /* 0x000fec0003800000 */
.L_x_9411:
[----:B------:R-:W-:-:S09]  /*0ca0*/  UISETP.NE.AND UP0, UPT, UR4, 0x1c, UPT ;  /* 0x0000001c0400788c */ /* 0x000fd2000bf05270 */
[----:B------:R-:W-:Y:S05]  /*0cb0*/  BRA.U !UP0, `(.L_x_9418) ;  /* 0x0000000108847547 */ /* 0x000fea000b800000 */
[----:B------:R-:W-:-:S09]  /*0cc0*/  UISETP.NE.AND UP0, UPT, UR4, 0x1d, UPT ;  /* 0x0000001d0400788c */ /* 0x000fd2000bf05270 */
[----:B------:R-:W-:Y:S05]  /*0cd0*/  BRA.U !UP0, `(.L_x_9419) ;  /* 0x0000000108707547 */ /* 0x000fea000b800000 */
[----:B------:R-:W-:-:S09]  /*0ce0*/  UISETP.NE.AND UP0, UPT, UR4, 0x2c, UPT ;  /* 0x0000002c0400788c */ /* 0x000fd2000bf05270 */
[----:B------:R-:W-:Y:S05]  /*0cf0*/  BRA.U !UP0, `(.L_x_9420) ;  /* 0x0000000108487547 */ /* 0x000fea000b800000 */
.L_x_9398:
        /* <DEDUP_REMOVED lines=16> */
.L_x_9421:
[----:B------:R-:W-:Y:S01]  /*0e00*/  IMAD.MOV.U32 R29, RZ, RZ, RZ ;  /* 0x000000ffff1d7224 */ /* 0x000fe200078e00ff */
[----:B------:R-:W-:Y:S06]  /*0e10*/  BRA `(.L_x_9399) ;  /* 0x0000000000347947 */ /* 0x000fec0003800000 */
.L_x_9420:
[----:B------:R-:W2:Y:S01]  /*0e20*/  LDG.E.U8 R4, desc[UR36][R4.64] ;  /* 0x0000002404047981 */ /* 0x000ea2000c1e1100 */
[----:B------:R-:W-:Y:S01]  /*0e30*/  IMAD.MOV.U32 R29, RZ, RZ, 0x400000 ;  /* 0x00400000ff1d7424 */ /* 0x000fe200078e00ff */
[----:B--2---:R-:W-:-:S13]  /*0e40*/  ISETP.NE.AND P0, PT, R4, RZ, PT ;  /* 0x000000ff0400720c */ /* 0x004fda0003f05270 */
[----:B------:R-:W-:Y:S05]  /*0e50*/  @!P0 BRA `(.L_x_9399) ;  /* 0x0000000000248947 */ /* 0x000fea0003800000 */
[----:B------:R-:W-:-:S13]  /*0e60*/  ISETP.NE.AND P0, PT, R4, 0xff, PT ;  /* 0x000000ff0400780c */ /* 0x000fda0003f05270 */
[----:B------:R-:W-:Y:S02]  /*0e70*/  @!P0 IMAD.MOV.U32 R29, RZ, RZ, 0x7f800001 ;  /* 0x7f800001ff1d8424 */ /* 0x000fe400078e00ff */
[----:B------:R-:W-:Y:S01]  /*0e80*/  @P0 IMAD.SHL.U32 R29, R4, 0x800000, RZ ;  /* 0x00800000041d0824 */ /* 0x000fe200078e00ff */
[----:B------:R-:W-:Y:S06]  /*0e90*/  BRA `(.L_x_9399) ;  /* 0x0000000000147947 */ /* 0x000fec0003800000 */
.L_x_9419:
[----:B------:R-:W2:Y:S02]  /*0ea0*/  LDG.E.64 R4, desc[UR36][R4.64] ;  /* 0x0000002404047981 */ /* 0x000ea4000c1e1b00 */
[----:B--2---:R0:W1:Y:S01]  /*0eb0*/  I2F.U64 R29, R4 ;  /* 0x00000004001d7312 */ /* 0x0040620000301000 */
[----:B------:R-:W-:Y:S05]  /*0ec0*/  BRA `(.L_x_9399) ;  /* 0x0000000000087947 */ /* 0x000fea0003800000 */
.L_x_9418:
[----:B------:R-:W2:Y:S02]  /*0ed0*/  LDG.E R4, desc[UR36][R4.64] ;  /* 0x0000002404047981 */ /* 0x000ea4000c1e1900 */
[----:B--2---:R-:W-:-:S07]  /*0ee0*/  I2FP.F32.U32 R29, R4 ;  /* 0x00000004001d7245 */ /* 0x004fce0000201000 */
.L_x_9399:
[----:B------:R-:W-:Y:S05]  /*0ef0*/  BSYNC.RECONVERGENT B6 ;  /* 0x0000000000067941 */ /* 0x000fea0003800200 */
.L_x_9393:
[----:B0-2-4-:R-:W0:Y:S01]  /*0f00*/  LDC.64 R4, c[0x0][0x398] ;  /* 0x0000e600ff047b82 */ /* 0x015e220000000a00 */
[----:B------:R-:W2:Y:S01]  /*0f10*/  LDCU UR5, c[0x0][0x3ac] ;  /* 0x00007580ff0577ac */ /* 0x000ea20008000800 */
[----:B------:R-:W-:Y:S01]  /*0f20*/  BSSY.RECONVERGENT B6, `(.L_x_9422) ;  /* 0x00000df000067945 */ /* 0x000fe20003800200 */
[----:B------:R-:W-:-:S04]  /*0f30*/  UPRMT UR4, UR39, 0x9910, URZ ;  /* 0x0000991027047896 */ /* 0x000fc800080000ff */
        /* <DEDUP_REMOVED lines=16> */
.L_x_9426:
[----:B------:R-:W2:Y:S02]  /*1040*/  LDG.E.U8 R4, desc[UR36][R4.64] ;  /* 0x0000002404047981 */ /* 0x000ea4000c1e1100 */
[----:B--2---:R-:W-:Y:S01]  /*1050*/  I2FP.F32.U32 R16, R4 ;  /* 0x0000000400107245 */ /* 0x004fe20000201000 */
[----:B------:R-:W-:Y:S06]  /*1060*/  BRA `(.L_x_9428) ;  /* 0x0000000c00287947 */ /* 0x000fec0003800000 */
.L_x_9425:
        /* <DEDUP_REMOVED lines=9> */
.L_x_9430:
[----:B------:R-:W2:Y:S02]  /*1100*/  LDG.E R4, desc[UR36][R4.64] ;  /* 0x0000002404047981 */ /* 0x000ea4000c1e1900 */
[----:B--2---:R-:W-:Y:S01]  /*1110*/  I2FP.F32.S32 R16, R4 ;  /* 0x0000000400107245 */ /* 0x004fe20000201400 */
[----:B------:R-:W-:Y:S06]  /*1120*/  BRA `(.L_x_9428) ;  /* 0x0000000800f87947 */ /* 0x000fec0003800000 */
.L_x_9429:
[----:B------:R-:W2:Y:S02]  /*1130*/  LDG.E.U16 R4, desc[UR36][R4.64] ;  /* 0x0000002404047981 */ /* 0x000ea4000c1e1500 */
[----:B--2---:R0:W2:Y:S01]  /*1140*/  I2F.S16 R16, R4 ;  /* 0x0000000400107306 */ /* 0x0040a20000101400 */
[----:B------:R-:W-:Y:S05]  /*1150*/  BRA `(.L_x_9428) ;  /* 0x0000000800ec7947 */ /* 0x000fea0003800000 */
.L_x_9424:
        /* <DEDUP_REMOVED lines=8> */
.L_x_9432:
[----:B------:R-:W2:Y:S02]  /*11e0*/  LDG.E.U16 R4, desc[UR36][R4.64] ;  /* 0x0000002404047981 */ /* 0x000ea4000c1e1500 */
[----:B--2---:R-:W-:Y:S01]  /*11f0*/  HADD2.F32 R16, -RZ, R4.H0_H0 ;  /* 0x20000004ff107230 */ /* 0x004fe20000004100 */
[----:B------:R-:W-:Y:S06]  /*1200*/  BRA `(.L_x_9428) ;  /* 0x0000000800c07947 */ /* 0x000fec0003800000 */
.L_x_9431:
        /* <DEDUP_REMOVED lines=8> */
.L_x_9434:
[----:B------:R-:W2:Y:S02]  /*1290*/  LDG.E.U16 R4, desc[UR36][R4.64] ;  /* 0x0000002404047981 */ /* 0x000ea4000c1e1500 */
[----:B--2---:R-:W-:Y:S01]  /*12a0*/  HADD2.F32 R16, -RZ, R4.H0_H0 ;  /* 0x20000004ff107230 */ /* 0x004fe20000004100 */
[----:B------:R-:W-:Y:S06]  /*12b0*/  BRA `(.L_x_9428) ;  /* 0x0000000800947947 */ /* 0x000fec0003800000 */
.L_x_9433:
[----:B------:R-:W2:Y:S01]  /*12c0*/  LDG.E.64 R4, desc[UR36][R4.64] ;  /* 0x0000002404047981 */ /* 0x000ea2000c1e1b00 */
[----:B------:R-:W-:Y:S01]  /*12d0*/  UMOV UR4, 0xf0000000 ;  /* 0xf000000000047882 */ /* 0x000fe20000000000 */
[----:B------:R-:W-:Y:S01]  /*12e0*/  UMOV UR5, 0x380fffff ;  /* 0x380fffff00057882 */ /* 0x000fe20000000000 */
[----:B--2---:R-:W0:Y:S01]  /*12f0*/  F2F.F32.F64 R16, R4 ;  /* 0x0000000400107310 */ /* 0x004e220000301000 */
[----:B------:R-:W-:-:S14]  /*1300*/  DSETP.GEU.AND P0, PT, |R4|, UR4, PT ;  /* 0x0000000404007e2a */ /* 0x000fdc000bf0e200 */
[----:B0-----:R-:W-:Y:S01]  /*1310*/  @!P0 FMUL R16, R16, 1.175494350822287508e-38 ;  /* 0x0080000010108820 */ /* 0x001fe20000400000 */
[----:B------:R-:W-:Y:S06]  /*1320*/  BRA `(.L_x_9428) ;  /* 0x0000000800787947 */ /* 0x000fec0003800000 */
.L_x_9423:
        /* <DEDUP_REMOVED lines=12> */
.L_x_9437:
[----:B------:R-:W2:Y:S01]  /*13f0*/  LDG.E.64 R4, desc[UR36][R4.64] ;  /* 0x0000002404047981 */ /* 0x000ea2000c1e1b00 */
[----:B------:R-:W-:Y:S01]  /*1400*/  UMOV UR4, 0xf0000000 ;  /* 0xf000000000047882 */ /* 0x000fe20000000000 */
[----:B------:R-:W-:Y:S01]  /*1410*/  UMOV UR5, 0x380fffff ;  /* 0x380fffff00057882 */ /* 0x000fe20000000000 */
[----:B--2---:R-:W0:Y:S01]  /*1420*/  F2F.F32.F64 R16, R4 ;  /* 0x0000000400107310 */ /* 0x004e220000301000 */
[----:B------:R-:W-:-:S14]  /*1430*/  DSETP.GEU.AND P0, PT, |R4|, UR4, PT ;  /* 0x0000000404007e2a */ /* 0x000fdc000bf0e200 */
[----:B0-----:R-:W-:Y:S01]  /*1440*/  @!P0 FMUL R16, R16, 1.175494350822287508e-38 ;  /* 0x0080000010108820 */ /* 0x001fe20000400000 */
[----:B------:R-:W-:Y:S06]  /*1450*/  BRA `(.L_x_9428) ;  /* 0x00000008002c7947 */ /* 0x000fec0003800000 */
.L_x_9436:
        /* <DEDUP_REMOVED lines=25> */
.L_x_9439:
        /* <DEDUP_REMOVED lines=11> */
[----:B------:R-:W-:Y:S01]  /*16a0*/  LOP3.LUT R16, R0, 0x80000000, R3, 0xf8, !PT ;  /* 0x8000000000107812 */ /* 0x000fe200078ef803 */
[----:B------:R-:W-:Y:S06]  /*16b0*/  BRA `(.L_x_9428) ;  /* 0x0000000400947947 */ /* 0x000fec0003800000 */
.L_x_9438:
[----:B------:R-:W2:Y:S02]  /*16c0*/  LDG.E.U16 R4, desc[UR36][R4.64] ;  /* 0x0000002404047981 */ /* 0x000ea4000c1e1500 */
[----:B--2---:R-:W-:Y:S01]  /*16d0*/  IMAD.U32 R16, R4, 0x10000, RZ ;  /* 0x0001000004107824 */ /* 0x004fe200078e00ff */
[----:B------:R-:W-:Y:S06]  /*16e0*/  BRA `(.L_x_9428) ;  /* 0x0000000400887947 */ /* 0x000fec0003800000 */
.L_x_9435:
        /* <DEDUP_REMOVED lines=11> */
.L_x_9442:
        /* <DEDUP_REMOVED lines=20> */
.L_x_9444:
[----:B------:R-:W-:Y:S05]  /*18e0*/  BSYNC.RECONVERGENT B0 ;  /* 0x0000000000007941 */ /* 0x000fea0003800200 */
.L_x_9443:
[----:B------:R-:W-:Y:S01]  /*18f0*/  IMAD.SHL.U32 R0, R0, 0x100000, RZ ;  /* 0x0010000000007824 */ /* 0x000fe200078e00ff */
[----:B------:R-:W-:-:S04]  /*1900*/  LEA R3, R3, 0x3b800000, 0x17 ;  /* 0x3b80000003037811 */ /* 0x000fc800078eb8ff */
[----:B------:R-:W-:Y:S01]  /*1910*/  LOP3.LUT R16, R3, R0, R7, 0xfe, !PT ;  /* 0x0000000003107212 */ /* 0x000fe200078efe07 */
[----:B------:R-:W-:Y:S06]  /*1920*/  BRA `(.L_x_9428) ;  /* 0x0000000000f87947 */ /* 0x000fec0003800000 */
.L_x_9441:
        /* <DEDUP_REMOVED lines=20> */
.L_x_9446:
[----:B------:R-:W-:Y:S05]  /*1a70*/  BSYNC.RECONVERGENT B0 ;  /* 0x0000000000007941 */ /* 0x000fea0003800200 */
.L_x_9445:
[----:B------:R-:W-:Y:S01]  /*1a80*/  IMAD.SHL.U32 R0, R0, 0x200000, RZ ;  /* 0x0020000000007824 */ /* 0x000fe200078e00ff */
[----:B------:R-:W-:-:S04]  /*1a90*/  LEA R3, R3, 0x37800000, 0x17 ;  /* 0x3780000003037811 */ /* 0x000fc800078eb8ff */
[----:B------:R-:W-:Y:S01]  /*1aa0*/  LOP3.LUT R16, R3, R0, R7, 0xfe, !PT ;  /* 0x0000000003107212 */ /* 0x000fe200078efe07 */
[----:B------:R-:W-:Y:S06]  /*1ab0*/  BRA `(.L_x_9428) ;  /* 0x0000000000947947 */ /* 0x000fec0003800000 */
.L_x_9440:
[----:B------:R-:W-:-:S09]  /*1ac0*/  UISETP.NE.AND UP0, UPT, UR4, 0x1c, UPT ;  /* 0x0000001c0400788c */ /* 0x000fd2000bf05270 */
[----:B------:R-:W-:Y:S05]  /*1ad0*/  BRA.U !UP0, `(.L_x_9447) ;  /* 0x0000000108847547 */ /* 0x000fea000b800000 */
[----:B------:R-:W-:-:S09]  /*1ae0*/  UISETP.NE.AND UP0, UPT, UR4, 0x1d, UPT ;  /* 0x0000001d0400788c */ /* 0x000fd2000bf05270 */
[----:B------:R-:W-:Y:S05]  /*1af0*/  BRA.U !UP0, `(.L_x_9448) ;  /* 0x0000000108707547 */ /* 0x000fea000b800000 */
[----:B------:R-:W-:-:S09]  /*1b00*/  UISETP.NE.AND UP0, UPT, UR4, 0x2c, UPT ;  /* 0x0000002c0400788c */ /* 0x000fd2000bf05270 */
[----:B------:R-:W-:Y:S05]  /*1b10*/  BRA.U !UP0, `(.L_x_9449) ;  /* 0x0000000108487547 */ /* 0x000fea000b800000 */
.L_x_9427:
[----:B------:R-:W-:Y:S01]  /*1b20*/  MOV R14, 0x0 ;  /* 0x00000000000e7802 */ /* 0x000fe20000000f00 */
[----:B------:R-:W0:Y:S01]  /*1b30*/  LDCU.64 UR4, c[0x4][0x178] ;  /* 0x01002f00ff0477ac */ /* 0x000e220008000a00 */
[----:B------:R-:W-:Y:S02]  /*1b40*/  IMAD.MOV.U32 R8, RZ, RZ, 0x4e ;  /* 0x0000004eff087424 */ /* 0x000fe400078e00ff */
[----:B------:R-:W-:Y:S01]  /*1b50*/  IMAD.MOV.U32 R12, RZ, RZ, 0x1 ;  /* 0x00000001ff0c7424 */ /* 0x000fe200078e00ff */
[----:B------:R-:W2:Y:S01]  /*1b60*/  LDCU.64 UR6, c[0x4][0x180] ;  /* 0x01003000ff0677ac */ /* 0x000ea20008000a00 */
[----:B------:R-:W4:Y:S01]  /*1b70*/  LDC.64 R14, c[0x4][R14] ;  /* 0x010000000e0e7b82 */ /* 0x000f220000000a00 */
[----:B------:R-:W-:Y:S01]  /*1b80*/  IMAD.MOV.U32 R13, RZ, RZ, RZ ;  /* 0x000000ffff0d7224 */ /* 0x000fe200078e00ff */
[----:B------:R-:W1:Y:S01]  /*1b90*/  LDCU.64 UR8, c[0x4][0x68] ;  /* 0x01000d00ff0877ac */ /* 0x000e620008000a00 */
[----:B0-----:R-:W-:Y:S02]  /*1ba0*/  IMAD.U32 R4, RZ, RZ, UR4 ;  /* 0x00000004ff047e24 */ /* 0x001fe4000f8e00ff */
[----:B------:R-:W-:-:S02]  /*1bb0*/  IMAD.U32 R5, RZ, RZ, UR5 ;  /* 0x00000005ff057e24 */ /* 0x000fc4000f8e00ff */
[----:B--2---:R-:W-:Y:S02]  /*1bc0*/  IMAD.U32 R6, RZ, RZ, UR6 ;  /* 0x00000006ff067e24 */ /* 0x004fe4000f8e00ff */
[----:B------:R-:W-:Y:S02]  /*1bd0*/  IMAD.U32 R7, RZ, RZ, UR7 ;  /* 0x00000007ff077e24 */ /* 0x000fe4000f8e00ff */
[----:B-1----:R-:W-:Y:S02]  /*1be0*/  IMAD.U32 R10, RZ, RZ, UR8 ;  /* 0x00000008ff0a7e24 */ /* 0x002fe4000f8e00ff */
[----:B------:R-:W-:-:S07]  /*1bf0*/  IMAD.U32 R11, RZ, RZ, UR9 ;  /* 0x00000009ff0b7e24 */ /* 0x000fce000f8e00ff */
[----:B------:R-:W-:-:S07]  /*1c00*/  LEPC R20, `(.L_x_9450) ;  /* 0x000000001014794e */ /* 0x000fce0000000000 */
[----:B---345:R-:W-:Y:S05]  /*1c10*/  CALL.ABS.NOINC R14 ;  /* 0x000000000e007343 */ /* 0x038fea0003c00000 */
.L_x_9450:
[----:B------:R-:W-:Y:S01]  /*1c20*/  IMAD.MOV.U32 R16, RZ, RZ, RZ ;  /* 0x000000ffff107224 */ /* 0x000fe200078e00ff */
[----:B------:R-:W-:Y:S06]  /*1c30*/  BRA `(.L_x_9428) ;  /* 0x0000000000347947 */ /* 0x000fec0003800000 */
.L_x_9449:
        /* <DEDUP_REMOVED lines=8> */
.L_x_9448:
[----:B------:R-:W2:Y:S02]  /*1cc0*/  LDG.E.64 R4, desc[UR36][R4.64] ;  /* 0x0000002404047981 */ /* 0x000ea4000c1e1b00 */
[----:B--2---:R0:W2:Y:S01]  /*1cd0*/  I2F.U64 R16, R4 ;  /* 0x0000000400107312 */ /* 0x0040a20000301000 */
[----:B------:R-:W-:Y:S05]  /*1ce0*/  BRA `(.L_x_9428) ;  /* 0x0000000000087947 */ /* 0x000fea0003800000 */
.L_x_9447:
[----:B------:R-:W2:Y:S02]  /*1cf0*/  LDG.E R4, desc[UR36][R4.64] ;  /* 0x0000002404047981 */ /* 0x000ea4000c1e1900 */
[----:B--2---:R-:W-:-:S07]  /*1d00*/  I2FP.F32.U32 R16, R4 ;  /* 0x0000000400107245 */ /* 0x004fce0000201000 */
.L_x_9428:
[----:B------:R-:W-:Y:S05]  /*1d10*/  BSYNC.RECONVERGENT B6 ;  /* 0x0000000000067941 */ /* 0x000fea0003800200 */
.L_x_9422:
[----:B------:R-:W-:-:S07]  /*1d20*/  VIADD R26, R25, 0x80 ;  /* 0x00000080191a7836 */ /* 0x000fce0000000000 */
.L_x_9392:
[----:B------:R-:W-:Y:S05]  /*1d30*/  BSYNC.RECONVERGENT B7 ;  /* 0x0000000000077941 */ /* 0x000fea0003800200 */
.L_x_9391:
[----:B------:R-:W-:Y:S01]  /*1d40*/  ISETP.GE.AND P0, PT, R26, R17, PT ;  /* 0x000000111a00720c */ /* 0x000fe20003f06270 */
[----:B------:R-:W-:Y:S01]  /*1d50*/  BSSY.RECONVERGENT B7, `(.L_x_9451) ;  /* 0x00001c9000077945 */ /* 0x000fe20003800200 */
[----:B------:R-:W-:Y:S02]  /*1d60*/  IMAD.MOV.U32 R18, RZ, RZ, RZ ;  /* 0x000000ffff127224 */ /* 0x000fe400078e00ff */
[----:B------:R-:W-:-:S09]  /*1d70*/  IMAD.MOV.U32 R27, RZ, RZ, RZ ;  /* 0x000000ffff1b7224 */ /* 0x000fd200078e00ff */
[----:B------:R-:W-:Y:S05]  /*1d80*/  @P0 BRA `(.L_x_9452) ;  /* 0x0000001c00140947 */ /* 0x000fea0003800000 */
[----:B0---4-:R-:W0:Y:S01]  /*1d90*/  LDC.64 R4, c[0x0][0x390] ;  /* 0x0000e400ff047b82 */ /* 0x011e220000000a00 */
[----:B------:R-:W4:Y:S01]  /*1da0*/  LDCU UR5, c[0x0][0x3a8] ;  /* 0x00007500ff0577ac */ /* 0x000f220008000800 */
[----:B------:R-:W-:Y:S01]  /*1db0*/  IMAD R19, R2, 0x200, R26 ;  /* 0x0000020002137824 */ /* 0x000fe200078e021a */
[----:B------:R-:W-:Y:S01]  /*1dc0*/  BSSY.RECONVERGENT B6, `(.L_x_9453) ;  /* 0x00000df000067945 */ /* 0x000fe20003800200 */
[----:B------:R-:W-:-:S04]  /*1dd0*/  UPRMT UR4, UR38, 0x9910, URZ ;  /* 0x0000991026047896 */ /* 0x000fc800080000ff */
[----:B------:R-:W-:Y:S01]  /*1de0*/  UISETP.GT.AND UP0, UPT, UR4, 0x9, UPT ;  /* 0x000000090400788c */ /* 0x000fe2000bf04270 */
[----:B----4-:R-:W-:-:S05]  /*1df0*/  IMAD R3, R19, UR5, RZ ;  /* 0x0000000513037c24 */ /* 0x010fca000f8e02ff */
        /* <DEDUP_REMOVED lines=11> */
[----:B------:R-:W4:Y:S02]  /*1eb0*/  LDG.E.S8 R4, desc[UR36][R4.64] ;  /* 0x0000002404047981 */ /* 0x000f24000c1e1300 */
[----:B----4-:R0:W4:Y:S01]  /*1ec0*/  I2F.S16 R18, R4 ;  /* 0x0000000400127306 */ /* 0x0101220000101400 */
[----:B------:R-:W-:Y:S05]  /*1ed0*/  BRA `(.L_x_9459) ;  /* 0x0000000c00347947 */ /* 0x000fea0003800000 */
.L_x_9457:
[----:B------:R-:W4:Y:S02]  /*1ee0*/  LDG.E.U8 R4, desc[UR36][R4.64] ;  /* 0x0000002404047981 */ /* 0x000f24000c1e1100 */
[----:B----4-:R-:W-:Y:S01]  /*1ef0*/  I2FP.F32.U32 R18, R4 ;  /* 0x0000000400127245 */ /* 0x010fe20000201000 */
[----:B------:R-:W-:Y:S06]  /*1f00*/  BRA `(.L_x_9459) ;  /* 0x0000000c00287947 */ /* 0x000fec0003800000 */
.L_x_9456:
[----:B------:R-:W-:-:S09]  /*1f10*/  UISETP.NE.AND UP0, UPT, UR4, 0x2, UPT ;  /* 0x000000020400788c */ /* 0x000fd2000bf05270 */
[----:B------:R-:W-:Y:S05]  /*1f20*/  BRA.U !UP0, `(.L_x_9460) ;  /* 0x0000000108287547 */ /* 0x000fea000b800000 */
[----:B------:R-:W-:-:S09]  /*1f30*/  UISETP.NE.AND UP0, UPT, UR4, 0x3, UPT ;  /* 0x000000030400788c */ /* 0x000fd2000bf05270 */
[----:B------:R-:W-:Y:S05]  /*1f40*/  BRA.U !UP0, `(.L_x_9461) ;  /* 0x0000000108147547 */ /* 0x000fea000b800000 */
[----:B------:R-:W-:-:S09]  /*1f50*/  UISETP.NE.AND UP0, UPT, UR4, 0x4, UPT ;  /* 0x000000040400788c */ /* 0x000fd2000bf05270 */
[----:B------:R-:W-:Y:S05]  /*1f60*/  BRA.U UP0, `(.L_x_9458) ;  /* 0x0000000900b47547 */ /* 0x000fea000b800000 */
[----:B------:R-:W4:Y:S02]  /*1f70*/  LDG.E.64 R4, desc[UR36][R4.64] ;  /* 0x0000002404047981 */ /* 0x000f24000c1e1b00 */
[----:B----4-:R0:W4:Y:S01]  /*1f80*/  I2F.S64 R18, R4 ;  /* 0x0000000400127312 */ /* 0x0101220000301400 */
[----:B------:R-:W-:Y:S05]  /*1f90*/  BRA `(.L_x_9459) ;  /* 0x0000000c00047947 */ /* 0x000fea0003800000 */
.L_x_9461:
[----:B------:R-:W4:Y:S02]  /*1fa0*/  LDG.E R4, desc[UR36][R4.64] ;  /* 0x0000002404047981 */ /* 0x000f24000c1e1900 */
[----:B----4-:R-:W-:Y:S01]  /*1fb0*/  I2FP.F32.S32 R18, R4 ;  /* 0x0000000400127245 */ /* 0x010fe20000201400 */
[----:B------:R-:W-:Y:S06]  /*1fc0*/  BRA `(.L_x_9459) ;  /* 0x0000000800f87947 */ /* 0x000fec0003800000 */
.L_x_9460:
[----:B------:R-:W4:Y:S02]  /*1fd0*/  LDG.E.U16 R4, desc[UR36][R4.64] ;  /* 0x0000002404047981 */ /* 0x000f24000c1e1500 */
[----:B----4-:R0:W4:Y:S01]  /*1fe0*/  I2F.S16 R18, R4 ;  /* 0x0000000400127306 */ /* 0x0101220000101400 */
[----:B------:R-:W-:Y:S05]  /*1ff0*/  BRA `(.L_x_9459) ;  /* 0x0000000800ec7947 */ /* 0x000fea0003800000 */
.L_x_9455:
        /* <DEDUP_REMOVED lines=8> */
.L_x_9463:
[----:B------:R-:W4:Y:S02]  /*2080*/  LDG.E.U16 R4, desc[UR36][R4.64] ;  /* 0x0000002404047981 */ /* 0x000f24000c1e1500 */
[----:B----4-:R-:W-:Y:S01]  /*2090*/  HADD2.F32 R18, -RZ, R4.H0_H0 ;  /* 0x20000004ff127230 */ /* 0x010fe20000004100 */
[----:B------:R-:W-:Y:S06]  /*20a0*/  BRA `(.L_x_9459) ;  /* 0x0000000800c07947 */ /* 0x000fec0003800000 */
.L_x_9462:
        /* <DEDUP_REMOVED lines=8> */
.L_x_9465:
[----:B------:R-:W4:Y:S02]  /*2130*/  LDG.E.U16 R4, desc[UR36][R4.64] ;  /* 0x0000002404047981 */ /* 0x000f24000c1e1500 */
[----:B----4-:R-:W-:Y:S01]  /*2140*/  HADD2.F32 R18, -RZ, R4.H0_H0 ;  /* 0x20000004ff127230 */ /* 0x010fe20000004100 */
[----:B------:R-:W-:Y:S06]  /*2150*/  BRA `(.L_x_9459) ;  /* 0x0000000800947947 */ /* 0x000fec0003800000 */
.L_x_9464:
[----:B------:R-:W4:Y:S01]  /*2160*/  LDG.E.64 R4, desc[UR36][R4.64] ;  /* 0x0000002404047981 */ /* 0x000f22000c1e1b00 */
[----:B------:R-:W-:Y:S01]  /*2170*/  UMOV UR4, 0xf0000000 ;  /* 0xf000000000047882 */ /* 0x000fe20000000000 */
[----:B------:R-:W-:Y:S01]  /*2180*/  UMOV UR5, 0x380fffff ;  /* 0x380fffff00057882 */ /* 0x000fe20000000000 */
[----:B----4-:R-:W0:Y:S01]  /*2190*/  F2F.F32.F64 R18, R4 ;  /* 0x0000000400127310 */ /* 0x010e220000301000 */
[----:B------:R-:W-:-:S14]  /*21a0*/  DSETP.GEU.AND P0, PT, |R4|, UR4, PT ;  /* 0x0000000404007e2a */ /* 0x000fdc000bf0e200 */
[----:B0-----:R-:W-:Y:S01]  /*21b0*/  @!P0 FMUL R18, R18, 1.175494350822287508e-38 ;  /* 0x0080000012128820 */ /* 0x001fe20000400000 */
[----:B------:R-:W-:Y:S06]  /*21c0*/  BRA `(.L_x_9459) ;  /* 0x0000000800787947 */ /* 0x000fec0003800000 */
.L_x_9454:
        /* <DEDUP_REMOVED lines=8> */
[----:B------:R-:W4:Y:S02]  /*2250*/  LDG.E.U8 R4, desc[UR36][R4.64] ;  /* 0x0000002404047981 */ /* 0x000f24000c1e1100 */
[----:B----4-:R-:W-:-:S04]  /*2260*/  ISETP.NE.AND P0, PT, R4, RZ, PT ;  /* 0x000000ff0400720c */ /* 0x010fc80003f05270 */
[----:B------:R-:W-:Y:S01]  /*2270*/  FSEL R18, RZ, 1, !P0 ;  /* 0x3f800000ff127808 */ /* 0x000fe20004000000 */
[----:B------:R-:W-:Y:S08]  /*2280*/  BRA `(.L_x_9459) ;  /* 0x0000000800487947 */ /* 0x000ff00003800000 */
.L_x_9468:
[----:B------:R-:W4:Y:S01]  /*2290*/  LDG.E.64 R4, desc[UR36][R4.64] ;  /* 0x0000002404047981 */ /* 0x000f22000c1e1b00 */
[----:B------:R-:W-:Y:S01]  /*22a0*/  UMOV UR4, 0xf0000000 ;  /* 0xf000000000047882 */ /* 0x000fe20000000000 */
[----:B------:R-:W-:Y:S01]  /*22b0*/  UMOV UR5, 0x380fffff ;  /* 0x380fffff00057882 */ /* 0x000fe20000000000 */
[----:B----4-:R-:W0:Y:S01]  /*22c0*/  F2F.F32.F64 R18, R4 ;  /* 0x0000000400127310 */ /* 0x010e220000301000 */
[----:B------:R-:W-:-:S14]  /*22d0*/  DSETP.GEU.AND P0, PT, |R4|, UR4, PT ;  /* 0x0000000404007e2a */ /* 0x000fdc000bf0e200 */
[----:B0-----:R-:W-:Y:S01]  /*22e0*/  @!P0 FMUL R18, R18, 1.175494350822287508e-38 ;  /* 0x0080000012128820 */ /* 0x001fe20000400000 */
[----:B------:R-:W-:Y:S06]  /*22f0*/  BRA `(.L_x_9459) ;  /* 0x00000008002c7947 */ /* 0x000fec0003800000 */
.L_x_9467:
[----:B------:R-:W-:-:S09]  /*2300*/  UISETP.NE.AND UP0, UPT, UR4, 0xf, UPT ;  /* 0x0000000f0400788c */ /* 0x000fd2000bf05270 */
[----:B------:R-:W-:Y:S05]  /*2310*/  BRA.U !UP0, `(.L_x_9469) ;  /* 0x0000000108907547 */ /* 0x000fea000b800000 */
[----:B------:R-:W-:-:S09]  /*2320*/  UISETP.NE.AND UP0, UPT, UR4, 0x17, UPT ;  /* 0x000000170400788c */ /* 0x000fd2000bf05270 */
[----:B------:R-:W-:Y:S05]  /*2330*/  BRA.U !UP0, `(.L_x_9470) ;  /* 0x0000000108547547 */ /* 0x000fea000b800000 */
[----:B------:R-:W-:-:S09]  /*2340*/  UISETP.NE.AND UP0, UPT, UR4, 0x18, UPT ;  /* 0x000000180400788c */ /* 0x000fd2000bf05270 */
[----:B------:R-:W-:Y:S05]  /*2350*/  BRA.U UP0, `(.L_x_9458) ;  /* 0x0000000500b87547 */ /* 0x000fea000b800000 */
[----:B------:R-:W4:Y:S01]  /*2360*/  LDG.E.U8 R18, desc[UR36][R4.64] ;  /* 0x0000002404127981 */ /* 0x000f22000c1e1100 */
[----:B------:R-:W-:Y:S02]  /*2370*/  IMAD.MOV.U32 R6, RZ, RZ, 0x1f ;  /* 0x0000001fff067424 */ /* 0x000fe400078e00ff */
[----:B----4-:R-:W-:-:S05]  /*2380*/  IMAD.SHL.U32 R18, R18, 0x1000000, RZ ;  /* 0x0100000012127824 */ /* 0x010fca00078e00ff */
        /* <DEDUP_REMOVED lines=16> */
.L_x_9470:
[----:B------:R-:W4:Y:S02]  /*2490*/  LDG.E.U8 R4, desc[UR36][R4.64] ;  /* 0x0000002404047981 */ /* 0x000f24000c1e1100 */
[C---:B----4-:R-:W-:Y:S02]  /*24a0*/  IMAD.SHL.U32 R0, R4.reuse, 0x2000000, RZ ;  /* 0x0200000004007824 */ /* 0x050fe400078e00ff */
        /* <DEDUP_REMOVED lines=9> */
[----:B------:R-:W-:Y:S01]  /*2540*/  LOP3.LUT R18, R0, 0x80000000, R3, 0xf8, !PT ;  /* 0x8000000000127812 */ /* 0x000fe200078ef803 */
[----:B------:R-:W-:Y:S06]  /*2550*/  BRA `(.L_x_9459) ;  /* 0x0000000400947947 */ /* 0x000fec0003800000 */
.L_x_9469:
[----:B------:R-:W4:Y:S02]  /*2560*/  LDG.E.U16 R4, desc[UR36][R4.64] ;  /* 0x0000002404047981 */ /* 0x000f24000c1e1500 */
[----:B----4-:R-:W-:Y:S01]  /*2570*/  IMAD.U32 R18, R4, 0x10000, RZ ;  /* 0x0001000004127824 */ /* 0x010fe200078e00ff */
[----:B------:R-:W-:Y:S06]  /*2580*/  BRA `(.L_x_9459) ;  /* 0x0000000400887947 */ /* 0x000fec0003800000 */
.L_x_9466:
        /* <DEDUP_REMOVED lines=8> */
[----:B------:R-:W4:Y:S02]  /*2610*/  LDG.E.U16 R4, desc[UR36][R4.64] ;  /* 0x0000002404047981 */ /* 0x000f24000c1e1500 */
[----:B----4-:R-:W-:Y:S01]  /*2620*/  I2FP.F32.U32 R18, R4 ;  /* 0x0000000400127245 */ /* 0x010fe20000201000 */
[----:B------:R-:W-:Y:S06]  /*2630*/  BRA `(.L_x_9459) ;  /* 0x00000004005c7947 */ /* 0x000fec0003800000 */
.L_x_9473:
[----:B------:R-:W4:Y:S01]  /*2640*/  LDG.E.U8 R4, desc[UR36][R4.64] ;  /* 0x0000002404047981 */ /* 0x000f22000c1e1100 */
[----:B------:R-:W-:Y:S01]  /*2650*/  IMAD.MOV.U32 R18, RZ, RZ, RZ ;  /* 0x000000ffff127224 */ /* 0x000fe200078e00ff */
[----:B----4-:R-:W-:-:S13]  /*2660*/  ISETP.NE.AND P0, PT, R4, RZ, PT ;  /* 0x000000ff0400720c */ /* 0x010fda0003f05270 */
        /* <DEDUP_REMOVED lines=17> */
.L_x_9475:
[----:B------:R-:W-:Y:S05]  /*2780*/  BSYNC.RECONVERGENT B0 ;  /* 0x0000000000007941 */ /* 0x000fea0003800200 */
.L_x_9474:
[----:B------:R-:W-:Y:S01]  /*2790*/  IMAD.SHL.U32 R0, R0, 0x100000, RZ ;  /* 0x0010000000007824 */ /* 0x000fe200078e00ff */
[----:B------:R-:W-:-:S04]  /*27a0*/  LEA R3, R3, 0x3b800000, 0x17 ;  /* 0x3b80000003037811 */ /* 0x000fc800078eb8ff */
[----:B------:R-:W-:Y:S01]  /*27b0*/  LOP3.LUT R18, R3, R0, R7, 0xfe, !PT ;  /* 0x0000000003127212 */ /* 0x000fe200078efe07 */
[----:B------:R-:W-:Y:S06]  /*27c0*/  BRA `(.L_x_9459) ;  /* 0x0000000000f87947 */ /* 0x000fec0003800000 */
.L_x_9472:
        /* <DEDUP_REMOVED lines=20> */
.L_x_9477:
[----:B------:R-:W-:Y:S05]  /*2910*/  BSYNC.RECONVERGENT B0 ;  /* 0x0000000000007941 */ /* 0x000fea0003800200 */
.L_x_9476:
[----:B------:R-:W-:Y:S01]  /*2920*/  IMAD.SHL.U32 R0, R0, 0x200000, RZ ;  /* 0x0020000000007824 */ /* 0x000fe200078e00ff */
[----:B------:R-:W-:-:S04]  /*2930*/  LEA R3, R3, 0x37800000, 0x17 ;  /* 0x3780000003037811 */ /* 0x000fc800078eb8ff */
[----:B------:R-:W-:Y:S01]  /*2940*/  LOP3.LUT R18, R3, R0, R7, 0xfe, !PT ;  /* 0x0000000003127212 */ /* 0x000fe200078efe07 */
[----:B------:R-:W-:Y:S06]  /*2950*/  BRA `(.L_x_9459) ;  /* 0x0000000000947947 */ /* 0x000fec0003800000 */
.L_x_9471:
[----:B------:R-:W-:-:S09]  /*2960*/  UISETP.NE.AND UP0, UPT, UR4, 0x1c, UPT ;  /* 0x0000001c0400788c */ /* 0x000fd2000bf05270 */
[----:B------:R-:W-:Y:S05]  /*2970*/  BRA.U !UP0, `(.L_x_9478) ;  /* 0x0000000108847547 */ /* 0x000fea000b800000 */
[----:B------:R-:W-:-:S09]  /*2980*/  UISETP.NE.AND UP0, UPT, UR4, 0x1d, UPT ;  /* 0x0000001d0400788c */ /* 0x000fd2000bf05270 */
[----:B------:R-:W-:Y:S05]  /*2990*/  BRA.U !UP0, `(.L_x_9479) ;  /* 0x0000000108707547 */ /* 0x000fea000b800000 */
[----:B------:R-:W-:-:S09]  /*29a0*/  UISETP.NE.AND UP0, UPT, UR4, 0x2c, UPT ;  /* 0x0000002c0400788c */ /* 0x000fd2000bf05270 */
[----:B------:R-:W-:Y:S05]  /*29b0*/  BRA.U UP0, `(.L_x_9458) ;  /* 0x0000000100207547 */ /* 0x000fea000b800000 */
[----:B------:R-:W4:Y:S01]  /*29c0*/  LDG.E.U8 R4, desc[UR36][R4.64] ;  /* 0x0000002404047981 */ /* 0x000f22000c1e1100 */
[----:B------:R-:W-:Y:S01]  /*29d0*/  IMAD.MOV.U32 R18, RZ, RZ, 0x400000 ;  /* 0x00400000ff127424 */ /* 0x000fe200078e00ff */
[----:B----4-:R-:W-:-:S13]  /*29e0*/  ISETP.NE.AND P0, PT, R4, RZ, PT ;  /* 0x000000ff0400720c */ /* 0x010fda0003f05270 */
[----:B------:R-:W-:Y:S05]  /*29f0*/  @!P0 BRA `(.L_x_9459) ;  /* 0x00000000006c8947 */ /* 0x000fea0003800000 */
[----:B------:R-:W-:-:S13]  /*2a00*/  ISETP.NE.AND P0, PT, R4, 0xff, PT ;  /* 0x000000ff0400780c */ /* 0x000fda0003f05270 */
[----:B------:R-:W-:Y:S02]  /*2a10*/  @!P0 IMAD.MOV.U32 R18, RZ, RZ, 0x7f800001 ;  /* 0x7f800001ff128424 */ /* 0x000fe400078e00ff */
[----:B------:R-:W-:Y:S01]  /*2a20*/  @P0 IMAD.SHL.U32 R18, R4, 0x800000, RZ ;  /* 0x0080000004120824 */ /* 0x000fe200078e00ff */
[----:B------:R-:W-:Y:S06]  /*2a30*/  BRA `(.L_x_9459) ;  /* 0x00000000005c7947 */ /* 0x000fec0003800000 */
.L_x_9458:
[----:B------:R-:W-:Y:S01]  /*2a40*/  MOV R14, 0x0 ;  /* 0x00000000000e7802 */ /* 0x000fe20000000f00 */
[----:B------:R-:W0:Y:S01]  /*2a50*/  LDCU.64 UR4, c[0x4][0x178] ;  /* 0x01002f00ff0477ac */ /* 0x000e220008000a00 */
[----:B------:R-:W-:Y:S02]  /*2a60*/  IMAD.MOV.U32 R8, RZ, RZ, 0x4e ;  /* 0x0000004eff087424 */ /* 0x000fe400078e00ff */
[----:B------:R-:W-:Y:S01]  /*2a70*/  IMAD.MOV.U32 R12, RZ, RZ, 0x1 ;  /* 0x00000001ff0c7424 */ /* 0x000fe200078e00ff */
[----:B------:R-:W4:Y:S01]  /*2a80*/  LDCU.64 UR6, c[0x4][0x180] ;  /* 0x01003000ff0677ac */ /* 0x000f220008000a00 */
[----:B------:R-:W1:Y:S01]  /*2a90*/  LDC.64 R14, c[0x4][R14] ;  /* 0x010000000e0e7b82 */ /* 0x000e620000000a00 */
[----:B------:R-:W-:Y:S01]  /*2aa0*/  IMAD.MOV.U32 R13, RZ, RZ, RZ ;  /* 0x000000ffff0d7224 */ /* 0x000fe200078e00ff */
[----:B------:R-:W2:Y:S01]  /*2ab0*/  LDCU.64 UR8, c[0x4][0x68] ;  /* 0x01000d00ff0877ac */ /* 0x000ea20008000a00 */
[----:B0-----:R-:W-:Y:S02]  /*2ac0*/  IMAD.U32 R4, RZ, RZ, UR4 ;  /* 0x00000004ff047e24 */ /* 0x001fe4000f8e00ff */
[----:B------:R-:W-:-:S02]  /*2ad0*/  IMAD.U32 R5, RZ, RZ, UR5 ;  /* 0x00000005ff057e24 */ /* 0x000fc4000f8e00ff */
[----:B----4-:R-:W-:Y:S02]  /*2ae0*/  IMAD.U32 R6, RZ, RZ, UR6 ;  /* 0x00000006ff067e24 */ /* 0x010fe4000f8e00ff */
[----:B------:R-:W-:Y:S02]  /*2af0*/  IMAD.U32 R7, RZ, RZ, UR7 ;  /* 0x00000007ff077e24 */ /* 0x000fe4000f8e00ff */
[----:B--2---:R-:W-:Y:S02]  /*2b00*/  IMAD.U32 R10, RZ, RZ, UR8 ;  /* 0x00000008ff0a7e24 */ /* 0x004fe4000f8e00ff */
[----:B------:R-:W-:-:S07]  /*2b10*/  IMAD.U32 R11, RZ, RZ, UR9 ;  /* 0x00000009ff0b7e24 */ /* 0x000fce000f8e00ff */
[----:B------:R-:W-:-:S07]  /*2b20*/  LEPC R20, `(.L_x_9480) ;  /* 0x000000001014794e */ /* 0x000fce0000000000 */
[----:B-1-3-5:R-:W-:Y:S05]  /*2b30*/  CALL.ABS.NOINC R14 ;  /* 0x000000000e007343 */ /* 0x02afea0003c00000 */
.L_x_9480:
[----:B------:R-:W-:Y:S01]  /*2b40*/  IMAD.MOV.U32 R18, RZ, RZ, RZ ;  /* 0x000000ffff127224 */ /* 0x000fe200078e00ff */
[----:B------:R-:W-:Y:S06]  /*2b50*/  BRA `(.L_x_9459) ;  /* 0x0000000000147947 */ /* 0x000fec0003800000 */
.L_x_9479:
[----:B------:R-:W4:Y:S02]  /*2b60*/  LDG.E.64 R4, desc[UR36][R4.64] ;  /* 0x0000002404047981 */ /* 0x000f24000c1e1b00 */
[----:B----4-:R0:W4:Y:S01]  /*2b70*/  I2F.U64 R18, R4 ;  /* 0x0000000400127312 */ /* 0x0101220000301000 */
[----:B------:R-:W-:Y:S05]  /*2b80*/  BRA `(.L_x_9459) ;  /* 0x0000000000087947 */ /* 0x000fea0003800000 */
.L_x_9478:
[----:B------:R-:W4:Y:S02]  /*2b90*/  LDG.E R4, desc[UR36][R4.64] ;  /* 0x0000002404047981 */ /* 0x000f24000c1e1900 */
[----:B----4-:R-:W-:-:S07]  /*2ba0*/  I2FP.F32.U32 R18, R4 ;  /* 0x0000000400127245 */ /* 0x010fce0000201000 */
.L_x_9459:
[----:B------:R-:W-:Y:S05]  /*2bb0*/  BSYNC.RECONVERGENT B6 ;  /* 0x0000000000067941 */ /* 0x000fea0003800200 */
.L_x_9453:
[----:B0-----:R-:W0:Y:S01]  /*2bc0*/  LDC.64 R4, c[0x0][0x398] ;  /* 0x0000e600ff047b82 */ /* 0x001e220000000a00 */
[----:B------:R-:W1:Y:S01]  /*2bd0*/  LDCU UR5, c[0x0][0x3ac] ;  /* 0x00007580ff0577ac */ /* 0x000e620008000800 */
        /* <DEDUP_REMOVED lines=18> */
.L_x_9485:
[----:B------:R-:W2:Y:S02]  /*2d00*/  LDG.E.U8 R4, desc[UR36][R4.64] ;  /* 0x0000002404047981 */ /* 0x000ea4000c1e1100 */
[----:B--2---:R-:W-:Y:S01]  /*2d10*/  I2FP.F32.U32 R27, R4 ;  /* 0x00000004001b7245 */ /* 0x004fe20000201000 */
[----:B------:R-:W-:Y:S06]  /*2d20*/  BRA `(.L_x_9487) ;  /* 0x0000000c00247947 */ /* 0x000fec0003800000 */
.L_x_9484:
        /* <DEDUP_REMOVED lines=9> */
.L_x_9489:
[----:B------:R-:W2:Y:S02]  /*2dc0*/  LDG.E R4, desc[UR36][R4.64] ;  /* 0x0000002404047981 */ /* 0x000ea4000c1e1900 */
[----:B--2---:R-:W-:Y:S01]  /*2dd0*/  I2FP.F32.S32 R27, R4 ;  /* 0x00000004001b7245 */ /* 0x004fe20000201400 */
[----:B------:R-:W-:Y:S06]  /*2de0*/  BRA `(.L_x_9487) ;  /* 0x0000000800f47947 */ /* 0x000fec0003800000 */
.L_x_9488:
[----:B------:R-:W2:Y:S02]  /*2df0*/  LDG.E.U16 R4, desc[UR36][R4.64] ;  /* 0x0000002404047981 */ /* 0x000ea4000c1e1500 */
[----:B--2---:R2:W0:Y:S01]  /*2e00*/  I2F.S16 R27, R4 ;  /* 0x00000004001b7306 */ /* 0x0044220000101400 */
[----:B------:R-:W-:Y:S05]  /*2e10*/  BRA `(.L_x_9487) ;  /* 0x0000000800e87947 */ /* 0x000fea0003800000 */
.L_x_9483:
        /* <DEDUP_REMOVED lines=8> */
.L_x_9491:
[----:B------:R-:W2:Y:S02]  /*2ea0*/  LDG.E.U16 R4, desc[UR36][R4.64] ;  /* 0x0000002404047981 */ /* 0x000ea4000c1e1500 */
[----:B--2---:R-:W-:Y:S01]  /*2eb0*/  HADD2.F32 R27, -RZ, R4.H0_H0 ;  /* 0x20000004ff1b7230 */ /* 0x004fe20000004100 */
[----:B------:R-:W-:Y:S06]  /*2ec0*/  BRA `(.L_x_9487) ;  /* 0x0000000800bc7947 */ /* 0x000fec0003800000 */
.L_x_9490:
        /* <DEDUP_REMOVED lines=8> */
.L_x_9493:
[----:B------:R-:W2:Y:S02]  /*2f50*/  LDG.E.U16 R4, desc[UR36][R4.64] ;  /* 0x0000002404047981 */ /* 0x000ea4000c1e1500 */
[----:B--2---:R-:W-:Y:S01]  /*2f60*/  HADD2.F32 R27, -RZ, R4.H0_H0 ;  /* 0x20000004ff1b7230 */ /* 0x004fe20000004100 */
[----:B------:R-:W-:Y:S06]  /*2f70*/  BRA `(.L_x_9487) ;  /* 0x0000000800907947 */ /* 0x000fec0003800000 */
.L_x_9492:
[----:B------:R-:W2:Y:S01]  /*2f80*/  LDG.E.64 R4, desc[UR36][R4.64] ;  /* 0x0000002404047981 */ /* 0x000ea2000c1e1b00 */
[----:B------:R-:W-:Y:S01]  /*2f90*/  UMOV UR4, 0xf0000000 ;  /* 0xf000000000047882 */ /* 0x000fe20000000000 */
[----:B------:R-:W-:Y:S01]  /*2fa0*/  UMOV UR5, 0x380fffff ;  /* 0x380fffff00057882 */ /* 0x000fe20000000000 */
[----:B--2---:R-:W0:Y:S01]  /*2fb0*/  F2F.F32.F64 R27, R4 ;  /* 0x00000004001b7310 */ /* 0x004e220000301000 */
[----:B------:R-:W-:-:S14]  /*2fc0*/  DSETP.GEU.AND P0, PT, |R4|, UR4, PT ;  /* 0x0000000404007e2a */ /* 0x000fdc000bf0e200 */
[----:B0-----:R-:W-:Y:S01]  /*2fd0*/  @!P0 FMUL R27, R27, 1.175494350822287508e-38 ;  /* 0x008000001b1b8820 */ /* 0x001fe20000400000 */
[----:B------:R-:W-:Y:S06]  /*2fe0*/  BRA `(.L_x_9487) ;  /* 0x0000000800747947 */ /* 0x000fec0003800000 */
.L_x_9482:
        /* <DEDUP_REMOVED lines=12> */
.L_x_9496:
[----:B------:R-:W2:Y:S01]  /*30b0*/  LDG.E.64 R4, desc[UR36][R4.64] ;  /* 0x0000002404047981 */ /* 0x000ea2000c1e1b00 */
[----:B------:R-:W-:Y:S01]  /*30c0*/  UMOV UR4, 0xf0000000 ;  /* 0xf000000000047882 */ /* 0x000fe20000000000 */
[----:B------:R-:W-:Y:S01]  /*30d0*/  UMOV UR5, 0x380fffff ;  /* 0x380fffff00057882 */ /* 0x000fe20000000000 */
[----:B--2---:R-:W0:Y:S01]  /*30e0*/  F2F.F32.F64 R27, R4 ;  /* 0x00000004001b7310 */ /* 0x004e220000301000 */
[----:B------:R-:W-:-:S14]  /*30f0*/  DSETP.GEU.AND P0, PT, |R4|, UR4, PT ;  /* 0x0000000404007e2a */ /* 0x000fdc000bf0e200 */
[----:B0-----:R-:W-:Y:S01]  /*3100*/  @!P0 FMUL R27, R27, 1.175494350822287508e-38 ;  /* 0x008000001b1b8820 */ /* 0x001fe20000400000 */
[----:B------:R-:W-:Y:S06]  /*3110*/  BRA `(.L_x_9487) ;  /* 0x0000000800287947 */ /* 0x000fec0003800000 */
.L_x_9495:
        /* <DEDUP_REMOVED lines=25> */
.L_x_9498:
        /* <DEDUP_REMOVED lines=12> */
.L_x_9497:
[----:B------:R-:W2:Y:S02]  /*3370*/  LDG.E.U16 R4, desc[UR36][R4.64] ;  /* 0x0000002404047981 */ /* 0x000ea4000c1e1500 */
[----:B--2---:R-:W-:Y:S01]  /*3380*/  IMAD.U32 R27, R4, 0x10000, RZ ;  /* 0x00010000041b7824 */ /* 0x004fe200078e00ff */
[----:B------:R-:W-:Y:S06]  /*3390*/  BRA `(.L_x_9487) ;  /* 0x0000000400887947 */ /* 0x000fec0003800000 */
.L_x_9494:
        /* <DEDUP_REMOVED lines=11> */
.L_x_9501:
        /* <DEDUP_REMOVED lines=20> */
.L_x_9503:
[----:B------:R-:W-:Y:S05]  /*3590*/  BSYNC.RECONVERGENT B0 ;  /* 0x0000000000007941 */ /* 0x000fea0003800200 */
.L_x_9502:
[----:B------:R-:W-:Y:S01]  /*35a0*/  IMAD.SHL.U32 R0, R0, 0x100000, RZ ;  /* 0x0010000000007824 */ /* 0x000fe200078e00ff */
[----:B------:R-:W-:-:S04]  /*35b0*/  LEA R3, R3, 0x3b800000, 0x17 ;  /* 0x3b80000003037811 */ /* 0x000fc800078eb8ff */
[----:B------:R-:W-:Y:S01]  /*35c0*/  LOP3.LUT R27, R3, R0, R27, 0xfe, !PT ;  /* 0x00000000031b7212 */ /* 0x000fe200078efe1b */
[----:B------:R-:W-:Y:S06]  /*35d0*/  BRA `(.L_x_9487) ;  /* 0x0000000000f87947 */ /* 0x000fec0003800000 */
.L_x_9500:
        /* <DEDUP_REMOVED lines=20> */
.L_x_9505:
[----:B------:R-:W-:Y:S05]  /*3720*/  BSYNC.RECONVERGENT B0 ;  /* 0x0000000000007941 */ /* 0x000fea0003800200 */
.L_x_9504:
[----:B------:R-:W-:Y:S01]  /*3730*/  IMAD.SHL.U32 R0, R0, 0x200000, RZ ;  /* 0x0020000000007824 */ /* 0x000fe200078e00ff */
[----:B------:R-:W-:-:S04]  /*3740*/  LEA R3, R3, 0x37800000, 0x17 ;  /* 0x3780000003037811 */ /* 0x000fc800078eb8ff */
[----:B------:R-:W-:Y:S01]  /*3750*/  LOP3.LUT R27, R3, R0, R27, 0xfe, !PT ;  /* 0x00000000031b7212 */ /* 0x000fe200078efe1b */
[----:B------:R-:W-:Y:S06]  /*3760*/  BRA `(.L_x_9487) ;  /* 0x0000000000947947 */ /* 0x000fec0003800000 */
.L_x_9499:
        /* <DEDUP_REMOVED lines=14> */
.L_x_9486:
        /* <DEDUP_REMOVED lines=15> */
[----:B--2-45:R-:W-:Y:S05]  /*3940*/  CALL.ABS.NOINC R14 ;  /* 0x000000000e007343 */ /* 0x034fea0003c00000 */
.L_x_9508:
[----:B------:R-:W-:Y:S01]  /*3950*/  IMAD.MOV.U32 R27, RZ, RZ, RZ ;  /* 0x000000ffff1b7224 */ /* 0x000fe200078e00ff */
[----:B------:R-:W-:Y:S06]  /*3960*/  BRA `(.L_x_9487) ;  /* 0x0000000000147947 */ /* 0x000fec0003800000 */
.L_x_9507:
[----:B------:R-:W2:Y:S02]  /*3970*/  LDG.E.64 R4, desc[UR36][R4.64] ;  /* 0x0000002404047981 */ /* 0x000ea4000c1e1b00 */
[----:B--2---:R0:W1:Y:S01]  /*3980*/  I2F.U64 R27, R4 ;  /* 0x00000004001b7312 */ /* 0x0040620000301000 */
[----:B------:R-:W-:Y:S05]  /*3990*/  BRA `(.L_x_9487) ;  /* 0x0000000000087947 */ /* 0x000fea0003800000 */
.L_x_9506:
[----:B------:R-:W2:Y:S02]  /*39a0*/  LDG.E R4, desc[UR36][R4.64] ;  /* 0x0000002404047981 */ /* 0x000ea4000c1e1900 */
[----:B--2---:R-:W-:-:S07]  /*39b0*/  I2FP.F32.U32 R27, R4 ;  /* 0x00000004001b7245 */ /* 0x004fce0000201000 */
.L_x_9487:
[----:B------:R-:W-:Y:S05]  /*39c0*/  BSYNC.RECONVERGENT B6 ;  /* 0x0000000000067941 */ /* 0x000fea0003800200 */
.L_x_9481:
[----:B------:R-:W-:-:S07]  /*39d0*/  VIADD R26, R26, 0x80 ;  /* 0x000000801a1a7836 */ /* 0x000fce0000000000 */
.L_x_9452:
[----:B------:R-:W-:Y:S05]  /*39e0*/  BSYNC.RECONVERGENT B7 ;  /* 0x0000000000077941 */ /* 0x000fea0003800200 */
.L_x_9451:
[----:B------:R-:W-:Y:S01]  /*39f0*/  ISETP.GE.AND P0, PT, R26, R17, PT ;  /* 0x000000111a00720c */ /* 0x000fe20003f06270 */
[----:B------:R-:W-:Y:S01]  /*3a00*/  BSSY.RECONVERGENT B7, `(.L_x_9509) ;  /* 0x00001c8000077945 */ /* 0x000fe20003800200 */
[----:B------:R-:W-:-:S11]  /*3a10*/  CS2R R22, SRZ ;  /* 0x0000000000167805 */ /* 0x000fd6000001ff00 */
[----:B------:R-:W-:Y:S05]  /*3a20*/  @P0 BRA `(.L_x_9510) ;  /* 0x0000001c00140947 */ /* 0x000fea0003800000 */
[----:B0-2-4-:R-:W0:Y:S01]  /*3a30*/  LDC.64 R4, c[0x0][0x390] ;  /* 0x0000e400ff047b82 */ /* 0x015e220000000a00 */
[----:B------:R-:W2:Y:S01]  /*3a40*/  LDCU UR5, c[0x0][0x3a8] ;  /* 0x00007500ff0577ac */ /* 0x000ea20008000800 */
[----:B------:R-:W-:Y:S01]  /*3a50*/  IMAD R19, R2, 0x200, R26 ;  /* 0x0000020002137824 */ /* 0x000fe200078e021a */
        /* <DEDUP_REMOVED lines=18> */
.L_x_9515:
[----:B------:R-:W2:Y:S02]  /*3b80*/  LDG.E.U8 R4, desc[UR36][R4.64] ;  /* 0x0000002404047981 */ /* 0x000ea4000c1e1100 */
[----:B--2---:R-:W-:Y:S01]  /*3b90*/  I2FP.F32.U32 R22, R4 ;  /* 0x0000000400167245 */ /* 0x004fe20000201000 */
[----:B------:R-:W-:Y:S06]  /*3ba0*/  BRA `(.L_x_9517) ;  /* 0x0000000c00287947 */ /* 0x000fec0003800000 */
.L_x_9514:
        /* <DEDUP_REMOVED lines=9> */
.L_x_9519:
[----:B------:R-:W2:Y:S02]  /*3c40*/  LDG.E R4, desc[UR36][R4.64] ;  /* 0x0000002404047981 */ /* 0x000ea4000c1e1900 */
[----:B--2---:R-:W-:Y:S01]  /*3c50*/  I2FP.F32.S32 R22, R4 ;  /* 0x0000000400167245 */ /* 0x004fe20000201400 */
[----:B------:R-:W-:Y:S06]  /*3c60*/  BRA `(.L_x_9517) ;  /* 0x0000000800f87947 */ /* 0x000fec0003800000 */
.L_x_9518:
[----:B------:R-:W2:Y:S02]  /*3c70*/  LDG.E.U16 R4, desc[UR36][R4.64] ;  /* 0x0000002404047981 */ /* 0x000ea4000c1e1500 */
[----:B--2---:R0:W2:Y:S01]  /*3c80*/  I2F.S16 R22, R4 ;  /* 0x0000000400167306 */ /* 0x0040a20000101400 */
[----:B------:R-:W-:Y:S05]  /*3c90*/  BRA `(.L_x_9517) ;  /* 0x0000000800ec7947 */ /* 0x000fea0003800000 */
.L_x_9513:
        /* <DEDUP_REMOVED lines=8> */
.L_x_9521:
[----:B------:R-:W2:Y:S02]  /*3d20*/  LDG.E.U16 R4, desc[UR36][R4.64] ;  /* 0x0000002404047981 */ /* 0x000ea4000c1e1500 */
[----:B--2---:R-:W-:Y:S01]  /*3d30*/  HADD2.F32 R22, -RZ, R4.H0_H0 ;  /* 0x20000004ff167230 */ /* 0x004fe20000004100 */
[----:B------:R-:W-:Y:S06]  /*3d40*/  BRA `(.L_x_9517) ;  /* 0x0000000800c07947 */ /* 0x000fec0003800000 */
.L_x_9520:
        /* <DEDUP_REMOVED lines=8> */
.L_x_9523:
[----:B------:R-:W2:Y:S02]  /*3dd0*/  LDG.E.U16 R4, desc[UR36][R4.64] ;  /* 0x0000002404047981 */ /* 0x000ea4000c1e1500 */
[----:B--2---:R-:W-:Y:S01]  /*3de0*/  HADD2.F32 R22, -RZ, R4.H0_H0 ;  /* 0x20000004ff167230 */ /* 0x004fe20000004100 */
[----:B------:R-:W-:Y:S06]  /*3df0*/  BRA `(.L_x_9517) ;  /* 0x0000000800947947 */ /* 0x000fec0003800000 */
.L_x_9522:
[----:B------:R-:W2:Y:S01]  /*3e00*/  LDG.E.64 R4, desc[UR36][R4.64] ;  /* 0x0000002404047981 */ /* 0x000ea2000c1e1b00 */
[----:B------:R-:W-:Y:S01]  /*3e10*/  UMOV UR4, 0xf0000000 ;  /* 0xf000000000047882 */ /* 0x000fe20000000000 */
[----:B------:R-:W-:Y:S01]  /*3e20*/  UMOV UR5, 0x380fffff ;  /* 0x380fffff00057882 */ /* 0x000fe20000000000 */
[----:B--2---:R-:W0:Y:S01]  /*3e30*/  F2F.F32.F64 R22, R4 ;  /* 0x0000000400167310 */ /* 0x004e220000301000 */
[----:B------:R-:W-:-:S14]  /*3e40*/  DSETP.GEU.AND P0, PT, |R4|, UR4, PT ;  /* 0x0000000404007e2a */ /* 0x000fdc000bf0e200 */
[----:B0-----:R-:W-:Y:S01]  /*3e50*/  @!P0 FMUL R22, R22, 1.175494350822287508e-38 ;  /* 0x0080000016168820 */ /* 0x001fe20000400000 */
[----:B------:R-:W-:Y:S06]  /*3e60*/  BRA `(.L_x_9517) ;  /* 0x0000000800787947 */ /* 0x000fec0003800000 */
.L_x_9512:
        /* <DEDUP_REMOVED lines=12> */
.L_x_9526:
[----:B------:R-:W2:Y:S01]  /*3f30*/  LDG.E.64 R4, desc[UR36][R4.64] ;  /* 0x0000002404047981 */ /* 0x000ea2000c1e1b00 */
[----:B------:R-:W-:Y:S01]  /*3f40*/  UMOV UR4, 0xf0000000 ;  /* 0xf000000000047882 */ /* 0x000fe20000000000 */
[----:B------:R-:W-:Y:S01]  /*3f50*/  UMOV UR5, 0x380fffff ;  /* 0x380fffff00057882 */ /* 0x000fe20000000000 */
[----:B--2---:R-:W0:Y:S01]  /*3f60*/  F2F.F32.F64 R22, R4 ;  /* 0x0000000400167310 */ /* 0x004e220000301000 */
[----:B------:R-:W-:-:S14]  /*3f70*/  DSETP.GEU.AND P0, PT, |R4|, UR4, PT ;  /* 0x0000000404007e2a */ /* 0x000fdc000bf0e200 */
[----:B0-----:R-:W-:Y:S01]  /*3f80*/  @!P0 FMUL R22, R22, 1.175494350822287508e-38 ;  /* 0x0080000016168820 */ /* 0x001fe20000400000 */
[----:B------:R-:W-:Y:S06]  /*3f90*/  BRA `(.L_x_9517) ;  /* 0x00000008002c7947 */ /* 0x000fec0003800000 */
.L_x_9525:
        /* <DEDUP_REMOVED lines=25> */
.L_x_9528:
        /* <DEDUP_REMOVED lines=13> */
.L_x_9527:
[----:B------:R-:W2:Y:S02]  /*4200*/  LDG.E.U16 R4, desc[UR36][R4.64] ;  /* 0x0000002404047981 */ /* 0x000ea4000c1e1500 */
[----:B--2---:R-:W-:Y:S01]  /*4210*/  IMAD.U32 R22, R4, 0x10000, RZ ;  /* 0x0001000004167824 */ /* 0x004fe200078e00ff */
[----:B------:R-:W-:Y:S06]  /*4220*/  BRA `(.L_x_9517) ;  /* 0x0000000400887947 */ /* 0x000fec0003800000 */
.L_x_9524:
        /* <DEDUP_REMOVED lines=11> */
.L_x_9531:
        /* <DEDUP_REMOVED lines=20> */
.L_x_9533:
[----:B------:R-:W-:Y:S05]  /*4420*/  BSYNC.RECONVERGENT B0 ;  /* 0x0000000000007941 */ /* 0x000fea0003800200 */
.L_x_9532:
[----:B------:R-:W-:Y:S01]  /*4430*/  IMAD.SHL.U32 R0, R0, 0x100000, RZ ;  /* 0x0010000000007824 */ /* 0x000fe200078e00ff */
[----:B------:R-:W-:-:S04]  /*4440*/  LEA R3, R3, 0x3b800000, 0x17 ;  /* 0x3b80000003037811 */ /* 0x000fc800078eb8ff */
[----:B------:R-:W-:Y:S01]  /*4450*/  LOP3.LUT R22, R3, R0, R7, 0xfe, !PT ;  /* 0x0000000003167212 */ /* 0x000fe200078efe07 */
[----:B------:R-:W-:Y:S06]  /*4460*/  BRA `(.L_x_9517) ;  /* 0x0000000000f87947 */ /* 0x000fec0003800000 */
.L_x_9530:
        /* <DEDUP_REMOVED lines=20> */
.L_x_9535:
[----:B------:R-:W-:Y:S05]  /*45b0*/  BSYNC.RECONVERGENT B0 ;  /* 0x0000000000007941 */ /* 0x000fea0003800200 */
.L_x_9534:
[----:B------:R-:W-:Y:S01]  /*45c0*/  IMAD.SHL.U32 R0, R0, 0x200000, RZ ;  /* 0x0020000000007824 */ /* 0x000fe200078e00ff */
[----:B------:R-:W-:-:S04]  /*45d0*/  LEA R3, R3, 0x37800000, 0x17 ;  /* 0x3780000003037811 */ /* 0x000fc800078eb8ff */
[----:B------:R-:W-:Y:S01]  /*45e0*/  LOP3.LUT R22, R3, R0, R7, 0xfe, !PT ;  /* 0x0000000003167212 */ /* 0x000fe200078efe07 */
[----:B------:R-:W-:Y:S06]  /*45f0*/  BRA `(.L_x_9517) ;  /* 0x0000000000947947 */ /* 0x000fec0003800000 */
.L_x_9529:
        /* <DEDUP_REMOVED lines=14> */
.L_x_9516:
        /* <DEDUP_REMOVED lines=16> */
.L_x_9538:
[----:B------:R-:W-:Y:S01]  /*47e0*/  IMAD.MOV.U32 R22, RZ, RZ, RZ ;  /* 0x000000ffff167224 */ /* 0x000fe200078e00ff */
[----:B------:R-:W-:Y:S06]  /*47f0*/  BRA `(.L_x_9517) ;  /* 0x0000000000147947 */ /* 0x000fec0003800000 */
.L_x_9537:
[----:B------:R-:W2:Y:S02]  /*4800*/  LDG.E.64 R22, desc[UR36][R4.64] ;  /* 0x0000002404167981 */ /* 0x000ea4000c1e1b00 */
[----:B--2---:R0:W2:Y:S01]  /*4810*/  I2F.U64 R22, R22 ;  /* 0x0000001600167312 */ /* 0x0040a20000301000 */
[----:B------:R-:W-:Y:S05]  /*4820*/  BRA `(.L_x_9517) ;  /* 0x0000000000087947 */ /* 0x000fea0003800000 */
.L_x_9536:
[----:B------:R-:W2:Y:S02]  /*4830*/  LDG.E R4, desc[UR36][R4.64] ;  /* 0x0000002404047981 */ /* 0x000ea4000c1e1900 */
[----:B--2---:R-:W-:-:S07]  /*4840*/  I2FP.F32.U32 R22, R4 ;  /* 0x0000000400167245 */ /* 0x004fce0000201000 */
.L_x_9517:
[----:B------:R-:W-:Y:S05]  /*4850*/  BSYNC.RECONVERGENT B6 ;  /* 0x0000000000067941 */ /* 0x000fea0003800200 */
.L_x_9511:
        /* <DEDUP_REMOVED lines=18> */
[----:B----4-:R0:W1:Y:S01]  /*4980*/  I2F.S16 R23, R4 ;  /* 0x0000000400177306 */ /* 0x0100620000101400 */
[----:B------:R-:W-:Y:S05]  /*4990*/  BRA `(.L_x_9545) ;  /* 0x0000000c00307947 */ /* 0x000fea0003800000 */
.L_x_9543:
[----:B------:R-:W4:Y:S02]  /*49a0*/  LDG.E.U8 R4, desc[UR36][R4.64] ;  /* 0x0000002404047981 */ /* 0x000f24000c1e1100 */
[----:B----4-:R-:W-:Y:S01]  /*49b0*/  I2FP.F32.U32 R23, R4 ;  /* 0x0000000400177245 */ /* 0x010fe20000201000 */
[----:B------:R-:W-:Y:S06]  /*49c0*/  BRA `(.L_x_9545) ;  /* 0x0000000c00247947 */ /* 0x000fec0003800000 */
.L_x_9542:
[----:B------:R-:W-:-:S09]  /*49d0*/  UISETP.NE.AND UP0, UPT, UR4, 0x2, UPT ;  /* 0x000000020400788c */ /* 0x000fd2000bf05270 */
[----:B------:R-:W-:Y:S05]  /*49e0*/  BRA.U !UP0, `(.L_x_9546) ;  /* 0x0000000108287547 */ /* 0x000fea000b800000 */
[----:B------:R-:W-:-:S09]  /*49f0*/  UISETP.NE.AND UP0, UPT, UR4, 0x3, UPT ;  /* 0x000000030400788c */ /* 0x000fd2000bf05270 */
[----:B------:R-:W-:Y:S05]  /*4a00*/  BRA.U !UP0, `(.L_x_9547) ;  /* 0x0000000108147547 */ /* 0x000fea000b800000 */
[----:B------:R-:W-:-:S09]  /*4a10*/  UISETP.NE.AND UP0, UPT, UR4, 0x4, UPT ;  /* 0x000000040400788c */ /* 0x000fd2000bf05270 */
[----:B------:R-:W-:Y:S05]  /*4a20*/  BRA.U UP0, `(.L_x_9544) ;  /* 0x0000000900b07547 */ /* 0x000fea000b800000 */
[----:B------:R-:W4:Y:S02]  /*4a30*/  LDG.E.64 R4, desc[UR36][R4.64] ;  /* 0x0000002404047981 */ /* 0x000f24000c1e1b00 */
[----:B----4-:R0:W1:Y:S01]  /*4a40*/  I2F.S64 R23, R4 ;  /* 0x0000000400177312 */ /* 0x0100620000301400 */
[----:B------:R-:W-:Y:S05]  /*4a50*/  BRA `(.L_x_9545) ;  /* 0x0000000c00007947 */ /* 0x000fea0003800000 */
.L_x_9547:
[----:B------:R-:W4:Y:S02]  /*4a60*/  LDG.E R4, desc[UR36][R4.64] ;  /* 0x0000002404047981 */ /* 0x000f24000c1e1900 */
[----:B----4-:R-:W-:Y:S01]  /*4a70*/  I2FP.F32.S32 R23, R4 ;  /* 0x0000000400177245 */ /* 0x010fe20000201400 */
[----:B------:R-:W-:Y:S06]  /*4a80*/  BRA `(.L_x_9545) ;  /* 0x0000000800f47947 */ /* 0x000fec0003800000 */
.L_x_9546:
[----:B------:R-:W4:Y:S02]  /*4a90*/  LDG.E.U16 R4, desc[UR36][R4.64] ;  /* 0x0000002404047981 */ /* 0x000f24000c1e1500 */
[----:B----4-:R0:W1:Y:S01]  /*4aa0*/  I2F.S16 R23, R4 ;  /* 0x0000000400177306 */ /* 0x0100620000101400 */
[----:B------:R-:W-:Y:S05]  /*4ab0*/  BRA `(.L_x_9545) ;  /* 0x0000000800e87947 */ /* 0x000fea0003800000 */
.L_x_9541:
[----:B------:R-:W-:-:S09]  /*4ac0*/  UISETP.GT.AND UP0, UPT, UR4, 0x6, UPT ;  /* 0x000000060400788c */ /* 0x000fd2000bf04270 */
[----:B------:R-:W-:Y:S05]  /*4ad0*/  BRA.U UP0, `(.L_x_9548) ;  /* 0x0000000100247547 */ /* 0x000fea000b800000 */
[----:B------:R-:W-:-:S09]  /*4ae0*/  UISETP.NE.AND UP0, UPT, UR4, 0x5, UPT ;  /* 0x000000050400788c */ /* 0x000fd2000bf05270 */
[----:B------:R-:W-:Y:S05]  /*4af0*/  BRA.U !UP0, `(.L_x_9549) ;  /* 0x0000000108107547 */ /* 0x000fea000b800000 */
[----:B------:R-:W-:-:S09]  /*4b00*/  UISETP.NE.AND UP0, UPT, UR4, 0x6, UPT ;  /* 0x000000060400788c */ /* 0x000fd2000bf05270 */
[----:B------:R-:W-:Y:S05]  /*4b10*/  BRA.U UP0, `(.L_x_9544) ;  /* 0x0000000900747547 */ /* 0x000fea000b800000 */
[----:B----4-:R4:W5:Y:S01]  /*4b20*/  LDG.E R23, desc[UR36][R4.64] ;  /* 0x0000002404177981 */ /* 0x010962000c1e1900 */
[----:B------:R-:W-:Y:S05]  /*4b30*/  BRA `(.L_x_9545) ;  /* 0x0000000800c87947 */ /* 0x000fea0003800000 */
.L_x_9549:
[----:B------:R-:W4:Y:S02]  /*4b40*/  LDG.E.U16 R4, desc[UR36][R4.64] ;  /* 0x0000002404047981 */ /* 0x000f24000c1e1500 */
[----:B----4-:R-:W-:Y:S01]  /*4b50*/  HADD2.F32 R23, -RZ, R4.H0_H0 ;  /* 0x20000004ff177230 */ /* 0x010fe20000004100 */
[----:B------:R-:W-:Y:S06]  /*4b60*/  BRA `(.L_x_9545) ;  /* 0x0000000800bc7947 */ /* 0x000fec0003800000 */
.L_x_9548:
[----:B------:R-:W-:-:S09]  /*4b70*/  UISETP.NE.AND UP0, UPT, UR4, 0x7, UPT ;  /* 0x000000070400788c */ /* 0x000fd2000bf05270 */
[----:B------:R-:W-:Y:S05]  /*4b80*/  BRA.U !UP0, `(.L_x_9550) ;  /* 0x0000000108247547 */ /* 0x000fea000b800000 */
[----:B------:R-:W-:-:S09]  /*4b90*/  UISETP.NE.AND UP0, UPT, UR4, 0x8, UPT ;  /* 0x000000080400788c */ /* 0x000fd2000bf05270 */
[----:B------:R-:W-:Y:S05]  /*4ba0*/  BRA.U !UP0, `(.L_x_9551) ;  /* 0x0000000108107547 */ /* 0x000fea000b800000 */
[----:B------:R-:W-:-:S09]  /*4bb0*/  UISETP.NE.AND UP0, UPT, UR4, 0x9, UPT ;  /* 0x000000090400788c */ /* 0x000fd2000bf05270 */
[----:B------:R-:W-:Y:S05]  /*4bc0*/  BRA.U UP0, `(.L_x_9544) ;  /* 0x0000000900487547 */ /* 0x000fea000b800000 */
[----:B----4-:R0:W5:Y:S01]  /*4bd0*/  LDG.E R23, desc[UR36][R4.64] ;  /* 0x0000002404177981 */ /* 0x010162000c1e1900 */
[----:B------:R-:W-:Y:S05]  /*4be0*/  BRA `(.L_x_9545) ;  /* 0x00000008009c7947 */ /* 0x000fea0003800000 */
.L_x_9551:
[----:B------:R-:W4:Y:S02]  /*4bf0*/  LDG.E.U16 R4, desc[UR36][R4.64] ;  /* 0x0000002404047981 */ /* 0x000f24000c1e1500 */
[----:B----4-:R-:W-:Y:S01]  /*4c00*/  HADD2.F32 R23, -RZ, R4.H0_H0 ;  /* 0x20000004ff177230 */ /* 0x010fe20000004100 */
[----:B------:R-:W-:Y:S06]  /*4c10*/  BRA `(.L_x_9545) ;  /* 0x0000000800907947 */ /* 0x000fec0003800000 */
.L_x_9550:
[----:B------:R-:W4:Y:S01]  /*4c20*/  LDG.E.64 R4, desc[UR36][R4.64] ;  /* 0x0000002404047981 */ /* 0x000f22000c1e1b00 */
[----:B------:R-:W-:Y:S01]  /*4c30*/  UMOV UR4, 0xf0000000 ;  /* 0xf000000000047882 */ /* 0x000fe20000000000 */
[----:B------:R-:W-:Y:S01]  /*4c40*/  UMOV UR5, 0x380fffff ;  /* 0x380fffff00057882 */ /* 0x000fe20000000000 */
[----:B----4-:R-:W0:Y:S01]  /*4c50*/  F2F.F32.F64 R23, R4 ;  /* 0x0000000400177310 */ /* 0x010e220000301000 */
[----:B------:R-:W-:-:S14]  /*4c60*/  DSETP.GEU.AND P0, PT, |R4|, UR4, PT ;  /* 0x0000000404007e2a */ /* 0x000fdc000bf0e200 */
[----:B0-----:R-:W-:Y:S01]  /*4c70*/  @!P0 FMUL R23, R23, 1.175494350822287508e-38 ;  /* 0x0080000017178820 */ /* 0x001fe20000400000 */
[----:B------:R-:W-:Y:S06]  /*4c80*/  BRA `(.L_x_9545) ;  /* 0x0000000800747947 */ /* 0x000fec0003800000 */
.L_x_9540:
        /* <DEDUP_REMOVED lines=10> */
[----:B----4-:R-:W-:Y:S01]  /*4d30*/  FSEL R23, RZ, 1, !P0 ;  /* 0x3f800000ff177808 */ /* 0x010fe20004000000 */
[----:B------:R-:W-:Y:S08]  /*4d40*/  BRA `(.L_x_9545) ;  /* 0x0000000800447947 */ /* 0x000ff00003800000 */
.L_x_9554:
[----:B------:R-:W4:Y:S01]  /*4d50*/  LDG.E.64 R4, desc[UR36][R4.64] ;  /* 0x0000002404047981 */ /* 0x000f22000c1e1b00 */
[----:B------:R-:W-:Y:S01]  /*4d60*/  UMOV UR4, 0xf0000000 ;  /* 0xf000000000047882 */ /* 0x000fe20000000000 */
[----:B------:R-:W-:Y:S01]  /*4d70*/  UMOV UR5, 0x380fffff ;  /* 0x380fffff00057882 */ /* 0x000fe20000000000 */
[----:B----4-:R-:W0:Y:S01]  /*4d80*/  F2F.F32.F64 R23, R4 ;  /* 0x0000000400177310 */ /* 0x010e220000301000 */
[----:B------:R-:W-:-:S14]  /*4d90*/  DSETP.GEU.AND P0, PT, |R4|, UR4, PT ;  /* 0x0000000404007e2a */ /* 0x000fdc000bf0e200 */
[----:B0-----:R-:W-:Y:S01]  /*4da0*/  @!P0 FMUL R23, R23, 1.175494350822287508e-38 ;  /* 0x0080000017178820 */ /* 0x001fe20000400000 */
[----:B------:R-:W-:Y:S06]  /*4db0*/  BRA `(.L_x_9545) ;  /* 0x0000000800287947 */ /* 0x000fec0003800000 */
.L_x_9553:
[----:B------:R-:W-:-:S09]  /*4dc0*/  UISETP.NE.AND UP0, UPT, UR4, 0xf, UPT ;  /* 0x0000000f0400788c */ /* 0x000fd2000bf05270 */
[----:B------:R-:W-:Y:S05]  /*4dd0*/  BRA.U !UP0, `(.L_x_9555) ;  /* 0x00000001088c7547 */ /* 0x000fea000b800000 */
[----:B------:R-:W-:-:S09]  /*4de0*/  UISETP.NE.AND UP0, UPT, UR4, 0x17, UPT ;  /* 0x000000170400788c */ /* 0x000fd2000bf05270 */
[----:B------:R-:W-:Y:S05]  /*4df0*/  BRA.U !UP0, `(.L_x_9556) ;  /* 0x0000000108547547 */ /* 0x000fea000b800000 */
[----:B------:R-:W-:-:S09]  /*4e00*/  UISETP.NE.AND UP0, UPT, UR4, 0x18, UPT ;  /* 0x000000180400788c */ /* 0x000fd2000bf05270 */
[----:B------:R-:W-:Y:S05]  /*4e10*/  BRA.U UP0, `(.L_x_9544) ;  /* 0x0000000500b47547 */ /* 0x000fea000b800000 */
[----:B----4-:R-:W4:Y:S01]  /*4e20*/  LDG.E.U8 R23, desc[UR36][R4.64] ;  /* 0x0000002404177981 */ /* 0x010f22000c1e1100 */
        /* <DEDUP_REMOVED lines=18> */
.L_x_9556:
[----:B------:R-:W2:Y:S02]  /*4f50*/  LDG.E.U8 R4, desc[UR36][R4.64] ;  /* 0x0000002404047981 */ /* 0x000ea4000c1e1100 */
[C---:B--2---:R-:W-:Y:S02]  /*4f60*/  IMAD.SHL.U32 R0, R4.reuse, 0x2000000, RZ ;  /* 0x0200000004007824 */ /* 0x044fe400078e00ff */
[----:B------:R-:W-:-:S03]  /*4f70*/  IMAD.SHL.U32 R6, R4, 0x100, RZ ;  /* 0x0000010004067824 */ /* 0x000fc600078e00ff */
[----:B------:R-:W-:Y:S02]  /*4f80*/  ISETP.GE.U32.AND P0, PT, R0, 0x8000000, PT ;  /* 0x080000000000780c */ /* 0x000fe40003f06070 */
[----:B----4-:R-:W-:-:S11]  /*4f90*/  PRMT R23, R6, 0x9910, RZ ;  /* 0x0000991006177816 */ /* 0x010fd600000000ff */
[----:B------:R-:W-:Y:S02]  /*4fa0*/  @!P0 LOP3.LUT R3, R6, 0x7f00, RZ, 0xc0, !PT ;  /* 0x00007f0006038812 */ /* 0x000fe400078ec0ff */
[----:B------:R-:W-:Y:S02]  /*4fb0*/  @P0 LEA.HI R0, R0, 0x70000000, RZ, 0x1c ;  /* 0x7000000000000811 */ /* 0x000fe400078fe0ff */
[----:B------:R-:W-:-:S03]  /*4fc0*/  @!P0 LOP3.LUT R3, R3, 0x3f000000, RZ, 0xfc, !PT ;  /* 0x3f00000003038812 */ /* 0x000fc600078efcff */
[----:B------:R-:W-:Y:S02]  /*4fd0*/  @P0 FMUL.FTZ R0, R0, 1.9259299443872358531e-34 ;  /* 0x0780000000000820 */ /* 0x000fe40000410000 */
[----:B------:R-:W-:-:S05]  /*4fe0*/  @!P0 FADD.FTZ R0, R3, -0.5 ;  /* 0xbf00000003008421 */ /* 0x000fca0000010000 */
[----:B------:R-:W-:Y:S01]  /*4ff0*/  LOP3.LUT R23, R0, 0x80000000, R23, 0xf8, !PT ;  /* 0x8000000000177812 */ /* 0x000fe200078ef817 */
[----:B------:R-:W-:Y:S06]  /*5000*/  BRA `(.L_x_9545) ;  /* 0x0000000400947947 */ /* 0x000fec0003800000 */
.L_x_9555:
[----:B------:R-:W4:Y:S02]  /*5010*/  LDG.E.U16 R4, desc[UR36][R4.64] ;  /* 0x0000002404047981 */ /* 0x000f24000c1e1500 */
[----:B----4-:R-:W-:Y:S01]  /*5020*/  IMAD.U32 R23, R4, 0x10000, RZ ;  /* 0x0001000004177824 */ /* 0x010fe200078e00ff */
[----:B------:R-:W-:Y:S06]  /*5030*/  BRA `(.L_x_9545) ;  /* 0x0000000400887947 */ /* 0x000fec0003800000 */
.L_x_9552:
        /* <DEDUP_REMOVED lines=11> */
.L_x_9559:
[----:B------:R-:W2:Y:S01]  /*50f0*/  LDG.E.U8 R4, desc[UR36][R4.64] ;  /* 0x0000002404047981 */ /* 0x000ea2000c1e1100 */
[----:B----4-:R-:W-:Y:S01]  /*5100*/  IMAD.MOV.U32 R23, RZ, RZ, RZ ;  /* 0x000000ffff177224 */ /* 0x010fe200078e00ff */
        /* <DEDUP_REMOVED lines=18> */
.L_x_9561:
[----:B------:R-:W-:Y:S05]  /*5230*/  BSYNC.RECONVERGENT B0 ;  /* 0x0000000000007941 */ /* 0x000fea0003800200 */
.L_x_9560:
[----:B------:R-:W-:Y:S01]  /*5240*/  IMAD.SHL.U32 R0, R0, 0x100000, RZ ;  /* 0x0010000000007824 */ /* 0x000fe200078e00ff */
[----:B------:R-:W-:-:S04]  /*5250*/  LEA R3, R3, 0x3b800000, 0x17 ;  /* 0x3b80000003037811 */ /* 0x000fc800078eb8ff */
[----:B------:R-:W-:Y:S01]  /*5260*/  LOP3.LUT R23, R3, R0, R23, 0xfe, !PT ;  /* 0x0000000003177212 */ /* 0x000fe200078efe17 */
[----:B------:R-:W-:Y:S06]  /*5270*/  BRA `(.L_x_9545) ;  /* 0x0000000000f87947 */ /* 0x000fec0003800000 */
.L_x_9558:
        /* <DEDUP_REMOVED lines=20> */
.L_x_9563:
[----:B------:R-:W-:Y:S05]  /*53c0*/  BSYNC.RECONVERGENT B0 ;  /* 0x0000000000007941 */ /* 0x000fea0003800200 */
.L_x_9562:
[----:B------:R-:W-:Y:S01]  /*53d0*/  IMAD.SHL.U32 R0, R0, 0x200000, RZ ;  /* 0x0020000000007824 */ /* 0x000fe200078e00ff */
[----:B------:R-:W-:-:S04]  /*53e0*/  LEA R3, R3, 0x37800000, 0x17 ;  /* 0x3780000003037811 */ /* 0x000fc800078eb8ff */
[----:B------:R-:W-:Y:S01]  /*53f0*/  LOP3.LUT R23, R3, R0, R23, 0xfe, !PT ;  /* 0x0000000003177212 */ /* 0x000fe200078efe17 */
[----:B------:R-:W-:Y:S06]  /*5400*/  BRA `(.L_x_9545) ;  /* 0x0000000000947947 */ /* 0x000fec0003800000 */
.L_x_9557:
[----:B------:R-:W-:-:S09]  /*5410*/  UISETP.NE.AND UP0, UPT, UR4, 0x1c, UPT ;  /* 0x0000001c0400788c */ /* 0x000fd2000bf05270 */
[----:B------:R-:W-:Y:S05]  /*5420*/  BRA.U !UP0, `(.L_x_9564) ;  /* 0x0000000108847547 */ /* 0x000fea000b800000 */
[----:B------:R-:W-:-:S09]  /*5430*/  UISETP.NE.AND UP0, UPT, UR4, 0x1d, UPT ;  /* 0x0000001d0400788c */ /* 0x000fd2000bf05270 */
[----:B------:R-:W-:Y:S05]  /*5440*/  BRA.U !UP0, `(.L_x_9565) ;  /* 0x0000000108707547 */ /* 0x000fea000b800000 */
[----:B------:R-:W-:-:S09]  /*5450*/  UISETP.NE.AND UP0, UPT, UR4, 0x2c, UPT ;  /* 0x0000002c0400788c */ /* 0x000fd2000bf05270 */
[----:B------:R-:W-:Y:S05]  /*5460*/  BRA.U UP0, `(.L_x_9544) ;  /* 0x0000000100207547 */ /* 0x000fea000b800000 */
[----:B------:R-:W2:Y:S01]  /*5470*/  LDG.E.U8 R4, desc[UR36][R4.64] ;  /* 0x0000002404047981 */ /* 0x000ea2000c1e1100 */
[----:B----4-:R-:W-:Y:S01]  /*5480*/  IMAD.MOV.U32 R23, RZ, RZ, 0x400000 ;  /* 0x00400000ff177424 */ /* 0x010fe200078e00ff */
[----:B--2---:R-:W-:-:S13]  /*5490*/  ISETP.NE.AND P0, PT, R4, RZ, PT ;  /* 0x000000ff0400720c */ /* 0x004fda0003f05270 */
[----:B------:R-:W-:Y:S05]  /*54a0*/  @!P0 BRA `(.L_x_9545) ;  /* 0x00000000006c8947 */ /* 0x000fea0003800000 */
[----:B------:R-:W-:-:S13]  /*54b0*/  ISETP.NE.AND P0, PT, R4, 0xff, PT ;  /* 0x000000ff0400780c */ /* 0x000fda0003f05270 */
[----:B------:R-:W-:Y:S02]  /*54c0*/  @!P0 IMAD.MOV.U32 R23, RZ, RZ, 0x7f800001 ;  /* 0x7f800001ff178424 */ /* 0x000fe400078e00ff */
[----:B------:R-:W-:Y:S01]  /*54d0*/  @P0 IMAD.SHL.U32 R23, R4, 0x800000, RZ ;  /* 0x0080000004170824 */ /* 0x000fe200078e00ff */
[----:B------:R-:W-:Y:S06]  /*54e0*/  BRA `(.L_x_9545) ;  /* 0x00000000005c7947 */ /* 0x000fec0003800000 */
.L_x_9544:
        /* <DEDUP_REMOVED lines=16> */
.L_x_9566:
[----:B------:R-:W-:Y:S01]  /*55f0*/  IMAD.MOV.U32 R23, RZ, RZ, RZ ;  /* 0x000000ffff177224 */ /* 0x000fe200078e00ff */
[----:B------:R-:W-:Y:S06]  /*5600*/  BRA `(.L_x_9545) ;  /* 0x0000000000147947 */ /* 0x000fec0003800000 */
.L_x_9565:
[----:B------:R-:W4:Y:S02]  /*5610*/  LDG.E.64 R4, desc[UR36][R4.64] ;  /* 0x0000002404047981 */ /* 0x000f24000c1e1b00 */
[----:B----4-:R0:W1:Y:S01]  /*5620*/  I2F.U64 R23, R4 ;  /* 0x0000000400177312 */ /* 0x0100620000301000 */
[----:B------:R-:W-:Y:S05]  /*5630*/  BRA `(.L_x_9545) ;  /* 0x0000000000087947 */ /* 0x000fea0003800000 */
.L_x_9564:
[----:B------:R-:W4:Y:S02]  /*5640*/  LDG.E R4, desc[UR36][R4.64] ;  /* 0x0000002404047981 */ /* 0x000f24000c1e1900 */
[----:B----4-:R-:W-:-:S07]  /*5650*/  I2FP.F32.U32 R23, R4 ;  /* 0x0000000400177245 */ /* 0x010fce0000201000 */
.L_x_9545:
[----:B------:R-:W-:Y:S05]  /*5660*/  BSYNC.RECONVERGENT B6 ;  /* 0x0000000000067941 */ /* 0x000fea0003800200 */
.L_x_9539:
[----:B------:R-:W-:-:S07]  /*5670*/  VIADD R26, R26, 0x80 ;  /* 0x000000801a1a7836 */ /* 0x000fce0000000000 */
.L_x_9510:
[----:B------:R-:W-:Y:S05]  /*5680*/  BSYNC.RECONVERGENT B7 ;  /* 0x0000000000077941 */ /* 0x000fea0003800200 */
.L_x_9509:
[----:B------:R-:W-:Y:S01]  /*5690*/  ISETP.GE.AND P0, PT, R26, R17, PT ;  /* 0x000000111a00720c */ /* 0x000fe20003f06270 */
[----:B------:R-:W-:Y:S01]  /*56a0*/  BSSY.RECONVERGENT B7, `(.L_x_9567) ;  /* 0x00001c4000077945 */ /* 0x000fe20003800200 */
[----:B------:R-:W-:Y:S02]  /*56b0*/  IMAD.MOV.U32 R19, RZ, RZ, RZ ;  /* 0x000000ffff137224 */ /* 0x000fe400078e00ff */
[----:B------:R-:W-:-:S09]  /*56c0*/  IMAD.MOV.U32 R24, RZ, RZ, RZ ;  /* 0x000000ffff187224 */ /* 0x000fd200078e00ff */
        /* <DEDUP_REMOVED lines=22> */
.L_x_9573:
[----:B------:R-:W2:Y:S02]  /*5830*/  LDG.E.U8 R4, desc[UR36][R4.64] ;  /* 0x0000002404047981 */ /* 0x000ea4000c1e1100 */
[----:B--2---:R-:W-:Y:S01]  /*5840*/  I2FP.F32.U32 R24, R4 ;  /* 0x0000000400187245 */ /* 0x004fe20000201000 */
[----:B------:R-:W-:Y:S06]  /*5850*/  BRA `(.L_x_9575) ;  /* 0x0000000c00287947 */ /* 0x000fec0003800000 */
.L_x_9572:
        /* <DEDUP_REMOVED lines=9> */
.L_x_9577:
[----:B------:R-:W2:Y:S02]  /*58f0*/  LDG.E R4, desc[UR36][R4.64] ;  /* 0x0000002404047981 */ /* 0x000ea4000c1e1900 */
[----:B--2---:R-:W-:Y:S01]  /*5900*/  I2FP.F32.S32 R24, R4 ;  /* 0x0000000400187245 */ /* 0x004fe20000201400 */
[----:B------:R-:W-:Y:S06]  /*5910*/  BRA `(.L_x_9575) ;  /* 0x0000000800f87947 */ /* 0x000fec0003800000 */
.L_x_9576:
[----:B------:R-:W2:Y:S02]  /*5920*/  LDG.E.U16 R4, desc[UR36][R4.64] ;  /* 0x0000002404047981 */ /* 0x000ea4000c1e1500 */
[----:B--2---:R0:W2:Y:S01]  /*5930*/  I2F.S16 R24, R4 ;  /* 0x0000000400187306 */ /* 0x0040a20000101400 */
[----:B------:R-:W-:Y:S05]  /*5940*/  BRA `(.L_x_9575) ;  /* 0x0000000800ec7947 */ /* 0x000fea0003800000 */
.L_x_9571:
        /* <DEDUP_REMOVED lines=8> */
.L_x_9579:
[----:B------:R-:W2:Y:S02]  /*59d0*/  LDG.E.U16 R4, desc[UR36][R4.64] ;  /* 0x0000002404047981 */ /* 0x000ea4000c1e1500 */
[----:B--2---:R-:W-:Y:S01]  /*59e0*/  HADD2.F32 R24, -RZ, R4.H0_H0 ;  /* 0x20000004ff187230 */ /* 0x004fe20000004100 */
[----:B------:R-:W-:Y:S06]  /*59f0*/  BRA `(.L_x_9575) ;  /* 0x0000000800c07947 */ /* 0x000fec0003800000 */
.L_x_9578:
        /* <DEDUP_REMOVED lines=8> */
.L_x_9581:
[----:B------:R-:W2:Y:S02]  /*5a80*/  LDG.E.U16 R4, desc[UR36][R4.64] ;  /* 0x0000002404047981 */ /* 0x000ea4000c1e1500 */
[----:B--2---:R-:W-:Y:S01]  /*5a90*/  HADD2.F32 R24, -RZ, R4.H0_H0 ;  /* 0x20000004ff187230 */ /* 0x004fe20000004100 */
[----:B------:R-:W-:Y:S06]  /*5aa0*/  BRA `(.L_x_9575) ;  /* 0x0000000800947947 */ /* 0x000fec0003800000 */
.L_x_9580:
[----:B------:R-:W2:Y:S01]  /*5ab0*/  LDG.E.64 R4, desc[UR36][R4.64] ;  /* 0x0000002404047981 */ /* 0x000ea2000c1e1b00 */
[----:B------:R-:W-:Y:S01]  /*5ac0*/  UMOV UR4, 0xf0000000 ;  /* 0xf000000000047882 */ /* 0x000fe20000000000 */
[----:B------:R-:W-:Y:S01]  /*5ad0*/  UMOV UR5, 0x380fffff ;  /* 0x380fffff00057882 */ /* 0x000fe20000000000 */
[----:B--2---:R-:W0:Y:S01]  /*5ae0*/  F2F.F32.F64 R24, R4 ;  /* 0x0000000400187310 */ /* 0x004e220000301000 */
[----:B------:R-:W-:-:S14]  /*5af0*/  DSETP.GEU.AND P0, PT, |R4|, UR4, PT ;  /* 0x0000000404007e2a */ /* 0x000fdc000bf0e200 */
[----:B0-----:R-:W-:Y:S01]  /*5b00*/  @!P0 FMUL R24, R24, 1.175494350822287508e-38 ;  /* 0x0080000018188820 */ /* 0x001fe20000400000 */
[----:B------:R-:W-:Y:S06]  /*5b10*/  BRA `(.L_x_9575) ;  /* 0x0000000800787947 */ /* 0x000fec0003800000 */
.L_x_9570:
        /* <DEDUP_REMOVED lines=12> */
.L_x_9584:
[----:B------:R-:W2:Y:S01]  /*5be0*/  LDG.E.64 R4, desc[UR36][R4.64] ;  /* 0x0000002404047981 */ /* 0x000ea2000c1e1b00 */
[----:B------:R-:W-:Y:S01]  /*5bf0*/  UMOV UR4, 0xf0000000 ;  /* 0xf000000000047882 */ /* 0x000fe20000000000 */
[----:B------:R-:W-:Y:S01]  /*5c00*/  UMOV UR5, 0x380fffff ;  /* 0x380fffff00057882 */ /* 0x000fe20000000000 */
[----:B--2---:R-:W0:Y:S01]  /*5c10*/  F2F.F32.F64 R24, R4 ;  /* 0x0000000400187310 */ /* 0x004e220000301000 */
[----:B------:R-:W-:-:S14]  /*5c20*/  DSETP.GEU.AND P0, PT, |R4|, UR4, PT ;  /* 0x0000000404007e2a */ /* 0x000fdc000bf0e200 */
[----:B0-----:R-:W-:Y:S01]  /*5c30*/  @!P0 FMUL R24, R24, 1.175494350822287508e-38 ;  /* 0x0080000018188820 */ /* 0x001fe20000400000 */
[----:B------:R-:W-:Y:S06]  /*5c40*/  BRA `(.L_x_9575) ;  /* 0x00000008002c7947 */ /* 0x000fec0003800000 */
.L_x_9583:
        /* <DEDUP_REMOVED lines=25> */
.L_x_9586:
        /* <DEDUP_REMOVED lines=13> */
.L_x_9585:
[----:B------:R-:W2:Y:S02]  /*5eb0*/  LDG.E.U16 R4, desc[UR36][R4.64] ;  /* 0x0000002404047981 */ /* 0x000ea4000c1e1500 */
[----:B--2---:R-:W-:Y:S01]  /*5ec0*/  IMAD.U32 R24, R4, 0x10000, RZ ;  /* 0x0001000004187824 */ /* 0x004fe200078e00ff */
[----:B------:R-:W-:Y:S06]  /*5ed0*/  BRA `(.L_x_9575) ;  /* 0x0000000400887947 */ /* 0x000fec0003800000 */
.L_x_9582:
        /* <DEDUP_REMOVED lines=11> */
.L_x_9589:
        /* <DEDUP_REMOVED lines=20> */
.L_x_9591:
[----:B------:R-:W-:Y:S05]  /*60d0*/  BSYNC.RECONVERGENT B0 ;  /* 0x0000000000007941 */ /* 0x000fea0003800200 */
.L_x_9590:
[----:B------:R-:W-:Y:S01]  /*60e0*/  IMAD.SHL.U32 R0, R0, 0x100000, RZ ;  /* 0x0010000000007824 */ /* 0x000fe200078e00ff */
[----:B------:R-:W-:-:S04]  /*60f0*/  LEA R3, R3, 0x3b800000, 0x17 ;  /* 0x3b80000003037811 */ /* 0x000fc800078eb8ff */
[----:B------:R-:W-:Y:S01]  /*6100*/  LOP3.LUT R24, R3, R0, R7, 0xfe, !PT ;  /* 0x0000000003187212 */ /* 0x000fe200078efe07 */
[----:B------:R-:W-:Y:S06]  /*6110*/  BRA `(.L_x_9575) ;  /* 0x0000000000f87947 */ /* 0x000fec0003800000 */
.L_x_9588:
        /* <DEDUP_REMOVED lines=20> */
.L_x_9593:
[----:B------:R-:W-:Y:S05]  /*6260*/  BSYNC.RECONVERGENT B0 ;  /* 0x0000000000007941 */ /* 0x000fea0003800200 */
.L_x_9592:
[----:B------:R-:W-:Y:S01]  /*6270*/  IMAD.SHL.U32 R0, R0, 0x200000, RZ ;  /* 0x0020000000007824 */ /* 0x000fe200078e00ff */
[----:B------:R-:W-:-:S04]  /*6280*/  LEA R3, R3, 0x37800000, 0x17 ;  /* 0x3780000003037811 */ /* 0x000fc800078eb8ff */
[----:B------:R-:W-:Y:S01]  /*6290*/  LOP3.LUT R24, R3, R0, R7, 0xfe, !PT ;  /* 0x0000000003187212 */ /* 0x000fe200078efe07 */
[----:B------:R-:W-:Y:S06]  /*62a0*/  BRA `(.L_x_9575) ;  /* 0x0000000000947947 */ /* 0x000fec0003800000 */
.L_x_9587:
        /* <DEDUP_REMOVED lines=14> */
.L_x_9574:
        /* <DEDUP_REMOVED lines=16> */
.L_x_9596:
[----:B------:R-:W-:Y:S01]  /*6490*/  IMAD.MOV.U32 R24, RZ, RZ, RZ ;  /* 0x000000ffff187224 */ /* 0x000fe200078e00ff */
[----:B------:R-:W-:Y:S06]  /*64a0*/  BRA `(.L_x_9575) ;  /* 0x0000000000147947 */ /* 0x000fec0003800000 */
.L_x_9595:
[----:B------:R-:W2:Y:S02]  /*64b0*/  LDG.E.64 R4, desc[UR36][R4.64] ;  /* 0x0000002404047981 */ /* 0x000ea4000c1e1b00 */
[----:B--2---:R0:W2:Y:S01]  /*64c0*/  I2F.U64 R24, R4 ;  /* 0x0000000400187312 */ /* 0x0040a20000301000 */
[----:B------:R-:W-:Y:S05]  /*64d0*/  BRA `(.L_x_9575) ;  /* 0x0000000000087947 */ /* 0x000fea0003800000 */
.L_x_9594:
[----:B------:R-:W2:Y:S02]  /*64e0*/  LDG.E R4, desc[UR36][R4.64] ;  /* 0x0000002404047981 */ /* 0x000ea4000c1e1900 */
[----:B--2---:R-:W-:-:S07]  /*64f0*/  I2FP.F32.U32 R24, R4 ;  /* 0x0000000400187245 */ /* 0x004fce0000201000 */
.L_x_9575:
[----:B------:R-:W-:Y:S05]  /*6500*/  BSYNC.RECONVERGENT B6 ;  /* 0x0000000000067941 */ /* 0x000fea0003800200 */
.L_x_9569:
[----:B------:R-:W1:Y:S01]  /*6510*/  LDCU.U8 UR6, c[0x0][0x3a5] ;  /* 0x000074a0ff0677ac */ /* 0x000e620008000000 */
[----:B0---4-:R-:W0:Y:S01]  /*6520*/  LDC.64 R4, c[0x0][0x398] ;  /* 0x0000e600ff047b82 */ /* 0x011e220000000a00 */
[----:B------:R-:W4:Y:S01]  /*6530*/  LDCU UR5, c[0x0][0x3ac] ;  /* 0x00007580ff0577ac */ /* 0x000f220008000800 */
[----:B-1----:R-:W-:-:S04]  /*6540*/  UPRMT UR4, UR6, 0x9910, URZ ;  /* 0x0000991006047896 */ /* 0x002fc800080000ff */
        /* <DEDUP_REMOVED lines=16> */
.L_x_9600:
[----:B------:R-:W4:Y:S02]  /*6650*/  LDG.E.U8 R4, desc[UR36][R4.64] ;  /* 0x0000002404047981 */ /* 0x000f24000c1e1100 */
[----:B----4-:R-:W-:Y:S01]  /*6660*/  I2FP.F32.U32 R19, R4 ;  /* 0x0000000400137245 */ /* 0x010fe20000201000 */
[----:B------:R-:W-:Y:S06]  /*6670*/  BRA `(.L_x_9568) ;  /* 0x0000000c00187947 */ /* 0x000fec0003800000 */
.L_x_9599:
        /* <DEDUP_REMOVED lines=9> */
.L_x_9603:
[----:B------:R-:W4:Y:S02]  /*6710*/  LDG.E R4, desc[UR36][R4.64] ;  /* 0x0000002404047981 */ /* 0x000f24000c1e1900 */
[----:B----4-:R-:W-:Y:S01]  /*6720*/  I2FP.F32.S32 R19, R4 ;  /* 0x0000000400137245 */ /* 0x010fe20000201400 */
[----:B------:R-:W-:Y:S06]  /*6730*/  BRA `(.L_x_9568) ;  /* 0x0000000800e87947 */ /* 0x000fec0003800000 */
.L_x_9602:
[----:B------:R-:W4:Y:S02]  /*6740*/  LDG.E.U16 R4, desc[UR36][R4.64] ;  /* 0x0000002404047981 */ /* 0x000f24000c1e1500 */
[----:B----4-:R0:W1:Y:S01]  /*6750*/  I2F.S16 R19, R4 ;  /* 0x0000000400137306 */ /* 0x0100620000101400 */
[----:B------:R-:W-:Y:S05]  /*6760*/  BRA `(.L_x_9568) ;  /* 0x0000000800dc7947 */ /* 0x000fea0003800000 */
.L_x_9598:
        /* <DEDUP_REMOVED lines=8> */
.L_x_9605:
[----:B------:R-:W4:Y:S02]  /*67f0*/  LDG.E.U16 R4, desc[UR36][R4.64] ;  /* 0x0000002404047981 */ /* 0x000f24000c1e1500 */
[----:B----4-:R-:W-:Y:S01]  /*6800*/  HADD2.F32 R19, -RZ, R4.H0_H0 ;  /* 0x20000004ff137230 */ /* 0x010fe20000004100 */
[----:B------:R-:W-:Y:S06]  /*6810*/  BRA `(.L_x_9568) ;  /* 0x0000000800b07947 */ /* 0x000fec0003800000 */
.L_x_9604:
        /* <DEDUP_REMOVED lines=8> */
.L_x_9607:
[----:B------:R-:W4:Y:S02]  /*68a0*/  LDG.E.U16 R4, desc[UR36][R4.64] ;  /* 0x0000002404047981 */ /* 0x000f24000c1e1500 */
[----:B----4-:R-:W-:Y:S01]  /*68b0*/  HADD2.F32 R19, -RZ, R4.H0_H0 ;  /* 0x20000004ff137230 */ /* 0x010fe20000004100 */
[----:B------:R-:W-:Y:S06]  /*68c0*/  BRA `(.L_x_9568) ;  /* 0x0000000800847947 */ /* 0x000fec0003800000 */
.L_x_9606:
[----:B------:R-:W4:Y:S01]  /*68d0*/  LDG.E.64 R4, desc[UR36][R4.64] ;  /* 0x0000002404047981 */ /* 0x000f22000c1e1b00 */
[----:B------:R-:W-:Y:S01]  /*68e0*/  UMOV UR4, 0xf0000000 ;  /* 0xf000000000047882 */ /* 0x000fe20000000000 */
[----:B------:R-:W-:Y:S01]  /*68f0*/  UMOV UR5, 0x380fffff ;  /* 0x380fffff00057882 */ /* 0x000fe20000000000 */
[----:B----4-:R-:W0:Y:S01]  /*6900*/  F2F.F32.F64 R19, R4 ;  /* 0x0000000400137310 */ /* 0x010e220000301000 */
[----:B------:R-:W-:-:S14]  /*6910*/  DSETP.GEU.AND P0, PT, |R4|, UR4, PT ;  /* 0x0000000404007e2a */ /* 0x000fdc000bf0e200 */
[----:B0-----:R-:W-:Y:S01]  /*6920*/  @!P0 FMUL R19, R19, 1.175494350822287508e-38 ;  /* 0x0080000013138820 */ /* 0x001fe20000400000 */
[----:B------:R-:W-:Y:S06]  /*6930*/  BRA `(.L_x_9568) ;  /* 0x0000000800687947 */ /* 0x000fec0003800000 */
.L_x_9597:
        /* <DEDUP_REMOVED lines=12> */
.L_x_9610:
[----:B------:R-:W4:Y:S01]  /*6a00*/  LDG.E.64 R4, desc[UR36][R4.64] ;  /* 0x0000002404047981 */ /* 0x000f22000c1e1b00 */
[----:B------:R-:W-:Y:S01]  /*6a10*/  UMOV UR4, 0xf0000000 ;  /* 0xf000000000047882 */ /* 0x000fe20000000000 */
[----:B------:R-:W-:Y:S01]  /*6a20*/  UMOV UR5, 0x380fffff ;  /* 0x380fffff00057882 */ /* 0x000fe20000000000 */
[----:B----4-:R-:W0:Y:S01]  /*6a30*/  F2F.F32.F64 R19, R4 ;  /* 0x0000000400137310 */ /* 0x010e220000301000 */
[----:B------:R-:W-:-:S14]  /*6a40*/  DSETP.GEU.AND P0, PT, |R4|, UR4, PT ;  /* 0x0000000404007e2a */ /* 0x000fdc000bf0e200 */
[----:B0-----:R-:W-:Y:S01]  /*6a50*/  @!P0 FMUL R19, R19, 1.175494350822287508e-38 ;  /* 0x0080000013138820 */ /* 0x001fe20000400000 */
[----:B------:R-:W-:Y:S06]  /*6a60*/  BRA `(.L_x_9568) ;  /* 0x00000008001c7947 */ /* 0x000fec0003800000 */
.L_x_9609:
        /* <DEDUP_REMOVED lines=25> */
.L_x_9612:
[----:B------:R-:W4:Y:S02]  /*6c00*/  LDG.E.U8 R4, desc[UR36][R4.64] ;  /* 0x0000002404047981 */ /* 0x000f24000c1e1100 */
[C---:B----4-:R-:W-:Y:S02]  /*6c10*/  IMAD.SHL.U32 R0, R4.reuse, 0x2000000, RZ ;  /* 0x0200000004007824 */ /* 0x050fe400078e00ff */
        /* <DEDUP_REMOVED lines=10> */
.L_x_9611:
[----:B------:R-:W4:Y:S02]  /*6cc0*/  LDG.E.U16 R4, desc[UR36][R4.64] ;  /* 0x0000002404047981 */ /* 0x000f24000c1e1500 */
[----:B----4-:R-:W-:Y:S01]  /*6cd0*/  IMAD.U32 R19, R4, 0x10000, RZ ;  /* 0x0001000004137824 */ /* 0x010fe200078e00ff */
[----:B------:R-:W-:Y:S06]  /*6ce0*/  BRA `(.L_x_9568) ;  /* 0x00000004007c7947 */ /* 0x000fec0003800000 */
.L_x_9608:
        /* <DEDUP_REMOVED lines=11> */
.L_x_9615:
[----:B------:R-:W4:Y:S02]  /*6da0*/  LDG.E.U8 R4, desc[UR36][R4.64] ;  /* 0x0000002404047981 */ /* 0x000f24000c1e1100 */
        /* <DEDUP_REMOVED lines=18> */
.L_x_9617:
[----:B------:R-:W-:Y:S05]  /*6ed0*/  BSYNC.RECONVERGENT B0 ;  /* 0x0000000000007941 */ /* 0x000fea0003800200 */
.L_x_9616:
[----:B------:R-:W-:Y:S01]  /*6ee0*/  IMAD.SHL.U32 R0, R0, 0x100000, RZ ;  /* 0x0010000000007824 */ /* 0x000fe200078e00ff */
[----:B------:R-:W-:-:S04]  /*6ef0*/  LEA R3, R3, 0x3b800000, 0x17 ;  /* 0x3b80000003037811 */ /* 0x000fc800078eb8ff */
[----:B------:R-:W-:Y:S01]  /*6f00*/  LOP3.LUT R19, R3, R0, R19, 0xfe, !PT ;  /* 0x0000000003137212 */ /* 0x000fe200078efe13 */
[----:B------:R-:W-:Y:S06]  /*6f10*/  BRA `(.L_x_9568) ;  /* 0x0000000000f07947 */ /* 0x000fec0003800000 */
.L_x_9614:
        /* <DEDUP_REMOVED lines=19> */
.L_x_9619:
[----:B------:R-:W-:Y:S05]  /*7050*/  BSYNC.RECONVERGENT B0 ;  /* 0x0000000000007941 */ /* 0x000fea0003800200 */
.L_x_9618:
[----:B------:R-:W-:Y:S01]  /*7060*/  IMAD.SHL.U32 R0, R0, 0x200000, RZ ;  /* 0x0020000000007824 */ /* 0x000fe200078e00ff */
[----:B------:R-:W-:-:S04]  /*7070*/  LEA R3, R3, 0x37800000, 0x17 ;  /* 0x3780000003037811 */ /* 0x000fc800078eb8ff */
[----:B------:R-:W-:Y:S01]  /*7080*/  LOP3.LUT R19, R3, R0, R19, 0xfe, !PT ;  /* 0x0000000003137212 */ /* 0x000fe200078efe13 */
[----:B------:R-:W-:Y:S06]  /*7090*/  BRA `(.L_x_9568) ;  /* 0x0000000000907947 */ /* 0x000fec0003800000 */
.L_x_9613:
        /* <DEDUP_REMOVED lines=14> */
.L_x_9601:
[----:B------:R-:W-:Y:S01]  /*7180*/  MOV R14, 0x0 ;  /* 0x00000000000e7802 */ /* 0x000fe20000000f00 */
[----:B------:R-:W0:Y:S01]  /*7190*/  LDCU.64 UR4, c[0x4][0x178] ;  /* 0x01002f00ff0477ac */ /* 0x000e220008000a00 */
[----:B------:R-:W-:Y:S02]  /*71a0*/  IMAD.MOV.U32 R8, RZ, RZ, 0x4e ;  /* 0x0000004eff087424 */ /* 0x000fe400078e00ff */
[----:B------:R-:W-:Y:S01]  /*71b0*/  IMAD.MOV.U32 R12, RZ, RZ, 0x1 ;  /* 0x00000001ff0c7424 */ /* 0x000fe200078e00ff */
[----:B------:R-:W1:Y:S01]  /*71c0*/  LDCU.64 UR6, c[0x4][0x180] ;  /* 0x01003000ff0677ac */ /* 0x000e620008000a00 */
[----:B------:R-:W4:Y:S01]  /*71d0*/  LDC.64 R14, c[0x4][R14] ;  /* 0x010000000e0e7b82 */ /* 0x000f220000000a00 */
[----:B------:R-:W-:Y:S01]  /*71e0*/  IMAD.MOV.U32 R13, RZ, RZ, RZ ;  /* 0x000000ffff0d7224 */ /* 0x000fe200078e00ff */
[----:B------:R-:W2:Y:S01]  /*71f0*/  LDCU.64 UR8, c[0x4][0x68] ;  /* 0x01000d00ff0877ac */ /* 0x000ea20008000a00 */
[----:B0-----:R-:W-:Y:S02]  /*7200*/  IMAD.U32 R4, RZ, RZ, UR4 ;  /* 0x00000004ff047e24 */ /* 0x001fe4000f8e00ff */
[----:B------:R-:W-:-:S02]  /*7210*/  IMAD.U32 R5, RZ, RZ, UR5 ;  /* 0x00000005ff057e24 */ /* 0x000fc4000f8e00ff */
[----:B-1----:R-:W-:Y:S02]  /*7220*/  IMAD.U32 R6, RZ, RZ, UR6 ;  /* 0x00000006ff067e24 */ /* 0x002fe4000f8e00ff */
[----:B------:R-:W-:Y:S02]  /*7230*/  IMAD.U32 R7, RZ, RZ, UR7 ;  /* 0x00000007ff077e24 */ /* 0x000fe4000f8e00ff */
[----:B--2---:R-:W-:Y:S02]  /*7240*/  IMAD.U32 R10, RZ, RZ, UR8 ;  /* 0x00000008ff0a7e24 */ /* 0x004fe4000f8e00ff */
[----:B------:R-:W-:-:S07]  /*7250*/  IMAD.U32 R11, RZ, RZ, UR9 ;  /* 0x00000009ff0b7e24 */ /* 0x000fce000f8e00ff */
[----:B------:R-:W-:-:S07]  /*7260*/  LEPC R20, `(.L_x_9622) ;  /* 0x000000001014794e */ /* 0x000fce0000000000 */
[----:B---345:R-:W-:Y:S05]  /*7270*/  CALL.ABS.NOINC R14 ;  /* 0x000000000e007343 */ /* 0x038fea0003c00000 */
.L_x_9622:
[----:B------:R-:W-:Y:S05]  /*7280*/  BRA `(.L_x_9568) ;  /* 0x0000000000147947 */ /* 0x000fea0003800000 */
.L_x_9621:
[----:B------:R-:W4:Y:S02]  /*7290*/  LDG.E.64 R4, desc[UR36][R4.64] ;  /* 0x0000002404047981 */ /* 0x000f24000c1e1b00 */
[----:B----4-:R0:W1:Y:S01]  /*72a0*/  I2F.U64 R19, R4 ;  /* 0x0000000400137312 */ /* 0x0100620000301000 */
[----:B------:R-:W-:Y:S05]  /*72b0*/  BRA `(.L_x_9568) ;  /* 0x0000000000087947 */ /* 0x000fea0003800000 */
.L_x_9620:
[----:B------:R-:W4:Y:S02]  /*72c0*/  LDG.E R4, desc[UR36][R4.64] ;  /* 0x0000002404047981 */ /* 0x000f24000c1e1900 */
[----:B----4-:R-:W-:-:S07]  /*72d0*/  I2FP.F32.U32 R19, R4 ;  /* 0x0000000400137245 */ /* 0x010fce0000201000 */
.L_x_9568:
[----:B------:R-:W-:Y:S05]  /*72e0*/  BSYNC.RECONVERGENT B7 ;  /* 0x0000000000077941 */ /* 0x000fea0003800200 */
.L_x_9567:
[----:B------:R-:W-:Y:S01]  /*72f0*/  ISETP.GE.AND P0, PT, R25, R17, PT ;  /* 0x000000111900720c */ /* 0x000fe20003f06270 */
[----:B------:R-:W-:-:S12]  /*7300*/  BSSY.RECONVERGENT B1, `(.L_x_9623) ;  /* 0x0000059000017945 */ /* 0x000fd80003800200 */
[----:B------:R-:W-:Y:S05]  /*7310*/  @P0 BRA `(.L_x_9624) ;  /* 0x00000004005c0947 */ /* 0x000fea0003800000 */
[----:B--2--5:R-:W-:-:S13]  /*7320*/  FSETP.NEU.FTZ.AND P0, PT, R16, RZ, PT ;  /* 0x000000ff1000720b */ /* 0x024fda0003f1d000 */
[----:B0---4-:R-:W1:Y:S02]  /*7330*/  @!P0 MUFU.RCP R4, R16 ;  /* 0x0000001000048308 */ /* 0x011e640000001000 */
[----:B-1-3--:R-:W-:Y:S01]  /*7340*/  @!P0 FMUL.FTZ R4, R4, R29 ;  /* 0x0000001d04048220 */ /* 0x00afe20000410000 */
[----:B------:R-:W-:Y:S06]  /*7350*/  @!P0 BRA `(.L_x_9624) ;  /* 0x00000004004c8947 */ /* 0x000fec0003800000 */
        /* <DEDUP_REMOVED lines=30> */
.L_x_9629:
[----:B------:R-:W-:Y:S05]  /*7540*/  BSYNC.RECONVERGENT B2 ;  /* 0x0000000000027941 */ /* 0x000fea0003800200 */
.L_x_9628:
[----:B------:R-:W-:Y:S01]  /*7550*/  FFMA.FTZ R0, -R7, R3, R0 ;  /* 0x0000000307007223 */ /* 0x000fe20000010100 */
[----:B------:R-:W-:Y:S06]  /*7560*/  BRA `(.L_x_9626) ;  /* 0x0000000000787947 */ /* 0x000fec0003800000 */
.L_x_9627:
[----:B------:R-:W-:Y:S01]  /*7570*/  LOP3.LUT R9, R7, 0xff800000, RZ, 0xc0, !PT ;  /* 0xff80000007097812 */ /* 0x000fe200078ec0ff */
[----:B------:R-:W-:Y:S01]  /*7580*/  BSSY.RECONVERGENT B2, `(.L_x_9630) ;  /* 0x000001a000027945 */ /* 0x000fe20003800200 */
[C---:B------:R-:W-:Y:S02]  /*7590*/  ISETP.GT.U32.AND P0, PT, R0.reuse, 0x7f7fffff, PT ;  /* 0x7f7fffff0000780c */ /* 0x040fe40003f04070 */
[C---:B------:R-:W-:Y:S02]  /*75a0*/  IADD3 R3, PT, PT, R0.reuse, 0xb800000, -R9 ;  /* 0x0b80000000037810 */ /* 0x040fe40007ffe809 */
[----:B------:R-:W-:Y:S02]  /*75b0*/  LOP3.LUT R0, R0, 0x7fffff, RZ, 0xc0, !PT ;  /* 0x007fffff00007812 */ /* 0x000fe400078ec0ff */
[----:B------:R-:W-:Y:S02]  /*75c0*/  LOP3.LUT P1, R5, R3, 0xff800000, RZ, 0xc0, !PT ;  /* 0xff80000003057812 */ /* 0x000fe4000782c0ff */
[----:B------:R-:W-:-:S02]  /*75d0*/  FSETP.GT.FTZ.AND P2, PT, |R16|, RZ, PT ;  /* 0x000000ff1000720b */ /* 0x000fc40003f54200 */
[----:B------:R-:W-:Y:S02]  /*75e0*/  FSEL R4, R9, +QNAN , !P0 ;  /* 0x7fffffff09047808 */ /* 0x000fe40004000000 */
[----:B------:R-:W-:Y:S02]  /*75f0*/  LOP3.LUT R3, R0, 0x3f800000, RZ, 0xfc, !PT ;  /* 0x3f80000000037812 */ /* 0x000fe400078efcff */
[----:B------:R-:W-:-:S05]  /*7600*/  FSEL R0, R4, +QNAN , P2 ;  /* 0x7fffffff04007808 */ /* 0x000fca0001000000 */
[----:B------:R-:W-:Y:S05]  /*7610*/  @!P1 BRA `(.L_x_9631) ;  /* 0x0000000000409947 */ /* 0x000fea0003800000 */
[----:B------:R-:W-:-:S04]  /*7620*/  LOP3.LUT R4, R7, 0x7fffff, RZ, 0xc0, !PT ;  /* 0x007fffff07047812 */ /* 0x000fc800078ec0ff */
[----:B------:R-:W-:-:S04]  /*7630*/  LOP3.LUT R8, R4, 0x3f800000, RZ, 0xfc, !PT ;  /* 0x3f80000004087812 */ /* 0x000fc800078efcff */
[----:B------:R0:W1:Y:S03]  /*7640*/  MUFU.RCP R9, R8 ;  /* 0x0000000800097308 */ /* 0x0000660000001000 */
.L_x_9632:
        /* <DEDUP_REMOVED lines=13> */
.L_x_9631:
[----:B------:R-:W-:Y:S05]  /*7720*/  BSYNC.RECONVERGENT B2 ;  /* 0x0000000000027941 */ /* 0x000fea0003800200 */
.L_x_9630:
[----:B------:R-:W-:-:S04]  /*7730*/  FMUL.FTZ R3, R3, 1.1920928955078125e-07 ;  /* 0x3400000003037820 */ /* 0x000fc80000410000 */
[----:B------:R-:W-:-:S07]  /*7740*/  FMUL.FTZ R0, R0, R3 ;  /* 0x0000000300007220 */ /* 0x000fce0000410000 */
.L_x_9626:
[----:B------:R-:W-:Y:S05]  /*7750*/  BSYNC.RECONVERGENT B0 ;  /* 0x0000000000007941 */ /* 0x000fea0003800200 */
.L_x_9625:
        /* <DEDUP_REMOVED lines=19> */
.L_x_9624:
[----:B------:R-:W-:Y:S05]  /*7890*/  BSYNC.RECONVERGENT B1 ;  /* 0x0000000000017941 */ /* 0x000fea0003800200 */
.L_x_9623:
[----:B------:R-:W-:Y:S01]  /*78a0*/  VIADD R26, R25, 0x80 ;  /* 0x00000080191a7836 */ /* 0x000fe20000000000 */
[----:B------:R-:W-:Y:S04]  /*78b0*/  BSSY.RECONVERGENT B1, `(.L_x_9633) ;  /* 0x000005c000017945 */ /* 0x000fe80003800200 */
[----:B------:R-:W-:-:S13]  /*78c0*/  ISETP.GE.AND P0, PT, R26, R17, PT ;  /* 0x000000111a00720c */ /* 0x000fda0003f06270 */
[----:B------:R-:W-:Y:S05]  /*78d0*/  @P0 BRA `(.L_x_9634) ;  /* 0x0000000400640947 */ /* 0x000fea0003800000 */
[----:B01---5:R-:W-:-:S13]  /*78e0*/  FSETP.NEU.FTZ.AND P0, PT, R27, RZ, PT ;  /* 0x000000ff1b00720b */ /* 0x023fda0003f1d000 */
        /* <DEDUP_REMOVED lines=28> */
.L_x_9641:
[----:B------:R-:W-:Y:S01]  /*7ab0*/  FSETP.GEU.FTZ.AND P0, PT, R6, -R8, PT ;  /* 0x800000080600720b */ /* 0x000fe20003f1e000 */
[----:B------:R-:W-:-:S12]  /*7ac0*/  FADD.FTZ R0, R0, -1 ;  /* 0xbf80000000007421 */ /* 0x000fd80000010000 */
[----:B------:R-:W-:-:S07]  /*7ad0*/  @!P0 FADD.FTZ R0, R0, -1 ;  /* 0xbf80000000008421 */ /* 0x000fce0000010000 */
.L_x_9640:
[----:B------:R-:W-:Y:S05]  /*7ae0*/  BSYNC.RECONVERGENT B2 ;  /* 0x0000000000027941 */ /* 0x000fea0003800200 */
.L_x_9639:
[----:B------:R-:W-:Y:S01]  /*7af0*/  FFMA.FTZ R3, -R8, R0, R3 ;  /* 0x0000000008037223 */ /* 0x000fe20000010103 */
[----:B------:R-:W-:Y:S06]  /*7b00*/  BRA `(.L_x_9637) ;  /* 0x0000000000787947 */ /* 0x000fec0003800000 */
.L_x_9638:
        /* <DEDUP_REMOVED lines=14> */
.L_x_9644:
        /* <DEDUP_REMOVED lines=13> */
.L_x_9643:
[----:B------:R-:W-:Y:S05]  /*7cc0*/  BSYNC.RECONVERGENT B2 ;  /* 0x0000000000027941 */ /* 0x000fea0003800200 */
.L_x_9642:
[----:B------:R-:W-:-:S04]  /*7cd0*/  FMUL.FTZ R3, R3, 1.1920928955078125e-07 ;  /* 0x3400000003037820 */ /* 0x000fc80000410000 */
[----:B------:R-:W-:-:S07]  /*7ce0*/  FMUL.FTZ R3, R0, R3 ;  /* 0x0000000300037220 */ /* 0x000fce0000410000 */
.L_x_9637:
[----:B------:R-:W-:Y:S05]  /*7cf0*/  BSYNC.RECONVERGENT B0 ;  /* 0x0000000000007941 */ /* 0x000fea0003800200 */
.L_x_9636:
[C---:B------:R-:W-:Y:S01]  /*7d00*/  FSETP.NAN.FTZ.AND P0, PT, |R3|.reuse, |R3|, PT ;  /* 0x400000030300720b */ /* 0x040fe20003f18200 */
[----:B------:R-:W1:Y:S01]  /*7d10*/  MUFU.RCP R7, R27 ;  /* 0x0000001b00077308 */ /* 0x000e620000001000 */
[----:B------:R-:W-:-:S04]  /*7d20*/  LOP3.LUT R0, R3, 0x80000000, R18, 0xb8, !PT ;  /* 0x8000000003007812 */ /* 0x000fc800078eb812 */
[----:B------:R-:W-:Y:S02]  /*7d30*/  FSEL R3, R3, R0, P0 ;  /* 0x0000000003037208 */ /* 0x000fe40000000000 */
[----:B------:R-:W-:Y:S02]  /*7d40*/  PLOP3.LUT P0, PT, PT, PT, PT, 0x8, 0x80 ;  /* 0x000000000080781c */ /* 0x000fe40003f0e170 */
[C---:B------:R-:W-:Y:S01]  /*7d50*/  FSETP.NEU.FTZ.AND P1, PT, R3.reuse, RZ, PT ;  /* 0x000000ff0300720b */ /* 0x040fe20003f3d000 */
[----:B------:R-:W-:-:S04]  /*7d60*/  FADD.FTZ R0, -R3, R18 ;  /* 0x0000001203007221 */ /* 0x000fc80000010100 */
[----:B-1----:R-:W-:-:S08]  /*7d70*/  FMUL.FTZ R0, R0, R7 ;  /* 0x0000000700007220 */ /* 0x002fd00000410000 */
[----:B------:R-:W-:Y:S02]  /*7d80*/  @P1 FSETP.GEU.FTZ.AND P2, PT, R27, RZ, PT ;  /* 0x000000ff1b00120b */ /* 0x000fe40003f5e000 */
[----:B------:R-:W-:-:S04]  /*7d90*/  @P1 FSETP.GEU.FTZ.AND P3, PT, R3, RZ, PT ;  /* 0x000000ff0300120b */ /* 0x000fc80003f7e000 */
[----:B------:R-:W-:-:S13]  /*7da0*/  @P1 PLOP3.LUT P0, PT, P2, P3, PT, 0x28, 0x82 ;  /* 0x000000000082181c */ /* 0x000fda0001706570 */
[----:B------:R-:W-:-:S05]  /*7db0*/  @P0 FADD.FTZ R0, R0, -1 ;  /* 0xbf80000000000421 */ /* 0x000fca0000010000 */
[----:B------:R-:W-:-:S13]  /*7dc0*/  FSETP.NEU.FTZ.AND P0, PT, R0, RZ, PT ;  /* 0x000000ff0000720b */ /* 0x000fda0003f1d000 */
[----:B------:R-:W1:Y:S01]  /*7dd0*/  @P0 FRND.FTZ.FLOOR R3, R0 ;  /* 0x0000000000030307 */ /* 0x000e620000215000 */
[----:B------:R-:W-:-:S05]  /*7de0*/  @!P0 FMUL.FTZ R18, R7, R18 ;  /* 0x0000001207128220 */ /* 0x000fca0000410000 */
[----:B------:R-:W-:Y:S01]  /*7df0*/  @!P0 LOP3.LUT R18, RZ, 0x80000000, R18, 0xb8, !PT ;  /* 0x80000000ff128812 */ /* 0x000fe200078eb812 */
[----:B-1----:R-:W-:-:S05]  /*7e00*/  @P0 FADD.FTZ R5, R0, -R3 ;  /* 0x8000000300050221 */ /* 0x002fca0000010000 */
[----:B------:R-:W-:-:S13]  /*7e10*/  FSETP.GT.AND P1, PT, R5, 0.5, P0 ;  /* 0x3f0000000500780b */ /* 0x000fda0000724000 */
[----:B------:R-:W-:-:S04]  /*7e20*/  @P1 FADD.FTZ R3, R3, 1 ;  /* 0x3f80000003031421 */ /* 0x000fc80000010000 */
[----:B------:R-:W-:Y:S01]  /*7e30*/  @P0 IMAD.MOV.U32 R18, RZ, RZ, R3 ;  /* 0x000000ffff120224 */ /* 0x000fe200078e0003 */
[----:B------:R-:W-:Y:S06]  /*7e40*/  BRA `(.L_x_9634) ;  /* 0x0000000000087947 */ /* 0x000fec0003800000 */
.L_x_9635:
[----:B------:R-:W4:Y:S02]  /*7e50*/  MUFU.RCP R27, R27 ;  /* 0x0000001b001b7308 */ /* 0x000f240000001000 */
[----:B----4-:R-:W-:-:S07]  /*7e60*/  FMUL.FTZ R18, R27, R18 ;  /* 0x000000121b127220 */ /* 0x010fce0000410000 */
.L_x_9634:
[----:B------:R-:W-:Y:S05]  /*7e70*/  BSYNC.RECONVERGENT B1 ;  /* 0x0000000000017941 */ /* 0x000fea0003800200 */
.L_x_9633:
[----:B------:R-:W-:Y:S01]  /*7e80*/  VIADD R0, R25, 0x100 ;  /* 0x0000010019007836 */ /* 0x000fe20000000000 */
[----:B------:R-:W-:Y:S04]  /*7e90*/  BSSY.RECONVERGENT B1, `(.L_x_9645) ;  /* 0x000005c000017945 */ /* 0x000fe80003800200 */
[----:B------:R-:W-:-:S13]  /*7ea0*/  ISETP.GE.AND P0, PT, R0, R17, PT ;  /* 0x000000110000720c */ /* 0x000fda0003f06270 */
[----:B------:R-:W-:Y:S05]  /*7eb0*/  @P0 BRA `(.L_x_9646) ;  /* 0x0000000400640947 */ /* 0x000fea0003800000 */
[----:B-1---5:R-:W-:-:S13]  /*7ec0*/  FSETP.NEU.FTZ.AND P0, PT, R23, RZ, PT ;  /* 0x000000ff1700720b */ /* 0x022fda0003f1d000 */
[----:B------:R-:W-:Y:S05]  /*7ed0*/  @!P0 BRA `(.L_x_9647) ;  /* 0x0000000400548947 */ /* 0x000fea0003800000 */
[C---:B--2---:R-:W-:Y:S01]  /*7ee0*/  FSETP.GEU.FTZ.AND P0, PT, |R22|.reuse, |R23|, PT ;  /* 0x400000171600720b */ /* 0x044fe20003f1e200 */
[----:B------:R-:W-:Y:S01]  /*7ef0*/  BSSY.RECONVERGENT B0, `(.L_x_9648) ;  /* 0x000003e000007945 */ /* 0x000fe20003800200 */
[----:B------:R-:W-:-:S11]  /*7f00*/  FADD.FTZ R3, |R22|, -RZ ;  /* 0x800000ff16037221 */ /* 0x000fd60000010200 */
        /* <DEDUP_REMOVED lines=15> */
[----:B----4-:R-:W-:Y:S01]  /*8000*/  FADD.FTZ R5, |R23|, |R23| ;  /* 0x4000001717057221 */ /* 0x010fe20000010200 */
        /* <DEDUP_REMOVED lines=8> */
.L_x_9653:
[----:B------:R-:W-:Y:S01]  /*8090*/  FSETP.GEU.FTZ.AND P0, PT, R6, -R8, PT ;  /* 0x800000080600720b */ /* 0x000fe20003f1e000 */
[----:B------:R-:W-:-:S12]  /*80a0*/  FADD.FTZ R0, R0, -1 ;  /* 0xbf80000000007421 */ /* 0x000fd80000010000 */
[----:B------:R-:W-:-:S07]  /*80b0*/  @!P0 FADD.FTZ R0, R0, -1 ;  /* 0xbf80000000008421 */ /* 0x000fce0000010000 */
.L_x_9652:
[----:B------:R-:W-:Y:S05]  /*80c0*/  BSYNC.RECONVERGENT B2 ;  /* 0x0000000000027941 */ /* 0x000fea0003800200 */
.L_x_9651:
[----:B------:R-:W-:Y:S01]  /*80d0*/  FFMA.FTZ R3, -R8, R0, R3 ;  /* 0x0000000008037223 */ /* 0x000fe20000010103 */
[----:B------:R-:W-:Y:S06]  /*80e0*/  BRA `(.L_x_9649) ;  /* 0x0000000000787947 */ /* 0x000fec0003800000 */
.L_x_9650:
[----:B0-----:R-:W-:Y:S01]  /*80f0*/  LOP3.LUT R8, R6, 0xff800000, RZ, 0xc0, !PT ;  /* 0xff80000006087812 */ /* 0x001fe200078ec0ff */
[----:B------:R-:W-:Y:S01]  /*8100*/  BSSY.RECONVERGENT B2, `(.L_x_9654) ;  /* 0x000001a000027945 */ /* 0x000fe20003800200 */
[C---:B------:R-:W-:Y:S02]  /*8110*/  ISETP.GT.U32.AND P0, PT, R3.reuse, 0x7f7fffff, PT ;  /* 0x7f7fffff0300780c */ /* 0x040fe40003f04070 */
[C---:B------:R-:W-:Y:S02]  /*8120*/  IADD3 R0, PT, PT, R3.reuse, 0xb800000, -R8 ;  /* 0x0b80000003007810 */ /* 0x040fe40007ffe808 */
[----:B------:R-:W-:Y:S02]  /*8130*/  LOP3.LUT R3, R3, 0x7fffff, RZ, 0xc0, !PT ;  /* 0x007fffff03037812 */ /* 0x000fe400078ec0ff */
[----:B----4-:R-:W-:Y:S02]  /*8140*/  LOP3.LUT P1, R5, R0, 0xff800000, RZ, 0xc0, !PT ;  /* 0xff80000000057812 */ /* 0x010fe4000782c0ff */
        /* <DEDUP_REMOVED lines=8> */
.L_x_9656:
        /* <DEDUP_REMOVED lines=13> */
.L_x_9655:
[----:B------:R-:W-:Y:S05]  /*82a0*/  BSYNC.RECONVERGENT B2 ;  /* 0x0000000000027941 */ /* 0x000fea0003800200 */
.L_x_9654:
[----:B------:R-:W-:-:S04]  /*82b0*/  FMUL.FTZ R3, R3, 1.1920928955078125e-07 ;  /* 0x3400000003037820 */ /* 0x000fc80000410000 */
[----:B------:R-:W-:-:S07]  /*82c0*/  FMUL.FTZ R3, R8, R3 ;  /* 0x0000000308037220 */ /* 0x000fce0000410000 */
.L_x_9649:
[----:B------:R-:W-:Y:S05]  /*82d0*/  BSYNC.RECONVERGENT B0 ;  /* 0x0000000000007941 */ /* 0x000fea0003800200 */
.L_x_9648:
        /* <DEDUP_REMOVED lines=13> */
[----:B------:R-:W0:Y:S01]  /*83b0*/  @P0 FRND.FTZ.FLOOR R3, R0 ;  /* 0x0000000000030307 */ /* 0x000e220000215000 */
[----:B------:R-:W-:-:S05]  /*83c0*/  @!P0 FMUL.FTZ R22, R7, R22 ;  /* 0x0000001607168220 */ /* 0x000fca0000410000 */
[----:B------:R-:W-:Y:S01]  /*83d0*/  @!P0 LOP3.LUT R22, RZ, 0x80000000, R22, 0xb8, !PT ;  /* 0x80000000ff168812 */ /* 0x000fe200078eb816 */
[----:B0---4-:R-:W-:-:S05]  /*83e0*/  @P0 FADD.FTZ R5, R0, -R3 ;  /* 0x8000000300050221 */ /* 0x011fca0000010000 */
[----:B------:R-:W-:-:S13]  /*83f0*/  FSETP.GT.AND P1, PT, R5, 0.5, P0 ;  /* 0x3f0000000500780b */ /* 0x000fda0000724000 */
[----:B------:R-:W-:-:S04]  /*8400*/  @P1 FADD.FTZ R3, R3, 1 ;  /* 0x3f80000003031421 */ /* 0x000fc80000010000 */
[----:B------:R-:W-:Y:S01]  /*8410*/  @P0 IMAD.MOV.U32 R22, RZ, RZ, R3 ;  /* 0x000000ffff160224 */ /* 0x000fe200078e0003 */
[----:B------:R-:W-:Y:S06]  /*8420*/  BRA `(.L_x_9646) ;  /* 0x0000000000087947 */ /* 0x000fec0003800000 */
.L_x_9647:
[----:B------:R-:W2:Y:S02]  /*8430*/  MUFU.RCP R23, R23 ;  /* 0x0000001700177308 */ /* 0x000ea40000001000 */
[----:B--2---:R-:W-:-:S07]  /*8440*/  FMUL.FTZ R22, R23, R22 ;  /* 0x0000001617167220 */ /* 0x004fce0000410000 */
.L_x_9646:
[----:B------:R-:W-:Y:S05]  /*8450*/  BSYNC.RECONVERGENT B1 ;  /* 0x0000000000017941 */ /* 0x000fea0003800200 */
.L_x_9645:
        /* <DEDUP_REMOVED lines=33> */
.L_x_9665:
[----:B------:R-:W-:Y:S01]  /*8670*/  FSETP.GEU.FTZ.AND P0, PT, R6, -R8, PT ;  /* 0x800000080600720b */ /* 0x000fe20003f1e000 */
[----:B------:R-:W-:-:S12]  /*8680*/  FADD.FTZ R0, R0, -1 ;  /* 0xbf80000000007421 */ /* 0x000fd80000010000 */
[----:B------:R-:W-:-:S07]  /*8690*/  @!P0 FADD.FTZ R0, R0, -1 ;  /* 0xbf80000000008421 */ /* 0x000fce0000010000 */
.L_x_9664:
[----:B------:R-:W-:Y:S05]  /*86a0*/  BSYNC.RECONVERGENT B2 ;  /* 0x0000000000027941 */ /* 0x000fea0003800200 */
.L_x_9663:
[----:B------:R-:W-:Y:S01]  /*86b0*/  FFMA.FTZ R3, -R8, R0, R3 ;  /* 0x0000000008037223 */ /* 0x000fe20000010103 */
[----:B------:R-:W-:Y:S06]  /*86c0*/  BRA `(.L_x_9661) ;  /* 0x0000000000787947 */ /* 0x000fec0003800000 */
.L_x_9662:
        /* <DEDUP_REMOVED lines=14> */
.L_x_9668:
        /* <DEDUP_REMOVED lines=13> */
.L_x_9667:
[----:B------:R-:W-:Y:S05]  /*8880*/  BSYNC.RECONVERGENT B2 ;  /* 0x0000000000027941 */ /* 0x000fea0003800200 */
.L_x_9666:
[----:B------:R-:W-:-:S04]  /*8890*/  FMUL.FTZ R3, R3, 1.1920928955078125e-07 ;  /* 0x3400000003037820 */ /* 0x000fc80000410000 */
[----:B------:R-:W-:-:S07]  /*88a0*/  FMUL.FTZ R3, R8, R3 ;  /* 0x0000000308037220 */ /* 0x000fce0000410000 */
.L_x_9661:
[----:B------:R-:W-:Y:S05]  /*88b0*/  BSYNC.RECONVERGENT B0 ;  /* 0x0000000000007941 */ /* 0x000fea0003800200 */
.L_x_9660:
        /* <DEDUP_REMOVED lines=21> */
.L_x_9659:
[----:B------:R-:W2:Y:S02]  /*8a10*/  MUFU.RCP R19, R19 ;  /* 0x0000001300137308 */ /* 0x000ea40000001000 */
[----:B--2---:R-:W-:-:S07]  /*8a20*/  FMUL.FTZ R24, R19, R24 ;  /* 0x0000001813187220 */ /* 0x004fce0000410000 */
.L_x_9658:
[----:B------:R-:W-:Y:S05]  /*8a30*/  BSYNC.RECONVERGENT B1 ;  /* 0x0000000000017941 */ /* 0x000fea0003800200 */
.L_x_9657:
[----:B--2--5:R-:W2:Y:S01]  /*8a40*/  LDC.U8 R16, c[0x0][0x3b0] ;  /* 0x0000ec00ff107b82 */ /* 0x024ea20000000000 */
[----:B------:R-:W-:Y:S01]  /*8a50*/  ISETP.GE.AND P0, PT, R25, R17, PT ;  /* 0x000000111900720c */ /* 0x000fe20003f06270 */
[----:B------:R-:W-:Y:S04]  /*8a60*/  BSSY.RECONVERGENT B7, `(.L_x_9669) ;  /* 0x00002cc000077945 */ /* 0x000fe80003800200 */
[----:B------:R-:W-:Y:S08]  /*8a70*/  BSSY.RELIABLE B6, `(.L_x_9670) ;  /* 0x00001e6000067945 */ /* 0x000ff00003800100 */
[----:B------:R-:W-:Y:S05]  /*8a80*/  @P0 BRA `(.L_x_9671) ;  /* 0x0000001c00840947 */ /* 0x000fea0003800000 */
[----:B------:R-:W5:Y:S01]  /*8a90*/  LDCU UR4, c[0x0][0x3b4] ;  /* 0x00007680ff0477ac */ /* 0x000f620008000800 */
[----:B0-----:R-:W0:Y:S01]  /*8aa0*/  LDC.64 R8, c[0x0][0x388] ;  /* 0x0000e200ff087b82 */ /* 0x001e220000000a00 */
[----:B------:R-:W-:Y:S01]  /*8ab0*/  IMAD R0, R2, 0x200, R25 ;  /* 0x0000020002007824 */ /* 0x000fe200078e0219 */
[----:B--2-4-:R-:W-:-:S03]  /*8ac0*/  PRMT R5, R16, 0x9910, RZ ;  /* 0x0000991010057816 */ /* 0x014fc600000000ff */
        /* <DEDUP_REMOVED lines=14> */
[----:B------:R-:W0:Y:S01]  /*8bb0*/  F2I.FTZ.TRUNC.NTZ R3, R4 ;  /* 0x0000000400037305 */ /* 0x000e22000021f100 */
[----:B------:R-:W-:Y:S01]  /*8bc0*/  IMAD.MOV.U32 R25, RZ, RZ, R26 ;  /* 0x000000ffff197224 */ /* 0x000fe200078e001a */
[----:B0-----:R0:W-:Y:S01]  /*8bd0*/  STG.E.U8 desc[UR36][R8.64], R3 ;  /* 0x0000000308007986 */ /* 0x0011e2000c101124 */
[----:B------:R-:W-:Y:S05]  /*8be0*/  BRA `(.L_x_9677) ;  /* 0x0000000c00907947 */ /* 0x000fea0003800000 */
.L_x_9675:
[----:B------:R-:W0:Y:S01]  /*8bf0*/  F2I.S64.TRUNC R4, R4 ;  /* 0x0000000400047311 */ /* 0x000e22000020d900 */
[----:B------:R-:W-:Y:S02]  /*8c00*/  IMAD.MOV.U32 R25, RZ, RZ, R26 ;  /* 0x000000ffff197224 */ /* 0x000fe400078e001a */
[----:B0-----:R-:W-:-:S05]  /*8c10*/  IMAD.MOV.U32 R3, RZ, RZ, R4 ;  /* 0x000000ffff037224 */ /* 0x001fca00078e0004 */
[----:B------:R0:W-:Y:S01]  /*8c20*/  STG.E.U8 desc[UR36][R8.64], R3 ;  /* 0x0000000308007986 */ /* 0x0001e2000c101124 */
[----:B------:R-:W-:Y:S05]  /*8c30*/  BRA `(.L_x_9677) ;  /* 0x0000000c007c7947 */ /* 0x000fea0003800000 */
.L_x_9674:
[----:B------:R-:W-:-:S13]  /*8c40*/  ISETP.NE.AND P0, PT, R0, 0x2, PT ;  /* 0x000000020000780c */ /* 0x000fda0003f05270 */
[----:B------:R-:W-:Y:S05]  /*8c50*/  @!P0 BRA `(.L_x_9678) ;  /* 0x0000000000308947 */ /* 0x000fea0003800000 */
[----:B------:R-:W-:-:S13]  /*8c60*/  ISETP.NE.AND P0, PT, R0, 0x3, PT ;  /* 0x000000030000780c */ /* 0x000fda0003f05270 */
[----:B------:R-:W-:Y:S05]  /*8c70*/  @!P0 BRA `(.L_x_9679) ;  /* 0x0000000000188947 */ /* 0x000fea0003800000 */
[----:B------:R-:W-:-:S13]  /*8c80*/  ISETP.NE.AND P0, PT, R0, 0x4, PT ;  /* 0x000000040000780c */ /* 0x000fda0003f05270 */
[----:B------:R-:W-:Y:S05]  /*8c90*/  @P0 BRA `(.L_x_9676) ;  /* 0x0000000800c00947 */ /* 0x000fea0003800000 */
[----:B------:R-:W0:Y:S01]  /*8ca0*/  F2I.S64.TRUNC R4, R4 ;  /* 0x0000000400047311 */ /* 0x000e22000020d900 */
[----:B------:R-:W-:Y:S01]  /*8cb0*/  IMAD.MOV.U32 R25, RZ, RZ, R26 ;  /* 0x000000ffff197224 */ /* 0x000fe200078e001a */
[----:B0-----:R0:W-:Y:S01]  /*8cc0*/  STG.E.64 desc[UR36][R8.64], R4 ;  /* 0x0000000408007986 */ /* 0x0011e2000c101b24 */
[----:B------:R-:W-:Y:S05]  /*8cd0*/  BRA `(.L_x_9677) ;  /* 0x0000000c00547947 */ /* 0x000fea0003800000 */
.L_x_9679:
[----:B------:R-:W0:Y:S01]  /*8ce0*/  F2I.FTZ.TRUNC.NTZ R3, R4 ;  /* 0x0000000400037305 */ /* 0x000e22000021f100 */
[----:B------:R-:W-:Y:S01]  /*8cf0*/  IMAD.MOV.U32 R25, RZ, RZ, R26 ;  /* 0x000000ffff197224 */ /* 0x000fe200078e001a */
[----:B0-----:R0:W-:Y:S01]  /*8d00*/  STG.E desc[UR36][R8.64], R3 ;  /* 0x0000000308007986 */ /* 0x0011e2000c101924 */
[----:B------:R-:W-:Y:S05]  /*8d10*/  BRA `(.L_x_9677) ;  /* 0x0000000c00447947 */ /* 0x000fea0003800000 */
.L_x_9678:
[----:B------:R-:W0:Y:S01]  /*8d20*/  F2I.FTZ.TRUNC.NTZ R3, R4 ;  /* 0x0000000400037305 */ /* 0x000e22000021f100 */
[----:B------:R-:W-:Y:S01]  /*8d30*/  IMAD.MOV.U32 R25, RZ, RZ, R26 ;  /* 0x000000ffff197224 */ /* 0x000fe200078e001a */
[----:B0-----:R0:W-:Y:S01]  /*8d40*/  STG.E.U16 desc[UR36][R8.64], R3 ;  /* 0x0000000308007986 */ /* 0x0011e2000c101524 */
[----:B------:R-:W-:Y:S05]  /*8d50*/  BRA `(.L_x_9677) ;  /* 0x0000000c00347947 */ /* 0x000fea0003800000 */
.L_x_9673:
[----:B------:R-:W-:-:S13]  /*8d60*/  ISETP.GT.AND P0, PT, R0, 0x6, PT ;  /* 0x000000060000780c */ /* 0x000fda0003f04270 */
[----:B------:R-:W-:Y:S05]  /*8d70*/  @P0 BRA `(.L_x_9680) ;  /* 0x00000000002c0947 */ /* 0x000fea0003800000 */
[----:B------:R-:W-:-:S13]  /*8d80*/  ISETP.NE.AND P0, PT, R0, 0x5, PT ;  /* 0x000000050000780c */ /* 0x000fda0003f05270 */
[----:B------:R-:W-:Y:S05]  /*8d90*/  @!P0 BRA `(.L_x_9681) ;  /* 0x0000000000148947 */ /* 0x000fea0003800000 */
[----:B------:R-:W-:-:S13]  /*8da0*/  ISETP.NE.AND P0, PT, R0, 0x6, PT ;  /* 0x000000060000780c */ /* 0x000fda0003f05270 */
[----:B------:R-:W-:Y:S05]  /*8db0*/  @P0 BRA `(.L_x_9676) ;  /* 0x0000000800780947 */ /* 0x000fea0003800000 */
[----:B------:R0:W-:Y:S01]  /*8dc0*/  STG.E desc[UR36][R8.64], R4 ;  /* 0x0000000408007986 */ /* 0x0001e2000c101924 */
[----:B------:R-:W-:Y:S01]  /*8dd0*/  IMAD.MOV.U32 R25, RZ, RZ, R26 ;  /* 0x000000ffff197224 */ /* 0x000fe200078e001a */
[----:B------:R-:W-:Y:S06]  /*8de0*/  BRA `(.L_x_9677) ;  /* 0x0000000c00107947 */ /* 0x000fec0003800000 */
.L_x_9681:
[----:B------:R-:W-:Y:S01]  /*8df0*/  F2FP.F16.F32.PACK_AB R4, RZ, R4 ;  /* 0x00000004ff04723e */ /* 0x000fe200000000ff */
[----:B------:R-:W-:-:S04]  /*8e00*/  IMAD.MOV.U32 R25, RZ, RZ, R26 ;  /* 0x000000ffff197224 */ /* 0x000fc800078e001a */
[----:B------:R0:W-:Y:S01]  /*8e10*/  STG.E.U16 desc[UR36][R8.64], R4 ;  /* 0x0000000408007986 */ /* 0x0001e2000c101524 */
[----:B------:R-:W-:Y:S05]  /*8e20*/  BRA `(.L_x_9677) ;  /* 0x0000000c00007947 */ /* 0x000fea0003800000 */
.L_x_9680:
[----:B------:R-:W-:-:S13]  /*8e30*/  ISETP.NE.AND P0, PT, R0, 0x7, PT ;  /* 0x000000070000780c */ /* 0x000fda0003f05270 */
[----:B------:R-:W-:Y:S05]  /*8e40*/  @!P0 BRA `(.L_x_9682) ;  /* 0x0000000000348947 */ /* 0x000fea0003800000 */
[----:B------:R-:W-:-:S13]  /*8e50*/  ISETP.NE.AND P0, PT, R0, 0x8, PT ;  /* 0x000000080000780c */ /* 0x000fda0003f05270 */
[----:B------:R-:W-:Y:S05]  /*8e60*/  @!P0 BRA `(.L_x_9683) ;  /* 0x0000000000188947 */ /* 0x000fea0003800000 */
[----:B------:R-:W-:-:S13]  /*8e70*/  ISETP.NE.AND P0, PT, R0, 0x9, PT ;  /* 0x000000090000780c */ /* 0x000fda0003f05270 */
[----:B------:R-:W-:Y:S05]  /*8e80*/  @P0 BRA `(.L_x_9676) ;  /* 0x0000000800440947 */ /* 0x000fea0003800000 */
[----:B------:R-:W-:Y:S02]  /*8e90*/  IMAD.MOV.U32 R5, RZ, RZ, RZ ;  /* 0x000000ffff057224 */ /* 0x000fe400078e00ff */
[----:B------:R-:W-:-:S03]  /*8ea0*/  IMAD.MOV.U32 R25, RZ, RZ, R26 ;  /* 0x000000ffff197224 */ /* 0x000fc600078e001a */
[----:B------:R0:W-:Y:S01]  /*8eb0*/  STG.E.64 desc[UR36][R8.64], R4 ;  /* 0x0000000408007986 */ /* 0x0001e2000c101b24 */
[----:B------:R-:W-:Y:S05]  /*8ec0*/  BRA `(.L_x_9677) ;  /* 0x0000000800d87947 */ /* 0x000fea0003800000 */
.L_x_9683:
[----:B------:R-:W-:Y:S01]  /*8ed0*/  F2FP.F16.F32.PACK_AB R3, RZ, R4 ;  /* 0x00000004ff03723e */ /* 0x000fe200000000ff */
[----:B------:R-:W-:-:S03]  /*8ee0*/  IMAD.MOV.U32 R25, RZ, RZ, R26 ;  /* 0x000000ffff197224 */ /* 0x000fc600078e001a */
[----:B------:R-:W-:-:S05]  /*8ef0*/  PRMT R3, R3, 0x5410, RZ ;  /* 0x0000541003037816 */ /* 0x000fca00000000ff */
[----:B------:R0:W-:Y:S01]  /*8f00*/  STG.E desc[UR36][R8.64], R3 ;  /* 0x0000000308007986 */ /* 0x0001e2000c101924 */
[----:B------:R-:W-:Y:S05]  /*8f10*/  BRA `(.L_x_9677) ;  /* 0x0000000800c47947 */ /* 0x000fea0003800000 */
.L_x_9682:
[----:B------:R-:W-:Y:S01]  /*8f20*/  FMUL.FTZ R4, R4, 1 ;  /* 0x3f80000004047820 */ /* 0x000fe20000410000 */
[----:B------:R-:W-:-:S05]  /*8f30*/  IMAD.MOV.U32 R25, RZ, RZ, R26 ;  /* 0x000000ffff197224 */ /* 0x000fca00078e001a */
[----:B------:R-:W0:Y:S02]  /*8f40*/  F2F.F64.F32 R4, R4 ;  /* 0x0000000400047310 */ /* 0x000e240000201800 */
[----:B0-----:R0:W-:Y:S01]  /*8f50*/  STG.E.64 desc[UR36][R8.64], R4 ;  /* 0x0000000408007986 */ /* 0x0011e2000c101b24 */
[----:B------:R-:W-:Y:S05]  /*8f60*/  BRA `(.L_x_9677) ;  /* 0x0000000800b07947 */ /* 0x000fea0003800000 */
.L_x_9672:
        /* <DEDUP_REMOVED lines=8> */
[----:B------:R-:W-:Y:S01]  /*8ff0*/  FSETP.NEU.FTZ.AND P0, PT, R4, RZ, PT ;  /* 0x000000ff0400720b */ /* 0x000fe20003f1d000 */
[----:B------:R-:W-:-:S03]  /*9000*/  IMAD.MOV.U32 R25, RZ, RZ, R26 ;  /* 0x000000ffff197224 */ /* 0x000fc600078e001a */
[----:B------:R-:W-:-:S05]  /*9010*/  SEL R3, RZ, 0x1, !P0 ;  /* 0x00000001ff037807 */ /* 0x000fca0004000000 */
[----:B------:R0:W-:Y:S01]  /*9020*/  STG.E.U8 desc[UR36][R8.64], R3 ;  /* 0x0000000308007986 */ /* 0x0001e2000c101124 */
[----:B------:R-:W-:Y:S05]  /*9030*/  BRA `(.L_x_9677) ;  /* 0x00000008007c7947 */ /* 0x000fea0003800000 */
.L_x_9686:
[----:B------:R-:W-:Y:S01]  /*9040*/  FMUL.FTZ R4, R4, 1 ;  /* 0x3f80000004047820 */ /* 0x000fe20000410000 */
[----:B------:R-:W-:Y:S01]  /*9050*/  CS2R R6, SRZ ;  /* 0x0000000000067805 */ /* 0x000fe2000001ff00 */
[----:B------:R-:W-:-:S04]  /*9060*/  IMAD.MOV.U32 R25, RZ, RZ, R26 ;  /* 0x000000ffff197224 */ /* 0x000fc800078e001a */
[----:B------:R-:W0:Y:S02]  /*9070*/  F2F.F64.F32 R4, R4 ;  /* 0x0000000400047310 */ /* 0x000e240000201800 */
[----:B0-----:R0:W-:Y:S01]  /*9080*/  STG.E.128 desc[UR36][R8.64], R4 ;  /* 0x0000000408007986 */ /* 0x0011e2000c101d24 */
[----:B------:R-:W-:Y:S05]  /*9090*/  BRA `(.L_x_9677) ;  /* 0x0000000800647947 */ /* 0x000fea0003800000 */
.L_x_9685:
[----:B------:R-:W-:-:S13]  /*90a0*/  ISETP.NE.AND P0, PT, R0, 0xf, PT ;  /* 0x0000000f0000780c */ /* 0x000fda0003f05270 */
[----:B------:R-:W-:Y:S05]  /*90b0*/  @!P0 BRA `(.L_x_9687) ;  /* 0x0000000000a08947 */ /* 0x000fea0003800000 */
[----:B------:R-:W-:-:S13]  /*90c0*/  ISETP.NE.AND P0, PT, R0, 0x17, PT ;  /* 0x000000170000780c */ /* 0x000fda0003f05270 */
[----:B------:R-:W-:Y:S05]  /*90d0*/  @!P0 BRA `(.L_x_9688) ;  /* 0x00000000004c8947 */ /* 0x000fea0003800000 */
[----:B------:R-:W-:-:S13]  /*90e0*/  ISETP.NE.AND P0, PT, R0, 0x18, PT ;  /* 0x000000180000780c */ /* 0x000fda0003f05270 */
[----:B------:R-:W-:Y:S05]  /*90f0*/  @P0 BRA `(.L_x_9676) ;  /* 0x0000000400a80947 */ /* 0x000fea0003800000 */
[----:B------:R-:W-:Y:S01]  /*9100*/  LOP3.LUT R6, R4, 0x7fffffff, RZ, 0xc0, !PT ;  /* 0x7fffffff04067812 */ /* 0x000fe200078ec0ff */
[----:B------:R-:W-:Y:S01]  /*9110*/  BSSY.RECONVERGENT B0, `(.L_x_9689) ;  /* 0x000000b000007945 */ /* 0x000fe20003800200 */
[----:B------:R-:W-:Y:S01]  /*9120*/  SHF.R.U32.HI R5, RZ, 0x18, R4 ;  /* 0x00000018ff057819 */ /* 0x000fe20000011604 */
[----:B------:R-:W-:Y:S01]  /*9130*/  IMAD.MOV.U32 R0, RZ, RZ, 0x7f ;  /* 0x0000007fff007424 */ /* 0x000fe200078e00ff */
        /* <DEDUP_REMOVED lines=8> */
.L_x_9690:
[----:B------:R-:W-:Y:S05]  /*91c0*/  BSYNC.RECONVERGENT B0 ;  /* 0x0000000000007941 */ /* 0x000fea0003800200 */
.L_x_9689:
[----:B------:R-:W-:Y:S01]  /*91d0*/  LOP3.LUT R5, R0, 0x80, R5, 0xf8, !PT ;  /* 0x0000008000057812 */ /* 0x000fe200078ef805 */
[----:B------:R-:W-:-:S04]  /*91e0*/  IMAD.MOV.U32 R25, RZ, RZ, R26 ;  /* 0x000000ffff197224 */ /* 0x000fc800078e001a */
[----:B------:R0:W-:Y:S01]  /*91f0*/  STG.E.U8 desc[UR36][R8.64], R5 ;  /* 0x0000000508007986 */ /* 0x0001e2000c101124 */
[----:B------:R-:W-:Y:S05]  /*9200*/  BRA `(.L_x_9677) ;  /* 0x0000000800087947 */ /* 0x000fea0003800000 */
.L_x_9688:
        /* <DEDUP_REMOVED lines=14> */
.L_x_9692:
[----:B------:R-:W-:Y:S05]  /*92f0*/  BSYNC.RECONVERGENT B0 ;  /* 0x0000000000007941 */ /* 0x000fea0003800200 */
.L_x_9691:
[----:B------:R-:W-:Y:S01]  /*9300*/  LOP3.LUT R3, R0, 0x80, R7, 0xf8, !PT ;  /* 0x0000008000037812 */ /* 0x000fe200078ef807 */
[----:B------:R-:W-:-:S04]  /*9310*/  IMAD.MOV.U32 R25, RZ, RZ, R26 ;  /* 0x000000ffff197224 */ /* 0x000fc800078e001a */
[----:B------:R0:W-:Y:S01]  /*9320*/  STG.E.U8 desc[UR36][R8.64], R3 ;  /* 0x0000000308007986 */ /* 0x0001e2000c101124 */
[----:B------:R-:W-:Y:S05]  /*9330*/  BRA `(.L_x_9677) ;  /* 0x0000000400bc7947 */ /* 0x000fea0003800000 */
.L_x_9687:
[----:B------:R-:W-:Y:S01]  /*9340*/  F2FP.BF16.F32.PACK_AB R4, RZ, R4 ;  /* 0x00000004ff04723e */ /* 0x000fe200000010ff */
[----:B------:R-:W-:-:S04]  /*9350*/  IMAD.MOV.U32 R25, RZ, RZ, R26 ;  /* 0x000000ffff197224 */ /* 0x000fc800078e001a */
[----:B------:R0:W-:Y:S01]  /*9360*/  STG.E.U16 desc[UR36][R8.64], R4 ;  /* 0x0000000408007986 */ /* 0x0001e2000c101524 */
[----:B------:R-:W-:Y:S05]  /*9370*/  BRA `(.L_x_9677) ;  /* 0x0000000400ac7947 */ /* 0x000fea0003800000 */
.L_x_9684:
        /* <DEDUP_REMOVED lines=8> */
[----:B------:R-:W0:Y:S01]  /*9400*/  F2I.FTZ.U32.TRUNC.NTZ R3, R4 ;  /* 0x0000000400037305 */ /* 0x000e22000021f000 */
[----:B------:R-:W-:Y:S01]  /*9410*/  IMAD.MOV.U32 R25, RZ, RZ, R26 ;  /* 0x000000ffff197224 */ /* 0x000fe200078e001a */
[----:B0-----:R0:W-:Y:S01]  /*9420*/  STG.E.U16 desc[UR36][R8.64], R3 ;  /* 0x0000000308007986 */ /* 0x0011e2000c101524 */
[----:B------:R-:W-:Y:S05]  /*9430*/  BRA `(.L_x_9677) ;  /* 0x00000004007c7947 */ /* 0x000fea0003800000 */
.L_x_9695:
        /* <DEDUP_REMOVED lines=12> */
.L_x_9698:
[----:B------:R-:W-:-:S04]  /*9500*/  SHF.R.U32.HI R0, RZ, 0x14, R4 ;  /* 0x00000014ff007819 */ /* 0x000fc80000011604 */
[----:B------:R-:W-:-:S04]  /*9510*/  LOP3.LUT R3, R0, 0x1, RZ, 0xc0, !PT ;  /* 0x0000000100037812 */ /* 0x000fc800078ec0ff */
[----:B------:R-:W-:-:S04]  /*9520*/  IADD3 R0, PT, PT, R4, 0x487ffff, R3 ;  /* 0x0487ffff04007810 */ /* 0x000fc80007ffe003 */
[----:B------:R-:W-:-:S04]  /*9530*/  SHF.R.U32.HI R0, RZ, 0x14, R0 ;  /* 0x00000014ff007819 */ /* 0x000fc80000011600 */
[----:B------:R-:W-:-:S07]  /*9540*/  LOP3.LUT R3, R0, 0xff, RZ, 0xc0, !PT ;  /* 0x000000ff00037812 */ /* 0x000fce00078ec0ff */
.L_x_9699:
[----:B------:R-:W-:-:S04]  /*9550*/  SHF.R.U32.HI R4, RZ, 0x18, R4 ;  /* 0x00000018ff047819 */ /* 0x000fc80000011604 */
[----:B------:R-:W-:-:S04]  /*9560*/  LOP3.LUT R3, R3, 0x80, R4, 0xf8, !PT ;  /* 0x0000008003037812 */ /* 0x000fc800078ef804 */
[----:B------:R-:W-:-:S07]  /*9570*/  PRMT R0, R3, 0x7610, R0 ;  /* 0x0000761003007816 */ /* 0x000fce0000000000 */
.L_x_9697:
[----:B------:R-:W-:Y:S05]  /*9580*/  BSYNC.RECONVERGENT B0 ;  /* 0x0000000000007941 */ /* 0x000fea0003800200 */
.L_x_9696:
[----:B------:R0:W-:Y:S01]  /*9590*/  STG.E.U8 desc[UR36][R8.64], R0 ;  /* 0x0000000008007986 */ /* 0x0001e2000c101124 */
[----:B------:R-:W-:Y:S01]  /*95a0*/  IMAD.MOV.U32 R25, RZ, RZ, R26 ;  /* 0x000000ffff197224 */ /* 0x000fe200078e001a */
[----:B------:R-:W-:Y:S06]  /*95b0*/  BRA `(.L_x_9677) ;  /* 0x00000004001c7947 */ /* 0x000fec0003800000 */
.L_x_9694:
        /* <DEDUP_REMOVED lines=12> */
.L_x_9702:
[----:B------:R-:W-:-:S04]  /*9680*/  SHF.R.U32.HI R0, RZ, 0x15, R4 ;  /* 0x00000015ff007819 */ /* 0x000fc80000011604 */
[----:B------:R-:W-:-:S04]  /*9690*/  LOP3.LUT R3, R0, 0x1, RZ, 0xc0, !PT ;  /* 0x0000000100037812 */ /* 0x000fc800078ec0ff */
[----:B------:R-:W-:-:S04]  /*96a0*/  IADD3 R0, PT, PT, R4, 0x88fffff, R3 ;  /* 0x088fffff04007810 */ /* 0x000fc80007ffe003 */
[----:B------:R-:W-:-:S04]  /*96b0*/  SHF.R.U32.HI R0, RZ, 0x15, R0 ;  /* 0x00000015ff007819 */ /* 0x000fc80000011600 */
[----:B------:R-:W-:-:S07]  /*96c0*/  LOP3.LUT R3, R0, 0xff, RZ, 0xc0, !PT ;  /* 0x000000ff00037812 */ /* 0x000fce00078ec0ff */
.L_x_9703:
[----:B------:R-:W-:-:S04]  /*96d0*/  SHF.R.U32.HI R4, RZ, 0x18, R4 ;  /* 0x00000018ff047819 */ /* 0x000fc80000011604 */
[----:B------:R-:W-:-:S04]  /*96e0*/  LOP3.LUT R3, R3, 0x80, R4, 0xf8, !PT ;  /* 0x0000008003037812 */ /* 0x000fc800078ef804 */
[----:B------:R-:W-:-:S07]  /*96f0*/  PRMT R0, R3, 0x7610, R0 ;  /* 0x0000761003007816 */ /* 0x000fce0000000000 */
.L_x_9701:
[----:B------:R-:W-:Y:S05]  /*9700*/  BSYNC.RECONVERGENT B0 ;  /* 0x0000000000007941 */ /* 0x000fea0003800200 */
.L_x_9700:
[----:B------:R0:W-:Y:S01]  /*9710*/  STG.E.U8 desc[UR36][R8.64], R0 ;  /* 0x0000000008007986 */ /* 0x0001e2000c101124 */
[----:B------:R-:W-:Y:S01]  /*9720*/  IMAD.MOV.U32 R25, RZ, RZ, R26 ;  /* 0x000000ffff197224 */ /* 0x000fe200078e001a */
[----:B------:R-:W-:Y:S06]  /*9730*/  BRA `(.L_x_9677) ;  /* 0x0000000000bc7947 */ /* 0x000fec0003800000 */
.L_x_9693:
[----:B------:R-:W-:-:S13]  /*9740*/  ISETP.NE.AND P0, PT, R0, 0x1c, PT ;  /* 0x0000001c0000780c */ /* 0x000fda0003f05270 */
[----:B------:R-:W-:Y:S05]  /*9750*/  @!P0 BRA `(.L_x_9704) ;  /* 0x0000000000a88947 */ /* 0x000fea0003800000 */
[----:B------:R-:W-:-:S13]  /*9760*/  ISETP.NE.AND P0, PT, R0, 0x1d, PT ;  /* 0x0000001d0000780c */ /* 0x000fda0003f05270 */
[----:B------:R-:W-:Y:S05]  /*9770*/  @!P0 BRA `(.L_x_9705) ;  /* 0x0000000000908947 */ /* 0x000fea0003800000 */
[----:B------:R-:W-:-:S13]  /*9780*/  ISETP.NE.AND P0, PT, R0, 0x2c, PT ;  /* 0x0000002c0000780c */ /* 0x000fda0003f05270 */
[----:B------:R-:W-:Y:S05]  /*9790*/  @!P0 BRA `(.L_x_9706) ;  /* 0x0000000000488947 */ /* 0x000fea0003800000 */
.L_x_9676:
[----:B------:R-:W-:Y:S01]  /*97a0*/  MOV R14, 0x0 ;  /* 0x00000000000e7802 */ /* 0x000fe20000000f00 */
[----:B------:R-:W0:Y:S01]  /*97b0*/  LDCU.64 UR6, c[0x4][0x178] ;  /* 0x01002f00ff0677ac */ /* 0x000e220008000a00 */
[----:B------:R-:W-:Y:S02]  /*97c0*/  IMAD.MOV.U32 R8, RZ, RZ, 0x65 ;  /* 0x00000065ff087424 */ /* 0x000fe400078e00ff */
[----:B------:R-:W-:Y:S01]  /*97d0*/  IMAD.MOV.U32 R12, RZ, RZ, 0x1 ;  /* 0x00000001ff0c7424 */ /* 0x000fe200078e00ff */
[----:B------:R-:W2:Y:S01]  /*97e0*/  LDCU.64 UR8, c[0x4][0x180] ;  /* 0x01003000ff0877ac */ /* 0x000ea20008000a00 */
[----:B------:R-:W4:Y:S01]  /*97f0*/  LDC.64 R14, c[0x4][R14] ;  /* 0x010000000e0e7b82 */ /* 0x000f220000000a00 */
[----:B------:R-:W-:Y:S01]  /*9800*/  IMAD.MOV.U32 R13, RZ, RZ, RZ ;  /* 0x000000ffff0d7224 */ /* 0x000fe200078e00ff */
[----:B------:R-:W5:Y:S01]  /*9810*/  LDCU.64 UR4, c[0x4][0x70] ;  /* 0x01000e00ff0477ac */ /* 0x000f620008000a00 */
[----:B0-----:R-:W-:Y:S02]  /*9820*/  IMAD.U32 R4, RZ, RZ, UR6 ;  /* 0x00000006ff047e24 */ /* 0x001fe4000f8e00ff */
[----:B------:R-:W-:-:S02]  /*9830*/  IMAD.U32 R5, RZ, RZ, UR7 ;  /* 0x00000007ff057e24 */ /* 0x000fc4000f8e00ff */
[----:B--2---:R-:W-:Y:S02]  /*9840*/  IMAD.U32 R6, RZ, RZ, UR8 ;  /* 0x00000008ff067e24 */ /* 0x004fe4000f8e00ff */
[----:B------:R-:W-:Y:S02]  /*9850*/  IMAD.U32 R7, RZ, RZ, UR9 ;  /* 0x00000009ff077e24 */ /* 0x000fe4000f8e00ff */
[----:B-----5:R-:W-:Y:S02]  /*9860*/  IMAD.U32 R10, RZ, RZ, UR4 ;  /* 0x00000004ff0a7e24 */ /* 0x020fe4000f8e00ff */
[----:B------:R-:W-:-:S07]  /*9870*/  IMAD.U32 R11, RZ, RZ, UR5 ;  /* 0x00000005ff0b7e24 */ /* 0x000fce000f8e00ff */
[----:B------:R-:W-:-:S07]  /*9880*/  LEPC R20, `(.L_x_9707) ;  /* 0x000000001014794e */ /* 0x000fce0000000000 */
[----:B-1-34-:R-:W-:Y:S05]  /*9890*/  CALL.ABS.NOINC R14 ;  /* 0x000000000e007343 */ /* 0x01afea0003c00000 */
.L_x_9707:
[----:B------:R-:W-:Y:S01]  /*98a0*/  IMAD.MOV.U32 R25, RZ, RZ, R26 ;  /* 0x000000ffff197224 */ /* 0x000fe200078e001a */
[----:B------:R-:W-:Y:S06]  /*98b0*/  BRA `(.L_x_9677) ;  /* 0x00000000005c7947 */ /* 0x000fec0003800000 */
.L_x_9706:
[----:B------:R-:W-:Y:S01]  /*98c0*/  SHF.R.U32.HI R5, RZ, 0x17, R4 ;  /* 0x00000017ff057819 */ /* 0x000fe20000011604 */
[----:B------:R-:W-:-:S03]  /*98d0*/  IMAD.MOV.U32 R25, RZ, RZ, R26 ;  /* 0x000000ffff197224 */ /* 0x000fc600078e001a */
        /* <DEDUP_REMOVED lines=14> */
.L_x_9705:
[----:B------:R-:W0:Y:S01]  /*99c0*/  F2I.U64.TRUNC R4, R4 ;  /* 0x0000000400047311 */ /* 0x000e22000020d800 */
[----:B------:R-:W-:Y:S01]  /*99d0*/  IMAD.MOV.U32 R25, RZ, RZ, R26 ;  /* 0x000000ffff197224 */ /* 0x000fe200078e001a */
[----:B0-----:R2:W-:Y:S01]  /*99e0*/  STG.E.64 desc[UR36][R8.64], R4 ;  /* 0x0000000408007986 */ /* 0x0015e2000c101b24 */
[----:B------:R-:W-:Y:S05]  /*99f0*/  BRA `(.L_x_9677) ;  /* 0x00000000000c7947 */ /* 0x000fea0003800000 */
.L_x_9704:
[----:B------:R-:W0:Y:S01]  /*9a00*/  F2I.FTZ.U32.TRUNC.NTZ R3, R4 ;  /* 0x0000000400037305 */ /* 0x000e22000021f000 */
[----:B------:R-:W-:Y:S01]  /*9a10*/  IMAD.MOV.U32 R25, RZ, RZ, R26 ;  /* 0x000000ffff197224 */ /* 0x000fe200078e001a */
[----:B0-----:R0:W-:Y:S06]  /*9a20*/  STG.E desc[UR36][R8.64], R3 ;  /* 0x0000000308007986 */ /* 0x0011ec000c101924 */
.L_x_9677:
[----:B------:R-:W-:-:S13]  /*9a30*/  ISETP.GE.AND P0, PT, R25, R17, PT ;  /* 0x000000111900720c */ /* 0x000fda0003f06270 */
[----:B------:R-:W-:Y:S05]  /*9a40*/  @P0 BREAK.RELIABLE B6 ;  /* 0x0000000000060942 */ /* 0x000fea0003800100 */
[----:B------:R-:W-:Y:S05]  /*9a50*/  @P0 BRA `(.L_x_9708) ;  /* 0x0000001c00300947 */ /* 0x000fea0003800000 */
[----:B------:R-:W5:Y:S01]  /*9a60*/  LDCU UR4, c[0x0][0x3b4] ;  /* 0x00007680ff0477ac */ /* 0x000f620008000800 */
[----:B0-2-4-:R-:W0:Y:S01]  /*9a70*/  LDC.64 R8, c[0x0][0x388] ;  /* 0x0000e200ff087b82 */ /* 0x015e220000000a00 */
        /* <DEDUP_REMOVED lines=16> */
[----:B------:R-:W0:Y:S02]  /*9b80*/  F2I.FTZ.TRUNC.NTZ R3, R18 ;  /* 0x0000001200037305 */ /* 0x000e24000021f100 */
[----:B0-----:R0:W-:Y:S01]  /*9b90*/  STG.E.U8 desc[UR36][R8.64], R3 ;  /* 0x0000000308007986 */ /* 0x0011e2000c101124 */
[----:B------:R-:W-:Y:S05]  /*9ba0*/  BRA `(.L_x_9714) ;  /* 0x0000000c00387947 */ /* 0x000fea0003800000 */
.L_x_9712:
[----:B-1----:R-:W0:Y:S02]  /*9bb0*/  F2I.S64.TRUNC R18, R18 ;  /* 0x0000001200127311 */ /* 0x002e24000020d900 */
[----:B0-----:R-:W-:-:S05]  /*9bc0*/  IMAD.MOV.U32 R3, RZ, RZ, R18 ;  /* 0x000000ffff037224 */ /* 0x001fca00078e0012 */
[----:B------:R0:W-:Y:S01]  /*9bd0*/  STG.E.U8 desc[UR36][R8.64], R3 ;  /* 0x0000000308007986 */ /* 0x0001e2000c101124 */
[----:B------:R-:W-:Y:S05]  /*9be0*/  BRA `(.L_x_9714) ;  /* 0x0000000c00287947 */ /* 0x000fea0003800000 */
.L_x_9711:
[----:B------:R-:W-:-:S13]  /*9bf0*/  ISETP.NE.AND P0, PT, R0, 0x2, PT ;  /* 0x000000020000780c */ /* 0x000fda0003f05270 */
[----:B------:R-:W-:Y:S05]  /*9c00*/  @!P0 BRA `(.L_x_9715) ;  /* 0x0000000000288947 */ /* 0x000fea0003800000 */
[----:B------:R-:W-:-:S13]  /*9c10*/  ISETP.NE.AND P0, PT, R0, 0x3, PT ;  /* 0x000000030000780c */ /* 0x000fda0003f05270 */
[----:B------:R-:W-:Y:S05]  /*9c20*/  @!P0 BRA `(.L_x_9716) ;  /* 0x0000000000148947 */ /* 0x000fea0003800000 */
[----:B------:R-:W-:-:S13]  /*9c30*/  ISETP.NE.AND P0, PT, R0, 0x4, PT ;  /* 0x000000040000780c */ /* 0x000fda0003f05270 */
[----:B------:R-:W-:Y:S05]  /*9c40*/  @P0 BRA `(.L_x_9713) ;  /* 0x0000000800380947 */ /* 0x000fea0003800000 */
[----:B-1----:R-:W0:Y:S02]  /*9c50*/  F2I.S64.TRUNC R18, R18 ;  /* 0x0000001200127311 */ /* 0x002e24000020d900 */
[----:B0-----:R0:W-:Y:S01]  /*9c60*/  STG.E.64 desc[UR36][R8.64], R18 ;  /* 0x0000001208007986 */ /* 0x0011e2000c101b24 */
[----:B------:R-:W-:Y:S05]  /*9c70*/  BRA `(.L_x_9714) ;  /* 0x0000000c00047947 */ /* 0x000fea0003800000 */
.L_x_9716:
[----:B------:R-:W0:Y:S02]  /*9c80*/  F2I.FTZ.TRUNC.NTZ R3, R18 ;  /* 0x0000001200037305 */ /* 0x000e24000021f100 */
[----:B0-----:R0:W-:Y:S01]  /*9c90*/  STG.E desc[UR36][R8.64], R3 ;  /* 0x0000000308007986 */ /* 0x0011e2000c101924 */
[----:B------:R-:W-:Y:S05]  /*9ca0*/  BRA `(.L_x_9714) ;  /* 0x0000000800f87947 */ /* 0x000fea0003800000 */
.L_x_9715:
[----:B------:R-:W0:Y:S02]  /*9cb0*/  F2I.FTZ.TRUNC.NTZ R3, R18 ;  /* 0x0000001200037305 */ /* 0x000e24000021f100 */
[----:B0-----:R0:W-:Y:S01]  /*9cc0*/  STG.E.U16 desc[UR36][R8.64], R3 ;  /* 0x0000000308007986 */ /* 0x0011e2000c101524 */
[----:B------:R-:W-:Y:S05]  /*9cd0*/  BRA `(.L_x_9714) ;  /* 0x0000000800ec7947 */ /* 0x000fea0003800000 */
.L_x_9710:
[----:B------:R-:W-:-:S13]  /*9ce0*/  ISETP.GT.AND P0, PT, R0, 0x6, PT ;  /* 0x000000060000780c */ /* 0x000fda0003f04270 */
[----:B------:R-:W-:Y:S05]  /*9cf0*/  @P0 BRA `(.L_x_9717) ;  /* 0x0000000000240947 */ /* 0x000fea0003800000 */
[----:B------:R-:W-:-:S13]  /*9d00*/  ISETP.NE.AND P0, PT, R0, 0x5, PT ;  /* 0x000000050000780c */ /* 0x000fda0003f05270 */
[----:B------:R-:W-:Y:S05]  /*9d10*/  @!P0 BRA `(.L_x_9718) ;  /* 0x0000000000108947 */ /* 0x000fea0003800000 */
[----:B------:R-:W-:-:S13]  /*9d20*/  ISETP.NE.AND P0, PT, R0, 0x6, PT ;  /* 0x000000060000780c */ /* 0x000fda0003f05270 */
[----:B------:R-:W-:Y:S05]  /*9d30*/  @P0 BRA `(.L_x_9713) ;  /* 0x0000000400fc0947 */ /* 0x000fea0003800000 */
[----:B------:R0:W-:Y:S01]  /*9d40*/  STG.E desc[UR36][R8.64], R18 ;  /* 0x0000001208007986 */ /* 0x0001e2000c101924 */
[----:B------:R-:W-:Y:S05]  /*9d50*/  BRA `(.L_x_9714) ;  /* 0x0000000800cc7947 */ /* 0x000fea0003800000 */
.L_x_9718:
[----:B------:R-:W-:-:S05]  /*9d60*/  F2FP.F16.F32.PACK_AB R18, RZ, R18 ;  /* 0x00000012ff12723e */ /* 0x000fca00000000ff */
[----:B------:R0:W-:Y:S01]  /*9d70*/  STG.E.U16 desc[UR36][R8.64], R18 ;  /* 0x0000001208007986 */ /* 0x0001e2000c101524 */
[----:B------:R-:W-:Y:S05]  /*9d80*/  BRA `(.L_x_9714) ;  /* 0x0000000800c07947 */ /* 0x000fea0003800000 */
.L_x_9717:
[----:B------:R-:W-:-:S13]  /*9d90*/  ISETP.NE.AND P0, PT, R0, 0x7, PT ;  /* 0x000000070000780c */ /* 0x000fda0003f05270 */
[----:B------:R-:W-:Y:S05]  /*9da0*/  @!P0 BRA `(.L_x_9719) ;  /* 0x00000000002c8947 */ /* 0x000fea0003800000 */
[----:B------:R-:W-:-:S13]  /*9db0*/  ISETP.NE.AND P0, PT, R0, 0x8, PT ;  /* 0x000000080000780c */ /* 0x000fda0003f05270 */
[----:B------:R-:W-:Y:S05]  /*9dc0*/  @!P0 BRA `(.L_x_9720) ;  /* 0x0000000000148947 */ /* 0x000fea0003800000 */
[----:B------:R-:W-:-:S13]  /*9dd0*/  ISETP.NE.AND P0, PT, R0, 0x9, PT ;  /* 0x000000090000780c */ /* 0x000fda0003f05270 */
[----:B------:R-:W-:Y:S05]  /*9de0*/  @P0 BRA `(.L_x_9713) ;  /* 0x0000000400d00947 */ /* 0x000fea0003800000 */
[----:B-1----:R-:W-:-:S05]  /*9df0*/  IMAD.MOV.U32 R19, RZ, RZ, RZ ;  /* 0x000000ffff137224 */ /* 0x002fca00078e00ff */
[----:B------:R0:W-:Y:S01]  /*9e00*/  STG.E.64 desc[UR36][R8.64], R18 ;  /* 0x0000001208007986 */ /* 0x0001e2000c101b24 */
[----:B------:R-:W-:Y:S05]  /*9e10*/  BRA `(.L_x_9714) ;  /* 0x00000008009c7947 */ /* 0x000fea0003800000 */
.L_x_9720:
[----:B------:R-:W-:-:S04]  /*9e20*/  F2FP.F16.F32.PACK_AB R3, RZ, R18 ;  /* 0x00000012ff03723e */ /* 0x000fc800000000ff */
[----:B------:R-:W-:-:S05]  /*9e30*/  PRMT R3, R3, 0x5410, RZ ;  /* 0x0000541003037816 */ /* 0x000fca00000000ff */
[----:B------:R0:W-:Y:S01]  /*9e40*/  STG.E desc[UR36][R8.64], R3 ;  /* 0x0000000308007986 */ /* 0x0001e2000c101924 */
[----:B------:R-:W-:Y:S05]  /*9e50*/  BRA `(.L_x_9714) ;  /* 0x00000008008c7947 */ /* 0x000fea0003800000 */
.L_x_9719:
[----:B------:R-:W-:-:S06]  /*9e60*/  FMUL.FTZ R4, R18, 1 ;  /* 0x3f80000012047820 */ /* 0x000fcc0000410000 */
[----:B------:R-:W0:Y:S02]  /*9e70*/  F2F.F64.F32 R4, R4 ;  /* 0x0000000400047310 */ /* 0x000e240000201800 */
[----:B0-----:R0:W-:Y:S01]  /*9e80*/  STG.E.64 desc[UR36][R8.64], R4 ;  /* 0x0000000408007986 */ /* 0x0011e2000c101b24 */
[----:B------:R-:W-:Y:S05]  /*9e90*/  BRA `(.L_x_9714) ;  /* 0x00000008007c7947 */ /* 0x000fea0003800000 */
.L_x_9709:
        /* <DEDUP_REMOVED lines=10> */
[----:B------:R-:W0:Y:S02]  /*9f40*/  F2I.FTZ.U32.TRUNC.NTZ R3, R18 ;  /* 0x0000001200037305 */ /* 0x000e24000021f000 */
[----:B0-----:R0:W-:Y:S01]  /*9f50*/  STG.E.U16 desc[UR36][R8.64], R3 ;  /* 0x0000000308007986 */ /* 0x0011e2000c101524 */
[----:B------:R-:W-:Y:S05]  /*9f60*/  BRA `(.L_x_9714) ;  /* 0x0000000800487947 */ /* 0x000fea0003800000 */
.L_x_9724:
        /* <DEDUP_REMOVED lines=16> */
.L_x_9727:
[----:B------:R-:W-:-:S04]  /*a070*/  SHF.R.U32.HI R18, RZ, 0x18, R18 ;  /* 0x00000018ff127819 */ /* 0x000fc80000011612 */
[----:B------:R-:W-:-:S04]  /*a080*/  LOP3.LUT R3, R3, 0x80, R18, 0xf8, !PT ;  /* 0x0000008003037812 */ /* 0x000fc800078ef812 */
[----:B------:R-:W-:-:S07]  /*a090*/  PRMT R4, R3, 0x7610, R4 ;  /* 0x0000761003047816 */ /* 0x000fce0000000004 */
.L_x_9726:
[----:B------:R-:W-:Y:S05]  /*a0a0*/  BSYNC.RECONVERGENT B0 ;  /* 0x0000000000007941 */ /* 0x000fea0003800200 */
.L_x_9725:
[----:B------:R0:W-:Y:S01]  /*a0b0*/  STG.E.U8 desc[UR36][R8.64], R4 ;  /* 0x0000000408007986 */ /* 0x0001e2000c101124 */
[----:B------:R-:W-:Y:S05]  /*a0c0*/  BRA `(.L_x_9714) ;  /* 0x0000000400f07947 */ /* 0x000fea0003800000 */
.L_x_9723:
        /* <DEDUP_REMOVED lines=16> */
.L_x_9730:
[----:B------:R-:W-:-:S04]  /*a1d0*/  SHF.R.U32.HI R18, RZ, 0x18, R18 ;  /* 0x00000018ff127819 */ /* 0x000fc80000011612 */
[----:B------:R-:W-:-:S04]  /*a1e0*/  LOP3.LUT R3, R3, 0x80, R18, 0xf8, !PT ;  /* 0x0000008003037812 */ /* 0x000fc800078ef812 */
[----:B------:R-:W-:-:S07]  /*a1f0*/  PRMT R4, R3, 0x7610, R4 ;  /* 0x0000761003047816 */ /* 0x000fce0000000004 */
.L_x_9729:
[----:B------:R-:W-:Y:S05]  /*a200*/  BSYNC.RECONVERGENT B0 ;  /* 0x0000000000007941 */ /* 0x000fea0003800200 */
.L_x_9728:
[----:B------:R0:W-:Y:S01]  /*a210*/  STG.E.U8 desc[UR36][R8.64], R4 ;  /* 0x0000000408007986 */ /* 0x0001e2000c101124 */
[----:B------:R-:W-:Y:S05]  /*a220*/  BRA `(.L_x_9714) ;  /* 0x0000000400987947 */ /* 0x000fea0003800000 */
.L_x_9722:
[----:B------:R-:W-:-:S13]  /*a230*/  ISETP.NE.AND P0, PT, R0, 0x1c, PT ;  /* 0x0000001c0000780c */ /* 0x000fda0003f05270 */
[----:B------:R-:W-:Y:S05]  /*a240*/  @!P0 BRA `(.L_x_9731) ;  /* 0x0000000000588947 */ /* 0x000fea0003800000 */
[----:B------:R-:W-:-:S13]  /*a250*/  ISETP.NE.AND P0, PT, R0, 0x1d, PT ;  /* 0x0000001d0000780c */ /* 0x000fda0003f05270 */
[----:B------:R-:W-:Y:S05]  /*a260*/  @!P0 BRA `(.L_x_9732) ;  /* 0x0000000000448947 */ /* 0x000fea0003800000 */
[----:B------:R-:W-:-:S13]  /*a270*/  ISETP.NE.AND P0, PT, R0, 0x2c, PT ;  /* 0x0000002c0000780c */ /* 0x000fda0003f05270 */
[----:B------:R-:W-:Y:S05]  /*a280*/  @P0 BRA `(.L_x_9713) ;  /* 0x0000000000a80947 */ /* 0x000fea0003800000 */
        /* <DEDUP_REMOVED lines=15> */
.L_x_9732:
[----:B-1----:R-:W0:Y:S02]  /*a380*/  F2I.U64.TRUNC R18, R18 ;  /* 0x0000001200127311 */ /* 0x002e24000020d800 */
[----:B0-----:R0:W-:Y:S01]  /*a390*/  STG.E.64 desc[UR36][R8.64], R18 ;  /* 0x0000001208007986 */ /* 0x0011e2000c101b24 */
[----:B------:R-:W-:Y:S05]  /*a3a0*/  BRA `(.L_x_9714) ;  /* 0x0000000400387947 */ /* 0x000fea0003800000 */
.L_x_9731:
[----:B------:R-:W0:Y:S02]  /*a3b0*/  F2I.FTZ.U32.TRUNC.NTZ R3, R18 ;  /* 0x0000001200037305 */ /* 0x000e24000021f000 */
[----:B0-----:R0:W-:Y:S01]  /*a3c0*/  STG.E desc[UR36][R8.64], R3 ;  /* 0x0000000308007986 */ /* 0x0011e2000c101924 */
[----:B------:R-:W-:Y:S05]  /*a3d0*/  BRA `(.L_x_9714) ;  /* 0x00000004002c7947 */ /* 0x000fea0003800000 */
.L_x_9721:
[----:B------:R-:W-:-:S13]  /*a3e0*/  ISETP.GT.AND P0, PT, R0, 0xe, PT ;  /* 0x0000000e0000780c */ /* 0x000fda0003f04270 */
[----:B------:R-:W-:Y:S05]  /*a3f0*/  @P0 BRA `(.L_x_9733) ;  /* 0x0000000000340947 */ /* 0x000fea0003800000 */
[----:B------:R-:W-:-:S13]  /*a400*/  ISETP.NE.AND P0, PT, R0, 0xa, PT ;  /* 0x0000000a0000780c */ /* 0x000fda0003f05270 */
[----:B------:R-:W-:Y:S05]  /*a410*/  @!P0 BRA `(.L_x_9734) ;  /* 0x0000000000188947 */ /* 0x000fea0003800000 */
[----:B------:R-:W-:-:S13]  /*a420*/  ISETP.NE.AND P0, PT, R0, 0xb, PT ;  /* 0x0000000b0000780c */ /* 0x000fda0003f05270 */
[----:B------:R-:W-:Y:S05]  /*a430*/  @P0 BRA `(.L_x_9713) ;  /* 0x00000000003c0947 */ /* 0x000fea0003800000 */
[----:B------:R-:W-:-:S04]  /*a440*/  FSETP.NEU.FTZ.AND P0, PT, R18, RZ, PT ;  /* 0x000000ff1200720b */ /* 0x000fc80003f1d000 */
[----:B------:R-:W-:-:S05]  /*a450*/  SEL R3, RZ, 0x1, !P0 ;  /* 0x00000001ff037807 */ /* 0x000fca0004000000 */
[----:B------:R0:W-:Y:S01]  /*a460*/  STG.E.U8 desc[UR36][R8.64], R3 ;  /* 0x0000000308007986 */ /* 0x0001e2000c101124 */
[----:B------:R-:W-:Y:S05]  /*a470*/  BRA `(.L_x_9714) ;  /* 0x0000000400047947 */ /* 0x000fea0003800000 */
.L_x_9734:
[----:B------:R-:W-:Y:S01]  /*a480*/  FMUL.FTZ R4, R18, 1 ;  /* 0x3f80000012047820 */ /* 0x000fe20000410000 */
[----:B------:R-:W-:-:S05]  /*a490*/  CS2R R6, SRZ ;  /* 0x0000000000067805 */ /* 0x000fca000001ff00 */
[----:B------:R-:W0:Y:S02]  /*a4a0*/  F2F.F64.F32 R4, R4 ;  /* 0x0000000400047310 */ /* 0x000e240000201800 */
[----:B0-----:R0:W-:Y:S01]  /*a4b0*/  STG.E.128 desc[UR36][R8.64], R4 ;  /* 0x0000000408007986 */ /* 0x0011e2000c101d24 */
[----:B------:R-:W-:Y:S05]  /*a4c0*/  BRA `(.L_x_9714) ;  /* 0x0000000000f07947 */ /* 0x000fea0003800000 */
.L_x_9733:
[----:B------:R-:W-:-:S13]  /*a4d0*/  ISETP.NE.AND P0, PT, R0, 0xf, PT ;  /* 0x0000000f0000780c */ /* 0x000fda0003f05270 */
[----:B------:R-:W-:Y:S05]  /*a4e0*/  @!P0 BRA `(.L_x_9735) ;  /* 0x0000000000e08947 */ /* 0x000fea0003800000 */
[----:B------:R-:W-:-:S13]  /*a4f0*/  ISETP.NE.AND P0, PT, R0, 0x17, PT ;  /* 0x000000170000780c */ /* 0x000fda0003f05270 */
[----:B------:R-:W-:Y:S05]  /*a500*/  @!P0 BRA `(.L_x_9736) ;  /* 0x00000000008c8947 */ /* 0x000fea0003800000 */
[----:B------:R-:W-:-:S13]  /*a510*/  ISETP.NE.AND P0, PT, R0, 0x18, PT ;  /* 0x000000180000780c */ /* 0x000fda0003f05270 */
[----:B------:R-:W-:Y:S05]  /*a520*/  @!P0 BRA `(.L_x_9737) ;  /* 0x0000000000448947 */ /* 0x000fea0003800000 */
.L_x_9713:
        /* <DEDUP_REMOVED lines=16> */
.L_x_9738:
[----:B------:R-:W-:Y:S05]  /*a630*/  BRA `(.L_x_9714) ;  /* 0x0000000000947947 */ /* 0x000fea0003800000 */
.L_x_9737:
        /* <DEDUP_REMOVED lines=12> */
.L_x_9740:
[----:B------:R-:W-:Y:S05]  /*a700*/  BSYNC.RECONVERGENT B0 ;  /* 0x0000000000007941 */ /* 0x000fea0003800200 */
.L_x_9739:
[----:B------:R-:W-:-:S05]  /*a710*/  LOP3.LUT R3, R0, 0x80, R5, 0xf8, !PT ;  /* 0x0000008000037812 */ /* 0x000fca00078ef805 */
[----:B------:R2:W-:Y:S01]  /*a720*/  STG.E.U8 desc[UR36][R8.64], R3 ;  /* 0x0000000308007986 */ /* 0x0005e2000c101124 */
[----:B------:R-:W-:Y:S05]  /*a730*/  BRA `(.L_x_9714) ;  /* 0x0000000000547947 */ /* 0x000fea0003800000 */
.L_x_9736:
        /* <DEDUP_REMOVED lines=11> */
.L_x_9742:
[----:B------:R-:W-:Y:S01]  /*a7f0*/  IMAD.MOV.U32 R0, RZ, RZ, 0x7f ;  /* 0x0000007fff007424 */ /* 0x000fe200078e00ff */
[----:B------:R-:W-:-:S04]  /*a800*/  ISETP.GT.U32.AND P0, PT, R4, 0x7f800000, PT ;  /* 0x7f8000000400780c */ /* 0x000fc80003f04070 */
[----:B------:R-:W-:-:S09]  /*a810*/  SEL R0, R0, 0x7c, P0 ;  /* 0x0000007c00007807 */ /* 0x000fd20000000000 */
.L_x_9743:
[----:B------:R-:W-:Y:S05]  /*a820*/  BSYNC.RECONVERGENT B0 ;  /* 0x0000000000007941 */ /* 0x000fea0003800200 */
.L_x_9741:
[----:B------:R-:W-:-:S04]  /*a830*/  SHF.R.U32.HI R3, RZ, 0x18, R18 ;  /* 0x00000018ff037819 */ /* 0x000fc80000011612 */
[----:B------:R-:W-:-:S05]  /*a840*/  LOP3.LUT R3, R0, 0x80, R3, 0xf8, !PT ;  /* 0x0000008000037812 */ /* 0x000fca00078ef803 */
[----:B------:R0:W-:Y:S01]  /*a850*/  STG.E.U8 desc[UR36][R8.64], R3 ;  /* 0x0000000308007986 */ /* 0x0001e2000c101124 */
[----:B------:R-:W-:Y:S05]  /*a860*/  BRA `(.L_x_9714) ;  /* 0x0000000000087947 */ /* 0x000fea0003800000 */
.L_x_9735:
[----:B------:R-:W-:-:S05]  /*a870*/  F2FP.BF16.F32.PACK_AB R18, RZ, R18 ;  /* 0x00000012ff12723e */ /* 0x000fca00000010ff */
[----:B------:R4:W-:Y:S02]  /*a880*/  STG.E.U16 desc[UR36][R8.64], R18 ;  /* 0x0000001208007986 */ /* 0x0009e4000c101524 */
.L_x_9714:
[----:B------:R-:W-:-:S07]  /*a890*/  VIADD R25, R25, 0x80 ;  /* 0x0000008019197836 */ /* 0x000fce0000000000 */
.L_x_9671:
[----:B------:R-:W-:-:S13]  /*a8a0*/  ISETP.GE.AND P0, PT, R25, R17, PT ;  /* 0x000000111900720c */ /* 0x000fda0003f06270 */
[----:B------:R-:W-:Y:S05]  /*a8b0*/  @P0 BREAK.RELIABLE B6 ;  /* 0x0000000000060942 */ /* 0x000fea0003800100 */
[----:B------:R-:W-:Y:S05]  /*a8c0*/  @P0 BRA `(.L_x_9708) ;  /* 0x0000000c00940947 */ /* 0x000fea0003800000 */
[----:B------:R-:W-:Y:S05]  /*a8d0*/  BSYNC.RELIABLE B6 ;  /* 0x0000000000067941 */ /* 0x000fea0003800100 */
.L_x_9670:
        /* <DEDUP_REMOVED lines=21> */
.L_x_9747:
[----:B-1----:R-:W0:Y:S02]  /*aa30*/  F2I.S64.TRUNC R22, R22 ;  /* 0x0000001600167311 */ /* 0x002e24000020d900 */
[----:B0-----:R-:W-:-:S05]  /*aa40*/  IMAD.MOV.U32 R3, RZ, RZ, R22 ;  /* 0x000000ffff037224 */ /* 0x001fca00078e0016 */
[----:B------:R0:W-:Y:S01]  /*aa50*/  STG.E.U8 desc[UR36][R8.64], R3 ;  /* 0x0000000308007986 */ /* 0x0001e2000c101124 */
[----:B------:R-:W-:Y:S05]  /*aa60*/  BRA `(.L_x_9749) ;  /* 0x0000000c00287947 */ /* 0x000fea0003800000 */
.L_x_9746:
        /* <DEDUP_REMOVED lines=9> */
.L_x_9751:
[----:B------:R-:W0:Y:S02]  /*ab00*/  F2I.FTZ.TRUNC.NTZ R3, R22 ;  /* 0x0000001600037305 */ /* 0x000e24000021f100 */
[----:B0-----:R0:W-:Y:S01]  /*ab10*/  STG.E desc[UR36][R8.64], R3 ;  /* 0x0000000308007986 */ /* 0x0011e2000c101924 */
[----:B------:R-:W-:Y:S05]  /*ab20*/  BRA `(.L_x_9749) ;  /* 0x0000000800f87947 */ /* 0x000fea0003800000 */
.L_x_9750:
[----:B------:R-:W0:Y:S02]  /*ab30*/  F2I.FTZ.TRUNC.NTZ R3, R22 ;  /* 0x0000001600037305 */ /* 0x000e24000021f100 */
[----:B0-----:R0:W-:Y:S01]  /*ab40*/  STG.E.U16 desc[UR36][R8.64], R3 ;  /* 0x0000000308007986 */ /* 0x0011e2000c101524 */
[----:B------:R-:W-:Y:S05]  /*ab50*/  BRA `(.L_x_9749) ;  /* 0x0000000800ec7947 */ /* 0x000fea0003800000 */
.L_x_9745:
        /* <DEDUP_REMOVED lines=8> */
.L_x_9753:
[----:B------:R-:W-:-:S05]  /*abe0*/  F2FP.F16.F32.PACK_AB R22, RZ, R22 ;  /* 0x00000016ff16723e */ /* 0x000fca00000000ff */
[----:B------:R0:W-:Y:S01]  /*abf0*/  STG.E.U16 desc[UR36][R8.64], R22 ;  /* 0x0000001608007986 */ /* 0x0001e2000c101524 */
[----:B------:R-:W-:Y:S05]  /*ac00*/  BRA `(.L_x_9749) ;  /* 0x0000000800c07947 */ /* 0x000fea0003800000 */
.L_x_9752:
        /* <DEDUP_REMOVED lines=9> */
.L_x_9755:
[----:B------:R-:W-:-:S04]  /*aca0*/  F2FP.F16.F32.PACK_AB R3, RZ, R22 ;  /* 0x00000016ff03723e */ /* 0x000fc800000000ff */
[----:B------:R-:W-:-:S05]  /*acb0*/  PRMT R3, R3, 0x5410, RZ ;  /* 0x0000541003037816 */ /* 0x000fca00000000ff */
[----:B------:R0:W-:Y:S01]  /*acc0*/  STG.E desc[UR36][R8.64], R3 ;  /* 0x0000000308007986 */ /* 0x0001e2000c101924 */
[----:B------:R-:W-:Y:S05]  /*acd0*/  BRA `(.L_x_9749) ;  /* 0x00000008008c7947 */ /* 0x000fea0003800000 */
.L_x_9754:
[----:B------:R-:W-:-:S06]  /*ace0*/  FMUL.FTZ R4, R22, 1 ;  /* 0x3f80000016047820 */ /* 0x000fcc0000410000 */
[----:B------:R-:W0:Y:S02]  /*acf0*/  F2F.F64.F32 R4, R4 ;  /* 0x0000000400047310 */ /* 0x000e240000201800 */
[----:B0-----:R0:W-:Y:S01]  /*ad00*/  STG.E.64 desc[UR36][R8.64], R4 ;  /* 0x0000000408007986 */ /* 0x0011e2000c101b24 */
[----:B------:R-:W-:Y:S05]  /*ad10*/  BRA `(.L_x_9749) ;  /* 0x00000008007c7947 */ /* 0x000fea0003800000 */
.L_x_9744:
        /* <DEDUP_REMOVED lines=13> */
.L_x_9759:
        /* <DEDUP_REMOVED lines=16> */
.L_x_9762:
[----:B------:R-:W-:-:S04]  /*aef0*/  SHF.R.U32.HI R22, RZ, 0x18, R22 ;  /* 0x00000018ff167819 */ /* 0x000fc80000011616 */
[----:B------:R-:W-:-:S04]  /*af00*/  LOP3.LUT R3, R3, 0x80, R22, 0xf8, !PT ;  /* 0x0000008003037812 */ /* 0x000fc800078ef816 */
[----:B------:R-:W-:-:S07]  /*af10*/  PRMT R4, R3, 0x7610, R4 ;  /* 0x0000761003047816 */ /* 0x000fce0000000004 */
.L_x_9761:
[----:B------:R-:W-:Y:S05]  /*af20*/  BSYNC.RECONVERGENT B0 ;  /* 0x0000000000007941 */ /* 0x000fea0003800200 */
.L_x_9760:
[----:B------:R0:W-:Y:S01]  /*af30*/  STG.E.U8 desc[UR36][R8.64], R4 ;  /* 0x0000000408007986 */ /* 0x0001e2000c101124 */
[----:B------:R-:W-:Y:S05]  /*af40*/  BRA `(.L_x_9749) ;  /* 0x0000000400f07947 */ /* 0x000fea0003800000 */
.L_x_9758:
        /* <DEDUP_REMOVED lines=16> */
.L_x_9765:
[----:B------:R-:W-:-:S04]  /*b050*/  SHF.R.U32.HI R22, RZ, 0x18, R22 ;  /* 0x00000018ff167819 */ /* 0x000fc80000011616 */
[----:B------:R-:W-:-:S04]  /*b060*/  LOP3.LUT R3, R3, 0x80, R22, 0xf8, !PT ;  /* 0x0000008003037812 */ /* 0x000fc800078ef816 */
[----:B------:R-:W-:-:S07]  /*b070*/  PRMT R4, R3, 0x7610, R4 ;  /* 0x0000761003047816 */ /* 0x000fce0000000004 */
.L_x_9764:
[----:B------:R-:W-:Y:S05]  /*b080*/  BSYNC.RECONVERGENT B0 ;  /* 0x0000000000007941 */ /* 0x000fea0003800200 */
.L_x_9763:
[----:B------:R0:W-:Y:S01]  /*b090*/  STG.E.U8 desc[UR36][R8.64], R4 ;  /* 0x0000000408007986 */ /* 0x0001e2000c101124 */
[----:B------:R-:W-:Y:S05]  /*b0a0*/  BRA `(.L_x_9749) ;  /* 0x0000000400987947 */ /* 0x000fea0003800000 */
.L_x_9757:
        /* <DEDUP_REMOVED lines=21> */
.L_x_9767:
[----:B-1----:R-:W0:Y:S02]  /*b200*/  F2I.U64.TRUNC R22, R22 ;  /* 0x0000001600167311 */ /* 0x002e24000020d800 */
[----:B0-----:R0:W-:Y:S01]  /*b210*/  STG.E.64 desc[UR36][R8.64], R22 ;  /* 0x0000001608007986 */ /* 0x0011e2000c101b24 */
[----:B------:R-:W-:Y:S05]  /*b220*/  BRA `(.L_x_9749) ;  /* 0x0000000400387947 */ /* 0x000fea0003800000 */
.L_x_9766:
[----:B------:R-:W0:Y:S02]  /*b230*/  F2I.FTZ.U32.TRUNC.NTZ R3, R22 ;  /* 0x0000001600037305 */ /* 0x000e24000021f000 */
[----:B0-----:R0:W-:Y:S01]  /*b240*/  STG.E desc[UR36][R8.64], R3 ;  /* 0x0000000308007986 */ /* 0x0011e2000c101924 */
[----:B------:R-:W-:Y:S05]  /*b250*/  BRA `(.L_x_9749) ;  /* 0x00000004002c7947 */ /* 0x000fea0003800000 */
.L_x_9756:
        /* <DEDUP_REMOVED lines=10> */
.L_x_9769:
[----:B------:R-:W-:Y:S01]  /*b300*/  FMUL.FTZ R4, R22, 1 ;  /* 0x3f80000016047820 */ /* 0x000fe20000410000 */
[----:B------:R-:W-:-:S05]  /*b310*/  CS2R R6, SRZ ;  /* 0x0000000000067805 */ /* 0x000fca000001ff00 */
[----:B------:R-:W0:Y:S02]  /*b320*/  F2F.F64.F32 R4, R4 ;  /* 0x0000000400047310 */ /* 0x000e240000201800 */
[----:B0-----:R0:W-:Y:S01]  /*b330*/  STG.E.128 desc[UR36][R8.64], R4 ;  /* 0x0000000408007986 */ /* 0x0011e2000c101d24 */
[----:B------:R-:W-:Y:S05]  /*b340*/  BRA `(.L_x_9749) ;  /* 0x0000000000f07947 */ /* 0x000fea0003800000 */
.L_x_9768:
[----:B------:R-:W-:-:S13]  /*b350*/  ISETP.NE.AND P0, PT, R0, 0xf, PT ;  /* 0x0000000f0000780c */ /* 0x000fda0003f05270 */
[----:B------:R-:W-:Y:S05]  /*b360*/  @!P0 BRA `(.L_x_9770) ;  /* 0x0000000000e08947 */ /* 0x000fea0003800000 */
[----:B------:R-:W-:-:S13]  /*b370*/  ISETP.NE.AND P0, PT, R0, 0x17, PT ;  /* 0x000000170000780c */ /* 0x000fda0003f05270 */
[----:B------:R-:W-:Y:S05]  /*b380*/  @!P0 BRA `(.L_x_9771) ;  /* 0x00000000008c8947 */ /* 0x000fea0003800000 */
[----:B------:R-:W-:-:S13]  /*b390*/  ISETP.NE.AND P0, PT, R0, 0x18, PT ;  /* 0x000000180000780c */ /* 0x000fda0003f05270 */
[----:B------:R-:W-:Y:S05]  /*b3a0*/  @!P0 BRA `(.L_x_9772) ;  /* 0x0000000000448947 */ /* 0x000fea0003800000 */
.L_x_9748:
        /* <DEDUP_REMOVED lines=16> */
.L_x_9773:
[----:B------:R-:W-:Y:S05]  /*b4b0*/  BRA `(.L_x_9749) ;  /* 0x0000000000947947 */ /* 0x000fea0003800000 */
.L_x_9772:
        /* <DEDUP_REMOVED lines=12> */
.L_x_9775:
[----:B------:R-:W-:Y:S05]  /*b580*/  BSYNC.RECONVERGENT B0 ;  /* 0x0000000000007941 */ /* 0x000fea0003800200 */
.L_x_9774:
[----:B------:R-:W-:-:S05]  /*b590*/  LOP3.LUT R3, R0, 0x80, R5, 0xf8, !PT ;  /* 0x0000008000037812 */ /* 0x000fca00078ef805 */
[----:B------:R2:W-:Y:S01]  /*b5a0*/  STG.E.U8 desc[UR36][R8.64], R3 ;  /* 0x0000000308007986 */ /* 0x0005e2000c101124 */
[----:B------:R-:W-:Y:S05]  /*b5b0*/  BRA `(.L_x_9749) ;  /* 0x0000000000547947 */ /* 0x000fea0003800000 */
.L_x_9771:
        /* <DEDUP_REMOVED lines=11> */
.L_x_9777:
[----:B------:R-:W-:Y:S01]  /*b670*/  IMAD.MOV.U32 R0, RZ, RZ, 0x7f ;  /* 0x0000007fff007424 */ /* 0x000fe200078e00ff */
[----:B------:R-:W-:-:S04]  /*b680*/  ISETP.GT.U32.AND P0, PT, R4, 0x7f800000, PT ;  /* 0x7f8000000400780c */ /* 0x000fc80003f04070 */
[----:B------:R-:W-:-:S09]  /*b690*/  SEL R0, R0, 0x7c, P0 ;  /* 0x0000007c00007807 */ /* 0x000fd20000000000 */
.L_x_9778:
[----:B------:R-:W-:Y:S05]  /*b6a0*/  BSYNC.RECONVERGENT B0 ;  /* 0x0000000000007941 */ /* 0x000fea0003800200 */
.L_x_9776:
[----:B------:R-:W-:-:S04]  /*b6b0*/  SHF.R.U32.HI R3, RZ, 0x18, R22 ;  /* 0x00000018ff037819 */ /* 0x000fc80000011616 */
[----:B------:R-:W-:-:S05]  /*b6c0*/  LOP3.LUT R3, R0, 0x80, R3, 0xf8, !PT ;  /* 0x0000008000037812 */ /* 0x000fca00078ef803 */
[----:B------:R0:W-:Y:S01]  /*b6d0*/  STG.E.U8 desc[UR36][R8.64], R3 ;  /* 0x0000000308007986 */ /* 0x0001e2000c101124 */
[----:B------:R-:W-:Y:S05]  /*b6e0*/  BRA `(.L_x_9749) ;  /* 0x0000000000087947 */ /* 0x000fea0003800000 */
.L_x_9770:
[----:B------:R-:W-:-:S05]  /*b6f0*/  F2FP.BF16.F32.PACK_AB R22, RZ, R22 ;  /* 0x00000016ff16723e */ /* 0x000fca00000010ff */
[----:B------:R4:W-:Y:S02]  /*b700*/  STG.E.U16 desc[UR36][R8.64], R22 ;  /* 0x0000001608007986 */ /* 0x0009e4000c101524 */
.L_x_9749:
[----:B------:R-:W-:-:S07]  /*b710*/  VIADD R25, R25, 0x80 ;  /* 0x0000008019197836 */ /* 0x000fce0000000000 */
.L_x_9708:
[----:B------:R-:W-:Y:S05]  /*b720*/  BSYNC.RECONVERGENT B7 ;  /* 0x0000000000077941 */ /* 0x000fea0003800200 */
.L_x_9669:
[----:B------:R-:W-:-:S13]  /*b730*/  ISETP.GE.AND P0, PT, R25, R17, PT ;  /* 0x000000111900720c */ /* 0x000fda0003f06270 */
[----:B------:R-:W-:Y:S05]  /*b740*/  @P0 EXIT ;  /* 0x000000000000094d */ /* 0x000fea0003800000 */
[----:B0-2-4-:R-:W0:Y:S01]  /*b750*/  LDC.64 R4, c[0x0][0x388] ;  /* 0x0000e200ff047b82 */ /* 0x015e220000000a00 */
        /* <DEDUP_REMOVED lines=17> */
[----:B0-----:R-:W-:Y:S01]  /*b870*/  STG.E.U8 desc[UR36][R2.64], R5 ;  /* 0x0000000502007986 */ /* 0x001fe2000c101124 */
[----:B------:R-:W-:Y:S05]  /*b880*/  EXIT ;  /* 0x000000000000794d */ /* 0x000fea0003800000 */
.L_x_9782:
[----:B------:R-:W0:Y:S02]  /*b890*/  F2I.S64.TRUNC R24, R24 ;  /* 0x0000001800187311 */ /* 0x000e24000020d900 */
[----:B0-----:R-:W-:-:S05]  /*b8a0*/  IMAD.MOV.U32 R5, RZ, RZ, R24 ;  /* 0x000000ffff057224 */ /* 0x001fca00078e0018 */
[----:B------:R-:W-:Y:S01]  /*b8b0*/  STG.E.U8 desc[UR36][R2.64], R5 ;  /* 0x0000000502007986 */ /* 0x000fe2000c101124 */
[----:B------:R-:W-:Y:S05]  /*b8c0*/  EXIT ;  /* 0x000000000000794d */ /* 0x000fea0003800000 */
.L_x_9781:
[----:B------:R-:W-:-:S13]  /*b8d0*/  ISETP.NE.AND P0, PT, R0, 0x2, PT ;  /* 0x000000020000780c */ /* 0x000fda0003f05270 */
[----:B------:R-:W-:Y:S05]  /*b8e0*/  @!P0 BRA `(.L_x_9784) ;  /* 0x0000000000288947 */ /* 0x000fea0003800000 */
[----:B------:R-:W-:-:S13]  /*b8f0*/  ISETP.NE.AND P0, PT, R0, 0x3, PT ;  /* 0x000000030000780c */ /* 0x000fda0003f05270 */
[----:B------:R-:W-:Y:S05]  /*b900*/  @!P0 BRA `(.L_x_9785) ;  /* 0x0000000000148947 */ /* 0x000fea0003800000 */
[----:B------:R-:W-:-:S13]  /*b910*/  ISETP.NE.AND P0, PT, R0, 0x4, PT ;  /* 0x000000040000780c */ /* 0x000fda0003f05270 */
[----:B------:R-:W-:Y:S05]  /*b920*/  @P0 BRA `(.L_x_9783) ;  /* 0x0000000800380947 */ /* 0x000fea0003800000 */
[----:B------:R-:W0:Y:S02]  /*b930*/  F2I.S64.TRUNC R24, R24 ;  /* 0x0000001800187311 */ /* 0x000e24000020d900 */
[----:B0-----:R-:W-:Y:S01]  /*b940*/  STG.E.64 desc[UR36][R2.64], R24 ;  /* 0x0000001802007986 */ /* 0x001fe2000c101b24 */
[----:B------:R-:W-:Y:S05]  /*b950*/  EXIT ;  /* 0x000000000000794d */ /* 0x000fea0003800000 */
.L_x_9785:
[----:B------:R-:W0:Y:S02]  /*b960*/  F2I.FTZ.TRUNC.NTZ R5, R24 ;  /* 0x0000001800057305 */ /* 0x000e24000021f100 */
[----:B0-----:R-:W-:Y:S01]  /*b970*/  STG.E desc[UR36][R2.64], R5 ;  /* 0x0000000502007986 */ /* 0x001fe2000c101924 */
[----:B------:R-:W-:Y:S05]  /*b980*/  EXIT ;  /* 0x000000000000794d */ /* 0x000fea0003800000 */
.L_x_9784:
[----:B------:R-:W0:Y:S02]  /*b990*/  F2I.FTZ.TRUNC.NTZ R5, R24 ;  /* 0x0000001800057305 */ /* 0x000e24000021f100 */
[----:B0-----:R-:W-:Y:S01]  /*b9a0*/  STG.E.U16 desc[UR36][R2.64], R5 ;  /* 0x0000000502007986 */ /* 0x001fe2000c101524 */
[----:B------:R-:W-:Y:S05]  /*b9b0*/  EXIT ;  /* 0x000000000000794d */ /* 0x000fea0003800000 */
.L_x_9780:
[----:B------:R-:W-:-:S13]  /*b9c0*/  ISETP.GT.AND P0, PT, R0, 0x6, PT ;  /* 0x000000060000780c */ /* 0x000fda0003f04270 */
[----:B------:R-:W-:Y:S05]  /*b9d0*/  @P0 BRA `(.L_x_9786) ;  /* 0x0000000000240947 */ /* 0x000fea0003800000 */
[----:B------:R-:W-:-:S13]  /*b9e0*/  ISETP.NE.AND P0, PT, R0, 0x5, PT ;  /* 0x000000050000780c */ /* 0x000fda0003f05270 */
[----:B------:R-:W-:Y:S05]  /*b9f0*/  @!P0 BRA `(.L_x_9787) ;  /* 0x0000000000108947 */ /* 0x000fea0003800000 */
[----:B------:R-:W-:-:S13]  /*ba00*/  ISETP.NE.AND P0, PT, R0, 0x6, PT ;  /* 0x000000060000780c */ /* 0x000fda0003f05270 */
[----:B------:R-:W-:Y:S05]  /*ba10*/  @P0 BRA `(.L_x_9783) ;  /* 0x0000000400fc0947 */ /* 0x000fea0003800000 */
[----:B------:R-:W-:Y:S01]  /*ba20*/  STG.E desc[UR36][R2.64], R24 ;  /* 0x0000001802007986 */ /* 0x000fe2000c101924 */
[----:B------:R-:W-:Y:S05]  /*ba30*/  EXIT ;  /* 0x000000000000794d */ /* 0x000fea0003800000 */
.L_x_9787:
[----:B------:R-:W-:-:S05]  /*ba40*/  F2FP.F16.F32.PACK_AB R24, RZ, R24 ;  /* 0x00000018ff18723e */ /* 0x000fca00000000ff */
[----:B------:R-:W-:Y:S01]  /*ba50*/  STG.E.U16 desc[UR36][R2.64], R24 ;  /* 0x0000001802007986 */ /* 0x000fe2000c101524 */
[----:B------:R-:W-:Y:S05]  /*ba60*/  EXIT ;  /* 0x000000000000794d */ /* 0x000fea0003800000 */
.L_x_9786:
[----:B------:R-:W-:-:S13]  /*ba70*/  ISETP.NE.AND P0, PT, R0, 0x7, PT ;  /* 0x000000070000780c */ /* 0x000fda0003f05270 */
[----:B------:R-:W-:Y:S05]  /*ba80*/  @!P0 BRA `(.L_x_9788) ;  /* 0x00000000002c8947 */ /* 0x000fea0003800000 */
[----:B------:R-:W-:-:S13]  /*ba90*/  ISETP.NE.AND P0, PT, R0, 0x8, PT ;  /* 0x000000080000780c */ /* 0x000fda0003f05270 */
[----:B------:R-:W-:Y:S05]  /*baa0*/  @!P0 BRA `(.L_x_9789) ;  /* 0x0000000000148947 */ /* 0x000fea0003800000 */
[----:B------:R-:W-:-:S13]  /*bab0*/  ISETP.NE.AND P0, PT, R0, 0x9, PT ;  /* 0x000000090000780c */ /* 0x000fda0003f05270 */
[----:B------:R-:W-:Y:S05]  /*bac0*/  @P0 BRA `(.L_x_9783) ;  /* 0x0000000400d00947 */ /* 0x000fea0003800000 */
[----:B------:R-:W-:-:S05]  /*bad0*/  IMAD.MOV.U32 R25, RZ, RZ, RZ ;  /* 0x000000ffff197224 */ /* 0x000fca00078e00ff */
[----:B------:R-:W-:Y:S01]  /*bae0*/  STG.E.64 desc[UR36][R2.64], R24 ;  /* 0x0000001802007986 */ /* 0x000fe2000c101b24 */
[----:B------:R-:W-:Y:S05]  /*baf0*/  EXIT ;  /* 0x000000000000794d */ /* 0x000fea0003800000 */
.L_x_9789:
[----:B------:R-:W-:-:S04]  /*bb00*/  F2FP.F16.F32.PACK_AB R5, RZ, R24 ;  /* 0x00000018ff05723e */ /* 0x000fc800000000ff */
[----:B------:R-:W-:-:S05]  /*bb10*/  PRMT R5, R5, 0x5410, RZ ;  /* 0x0000541005057816 */ /* 0x000fca00000000ff */
[----:B------:R-:W-:Y:S01]  /*bb20*/  STG.E desc[UR36][R2.64], R5 ;  /* 0x0000000502007986 */ /* 0x000fe2000c101924 */
[----:B------:R-:W-:Y:S05]  /*bb30*/  EXIT ;  /* 0x000000000000794d */ /* 0x000fea0003800000 */
.L_x_9788:
[----:B------:R-:W-:-:S06]  /*bb40*/  FMUL.FTZ R4, R24, 1 ;  /* 0x3f80000018047820 */ /* 0x000fcc0000410000 */
[----:B------:R-:W0:Y:S02]  /*bb50*/  F2F.F64.F32 R4, R4 ;  /* 0x0000000400047310 */ /* 0x000e240000201800 */
[----:B0-----:R-:W-:Y:S01]  /*bb60*/  STG.E.64 desc[UR36][R2.64], R4 ;  /* 0x0000000402007986 */ /* 0x001fe2000c101b24 */
[----:B------:R-:W-:Y:S05]  /*bb70*/  EXIT ;  /* 0x000000000000794d */ /* 0x000fea0003800000 */
.L_x_9779:
        /* <DEDUP_REMOVED lines=11> */
[----:B0-----:R-:W-:Y:S01]  /*bc30*/  STG.E.U16 desc[UR36][R2.64], R5 ;  /* 0x0000000502007986 */ /* 0x001fe2000c101524 */
[----:B------:R-:W-:Y:S05]  /*bc40*/  EXIT ;  /* 0x000000000000794d */ /* 0x000fea0003800000 */
.L_x_9793:
        /* <DEDUP_REMOVED lines=16> */
.L_x_9796:
[----:B------:R-:W-:-:S04]  /*bd50*/  SHF.R.U32.HI R24, RZ, 0x18, R24 ;  /* 0x00000018ff187819 */ /* 0x000fc80000011618 */
[----:B------:R-:W-:-:S04]  /*bd60*/  LOP3.LUT R5, R5, 0x80, R24, 0xf8, !PT ;  /* 0x0000008005057812 */ /* 0x000fc800078ef818 */
[----:B------:R-:W-:-:S07]  /*bd70*/  PRMT R0, R5, 0x7610, R0 ;  /* 0x0000761005007816 */ /* 0x000fce0000000000 */
.L_x_9795:
[----:B------:R-:W-:Y:S05]  /*bd80*/  BSYNC.RECONVERGENT B0 ;  /* 0x0000000000007941 */ /* 0x000fea0003800200 */
.L_x_9794:
[----:B------:R-:W-:Y:S01]  /*bd90*/  STG.E.U8 desc[UR36][R2.64], R0 ;  /* 0x0000000002007986 */ /* 0x000fe2000c101124 */
[----:B------:R-:W-:Y:S05]  /*bda0*/  EXIT ;  /* 0x000000000000794d */ /* 0x000fea0003800000 */
.L_x_9792:
        /* <DEDUP_REMOVED lines=16> */
.L_x_9799:
[----:B------:R-:W-:-:S04]  /*beb0*/  SHF.R.U32.HI R24, RZ, 0x18, R24 ;  /* 0x00000018ff187819 */ /* 0x000fc80000011618 */
[----:B------:R-:W-:-:S04]  /*bec0*/  LOP3.LUT R5, R5, 0x80, R24, 0xf8, !PT ;  /* 0x0000008005057812 */ /* 0x000fc800078ef818 */
[----:B------:R-:W-:-:S07]  /*bed0*/  PRMT R0, R5, 0x7610, R0 ;  /* 0x0000761005007816 */ /* 0x000fce0000000000 */
.L_x_9798:
[----:B------:R-:W-:Y:S05]  /*bee0*/  BSYNC.RECONVERGENT B0 ;  /* 0x0000000000007941 */ /* 0x000fea0003800200 */
.L_x_9797:
[----:B------:R-:W-:Y:S01]  /*bef0*/  STG.E.U8 desc[UR36][R2.64], R0 ;  /* 0x0000000002007986 */ /* 0x000fe2000c101124 */
[----:B------:R-:W-:Y:S05]  /*bf00*/  EXIT ;  /* 0x000000000000794d */ /* 0x000fea0003800000 */
.L_x_9791:
        /* <DEDUP_REMOVED lines=21> */
.L_x_9801:
[----:B------:R-:W0:Y:S02]  /*c060*/  F2I.U64.TRUNC R24, R24 ;  /* 0x0000001800187311 */ /* 0x000e24000020d800 */
[----:B0-----:R-:W-:Y:S01]  /*c070*/  STG.E.64 desc[UR36][R2.64], R24 ;  /* 0x0000001802007986 */ /* 0x001fe2000c101b24 */
[----:B------:R-:W-:Y:S05]  /*c080*/  EXIT ;  /* 0x000000000000794d */ /* 0x000fea0003800000 */
.L_x_9800:
[----:B------:R-:W0:Y:S02]  /*c090*/  F2I.FTZ.U32.TRUNC.NTZ R5, R24 ;  /* 0x0000001800057305 */ /* 0x000e24000021f000 */
[----:B0-----:R-:W-:Y:S01]  /*c0a0*/  STG.E desc[UR36][R2.64], R5 ;  /* 0x0000000502007986 */ /* 0x001fe2000c101924 */
[----:B------:R-:W-:Y:S05]  /*c0b0*/  EXIT ;  /* 0x000000000000794d */ /* 0x000fea0003800000 */
.L_x_9790:
        /* <DEDUP_REMOVED lines=8> */
[----:B------:R-:W-:Y:S01]  /*c140*/  STG.E.U8 desc[UR36][R2.64], R5 ;  /* 0x0000000502007986 */ /* 0x000fe2000c101124 */
[----:B------:R-:W-:Y:S05]  /*c150*/  EXIT ;  /* 0x000000000000794d */ /* 0x000fea0003800000 */
.L_x_9803:
[----:B------:R-:W-:Y:S01]  /*c160*/  FMUL.FTZ R4, R24, 1 ;  /* 0x3f80000018047820 */ /* 0x000fe20000410000 */
[----:B------:R-:W-:-:S05]  /*c170*/  CS2R R6, SRZ ;  /* 0x0000000000067805 */ /* 0x000fca000001ff00 */
[----:B------:R-:W0:Y:S02]  /*c180*/  F2F.F64.F32 R4, R4 ;  /* 0x0000000400047310 */ /* 0x000e240000201800 */
[----:B0-----:R-:W-:Y:S01]  /*c190*/  STG.E.128 desc[UR36][R2.64], R4 ;  /* 0x0000000402007986 */ /* 0x001fe2000c101d24 */
[----:B------:R-:W-:Y:S05]  /*c1a0*/  EXIT ;  /* 0x000000000000794d */ /* 0x000fea0003800000 */
.L_x_9802:
[----:B------:R-:W-:-:S13]  /*c1b0*/  ISETP.NE.AND P0, PT, R0, 0xf, PT ;  /* 0x0000000f0000780c */ /* 0x000fda0003f05270 */
[----:B------:R-:W-:Y:S05]  /*c1c0*/  @!P0 BRA `(.L_x_9804) ;  /* 0x0000000000e08947 */ /* 0x000fea0003800000 */
[----:B------:R-:W-:-:S13]  /*c1d0*/  ISETP.NE.AND P0, PT, R0, 0x17, PT ;  /* 0x000000170000780c */ /* 0x000fda0003f05270 */
[----:B------:R-:W-:Y:S05]  /*c1e0*/  @!P0 BRA `(.L_x_9805) ;  /* 0x00000000008c8947 */ /* 0x000fea0003800000 */
[----:B------:R-:W-:-:S13]  /*c1f0*/  ISETP.NE.AND P0, PT, R0, 0x18, PT ;  /* 0x000000180000780c */ /* 0x000fda0003f05270 */
[----:B------:R-:W-:Y:S05]  /*c200*/  @!P0 BRA `(.L_x_9806) ;  /* 0x0000000000448947 */ /* 0x000fea0003800000 */
.L_x_9783:
[----:B------:R-:W-:Y:S01]  /*c210*/  MOV R0, 0x0 ;  /* 0x0000000000007802 */ /* 0x000fe20000000f00 */
[----:B------:R-:W0:Y:S01]  /*c220*/  LDCU.64 UR4, c[0x4][0x178] ;  /* 0x01002f00ff0477ac */ /* 0x000e220008000a00 */
[----:B------:R-:W-:Y:S02]  /*c230*/  IMAD.MOV.U32 R8, RZ, RZ, 0x65 ;  /* 0x00000065ff087424 */ /* 0x000fe400078e00ff */
[----:B------:R2:W4:Y:S01]  /*c240*/  LDC.64 R2, c[0x4][R0] ;  /* 0x0100000000027b82 */ /* 0x0005220000000a00 */
[----:B------:R-:W5:Y:S01]  /*c250*/  LDCU.64 UR6, c[0x4][0x180] ;  /* 0x01003000ff0677ac */ /* 0x000f620008000a00 */
[----:B------:R-:W-:Y:S02]  /*c260*/  IMAD.MOV.U32 R12, RZ, RZ, 0x1 ;  /* 0x00000001ff0c7424 */ /* 0x000fe400078e00ff */
[----:B------:R-:W-:Y:S01]  /*c270*/  IMAD.MOV.U32 R13, RZ, RZ, RZ ;  /* 0x000000ffff0d7224 */ /* 0x000fe200078e00ff */
[----:B------:R-:W1:Y:S01]  /*c280*/  LDCU.64 UR8, c[0x4][0x70] ;  /* 0x01000e00ff0877ac */ /* 0x000e620008000a00 */
[----:B0-----:R-:W-:-:S02]  /*c290*/  IMAD.U32 R4, RZ, RZ, UR4 ;  /* 0x00000004ff047e24 */ /* 0x001fc4000f8e00ff */
[----:B------:R-:W-:Y:S02]  /*c2a0*/  IMAD.U32 R5, RZ, RZ, UR5 ;  /* 0x00000005ff057e24 */ /* 0x000fe4000f8e00ff */
[----:B-----5:R-:W-:Y:S02]  /*c2b0*/  IMAD.U32 R6, RZ, RZ, UR6 ;  /* 0x00000006ff067e24 */ /* 0x020fe4000f8e00ff */
[----:B------:R-:W-:Y:S02]  /*c2c0*/  IMAD.U32 R7, RZ, RZ, UR7 ;  /* 0x00000007ff077e24 */ /* 0x000fe4000f8e00ff */
[----:B-1----:R-:W-:Y:S02]  /*c2d0*/  IMAD.U32 R10, RZ, RZ, UR8 ;  /* 0x00000008ff0a7e24 */ /* 0x002fe4000f8e00ff */
[----:B--2---:R-:W-:-:S07]  /*c2e0*/  IMAD.U32 R11, RZ, RZ, UR9 ;  /* 0x00000009ff0b7e24 */ /* 0x004fce000f8e00ff */
[----:B------:R-:W-:-:S07]  /*c2f0*/  LEPC R20, `(.L_x_9807) ;  /* 0x000000001014794e */ /* 0x000fce0000000000 */
[----:B---34-:R-:W-:Y:S05]  /*c300*/  CALL.ABS.NOINC R2 ;  /* 0x0000000002007343 */ /* 0x018fea0003c00000 */
.L_x_9807:
[----:B------:R-:W-:Y:S05]  /*c310*/  EXIT ;  /* 0x000000000000794d */ /* 0x000fea0003800000 */
.L_x_9806:
        /* <DEDUP_REMOVED lines=12> */
.L_x_9809:
[----:B------:R-:W-:Y:S05]  /*c3e0*/  BSYNC.RECONVERGENT B0 ;  /* 0x0000000000007941 */ /* 0x000fea0003800200 */
.L_x_9808:
[----:B------:R-:W-:-:S05]  /*c3f0*/  LOP3.LUT R5, R0, 0x80, R7, 0xf8, !PT ;  /* 0x0000008000057812 */ /* 0x000fca00078ef807 */
[----:B------:R-:W-:Y:S01]  /*c400*/  STG.E.U8 desc[UR36][R2.64], R5 ;  /* 0x0000000502007986 */ /* 0x000fe2000c101124 */
[----:B------:R-:W-:Y:S05]  /*c410*/  EXIT ;  /* 0x000000000000794d */ /* 0x000fea0003800000 */
.L_x_9805:
        /* <DEDUP_REMOVED lines=11> */
.L_x_9811:
[----:B------:R-:W-:Y:S01]  /*c4d0*/  IMAD.MOV.U32 R0, RZ, RZ, 0x7f ;  /* 0x0000007fff007424 */ /* 0x000fe200078e00ff */
[----:B------:R-:W-:-:S04]  /*c4e0*/  ISETP.GT.U32.AND P0, PT, R4, 0x7f800000, PT ;  /* 0x7f8000000400780c */ /* 0x000fc80003f04070 */
[----:B------:R-:W-:-:S09]  /*c4f0*/  SEL R0, R0, 0x7c, P0 ;  /* 0x0000007c00007807 */ /* 0x000fd20000000000 */
.L_x_9812:
[----:B------:R-:W-:Y:S05]  /*c500*/  BSYNC.RECONVERGENT B0 ;  /* 0x0000000000007941 */ /* 0x000fea0003800200 */
.L_x_9810:
[----:B------:R-:W-:-:S04]  /*c510*/  SHF.R.U32.HI R5, RZ, 0x18, R24 ;  /* 0x00000018ff057819 */ /* 0x000fc80000011618 */
[----:B------:R-:W-:-:S05]  /*c520*/  LOP3.LUT R5, R0, 0x80, R5, 0xf8, !PT ;  /* 0x0000008000057812 */ /* 0x000fca00078ef805 */
[----:B------:R-:W-:Y:S01]  /*c530*/  STG.E.U8 desc[UR36][R2.64], R5 ;  /* 0x0000000502007986 */ /* 0x000fe2000c101124 */
[----:B------:R-:W-:Y:S05]  /*c540*/  EXIT ;  /* 0x000000000000794d */ /* 0x000fea0003800000 */
.L_x_9804:
[----:B------:R-:W-:-:S05]  /*c550*/  F2FP.BF16.F32.PACK_AB R24, RZ, R24 ;  /* 0x00000018ff18723e */ /* 0x000fca00000010ff */
[----:B------:R-:W-:Y:S01]  /*c560*/  STG.E.U16 desc[UR36][R2.64], R24 ;  /* 0x0000001802007986 */ /* 0x000fe2000c101524 */
[----:B------:R-:W-:Y:S05]  /*c570*/  EXIT ;  /* 0x000000000000794d */ /* 0x000fea0003800000 */
.L_x_9813:
        /* <DEDUP_REMOVED lines=16> */
.L_x_37076:


//--------------------- .text._ZN2at6native18elementwise_kernelILi128ELi2EZNS0_22gpu_kernel_impl_nocastINS0_13BinaryFunctorIfffZZZNS0_15binary_internal21div_floor_kernel_cudaERNS_18TensorIteratorBaseEENKUlvE1_clEvENKUlvE0_clEvEUlffE_EEEEvS6_RKT_EUliE_EEviT1_ --------------------------
	.section	.text._ZN2at6native18elementwise_kernelILi128ELi2EZNS0_22gpu_kernel_impl_nocastINS0_13BinaryFunctorIfffZZZNS0_15binary_internal21div_floor_kernel_cudaERNS_18TensorIteratorBaseEENKUlvE1_clEvENKUlvE0_clEvEUlffE_EEEEvS6_RKT_EUliE_EEviT1_,"ax",@progbits
	.align	128
        .global         _ZN2at6native18elementwise_kernelILi128ELi2EZNS0_22gpu_kernel_impl_nocastINS0_13BinaryFunctorIfffZZZNS0_15binary_internal21div_floor_kernel_cudaERNS_18TensorIteratorBaseEENKUlvE1_clEvENKUlvE0_clEvEUlffE_EEEEvS6_RKT_EUliE_EEviT1_
        .type           _ZN2at6native18elementwise_kernelILi128ELi2EZNS0_22gpu_kernel_impl_nocastINS0_13BinaryFunctorIfffZZZNS0_15binary_internal21div_floor_kernel_cudaERNS_18TensorIteratorBaseEENKUlvE1_clEvENKUlvE0_clEvEUlffE_EEEEvS6_RKT_EUliE_EEviT1_,@function
        .size           _ZN2at6native18elementwise_kernelILi128ELi2EZNS0_22gpu_kernel_impl_nocastINS0_13BinaryFunctorIfffZZZNS0_15binary_internal21div_floor_kernel_cudaERNS_18TensorIteratorBaseEENKUlvE1_clEvENKUlvE0_clEvEUlffE_EEEEvS6_RKT_EUliE_EEviT1_,(.L_x_37077 - _ZN2at6native18elementwise_kernelILi128ELi2EZNS0_22gpu_kernel_impl_nocastINS0_13BinaryFunctorIfffZZZNS0_15binary_internal21div_floor_kernel_cudaERNS_18TensorIteratorBaseEENKUlvE1_clEvENKUlvE0_clEvEUlffE_EEEEvS6_RKT_EUliE_EEviT1_)
        .other          _ZN2at6native18elementwise_kernelILi128ELi2EZNS0_22gpu_kernel_impl_nocastINS0_13BinaryFunctorIfffZZZNS0_15binary_internal21div_floor_kernel_cudaERNS_18TensorIteratorBaseEENKUlvE1_clEvENKUlvE0_clEvEUlffE_EEEEvS6_RKT_EUliE_EEviT1_,@"STO_CUDA_ENTRY STV_DEFAULT"
_ZN2at6native18elementwise_kernelILi128ELi2EZNS0_22gpu_kernel_impl_nocastINS0_13BinaryFunctorIfffZZZNS0_15binary_internal21div_floor_kernel_cudaERNS_18TensorIteratorBaseEENKUlvE1_clEvENKUlvE0_clEvEUlffE_EEEEvS6_RKT_EUliE_EEviT1_:
.text._ZN2at6native18elementwise_kernelILi128ELi2EZNS0_22gpu_kernel_impl_nocastINS0_13BinaryFunctorIfffZZZNS0_15binary_internal21div_floor_kernel_cudaERNS_18TensorIteratorBaseEENKUlvE1_clEvENKUlvE0_clEvEUlffE_EEEEvS6_RKT_EUliE_EEviT1_:
        /* <DEDUP_REMOVED lines=10> */
[----:B------:R-:W-:Y:S01]  /*00a0*/  BSSY.RECONVERGENT B0, `(.L_x_9815) ;  /* 0x000005d000007945 */ /* 0x000fe20003800200 */
[----:B0-----:R-:W-:-:S13]  /*00b0*/  ISETP.GE.AND P0, PT, R3, UR4, PT ;  /* 0x0000000403007c0c */ /* 0x001fda000bf06270 */
[----:B------:R-:W-:Y:S05]  /*00c0*/  @P0 BRA `(.L_x_9816) ;  /* 0x0000000400680947 */ /* 0x000fea0003800000 */
[----:B------:R-:W0:Y:S08]  /*00d0*/  LDC.64 R6, c[0x0][0x5f8] ;  /* 0x00017e00ff067b82 */ /* 0x000e300000000a00 */
[----:B------:R-:W1:Y:S01]  /*00e0*/  LDC.64 R4, c[0x0][0x5f0] ;  /* 0x00017c00ff047b82 */ /* 0x000e620000000a00 */
[----:B0-----:R-:W2:Y:S04]  /*00f0*/  LDG.E R0, desc[UR6][R6.64] ;  /* 0x0000000606007981 */ /* 0x001ea8000c1e1900 */
[----:B-1----:R0:W5:Y:S01]  /*0100*/  LDG.E R5, desc[UR6][R4.64] ;  /* 0x0000000604057981 */ /* 0x002162000c1e1900 */
[----:B--2---:R-:W-:-:S13]  /*0110*/  FSETP.NEU.FTZ.AND P0, PT, R0, RZ, PT ;  /* 0x000000ff0000720b */ /* 0x004fda0003f1d000 */
[----:B0-----:R-:W-:Y:S05]  /*0120*/  @!P0 BRA `(.L_x_9817) ;  /* 0x00000004003c8947 */ /* 0x001fea0003800000 */
[C---:B-----5:R-:W-:Y:S01]  /*0130*/  FSETP.GEU.FTZ.AND P0, PT, |R5|.reuse, |R0|, PT ;  /* 0x400000000500720b */ /* 0x060fe20003f1e200 */
        /* <DEDUP_REMOVED lines=24> */
.L_x_9821:
[----:B------:R-:W-:Y:S01]  /*02c0*/  FSETP.GEU.FTZ.AND P0, PT, R9, -R2, PT ;  /* 0x800000020900720b */ /* 0x000fe20003f1e000 */
[----:B------:R-:W-:-:S12]  /*02d0*/  FADD.FTZ R4, R4, -1 ;  /* 0xbf80000004047421 */ /* 0x000fd80000010000 */
[----:B------:R-:W-:-:S07]  /*02e0*/  @!P0 FADD.FTZ R4, R4, -1 ;  /* 0xbf80000004048421 */ /* 0x000fce0000010000 */
.L_x_9820:
[----:B------:R-:W-:Y:S01]  /*02f0*/  FFMA.FTZ R7, -R2, R4, R7 ;  /* 0x0000000402077223 */ /* 0x000fe20000010107 */
[----:B------:R-:W-:Y:S06]  /*0300*/  BRA `(.L_x_9818) ;  /* 0x0000000000707947 */ /* 0x000fec0003800000 */
.L_x_9819:
[----:B------:R-:W-:Y:S02]  /*0310*/  LOP3.LUT R4, R2, 0xff800000, RZ, 0xc0, !PT ;  /* 0xff80000002047812 */ /* 0x000fe400078ec0ff */
[----:B------:R-:W-:Y:S02]  /*0320*/  FSETP.GT.FTZ.AND P2, PT, |R0|, RZ, PT ;  /* 0x000000ff0000720b */ /* 0x000fe40003f54200 */
[C---:B------:R-:W-:Y:S02]  /*0330*/  IADD3 R8, PT, PT, R7.reuse, 0xb800000, -R4 ;  /* 0x0b80000007087810 */ /* 0x040fe40007ffe804 */
[C---:B------:R-:W-:Y:S02]  /*0340*/  LOP3.LUT R6, R7.reuse, 0x7fffff, RZ, 0xc0, !PT ;  /* 0x007fffff07067812 */ /* 0x040fe400078ec0ff */
        /* <DEDUP_REMOVED lines=9> */
.L_x_9823:
        /* <DEDUP_REMOVED lines=13> */
.L_x_9822:
[----:B------:R-:W-:-:S04]  /*04b0*/  FMUL.FTZ R7, R6, 1.1920928955078125e-07 ;  /* 0x3400000006077820 */ /* 0x000fc80000410000 */
[----:B------:R-:W-:-:S07]  /*04c0*/  FMUL.FTZ R7, R10, R7 ;  /* 0x000000070a077220 */ /* 0x000fce0000410000 */
.L_x_9818:
[C---:B------:R-:W-:Y:S01]  /*04d0*/  FSETP.NAN.FTZ.AND P0, PT, |R7|.reuse, |R7|, PT ;  /* 0x400000070700720b */ /* 0x040fe20003f18200 */
[----:B------:R-:W1:Y:S01]  /*04e0*/  MUFU.RCP R6, R0 ;  /* 0x0000000000067308 */ /* 0x000e620000001000 */
[----:B0-----:R-:W-:-:S04]  /*04f0*/  LOP3.LUT R2, R7, 0x80000000, R5, 0xb8, !PT ;  /* 0x8000000007027812 */ /* 0x001fc800078eb805 */
[----:B------:R-:W-:Y:S02]  /*0500*/  FSEL R2, R7, R2, P0 ;  /* 0x0000000207027208 */ /* 0x000fe40000000000 */
[----:B------:R-:W-:Y:S02]  /*0510*/  PLOP3.LUT P0, PT, PT, PT, PT, 0x8, 0x80 ;  /* 0x000000000080781c */ /* 0x000fe40003f0e170 */
[----:B------:R-:W-:-:S13]  /*0520*/  FSETP.NEU.FTZ.AND P1, PT, R2, RZ, PT ;  /* 0x000000ff0200720b */ /* 0x000fda0003f3d000 */
[----:B------:R-:W-:Y:S02]  /*0530*/  @P1 FSETP.GEU.FTZ.AND P2, PT, R0, RZ, PT ;  /* 0x000000ff0000120b */ /* 0x000fe40003f5e000 */
[----:B------:R-:W-:Y:S01]  /*0540*/  @P1 FSETP.GEU.FTZ.AND P3, PT, R2, RZ, PT ;  /* 0x000000ff0200120b */ /* 0x000fe20003f7e000 */
[----:B------:R-:W-:-:S03]  /*0550*/  FADD.FTZ R2, R5, -R2 ;  /* 0x8000000205027221 */ /* 0x000fc60000010000 */
[----:B------:R-:W-:Y:S01]  /*0560*/  @P1 PLOP3.LUT P0, PT, P2, P3, PT, 0x28, 0x82 ;  /* 0x000000000082181c */ /* 0x000fe20001706570 */
[----:B-1----:R-:W-:-:S12]  /*0570*/  FMUL.FTZ R2, R2, R6 ;  /* 0x0000000602027220 */ /* 0x002fd80000410000 */
[----:B------:R-:W-:-:S05]  /*0580*/  @P0 FADD.FTZ R2, R2, -1 ;  /* 0xbf80000002020421 */ /* 0x000fca0000010000 */
[----:B------:R-:W-:-:S13]  /*0590*/  FSETP.NEU.FTZ.AND P0, PT, R2, RZ, PT ;  /* 0x000000ff0200720b */ /* 0x000fda0003f1d000 */
[----:B------:R-:W0:Y:S01]  /*05a0*/  @P0 FRND.FTZ.FLOOR R9, R2 ;  /* 0x0000000200090307 */ /* 0x000e220000215000 */
[----:B------:R-:W-:-:S05]  /*05b0*/  @!P0 FMUL.FTZ R5, R5, R6 ;  /* 0x0000000605058220 */ /* 0x000fca0000410000 */
[----:B------:R-:W-:Y:S01]  /*05c0*/  @!P0 LOP3.LUT R7, RZ, 0x80000000, R5, 0xb8, !PT ;  /* 0x80000000ff078812 */ /* 0x000fe200078eb805 */
[----:B0-----:R-:W-:-:S05]  /*05d0*/  @P0 FADD.FTZ R4, R2, -R9 ;  /* 0x8000000902040221 */ /* 0x001fca0000010000 */
[----:B------:R-:W-:-:S13]  /*05e0*/  FSETP.GT.AND P1, PT, R4, 0.5, P0 ;  /* 0x3f0000000400780b */ /* 0x000fda0000724000 */
[----:B------:R-:W-:-:S05]  /*05f0*/  @P1 FADD.FTZ R9, R9, 1 ;  /* 0x3f80000009091421 */ /* 0x000fca0000010000 */
[----:B------:R-:W-:Y:S01]  /*0600*/  @P0 MOV R7, R9 ;  /* 0x0000000900070202 */ /* 0x000fe20000000f00 */
[----:B------:R-:W-:Y:S06]  /*0610*/  BRA `(.L_x_9824) ;  /* 0x0000000000087947 */ /* 0x000fec0003800000 */
.L_x_9817:
[----:B------:R-:W0:Y:S02]  /*0620*/  MUFU.RCP R0, R0 ;  /* 0x0000000000007308 */ /* 0x000e240000001000 */
[----:B0----5:R-:W-:-:S07]  /*0630*/  FMUL.FTZ R7, R5, R0 ;  /* 0x0000000005077220 */ /* 0x021fce0000410000 */
.L_x_9824:
[----:B------:R-:W0:Y:S01]  /*0640*/  LDC.64 R4, c[0x0][0x5e8] ;  /* 0x00017a00ff047b82 */ /* 0x000e220000000a00 */
[----:B------:R-:W-:Y:S01]  /*0650*/  IADD3 R3, PT, PT, R3, 0x80, RZ ;  /* 0x0000008003037810 */ /* 0x000fe20007ffe0ff */
[----:B0-----:R0:W-:Y:S06]  /*0660*/  STG.E desc[UR6][R4.64], R7 ;  /* 0x0000000704007986 */ /* 0x0011ec000c101906 */
.L_x_9816:
[----:B------:R-:W-:Y:S05]  /*0670*/  BSYNC.RECONVERGENT B0 ;  /* 0x0000000000007941 */ /* 0x000fea0003800200 */
.L_x_9815:
[----:B------:R-:W-:-:S13]  /*0680*/  ISETP.GE.AND P0, PT, R3, UR4, PT ;  /* 0x0000000403007c0c */ /* 0x000fda000bf06270 */
[----:B------:R-:W-:Y:S05]  /*0690*/  @P0 EXIT ;  /* 0x000000000000094d */ /* 0x000fea0003800000 */
[----:B0-----:R-:W0:Y:S08]  /*06a0*/  LDC.64 R4, c[0x0][0x5f8] ;  /* 0x00017e00ff047b82 */ /* 0x001e300000000a00 */
        /* <DEDUP_REMOVED lines=30> */
.L_x_9829:
[----:B------:R-:W-:Y:S01]  /*0890*/  FSETP.GEU.FTZ.AND P0, PT, R7, -R2, PT ;  /* 0x800000020700720b */ /* 0x000fe20003f1e000 */
[----:B------:R-:W-:-:S12]  /*08a0*/  FADD.FTZ R4, R4, -1 ;  /* 0xbf80000004047421 */ /* 0x000fd80000010000 */
[----:B------:R-:W-:-:S07]  /*08b0*/  @!P0 FADD.FTZ R4, R4, -1 ;  /* 0xbf80000004048421 */ /* 0x000fce0000010000 */
.L_x_9828:
[----:B------:R-:W-:Y:S01]  /*08c0*/  FFMA.FTZ R5, -R2, R4, R5 ;  /* 0x0000000402057223 */ /* 0x000fe20000010105 */
[----:B------:R-:W-:Y:S06]  /*08d0*/  BRA `(.L_x_9826) ;  /* 0x0000000000707947 */ /* 0x000fec0003800000 */
.L_x_9827:
[----:B------:R-:W-:Y:S02]  /*08e0*/  LOP3.LUT R4, R2, 0xff800000, RZ, 0xc0, !PT ;  /* 0xff80000002047812 */ /* 0x000fe400078ec0ff */
        /* <DEDUP_REMOVED lines=12> */
.L_x_9831:
        /* <DEDUP_REMOVED lines=13> */
.L_x_9830:
[----:B------:R-:W-:-:S04]  /*0a80*/  FMUL.FTZ R5, R6, 1.1920928955078125e-07 ;  /* 0x3400000006057820 */ /* 0x000fc80000410000 */
[----:B------:R-:W-:-:S07]  /*0a90*/  FMUL.FTZ R5, R8, R5 ;  /* 0x0000000508057220 */ /* 0x000fce0000410000 */
.L_x_9826:
        /* <DEDUP_REMOVED lines=13> */
[----:B------:R-:W0:Y:S01]  /*0b70*/  @!P0 LDC.64 R4, c[0x0][0x5e8] ;  /* 0x00017a00ff048b82 */ /* 0x000e220000000a00 */
[----:B------:R-:W-:-:S05]  /*0b80*/  @!P0 FMUL.FTZ R3, R3, R7 ;  /* 0x0000000703038220 */ /* 0x000fca0000410000 */
[----:B------:R-:W-:-:S05]  /*0b90*/  @!P0 LOP3.LUT R3, RZ, 0x80000000, R3, 0xb8, !PT ;  /* 0x80000000ff038812 */ /* 0x000fca00078eb803 */
[----:B0-----:R0:W-:Y:S01]  /*0ba0*/  @!P0 STG.E desc[UR6][R4.64], R3 ;  /* 0x0000000304008986 */ /* 0x0011e2000c101906 */
[----:B------:R-:W-:Y:S05]  /*0bb0*/  @!P0 EXIT ;  /* 0x000000000000894d */ /* 0x000fea0003800000 */
[----:B0-----:R-:W0:Y:S01]  /*0bc0*/  FRND.FTZ.FLOOR R5, R6 ;  /* 0x0000000600057307 */ /* 0x001e220000215000 */
[----:B------:R-:W1:Y:S01]  /*0bd0*/  LDC.64 R2, c[0x0][0x5e8] ;  /* 0x00017a00ff027b82 */ /* 0x000e620000000a00 */
[----:B0-----:R-:W-:-:S05]  /*0be0*/  FADD.FTZ R0, R6, -R5 ;  /* 0x8000000506007221 */ /* 0x001fca0000010000 */
[----:B------:R-:W-:-:S13]  /*0bf0*/  FSETP.GT.FTZ.AND P0, PT, R0, 0.5, PT ;  /* 0x3f0000000000780b */ /* 0x000fda0003f14000 */
[----:B------:R-:W-:-:S05]  /*0c00*/  @P0 FADD.FTZ R5, R5, 1 ;  /* 0x3f80000005050421 */ /* 0x000fca0000010000 */
[----:B-1----:R-:W-:Y:S01]  /*0c10*/  STG.E desc[UR6][R2.64], R5 ;  /* 0x0000000502007986 */ /* 0x002fe2000c101906 */
[----:B------:R-:W-:Y:S05]  /*0c20*/  EXIT ;  /* 0x000000000000794d */ /* 0x000fea0003800000 */
.L_x_9825:
[----:B------:R-:W0:Y:S01]  /*0c30*/  LDC.64 R4, c[0x0][0x5e8] ;  /* 0x00017a00ff047b82 */ /* 0x000e220000000a00 */
[----:B------:R-:W1:Y:S02]  /*0c40*/  MUFU.RCP R0, R0 ;  /* 0x0000000000007308 */ /* 0x000e640000001000 */
[----:B-1---5:R-:W-:-:S05]  /*0c50*/  FMUL.FTZ R3, R3, R0 ;  /* 0x0000000003037220 */ /* 0x022fca0000410000 */
[----:B0-----:R-:W-:Y:S01]  /*0c60*/  STG.E desc[UR6][R4.64], R3 ;  /* 0x0000000304007986 */ /* 0x001fe2000c101906 */
[----:B------:R-:W-:Y:S05]  /*0c70*/  EXIT ;  /* 0x000000000000794d */ /* 0x000fea0003800000 */
.L_x_9814:
[----:B------:R-:W0:Y:S01]  /*0c80*/  LDCU UR4, c[0x0][0x380] ;  /* 0x00007000ff0477ac */ /* 0x000e220008000800 */
[----:B------:R-:W-:Y:S01]  /*0c90*/  IADD3 R2, PT, PT, R2, -0x1, RZ ;  /* 0xffffffff02027810 */ /* 0x000fe20007ffe0ff */
[----:B------:R-:W-:Y:S03]  /*0ca0*/  BSSY.RECONVERGENT B2, `(.L_x_9832) ;  /* 0x00001c6000027945 */ /* 0x000fe60003800200 */
        /* <DEDUP_REMOVED lines=352> */
.L_x_9834:
[----:B------:R-:W0:Y:S02]  /*22b0*/  LDCU.128 UR8, c[0x0][0x5f0] ;  /* 0x0000be00ff0877ac */ /* 0x000e240008000c00 */
[----:B0-----:R-:W-:-:S04]  /*22c0*/  IADD3 R10, P0, PT, R6, UR10, RZ ;  /* 0x0000000a060a7c10 */ /* 0x001fc8000ff1e0ff */
[----:B------:R-:W-:-:S05]  /*22d0*/  IADD3.X R11, PT, PT, RZ, UR11, RZ, P0, !PT ;  /* 0x0000000bff0b7c10 */ /* 0x000fca00087fe4ff */
[----:B------:R-:W2:Y:S01]  /*22e0*/  LDG.E R6, desc[UR6][R10.64] ;  /* 0x000000060a067981 */ /* 0x000ea2000c1e1900 */
[----:B------:R-:W-:-:S04]  /*22f0*/  IADD3 R8, P0, PT, R4, UR8, RZ ;  /* 0x0000000804087c10 */ /* 0x000fc8000ff1e0ff */
[----:B------:R-:W-:-:S05]  /*2300*/  IADD3.X R9, PT, PT, RZ, UR9, RZ, P0, !PT ;  /* 0x00000009ff097c10 */ /* 0x000fca00087fe4ff */
[----:B------:R-:W3:Y:S01]  /*2310*/  LDG.E R7, desc[UR6][R8.64] ;  /* 0x0000000608077981 */ /* 0x000ee2000c1e1900 */
[----:B------:R-:W-:Y:S01]  /*2320*/  BSSY.RECONVERGENT B1, `(.L_x_9835) ;  /* 0x0000058000017945 */ /* 0x000fe20003800200 */
[----:B--2---:R-:W-:-:S13]  /*2330*/  FSETP.NEU.FTZ.AND P0, PT, R6, RZ, PT ;  /* 0x000000ff0600720b */ /* 0x004fda0003f1d000 */
[----:B------:R-:W3:Y:S02]  /*2340*/  @!P0 MUFU.RCP R4, R6 ;  /* 0x0000000600048308 */ /* 0x000ee40000001000 */
[----:B---3--:R-:W-:Y:S01]  /*2350*/  @!P0 FMUL.FTZ R13, R7, R4 ;  /* 0x00000004070d8220 */ /* 0x008fe20000410000 */
        /* <DEDUP_REMOVED lines=31> */
.L_x_9841:
[----:B------:R-:W-:Y:S05]  /*2550*/  BSYNC.RECONVERGENT B3 ;  /* 0x0000000000037941 */ /* 0x000fea0003800200 */
.L_x_9840:
[----:B------:R-:W-:Y:S01]  /*2560*/  FFMA.FTZ R4, -R13, R11, R4 ;  /* 0x0000000b0d047223 */ /* 0x000fe20000010104 */
[----:B------:R-:W-:Y:S06]  /*2570*/  BRA `(.L_x_9838) ;  /* 0x0000000000787947 */ /* 0x000fec0003800000 */
.L_x_9839:
[----:B------:R-:W-:Y:S01]  /*2580*/  LOP3.LUT R13, R11, 0xff800000, RZ, 0xc0, !PT ;  /* 0xff8000000b0d7812 */ /* 0x000fe200078ec0ff */
[----:B------:R-:W-:Y:S01]  /*2590*/  BSSY.RECONVERGENT B3, `(.L_x_9842) ;  /* 0x000001a000037945 */ /* 0x000fe20003800200 */
        /* <DEDUP_REMOVED lines=12> */
.L_x_9844:
        /* <DEDUP_REMOVED lines=13> */
.L_x_9843:
[----:B------:R-:W-:Y:S05]  /*2730*/  BSYNC.RECONVERGENT B3 ;  /* 0x0000000000037941 */ /* 0x000fea0003800200 */
.L_x_9842:
[----:B------:R-:W-:-:S04]  /*2740*/  FMUL.FTZ R9, R8, 1.1920928955078125e-07 ;  /* 0x3400000008097820 */ /* 0x000fc80000410000 */
[----:B------:R-:W-:-:S07]  /*2750*/  FMUL.FTZ R4, R12, R9 ;  /* 0x000000090c047220 */ /* 0x000fce0000410000 */
.L_x_9838:
[----:B------:R-:W-:Y:S05]  /*2760*/  BSYNC.RECONVERGENT B0 ;  /* 0x0000000000007941 */ /* 0x000fea0003800200 */
.L_x_9837:
[C---:B------:R-:W-:Y:S02]  /*2770*/  FSETP.NAN.FTZ.AND P0, PT, |R4|.reuse, |R4|, PT ;  /* 0x400000040400720b */ /* 0x040fe40003f18200 */
[----:B------:R-:W-:-:S04]  /*2780*/  LOP3.LUT R9, R4, 0x80000000, R7, 0xb8, !PT ;  /* 0x8000000004097812 */ /* 0x000fc800078eb807 */
[----:B------:R-:W-:Y:S02]  /*2790*/  FSEL R4, R4, R9, P0 ;  /* 0x0000000904047208 */ /* 0x000fe40000000000 */
[----:B------:R-:W1:Y:S01]  /*27a0*/  MUFU.RCP R9, R6 ;  /* 0x0000000600097308 */ /* 0x000e620000001000 */
        /* <DEDUP_REMOVED lines=9> */
[----:B0-----:R-:W0:Y:S01]  /*2840*/  @P0 FRND.FTZ.FLOOR R13, R4 ;  /* 0x00000004000d0307 */ /* 0x001e220000215000 */
[----:B------:R-:W-:Y:S01]  /*2850*/  @!P0 FMUL.FTZ R7, R7, R9 ;  /* 0x0000000907078220 */ /* 0x000fe20000410000 */
[----:B0-----:R-:W-:-:S05]  /*2860*/  @P0 FADD.FTZ R8, R4, -R13 ;  /* 0x8000000d04080221 */ /* 0x001fca0000010000 */
[----:B------:R-:W-:-:S13]  /*2870*/  FSETP.GT.AND P1, PT, R8, 0.5, P0 ;  /* 0x3f0000000800780b */ /* 0x000fda0000724000 */
[----:B------:R-:W-:Y:S01]  /*2880*/  @P1 FADD.FTZ R13, R13, 1 ;  /* 0x3f8000000d0d1421 */ /* 0x000fe20000010000 */
[----:B------:R-:W-:-:S07]  /*2890*/  @!P0 LOP3.LUT R13, RZ, 0x80000000, R7, 0xb8, !PT ;  /* 0x80000000ff0d8812 */ /* 0x000fce00078eb807 */
.L_x_9836:
[----:B------:R-:W-:Y:S05]  /*28a0*/  BSYNC.RECONVERGENT B1 ;  /* 0x0000000000017941 */ /* 0x000fea0003800200 */
.L_x_9835:
[----:B------:R-:W0:Y:S01]  /*28b0*/  LDCU.64 UR8, c[0x0][0x5e8] ;  /* 0x0000bd00ff0877ac */ /* 0x000e220008000a00 */
[----:B------:R-:W-:Y:S02]  /*28c0*/  IADD3 R3, PT, PT, R3, 0x80, RZ ;  /* 0x0000008003037810 */ /* 0x000fe40007ffe0ff */
[----:B0-----:R-:W-:-:S04]  /*28d0*/  IADD3 R4, P0, PT, R5, UR8, RZ ;  /* 0x0000000805047c10 */ /* 0x001fc8000ff1e0ff */
[----:B------:R-:W-:-:S05]  /*28e0*/  IADD3.X R5, PT, PT, RZ, UR9, RZ, P0, !PT ;  /* 0x00000009ff057c10 */ /* 0x000fca00087fe4ff */
[----:B------:R0:W-:Y:S04]  /*28f0*/  STG.E desc[UR6][R4.64], R13 ;  /* 0x0000000d04007986 */ /* 0x0001e8000c101906 */
.L_x_9833:
[----:B------:R-:W-:Y:S05]  /*2900*/  BSYNC.RECONVERGENT B2 ;  /* 0x0000000000027941 */ /* 0x000fea0003800200 */
.L_x_9832:
[----:B------:R-:W-:-:S13]  /*2910*/  ISETP.GE.AND P0, PT, R3, UR4, PT ;  /* 0x0000000403007c0c */ /* 0x000fda000bf06270 */
[----:B------:R-:W-:Y:S05]  /*2920*/  @P0 EXIT ;  /* 0x000000000000094d */ /* 0x000fea0003800000 */
[----:B------:R-:W1:Y:S01]  /*2930*/  LDCU.64 UR4, c[0x0][0x390] ;  /* 0x00007200ff0477ac */ /* 0x000e620008000a00 */
[----:B0-----:R-:W-:Y:S01]  /*2940*/  HFMA2 R4, -RZ, RZ, 0, 0 ;  /* 0x00000000ff047431 */ /* 0x001fe200000001ff */
[----:B------:R-:W-:Y:S01]  /*2950*/  MOV R5, R3 ;  /* 0x0000000300057202 */ /* 0x000fe20000000f00 */
[----:B------:R-:W0:Y:S01]  /*2960*/  LDCU UR8, c[0x0][0x38c] ;  /* 0x00007180ff0877ac */ /* 0x000e220008000800 */
[----:B------:R-:W-:Y:S01]  /*2970*/  ISETP.NE.AND P0, PT, R2, RZ, PT ;  /* 0x000000ff0200720c */ /* 0x000fe20003f05270 */
[----:B------:R-:W2:Y:S01]  /*2980*/  LDCU.64 UR10, c[0x0][0x4b8] ;  /* 0x00009700ff0a77ac */ /* 0x000ea20008000a00 */
[----:B-1----:R-:W-:Y:S01]  /*2990*/  IMAD.HI.U32 R6, R3, UR4, R4 ;  /* 0x0000000403067c27 */ /* 0x002fe2000f8e0004 */
[----:B------:R-:W1:Y:S04]  /*29a0*/  LDCU UR4, c[0x0][0x4c0] ;  /* 0x00009800ff0477ac */ /* 0x000e680008000800 */
[----:B------:R-:W-:-:S04]  /*29b0*/  SHF.R.U32.HI R7, RZ, UR5, R6 ;  /* 0x00000005ff077c19 */ /* 0x000fc80008011606 */
[----:B------:R-:W-:-:S05]  /*29c0*/  IADD3 R4, PT, PT, -R7, RZ, RZ ;  /* 0x000000ff07047210 */ /* 0x000fca0007ffe1ff */
[----:B0-----:R-:W-:-:S04]  /*29d0*/  IMAD R4, R4, UR8, R3 ;  /* 0x0000000804047c24 */ /* 0x001fc8000f8e0203 */
[C---:B--2---:R-:W-:Y:S02]  /*29e0*/  IMAD R3, R4.reuse, UR10, RZ ;  /* 0x0000000a04037c24 */ /* 0x044fe4000f8e02ff */
[C---:B------:R-:W-:Y:S02]  /*29f0*/  IMAD R2, R4.reuse, UR11, RZ ;  /* 0x0000000b04027c24 */ /* 0x040fe4000f8e02ff */
[----:B-1----:R-:W-:Y:S01]  /*2a00*/  IMAD R4, R4, UR4, RZ ;  /* 0x0000000404047c24 */ /* 0x002fe2000f8e02ff */
        /* <DEDUP_REMOVED lines=313> */
[----:B------:R-:W2:Y:S09]  /*3da0*/  LDCU UR5, c[0x0][0x5cc] ;  /* 0x0000b980ff0577ac */ /* 0x000eb20008000800 */
[----:B------:R-:W3:Y:S01]  /*3db0*/  @P0 LDC.64 R12, c[0x0][0x4b0] ;  /* 0x00012c00ff0c0b82 */ /* 0x000ee20000000a00 */
[----:B------:R-:W4:Y:S01]  /*3dc0*/  LDCU.64 UR10, c[0x0][0x5d0] ;  /* 0x0000ba00ff0a77ac */ /* 0x000f220008000a00 */
[----:B0-----:R-:W-:-:S06]  /*3dd0*/  IMAD.HI.U32 R10, R7, UR9, R6 ;  /* 0x00000009070a7c27 */ /* 0x001fcc000f8e0006 */
[----:B------:R-:W0:Y:S01]  /*3de0*/  @P0 LDC R15, c[0x0][0x4ac] ;  /* 0x00012b00ff0f0b82 */ /* 0x000e220000000800 */
[----:B-1----:R-:W-:Y:S02]  /*3df0*/  SHF.R.U32.HI R11, RZ, UR4, R10 ;  /* 0x00000004ff0b7c19 */ /* 0x002fe4000801160a */
[----:B------:R-:W-:Y:S02]  /*3e00*/  @P0 MOV R10, RZ ;  /* 0x000000ff000a0202 */ /* 0x000fe40000000f00 */
[----:B------:R-:W-:-:S03]  /*3e10*/  IADD3 R5, PT, PT, -R11, RZ, RZ ;  /* 0x000000ff0b057210 */ /* 0x000fc60007ffe1ff */
[----:B------:R-:W1:Y:S02]  /*3e20*/  @P0 LDC.64 R8, c[0x0][0x5d8] ;  /* 0x00017600ff080b82 */ /* 0x000e640000000a00 */
[----:B------:R-:W-:-:S06]  /*3e30*/  IMAD R7, R5, UR8, R7 ;  /* 0x0000000805077c24 */ /* 0x000fcc000f8e0207 */
[----:B------:R-:W5:Y:S01]  /*3e40*/  @P0 LDC R6, c[0x0][0x5e0] ;  /* 0x00017800ff060b82 */ /* 0x000f620000000800 */
[----:B---3--:R-:W-:-:S04]  /*3e50*/  @P0 IMAD.HI.U32 R0, R11, R12, R10 ;  /* 0x0000000c0b000227 */ /* 0x008fc800078e000a */
[C---:B--2---:R-:W-:Y:S01]  /*3e60*/  IMAD R3, R7.reuse, UR5, R3 ;  /* 0x0000000507037c24 */ /* 0x044fe2000f8e0203 */
[----:B------:R-:W-:Y:S01]  /*3e70*/  @P0 SHF.R.U32.HI R0, RZ, R13, R0 ;  /* 0x0000000dff000219 */ /* 0x000fe20000011600 */
[C---:B----4-:R-:W-:Y:S02]  /*3e80*/  IMAD R2, R7.reuse, UR10, R2 ;  /* 0x0000000a07027c24 */ /* 0x050fe4000f8e0202 */
[----:B------:R-:W-:Y:S01]  /*3e90*/  IMAD R4, R7, UR11, R4 ;  /* 0x0000000b07047c24 */ /* 0x000fe2000f8e0204 */
[----:B------:R-:W-:-:S05]  /*3ea0*/  @P0 IADD3 R10, PT, PT, -R0, RZ, RZ ;  /* 0x000000ff000a0210 */ /* 0x000fca0007ffe1ff */
[----:B0-----:R-:W-:-:S04]  /*3eb0*/  @P0 IMAD R11, R15, R10, R11 ;  /* 0x0000000a0f0b0224 */ /* 0x001fc800078e020b */
[C---:B-1----:R-:W-:Y:S02]  /*3ec0*/  @P0 IMAD R3, R11.reuse, R8, R3 ;  /* 0x000000080b030224 */ /* 0x042fe400078e0203 */
[C---:B------:R-:W-:Y:S02]  /*3ed0*/  @P0 IMAD R2, R11.reuse, R9, R2 ;  /* 0x000000090b020224 */ /* 0x040fe400078e0202 */
[----:B-----5:R-:W-:-:S07]  /*3ee0*/  @P0 IMAD R4, R11, R6, R4 ;  /* 0x000000060b040224 */ /* 0x020fce00078e0204 */
.L_x_9845:
[----:B------:R-:W0:Y:S01]  /*3ef0*/  LDCU.128 UR8, c[0x0][0x5f0] ;  /* 0x0000be00ff0877ac */ /* 0x000e220008000c00 */
[----:B------:R-:W1:Y:S01]  /*3f00*/  LDCU.64 UR4, c[0x0][0x5e8] ;  /* 0x0000bd00ff0477ac */ /* 0x000e620008000a00 */
[----:B0-----:R-:W-:-:S04]  /*3f10*/  IADD3 R6, P0, PT, R4, UR10, RZ ;  /* 0x0000000a04067c10 */ /* 0x001fc8000ff1e0ff */
[----:B------:R-:W-:-:S05]  /*3f20*/  IADD3.X R7, PT, PT, RZ, UR11, RZ, P0, !PT ;  /* 0x0000000bff077c10 */ /* 0x000fca00087fe4ff */
[----:B------:R-:W2:Y:S01]  /*3f30*/  LDG.E R0, desc[UR6][R6.64] ;  /* 0x0000000606007981 */ /* 0x000ea2000c1e1900 */
[----:B------:R-:W-:-:S04]  /*3f40*/  IADD3 R4, P0, PT, R2, UR8, RZ ;  /* 0x0000000802047c10 */ /* 0x000fc8000ff1e0ff */
[----:B------:R-:W-:-:S06]  /*3f50*/  IADD3.X R5, PT, PT, RZ, UR9, RZ, P0, !PT ;  /* 0x00000009ff057c10 */ /* 0x000fcc00087fe4ff */
[----:B------:R0:W5:Y:S01]  /*3f60*/  LDG.E R5, desc[UR6][R4.64] ;  /* 0x0000000604057981 */ /* 0x000162000c1e1900 */
[----:B-1----:R-:W-:Y:S01]  /*3f70*/  IADD3 R2, P1, PT, R3, UR4, RZ ;  /* 0x0000000403027c10 */ /* 0x002fe2000ff3e0ff */
[----:B------:R-:W-:Y:S03]  /*3f80*/  BSSY.RECONVERGENT B0, `(.L_x_9846) ;  /* 0x000005b000007945 */ /* 0x000fe60003800200 */
[----:B------:R-:W-:Y:S02]  /*3f90*/  IADD3.X R3, PT, PT, RZ, UR5, RZ, P1, !PT ;  /* 0x00000005ff037c10 */ /* 0x000fe40008ffe4ff */
[----:B--2---:R-:W-:-:S13]  /*3fa0*/  FSETP.NEU.FTZ.AND P0, PT, R0, RZ, PT ;  /* 0x000000ff0000720b */ /* 0x004fda0003f1d000 */
[----:B0-----:R-:W-:Y:S05]  /*3fb0*/  @!P0 BRA `(.L_x_9847) ;  /* 0x0000000400548947 */ /* 0x001fea0003800000 */
[C---:B-----5:R-:W-:Y:S01]  /*3fc0*/  FSETP.GEU.FTZ.AND P0, PT, |R5|.reuse, |R0|, PT ;  /* 0x400000000500720b */ /* 0x060fe20003f1e200 */
        /* <DEDUP_REMOVED lines=26> */
.L_x_9853:
[----:B------:R-:W-:Y:S01]  /*4170*/  FSETP.GEU.FTZ.AND P0, PT, R7, -R11, PT ;  /* 0x8000000b0700720b */ /* 0x000fe20003f1e000 */
[----:B------:R-:W-:-:S12]  /*4180*/  FADD.FTZ R9, R9, -1 ;  /* 0xbf80000009097421 */ /* 0x000fd80000010000 */
[----:B------:R-:W-:-:S07]  /*4190*/  @!P0 FADD.FTZ R9, R9, -1 ;  /* 0xbf80000009098421 */ /* 0x000fce0000010000 */
.L_x_9852:
[----:B------:R-:W-:Y:S05]  /*41a0*/  BSYNC.RECONVERGENT B2 ;  /* 0x0000000000027941 */ /* 0x000fea0003800200 */
.L_x_9851:
[----:B------:R-:W-:Y:S01]  /*41b0*/  FFMA.FTZ R4, -R11, R9, R4 ;  /* 0x000000090b047223 */ /* 0x000fe20000010104 */
[----:B------:R-:W-:Y:S06]  /*41c0*/  BRA `(.L_x_9849) ;  /* 0x0000000000787947 */ /* 0x000fec0003800000 */
.L_x_9850:
        /* <DEDUP_REMOVED lines=14> */
.L_x_9856:
        /* <DEDUP_REMOVED lines=13> */
.L_x_9855:
[----:B------:R-:W-:Y:S05]  /*4380*/  BSYNC.RECONVERGENT B2 ;  /* 0x0000000000027941 */ /* 0x000fea0003800200 */
.L_x_9854:
[----:B------:R-:W-:-:S04]  /*4390*/  FMUL.FTZ R7, R6, 1.1920928955078125e-07 ;  /* 0x3400000006077820 */ /* 0x000fc80000410000 */
[----:B------:R-:W-:-:S07]  /*43a0*/  FMUL.FTZ R4, R10, R7 ;  /* 0x000000070a047220 */ /* 0x000fce0000410000 */
.L_x_9849:
[----:B------:R-:W-:Y:S05]  /*43b0*/  BSYNC.RECONVERGENT B1 ;  /* 0x0000000000017941 */ /* 0x000fea0003800200 */
.L_x_9848:
[C---:B------:R-:W-:Y:S01]  /*43c0*/  FSETP.NAN.FTZ.AND P0, PT, |R4|.reuse, |R4|, PT ;  /* 0x400000040400720b */ /* 0x040fe20003f18200 */
[----:B------:R-:W1:Y:S01]  /*43d0*/  MUFU.RCP R8, R0 ;  /* 0x0000000000087308 */ /* 0x000e620000001000 */
[----:B------:R-:W-:-:S04]  /*43e0*/  LOP3.LUT R7, R4, 0x80000000, R5, 0xb8, !PT ;  /* 0x8000000004077812 */ /* 0x000fc800078eb805 */
        /* <DEDUP_REMOVED lines=10> */
[----:B------:R-:W1:Y:S01]  /*4490*/  @P0 FRND.FTZ.FLOOR R7, R4 ;  /* 0x0000000400070307 */ /* 0x000e620000215000 */
[----:B------:R-:W-:-:S05]  /*44a0*/  @!P0 FMUL.FTZ R5, R5, R8 ;  /* 0x0000000805058220 */ /* 0x000fca0000410000 */
[----:B------:R-:W-:Y:S01]  /*44b0*/  @!P0 LOP3.LUT R5, RZ, 0x80000000, R5, 0xb8, !PT ;  /* 0x80000000ff058812 */ /* 0x000fe200078eb805 */
[----:B-1----:R-:W-:-:S05]  /*44c0*/  @P0 FADD.FTZ R6, R4, -R7 ;  /* 0x8000000704060221 */ /* 0x002fca0000010000 */
[----:B------:R-:W-:-:S13]  /*44d0*/  FSETP.GT.AND P1, PT, R6, 0.5, P0 ;  /* 0x3f0000000600780b */ /* 0x000fda0000724000 */
[----:B------:R-:W-:-:S05]  /*44e0*/  @P1 FADD.FTZ R7, R7, 1 ;  /* 0x3f80000007071421 */ /* 0x000fca0000010000 */
[----:B------:R-:W-:Y:S01]  /*44f0*/  @P0 MOV R5, R7 ;  /* 0x0000000700050202 */ /* 0x000fe20000000f00 */
[----:B------:R-:W-:Y:S06]  /*4500*/  BRA `(.L_x_9857) ;  /* 0x0000000000087947 */ /* 0x000fec0003800000 */
.L_x_9847:
[----:B------:R-:W0:Y:S02]  /*4510*/  MUFU.RCP R0, R0 ;  /* 0x0000000000007308 */ /* 0x000e240000001000 */
[----:B0----5:R-:W-:-:S07]  /*4520*/  FMUL.FTZ R5, R5, R0 ;  /* 0x0000000005057220 */ /* 0x021fce0000410000 */
.L_x_9857:
[----:B------:R-:W-:Y:S05]  /*4530*/  BSYNC.RECONVERGENT B0 ;  /* 0x0000000000007941 */ /* 0x000fea0003800200 */
.L_x_9846:
[----:B------:R-:W-:Y:S01]  /*4540*/  STG.E desc[UR6][R2.64], R5 ;  /* 0x0000000502007986 */ /* 0x000fe2000c101906 */
[----:B------:R-:W-:Y:S05]  /*4550*/  EXIT ;  /* 0x000000000000794d */ /* 0x000fea0003800000 */
.L_x_9858:
        /* <DEDUP_REMOVED lines=10> */
.L_x_37077:


//--------------------- .text._ZN2at6native27unrolled_elementwise_kernelINS0_13BinaryFunctorIfffZZZNS0_15binary_internal21div_floor_kernel_cudaERNS_18TensorIteratorBaseEENKUlvE1_clEvENKUlvE0_clEvEUlffE_EESt5arrayIPcLm3EELi4E23TrivialOffsetCalculatorILi2EjESD_ILi1EjENS0_6memory15LoadWithoutCastENSG_16StoreWithoutCastEEEviT_T0_T2_T3_T4_T5_ --------------------------
	.section	.text._ZN2at6native27unrolled_elementwise_kernelINS0_13BinaryFunctorIfffZZZNS0_15binary_internal21div_floor_kernel_cudaERNS_18TensorIteratorBaseEENKUlvE1_clEvENKUlvE0_clEvEUlffE_EESt5arrayIPcLm3EELi4E23TrivialOffsetCalculatorILi2EjESD_ILi1EjENS0_6memory15LoadWithoutCastENSG_16StoreWithoutCastEEEviT_T0_T2_T3_T4_T5_,"ax",@progbits
	.align	128
        .global         _ZN2at6native27unrolled_elementwise_kernelINS0_13BinaryFunctorIfffZZZNS0_15binary_internal21div_floor_kernel_cudaERNS_18TensorIteratorBaseEENKUlvE1_clEvENKUlvE0_clEvEUlffE_EESt5arrayIPcLm3EELi4E23TrivialOffsetCalculatorILi2EjESD_ILi1EjENS0_6memory15LoadWithoutCastENSG_16StoreWithoutCastEEEviT_T0_T2_T3_T4_T5_
        .type           _ZN2at6native27unrolled_elementwise_kernelINS0_13BinaryFunctorIfffZZZNS0_15binary_internal21div_floor_kernel_cudaERNS_18TensorIteratorBaseEENKUlvE1_clEvENKUlvE0_clEvEUlffE_EESt5arrayIPcLm3EELi4E23TrivialOffsetCalculatorILi2EjESD_ILi1EjENS0_6memory15LoadWithoutCastENSG_16StoreWithoutCastEEEviT_T0_T2_T3_T4_T5_,@function
        .size           _ZN2at6native27unrolled_elementwise_kernelINS0_13BinaryFunctorIfffZZZNS0_15binary_internal21div_floor_kernel_cudaERNS_18TensorIteratorBaseEENKUlvE1_clEvENKUlvE0_clEvEUlffE_EESt5arrayIPcLm3EELi4E23TrivialOffsetCalculatorILi2EjESD_ILi1EjENS0_6memory15LoadWithoutCastENSG_16StoreWithoutCastEEEviT_T0_T2_T3_T4_T5_,(.L_x_37078 - _ZN2at6native27unrolled_elementwise_kernelINS0_13BinaryFunctorIfffZZZNS0_15binary_internal21div_floor_kernel_cudaERNS_18TensorIteratorBaseEENKUlvE1_clEvENKUlvE0_clEvEUlffE_EESt5arrayIPcLm3EELi4E23TrivialOffsetCalculatorILi2EjESD_ILi1EjENS0_6memory15LoadWithoutCastENSG_16StoreWithoutCastEEEviT_T0_T2_T3_T4_T5_)
        .other          _ZN2at6native27unrolled_elementwise_kernelINS0_13BinaryFunctorIfffZZZNS0_15binary_internal21div_floor_kernel_cudaERNS_18TensorIteratorBaseEENKUlvE1_clEvENKUlvE0_clEvEUlffE_EESt5arrayIPcLm3EELi4E23TrivialOffsetCalculatorILi2EjESD_ILi1EjENS0_6memory15LoadWithoutCastENSG_16StoreWithoutCastEEEviT_T0_T2_T3_T4_T5_,@"STO_CUDA_ENTRY STV_DEFAULT"
_ZN2at6native27unrolled_elementwise_kernelINS0_13BinaryFunctorIfffZZZNS0_15binary_internal21div_floor_kernel_cudaERNS_18TensorIteratorBaseEENKUlvE1_clEvENKUlvE0_clEvEUlffE_EESt5arrayIPcLm3EELi4E23TrivialOffsetCalculatorILi2EjESD_ILi1EjENS0_6memory15LoadWithoutCastENSG_16StoreWithoutCastEEEviT_T0_T2_T3_T4_T5_:
.text._ZN2at6native27unrolled_elementwise_kernelINS0_13BinaryFunctorIfffZZZNS0_15binary_internal21div_floor_kernel_cudaERNS_18TensorIteratorBaseEENKUlvE1_clEvENKUlvE0_clEvEUlffE_EESt5arrayIPcLm3EELi4E23TrivialOffsetCalculatorILi2EjESD_ILi1EjENS0_6memory15LoadWithoutCastENSG_16StoreWithoutCastEEEviT_T0_T2_T3_T4_T5_:
[----:B------:R-:W-:Y:S01]  /*0000*/  LDC R1, c[0x0][0x37c] ;  /* 0x0000df00ff017b82 */ /* 0x000fe20000000800 */
[----:B------:R-:W0:Y:S07]  /*0010*/  S2R R0, SR_CTAID.X ;  /* 0x0000000000007919 */ /* 0x000e2e0000002500 */
[----:B------:R-:W0:Y:S01]  /*0020*/  LDC R3, c[0x0][0x380] ;  /* 0x0000e000ff037b82 */ /* 0x000e220000000800 */
[----:B------:R-:W1:Y:S01]  /*0030*/  LDCU.64 UR4, c[0x0][0x358] ;  /* 0x00006b00ff0477ac */ /* 0x000e620008000a00 */
[----:B------:R-:W-:Y:S01]  /*0040*/  HFMA2 R22, -RZ, RZ, 0, 0 ;  /* 0x00000000ff167431 */ /* 0x000fe200000001ff */
[----:B------:R-:W2:Y:S05]  /*0050*/  S2R R25, SR_TID.X ;  /* 0x0000000000197919 */ /* 0x000eaa0000002100 */
[----:B------:R-:W3:Y:S08]  /*0060*/  LDC.64 R12, c[0x0][0x390] ;  /* 0x0000e400ff0c7b82 */ /* 0x000ef00000000a00 */
[----:B------:R-:W4:Y:S08]  /*0070*/  LDC.64 R14, c[0x0][0x398] ;  /* 0x0000e600ff0e7b82 */ /* 0x000f300000000a00 */
[----:B------:R-:W1:Y:S01]  /*0080*/  LDC.64 R8, c[0x0][0x398] ;  /* 0x0000e600ff087b82 */ /* 0x000e620000000a00 */
[----:B0-----:R-:W-:-:S07]  /*0090*/  IMAD R18, R0, -0x200, R3 ;  /* 0xfffffe0000127824 */ /* 0x001fce00078e0203 */
[----:B------:R-:W0:Y:S01]  /*00a0*/  LDC.64 R6, c[0x0][0x390] ;  /* 0x0000e400ff067b82 */ /* 0x000e220000000a00 */
[----:B--2---:R-:W-:Y:S01]  /*00b0*/  IMAD.MOV.U32 R19, RZ, RZ, R25 ;  /* 0x000000ffff137224 */ /* 0x004fe200078e0019 */
[----:B------:R-:W-:-:S06]  /*00c0*/  ISETP.GE.AND P0, PT, R25, R18, PT ;  /* 0x000000121900720c */ /* 0x000fcc0003f06270 */
[----:B------:R-:W2:Y:S08]  /*00d0*/  LDC.64 R2, c[0x0][0x390] ;  /* 0x0000e400ff027b82 */ /* 0x000eb00000000a00 */
[----:B------:R-:W0:Y:S01]  /*00e0*/  LDC.64 R4, c[0x0][0x398] ;  /* 0x0000e600ff047b82 */ /* 0x000e220000000a00 */
[----:B------:R-:W-:Y:S02]  /*00f0*/  @!P0 VIADD R25, R19, 0x80 ;  /* 0x0000008013198836 */ /* 0x000fe40000000000 */
[----:B------:R-:W-:-:S03]  /*0100*/  @!P0 IMAD R21, R0, 0x200, R19 ;  /* 0x0000020000158824 */ /* 0x000fc600078e0213 */
[----:B------:R-:W-:Y:S01]  /*0110*/  ISETP.GE.AND P1, PT, R25, R18, PT ;  /* 0x000000121900720c */ /* 0x000fe20003f26270 */
[C---:B---3--:R-:W-:Y:S01]  /*0120*/  @!P0 IMAD.WIDE.U32 R12, R21.reuse, 0x4, R12 ;  /* 0x00000004150c8825 */ /* 0x048fe200078e000c */
[----:B------:R-:W3:Y:S03]  /*0130*/  LDC.64 R16, c[0x0][0x390] ;  /* 0x0000e400ff107b82 */ /* 0x000ee60000000a00 */
[----:B----4-:R-:W-:Y:S01]  /*0140*/  @!P0 IMAD.WIDE.U32 R14, R21, 0x4, R14 ;  /* 0x00000004150e8825 */ /* 0x010fe200078e000e */
[----:B------:R-:W-:-:S04]  /*0150*/  CS2R R20, SRZ ;  /* 0x0000000000147805 */ /* 0x000fc8000001ff00 */
[----:B------:R-:W4:Y:S02]  /*0160*/  LDC.64 R10, c[0x0][0x398] ;  /* 0x0000e600ff0a7b82 */ /* 0x000f240000000a00 */
[----:B-1----:R1:W5:Y:S01]  /*0170*/  @!P0 LDG.E R20, desc[UR4][R12.64] ;  /* 0x000000040c148981 */ /* 0x002362000c1e1900 */
[----:B------:R-:W-:Y:S01]  /*0180*/  @!P1 IMAD R27, R0, 0x200, R25 ;  /* 0x00000200001b9824 */ /* 0x000fe200078e0219 */
[----:B------:R-:W-:Y:S02]  /*0190*/  @!P1 IADD3 R25, PT, PT, R25, 0x80, RZ ;  /* 0x0000008019199810 */ /* 0x000fe40007ffe0ff */
[----:B------:R0:W5:Y:S02]  /*01a0*/  @!P0 LDG.E R21, desc[UR4][R14.64] ;  /* 0x000000040e158981 */ /* 0x000164000c1e1900 */
[----:B------:R-:W-:Y:S02]  /*01b0*/  ISETP.GE.AND P3, PT, R25, R18, PT ;  /* 0x000000121900720c */ /* 0x000fe40003f66270 */
[----:B-1----:R-:W-:Y:S01]  /*01c0*/  CS2R R12, SRZ ;  /* 0x00000000000c7805 */ /* 0x002fe2000001ff00 */
[----:B---3--:R-:W-:-:S10]  /*01d0*/  @!P1 IMAD.WIDE.U32 R16, R27, 0x4, R16 ;  /* 0x000000041b109825 */ /* 0x008fd400078e0010 */
[----:B------:R-:W-:Y:S01]  /*01e0*/  @!P3 IMAD R23, R0, 0x200, R25 ;  /* 0x000002000017b824 */ /* 0x000fe200078e0219 */
[----:B------:R1:W5:Y:S01]  /*01f0*/  @!P1 LDG.E R22, desc[UR4][R16.64] ;  /* 0x0000000410169981 */ /* 0x000362000c1e1900 */
[----:B------:R-:W-:-:S05]  /*0200*/  @!P3 VIADD R25, R25, 0x80 ;  /* 0x000000801919b836 */ /* 0x000fca0000000000 */
[----:B------:R-:W-:Y:S01]  /*0210*/  ISETP.GE.AND P2, PT, R25, R18, PT ;  /* 0x000000121900720c */ /* 0x000fe20003f46270 */
[----:B--2---:R-:W-:-:S04]  /*0220*/  @!P3 IMAD.WIDE.U32 R2, R23, 0x4, R2 ;  /* 0x000000041702b825 */ /* 0x004fc800078e0002 */
[----:B------:R-:W-:-:S08]  /*0230*/  @!P3 IMAD.WIDE.U32 R8, R23, 0x4, R8 ;  /* 0x000000041708b825 */ /* 0x000fd000078e0008 */
[----:B------:R-:W-:Y:S02]  /*0240*/  @!P2 IMAD R25, R0, 0x200, R25 ;  /* 0x000002000019a824 */ /* 0x000fe400078e0219 */
[----:B------:R-:W-:Y:S02]  /*0250*/  IMAD.MOV.U32 R23, RZ, RZ, RZ ;  /* 0x000000ffff177224 */ /* 0x000fe400078e00ff */
[----:B0-----:R-:W-:-:S04]  /*0260*/  @!P2 IMAD.WIDE.U32 R6, R25, 0x4, R6 ;  /* 0x000000041906a825 */ /* 0x001fc800078e0006 */
[----:B------:R-:W-:Y:S01]  /*0270*/  @!P2 IMAD.WIDE.U32 R4, R25, 0x4, R4 ;  /* 0x000000041904a825 */ /* 0x000fe200078e0004 */
[----:B------:R-:W-:Y:S01]  /*0280*/  CS2R R24, SRZ ;  /* 0x0000000000187805 */ /* 0x000fe2000001ff00 */
[----:B------:R1:W5:Y:S02]  /*0290*/  @!P3 LDG.E R23, desc[UR4][R8.64] ;  /* 0x000000040817b981 */ /* 0x000364000c1e1900 */
[----:B----4-:R-:W-:Y:S02]  /*02a0*/  @!P1 IMAD.WIDE.U32 R10, R27, 0x4, R10 ;  /* 0x000000041b0a9825 */ /* 0x010fe400078e000a */
[----:B------:R1:W5:Y:S04]  /*02b0*/  @!P2 LDG.E R12, desc[UR4][R6.64] ;  /* 0x00000004060ca981 */ /* 0x000368000c1e1900 */
[----:B------:R1:W5:Y:S04]  /*02c0*/  @!P1 LDG.E R25, desc[UR4][R10.64] ;  /* 0x000000040a199981 */ /* 0x000368000c1e1900 */
[----:B------:R1:W5:Y:S04]  /*02d0*/  @!P3 LDG.E R24, desc[UR4][R2.64] ;  /* 0x000000040218b981 */ /* 0x000368000c1e1900 */
[----:B------:R1:W5:Y:S01]  /*02e0*/  @!P2 LDG.E R13, desc[UR4][R4.64] ;  /* 0x00000004040da981 */ /* 0x000362000c1e1900 */
[----:B------:R-:W-:Y:S01]  /*02f0*/  ISETP.GE.AND P0, PT, R19, R18, PT ;  /* 0x000000121300720c */ /* 0x000fe20003f06270 */
[----:B------:R-:W-:-:S12]  /*0300*/  BSSY.RECONVERGENT B1, `(.L_x_9859) ;  /* 0x0000059000017945 */ /* 0x000fd80003800200 */
[----:B-1----:R-:W-:Y:S05]  /*0310*/  @P0 BRA `(.L_x_9860) ;  /* 0x00000004005c0947 */ /* 0x002fea0003800000 */
[----:B-----5:R-:W-:-:S13]  /*0320*/  FSETP.NEU.FTZ.AND P0, PT, R21, RZ, PT ;  /* 0x000000ff1500720b */ /* 0x020fda0003f1d000 */
[----:B------:R-:W0:Y:S02]  /*0330*/  @!P0 MUFU.RCP R3, R21 ;  /* 0x0000001500038308 */ /* 0x000e240000001000 */
[----:B0-----:R-:W-:Y:S01]  /*0340*/  @!P0 FMUL.FTZ R2, R3, R20 ;  /* 0x0000001403028220 */ /* 0x001fe20000410000 */
        /* <DEDUP_REMOVED lines=31> */
.L_x_9865:
[----:B------:R-:W-:Y:S05]  /*0540*/  BSYNC.RECONVERGENT B2 ;  /* 0x0000000000027941 */ /* 0x000fea0003800200 */
.L_x_9864:
[----:B------:R-:W-:Y:S01]  /*0550*/  FFMA.FTZ R3, -R6, R2, R3 ;  /* 0x0000000206037223 */ /* 0x000fe20000010103 */
[----:B------:R-:W-:Y:S06]  /*0560*/  BRA `(.L_x_9862) ;  /* 0x0000000000787947 */ /* 0x000fec0003800000 */
.L_x_9863:
        /* <DEDUP_REMOVED lines=14> */
.L_x_9868:
        /* <DEDUP_REMOVED lines=13> */
.L_x_9867:
[----:B------:R-:W-:Y:S05]  /*0720*/  BSYNC.RECONVERGENT B2 ;  /* 0x0000000000027941 */ /* 0x000fea0003800200 */
.L_x_9866:
[----:B------:R-:W-:-:S04]  /*0730*/  FMUL.FTZ R3, R3, 1.1920928955078125e-07 ;  /* 0x3400000003037820 */ /* 0x000fc80000410000 */
[----:B------:R-:W-:-:S07]  /*0740*/  FMUL.FTZ R3, R2, R3 ;  /* 0x0000000302037220 */ /* 0x000fce0000410000 */
.L_x_9862:
[----:B------:R-:W-:Y:S05]  /*0750*/  BSYNC.RECONVERGENT B0 ;  /* 0x0000000000007941 */ /* 0x000fea0003800200 */
.L_x_9861:
[C---:B------:R-:W-:Y:S01]  /*0760*/  FSETP.NAN.FTZ.AND P0, PT, |R3|.reuse, |R3|, PT ;  /* 0x400000030300720b */ /* 0x040fe20003f18200 */
[----:B------:R-:W1:Y:S01]  /*0770*/  MUFU.RCP R5, R21 ;  /* 0x0000001500057308 */ /* 0x000e620000001000 */
[----:B------:R-:W-:-:S04]  /*0780*/  LOP3.LUT R2, R3, 0x80000000, R20, 0xb8, !PT ;  /* 0x8000000003027812 */ /* 0x000fc800078eb814 */
[----:B------:R-:W-:Y:S02]  /*0790*/  FSEL R3, R3, R2, P0 ;  /* 0x0000000203037208 */ /* 0x000fe40000000000 */
[----:B------:R-:W-:Y:S02]  /*07a0*/  PLOP3.LUT P0, PT, PT, PT, PT, 0x8, 0x80 ;  /* 0x000000000080781c */ /* 0x000fe40003f0e170 */
[C---:B------:R-:W-:Y:S01]  /*07b0*/  FSETP.NEU.FTZ.AND P1, PT, R3.reuse, RZ, PT ;  /* 0x000000ff0300720b */ /* 0x040fe20003f3d000 */
[----:B------:R-:W-:-:S12]  /*07c0*/  FADD.FTZ R2, -R3, R20 ;  /* 0x0000001403027221 */ /* 0x000fd80000010100 */
[----:B------:R-:W-:Y:S02]  /*07d0*/  @P1 FSETP.GEU.FTZ.AND P2, PT, R21, RZ, PT ;  /* 0x000000ff1500120b */ /* 0x000fe40003f5e000 */
[----:B------:R-:W-:Y:S01]  /*07e0*/  @P1 FSETP.GEU.FTZ.AND P3, PT, R3, RZ, PT ;  /* 0x000000ff0300120b */ /* 0x000fe20003f7e000 */
[----:B-1----:R-:W-:-:S03]  /*07f0*/  FMUL.FTZ R3, R2, R5 ;  /* 0x0000000502037220 */ /* 0x002fc60000410000 */
[----:B------:R-:W-:-:S13]  /*0800*/  @P1 PLOP3.LUT P0, PT, P2, P3, PT, 0x28, 0x82 ;  /* 0x000000000082181c */ /* 0x000fda0001706570 */
        /* <DEDUP_REMOVED lines=8> */
.L_x_9860:
[----:B------:R-:W-:Y:S05]  /*0890*/  BSYNC.RECONVERGENT B1 ;  /* 0x0000000000017941 */ /* 0x000fea0003800200 */
.L_x_9859:
[----:B------:R-:W-:Y:S01]  /*08a0*/  VIADD R3, R19, 0x80 ;  /* 0x0000008013037836 */ /* 0x000fe20000000000 */
[----:B------:R-:W-:Y:S04]  /*08b0*/  BSSY.RECONVERGENT B1, `(.L_x_9869) ;  /* 0x000005c000017945 */ /* 0x000fe80003800200 */
[----:B------:R-:W-:-:S13]  /*08c0*/  ISETP.GE.AND P0, PT, R3, R18, PT ;  /* 0x000000120300720c */ /* 0x000fda0003f06270 */
[----:B------:R-:W-:Y:S05]  /*08d0*/  @P0 BRA `(.L_x_9870) ;  /* 0x0000000400640947 */ /* 0x000fea0003800000 */
[----:B-----5:R-:W-:-:S13]  /*08e0*/  FSETP.NEU.FTZ.AND P0, PT, R25, RZ, PT ;  /* 0x000000ff1900720b */ /* 0x020fda0003f1d000 */
        /* <DEDUP_REMOVED lines=28> */
.L_x_9877:
[----:B------:R-:W-:Y:S01]  /*0ab0*/  FSETP.GEU.FTZ.AND P0, PT, R7, -R8, PT ;  /* 0x800000080700720b */ /* 0x000fe20003f1e000 */
[----:B------:R-:W-:-:S12]  /*0ac0*/  FADD.FTZ R4, R4, -1 ;  /* 0xbf80000004047421 */ /* 0x000fd80000010000 */
[----:B------:R-:W-:-:S07]  /*0ad0*/  @!P0 FADD.FTZ R4, R4, -1 ;  /* 0xbf80000004048421 */ /* 0x000fce0000010000 */
.L_x_9876:
[----:B------:R-:W-:Y:S05]  /*0ae0*/  BSYNC.RECONVERGENT B2 ;  /* 0x0000000000027941 */ /* 0x000fea0003800200 */
.L_x_9875:
[----:B------:R-:W-:Y:S01]  /*0af0*/  FFMA.FTZ R5, -R8, R4, R5 ;  /* 0x0000000408057223 */ /* 0x000fe20000010105 */
[----:B------:R-:W-:Y:S06]  /*0b00*/  BRA `(.L_x_9873) ;  /* 0x0000000000787947 */ /* 0x000fec0003800000 */
.L_x_9874:
[----:B0-----:R-:W-:Y:S01]  /*0b10*/  LOP3.LUT R8, R6, 0xff800000, RZ, 0xc0, !PT ;  /* 0xff80000006087812 */ /* 0x001fe200078ec0ff */
        /* <DEDUP_REMOVED lines=13> */
.L_x_9880:
        /* <DEDUP_REMOVED lines=13> */
.L_x_9879:
[----:B------:R-:W-:Y:S05]  /*0cc0*/  BSYNC.RECONVERGENT B2 ;  /* 0x0000000000027941 */ /* 0x000fea0003800200 */
.L_x_9878:
[----:B------:R-:W-:-:S04]  /*0cd0*/  FMUL.FTZ R5, R5, 1.1920928955078125e-07 ;  /* 0x3400000005057820 */ /* 0x000fc80000410000 */
[----:B------:R-:W-:-:S07]  /*0ce0*/  FMUL.FTZ R5, R4, R5 ;  /* 0x0000000504057220 */ /* 0x000fce0000410000 */
.L_x_9873:
[----:B------:R-:W-:Y:S05]  /*0cf0*/  BSYNC.RECONVERGENT B0 ;  /* 0x0000000000007941 */ /* 0x000fea0003800200 */
.L_x_9872:
        /* <DEDUP_REMOVED lines=21> */
.L_x_9871:
[----:B------:R-:W1:Y:S02]  /*0e50*/  MUFU.RCP R25, R25 ;  /* 0x0000001900197308 */ /* 0x000e640000001000 */
[----:B-1----:R-:W-:-:S07]  /*0e60*/  FMUL.FTZ R22, R25, R22 ;  /* 0x0000001619167220 */ /* 0x002fce0000410000 */
.L_x_9870:
[----:B------:R-:W-:Y:S05]  /*0e70*/  BSYNC.RECONVERGENT B1 ;  /* 0x0000000000017941 */ /* 0x000fea0003800200 */
.L_x_9869:
        /* <DEDUP_REMOVED lines=33> */
.L_x_9889:
[----:B------:R-:W-:Y:S01]  /*1090*/  FSETP.GEU.FTZ.AND P0, PT, R7, -R8, PT ;  /* 0x800000080700720b */ /* 0x000fe20003f1e000 */
[----:B------:R-:W-:-:S12]  /*10a0*/  FADD.FTZ R4, R4, -1 ;  /* 0xbf80000004047421 */ /* 0x000fd80000010000 */
[----:B------:R-:W-:-:S07]  /*10b0*/  @!P0 FADD.FTZ R4, R4, -1 ;  /* 0xbf80000004048421 */ /* 0x000fce0000010000 */
.L_x_9888:
[----:B------:R-:W-:Y:S05]  /*10c0*/  BSYNC.RECONVERGENT B2 ;  /* 0x0000000000027941 */ /* 0x000fea0003800200 */
.L_x_9887:
[----:B------:R-:W-:Y:S01]  /*10d0*/  FFMA.FTZ R5, -R8, R4, R5 ;  /* 0x0000000408057223 */ /* 0x000fe20000010105 */
[----:B------:R-:W-:Y:S06]  /*10e0*/  BRA `(.L_x_9885) ;  /* 0x0000000000787947 */ /* 0x000fec0003800000 */
.L_x_9886:
        /* <DEDUP_REMOVED lines=14> */
.L_x_9892:
        /* <DEDUP_REMOVED lines=13> */
.L_x_9891:
[----:B------:R-:W-:Y:S05]  /*12a0*/  BSYNC.RECONVERGENT B2 ;  /* 0x0000000000027941 */ /* 0x000fea0003800200 */
.L_x_9890:
[----:B------:R-:W-:-:S04]  /*12b0*/  FMUL.FTZ R4, R5, 1.1920928955078125e-07 ;  /* 0x3400000005047820 */ /* 0x000fc80000410000 */
[----:B------:R-:W-:-:S07]  /*12c0*/  FMUL.FTZ R5, R9, R4 ;  /* 0x0000000409057220 */ /* 0x000fce0000410000 */
.L_x_9885:
[----:B------:R-:W-:Y:S05]  /*12d0*/  BSYNC.RECONVERGENT B0 ;  /* 0x0000000000007941 */ /* 0x000fea0003800200 */
.L_x_9884:
        /* <DEDUP_REMOVED lines=21> */
.L_x_9883:
[----:B------:R-:W1:Y:S02]  /*1430*/  MUFU.RCP R23, R23 ;  /* 0x0000001700177308 */ /* 0x000e640000001000 */
[----:B-1----:R-:W-:-:S07]  /*1440*/  FMUL.FTZ R24, R23, R24 ;  /* 0x0000001817187220 */ /* 0x002fce0000410000 */
.L_x_9882:
[----:B------:R-:W-:Y:S05]  /*1450*/  BSYNC.RECONVERGENT B1 ;  /* 0x0000000000017941 */ /* 0x000fea0003800200 */
.L_x_9881:
[----:B------:R-:W-:Y:S01]  /*1460*/  IADD3 R5, PT, PT, R19, 0x180, RZ ;  /* 0x0000018013057810 */ /* 0x000fe20007ffe0ff */
[----:B------:R-:W-:Y:S03]  /*1470*/  BSSY.RECONVERGENT B1, `(.L_x_9893) ;  /* 0x000005c000017945 */ /* 0x000fe60003800200 */
        /* <DEDUP_REMOVED lines=31> */
.L_x_9901:
[----:B------:R-:W-:Y:S01]  /*1670*/  FSETP.GEU.FTZ.AND P0, PT, R7, -R8, PT ;  /* 0x800000080700720b */ /* 0x000fe20003f1e000 */
[----:B------:R-:W-:-:S12]  /*1680*/  FADD.FTZ R4, R4, -1 ;  /* 0xbf80000004047421 */ /* 0x000fd80000010000 */
[----:B------:R-:W-:-:S07]  /*1690*/  @!P0 FADD.FTZ R4, R4, -1 ;  /* 0xbf80000004048421 */ /* 0x000fce0000010000 */
.L_x_9900:
[----:B------:R-:W-:Y:S05]  /*16a0*/  BSYNC.RECONVERGENT B2 ;  /* 0x0000000000027941 */ /* 0x000fea0003800200 */
.L_x_9899:
[----:B------:R-:W-:Y:S01]  /*16b0*/  FFMA.FTZ R5, -R8, R4, R5 ;  /* 0x0000000408057223 */ /* 0x000fe20000010105 */
[----:B------:R-:W-:Y:S06]  /*16c0*/  BRA `(.L_x_9897) ;  /* 0x0000000000787947 */ /* 0x000fec0003800000 */
.L_x_9898:
        /* <DEDUP_REMOVED lines=14> */
.L_x_9904:
        /* <DEDUP_REMOVED lines=13> */
.L_x_9903:
[----:B------:R-:W-:Y:S05]  /*1880*/  BSYNC.RECONVERGENT B2 ;  /* 0x0000000000027941 */ /* 0x000fea0003800200 */
.L_x_9902:
[----:B------:R-:W-:-:S04]  /*1890*/  FMUL.FTZ R4, R5, 1.1920928955078125e-07 ;  /* 0x3400000005047820 */ /* 0x000fc80000410000 */
[----:B------:R-:W-:-:S07]  /*18a0*/  FMUL.FTZ R5, R9, R4 ;  /* 0x0000000409057220 */ /* 0x000fce0000410000 */
.L_x_9897:
[----:B------:R-:W-:Y:S05]  /*18b0*/  BSYNC.RECONVERGENT B0 ;  /* 0x0000000000007941 */ /* 0x000fea0003800200 */
.L_x_9896:
        /* <DEDUP_REMOVED lines=21> */
.L_x_9895:
[----:B------:R-:W1:Y:S02]  /*1a10*/  MUFU.RCP R7, R13 ;  /* 0x0000000d00077308 */ /* 0x000e640000001000 */
[----:B-1----:R-:W-:-:S07]  /*1a20*/  FMUL.FTZ R7, R7, R12 ;  /* 0x0000000c07077220 */ /* 0x002fce0000410000 */
.L_x_9894:
[----:B------:R-:W-:Y:S05]  /*1a30*/  BSYNC.RECONVERGENT B1 ;  /* 0x0000000000017941 */ /* 0x000fea0003800200 */
.L_x_9893:
[----:B------:R-:W-:Y:S01]  /*1a40*/  ISETP.GE.AND P0, PT, R19, R18, PT ;  /* 0x000000121300720c */ /* 0x000fe20003f06270 */
[----:B------:R-:W-:Y:S04]  /*1a50*/  BSSY.RECONVERGENT B0, `(.L_x_9905) ;  /* 0x0000017000007945 */ /* 0x000fe80003800200 */
[----:B------:R-:W-:Y:S08]  /*1a60*/  BSSY.RELIABLE B1, `(.L_x_9906) ;  /* 0x000000f000017945 */ /* 0x000ff00003800100 */
[----:B------:R-:W-:Y:S05]  /*1a70*/  @P0 BRA `(.L_x_9907) ;  /* 0x0000000000340947 */ /* 0x000fea0003800000 */
[----:B------:R-:W1:Y:S01]  /*1a80*/  LDC.64 R4, c[0x0][0x388] ;  /* 0x0000e200ff047b82 */ /* 0x000e620000000a00 */
[----:B------:R-:W-:Y:S02]  /*1a90*/  IMAD R9, R0, 0x200, R19 ;  /* 0x0000020000097824 */ /* 0x000fe400078e0213 */
[----:B------:R-:W-:-:S05]  /*1aa0*/  IMAD.MOV.U32 R19, RZ, RZ, R3 ;  /* 0x000000ffff137224 */ /* 0x000fca00078e0003 */
[----:B------:R-:W-:-:S13]  /*1ab0*/  ISETP.GE.AND P0, PT, R19, R18, PT ;  /* 0x000000121300720c */ /* 0x000fda0003f06270 */
[----:B------:R-:W-:Y:S05]  /*1ac0*/  @P0 BREAK.RELIABLE B1 ;  /* 0x0000000000010942 */ /* 0x000fea0003800100 */
[----:B-1----:R-:W-:-:S05]  /*1ad0*/  IMAD.WIDE.U32 R4, R9, 0x4, R4 ;  /* 0x0000000409047825 */ /* 0x002fca00078e0004 */
[----:B------:R1:W-:Y:S01]  /*1ae0*/  STG.E desc[UR4][R4.64], R2 ;  /* 0x0000000204007986 */ /* 0x0003e2000c101904 */
[----:B------:R-:W-:Y:S05]  /*1af0*/  @P0 BRA `(.L_x_9908) ;  /* 0x0000000000300947 */ /* 0x000fea0003800000 */
[----:B-1----:R-:W1:Y:S01]  /*1b00*/  LDC.64 R2, c[0x0][0x388] ;  /* 0x0000e200ff027b82 */ /* 0x002e620000000a00 */
[----:B------:R-:W-:Y:S01]  /*1b10*/  LEA R5, R0, R19, 0x9 ;  /* 0x0000001300057211 */ /* 0x000fe200078e48ff */
[----:B------:R-:W-:-:S04]  /*1b20*/  VIADD R19, R19, 0x80 ;  /* 0x0000008013137836 */ /* 0x000fc80000000000 */
[----:B-1----:R-:W-:-:S05]  /*1b30*/  IMAD.WIDE.U32 R2, R5, 0x4, R2 ;  /* 0x0000000405027825 */ /* 0x002fca00078e0002 */
[----:B-----5:R1:W-:Y:S02]  /*1b40*/  STG.E desc[UR4][R2.64], R22 ;  /* 0x0000001602007986 */ /* 0x0203e4000c101904 */
.L_x_9907:
[----:B------:R-:W-:Y:S05]  /*1b50*/  BSYNC.RELIABLE B1 ;  /* 0x0000000000017941 */ /* 0x000fea0003800100 */
.L_x_9906:
[----:B------:R-:W-:-:S13]  /*1b60*/  ISETP.GE.AND P0, PT, R19, R18, PT ;  /* 0x000000121300720c */ /* 0x000fda0003f06270 */
[----:B-1----:R-:W1:Y:S01]  /*1b70*/  @!P0 LDC.64 R2, c[0x0][0x388] ;  /* 0x0000e200ff028b82 */ /* 0x002e620000000a00 */
[----:B------:R-:W-:Y:S01]  /*1b80*/  @!P0 IMAD R5, R0, 0x200, R19 ;  /* 0x0000020000058824 */ /* 0x000fe200078e0213 */
[----:B------:R-:W-:-:S03]  /*1b90*/  @!P0 IADD3 R19, PT, PT, R19, 0x80, RZ ;  /* 0x0000008013138810 */ /* 0x000fc60007ffe0ff */
[----:B-1----:R-:W-:-:S05]  /*1ba0*/  @!P0 IMAD.WIDE.U32 R2, R5, 0x4, R2 ;  /* 0x0000000405028825 */ /* 0x002fca00078e0002 */
[----:B-----5:R2:W-:Y:S02]  /*1bb0*/  @!P0 STG.E desc[UR4][R2.64], R24 ;  /* 0x0000001802008986 */ /* 0x0205e4000c101904 */
.L_x_9908:
[----:B------:R-:W-:Y:S05]  /*1bc0*/  BSYNC.RECONVERGENT B0 ;  /* 0x0000000000007941 */ /* 0x000fea0003800200 */
.L_x_9905:
[----:B------:R-:W-:Y:S05]  /*1bd0*/  WARPSYNC.ALL ;  /* 0x0000000000007948 */ /* 0x000fea0003800000 */
[----:B------:R-:W-:-:S13]  /*1be0*/  ISETP.GE.AND P0, PT, R19, R18, PT ;  /* 0x000000121300720c */ /* 0x000fda0003f06270 */
[----:B------:R-:W-:Y:S05]  /*1bf0*/  @P0 EXIT ;  /* 0x000000000000094d */ /* 0x000fea0003800000 */
[----:B-12---:R-:W1:Y:S01]  /*1c00*/  LDC.64 R2, c[0x0][0x388] ;  /* 0x0000e200ff027b82 */ /* 0x006e620000000a00 */
[----:B------:R-:W-:-:S04]  /*1c10*/  IMAD R19, R0, 0x200, R19 ;  /* 0x0000020000137824 */ /* 0x000fc800078e0213 */
[----:B-1----:R-:W-:-:S05]  /*1c20*/  IMAD.WIDE.U32 R2, R19, 0x4, R2 ;  /* 0x0000000413027825 */ /* 0x002fca00078e0002 */
[----:B------:R-:W-:Y:S01]  /*1c30*/  STG.E desc[UR4][R2.64], R7 ;  /* 0x0000000702007986 */ /* 0x000fe2000c101904 */
[----:B------:R-:W-:Y:S05]  /*1c40*/  EXIT ;  /* 0x000000000000794d */ /* 0x000fea0003800000 */
.L_x_9909:
        /* <DEDUP_REMOVED lines=11> */
.L_x_37078:


//--------------------- .text._ZN2at6native29vectorized_elementwise_kernelILi2ENS0_13BinaryFunctorIfffZZZNS0_15binary_internal21div_floor_kernel_cudaERNS_18TensorIteratorBaseEENKUlvE1_clEvENKUlvE0_clEvEUlffE_EESt5arrayIPcLm3EEEEviT0_T1_ --------------------------
	.section	.text._ZN2at6native29vectorized_elementwise_kernelILi2ENS0_13BinaryFunctorIfffZZZNS0_15binary_internal21div_floor_kernel_cudaERNS_18TensorIteratorBaseEENKUlvE1_clEvENKUlvE0_clEvEUlffE_EESt5arrayIPcLm3EEEEviT0_T1_,"ax",@progbits
	.align	128
        .global         _ZN2at6native29vectorized_elementwise_kernelILi2ENS0_13BinaryFunctorIfffZZZNS0_15binary_internal21div_floor_kernel_cudaERNS_18TensorIteratorBaseEENKUlvE1_clEvENKUlvE0_clEvEUlffE_EESt5arrayIPcLm3EEEEviT0_T1_
        .type           _ZN2at6native29vectorized_elementwise_kernelILi2ENS0_13BinaryFunctorIfffZZZNS0_15binary_internal21div_floor_kernel_cudaERNS_18TensorIteratorBaseEENKUlvE1_clEvENKUlvE0_clEvEUlffE_EESt5arrayIPcLm3EEEEviT0_T1_,@function
        .size           _ZN2at6native29vectorized_elementwise_kernelILi2ENS0_13BinaryFunctorIfffZZZNS0_15binary_internal21div_floor_kernel_cudaERNS_18TensorIteratorBaseEENKUlvE1_clEvENKUlvE0_clEvEUlffE_EESt5arrayIPcLm3EEEEviT0_T1_,(.L_x_37079 - _ZN2at6native29vectorized_elementwise_kernelILi2ENS0_13BinaryFunctorIfffZZZNS0_15binary_internal21div_floor_kernel_cudaERNS_18TensorIteratorBaseEENKUlvE1_clEvENKUlvE0_clEvEUlffE_EESt5arrayIPcLm3EEEEviT0_T1_)
        .other          _ZN2at6native29vectorized_elementwise_kernelILi2ENS0_13BinaryFunctorIfffZZZNS0_15binary_internal21div_floor_kernel_cudaERNS_18TensorIteratorBaseEENKUlvE1_clEvENKUlvE0_clEvEUlffE_EESt5arrayIPcLm3EEEEviT0_T1_,@"STO_CUDA_ENTRY STV_DEFAULT"
_ZN2at6native29vectorized_elementwise_kernelILi2ENS0_13BinaryFunctorIfffZZZNS0_15binary_internal21div_floor_kernel_cudaERNS_18TensorIteratorBaseEENKUlvE1_clEvENKUlvE0_clEvEUlffE_EESt5arrayIPcLm3EEEEviT0_T1_:
.text._ZN2at6native29vectorized_elementwise_kernelILi2ENS0_13BinaryFunctorIfffZZZNS0_15binary_internal21div_floor_kernel_cudaERNS_18TensorIteratorBaseEENKUlvE1_clEvENKUlvE0_clEvEUlffE_EESt5arrayIPcLm3EEEEviT0_T1_:
        /* <DEDUP_REMOVED lines=10> */
[----:B------:R-:W-:-:S07]  /*00a0*/  HFMA2 R8, -RZ, RZ, 0, 0 ;  /* 0x00000000ff087431 */ /* 0x000fce00000001ff */
        /* <DEDUP_REMOVED lines=12> */
[----:B--2---:R-:W-:-:S04]  /*0170*/  @!P3 IMAD.WIDE.U32 R14, R7, 0x4, R14 ;  /* 0x00000004070eb825 */ /* 0x004fc800078e000e */
[----:B------:R-:W-:Y:S01]  /*0180*/  IMAD.MOV.U32 R7, RZ, RZ, RZ ;  /* 0x000000ffff077224 */ /* 0x000fe200078e00ff */
[----:B------:R2:W5:Y:S01]  /*0190*/  @!P3 LDG.E R8, desc[UR4][R14.64] ;  /* 0x000000040e08b981 */ /* 0x000562000c1e1900 */
[----:B------:R-:W1:Y:S02]  /*01a0*/  LDC.64 R28, c[0x0][0x390] ;  /* 0x0000e400ff1c7b82 */ /* 0x000e640000000a00 */
[----:B------:R-:W-:Y:S01]  /*01b0*/  @!P0 IMAD.IADD R17, R4, 0x1, R26 ;  /* 0x0000000104118824 */ /* 0x000fe200078e021a */
[----:B------:R-:W-:Y:S01]  /*01c0*/  @!P0 IADD3 R26, PT, PT, R26, 0x80, RZ ;  /* 0x000000801a1a8810 */ /* 0x000fe20007ffe0ff */
[----:B------:R4:W5:Y:S03]  /*01d0*/  @!P3 LDG.E R7, desc[UR4][R10.64] ;  /* 0x000000040a07b981 */ /* 0x000966000c1e1900 */
[----:B------:R-:W-:Y:S01]  /*01e0*/  ISETP.GE.U32.AND P1, PT, R26, R5, PT ;  /* 0x000000051a00720c */ /* 0x000fe20003f26070 */
[----:B--2---:R-:W2:-:S12]  /*01f0*/  LDC.64 R14, c[0x0][0x390] ;  /* 0x0000e400ff0e7b82 */ /* 0x004e980000000a00 */
[----:B------:R-:W-:Y:S02]  /*0200*/  @!P1 IMAD.IADD R9, R4, 0x1, R26 ;  /* 0x0000000104099824 */ /* 0x000fe400078e021a */
[----:B------:R-:W-:-:S05]  /*0210*/  @!P1 VIADD R26, R26, 0x80 ;  /* 0x000000801a1a9836 */ /* 0x000fca0000000000 */
[----:B------:R-:W-:Y:S01]  /*0220*/  ISETP.GE.U32.AND P2, PT, R26, R5, PT ;  /* 0x000000051a00720c */ /* 0x000fe20003f46070 */
[----:B---3--:R-:W-:-:S12]  /*0230*/  @!P0 IMAD.WIDE.U32 R22, R17, 0x4, R22 ;  /* 0x0000000411168825 */ /* 0x008fd800078e0016 */
[----:B------:R-:W-:Y:S02]  /*0240*/  @!P2 IMAD.IADD R27, R4, 0x1, R26 ;  /* 0x00000001041ba824 */ /* 0x000fe400078e021a */
[----:B------:R-:W-:-:S05]  /*0250*/  @!P2 VIADD R26, R26, 0x80 ;  /* 0x000000801a1aa836 */ /* 0x000fca0000000000 */
[----:B------:R-:W-:Y:S01]  /*0260*/  ISETP.GE.U32.AND P3, PT, R26, R5, PT ;  /* 0x000000051a00720c */ /* 0x000fe20003f66070 */
[----:B----4-:R-:W-:Y:S01]  /*0270*/  @!P0 IMAD.WIDE.U32 R12, R17, 0x4, R12 ;  /* 0x00000004110c8825 */ /* 0x010fe200078e000c */
[----:B------:R-:W-:Y:S01]  /*0280*/  CS2R R10, SRZ ;  /* 0x00000000000a7805 */ /* 0x000fe2000001ff00 */
[----:B------:R-:W3:Y:S02]  /*0290*/  LDC.64 R16, c[0x0][0x398] ;  /* 0x0000e600ff107b82 */ /* 0x000ee40000000a00 */
[----:B0-----:R-:W-:-:S03]  /*02a0*/  @!P1 IMAD.WIDE.U32 R2, R9, 0x4, R2 ;  /* 0x0000000409029825 */ /* 0x001fc600078e0002 */
[----:B------:R0:W5:Y:S01]  /*02b0*/  @!P0 LDG.E R10, desc[UR4][R12.64] ;  /* 0x000000040c0a8981 */ /* 0x000162000c1e1900 */
[----:B------:R-:W-:-:S03]  /*02c0*/  @!P1 IMAD.WIDE.U32 R24, R9, 0x4, R24 ;  /* 0x0000000409189825 */ /* 0x000fc600078e0018 */
[----:B------:R4:W5:Y:S01]  /*02d0*/  @!P1 LDG.E R11, desc[UR4][R2.64] ;  /* 0x00000004020b9981 */ /* 0x000962000c1e1900 */
[----:B------:R-:W-:Y:S01]  /*02e0*/  IMAD.MOV.U32 R9, RZ, RZ, RZ ;  /* 0x000000ffff097224 */ /* 0x000fe200078e00ff */
[----:B0-----:R-:W0:Y:S05]  /*02f0*/  LDC.64 R12, c[0x0][0x398] ;  /* 0x0000e600ff0c7b82 */ /* 0x001e2a0000000a00 */
[----:B------:R1:W5:Y:S01]  /*0300*/  @!P0 LDG.E R9, desc[UR4][R22.64] ;  /* 0x0000000416098981 */ /* 0x000362000c1e1900 */
[----:B----4-:R-:W-:Y:S01]  /*0310*/  @!P3 IMAD.IADD R3, R4, 0x1, R26 ;  /* 0x000000010403b824 */ /* 0x010fe200078e021a */
[----:B------:R-:W-:-:S04]  /*0320*/  @!P3 IADD3 R26, PT, PT, R26, 0x80, RZ ;  /* 0x000000801a1ab810 */ /* 0x000fc80007ffe0ff */
[----:B------:R-:W-:Y:S01]  /*0330*/  ISETP.GE.U32.AND P0, PT, R26, R5, PT ;  /* 0x000000051a00720c */ /* 0x000fe20003f06070 */
[----:B-1----:R-:W1:Y:S01]  /*0340*/  LDC.64 R22, c[0x0][0x398] ;  /* 0x0000e600ff167b82 */ /* 0x002e620000000a00 */
[----:B------:R-:W-:Y:S01]  /*0350*/  CS2R R20, SRZ ;  /* 0x0000000000147805 */ /* 0x000fe2000001ff00 */
[----:B------:R-:W-:-:S04]  /*0360*/  @!P2 IMAD.WIDE.U32 R18, R27, 0x4, R18 ;  /* 0x000000041b12a825 */ /* 0x000fc800078e0012 */
[----:B---3--:R-:W-:Y:S01]  /*0370*/  @!P2 IMAD.WIDE.U32 R16, R27, 0x4, R16 ;  /* 0x000000041b10a825 */ /* 0x008fe200078e0010 */
[----:B------:R3:W5:Y:S05]  /*0380*/  @!P1 LDG.E R20, desc[UR4][R24.64] ;  /* 0x0000000418149981 */ /* 0x00076a000c1e1900 */
[----:B------:R-:W-:Y:S01]  /*0390*/  @!P0 IMAD.IADD R27, R4, 0x1, R26 ;  /* 0x00000001041b8824 */ /* 0x000fe200078e021a */
[----:B------:R4:W5:Y:S01]  /*03a0*/  @!P2 LDG.E R21, desc[UR4][R18.64] ;  /* 0x000000041215a981 */ /* 0x000962000c1e1900 */
[----:B------:R-:W-:-:S05]  /*03b0*/  @!P0 VIADD R26, R26, 0x80 ;  /* 0x000000801a1a8836 */ /* 0x000fca0000000000 */
[----:B------:R-:W-:Y:S02]  /*03c0*/  ISETP.GE.U32.AND P1, PT, R26, R5, PT ;  /* 0x000000051a00720c */ /* 0x000fe40003f26070 */
[----:B---3--:R-:W-:Y:S01]  /*03d0*/  CS2R R24, SRZ ;  /* 0x0000000000187805 */ /* 0x008fe2000001ff00 */
[C---:B--2---:R-:W-:Y:S01]  /*03e0*/  @!P3 IMAD.WIDE.U32 R14, R3.reuse, 0x4, R14 ;  /* 0x00000004030eb825 */ /* 0x044fe200078e000e */
[----:B----4-:R-:W2:Y:S03]  /*03f0*/  LDC.64 R18, c[0x0][0x390] ;  /* 0x0000e400ff127b82 */ /* 0x010ea60000000a00 */
[----:B0-----:R-:W-:Y:S01]  /*0400*/  @!P3 IMAD.WIDE.U32 R12, R3, 0x4, R12 ;  /* 0x00000004030cb825 */ /* 0x001fe200078e000c */
[----:B------:R-:W-:Y:S01]  /*0410*/  CS2R R2, SRZ ;  /* 0x0000000000027805 */ /* 0x000fe2000001ff00 */
[----:B------:R0:W5:Y:S02]  /*0420*/  @!P2 LDG.E R24, desc[UR4][R16.64] ;  /* 0x000000041018a981 */ /* 0x000164000c1e1900 */
[----:B-1----:R-:W-:-:S02]  /*0430*/  @!P0 IMAD.WIDE.U32 R22, R27, 0x4, R22 ;  /* 0x000000041b168825 */ /* 0x002fc400078e0016 */
[----:B------:R-:W5:Y:S02]  /*0440*/  @!P3 LDG.E R25, desc[UR4][R14.64] ;  /* 0x000000040e19b981 */ /* 0x000f64000c1e1900 */
[----:B------:R-:W-:Y:S02]  /*0450*/  @!P0 IMAD.WIDE.U32 R28, R27, 0x4, R28 ;  /* 0x000000041b1c8825 */ /* 0x000fe400078e001c */
[----:B------:R1:W5:Y:S01]  /*0460*/  @!P0 LDG.E R2, desc[UR4][R22.64] ;  /* 0x0000000416028981 */ /* 0x000362000c1e1900 */
[----:B0-----:R-:W0:Y:S03]  /*0470*/  LDC.64 R16, c[0x0][0x398] ;  /* 0x0000e600ff107b82 */ /* 0x001e260000000a00 */
[----:B------:R-:W5:Y:S01]  /*0480*/  @!P0 LDG.E R3, desc[UR4][R28.64] ;  /* 0x000000041c038981 */ /* 0x000f62000c1e1900 */
[----:B-1----:R-:W-:Y:S01]  /*0490*/  @!P1 IMAD.IADD R23, R4, 0x1, R26 ;  /* 0x0000000104179824 */ /* 0x002fe200078e021a */
[----:B------:R-:W-:Y:S01]  /*04a0*/  @!P1 IADD3 R26, PT, PT, R26, 0x80, RZ ;  /* 0x000000801a1a9810 */ /* 0x000fe20007ffe0ff */
[----:B------:R-:W-:-:S02]  /*04b0*/  IMAD.MOV.U32 R0, RZ, RZ, RZ ;  /* 0x000000ffff007224 */ /* 0x000fc400078e00ff */
[----:B------:R-:W1:Y:S01]  /*04c0*/  LDC.64 R14, c[0x0][0x398] ;  /* 0x0000e600ff0e7b82 */ /* 0x000e620000000a00 */
[----:B------:R-:W-:Y:S01]  /*04d0*/  ISETP.GE.U32.AND P0, PT, R26, R5, PT ;  /* 0x000000051a00720c */ /* 0x000fe20003f06070 */
[----:B------:R-:W-:Y:S02]  /*04e0*/  IMAD.MOV.U32 R27, RZ, RZ, RZ ;  /* 0x000000ffff1b7224 */ /* 0x000fe400078e00ff */
[C---:B--2---:R-:W-:Y:S01]  /*04f0*/  @!P1 IMAD.WIDE.U32 R18, R23.reuse, 0x4, R18 ;  /* 0x0000000417129825 */ /* 0x044fe200078e0012 */
[----:B------:R2:W5:Y:S04]  /*0500*/  @!P3 LDG.E R0, desc[UR4][R12.64] ;  /* 0x000000040c00b981 */ /* 0x000568000c1e1900 */
[----:B------:R3:W5:Y:S01]  /*0510*/  @!P1 LDG.E R27, desc[UR4][R18.64] ;  /* 0x00000004121b9981 */ /* 0x000762000c1e1900 */
[----:B0-----:R-:W-:Y:S01]  /*0520*/  @!P1 IMAD.WIDE.U32 R16, R23, 0x4, R16 ;  /* 0x0000000417109825 */ /* 0x001fe200078e0010 */
[----:B--2---:R-:W0:Y:S03]  /*0530*/  LDC.64 R12, c[0x0][0x390] ;  /* 0x0000e400ff0c7b82 */ /* 0x004e260000000a00 */
[----:B------:R-:W-:-:S02]  /*0540*/  @!P0 IMAD.IADD R29, R4, 0x1, R26 ;  /* 0x00000001041d8824 */ /* 0x000fc400078e021a */
[----:B------:R-:W-:-:S06]  /*0550*/  IMAD.MOV.U32 R26, RZ, RZ, RZ ;  /* 0x000000ffff1a7224 */ /* 0x000fcc00078e00ff */
[----:B------:R3:W5:Y:S01]  /*0560*/  @!P1 LDG.E R26, desc[UR4][R16.64] ;  /* 0x00000004101a9981 */ /* 0x000762000c1e1900 */
[----:B------:R-:W-:Y:S01]  /*0570*/  CS2R R22, SRZ ;  /* 0x0000000000167805 */ /* 0x000fe2000001ff00 */
[----:B-1----:R-:W-:-:S05]  /*0580*/  @!P0 IMAD.WIDE.U32 R14, R29, 0x4, R14 ;  /* 0x000000041d0e8825 */ /* 0x002fca00078e000e */
[----:B------:R3:W5:Y:S01]  /*0590*/  @!P0 LDG.E R22, desc[UR4][R14.64] ;  /* 0x000000040e168981 */ /* 0x000762000c1e1900 */
[----:B0-----:R-:W-:-:S05]  /*05a0*/  @!P0 IMAD.WIDE.U32 R12, R29, 0x4, R12 ;  /* 0x000000041d0c8825 */ /* 0x001fca00078e000c */
[----:B------:R3:W5:Y:S01]  /*05b0*/  @!P0 LDG.E R23, desc[UR4][R12.64] ;  /* 0x000000040c178981 */ /* 0x000762000c1e1900 */
[----:B------:R-:W-:Y:S01]  /*05c0*/  ISETP.GE.U32.AND P0, PT, R6, R5, PT ;  /* 0x000000050600720c */ /* 0x000fe20003f06070 */
[----:B------:R-:W-:-:S12]  /*05d0*/  BSSY.RECONVERGENT B1, `(.L_x_9911) ;  /* 0x0000059000017945 */ /* 0x000fd80003800200 */
[----:B---3--:R-:W-:Y:S05]  /*05e0*/  @P0 BRA `(.L_x_9912) ;  /* 0x00000004005c0947 */ /* 0x008fea0003800000 */
        /* <DEDUP_REMOVED lines=34> */
.L_x_9917:
[----:B------:R-:W-:Y:S05]  /*0810*/  BSYNC.RECONVERGENT B2 ;  /* 0x0000000000027941 */ /* 0x000fea0003800200 */
.L_x_9916:
[----:B------:R-:W-:Y:S01]  /*0820*/  FFMA.FTZ R12, -R13, R17, R12 ;  /* 0x000000110d0c7223 */ /* 0x000fe2000001010c */
[----:B------:R-:W-:Y:S06]  /*0830*/  BRA `(.L_x_9914) ;  /* 0x0000000000787947 */ /* 0x000fec0003800000 */
.L_x_9915:
        /* <DEDUP_REMOVED lines=14> */
.L_x_9920:
        /* <DEDUP_REMOVED lines=13> */
.L_x_9919:
[----:B------:R-:W-:Y:S05]  /*09f0*/  BSYNC.RECONVERGENT B2 ;  /* 0x0000000000027941 */ /* 0x000fea0003800200 */
.L_x_9918:
[----:B0-----:R-:W-:-:S04]  /*0a00*/  FMUL.FTZ R13, R16, 1.1920928955078125e-07 ;  /* 0x34000000100d7820 */ /* 0x001fc80000410000 */
[----:B------:R-:W-:-:S07]  /*0a10*/  FMUL.FTZ R12, R12, R13 ;  /* 0x0000000d0c0c7220 */ /* 0x000fce0000410000 */
.L_x_9914:
[----:B------:R-:W-:Y:S05]  /*0a20*/  BSYNC.RECONVERGENT B0 ;  /* 0x0000000000007941 */ /* 0x000fea0003800200 */
.L_x_9913:
[C---:B------:R-:W-:Y:S01]  /*0a30*/  FSETP.NAN.FTZ.AND P0, PT, |R12|.reuse, |R12|, PT ;  /* 0x4000000c0c00720b */ /* 0x040fe20003f18200 */
[----:B------:R-:W0:Y:S01]  /*0a40*/  MUFU.RCP R15, R8 ;  /* 0x00000008000f7308 */ /* 0x000e220000001000 */
        /* <DEDUP_REMOVED lines=8> */
[----:B0-----:R-:W-:-:S12]  /*0ad0*/  FMUL.FTZ R13, R12, R15 ;  /* 0x0000000f0c0d7220 */ /* 0x001fd80000410000 */
[----:B------:R-:W-:-:S05]  /*0ae0*/  @P0 FADD.FTZ R13, R13, -1 ;  /* 0xbf8000000d0d0421 */ /* 0x000fca0000010000 */
[----:B------:R-:W-:-:S13]  /*0af0*/  FSETP.NEU.FTZ.AND P0, PT, R13, RZ, PT ;  /* 0x000000ff0d00720b */ /* 0x000fda0003f1d000 */
[----:B------:R-:W0:Y:S01]  /*0b00*/  @P0 FRND.FTZ.FLOOR R12, R13 ;  /* 0x0000000d000c0307 */ /* 0x000e220000215000 */
[----:B------:R-:W-:Y:S01]  /*0b10*/  @!P0 FMUL.FTZ R7, R15, R7 ;  /* 0x000000070f078220 */ /* 0x000fe20000410000 */
[----:B0-----:R-:W-:-:S05]  /*0b20*/  @P0 FADD.FTZ R14, R13, -R12 ;  /* 0x8000000c0d0e0221 */ /* 0x001fca0000010000 */
[----:B------:R-:W-:-:S13]  /*0b30*/  FSETP.GT.AND P1, PT, R14, 0.5, P0 ;  /* 0x3f0000000e00780b */ /* 0x000fda0000724000 */
[----:B------:R-:W-:Y:S01]  /*0b40*/  @P1 FADD.FTZ R12, R12, 1 ;  /* 0x3f8000000c0c1421 */ /* 0x000fe20000010000 */
[----:B------:R-:W-:-:S07]  /*0b50*/  @!P0 LOP3.LUT R12, RZ, 0x80000000, R7, 0xb8, !PT ;  /* 0x80000000ff0c8812 */ /* 0x000fce00078eb807 */
.L_x_9912:
[----:B------:R-:W-:Y:S05]  /*0b60*/  BSYNC.RECONVERGENT B1 ;  /* 0x0000000000017941 */ /* 0x000fea0003800200 */
.L_x_9911:
[----:B-----5:R-:W-:Y:S01]  /*0b70*/  VIADD R8, R6, 0x80 ;  /* 0x0000008006087836 */ /* 0x020fe20000000000 */
[----:B------:R-:W-:Y:S04]  /*0b80*/  BSSY.RECONVERGENT B1, `(.L_x_9921) ;  /* 0x000005c000017945 */ /* 0x000fe80003800200 */
[----:B------:R-:W-:-:S13]  /*0b90*/  ISETP.GE.U32.AND P0, PT, R8, R5, PT ;  /* 0x000000050800720c */ /* 0x000fda0003f06070 */
[----:B------:R-:W-:Y:S05]  /*0ba0*/  @P0 BRA `(.L_x_9922) ;  /* 0x0000000400640947 */ /* 0x000fea0003800000 */
        /* <DEDUP_REMOVED lines=29> */
.L_x_9929:
[----:B------:R-:W-:Y:S01]  /*0d80*/  FSETP.GEU.FTZ.AND P0, PT, R16, -R15, PT ;  /* 0x8000000f1000720b */ /* 0x000fe20003f1e000 */
[----:B------:R-:W-:-:S12]  /*0d90*/  FADD.FTZ R7, R7, -1 ;  /* 0xbf80000007077421 */ /* 0x000fd80000010000 */
[----:B------:R-:W-:-:S07]  /*0da0*/  @!P0 FADD.FTZ R7, R7, -1 ;  /* 0xbf80000007078421 */ /* 0x000fce0000010000 */
.L_x_9928:
[----:B------:R-:W-:Y:S05]  /*0db0*/  BSYNC.RECONVERGENT B2 ;  /* 0x0000000000027941 */ /* 0x000fea0003800200 */
.L_x_9927:
[----:B------:R-:W-:Y:S01]  /*0dc0*/  FFMA.FTZ R14, -R15, R7, R14 ;  /* 0x000000070f0e7223 */ /* 0x000fe2000001010e */
[----:B------:R-:W-:Y:S06]  /*0dd0*/  BRA `(.L_x_9925) ;  /* 0x0000000000787947 */ /* 0x000fec0003800000 */
.L_x_9926:
        /* <DEDUP_REMOVED lines=14> */
.L_x_9932:
        /* <DEDUP_REMOVED lines=13> */
.L_x_9931:
[----:B------:R-:W-:Y:S05]  /*0f90*/  BSYNC.RECONVERGENT B2 ;  /* 0x0000000000027941 */ /* 0x000fea0003800200 */
.L_x_9930:
[----:B------:R-:W-:-:S04]  /*0fa0*/  FMUL.FTZ R16, R16, 1.1920928955078125e-07 ;  /* 0x3400000010107820 */ /* 0x000fc80000410000 */
[----:B------:R-:W-:-:S07]  /*0fb0*/  FMUL.FTZ R14, R7, R16 ;  /* 0x00000010070e7220 */ /* 0x000fce0000410000 */
.L_x_9925:
[----:B------:R-:W-:Y:S05]  /*0fc0*/  BSYNC.RECONVERGENT B0 ;  /* 0x0000000000007941 */ /* 0x000fea0003800200 */
.L_x_9924:
        /* <DEDUP_REMOVED lines=16> */
[----:B0-----:R-:W-:-:S05]  /*10d0*/  @P0 FADD.FTZ R13, R7, -R14 ;  /* 0x8000000e070d0221 */ /* 0x001fca0000010000 */
[----:B------:R-:W-:-:S13]  /*10e0*/  FSETP.GT.AND P1, PT, R13, 0.5, P0 ;  /* 0x3f0000000d00780b */ /* 0x000fda0000724000 */
[----:B------:R-:W-:-:S04]  /*10f0*/  @P1 FADD.FTZ R14, R14, 1 ;  /* 0x3f8000000e0e1421 */ /* 0x000fc80000010000 */
[----:B------:R-:W-:Y:S01]  /*1100*/  @P0 IMAD.MOV.U32 R9, RZ, RZ, R14 ;  /* 0x000000ffff090224 */ /* 0x000fe200078e000e */
[----:B------:R-:W-:Y:S06]  /*1110*/  BRA `(.L_x_9922) ;  /* 0x0000000000087947 */ /* 0x000fec0003800000 */
.L_x_9923:
[----:B------:R-:W0:Y:S02]  /*1120*/  MUFU.RCP R10, R10 ;  /* 0x0000000a000a7308 */ /* 0x000e240000001000 */
[----:B0-----:R-:W-:-:S07]  /*1130*/  FMUL.FTZ R9, R10, R9 ;  /* 0x000000090a097220 */ /* 0x001fce0000410000 */
.L_x_9922:
[----:B------:R-:W-:Y:S05]  /*1140*/  BSYNC.RECONVERGENT B1 ;  /* 0x0000000000017941 */ /* 0x000fea0003800200 */
.L_x_9921:
[----:B------:R-:W-:Y:S01]  /*1150*/  VIADD R10, R6, 0x100 ;  /* 0x00000100060a7836 */ /* 0x000fe20000000000 */
        /* <DEDUP_REMOVED lines=32> */
.L_x_9941:
[----:B------:R-:W-:Y:S01]  /*1360*/  FSETP.GEU.FTZ.AND P0, PT, R14, -R15, PT ;  /* 0x8000000f0e00720b */ /* 0x000fe20003f1e000 */
[----:B------:R-:W-:-:S12]  /*1370*/  FADD.FTZ R7, R7, -1 ;  /* 0xbf80000007077421 */ /* 0x000fd80000010000 */
[----:B------:R-:W-:-:S07]  /*1380*/  @!P0 FADD.FTZ R7, R7, -1 ;  /* 0xbf80000007078421 */ /* 0x000fce0000010000 */
.L_x_9940:
[----:B------:R-:W-:Y:S05]  /*1390*/  BSYNC.RECONVERGENT B2 ;  /* 0x0000000000027941 */ /* 0x000fea0003800200 */
.L_x_9939:
[----:B------:R-:W-:Y:S01]  /*13a0*/  FFMA.FTZ R10, -R15, R7, R10 ;  /* 0x000000070f0a7223 */ /* 0x000fe2000001010a */
[----:B------:R-:W-:Y:S06]  /*13b0*/  BRA `(.L_x_9937) ;  /* 0x0000000000807947 */ /* 0x000fec0003800000 */
.L_x_9938:
        /* <DEDUP_REMOVED lines=11> */
[----:B------:R-:W-:Y:S01]  /*1470*/  LOP3.LUT R10, R13, 0x7fffff, RZ, 0xc0, !PT ;  /* 0x007fffff0d0a7812 */ /* 0x000fe200078ec0ff */
[----:B------:R-:W-:-:S03]  /*1480*/  IMAD.MOV.U32 R16, RZ, RZ, R15 ;  /* 0x000000ffff107224 */ /* 0x000fc600078e000f */
[----:B------:R-:W-:-:S04]  /*1490*/  LOP3.LUT R10, R10, 0x3f800000, RZ, 0xfc, !PT ;  /* 0x3f8000000a0a7812 */ /* 0x000fc800078efcff */
[----:B------:R0:W1:Y:S03]  /*14a0*/  MUFU.RCP R13, R10 ;  /* 0x0000000a000d7308 */ /* 0x0000660000001000 */
.L_x_9944:
        /* <DEDUP_REMOVED lines=14> */
.L_x_9943:
[----:B------:R-:W-:Y:S05]  /*1590*/  BSYNC.RECONVERGENT B2 ;  /* 0x0000000000027941 */ /* 0x000fea0003800200 */
.L_x_9942:
[----:B0-----:R-:W-:-:S04]  /*15a0*/  FMUL.FTZ R10, R15, 1.1920928955078125e-07 ;  /* 0x340000000f0a7820 */ /* 0x001fc80000410000 */
[----:B------:R-:W-:-:S07]  /*15b0*/  FMUL.FTZ R10, R7, R10 ;  /* 0x0000000a070a7220 */ /* 0x000fce0000410000 */
.L_x_9937:
[----:B------:R-:W-:Y:S05]  /*15c0*/  BSYNC.RECONVERGENT B0 ;  /* 0x0000000000007941 */ /* 0x000fea0003800200 */
.L_x_9936:
[C---:B------:R-:W-:Y:S01]  /*15d0*/  FSETP.NAN.FTZ.AND P0, PT, |R10|.reuse, |R10|, PT ;  /* 0x4000000a0a00720b */ /* 0x040fe20003f18200 */
[----:B------:R-:W0:Y:S01]  /*15e0*/  MUFU.RCP R14, R20 ;  /* 0x00000014000e7308 */ /* 0x000e220000001000 */
[----:B------:R-:W-:-:S04]  /*15f0*/  LOP3.LUT R7, R10, 0x80000000, R11, 0xb8, !PT ;  /* 0x800000000a077812 */ /* 0x000fc800078eb80b */
[----:B------:R-:W-:Y:S02]  /*1600*/  FSEL R10, R10, R7, P0 ;  /* 0x000000070a0a7208 */ /* 0x000fe40000000000 */
[----:B------:R-:W-:Y:S02]  /*1610*/  PLOP3.LUT P0, PT, PT, PT, PT, 0x8, 0x80 ;  /* 0x000000000080781c */ /* 0x000fe40003f0e170 */
[C---:B------:R-:W-:Y:S01]  /*1620*/  FSETP.NEU.FTZ.AND P1, PT, R10.reuse, RZ, PT ;  /* 0x000000ff0a00720b */ /* 0x040fe20003f3d000 */
[----:B------:R-:W-:-:S04]  /*1630*/  FADD.FTZ R7, -R10, R11 ;  /* 0x0000000b0a077221 */ /* 0x000fc80000010100 */
[----:B0-----:R-:W-:-:S08]  /*1640*/  FMUL.FTZ R7, R7, R14 ;  /* 0x0000000e07077220 */ /* 0x001fd00000410000 */
        /* <DEDUP_REMOVED lines=13> */
.L_x_9935:
[----:B------:R-:W0:Y:S02]  /*1720*/  MUFU.RCP R20, R20 ;  /* 0x0000001400147308 */ /* 0x000e240000001000 */
[----:B0-----:R-:W-:-:S07]  /*1730*/  FMUL.FTZ R11, R20, R11 ;  /* 0x0000000b140b7220 */ /* 0x001fce0000410000 */
.L_x_9934:
[----:B------:R-:W-:Y:S05]  /*1740*/  BSYNC.RECONVERGENT B1 ;  /* 0x0000000000017941 */ /* 0x000fea0003800200 */
.L_x_9933:
        /* <DEDUP_REMOVED lines=33> */
.L_x_9953:
[----:B------:R-:W-:Y:S01]  /*1960*/  FSETP.GEU.FTZ.AND P0, PT, R14, -R15, PT ;  /* 0x8000000f0e00720b */ /* 0x000fe20003f1e000 */
[----:B------:R-:W-:-:S12]  /*1970*/  FADD.FTZ R7, R7, -1 ;  /* 0xbf80000007077421 */ /* 0x000fd80000010000 */
[----:B------:R-:W-:-:S07]  /*1980*/  @!P0 FADD.FTZ R7, R7, -1 ;  /* 0xbf80000007078421 */ /* 0x000fce0000010000 */
.L_x_9952:
[----:B------:R-:W-:Y:S05]  /*1990*/  BSYNC.RECONVERGENT B2 ;  /* 0x0000000000027941 */ /* 0x000fea0003800200 */
.L_x_9951:
[----:B------:R-:W-:Y:S01]  /*19a0*/  FFMA.FTZ R10, -R15, R7, R10 ;  /* 0x000000070f0a7223 */ /* 0x000fe2000001010a */
[----:B------:R-:W-:Y:S06]  /*19b0*/  BRA `(.L_x_9949) ;  /* 0x0000000000847947 */ /* 0x000fec0003800000 */
.L_x_9950:
[----:B------:R-:W-:Y:S01]  /*19c0*/  LOP3.LUT R17, R13, 0xff800000, RZ, 0xc0, !PT ;  /* 0xff8000000d117812 */ /* 0x000fe200078ec0ff */
[----:B------:R-:W-:Y:S01]  /*19d0*/  BSSY.RECONVERGENT B2, `(.L_x_9954) ;  /* 0x000001d000027945 */ /* 0x000fe20003800200 */
[C---:B------:R-:W-:Y:S02]  /*19e0*/  ISETP.GT.U32.AND P0, PT, R10.reuse, 0x7f7fffff, PT ;  /* 0x7f7fffff0a00780c */ /* 0x040fe40003f04070 */
[C---:B------:R-:W-:Y:S02]  /*19f0*/  IADD3 R7, PT, PT, R10.reuse, 0xb800000, -R17 ;  /* 0x0b8000000a077810 */ /* 0x040fe40007ffe811 */
[----:B------:R-:W-:Y:S02]  /*1a00*/  LOP3.LUT R10, R10, 0x7fffff, RZ, 0xc0, !PT ;  /* 0x007fffff0a0a7812 */ /* 0x000fe400078ec0ff */
[----:B------:R-:W-:Y:S02]  /*1a10*/  LOP3.LUT P1, R15, R7, 0xff800000, RZ, 0xc0, !PT ;  /* 0xff800000070f7812 */ /* 0x000fe4000782c0ff */
[----:B------:R-:W-:-:S02]  /*1a20*/  LOP3.LUT R14, R10, 0x3f800000, RZ, 0xfc, !PT ;  /* 0x3f8000000a0e7812 */ /* 0x000fc400078efcff */
[----:B------:R-:W-:Y:S02]  /*1a30*/  FSETP.GT.FTZ.AND P2, PT, |R24|, RZ, PT ;  /* 0x000000ff1800720b */ /* 0x000fe40003f54200 */
[----:B------:R-:W-:Y:S01]  /*1a40*/  FSEL R7, R17, +QNAN , !P0 ;  /* 0x7fffffff11077808 */ /* 0x000fe20004000000 */
[----:B------:R-:W-:-:S03]  /*1a50*/  IMAD.MOV.U32 R16, RZ, RZ, R14 ;  /* 0x000000ffff107224 */ /* 0x000fc600078e000e */
[----:B------:R-:W-:-:S03]  /*1a60*/  FSEL R7, R7, +QNAN , P2 ;  /* 0x7fffffff07077808 */ /* 0x000fc60001000000 */
[----:B------:R-:W-:Y:S05]  /*1a70*/  @!P1 BRA `(.L_x_9955) ;  /* 0x0000000000489947 */ /* 0x000fea0003800000 */
[----:B------:R-:W-:Y:S02]  /*1a80*/  LOP3.LUT R10, R13, 0x7fffff, RZ, 0xc0, !PT ;  /* 0x007fffff0d0a7812 */ /* 0x000fe400078ec0ff */
[----:B------:R-:W-:Y:S01]  /*1a90*/  MOV R16, R14 ;  /* 0x0000000e00107202 */ /* 0x000fe20000000f00 */
[----:B------:R-:W-:Y:S01]  /*1aa0*/  IMAD.MOV.U32 R14, RZ, RZ, R15 ;  /* 0x000000ffff0e7224 */ /* 0x000fe200078e000f */
[----:B------:R-:W-:-:S04]  /*1ab0*/  LOP3.LUT R10, R10, 0x3f800000, RZ, 0xfc, !PT ;  /* 0x3f8000000a0a7812 */ /* 0x000fc800078efcff */
[----:B------:R0:W1:Y:S03]  /*1ac0*/  MUFU.RCP R13, R10 ;  /* 0x0000000a000d7308 */ /* 0x0000660000001000 */
.L_x_9956:
        /* <DEDUP_REMOVED lines=13> */
.L_x_9955:
[----:B------:R-:W-:Y:S05]  /*1ba0*/  BSYNC.RECONVERGENT B2 ;  /* 0x0000000000027941 */ /* 0x000fea0003800200 */
.L_x_9954:
[----:B------:R-:W-:-:S04]  /*1bb0*/  FMUL.FTZ R16, R16, 1.1920928955078125e-07 ;  /* 0x3400000010107820 */ /* 0x000fc80000410000 */
[----:B0-----:R-:W-:-:S07]  /*1bc0*/  FMUL.FTZ R10, R7, R16 ;  /* 0x00000010070a7220 */ /* 0x001fce0000410000 */
.L_x_9949:
[----:B------:R-:W-:Y:S05]  /*1bd0*/  BSYNC.RECONVERGENT B0 ;  /* 0x0000000000007941 */ /* 0x000fea0003800200 */
.L_x_9948:
        /* <DEDUP_REMOVED lines=21> */
.L_x_9947:
[----:B------:R-:W0:Y:S02]  /*1d30*/  MUFU.RCP R24, R24 ;  /* 0x0000001800187308 */ /* 0x000e240000001000 */
[----:B0-----:R-:W-:-:S07]  /*1d40*/  FMUL.FTZ R21, R24, R21 ;  /* 0x0000001518157220 */ /* 0x001fce0000410000 */
.L_x_9946:
[----:B------:R-:W-:Y:S05]  /*1d50*/  BSYNC.RECONVERGENT B1 ;  /* 0x0000000000017941 */ /* 0x000fea0003800200 */
.L_x_9945:
[----:B------:R-:W-:Y:S01]  /*1d60*/  IADD3 R10, PT, PT, R6, 0x200, RZ ;  /* 0x00000200060a7810 */ /* 0x000fe20007ffe0ff */
[----:B------:R-:W-:Y:S03]  /*1d70*/  BSSY.RECONVERGENT B1, `(.L_x_9957) ;  /* 0x000005f000017945 */ /* 0x000fe60003800200 */
        /* <DEDUP_REMOVED lines=31> */
.L_x_9965:
[----:B------:R-:W-:Y:S01]  /*1f70*/  FSETP.GEU.FTZ.AND P0, PT, R14, -R15, PT ;  /* 0x8000000f0e00720b */ /* 0x000fe20003f1e000 */
[----:B------:R-:W-:-:S12]  /*1f80*/  FADD.FTZ R7, R7, -1 ;  /* 0xbf80000007077421 */ /* 0x000fd80000010000 */
[----:B------:R-:W-:-:S07]  /*1f90*/  @!P0 FADD.FTZ R7, R7, -1 ;  /* 0xbf80000007078421 */ /* 0x000fce0000010000 */
.L_x_9964:
[----:B------:R-:W-:Y:S05]  /*1fa0*/  BSYNC.RECONVERGENT B2 ;  /* 0x0000000000027941 */ /* 0x000fea0003800200 */
.L_x_9963:
[----:B------:R-:W-:Y:S01]  /*1fb0*/  FFMA.FTZ R10, -R15, R7, R10 ;  /* 0x000000070f0a7223 */ /* 0x000fe2000001010a */
[----:B------:R-:W-:Y:S06]  /*1fc0*/  BRA `(.L_x_9961) ;  /* 0x0000000000847947 */ /* 0x000fec0003800000 */
.L_x_9962:
        /* <DEDUP_REMOVED lines=12> */
[----:B------:R-:W-:Y:S01]  /*2090*/  LOP3.LUT R10, R13, 0x7fffff, RZ, 0xc0, !PT ;  /* 0x007fffff0d0a7812 */ /* 0x000fe200078ec0ff */
[----:B------:R-:W-:Y:S02]  /*20a0*/  IMAD.MOV.U32 R16, RZ, RZ, R14 ;  /* 0x000000ffff107224 */ /* 0x000fe400078e000e */
[----:B------:R-:W-:Y:S01]  /*20b0*/  IMAD.MOV.U32 R14, RZ, RZ, R15 ;  /* 0x000000ffff0e7224 */ /* 0x000fe200078e000f */
[----:B------:R-:W-:-:S04]  /*20c0*/  LOP3.LUT R10, R10, 0x3f800000, RZ, 0xfc, !PT ;  /* 0x3f8000000a0a7812 */ /* 0x000fc800078efcff */
[----:B------:R0:W1:Y:S03]  /*20d0*/  MUFU.RCP R13, R10 ;  /* 0x0000000a000d7308 */ /* 0x0000660000001000 */
.L_x_9968:
        /* <DEDUP_REMOVED lines=13> */
.L_x_9967:
[----:B------:R-:W-:Y:S05]  /*21b0*/  BSYNC.RECONVERGENT B2 ;  /* 0x0000000000027941 */ /* 0x000fea0003800200 */
.L_x_9966:
[----:B------:R-:W-:-:S04]  /*21c0*/  FMUL.FTZ R16, R16, 1.1920928955078125e-07 ;  /* 0x3400000010107820 */ /* 0x000fc80000410000 */
[----:B0-----:R-:W-:-:S07]  /*21d0*/  FMUL.FTZ R10, R7, R16 ;  /* 0x00000010070a7220 */ /* 0x001fce0000410000 */
.L_x_9961:
[----:B------:R-:W-:Y:S05]  /*21e0*/  BSYNC.RECONVERGENT B0 ;  /* 0x0000000000007941 */ /* 0x000fea0003800200 */
.L_x_9960:
        /* <DEDUP_REMOVED lines=21> */
.L_x_9959:
[----:B------:R-:W0:Y:S02]  /*2340*/  MUFU.RCP R0, R0 ;  /* 0x0000000000007308 */ /* 0x000e240000001000 */
[----:B0-----:R-:W-:-:S07]  /*2350*/  FMUL.FTZ R25, R0, R25 ;  /* 0x0000001900197220 */ /* 0x001fce0000410000 */
.L_x_9958:
[----:B------:R-:W-:Y:S05]  /*2360*/  BSYNC.RECONVERGENT B1 ;  /* 0x0000000000017941 */ /* 0x000fea0003800200 */
.L_x_9957:
        /* <DEDUP_REMOVED lines=33> */
.L_x_9977:
[----:B------:R-:W-:Y:S01]  /*2580*/  FSETP.GEU.FTZ.AND P0, PT, R13, -R15, PT ;  /* 0x8000000f0d00720b */ /* 0x000fe20003f1e000 */
[----:B------:R-:W-:-:S12]  /*2590*/  FADD.FTZ R7, R7, -1 ;  /* 0xbf80000007077421 */ /* 0x000fd80000010000 */
[----:B------:R-:W-:-:S07]  /*25a0*/  @!P0 FADD.FTZ R7, R7, -1 ;  /* 0xbf80000007078421 */ /* 0x000fce0000010000 */
.L_x_9976:
[----:B------:R-:W-:Y:S05]  /*25b0*/  BSYNC.RECONVERGENT B2 ;  /* 0x0000000000027941 */ /* 0x000fea0003800200 */
.L_x_9975:
[----:B------:R-:W-:Y:S01]  /*25c0*/  FFMA.FTZ R0, -R15, R7, R0 ;  /* 0x000000070f007223 */ /* 0x000fe20000010100 */
[----:B------:R-:W-:Y:S06]  /*25d0*/  BRA `(.L_x_9973) ;  /* 0x0000000000787947 */ /* 0x000fec0003800000 */
.L_x_9974:
        /* <DEDUP_REMOVED lines=14> */
.L_x_9980:
        /* <DEDUP_REMOVED lines=13> */
.L_x_9979:
[----:B------:R-:W-:Y:S05]  /*2790*/  BSYNC.RECONVERGENT B2 ;  /* 0x0000000000027941 */ /* 0x000fea0003800200 */
.L_x_9978:
[----:B------:R-:W-:-:S04]  /*27a0*/  FMUL.FTZ R13, R13, 1.1920928955078125e-07 ;  /* 0x340000000d0d7820 */ /* 0x000fc80000410000 */
[----:B------:R-:W-:-:S07]  /*27b0*/  FMUL.FTZ R0, R0, R13 ;  /* 0x0000000d00007220 */ /* 0x000fce0000410000 */
.L_x_9973:
[----:B------:R-:W-:Y:S05]  /*27c0*/  BSYNC.RECONVERGENT B0 ;  /* 0x0000000000007941 */ /* 0x000fea0003800200 */
.L_x_9972:
[C---:B------:R-:W-:Y:S01]  /*27d0*/  FSETP.NAN.FTZ.AND P0, PT, |R0|.reuse, |R0|, PT ;  /* 0x400000000000720b */ /* 0x040fe20003f18200 */
[----:B------:R-:W1:Y:S01]  /*27e0*/  MUFU.RCP R13, R2 ;  /* 0x00000002000d7308 */ /* 0x000e620000001000 */
[----:B0-----:R-:W-:-:S04]  /*27f0*/  LOP3.LUT R7, R0, 0x80000000, R3, 0xb8, !PT ;  /* 0x8000000000077812 */ /* 0x001fc800078eb803 */
        /* <DEDUP_REMOVED lines=18> */
.L_x_9971:
[----:B------:R-:W0:Y:S02]  /*2920*/  MUFU.RCP R2, R2 ;  /* 0x0000000200027308 */ /* 0x000e240000001000 */
[----:B0-----:R-:W-:-:S07]  /*2930*/  FMUL.FTZ R3, R2, R3 ;  /* 0x0000000302037220 */ /* 0x001fce0000410000 */
.L_x_9970:
[----:B------:R-:W-:Y:S05]  /*2940*/  BSYNC.RECONVERGENT B1 ;  /* 0x0000000000017941 */ /* 0x000fea0003800200 */
.L_x_9969:
        /* <DEDUP_REMOVED lines=33> */
.L_x_9989:
[----:B------:R-:W-:Y:S01]  /*2b60*/  FSETP.GEU.FTZ.AND P0, PT, R7, -R15, PT ;  /* 0x8000000f0700720b */ /* 0x000fe20003f1e000 */
[----:B------:R-:W-:-:S12]  /*2b70*/  FADD.FTZ R13, R13, -1 ;  /* 0xbf8000000d0d7421 */ /* 0x000fd80000010000 */
[----:B------:R-:W-:-:S07]  /*2b80*/  @!P0 FADD.FTZ R13, R13, -1 ;  /* 0xbf8000000d0d8421 */ /* 0x000fce0000010000 */
.L_x_9988:
[----:B------:R-:W-:Y:S05]  /*2b90*/  BSYNC.RECONVERGENT B2 ;  /* 0x0000000000027941 */ /* 0x000fea0003800200 */
.L_x_9987:
[----:B------:R-:W-:Y:S01]  /*2ba0*/  FFMA.FTZ R0, -R15, R13, R0 ;  /* 0x0000000d0f007223 */ /* 0x000fe20000010100 */
[----:B------:R-:W-:Y:S06]  /*2bb0*/  BRA `(.L_x_9985) ;  /* 0x0000000000787947 */ /* 0x000fec0003800000 */
.L_x_9986:
        /* <DEDUP_REMOVED lines=14> */
.L_x_9992:
        /* <DEDUP_REMOVED lines=13> */
.L_x_9991:
[----:B------:R-:W-:Y:S05]  /*2d70*/  BSYNC.RECONVERGENT B2 ;  /* 0x0000000000027941 */ /* 0x000fea0003800200 */
.L_x_9990:
[----:B------:R-:W-:-:S04]  /*2d80*/  FMUL.FTZ R7, R10, 1.1920928955078125e-07 ;  /* 0x340000000a077820 */ /* 0x000fc80000410000 */
[----:B------:R-:W-:-:S07]  /*2d90*/  FMUL.FTZ R0, R0, R7 ;  /* 0x0000000700007220 */ /* 0x000fce0000410000 */
.L_x_9985:
[----:B------:R-:W-:Y:S05]  /*2da0*/  BSYNC.RECONVERGENT B0 ;  /* 0x0000000000007941 */ /* 0x000fea0003800200 */
.L_x_9984:
        /* <DEDUP_REMOVED lines=21> */
.L_x_9983:
[----:B------:R-:W0:Y:S02]  /*2f00*/  MUFU.RCP R26, R26 ;  /* 0x0000001a001a7308 */ /* 0x000e240000001000 */
[----:B0-----:R-:W-:-:S07]  /*2f10*/  FMUL.FTZ R27, R26, R27 ;  /* 0x0000001b1a1b7220 */ /* 0x001fce0000410000 */
.L_x_9982:
[----:B------:R-:W-:Y:S05]  /*2f20*/  BSYNC.RECONVERGENT B1 ;  /* 0x0000000000017941 */ /* 0x000fea0003800200 */
.L_x_9981:
        /* <DEDUP_REMOVED lines=33> */
.L_x_10001:
[----:B------:R-:W-:Y:S01]  /*3140*/  FSETP.GEU.FTZ.AND P0, PT, R7, -R15, PT ;  /* 0x8000000f0700720b */ /* 0x000fe20003f1e000 */
[----:B------:R-:W-:-:S12]  /*3150*/  FADD.FTZ R13, R13, -1 ;  /* 0xbf8000000d0d7421 */ /* 0x000fd80000010000 */
[----:B------:R-:W-:-:S07]  /*3160*/  @!P0 FADD.FTZ R13, R13, -1 ;  /* 0xbf8000000d0d8421 */ /* 0x000fce0000010000 */
.L_x_10000:
[----:B------:R-:W-:Y:S05]  /*3170*/  BSYNC.RECONVERGENT B2 ;  /* 0x0000000000027941 */ /* 0x000fea0003800200 */
.L_x_9999:
[----:B------:R-:W-:Y:S01]  /*3180*/  FFMA.FTZ R0, -R15, R13, R0 ;  /* 0x0000000d0f007223 */ /* 0x000fe20000010100 */
[----:B------:R-:W-:Y:S06]  /*3190*/  BRA `(.L_x_9997) ;  /* 0x0000000000787947 */ /* 0x000fec0003800000 */
.L_x_9998:
        /* <DEDUP_REMOVED lines=14> */
.L_x_10004:
        /* <DEDUP_REMOVED lines=13> */
.L_x_10003:
[----:B------:R-:W-:Y:S05]  /*3350*/  BSYNC.RECONVERGENT B2 ;  /* 0x0000000000027941 */ /* 0x000fea0003800200 */
.L_x_10002:
[----:B------:R-:W-:-:S04]  /*3360*/  FMUL.FTZ R7, R2, 1.1920928955078125e-07 ;  /* 0x3400000002077820 */ /* 0x000fc80000410000 */
[----:B------:R-:W-:-:S07]  /*3370*/  FMUL.FTZ R0, R0, R7 ;  /* 0x0000000700007220 */ /* 0x000fce0000410000 */
.L_x_9997:
[----:B------:R-:W-:Y:S05]  /*3380*/  BSYNC.RECONVERGENT B0 ;  /* 0x0000000000007941 */ /* 0x000fea0003800200 */
.L_x_9996:
        /* <DEDUP_REMOVED lines=21> */
.L_x_9995:
[----:B------:R-:W0:Y:S02]  /*34e0*/  MUFU.RCP R22, R22 ;  /* 0x0000001600167308 */ /* 0x000e240000001000 */
[----:B0-----:R-:W-:-:S07]  /*34f0*/  FMUL.FTZ R23, R22, R23 ;  /* 0x0000001716177220 */ /* 0x001fce0000410000 */
.L_x_9994:
[----:B------:R-:W-:Y:S05]  /*3500*/  BSYNC.RECONVERGENT B1 ;  /* 0x0000000000017941 */ /* 0x000fea0003800200 */
.L_x_9993:
[----:B------:R-:W-:Y:S01]  /*3510*/  ISETP.GE.U32.AND P0, PT, R6, R5, PT ;  /* 0x000000050600720c */ /* 0x000fe20003f06070 */
[----:B------:R-:W-:Y:S04]  /*3520*/  BSSY.RECONVERGENT B0, `(.L_x_10005) ;  /* 0x0000033000007945 */ /* 0x000fe80003800200 */
[----:B------:R-:W-:Y:S08]  /*3530*/  BSSY.RELIABLE B1, `(.L_x_10006) ;  /* 0x000002b000017945 */ /* 0x000ff00003800100 */
[----:B------:R-:W-:Y:S05]  /*3540*/  @P0 BRA `(.L_x_10007) ;  /* 0x0000000000300947 */ /* 0x000fea0003800000 */
[----:B0-----:R-:W0:Y:S01]  /*3550*/  LDC.64 R14, c[0x0][0x388] ;  /* 0x0000e200ff0e7b82 */ /* 0x001e220000000a00 */
[----:B------:R-:W-:Y:S01]  /*3560*/  IMAD.IADD R7, R4, 0x1, R6 ;  /* 0x0000000104077824 */ /* 0x000fe200078e0206 */
[----:B------:R-:W-:-:S04]  /*3570*/  MOV R6, R8 ;  /* 0x0000000800067202 */ /* 0x000fc80000000f00 */
[----:B------:R-:W-:Y:S01]  /*3580*/  ISETP.GE.U32.AND P0, PT, R6, R5, PT ;  /* 0x000000050600720c */ /* 0x000fe20003f06070 */
[----:B0-----:R-:W-:-:S05]  /*3590*/  IMAD.WIDE.U32 R14, R7, 0x4, R14 ;  /* 0x00000004070e7825 */ /* 0x001fca00078e000e */
[----:B------:R0:W-:Y:S07]  /*35a0*/  STG.E desc[UR4][R14.64], R12 ;  /* 0x0000000c0e007986 */ /* 0x0001ee000c101904 */
[----:B------:R-:W-:Y:S05]  /*35b0*/  @P0 BRA `(.L_x_10008) ;  /* 0x0000000000300947 */ /* 0x000fea0003800000 */
[----:B0-----:R-:W0:Y:S01]  /*35c0*/  LDC.64 R12, c[0x0][0x388] ;  /* 0x0000e200ff0c7b82 */ /* 0x001e220000000a00 */
[----:B------:R-:W-:Y:S02]  /*35d0*/  IMAD.IADD R7, R4, 0x1, R6 ;  /* 0x0000000104077824 */ /* 0x000fe400078e0206 */
[----:B------:R-:W-:Y:S02]  /*35e0*/  VIADD R6, R6, 0x80 ;  /* 0x0000008006067836 */ /* 0x000fe40000000000 */
[----:B0-----:R-:W-:-:S05]  /*35f0*/  IMAD.WIDE.U32 R12, R7, 0x4, R12 ;  /* 0x00000004070c7825 */ /* 0x001fca00078e000c */
[----:B------:R1:W-:Y:S02]  /*3600*/  STG.E desc[UR4][R12.64], R9 ;  /* 0x000000090c007986 */ /* 0x0003e4000c101904 */
.L_x_10007:
[----:B------:R-:W-:-:S13]  /*3610*/  ISETP.GE.U32.AND P0, PT, R6, R5, PT ;  /* 0x000000050600720c */ /* 0x000fda0003f06070 */
[----:B------:R-:W-:Y:S05]  /*3620*/  @P0 BRA `(.L_x_10009) ;  /* 0x0000000000300947 */ /* 0x000fea0003800000 */
[----:B-1----:R-:W1:Y:S01]  /*3630*/  LDC.64 R8, c[0x0][0x388] ;  /* 0x0000e200ff087b82 */ /* 0x002e620000000a00 */
[----:B------:R-:W-:Y:S01]  /*3640*/  IMAD.IADD R7, R4, 0x1, R6 ;  /* 0x0000000104077824 */ /* 0x000fe200078e0206 */
[----:B------:R-:W-:-:S03]  /*3650*/  IADD3 R6, PT, PT, R6, 0x80, RZ ;  /* 0x0000008006067810 */ /* 0x000fc60007ffe0ff */
[----:B-1----:R-:W-:-:S05]  /*3660*/  IMAD.WIDE.U32 R8, R7, 0x4, R8 ;  /* 0x0000000407087825 */ /* 0x002fca00078e0008 */
[----:B------:R1:W-:Y:S02]  /*3670*/  STG.E desc[UR4][R8.64], R11 ;  /* 0x0000000b08007986 */ /* 0x0003e4000c101904 */
.L_x_10008:
[----:B------:R-:W-:-:S13]  /*3680*/  ISETP.GE.U32.AND P0, PT, R6, R5, PT ;  /* 0x000000050600720c */ /* 0x000fda0003f06070 */
[----:B------:R-:W-:Y:S05]  /*3690*/  @P0 BRA `(.L_x_10010) ;  /* 0x0000000000300947 */ /* 0x000fea0003800000 */
[----:B-1----:R-:W1:Y:S01]  /*36a0*/  LDC.64 R8, c[0x0][0x388] ;  /* 0x0000e200ff087b82 */ /* 0x002e620000000a00 */
[----:B------:R-:W-:Y:S02]  /*36b0*/  IMAD.IADD R7, R4, 0x1, R6 ;  /* 0x0000000104077824 */ /* 0x000fe400078e0206 */
[----:B------:R-:W-:Y:S02]  /*36c0*/  VIADD R6, R6, 0x80 ;  /* 0x0000008006067836 */ /* 0x000fe40000000000 */
[----:B-1----:R-:W-:-:S05]  /*36d0*/  IMAD.WIDE.U32 R8, R7, 0x4, R8 ;  /* 0x0000000407087825 */ /* 0x002fca00078e0008 */
[----:B------:R2:W-:Y:S02]  /*36e0*/  STG.E desc[UR4][R8.64], R21 ;  /* 0x0000001508007986 */ /* 0x0005e4000c101904 */
.L_x_10009:
[----:B------:R-:W-:-:S13]  /*36f0*/  ISETP.GE.U32.AND P0, PT, R6, R5, PT ;  /* 0x000000050600720c */ /* 0x000fda0003f06070 */
[----:B------:R-:W-:Y:S05]  /*3700*/  @P0 BRA `(.L_x_10011) ;  /* 0x0000000000340947 */ /* 0x000fea0003800000 */
[----:B-12---:R-:W1:Y:S01]  /*3710*/  LDC.64 R8, c[0x0][0x388] ;  /* 0x0000e200ff087b82 */ /* 0x006e620000000a00 */
[----:B------:R-:W-:Y:S01]  /*3720*/  IMAD.IADD R7, R4, 0x1, R6 ;  /* 0x0000000104077824 */ /* 0x000fe200078e0206 */
[----:B------:R-:W-:-:S03]  /*3730*/  IADD3 R6, PT, PT, R6, 0x80, RZ ;  /* 0x0000008006067810 */ /* 0x000fc60007ffe0ff */
[----:B-1----:R-:W-:-:S05]  /*3740*/  IMAD.WIDE.U32 R8, R7, 0x4, R8 ;  /* 0x0000000407087825 */ /* 0x002fca00078e0008 */
[----:B------:R2:W-:Y:S02]  /*3750*/  STG.E desc[UR4][R8.64], R25 ;  /* 0x0000001908007986 */ /* 0x0005e4000c101904 */
.L_x_10010:
[----:B------:R-:W-:-:S13]  /*3760*/  ISETP.GE.U32.AND P0, PT, R6, R5, PT ;  /* 0x000000050600720c */ /* 0x000fda0003f06070 */
[----:B------:R-:W-:Y:S05]  /*3770*/  @P0 BREAK.RELIABLE B1 ;  /* 0x0000000000010942 */ /* 0x000fea0003800100 */
[----:B------:R-:W-:Y:S05]  /*3780*/  @P0 BRA `(.L_x_10012) ;  /* 0x0000000000300947 */ /* 0x000fea0003800000 */
[----:B-12---:R-:W1:Y:S01]  /*3790*/  LDC.64 R8, c[0x0][0x388] ;  /* 0x0000e200ff087b82 */ /* 0x006e620000000a00 */
[----:B------:R-:W-:Y:S02]  /*37a0*/  IMAD.IADD R7, R4, 0x1, R6 ;  /* 0x0000000104077824 */ /* 0x000fe400078e0206 */
[----:B------:R-:W-:Y:S02]  /*37b0*/  VIADD R6, R6, 0x80 ;  /* 0x0000008006067836 */ /* 0x000fe40000000000 */
[----:B-1----:R-:W-:-:S05]  /*37c0*/  IMAD.WIDE.U32 R8, R7, 0x4, R8 ;  /* 0x0000000407087825 */ /* 0x002fca00078e0008 */
[----:B------:R3:W-:Y:S02]  /*37d0*/  STG.E desc[UR4][R8.64], R3 ;  /* 0x0000000308007986 */ /* 0x0007e4000c101904 */
.L_x_10011:
[----:B------:R-:W-:Y:S05]  /*37e0*/  BSYNC.RELIABLE B1 ;  /* 0x0000000000017941 */ /* 0x000fea0003800100 */
.L_x_10006:
[----:B------:R-:W-:-:S13]  /*37f0*/  ISETP.GE.U32.AND P0, PT, R6, R5, PT ;  /* 0x000000050600720c */ /* 0x000fda0003f06070 */
[----:B---3--:R-:W3:Y:S01]  /*3800*/  @!P0 LDC.64 R2, c[0x0][0x388] ;  /* 0x0000e200ff028b82 */ /* 0x008ee20000000a00 */
[----:B------:R-:W-:Y:S01]  /*3810*/  @!P0 IMAD.IADD R7, R4, 0x1, R6 ;  /* 0x0000000104078824 */ /* 0x000fe200078e0206 */
[----:B------:R-:W-:-:S03]  /*3820*/  @!P0 IADD3 R6, PT, PT, R6, 0x80, RZ ;  /* 0x0000008006068810 */ /* 0x000fc60007ffe0ff */
[----:B---3--:R-:W-:-:S05]  /*3830*/  @!P0 IMAD.WIDE.U32 R2, R7, 0x4, R2 ;  /* 0x0000000407028825 */ /* 0x008fca00078e0002 */
[----:B------:R3:W-:Y:S02]  /*3840*/  @!P0 STG.E desc[UR4][R2.64], R27 ;  /* 0x0000001b02008986 */ /* 0x0007e4000c101904 */
.L_x_10012:
[----:B------:R-:W-:Y:S05]  /*3850*/  BSYNC.RECONVERGENT B0 ;  /* 0x0000000000007941 */ /* 0x000fea0003800200 */
.L_x_10005:
[----:B------:R-:W-:Y:S05]  /*3860*/  WARPSYNC.ALL ;  /* 0x0000000000007948 */ /* 0x000fea0003800000 */
[----:B------:R-:W-:-:S13]  /*3870*/  ISETP.GE.U32.AND P0, PT, R6, R5, PT ;  /* 0x000000050600720c */ /* 0x000fda0003f06070 */
[----:B------:R-:W-:Y:S05]  /*3880*/  @P0 EXIT ;  /* 0x000000000000094d */ /* 0x000fea0003800000 */
[----:B---3--:R-:W3:Y:S01]  /*3890*/  LDC.64 R2, c[0x0][0x388] ;  /* 0x0000e200ff027b82 */ /* 0x008ee20000000a00 */
[----:B------:R-:W-:-:S04]  /*38a0*/  IMAD.IADD R5, R4, 0x1, R6 ;  /* 0x0000000104057824 */ /* 0x000fc800078e0206 */
[----:B---3--:R-:W-:-:S05]  /*38b0*/  IMAD.WIDE.U32 R2, R5, 0x4, R2 ;  /* 0x0000000405027825 */ /* 0x008fca00078e0002 */
[----:B------:R-:W-:Y:S01]  /*38c0*/  STG.E desc[UR4][R2.64], R23 ;  /* 0x0000001702007986 */ /* 0x000fe2000c101904 */
[----:B------:R-:W-:Y:S05]  /*38d0*/  EXIT ;  /* 0x000000000000794d */ /* 0x000fea0003800000 */
.L_x_9910:
[----:B------:R-:W0:Y:S01]  /*38e0*/  S2R R0, SR_TID.X ;  /* 0x0000000000007919 */ /* 0x000e220000002100 */
[----:B------:R-:W1:Y:S08]  /*38f0*/  LDC.64 R2, c[0x0][0x398] ;  /* 0x0000e600ff027b82 */ /* 0x000e700000000a00 */
[----:B------:R-:W2:Y:S01]  /*3900*/  LDC.64 R6, c[0x0][0x390] ;  /* 0x0000e400ff067b82 */ /* 0x000ea20000000a00 */
[----:B-1----:R-:W-:-:S04]  /*3910*/  IMAD.WIDE.U32 R2, R4, 0x4, R2 ;  /* 0x0000000404027825 */ /* 0x002fc800078e0002 */
[----:B0-----:R-:W-:-:S05]  /*3920*/  IMAD.WIDE.U32 R24, R0, 0x8, R2 ;  /* 0x0000000800187825 */ /* 0x001fca00078e0002 */
[----:B------:R-:W3:Y:S01]  /*3930*/  LDG.E.64 R18, desc[UR4][R24.64] ;  /* 0x0000000418127981 */ /* 0x000ee2000c1e1b00 */
[----:B--2---:R-:W-:-:S03]  /*3940*/  IMAD.WIDE.U32 R2, R4, 0x4, R6 ;  /* 0x0000000404027825 */ /* 0x004fc600078e0006 */
[----:B------:R0:W5:Y:S01]  /*3950*/  LDG.E.64 R12, desc[UR4][R24.64+0x400] ;  /* 0x00040004180c7981 */ /* 0x000162000c1e1b00 */
[----:B------:R-:W-:-:S03]  /*3960*/  IMAD.WIDE.U32 R22, R0, 0x8, R2 ;  /* 0x0000000800167825 */ /* 0x000fc600078e0002 */
[----:B------:R0:W5:Y:S04]  /*3970*/  LDG.E.64 R6, desc[UR4][R24.64+0x800] ;  /* 0x0008000418067981 */ /* 0x000168000c1e1b00 */
[----:B------:R-:W2:Y:S04]  /*3980*/  LDG.E.64 R16, desc[UR4][R22.64] ;  /* 0x0000000416107981 */ /* 0x000ea8000c1e1b00 */
[----:B------:R0:W5:Y:S04]  /*3990*/  LDG.E.64 R14, desc[UR4][R22.64+0x400] ;  /* 0x00040004160e7981 */ /* 0x000168000c1e1b00 */
[----:B------:R0:W5:Y:S04]  /*39a0*/  LDG.E.64 R10, desc[UR4][R22.64+0x800] ;  /* 0x00080004160a7981 */ /* 0x000168000c1e1b00 */
[----:B------:R0:W5:Y:S04]  /*39b0*/  LDG.E.64 R8, desc[UR4][R22.64+0xc00] ;  /* 0x000c000416087981 */ /* 0x000168000c1e1b00 */
[----:B------:R0:W5:Y:S01]  /*39c0*/  LDG.E.64 R2, desc[UR4][R24.64+0xc00] ;  /* 0x000c000418027981 */ /* 0x000162000c1e1b00 */
[----:B------:R-:W-:Y:S01]  /*39d0*/  BSSY.RECONVERGENT B1, `(.L_x_10013) ;  /* 0x000005a000017945 */ /* 0x000fe20003800200 */
[----:B---3--:R-:W-:-:S13]  /*39e0*/  FSETP.NEU.FTZ.AND P0, PT, R18, RZ, PT ;  /* 0x000000ff1200720b */ /* 0x008fda0003f1d000 */
[----:B------:R-:W2:Y:S02]  /*39f0*/  @!P0 MUFU.RCP R5, R18 ;  /* 0x0000001200058308 */ /* 0x000ea40000001000 */
[----:B--2---:R-:W-:Y:S01]  /*3a00*/  @!P0 FMUL.FTZ R20, R16, R5 ;  /* 0x0000000510148220 */ /* 0x004fe20000410000 */
[----:B0-----:R-:W-:Y:S06]  /*3a10*/  @!P0 BRA `(.L_x_10014) ;  /* 0x0000000400548947 */ /* 0x001fec0003800000 */
        /* <DEDUP_REMOVED lines=30> */
.L_x_10019:
[----:B------:R-:W-:Y:S05]  /*3c00*/  BSYNC.RECONVERGENT B2 ;  /* 0x0000000000027941 */ /* 0x000fea0003800200 */
.L_x_10018:
[----:B------:R-:W-:Y:S01]  /*3c10*/  FFMA.FTZ R5, -R20, R24, R5 ;  /* 0x0000001814057223 */ /* 0x000fe20000010105 */
[----:B------:R-:W-:Y:S06]  /*3c20*/  BRA `(.L_x_10016) ;  /* 0x0000000000807947 */ /* 0x000fec0003800000 */
.L_x_10017:
        /* <DEDUP_REMOVED lines=11> */
[----:B------:R-:W-:Y:S02]  /*3ce0*/  LOP3.LUT R20, R20, 0x7fffff, RZ, 0xc0, !PT ;  /* 0x007fffff14147812 */ /* 0x000fe400078ec0ff */
[----:B------:R-:W-:Y:S02]  /*3cf0*/  MOV R24, R23 ;  /* 0x0000001700187202 */ /* 0x000fe40000000f00 */
[----:B------:R-:W-:-:S04]  /*3d00*/  LOP3.LUT R20, R20, 0x3f800000, RZ, 0xfc, !PT ;  /* 0x3f80000014147812 */ /* 0x000fc800078efcff */
[----:B------:R0:W1:Y:S03]  /*3d10*/  MUFU.RCP R21, R20 ;  /* 0x0000001400157308 */ /* 0x0000660000001000 */
.L_x_10022:
        /* <DEDUP_REMOVED lines=14> */
.L_x_10021:
[----:B------:R-:W-:Y:S05]  /*3e00*/  BSYNC.RECONVERGENT B2 ;  /* 0x0000000000027941 */ /* 0x000fea0003800200 */
.L_x_10020:
[----:B0-----:R-:W-:-:S04]  /*3e10*/  FMUL.FTZ R20, R23, 1.1920928955078125e-07 ;  /* 0x3400000017147820 */ /* 0x001fc80000410000 */
[----:B------:R-:W-:-:S07]  /*3e20*/  FMUL.FTZ R5, R5, R20 ;  /* 0x0000001405057220 */ /* 0x000fce0000410000 */
.L_x_10016:
[----:B------:R-:W-:Y:S05]  /*3e30*/  BSYNC.RECONVERGENT B0 ;  /* 0x0000000000007941 */ /* 0x000fea0003800200 */
.L_x_10015:
[C---:B------:R-:W-:Y:S01]  /*3e40*/  FSETP.NAN.FTZ.AND P0, PT, |R5|.reuse, |R5|, PT ;  /* 0x400000050500720b */ /* 0x040fe20003f18200 */
[----:B------:R-:W0:Y:S01]  /*3e50*/  MUFU.RCP R22, R18 ;  /* 0x0000001200167308 */ /* 0x000e220000001000 */
        /* <DEDUP_REMOVED lines=17> */
.L_x_10014:
[----:B------:R-:W-:Y:S05]  /*3f70*/  BSYNC.RECONVERGENT B1 ;  /* 0x0000000000017941 */ /* 0x000fea0003800200 */
.L_x_10013:
[----:B------:R-:W-:Y:S01]  /*3f80*/  FSETP.NEU.FTZ.AND P0, PT, R19, RZ, PT ;  /* 0x000000ff1300720b */ /* 0x000fe20003f1d000 */
[----:B------:R-:W-:-:S12]  /*3f90*/  BSSY.RECONVERGENT B1, `(.L_x_10023) ;  /* 0x000005c000017945 */ /* 0x000fd80003800200 */
        /* <DEDUP_REMOVED lines=28> */
.L_x_10030:
[----:B------:R-:W-:Y:S01]  /*4160*/  FSETP.GEU.FTZ.AND P0, PT, R22, -R5, PT ;  /* 0x800000051600720b */ /* 0x000fe20003f1e000 */
[----:B------:R-:W-:-:S12]  /*4170*/  FADD.FTZ R23, R23, -1 ;  /* 0xbf80000017177421 */ /* 0x000fd80000010000 */
[----:B------:R-:W-:-:S07]  /*4180*/  @!P0 FADD.FTZ R23, R23, -1 ;  /* 0xbf80000017178421 */ /* 0x000fce0000010000 */
.L_x_10029:
[----:B------:R-:W-:Y:S05]  /*4190*/  BSYNC.RECONVERGENT B2 ;  /* 0x0000000000027941 */ /* 0x000fea0003800200 */
.L_x_10028:
[----:B------:R-:W-:Y:S01]  /*41a0*/  FFMA.FTZ R16, -R5, R23, R16 ;  /* 0x0000001705107223 */ /* 0x000fe20000010110 */
[----:B------:R-:W-:Y:S06]  /*41b0*/  BRA `(.L_x_10026) ;  /* 0x0000000000847947 */ /* 0x000fec0003800000 */
.L_x_10027:
        /* <DEDUP_REMOVED lines=12> */
[----:B------:R-:W-:Y:S01]  /*4280*/  IMAD.MOV.U32 R21, RZ, RZ, R23 ;  /* 0x000000ffff157224 */ /* 0x000fe200078e0017 */
[----:B------:R-:W-:Y:S02]  /*4290*/  MOV R25, R22 ;  /* 0x0000001600197202 */ /* 0x000fe40000000f00 */
[----:B------:R-:W-:-:S04]  /*42a0*/  LOP3.LUT R16, R16, 0x3f800000, RZ, 0xfc, !PT ;  /* 0x3f80000010107812 */ /* 0x000fc800078efcff */
[----:B------:R0:W1:Y:S03]  /*42b0*/  MUFU.RCP R18, R16 ;  /* 0x0000001000127308 */ /* 0x0000660000001000 */
.L_x_10033:
        /* <DEDUP_REMOVED lines=14> */
.L_x_10032:
[----:B------:R-:W-:Y:S05]  /*43a0*/  BSYNC.RECONVERGENT B2 ;  /* 0x0000000000027941 */ /* 0x000fea0003800200 */
.L_x_10031:
[----:B------:R-:W-:-:S04]  /*43b0*/  FMUL.FTZ R22, R22, 1.1920928955078125e-07 ;  /* 0x3400000016167820 */ /* 0x000fc80000410000 */
[----:B0-----:R-:W-:-:S07]  /*43c0*/  FMUL.FTZ R16, R5, R22 ;  /* 0x0000001605107220 */ /* 0x001fce0000410000 */
.L_x_10026:
[----:B------:R-:W-:Y:S05]  /*43d0*/  BSYNC.RECONVERGENT B0 ;  /* 0x0000000000007941 */ /* 0x000fea0003800200 */
.L_x_10025:
[C---:B------:R-:W-:Y:S01]  /*43e0*/  FSETP.NAN.FTZ.AND P0, PT, |R16|.reuse, |R16|, PT ;  /* 0x400000101000720b */ /* 0x040fe20003f18200 */
[----:B------:R-:W0:Y:S01]  /*43f0*/  MUFU.RCP R22, R19 ;  /* 0x0000001300167308 */ /* 0x000e220000001000 */
[----:B------:R-:W-:-:S04]  /*4400*/  LOP3.LUT R5, R16, 0x80000000, R17, 0xb8, !PT ;  /* 0x8000000010057812 */ /* 0x000fc800078eb811 */
[----:B------:R-:W-:Y:S02]  /*4410*/  FSEL R16, R16, R5, P0 ;  /* 0x0000000510107208 */ /* 0x000fe40000000000 */
[----:B------:R-:W-:Y:S02]  /*4420*/  PLOP3.LUT P0, PT, PT, PT, PT, 0x8, 0x80 ;  /* 0x000000000080781c */ /* 0x000fe40003f0e170 */
[----:B------:R-:W-:Y:S01]  /*4430*/  FSETP.NEU.FTZ.AND P1, PT, R16, RZ, PT ;  /* 0x000000ff1000720b */ /* 0x000fe20003f3d000 */
[----:B------:R-:W-:-:S04]  /*4440*/  FADD.FTZ R5, R17, -R16 ;  /* 0x8000001011057221 */ /* 0x000fc80000010000 */
        /* <DEDUP_REMOVED lines=14> */
.L_x_10024:
[----:B------:R-:W0:Y:S02]  /*4530*/  MUFU.RCP R16, R19 ;  /* 0x0000001300107308 */ /* 0x000e240000001000 */
[----:B0-----:R-:W-:-:S07]  /*4540*/  FMUL.FTZ R21, R17, R16 ;  /* 0x0000001011157220 */ /* 0x001fce0000410000 */
.L_x_10034:
[----:B------:R-:W-:Y:S05]  /*4550*/  BSYNC.RECONVERGENT B1 ;  /* 0x0000000000017941 */ /* 0x000fea0003800200 */
.L_x_10023:
[----:B-----5:R-:W-:Y:S01]  /*4560*/  FSETP.NEU.FTZ.AND P0, PT, R12, RZ, PT ;  /* 0x000000ff0c00720b */ /* 0x020fe20003f1d000 */
        /* <DEDUP_REMOVED lines=29> */
.L_x_10042:
[----:B------:R-:W-:Y:S01]  /*4740*/  FSETP.GEU.FTZ.AND P0, PT, R19, -R5, PT ;  /* 0x800000051300720b */ /* 0x000fe20003f1e000 */
[----:B------:R-:W-:-:S12]  /*4750*/  FADD.FTZ R17, R17, -1 ;  /* 0xbf80000011117421 */ /* 0x000fd80000010000 */
[----:B------:R-:W-:-:S07]  /*4760*/  @!P0 FADD.FTZ R17, R17, -1 ;  /* 0xbf80000011118421 */ /* 0x000fce0000010000 */
.L_x_10041:
[----:B------:R-:W-:Y:S05]  /*4770*/  BSYNC.RECONVERGENT B2 ;  /* 0x0000000000027941 */ /* 0x000fea0003800200 */
.L_x_10040:
[----:B------:R-:W-:Y:S01]  /*4780*/  FFMA.FTZ R16, -R5, R17, R16 ;  /* 0x0000001105107223 */ /* 0x000fe20000010110 */
[----:B------:R-:W-:Y:S06]  /*4790*/  BRA `(.L_x_10038) ;  /* 0x0000000000847947 */ /* 0x000fec0003800000 */
.L_x_10039:
        /* <DEDUP_REMOVED lines=13> */
[----:B------:R-:W-:Y:S01]  /*4870*/  IMAD.MOV.U32 R22, RZ, RZ, R18 ;  /* 0x000000ffff167224 */ /* 0x000fe200078e0012 */
[----:B------:R-:W-:Y:S02]  /*4880*/  MOV R18, R19 ;  /* 0x0000001300127202 */ /* 0x000fe40000000f00 */
[----:B------:R-:W-:-:S04]  /*4890*/  LOP3.LUT R16, R16, 0x3f800000, RZ, 0xfc, !PT ;  /* 0x3f80000010107812 */ /* 0x000fc800078efcff */
[----:B------:R0:W1:Y:S03]  /*48a0*/  MUFU.RCP R17, R16 ;  /* 0x0000001000117308 */ /* 0x0000660000001000 */
.L_x_10045:
        /* <DEDUP_REMOVED lines=13> */
.L_x_10044:
[----:B------:R-:W-:Y:S05]  /*4980*/  BSYNC.RECONVERGENT B2 ;  /* 0x0000000000027941 */ /* 0x000fea0003800200 */
.L_x_10043:
[----:B------:R-:W-:-:S04]  /*4990*/  FMUL.FTZ R22, R22, 1.1920928955078125e-07 ;  /* 0x3400000016167820 */ /* 0x000fc80000410000 */
[----:B0-----:R-:W-:-:S07]  /*49a0*/  FMUL.FTZ R16, R5, R22 ;  /* 0x0000001605107220 */ /* 0x001fce0000410000 */
.L_x_10038:
[----:B------:R-:W-:Y:S05]  /*49b0*/  BSYNC.RECONVERGENT B0 ;  /* 0x0000000000007941 */ /* 0x000fea0003800200 */
.L_x_10037:
        /* <DEDUP_REMOVED lines=21> */
.L_x_10036:
[----:B------:R-:W0:Y:S02]  /*4b10*/  MUFU.RCP R5, R12 ;  /* 0x0000000c00057308 */ /* 0x000e240000001000 */
[----:B0-----:R-:W-:-:S07]  /*4b20*/  FMUL.FTZ R14, R14, R5 ;  /* 0x000000050e0e7220 */ /* 0x001fce0000410000 */
.L_x_10046:
[----:B------:R-:W-:Y:S05]  /*4b30*/  BSYNC.RECONVERGENT B1 ;  /* 0x0000000000017941 */ /* 0x000fea0003800200 */
.L_x_10035:
        /* <DEDUP_REMOVED lines=30> */
.L_x_10054:
[----:B------:R-:W-:Y:S01]  /*4d20*/  FSETP.GEU.FTZ.AND P0, PT, R18, -R5, PT ;  /* 0x800000051200720b */ /* 0x000fe20003f1e000 */
[----:B------:R-:W-:-:S12]  /*4d30*/  FADD.FTZ R19, R19, -1 ;  /* 0xbf80000013137421 */ /* 0x000fd80000010000 */
[----:B------:R-:W-:-:S07]  /*4d40*/  @!P0 FADD.FTZ R19, R19, -1 ;  /* 0xbf80000013138421 */ /* 0x000fce0000010000 */
.L_x_10053:
[----:B------:R-:W-:Y:S05]  /*4d50*/  BSYNC.RECONVERGENT B2 ;  /* 0x0000000000027941 */ /* 0x000fea0003800200 */
.L_x_10052:
[----:B------:R-:W-:Y:S01]  /*4d60*/  FFMA.FTZ R12, -R5, R19, R12 ;  /* 0x00000013050c7223 */ /* 0x000fe2000001010c */
[----:B------:R-:W-:Y:S06]  /*4d70*/  BRA `(.L_x_10050) ;  /* 0x0000000000787947 */ /* 0x000fec0003800000 */
.L_x_10051:
        /* <DEDUP_REMOVED lines=14> */
.L_x_10057:
        /* <DEDUP_REMOVED lines=13> */
.L_x_10056:
[----:B------:R-:W-:Y:S05]  /*4f30*/  BSYNC.RECONVERGENT B2 ;  /* 0x0000000000027941 */ /* 0x000fea0003800200 */
.L_x_10055:
[----:B------:R-:W-:-:S04]  /*4f40*/  FMUL.FTZ R18, R18, 1.1920928955078125e-07 ;  /* 0x3400000012127820 */ /* 0x000fc80000410000 */
[----:B0-----:R-:W-:-:S07]  /*4f50*/  FMUL.FTZ R12, R5, R18 ;  /* 0x00000012050c7220 */ /* 0x001fce0000410000 */
.L_x_10050:
[----:B------:R-:W-:Y:S05]  /*4f60*/  BSYNC.RECONVERGENT B0 ;  /* 0x0000000000007941 */ /* 0x000fea0003800200 */
.L_x_10049:
        /* <DEDUP_REMOVED lines=21> */
.L_x_10048:
[----:B------:R-:W0:Y:S02]  /*50c0*/  MUFU.RCP R12, R13 ;  /* 0x0000000d000c7308 */ /* 0x000e240000001000 */
[----:B0-----:R-:W-:-:S07]  /*50d0*/  FMUL.FTZ R15, R15, R12 ;  /* 0x0000000c0f0f7220 */ /* 0x001fce0000410000 */
.L_x_10058:
[----:B------:R-:W-:Y:S05]  /*50e0*/  BSYNC.RECONVERGENT B1 ;  /* 0x0000000000017941 */ /* 0x000fea0003800200 */
.L_x_10047:
        /* <DEDUP_REMOVED lines=30> */
.L_x_10066:
[----:B------:R-:W-:Y:S01]  /*52d0*/  FSETP.GEU.FTZ.AND P0, PT, R17, -R5, PT ;  /* 0x800000051100720b */ /* 0x000fe20003f1e000 */
[----:B------:R-:W-:-:S12]  /*52e0*/  FADD.FTZ R13, R13, -1 ;  /* 0xbf8000000d0d7421 */ /* 0x000fd80000010000 */
[----:B------:R-:W-:-:S07]  /*52f0*/  @!P0 FADD.FTZ R13, R13, -1 ;  /* 0xbf8000000d0d8421 */ /* 0x000fce0000010000 */
.L_x_10065:
[----:B------:R-:W-:Y:S05]  /*5300*/  BSYNC.RECONVERGENT B2 ;  /* 0x0000000000027941 */ /* 0x000fea0003800200 */
.L_x_10064:
[----:B------:R-:W-:Y:S01]  /*5310*/  FFMA.FTZ R12, -R5, R13, R12 ;  /* 0x0000000d050c7223 */ /* 0x000fe2000001010c */
[----:B------:R-:W-:Y:S06]  /*5320*/  BRA `(.L_x_10062) ;  /* 0x0000000000787947 */ /* 0x000fec0003800000 */
.L_x_10063:
        /* <DEDUP_REMOVED lines=14> */
.L_x_10069:
        /* <DEDUP_REMOVED lines=13> */
.L_x_10068:
[----:B------:R-:W-:Y:S05]  /*54e0*/  BSYNC.RECONVERGENT B2 ;  /* 0x0000000000027941 */ /* 0x000fea0003800200 */
.L_x_10067:
[----:B------:R-:W-:-:S04]  /*54f0*/  FMUL.FTZ R16, R16, 1.1920928955078125e-07 ;  /* 0x3400000010107820 */ /* 0x000fc80000410000 */
[----:B0-----:R-:W-:-:S07]  /*5500*/  FMUL.FTZ R12, R5, R16 ;  /* 0x00000010050c7220 */ /* 0x001fce0000410000 */
.L_x_10062:
[----:B------:R-:W-:Y:S05]  /*5510*/  BSYNC.RECONVERGENT B0 ;  /* 0x0000000000007941 */ /* 0x000fea0003800200 */
.L_x_10061:
        /* <DEDUP_REMOVED lines=21> */
.L_x_10060:
[----:B------:R-:W0:Y:S02]  /*5670*/  MUFU.RCP R5, R6 ;  /* 0x0000000600057308 */ /* 0x000e240000001000 */
[----:B0-----:R-:W-:-:S07]  /*5680*/  FMUL.FTZ R10, R10, R5 ;  /* 0x000000050a0a7220 */ /* 0x001fce0000410000 */
.L_x_10070:
[----:B------:R-:W-:Y:S05]  /*5690*/  BSYNC.RECONVERGENT B1 ;  /* 0x0000000000017941 */ /* 0x000fea0003800200 */
.L_x_10059:
        /* <DEDUP_REMOVED lines=30> */
.L_x_10078:
[----:B------:R-:W-:Y:S01]  /*5880*/  FSETP.GEU.FTZ.AND P0, PT, R16, -R5, PT ;  /* 0x800000051000720b */ /* 0x000fe20003f1e000 */
[----:B------:R-:W-:-:S12]  /*5890*/  FADD.FTZ R17, R17, -1 ;  /* 0xbf80000011117421 */ /* 0x000fd80000010000 */
[----:B------:R-:W-:-:S07]  /*58a0*/  @!P0 FADD.FTZ R17, R17, -1 ;  /* 0xbf80000011118421 */ /* 0x000fce0000010000 */
.L_x_10077:
[----:B------:R-:W-:Y:S05]  /*58b0*/  BSYNC.RECONVERGENT B2 ;  /* 0x0000000000027941 */ /* 0x000fea0003800200 */
.L_x_10076:
[----:B------:R-:W-:Y:S01]  /*58c0*/  FFMA.FTZ R6, -R5, R17, R6 ;  /* 0x0000001105067223 */ /* 0x000fe20000010106 */
[----:B------:R-:W-:Y:S06]  /*58d0*/  BRA `(.L_x_10074) ;  /* 0x0000000000787947 */ /* 0x000fec0003800000 */
.L_x_10075:
        /* <DEDUP_REMOVED lines=14> */
.L_x_10081:
        /* <DEDUP_REMOVED lines=13> */
.L_x_10080:
[----:B------:R-:W-:Y:S05]  /*5a90*/  BSYNC.RECONVERGENT B2 ;  /* 0x0000000000027941 */ /* 0x000fea0003800200 */
.L_x_10079:
[----:B------:R-:W-:-:S04]  /*5aa0*/  FMUL.FTZ R6, R6, 1.1920928955078125e-07 ;  /* 0x3400000006067820 */ /* 0x000fc80000410000 */
[----:B------:R-:W-:-:S07]  /*5ab0*/  FMUL.FTZ R6, R5, R6 ;  /* 0x0000000605067220 */ /* 0x000fce0000410000 */
.L_x_10074:
[----:B------:R-:W-:Y:S05]  /*5ac0*/  BSYNC.RECONVERGENT B0 ;  /* 0x0000000000007941 */ /* 0x000fea0003800200 */
.L_x_10073:
[C---:B------:R-:W-:Y:S01]  /*5ad0*/  FSETP.NAN.FTZ.AND P0, PT, |R6|.reuse, |R6|, PT ;  /* 0x400000060600720b */ /* 0x040fe20003f18200 */
[----:B------:R-:W1:Y:S01]  /*5ae0*/  MUFU.RCP R16, R7 ;  /* 0x0000000700107308 */ /* 0x000e620000001000 */
[----:B------:R-:W-:-:S04]  /*5af0*/  LOP3.LUT R5, R6, 0x80000000, R11, 0xb8, !PT ;  /* 0x8000000006057812 */ /* 0x000fc800078eb80b */
[----:B------:R-:W-:Y:S02]  /*5b00*/  FSEL R6, R6, R5, P0 ;  /* 0x0000000506067208 */ /* 0x000fe40000000000 */
[----:B------:R-:W-:Y:S02]  /*5b10*/  PLOP3.LUT P0, PT, PT, PT, PT, 0x8, 0x80 ;  /* 0x000000000080781c */ /* 0x000fe40003f0e170 */
[----:B------:R-:W-:Y:S01]  /*5b20*/  FSETP.NEU.FTZ.AND P1, PT, R6, RZ, PT ;  /* 0x000000ff0600720b */ /* 0x000fe20003f3d000 */
[----:B------:R-:W-:-:S04]  /*5b30*/  FADD.FTZ R5, R11, -R6 ;  /* 0x800000060b057221 */ /* 0x000fc80000010000 */
        /* <DEDUP_REMOVED lines=14> */
.L_x_10072:
[----:B------:R-:W0:Y:S02]  /*5c20*/  MUFU.RCP R6, R7 ;  /* 0x0000000700067308 */ /* 0x000e240000001000 */
[----:B0-----:R-:W-:-:S07]  /*5c30*/  FMUL.FTZ R11, R11, R6 ;  /* 0x000000060b0b7220 */ /* 0x001fce0000410000 */
.L_x_10082:
[----:B------:R-:W-:Y:S05]  /*5c40*/  BSYNC.RECONVERGENT B1 ;  /* 0x0000000000017941 */ /* 0x000fea0003800200 */
.L_x_10071:
        /* <DEDUP_REMOVED lines=30> */
.L_x_10090:
[----:B------:R-:W-:Y:S01]  /*5e30*/  FSETP.GEU.FTZ.AND P0, PT, R13, -R5, PT ;  /* 0x800000050d00720b */ /* 0x000fe20003f1e000 */
[----:B------:R-:W-:-:S12]  /*5e40*/  FADD.FTZ R7, R7, -1 ;  /* 0xbf80000007077421 */ /* 0x000fd80000010000 */
[----:B------:R-:W-:-:S07]  /*5e50*/  @!P0 FADD.FTZ R7, R7, -1 ;  /* 0xbf80000007078421 */ /* 0x000fce0000010000 */
.L_x_10089:
[----:B------:R-:W-:Y:S05]  /*5e60*/  BSYNC.RECONVERGENT B2 ;  /* 0x0000000000027941 */ /* 0x000fea0003800200 */
.L_x_10088:
[----:B------:R-:W-:Y:S01]  /*5e70*/  FFMA.FTZ R6, -R5, R7, R6 ;  /* 0x0000000705067223 */ /* 0x000fe20000010106 */
[----:B------:R-:W-:Y:S06]  /*5e80*/  BRA `(.L_x_10086) ;  /* 0x0000000000787947 */ /* 0x000fec0003800000 */
.L_x_10087:
        /* <DEDUP_REMOVED lines=13> */
[----:B0-----:R0:W1:Y:S03]  /*5f60*/  MUFU.RCP R13, R7 ;  /* 0x00000007000d7308 */ /* 0x0010660000001000 */
.L_x_10093:
        /* <DEDUP_REMOVED lines=13> */
.L_x_10092:
[----:B------:R-:W-:Y:S05]  /*6040*/  BSYNC.RECONVERGENT B2 ;  /* 0x0000000000027941 */ /* 0x000fea0003800200 */
.L_x_10091:
[----:B------:R-:W-:-:S04]  /*6050*/  FMUL.FTZ R6, R6, 1.1920928955078125e-07 ;  /* 0x3400000006067820 */ /* 0x000fc80000410000 */
[----:B------:R-:W-:-:S07]  /*6060*/  FMUL.FTZ R6, R5, R6 ;  /* 0x0000000605067220 */ /* 0x000fce0000410000 */
.L_x_10086:
[----:B------:R-:W-:Y:S05]  /*6070*/  BSYNC.RECONVERGENT B0 ;  /* 0x0000000000007941 */ /* 0x000fea0003800200 */
.L_x_10085:
        /* <DEDUP_REMOVED lines=21> */
.L_x_10084:
[----:B------:R-:W1:Y:S02]  /*61d0*/  MUFU.RCP R5, R2 ;  /* 0x0000000200057308 */ /* 0x000e640000001000 */
[----:B-1----:R-:W-:-:S07]  /*61e0*/  FMUL.FTZ R8, R8, R5 ;  /* 0x0000000508087220 */ /* 0x002fce0000410000 */
.L_x_10094:
[----:B------:R-:W-:Y:S05]  /*61f0*/  BSYNC.RECONVERGENT B1 ;  /* 0x0000000000017941 */ /* 0x000fea0003800200 */
.L_x_10083:
        /* <DEDUP_REMOVED lines=30> */
.L_x_10102:
[----:B------:R-:W-:Y:S01]  /*63e0*/  FSETP.GEU.FTZ.AND P0, PT, R12, -R2, PT ;  /* 0x800000020c00720b */ /* 0x000fe20003f1e000 */
[----:B------:R-:W-:-:S12]  /*63f0*/  FADD.FTZ R6, R6, -1 ;  /* 0xbf80000006067421 */ /* 0x000fd80000010000 */
[----:B------:R-:W-:-:S07]  /*6400*/  @!P0 FADD.FTZ R6, R6, -1 ;  /* 0xbf80000006068421 */ /* 0x000fce0000010000 */
.L_x_10101:
[----:B------:R-:W-:Y:S05]  /*6410*/  BSYNC.RECONVERGENT B2 ;  /* 0x0000000000027941 */ /* 0x000fea0003800200 */
.L_x_10100:
[----:B------:R-:W-:Y:S01]  /*6420*/  FFMA.FTZ R5, -R2, R6, R5 ;  /* 0x0000000602057223 */ /* 0x000fe20000010105 */
[----:B------:R-:W-:Y:S06]  /*6430*/  BRA `(.L_x_10098) ;  /* 0x0000000000787947 */ /* 0x000fec0003800000 */
.L_x_10099:
        /* <DEDUP_REMOVED lines=13> */
[----:B------:R1:W2:Y:S03]  /*6510*/  MUFU.RCP R12, R6 ;  /* 0x00000006000c7308 */ /* 0x0002a60000001000 */
.L_x_10105:
[----:B------:R-:W-:-:S04]  /*6520*/  VIMNMX.U32 R16, PT, PT, R7, 0xb800000, PT ;  /* 0x0b80000007107848 */ /* 0x000fc80003fe0000 */
[----:B------:R-:W-:Y:S01]  /*6530*/  IADD3 R5, PT, PT, R16, R5, RZ ;  /* 0x0000000510057210 */ /* 0x000fe20007ffe0ff */
[----:B------:R-:W-:-:S04]  /*6540*/  IMAD.IADD R7, R7, 0x1, -R16 ;  /* 0x0000000107077824 */ /* 0x000fc800078e0a10 */
[----:B0-2---:R-:W-:Y:S01]  /*6550*/  FMUL.FTZ R13, R12, R5 ;  /* 0x000000050c0d7220 */ /* 0x005fe20000410000 */
        /* <DEDUP_REMOVED lines=9> */
.L_x_10104:
[----:B------:R-:W-:Y:S05]  /*65f0*/  BSYNC.RECONVERGENT B2 ;  /* 0x0000000000027941 */ /* 0x000fea0003800200 */
.L_x_10103:
[----:B------:R-:W-:-:S04]  /*6600*/  FMUL.FTZ R5, R5, 1.1920928955078125e-07 ;  /* 0x3400000005057820 */ /* 0x000fc80000410000 */
[----:B------:R-:W-:-:S07]  /*6610*/  FMUL.FTZ R5, R2, R5 ;  /* 0x0000000502057220 */ /* 0x000fce0000410000 */
.L_x_10098:
[----:B------:R-:W-:Y:S05]  /*6620*/  BSYNC.RECONVERGENT B0 ;  /* 0x0000000000007941 */ /* 0x000fea0003800200 */
.L_x_10097:
[C---:B------:R-:W-:Y:S01]  /*6630*/  FSETP.NAN.FTZ.AND P0, PT, |R5|.reuse, |R5|, PT ;  /* 0x400000050500720b */ /* 0x040fe20003f18200 */
[----:B------:R-:W2:Y:S01]  /*6640*/  MUFU.RCP R7, R3 ;  /* 0x0000000300077308 */ /* 0x000ea20000001000 */
        /* <DEDUP_REMOVED lines=8> */
[----:B--2---:R-:W-:-:S12]  /*66d0*/  FMUL.FTZ R2, R2, R7 ;  /* 0x0000000702027220 */ /* 0x004fd80000410000 */
        /* <DEDUP_REMOVED lines=10> */
.L_x_10096:
[----:B------:R-:W1:Y:S02]  /*6780*/  MUFU.RCP R2, R3 ;  /* 0x0000000300027308 */ /* 0x000e640000001000 */
[----:B-1----:R-:W-:-:S07]  /*6790*/  FMUL.FTZ R9, R9, R2 ;  /* 0x0000000209097220 */ /* 0x002fce0000410000 */
.L_x_10106:
[----:B------:R-:W-:Y:S05]  /*67a0*/  BSYNC.RECONVERGENT B1 ;  /* 0x0000000000017941 */ /* 0x000fea0003800200 */
.L_x_10095:
[----:B------:R-:W1:Y:S02]  /*67b0*/  LDC.64 R2, c[0x0][0x388] ;  /* 0x0000e200ff027b82 */ /* 0x000e640000000a00 */
[----:B-1----:R-:W-:-:S04]  /*67c0*/  IMAD.WIDE.U32 R4, R4, 0x4, R2 ;  /* 0x0000000404047825 */ /* 0x002fc800078e0002 */
[----:B------:R-:W-:-:S05]  /*67d0*/  IMAD.WIDE.U32 R4, R0, 0x8, R4 ;  /* 0x0000000800047825 */ /* 0x000fca00078e0004 */
[----:B------:R-:W-:Y:S04]  /*67e0*/  STG.E.64 desc[UR4][R4.64], R20 ;  /* 0x0000001404007986 */ /* 0x000fe8000c101b04 */
[----:B------:R-:W-:Y:S04]  /*67f0*/  STG.E.64 desc[UR4][R4.64+0x400], R14 ;  /* 0x0004000e04007986 */ /* 0x000fe8000c101b04 */
[----:B------:R-:W-:Y:S04]  /*6800*/  STG.E.64 desc[UR4][R4.64+0x800], R10 ;  /* 0x0008000a04007986 */ /* 0x000fe8000c101b04 */
[----:B------:R-:W-:Y:S01]  /*6810*/  STG.E.64 desc[UR4][R4.64+0xc00], R8 ;  /* 0x000c000804007986 */ /* 0x000fe2000c101b04 */
[----:B------:R-:W-:Y:S05]  /*6820*/  EXIT ;  /* 0x000000000000794d */ /* 0x000fea0003800000 */
.L_x_10107:
        /* <DEDUP_REMOVED lines=13> */
.L_x_37079:


//--------------------- .text._ZN2at6native29vectorized_elementwise_kernelILi4ENS0_13BinaryFunctorIfffZZZNS0_15binary_internal21div_floor_kernel_cudaERNS_18TensorIteratorBaseEENKUlvE1_clEvENKUlvE0_clEvEUlffE_EESt5arrayIPcLm3EEEEviT0_T1_ --------------------------
	.section	.text._ZN2at6native29vectorized_elementwise_kernelILi4ENS0_13BinaryFunctorIfffZZZNS0_15binary_internal21div_floor_kernel_cudaERNS_18TensorIteratorBaseEENKUlvE1_clEvENKUlvE0_clEvEUlffE_EESt5arrayIPcLm3EEEEviT0_T1_,"ax",@progbits
	.align	128
        .global         _ZN2at6native29vectorized_elementwise_kernelILi4ENS0_13BinaryFunctorIfffZZZNS0_15binary_internal21div_floor_kernel_cudaERNS_18TensorIteratorBaseEENKUlvE1_clEvENKUlvE0_clEvEUlffE_EESt5arrayIPcLm3EEEEviT0_T1_
        .type           _ZN2at6native29vectorized_elementwise_kernelILi4ENS0_13BinaryFunctorIfffZZZNS0_15binary_internal21div_floor_kernel_cudaERNS_18TensorIteratorBaseEENKUlvE1_clEvENKUlvE0_clEvEUlffE_EESt5arrayIPcLm3EEEEviT0_T1_,@function
        .size           _ZN2at6native29vectorized_elementwise_kernelILi4ENS0_13BinaryFunctorIfffZZZNS0_15binary_internal21div_floor_kernel_cudaERNS_18TensorIteratorBaseEENKUlvE1_clEvENKUlvE0_clEvEUlffE_EESt5arrayIPcLm3EEEEviT0_T1_,(.L_x_37080 - _ZN2at6native29vectorized_elementwise_kernelILi4ENS0_13BinaryFunctorIfffZZZNS0_15binary_internal21div_floor_kernel_cudaERNS_18TensorIteratorBaseEENKUlvE1_clEvENKUlvE0_clEvEUlffE_EESt5arrayIPcLm3EEEEviT0_T1_)
        .other          _ZN2at6native29vectorized_elementwise_kernelILi4ENS0_13BinaryFunctorIfffZZZNS0_15binary_internal21div_floor_kernel_cudaERNS_18TensorIteratorBaseEENKUlvE1_clEvENKUlvE0_clEvEUlffE_EESt5arrayIPcLm3EEEEviT0_T1_,@"STO_CUDA_ENTRY STV_DEFAULT"
_ZN2at6native29vectorized_elementwise_kernelILi4ENS0_13BinaryFunctorIfffZZZNS0_15binary_internal21div_floor_kernel_cudaERNS_18TensorIteratorBaseEENKUlvE1_clEvENKUlvE0_clEvEUlffE_EESt5arrayIPcLm3EEEEviT0_T1_:
.text._ZN2at6native29vectorized_elementwise_kernelILi4ENS0_13BinaryFunctorIfffZZZNS0_15binary_internal21div_floor_kernel_cudaERNS_18TensorIteratorBaseEENKUlvE1_clEvENKUlvE0_clEvEUlffE_EESt5arrayIPcLm3EEEEviT0_T1_:
        /* <DEDUP_REMOVED lines=129> */
.L_x_10115:
[----:B------:R-:W-:Y:S05]  /*0810*/  BSYNC.RECONVERGENT B2 ;  /* 0x0000000000027941 */ /* 0x000fea0003800200 */
.L_x_10114:
[----:B------:R-:W-:Y:S01]  /*0820*/  FFMA.FTZ R12, -R13, R17, R12 ;  /* 0x000000110d0c7223 */ /* 0x000fe2000001010c */
[----:B------:R-:W-:Y:S06]  /*0830*/  BRA `(.L_x_10112) ;  /* 0x0000000000787947 */ /* 0x000fec0003800000 */
.L_x_10113:
        /* <DEDUP_REMOVED lines=14> */
.L_x_10118:
        /* <DEDUP_REMOVED lines=13> */
.L_x_10117:
[----:B------:R-:W-:Y:S05]  /*09f0*/  BSYNC.RECONVERGENT B2 ;  /* 0x0000000000027941 */ /* 0x000fea0003800200 */
.L_x_10116:
[----:B0-----:R-:W-:-:S04]  /*0a00*/  FMUL.FTZ R13, R16, 1.1920928955078125e-07 ;  /* 0x34000000100d7820 */ /* 0x001fc80000410000 */
[----:B------:R-:W-:-:S07]  /*0a10*/  FMUL.FTZ R12, R12, R13 ;  /* 0x0000000d0c0c7220 */ /* 0x000fce0000410000 */
.L_x_10112:
[----:B------:R-:W-:Y:S05]  /*0a20*/  BSYNC.RECONVERGENT B0 ;  /* 0x0000000000007941 */ /* 0x000fea0003800200 */
.L_x_10111:
        /* <DEDUP_REMOVED lines=19> */
.L_x_10110:
[----:B------:R-:W-:Y:S05]  /*0b60*/  BSYNC.RECONVERGENT B1 ;  /* 0x0000000000017941 */ /* 0x000fea0003800200 */
.L_x_10109:
        /* <DEDUP_REMOVED lines=33> */
.L_x_10127:
[----:B------:R-:W-:Y:S01]  /*0d80*/  FSETP.GEU.FTZ.AND P0, PT, R16, -R15, PT ;  /* 0x8000000f1000720b */ /* 0x000fe20003f1e000 */
[----:B------:R-:W-:-:S12]  /*0d90*/  FADD.FTZ R7, R7, -1 ;  /* 0xbf80000007077421 */ /* 0x000fd80000010000 */
[----:B------:R-:W-:-:S07]  /*0da0*/  @!P0 FADD.FTZ R7, R7, -1 ;  /* 0xbf80000007078421 */ /* 0x000fce0000010000 */
.L_x_10126:
[----:B------:R-:W-:Y:S05]  /*0db0*/  BSYNC.RECONVERGENT B2 ;  /* 0x0000000000027941 */ /* 0x000fea0003800200 */
.L_x_10125:
[----:B------:R-:W-:Y:S01]  /*0dc0*/  FFMA.FTZ R14, -R15, R7, R14 ;  /* 0x000000070f0e7223 */ /* 0x000fe2000001010e */
[----:B------:R-:W-:Y:S06]  /*0dd0*/  BRA `(.L_x_10123) ;  /* 0x0000000000787947 */ /* 0x000fec0003800000 */
.L_x_10124:
        /* <DEDUP_REMOVED lines=14> */
.L_x_10130:
        /* <DEDUP_REMOVED lines=13> */
.L_x_10129:
[----:B------:R-:W-:Y:S05]  /*0f90*/  BSYNC.RECONVERGENT B2 ;  /* 0x0000000000027941 */ /* 0x000fea0003800200 */
.L_x_10128:
[----:B------:R-:W-:-:S04]  /*0fa0*/  FMUL.FTZ R16, R16, 1.1920928955078125e-07 ;  /* 0x3400000010107820 */ /* 0x000fc80000410000 */
[----:B------:R-:W-:-:S07]  /*0fb0*/  FMUL.FTZ R14, R7, R16 ;  /* 0x00000010070e7220 */ /* 0x000fce0000410000 */
.L_x_10123:
[----:B------:R-:W-:Y:S05]  /*0fc0*/  BSYNC.RECONVERGENT B0 ;  /* 0x0000000000007941 */ /* 0x000fea0003800200 */
.L_x_10122:
        /* <DEDUP_REMOVED lines=21> */
.L_x_10121:
[----:B------:R-:W0:Y:S02]  /*1120*/  MUFU.RCP R10, R10 ;  /* 0x0000000a000a7308 */ /* 0x000e240000001000 */
[----:B0-----:R-:W-:-:S07]  /*1130*/  FMUL.FTZ R9, R10, R9 ;  /* 0x000000090a097220 */ /* 0x001fce0000410000 */
.L_x_10120:
[----:B------:R-:W-:Y:S05]  /*1140*/  BSYNC.RECONVERGENT B1 ;  /* 0x0000000000017941 */ /* 0x000fea0003800200 */
.L_x_10119:
        /* <DEDUP_REMOVED lines=33> */
.L_x_10139:
[----:B------:R-:W-:Y:S01]  /*1360*/  FSETP.GEU.FTZ.AND P0, PT, R14, -R15, PT ;  /* 0x8000000f0e00720b */ /* 0x000fe20003f1e000 */
[----:B------:R-:W-:-:S12]  /*1370*/  FADD.FTZ R7, R7, -1 ;  /* 0xbf80000007077421 */ /* 0x000fd80000010000 */
[----:B------:R-:W-:-:S07]  /*1380*/  @!P0 FADD.FTZ R7, R7, -1 ;  /* 0xbf80000007078421 */ /* 0x000fce0000010000 */
.L_x_10138:
[----:B------:R-:W-:Y:S05]  /*1390*/  BSYNC.RECONVERGENT B2 ;  /* 0x0000000000027941 */ /* 0x000fea0003800200 */
.L_x_10137:
[----:B------:R-:W-:Y:S01]  /*13a0*/  FFMA.FTZ R10, -R15, R7, R10 ;  /* 0x000000070f0a7223 */ /* 0x000fe2000001010a */
[----:B------:R-:W-:Y:S06]  /*13b0*/  BRA `(.L_x_10135) ;  /* 0x0000000000807947 */ /* 0x000fec0003800000 */
.L_x_10136:
        /* <DEDUP_REMOVED lines=15> */
.L_x_10142:
        /* <DEDUP_REMOVED lines=14> */
.L_x_10141:
[----:B------:R-:W-:Y:S05]  /*1590*/  BSYNC.RECONVERGENT B2 ;  /* 0x0000000000027941 */ /* 0x000fea0003800200 */
.L_x_10140:
[----:B0-----:R-:W-:-:S04]  /*15a0*/  FMUL.FTZ R10, R15, 1.1920928955078125e-07 ;  /* 0x340000000f0a7820 */ /* 0x001fc80000410000 */
[----:B------:R-:W-:-:S07]  /*15b0*/  FMUL.FTZ R10, R7, R10 ;  /* 0x0000000a070a7220 */ /* 0x000fce0000410000 */
.L_x_10135:
[----:B------:R-:W-:Y:S05]  /*15c0*/  BSYNC.RECONVERGENT B0 ;  /* 0x0000000000007941 */ /* 0x000fea0003800200 */
.L_x_10134:
        /* <DEDUP_REMOVED lines=21> */
.L_x_10133:
[----:B------:R-:W0:Y:S02]  /*1720*/  MUFU.RCP R20, R20 ;  /* 0x0000001400147308 */ /* 0x000e240000001000 */
[----:B0-----:R-:W-:-:S07]  /*1730*/  FMUL.FTZ R11, R20, R11 ;  /* 0x0000000b140b7220 */ /* 0x001fce0000410000 */
.L_x_10132:
[----:B------:R-:W-:Y:S05]  /*1740*/  BSYNC.RECONVERGENT B1 ;  /* 0x0000000000017941 */ /* 0x000fea0003800200 */
.L_x_10131:
        /* <DEDUP_REMOVED lines=33> */
.L_x_10151:
[----:B------:R-:W-:Y:S01]  /*1960*/  FSETP.GEU.FTZ.AND P0, PT, R14, -R15, PT ;  /* 0x8000000f0e00720b */ /* 0x000fe20003f1e000 */
[----:B------:R-:W-:-:S12]  /*1970*/  FADD.FTZ R7, R7, -1 ;  /* 0xbf80000007077421 */ /* 0x000fd80000010000 */
[----:B------:R-:W-:-:S07]  /*1980*/  @!P0 FADD.FTZ R7, R7, -1 ;  /* 0xbf80000007078421 */ /* 0x000fce0000010000 */
.L_x_10150:
[----:B------:R-:W-:Y:S05]  /*1990*/  BSYNC.RECONVERGENT B2 ;  /* 0x0000000000027941 */ /* 0x000fea0003800200 */
.L_x_10149:
[----:B------:R-:W-:Y:S01]  /*19a0*/  FFMA.FTZ R10, -R15, R7, R10 ;  /* 0x000000070f0a7223 */ /* 0x000fe2000001010a */
[----:B------:R-:W-:Y:S06]  /*19b0*/  BRA `(.L_x_10147) ;  /* 0x0000000000847947 */ /* 0x000fec0003800000 */
.L_x_10148:
        /* <DEDUP_REMOVED lines=17> */
.L_x_10154:
        /* <DEDUP_REMOVED lines=13> */
.L_x_10153:
[----:B------:R-:W-:Y:S05]  /*1ba0*/  BSYNC.RECONVERGENT B2 ;  /* 0x0000000000027941 */ /* 0x000fea0003800200 */
.L_x_10152:
[----:B------:R-:W-:-:S04]  /*1bb0*/  FMUL.FTZ R16, R16, 1.1920928955078125e-07 ;  /* 0x3400000010107820 */ /* 0x000fc80000410000 */
[----:B0-----:R-:W-:-:S07]  /*1bc0*/  FMUL.FTZ R10, R7, R16 ;  /* 0x00000010070a7220 */ /* 0x001fce0000410000 */
.L_x_10147:
[----:B------:R-:W-:Y:S05]  /*1bd0*/  BSYNC.RECONVERGENT B0 ;  /* 0x0000000000007941 */ /* 0x000fea0003800200 */
.L_x_10146:
        /* <DEDUP_REMOVED lines=21> */
.L_x_10145:
[----:B------:R-:W0:Y:S02]  /*1d30*/  MUFU.RCP R24, R24 ;  /* 0x0000001800187308 */ /* 0x000e240000001000 */
[----:B0-----:R-:W-:-:S07]  /*1d40*/  FMUL.FTZ R21, R24, R21 ;  /* 0x0000001518157220 */ /* 0x001fce0000410000 */
.L_x_10144:
[----:B------:R-:W-:Y:S05]  /*1d50*/  BSYNC.RECONVERGENT B1 ;  /* 0x0000000000017941 */ /* 0x000fea0003800200 */
.L_x_10143:
        /* <DEDUP_REMOVED lines=33> */
.L_x_10163:
[----:B------:R-:W-:Y:S01]  /*1f70*/  FSETP.GEU.FTZ.AND P0, PT, R14, -R15, PT ;  /* 0x8000000f0e00720b */ /* 0x000fe20003f1e000 */
[----:B------:R-:W-:-:S12]  /*1f80*/  FADD.FTZ R7, R7, -1 ;  /* 0xbf80000007077421 */ /* 0x000fd80000010000 */
[----:B------:R-:W-:-:S07]  /*1f90*/  @!P0 FADD.FTZ R7, R7, -1 ;  /* 0xbf80000007078421 */ /* 0x000fce0000010000 */
.L_x_10162:
[----:B------:R-:W-:Y:S05]  /*1fa0*/  BSYNC.RECONVERGENT B2 ;  /* 0x0000000000027941 */ /* 0x000fea0003800200 */
.L_x_10161:
[----:B------:R-:W-:Y:S01]  /*1fb0*/  FFMA.FTZ R10, -R15, R7, R10 ;  /* 0x000000070f0a7223 */ /* 0x000fe2000001010a */
[----:B------:R-:W-:Y:S06]  /*1fc0*/  BRA `(.L_x_10159) ;  /* 0x0000000000847947 */ /* 0x000fec0003800000 */
.L_x_10160:
        /* <DEDUP_REMOVED lines=17> */
.L_x_10166:
        /* <DEDUP_REMOVED lines=13> */
.L_x_10165:
[----:B------:R-:W-:Y:S05]  /*21b0*/  BSYNC.RECONVERGENT B2 ;  /* 0x0000000000027941 */ /* 0x000fea0003800200 */
.L_x_10164:
[----:B------:R-:W-:-:S04]  /*21c0*/  FMUL.FTZ R16, R16, 1.1920928955078125e-07 ;  /* 0x3400000010107820 */ /* 0x000fc80000410000 */
[----:B0-----:R-:W-:-:S07]  /*21d0*/  FMUL.FTZ R10, R7, R16 ;  /* 0x00000010070a7220 */ /* 0x001fce0000410000 */
.L_x_10159:
[----:B------:R-:W-:Y:S05]  /*21e0*/  BSYNC.RECONVERGENT B0 ;  /* 0x0000000000007941 */ /* 0x000fea0003800200 */
.L_x_10158:
        /* <DEDUP_REMOVED lines=21> */
.L_x_10157:
[----:B------:R-:W0:Y:S02]  /*2340*/  MUFU.RCP R0, R0 ;  /* 0x0000000000007308 */ /* 0x000e240000001000 */
[----:B0-----:R-:W-:-:S07]  /*2350*/  FMUL.FTZ R25, R0, R25 ;  /* 0x0000001900197220 */ /* 0x001fce0000410000 */
.L_x_10156:
[----:B------:R-:W-:Y:S05]  /*2360*/  BSYNC.RECONVERGENT B1 ;  /* 0x0000000000017941 */ /* 0x000fea0003800200 */
.L_x_10155:
        /* <DEDUP_REMOVED lines=33> */
.L_x_10175:
[----:B------:R-:W-:Y:S01]  /*2580*/  FSETP.GEU.FTZ.AND P0, PT, R13, -R15, PT ;  /* 0x8000000f0d00720b */ /* 0x000fe20003f1e000 */
[----:B------:R-:W-:-:S12]  /*2590*/  FADD.FTZ R7, R7, -1 ;  /* 0xbf80000007077421 */ /* 0x000fd80000010000 */
[----:B------:R-:W-:-:S07]  /*25a0*/  @!P0 FADD.FTZ R7, R7, -1 ;  /* 0xbf80000007078421 */ /* 0x000fce0000010000 */
.L_x_10174:
[----:B------:R-:W-:Y:S05]  /*25b0*/  BSYNC.RECONVERGENT B2 ;  /* 0x0000000000027941 */ /* 0x000fea0003800200 */
.L_x_10173:
[----:B------:R-:W-:Y:S01]  /*25c0*/  FFMA.FTZ R0, -R15, R7, R0 ;  /* 0x000000070f007223 */ /* 0x000fe20000010100 */
[----:B------:R-:W-:Y:S06]  /*25d0*/  BRA `(.L_x_10171) ;  /* 0x0000000000787947 */ /* 0x000fec0003800000 */
.L_x_10172:
        /* <DEDUP_REMOVED lines=14> */
.L_x_10178:
        /* <DEDUP_REMOVED lines=13> */
.L_x_10177:
[----:B------:R-:W-:Y:S05]  /*2790*/  BSYNC.RECONVERGENT B2 ;  /* 0x0000000000027941 */ /* 0x000fea0003800200 */
.L_x_10176:
[----:B------:R-:W-:-:S04]  /*27a0*/  FMUL.FTZ R13, R13, 1.1920928955078125e-07 ;  /* 0x340000000d0d7820 */ /* 0x000fc80000410000 */
[----:B------:R-:W-:-:S07]  /*27b0*/  FMUL.FTZ R0, R0, R13 ;  /* 0x0000000d00007220 */ /* 0x000fce0000410000 */
.L_x_10171:
[----:B------:R-:W-:Y:S05]  /*27c0*/  BSYNC.RECONVERGENT B0 ;  /* 0x0000000000007941 */ /* 0x000fea0003800200 */
.L_x_10170:
        /* <DEDUP_REMOVED lines=21> */
.L_x_10169:
[----:B------:R-:W0:Y:S02]  /*2920*/  MUFU.RCP R2, R2 ;  /* 0x0000000200027308 */ /* 0x000e240000001000 */
[----:B0-----:R-:W-:-:S07]  /*2930*/  FMUL.FTZ R3, R2, R3 ;  /* 0x0000000302037220 */ /* 0x001fce0000410000 */
.L_x_10168:
[----:B------:R-:W-:Y:S05]  /*2940*/  BSYNC.RECONVERGENT B1 ;  /* 0x0000000000017941 */ /* 0x000fea0003800200 */
.L_x_10167:
        /* <DEDUP_REMOVED lines=33> */
.L_x_10187:
[----:B------:R-:W-:Y:S01]  /*2b60*/  FSETP.GEU.FTZ.AND P0, PT, R7, -R15, PT ;  /* 0x8000000f0700720b */ /* 0x000fe20003f1e000 */
[----:B------:R-:W-:-:S12]  /*2b70*/  FADD.FTZ R13, R13, -1 ;  /* 0xbf8000000d0d7421 */ /* 0x000fd80000010000 */
[----:B------:R-:W-:-:S07]  /*2b80*/  @!P0 FADD.FTZ R13, R13, -1 ;  /* 0xbf8000000d0d8421 */ /* 0x000fce0000010000 */
.L_x_10186:
[----:B------:R-:W-:Y:S05]  /*2b90*/  BSYNC.RECONVERGENT B2 ;  /* 0x0000000000027941 */ /* 0x000fea0003800200 */
.L_x_10185:
[----:B------:R-:W-:Y:S01]  /*2ba0*/  FFMA.FTZ R0, -R15, R13, R0 ;  /* 0x0000000d0f007223 */ /* 0x000fe20000010100 */
[----:B------:R-:W-:Y:S06]  /*2bb0*/  BRA `(.L_x_10183) ;  /* 0x0000000000787947 */ /* 0x000fec0003800000 */
.L_x_10184:
        /* <DEDUP_REMOVED lines=14> */
.L_x_10190:
        /* <DEDUP_REMOVED lines=13> */
.L_x_10189:
[----:B------:R-:W-:Y:S05]  /*2d70*/  BSYNC.RECONVERGENT B2 ;  /* 0x0000000000027941 */ /* 0x000fea0003800200 */
.L_x_10188:
[----:B------:R-:W-:-:S04]  /*2d80*/  FMUL.FTZ R7, R10, 1.1920928955078125e-07 ;  /* 0x340000000a077820 */ /* 0x000fc80000410000 */
[----:B------:R-:W-:-:S07]  /*2d90*/  FMUL.FTZ R0, R0, R7 ;  /* 0x0000000700007220 */ /* 0x000fce0000410000 */
.L_x_10183:
[----:B------:R-:W-:Y:S05]  /*2da0*/  BSYNC.RECONVERGENT B0 ;  /* 0x0000000000007941 */ /* 0x000fea0003800200 */
.L_x_10182:
        /* <DEDUP_REMOVED lines=21> */
.L_x_10181:
[----:B------:R-:W0:Y:S02]  /*2f00*/  MUFU.RCP R26, R26 ;  /* 0x0000001a001a7308 */ /* 0x000e240000001000 */
[----:B0-----:R-:W-:-:S07]  /*2f10*/  FMUL.FTZ R27, R26, R27 ;  /* 0x0000001b1a1b7220 */ /* 0x001fce0000410000 */
.L_x_10180:
[----:B------:R-:W-:Y:S05]  /*2f20*/  BSYNC.RECONVERGENT B1 ;  /* 0x0000000000017941 */ /* 0x000fea0003800200 */
.L_x_10179:
        /* <DEDUP_REMOVED lines=33> */
.L_x_10199:
[----:B------:R-:W-:Y:S01]  /*3140*/  FSETP.GEU.FTZ.AND P0, PT, R7, -R15, PT ;  /* 0x8000000f0700720b */ /* 0x000fe20003f1e000 */
[----:B------:R-:W-:-:S12]  /*3150*/  FADD.FTZ R13, R13, -1 ;  /* 0xbf8000000d0d7421 */ /* 0x000fd80000010000 */
[----:B------:R-:W-:-:S07]  /*3160*/  @!P0 FADD.FTZ R13, R13, -1 ;  /* 0xbf8000000d0d8421 */ /* 0x000fce0000010000 */
.L_x_10198:
[----:B------:R-:W-:Y:S05]  /*3170*/  BSYNC.RECONVERGENT B2 ;  /* 0x0000000000027941 */ /* 0x000fea0003800200 */
.L_x_10197:
[----:B------:R-:W-:Y:S01]  /*3180*/  FFMA.FTZ R0, -R15, R13, R0 ;  /* 0x0000000d0f007223 */ /* 0x000fe20000010100 */
[----:B------:R-:W-:Y:S06]  /*3190*/  BRA `(.L_x_10195) ;  /* 0x0000000000787947 */ /* 0x000fec0003800000 */
.L_x_10196:
        /* <DEDUP_REMOVED lines=14> */
.L_x_10202:
        /* <DEDUP_REMOVED lines=13> */
.L_x_10201:
[----:B------:R-:W-:Y:S05]  /*3350*/  BSYNC.RECONVERGENT B2 ;  /* 0x0000000000027941 */ /* 0x000fea0003800200 */
.L_x_10200:
[----:B------:R-:W-:-:S04]  /*3360*/  FMUL.FTZ R7, R2, 1.1920928955078125e-07 ;  /* 0x3400000002077820 */ /* 0x000fc80000410000 */
[----:B------:R-:W-:-:S07]  /*3370*/  FMUL.FTZ R0, R0, R7 ;  /* 0x0000000700007220 */ /* 0x000fce0000410000 */
.L_x_10195:
[----:B------:R-:W-:Y:S05]  /*3380*/  BSYNC.RECONVERGENT B0 ;  /* 0x0000000000007941 */ /* 0x000fea0003800200 */
.L_x_10194:
        /* <DEDUP_REMOVED lines=21> */
.L_x_10193:
[----:B------:R-:W0:Y:S02]  /*34e0*/  MUFU.RCP R22, R22 ;  /* 0x0000001600167308 */ /* 0x000e240000001000 */
[----:B0-----:R-:W-:-:S07]  /*34f0*/  FMUL.FTZ R23, R22, R23 ;  /* 0x0000001716177220 */ /* 0x001fce0000410000 */
.L_x_10192:
[----:B------:R-:W-:Y:S05]  /*3500*/  BSYNC.RECONVERGENT B1 ;  /* 0x0000000000017941 */ /* 0x000fea0003800200 */
.L_x_10191:
        /* <DEDUP_REMOVED lines=16> */
.L_x_10205:
[----:B------:R-:W-:-:S13]  /*3610*/  ISETP.GE.U32.AND P0, PT, R6, R5, PT ;  /* 0x000000050600720c */ /* 0x000fda0003f06070 */
[----:B------:R-:W-:Y:S05]  /*3620*/  @P0 BRA `(.L_x_10207) ;  /* 0x0000000000300947 */ /* 0x000fea0003800000 */
[----:B-1----:R-:W1:Y:S01]  /*3630*/  LDC.64 R8, c[0x0][0x388] ;  /* 0x0000e200ff087b82 */ /* 0x002e620000000a00 */
[----:B------:R-:W-:Y:S02]  /*3640*/  IMAD.IADD R7, R4, 0x1, R6 ;  /* 0x0000000104077824 */ /* 0x000fe400078e0206 */
[----:B------:R-:W-:Y:S02]  /*3650*/  VIADD R6, R6, 0x80 ;  /* 0x0000008006067836 */ /* 0x000fe40000000000 */
[----:B-1----:R-:W-:-:S05]  /*3660*/  IMAD.WIDE.U32 R8, R7, 0x4, R8 ;  /* 0x0000000407087825 */ /* 0x002fca00078e0008 */
[----:B------:R1:W-:Y:S02]  /*3670*/  STG.E desc[UR4][R8.64], R11 ;  /* 0x0000000b08007986 */ /* 0x0003e4000c101904 */
.L_x_10206:
[----:B------:R-:W-:-:S13]  /*3680*/  ISETP.GE.U32.AND P0, PT, R6, R5, PT ;  /* 0x000000050600720c */ /* 0x000fda0003f06070 */
[----:B------:R-:W-:Y:S05]  /*3690*/  @P0 BRA `(.L_x_10208) ;  /* 0x0000000000300947 */ /* 0x000fea0003800000 */
[----:B-1----:R-:W1:Y:S01]  /*36a0*/  LDC.64 R8, c[0x0][0x388] ;  /* 0x0000e200ff087b82 */ /* 0x002e620000000a00 */
[----:B------:R-:W-:Y:S01]  /*36b0*/  IADD3 R7, PT, PT, R4, R6, RZ ;  /* 0x0000000604077210 */ /* 0x000fe20007ffe0ff */
[----:B------:R-:W-:-:S04]  /*36c0*/  VIADD R6, R6, 0x80 ;  /* 0x0000008006067836 */ /* 0x000fc80000000000 */
[----:B-1----:R-:W-:-:S05]  /*36d0*/  IMAD.WIDE.U32 R8, R7, 0x4, R8 ;  /* 0x0000000407087825 */ /* 0x002fca00078e0008 */
[----:B------:R2:W-:Y:S02]  /*36e0*/  STG.E desc[UR4][R8.64], R21 ;  /* 0x0000001508007986 */ /* 0x0005e4000c101904 */
.L_x_10207:
[----:B------:R-:W-:-:S13]  /*36f0*/  ISETP.GE.U32.AND P0, PT, R6, R5, PT ;  /* 0x000000050600720c */ /* 0x000fda0003f06070 */
[----:B------:R-:W-:Y:S05]  /*3700*/  @P0 BRA `(.L_x_10209) ;  /* 0x0000000000340947 */ /* 0x000fea0003800000 */
[----:B-12---:R-:W1:Y:S01]  /*3710*/  LDC.64 R8, c[0x0][0x388] ;  /* 0x0000e200ff087b82 */ /* 0x006e620000000a00 */
[----:B------:R-:W-:Y:S02]  /*3720*/  IMAD.IADD R7, R4, 0x1, R6 ;  /* 0x0000000104077824 */ /* 0x000fe400078e0206 */
[----:B------:R-:W-:Y:S02]  /*3730*/  VIADD R6, R6, 0x80 ;  /* 0x0000008006067836 */ /* 0x000fe40000000000 */
[----:B-1----:R-:W-:-:S05]  /*3740*/  IMAD.WIDE.U32 R8, R7, 0x4, R8 ;  /* 0x0000000407087825 */ /* 0x002fca00078e0008 */
[----:B------:R2:W-:Y:S02]  /*3750*/  STG.E desc[UR4][R8.64], R25 ;  /* 0x0000001908007986 */ /* 0x0005e4000c101904 */
.L_x_10208:
[----:B------:R-:W-:-:S13]  /*3760*/  ISETP.GE.U32.AND P0, PT, R6, R5, PT ;  /* 0x000000050600720c */ /* 0x000fda0003f06070 */
[----:B------:R-:W-:Y:S05]  /*3770*/  @P0 BREAK.RELIABLE B1 ;  /* 0x0000000000010942 */ /* 0x000fea0003800100 */
[----:B------:R-:W-:Y:S05]  /*3780*/  @P0 BRA `(.L_x_10210) ;  /* 0x0000000000300947 */ /* 0x000fea0003800000 */
[----:B-12---:R-:W1:Y:S01]  /*3790*/  LDC.64 R8, c[0x0][0x388] ;  /* 0x0000e200ff087b82 */ /* 0x006e620000000a00 */
[----:B------:R-:W-:Y:S01]  /*37a0*/  IMAD.IADD R7, R4, 0x1, R6 ;  /* 0x0000000104077824 */ /* 0x000fe200078e0206 */
[----:B------:R-:W-:-:S03]  /*37b0*/  IADD3 R6, PT, PT, R6, 0x80, RZ ;  /* 0x0000008006067810 */ /* 0x000fc60007ffe0ff */
[----:B-1----:R-:W-:-:S05]  /*37c0*/  IMAD.WIDE.U32 R8, R7, 0x4, R8 ;  /* 0x0000000407087825 */ /* 0x002fca00078e0008 */
[----:B------:R3:W-:Y:S02]  /*37d0*/  STG.E desc[UR4][R8.64], R3 ;  /* 0x0000000308007986 */ /* 0x0007e4000c101904 */
.L_x_10209:
[----:B------:R-:W-:Y:S05]  /*37e0*/  BSYNC.RELIABLE B1 ;  /* 0x0000000000017941 */ /* 0x000fea0003800100 */
.L_x_10204:
[----:B------:R-:W-:-:S13]  /*37f0*/  ISETP.GE.U32.AND P0, PT, R6, R5, PT ;  /* 0x000000050600720c */ /* 0x000fda0003f06070 */
[----:B---3--:R-:W3:Y:S01]  /*3800*/  @!P0 LDC.64 R2, c[0x0][0x388] ;  /* 0x0000e200ff028b82 */ /* 0x008ee20000000a00 */
[----:B------:R-:W-:Y:S02]  /*3810*/  @!P0 IMAD.IADD R7, R4, 0x1, R6 ;  /* 0x0000000104078824 */ /* 0x000fe400078e0206 */
[----:B------:R-:W-:Y:S02]  /*3820*/  @!P0 VIADD R6, R6, 0x80 ;  /* 0x0000008006068836 */ /* 0x000fe40000000000 */
[----:B---3--:R-:W-:-:S05]  /*3830*/  @!P0 IMAD.WIDE.U32 R2, R7, 0x4, R2 ;  /* 0x0000000407028825 */ /* 0x008fca00078e0002 */
[----:B------:R3:W-:Y:S02]  /*3840*/  @!P0 STG.E desc[UR4][R2.64], R27 ;  /* 0x0000001b02008986 */ /* 0x0007e4000c101904 */
.L_x_10210:
[----:B------:R-:W-:Y:S05]  /*3850*/  BSYNC.RECONVERGENT B0 ;  /* 0x0000000000007941 */ /* 0x000fea0003800200 */
.L_x_10203:
        /* <DEDUP_REMOVED lines=8> */
.L_x_10108:
[----:B------:R-:W0:Y:S01]  /*38e0*/  S2R R0, SR_TID.X ;  /* 0x0000000000007919 */ /* 0x000e220000002100 */
[----:B------:R-:W1:Y:S08]  /*38f0*/  LDC.64 R2, c[0x0][0x398] ;  /* 0x0000e600ff027b82 */ /* 0x000e700000000a00 */
[----:B------:R-:W2:Y:S01]  /*3900*/  LDC.64 R12, c[0x0][0x390] ;  /* 0x0000e400ff0c7b82 */ /* 0x000ea20000000a00 */
[----:B-1----:R-:W-:-:S04]  /*3910*/  IMAD.WIDE.U32 R2, R4, 0x4, R2 ;  /* 0x0000000404027825 */ /* 0x002fc800078e0002 */
[----:B0-----:R-:W-:-:S05]  /*3920*/  IMAD.WIDE.U32 R6, R0, 0x10, R2 ;  /* 0x0000001000067825 */ /* 0x001fca00078e0002 */
[----:B------:R-:W3:Y:S01]  /*3930*/  LDG.E.128 R8, desc[UR4][R6.64] ;  /* 0x0000000406087981 */ /* 0x000ee2000c1e1d00 */
[----:B--2---:R-:W-:-:S03]  /*3940*/  IMAD.WIDE.U32 R2, R4, 0x4, R12 ;  /* 0x0000000404027825 */ /* 0x004fc600078e000c */
[----:B------:R0:W5:Y:S01]  /*3950*/  LDG.E.128 R20, desc[UR4][R6.64+0x800] ;  /* 0x0008000406147981 */ /* 0x000162000c1e1d00 */
[----:B------:R-:W-:-:S05]  /*3960*/  IMAD.WIDE.U32 R2, R0, 0x10, R2 ;  /* 0x0000001000027825 */ /* 0x000fca00078e0002 */
[----:B------:R-:W2:Y:S04]  /*3970*/  LDG.E.128 R12, desc[UR4][R2.64] ;  /* 0x00000004020c7981 */ /* 0x000ea8000c1e1d00 */
[----:B------:R0:W5:Y:S01]  /*3980*/  LDG.E.128 R16, desc[UR4][R2.64+0x800] ;  /* 0x0008000402107981 */ /* 0x000162000c1e1d00 */
        /* <DEDUP_REMOVED lines=35> */
.L_x_10217:
[----:B------:R-:W-:Y:S05]  /*3bc0*/  BSYNC.RECONVERGENT B2 ;  /* 0x0000000000027941 */ /* 0x000fea0003800200 */
.L_x_10216:
[----:B------:R-:W-:Y:S01]  /*3bd0*/  FFMA.FTZ R3, -R2, R24, R3 ;  /* 0x0000001802037223 */ /* 0x000fe20000010103 */
[----:B------:R-:W-:Y:S06]  /*3be0*/  BRA `(.L_x_10214) ;  /* 0x0000000000807947 */ /* 0x000fec0003800000 */
.L_x_10215:
        /* <DEDUP_REMOVED lines=15> */
.L_x_10220:
        /* <DEDUP_REMOVED lines=14> */
.L_x_10219:
[----:B------:R-:W-:Y:S05]  /*3dc0*/  BSYNC.RECONVERGENT B2 ;  /* 0x0000000000027941 */ /* 0x000fea0003800200 */
.L_x_10218:
[----:B------:R-:W-:-:S04]  /*3dd0*/  FMUL.FTZ R7, R7, 1.1920928955078125e-07 ;  /* 0x3400000007077820 */ /* 0x000fc80000410000 */
[----:B0-----:R-:W-:-:S07]  /*3de0*/  FMUL.FTZ R3, R2, R7 ;  /* 0x0000000702037220 */ /* 0x001fce0000410000 */
.L_x_10214:
[----:B------:R-:W-:Y:S05]  /*3df0*/  BSYNC.RECONVERGENT B0 ;  /* 0x0000000000007941 */ /* 0x000fea0003800200 */
.L_x_10213:
        /* <DEDUP_REMOVED lines=19> */
.L_x_10212:
[----:B------:R-:W-:Y:S05]  /*3f30*/  BSYNC.RECONVERGENT B1 ;  /* 0x0000000000017941 */ /* 0x000fea0003800200 */
.L_x_10211:
        /* <DEDUP_REMOVED lines=30> */
.L_x_10228:
[----:B------:R-:W-:Y:S01]  /*4120*/  FSETP.GEU.FTZ.AND P0, PT, R8, -R3, PT ;  /* 0x800000030800720b */ /* 0x000fe20003f1e000 */
[----:B------:R-:W-:-:S12]  /*4130*/  FADD.FTZ R5, R5, -1 ;  /* 0xbf80000005057421 */ /* 0x000fd80000010000 */
[----:B------:R-:W-:-:S07]  /*4140*/  @!P0 FADD.FTZ R5, R5, -1 ;  /* 0xbf80000005058421 */ /* 0x000fce0000010000 */
.L_x_10227:
[----:B------:R-:W-:Y:S05]  /*4150*/  BSYNC.RECONVERGENT B2 ;  /* 0x0000000000027941 */ /* 0x000fea0003800200 */
.L_x_10226:
[----:B------:R-:W-:Y:S01]  /*4160*/  FFMA.FTZ R2, -R3, R5, R2 ;  /* 0x0000000503027223 */ /* 0x000fe20000010102 */
[----:B------:R-:W-:Y:S06]  /*4170*/  BRA `(.L_x_10224) ;  /* 0x0000000000847947 */ /* 0x000fec0003800000 */
.L_x_10225:
        /* <DEDUP_REMOVED lines=17> */
.L_x_10231:
        /* <DEDUP_REMOVED lines=13> */
.L_x_10230:
[----:B------:R-:W-:Y:S05]  /*4360*/  BSYNC.RECONVERGENT B2 ;  /* 0x0000000000027941 */ /* 0x000fea0003800200 */
.L_x_10229:
[----:B0-----:R-:W-:-:S04]  /*4370*/  FMUL.FTZ R3, R8, 1.1920928955078125e-07 ;  /* 0x3400000008037820 */ /* 0x001fc80000410000 */
[----:B------:R-:W-:-:S07]  /*4380*/  FMUL.FTZ R2, R2, R3 ;  /* 0x0000000302027220 */ /* 0x000fce0000410000 */
.L_x_10224:
[----:B------:R-:W-:Y:S05]  /*4390*/  BSYNC.RECONVERGENT B0 ;  /* 0x0000000000007941 */ /* 0x000fea0003800200 */
.L_x_10223:
        /* <DEDUP_REMOVED lines=21> */
.L_x_10222:
[----:B------:R-:W0:Y:S02]  /*44f0*/  MUFU.RCP R2, R9 ;  /* 0x0000000900027308 */ /* 0x000e240000001000 */
[----:B0-----:R-:W-:-:S07]  /*4500*/  FMUL.FTZ R25, R13, R2 ;  /* 0x000000020d197220 */ /* 0x001fce0000410000 */
.L_x_10232:
[----:B------:R-:W-:Y:S05]  /*4510*/  BSYNC.RECONVERGENT B1 ;  /* 0x0000000000017941 */ /* 0x000fea0003800200 */
.L_x_10221:
        /* <DEDUP_REMOVED lines=30> */
.L_x_10240:
[----:B------:R-:W-:Y:S01]  /*4700*/  FSETP.GEU.FTZ.AND P0, PT, R7, -R2, PT ;  /* 0x800000020700720b */ /* 0x000fe20003f1e000 */
[----:B------:R-:W-:-:S12]  /*4710*/  FADD.FTZ R8, R8, -1 ;  /* 0xbf80000008087421 */ /* 0x000fd80000010000 */
[----:B------:R-:W-:-:S07]  /*4720*/  @!P0 FADD.FTZ R8, R8, -1 ;  /* 0xbf80000008088421 */ /* 0x000fce0000010000 */
.L_x_10239:
[----:B------:R-:W-:Y:S05]  /*4730*/  BSYNC.RECONVERGENT B2 ;  /* 0x0000000000027941 */ /* 0x000fea0003800200 */
.L_x_10238:
[----:B------:R-:W-:Y:S01]  /*4740*/  FFMA.FTZ R3, -R2, R8, R3 ;  /* 0x0000000802037223 */ /* 0x000fe20000010103 */
[----:B------:R-:W-:Y:S06]  /*4750*/  BRA `(.L_x_10236) ;  /* 0x00000000007c7947 */ /* 0x000fec0003800000 */
.L_x_10237:
        /* <DEDUP_REMOVED lines=15> */
.L_x_10243:
        /* <DEDUP_REMOVED lines=13> */
.L_x_10242:
[----:B------:R-:W-:Y:S05]  /*4920*/  BSYNC.RECONVERGENT B2 ;  /* 0x0000000000027941 */ /* 0x000fea0003800200 */
.L_x_10241:
[----:B------:R-:W-:-:S04]  /*4930*/  FMUL.FTZ R7, R7, 1.1920928955078125e-07 ;  /* 0x3400000007077820 */ /* 0x000fc80000410000 */
[----:B0-----:R-:W-:-:S07]  /*4940*/  FMUL.FTZ R3, R2, R7 ;  /* 0x0000000702037220 */ /* 0x001fce0000410000 */
.L_x_10236:
[----:B------:R-:W-:Y:S05]  /*4950*/  BSYNC.RECONVERGENT B0 ;  /* 0x0000000000007941 */ /* 0x000fea0003800200 */
.L_x_10235:
        /* <DEDUP_REMOVED lines=21> */
.L_x_10234:
[----:B------:R-:W0:Y:S02]  /*4ab0*/  MUFU.RCP R3, R10 ;  /* 0x0000000a00037308 */ /* 0x000e240000001000 */
[----:B0-----:R-:W-:-:S07]  /*4ac0*/  FMUL.FTZ R26, R14, R3 ;  /* 0x000000030e1a7220 */ /* 0x001fce0000410000 */
.L_x_10244:
[----:B------:R-:W-:Y:S05]  /*4ad0*/  BSYNC.RECONVERGENT B1 ;  /* 0x0000000000017941 */ /* 0x000fea0003800200 */
.L_x_10233:
        /* <DEDUP_REMOVED lines=30> */
.L_x_10252:
[----:B------:R-:W-:Y:S01]  /*4cc0*/  FSETP.GEU.FTZ.AND P0, PT, R6, -R2, PT ;  /* 0x800000020600720b */ /* 0x000fe20003f1e000 */
[----:B------:R-:W-:-:S12]  /*4cd0*/  FADD.FTZ R8, R8, -1 ;  /* 0xbf80000008087421 */ /* 0x000fd80000010000 */
[----:B------:R-:W-:-:S07]  /*4ce0*/  @!P0 FADD.FTZ R8, R8, -1 ;  /* 0xbf80000008088421 */ /* 0x000fce0000010000 */
.L_x_10251:
[----:B------:R-:W-:Y:S05]  /*4cf0*/  BSYNC.RECONVERGENT B2 ;  /* 0x0000000000027941 */ /* 0x000fea0003800200 */
.L_x_10250:
[----:B------:R-:W-:Y:S01]  /*4d00*/  FFMA.FTZ R3, -R2, R8, R3 ;  /* 0x0000000802037223 */ /* 0x000fe20000010103 */
[----:B------:R-:W-:Y:S06]  /*4d10*/  BRA `(.L_x_10248) ;  /* 0x0000000000787947 */ /* 0x000fec0003800000 */
.L_x_10249:
        /* <DEDUP_REMOVED lines=14> */
.L_x_10255:
        /* <DEDUP_REMOVED lines=13> */
.L_x_10254:
[----:B------:R-:W-:Y:S05]  /*4ed0*/  BSYNC.RECONVERGENT B2 ;  /* 0x0000000000027941 */ /* 0x000fea0003800200 */
.L_x_10253:
[----:B------:R-:W-:-:S04]  /*4ee0*/  FMUL.FTZ R7, R7, 1.1920928955078125e-07 ;  /* 0x3400000007077820 */ /* 0x000fc80000410000 */
[----:B0-----:R-:W-:-:S07]  /*4ef0*/  FMUL.FTZ R3, R2, R7 ;  /* 0x0000000702037220 */ /* 0x001fce0000410000 */
.L_x_10248:
[----:B------:R-:W-:Y:S05]  /*4f00*/  BSYNC.RECONVERGENT B0 ;  /* 0x0000000000007941 */ /* 0x000fea0003800200 */
.L_x_10247:
        /* <DEDUP_REMOVED lines=21> */
.L_x_10246:
[----:B------:R-:W0:Y:S02]  /*5060*/  MUFU.RCP R2, R11 ;  /* 0x0000000b00027308 */ /* 0x000e240000001000 */
[----:B0-----:R-:W-:-:S07]  /*5070*/  FMUL.FTZ R27, R15, R2 ;  /* 0x000000020f1b7220 */ /* 0x001fce0000410000 */
.L_x_10256:
[----:B------:R-:W-:Y:S05]  /*5080*/  BSYNC.RECONVERGENT B1 ;  /* 0x0000000000017941 */ /* 0x000fea0003800200 */
.L_x_10245:
        /* <DEDUP_REMOVED lines=30> */
.L_x_10264:
[----:B------:R-:W-:Y:S01]  /*5270*/  FSETP.GEU.FTZ.AND P0, PT, R7, -R2, PT ;  /* 0x800000020700720b */ /* 0x000fe20003f1e000 */
[----:B------:R-:W-:-:S12]  /*5280*/  FADD.FTZ R8, R8, -1 ;  /* 0xbf80000008087421 */ /* 0x000fd80000010000 */
[----:B------:R-:W-:-:S07]  /*5290*/  @!P0 FADD.FTZ R8, R8, -1 ;  /* 0xbf80000008088421 */ /* 0x000fce0000010000 */
.L_x_10263:
[----:B------:R-:W-:Y:S05]  /*52a0*/  BSYNC.RECONVERGENT B2 ;  /* 0x0000000000027941 */ /* 0x000fea0003800200 */
.L_x_10262:
[----:B------:R-:W-:Y:S01]  /*52b0*/  FFMA.FTZ R3, -R2, R8, R3 ;  /* 0x0000000802037223 */ /* 0x000fe20000010103 */
[----:B------:R-:W-:Y:S06]  /*52c0*/  BRA `(.L_x_10260) ;  /* 0x0000000000787947 */ /* 0x000fec0003800000 */
.L_x_10261:
        /* <DEDUP_REMOVED lines=14> */
.L_x_10267:
        /* <DEDUP_REMOVED lines=13> */
.L_x_10266:
[----:B------:R-:W-:Y:S05]  /*5480*/  BSYNC.RECONVERGENT B2 ;  /* 0x0000000000027941 */ /* 0x000fea0003800200 */
.L_x_10265:
[----:B------:R-:W-:-:S04]  /*5490*/  FMUL.FTZ R7, R7, 1.1920928955078125e-07 ;  /* 0x3400000007077820 */ /* 0x000fc80000410000 */
[----:B0-----:R-:W-:-:S07]  /*54a0*/  FMUL.FTZ R3, R2, R7 ;  /* 0x0000000702037220 */ /* 0x001fce0000410000 */
.L_x_10260:
[----:B------:R-:W-:Y:S05]  /*54b0*/  BSYNC.RECONVERGENT B0 ;  /* 0x0000000000007941 */ /* 0x000fea0003800200 */
.L_x_10259:
        /* <DEDUP_REMOVED lines=21> */
.L_x_10258:
[----:B------:R-:W0:Y:S02]  /*5610*/  MUFU.RCP R3, R20 ;  /* 0x0000001400037308 */ /* 0x000e240000001000 */
[----:B0-----:R-:W-:-:S07]  /*5620*/  FMUL.FTZ R16, R16, R3 ;  /* 0x0000000310107220 */ /* 0x001fce0000410000 */
.L_x_10268:
[----:B------:R-:W-:Y:S05]  /*5630*/  BSYNC.RECONVERGENT B1 ;  /* 0x0000000000017941 */ /* 0x000fea0003800200 */
.L_x_10257:
        /* <DEDUP_REMOVED lines=30> */
.L_x_10276:
[----:B------:R-:W-:Y:S01]  /*5820*/  FSETP.GEU.FTZ.AND P0, PT, R6, -R2, PT ;  /* 0x800000020600720b */ /* 0x000fe20003f1e000 */
[----:B------:R-:W-:-:S12]  /*5830*/  FADD.FTZ R8, R8, -1 ;  /* 0xbf80000008087421 */ /* 0x000fd80000010000 */
[----:B------:R-:W-:-:S07]  /*5840*/  @!P0 FADD.FTZ R8, R8, -1 ;  /* 0xbf80000008088421 */ /* 0x000fce0000010000 */
.L_x_10275:
[----:B------:R-:W-:Y:S05]  /*5850*/  BSYNC.RECONVERGENT B2 ;  /* 0x0000000000027941 */ /* 0x000fea0003800200 */
.L_x_10274:
[----:B------:R-:W-:Y:S01]  /*5860*/  FFMA.FTZ R3, -R2, R8, R3 ;  /* 0x0000000802037223 */ /* 0x000fe20000010103 */
[----:B------:R-:W-:Y:S06]  /*5870*/  BRA `(.L_x_10272) ;  /* 0x0000000000787947 */ /* 0x000fec0003800000 */
.L_x_10273:
        /* <DEDUP_REMOVED lines=14> */
.L_x_10279:
        /* <DEDUP_REMOVED lines=13> */
.L_x_10278:
[----:B------:R-:W-:Y:S05]  /*5a30*/  BSYNC.RECONVERGENT B2 ;  /* 0x0000000000027941 */ /* 0x000fea0003800200 */
.L_x_10277:
[----:B------:R-:W-:-:S04]  /*5a40*/  FMUL.FTZ R3, R3, 1.1920928955078125e-07 ;  /* 0x3400000003037820 */ /* 0x000fc80000410000 */
[----:B------:R-:W-:-:S07]  /*5a50*/  FMUL.FTZ R3, R2, R3 ;  /* 0x0000000302037220 */ /* 0x000fce0000410000 */
.L_x_10272:
[----:B------:R-:W-:Y:S05]  /*5a60*/  BSYNC.RECONVERGENT B0 ;  /* 0x0000000000007941 */ /* 0x000fea0003800200 */
.L_x_10271:
[C---:B------:R-:W-:Y:S01]  /*5a70*/  FSETP.NAN.FTZ.AND P0, PT, |R3|.reuse, |R3|, PT ;  /* 0x400000030300720b */ /* 0x040fe20003f18200 */
[----:B0-----:R-:W0:Y:S01]  /*5a80*/  MUFU.RCP R6, R21 ;  /* 0x0000001500067308 */ /* 0x001e220000001000 */
        /* <DEDUP_REMOVED lines=19> */
.L_x_10270:
[----:B------:R-:W0:Y:S02]  /*5bc0*/  MUFU.RCP R2, R21 ;  /* 0x0000001500027308 */ /* 0x000e240000001000 */
[----:B0-----:R-:W-:-:S07]  /*5bd0*/  FMUL.FTZ R17, R17, R2 ;  /* 0x0000000211117220 */ /* 0x001fce0000410000 */
.L_x_10280:
[----:B------:R-:W-:Y:S05]  /*5be0*/  BSYNC.RECONVERGENT B1 ;  /* 0x0000000000017941 */ /* 0x000fea0003800200 */
.L_x_10269:
        /* <DEDUP_REMOVED lines=30> */
.L_x_10288:
[----:B------:R-:W-:Y:S01]  /*5dd0*/  FSETP.GEU.FTZ.AND P0, PT, R7, -R2, PT ;  /* 0x800000020700720b */ /* 0x000fe20003f1e000 */
[----:B------:R-:W-:-:S12]  /*5de0*/  FADD.FTZ R8, R8, -1 ;  /* 0xbf80000008087421 */ /* 0x000fd80000010000 */
[----:B------:R-:W-:-:S07]  /*5df0*/  @!P0 FADD.FTZ R8, R8, -1 ;  /* 0xbf80000008088421 */ /* 0x000fce0000010000 */
.L_x_10287:
[----:B------:R-:W-:Y:S05]  /*5e00*/  BSYNC.RECONVERGENT B2 ;  /* 0x0000000000027941 */ /* 0x000fea0003800200 */
.L_x_10286:
[----:B------:R-:W-:Y:S01]  /*5e10*/  FFMA.FTZ R3, -R2, R8, R3 ;  /* 0x0000000802037223 */ /* 0x000fe20000010103 */
[----:B------:R-:W-:Y:S06]  /*5e20*/  BRA `(.L_x_10284) ;  /* 0x0000000000787947 */ /* 0x000fec0003800000 */
.L_x_10285:
        /* <DEDUP_REMOVED lines=14> */
.L_x_10291:
        /* <DEDUP_REMOVED lines=13> */
.L_x_10290:
[----:B------:R-:W-:Y:S05]  /*5fe0*/  BSYNC.RECONVERGENT B2 ;  /* 0x0000000000027941 */ /* 0x000fea0003800200 */
.L_x_10289:
[----:B------:R-:W-:-:S04]  /*5ff0*/  FMUL.FTZ R3, R3, 1.1920928955078125e-07 ;  /* 0x3400000003037820 */ /* 0x000fc80000410000 */
[----:B------:R-:W-:-:S07]  /*6000*/  FMUL.FTZ R3, R2, R3 ;  /* 0x0000000302037220 */ /* 0x000fce0000410000 */
.L_x_10284:
[----:B------:R-:W-:Y:S05]  /*6010*/  BSYNC.RECONVERGENT B0 ;  /* 0x0000000000007941 */ /* 0x000fea0003800200 */
.L_x_10283:
        /* <DEDUP_REMOVED lines=21> */
.L_x_10282:
[----:B------:R-:W0:Y:S02]  /*6170*/  MUFU.RCP R3, R22 ;  /* 0x0000001600037308 */ /* 0x000e240000001000 */
[----:B0-----:R-:W-:-:S07]  /*6180*/  FMUL.FTZ R18, R18, R3 ;  /* 0x0000000312127220 */ /* 0x001fce0000410000 */
.L_x_10292:
[----:B------:R-:W-:Y:S05]  /*6190*/  BSYNC.RECONVERGENT B1 ;  /* 0x0000000000017941 */ /* 0x000fea0003800200 */
.L_x_10281:
[----:B------:R-:W-:Y:S01]  /*61a0*/  FSETP.NEU.FTZ.AND P0, PT, R23, RZ, PT ;  /* 0x000000ff1700720b */ /* 0x000fe20003f1d000 */
[----:B------:R-:W-:-:S12]  /*61b0*/  BSSY.RECONVERGENT B1, `(.L_x_10293) ;  /* 0x0000059000017945 */ /* 0x000fd80003800200 */
        /* <DEDUP_REMOVED lines=28> */
.L_x_10300:
[----:B------:R-:W-:Y:S01]  /*6380*/  FSETP.GEU.FTZ.AND P0, PT, R6, -R2, PT ;  /* 0x800000020600720b */ /* 0x000fe20003f1e000 */
[----:B------:R-:W-:-:S12]  /*6390*/  FADD.FTZ R8, R8, -1 ;  /* 0xbf80000008087421 */ /* 0x000fd80000010000 */
[----:B------:R-:W-:-:S07]  /*63a0*/  @!P0 FADD.FTZ R8, R8, -1 ;  /* 0xbf80000008088421 */ /* 0x000fce0000010000 */
.L_x_10299:
[----:B------:R-:W-:Y:S05]  /*63b0*/  BSYNC.RECONVERGENT B2 ;  /* 0x0000000000027941 */ /* 0x000fea0003800200 */
.L_x_10298:
[----:B------:R-:W-:Y:S01]  /*63c0*/  FFMA.FTZ R3, -R2, R8, R3 ;  /* 0x0000000802037223 */ /* 0x000fe20000010103 */
[----:B------:R-:W-:Y:S06]  /*63d0*/  BRA `(.L_x_10296) ;  /* 0x0000000000787947 */ /* 0x000fec0003800000 */
.L_x_10297:
        /* <DEDUP_REMOVED lines=14> */
.L_x_10303:
        /* <DEDUP_REMOVED lines=13> */
.L_x_10302:
[----:B------:R-:W-:Y:S05]  /*6590*/  BSYNC.RECONVERGENT B2 ;  /* 0x0000000000027941 */ /* 0x000fea0003800200 */
.L_x_10301:
[----:B------:R-:W-:-:S04]  /*65a0*/  FMUL.FTZ R3, R3, 1.1920928955078125e-07 ;  /* 0x3400000003037820 */ /* 0x000fc80000410000 */
[----:B------:R-:W-:-:S07]  /*65b0*/  FMUL.FTZ R3, R2, R3 ;  /* 0x0000000302037220 */ /* 0x000fce0000410000 */
.L_x_10296:
[----:B------:R-:W-:Y:S05]  /*65c0*/  BSYNC.RECONVERGENT B0 ;  /* 0x0000000000007941 */ /* 0x000fea0003800200 */
.L_x_10295:
        /* <DEDUP_REMOVED lines=21> */
.L_x_10294:
[----:B------:R-:W1:Y:S02]  /*6720*/  MUFU.RCP R2, R23 ;  /* 0x0000001700027308 */ /* 0x000e640000001000 */
[----:B-1----:R-:W-:-:S07]  /*6730*/  FMUL.FTZ R19, R19, R2 ;  /* 0x0000000213137220 */ /* 0x002fce0000410000 */
.L_x_10304:
[----:B------:R-:W-:Y:S05]  /*6740*/  BSYNC.RECONVERGENT B1 ;  /* 0x0000000000017941 */ /* 0x000fea0003800200 */
.L_x_10293:
[----:B------:R-:W1:Y:S02]  /*6750*/  LDC.64 R2, c[0x0][0x388] ;  /* 0x0000e200ff027b82 */ /* 0x000e640000000a00 */
[----:B-1----:R-:W-:-:S04]  /*6760*/  IMAD.WIDE.U32 R4, R4, 0x4, R2 ;  /* 0x0000000404047825 */ /* 0x002fc800078e0002 */
[----:B------:R-:W-:-:S05]  /*6770*/  IMAD.WIDE.U32 R4, R0, 0x10, R4 ;  /* 0x0000001000047825 */ /* 0x000fca00078e0004 */
[----:B------:R-:W-:Y:S04]  /*6780*/  STG.E.128 desc[UR4][R4.64], R24 ;  /* 0x0000001804007986 */ /* 0x000fe8000c101d04 */
[----:B------:R-:W-:Y:S01]  /*6790*/  STG.E.128 desc[UR4][R4.64+0x800], R16 ;  /* 0x0008001004007986 */ /* 0x000fe2000c101d04 */
[----:B------:R-:W-:Y:S05]  /*67a0*/  EXIT ;  /* 0x000000000000794d */ /* 0x000fea0003800000 */
.L_x_10305:
        /* <DEDUP_REMOVED lines=13> */
.L_x_37080:


//--------------------- .text._ZN2at6native29vectorized_elementwise_kernelILi8ENS0_13BinaryFunctorIfffZZZNS0_15binary_internal21div_floor_kernel_cudaERNS_18TensorIteratorBaseEENKUlvE1_clEvENKUlvE0_clEvEUlffE_EESt5arrayIPcLm3EEEEviT0_T1_ --------------------------
	.section	.text._ZN2at6native29vectorized_elementwise_kernelILi8ENS0_13BinaryFunctorIfffZZZNS0_15binary_internal21div_floor_kernel_cudaERNS_18TensorIteratorBaseEENKUlvE1_clEvENKUlvE0_clEvEUlffE_EESt5arrayIPcLm3EEEEviT0_T1_,"ax",@progbits
	.align	128
        .global         _ZN2at6native29vectorized_elementwise_kernelILi8ENS0_13BinaryFunctorIfffZZZNS0_15binary_internal21div_floor_kernel_cudaERNS_18TensorIteratorBaseEENKUlvE1_clEvENKUlvE0_clEvEUlffE_EESt5arrayIPcLm3EEEEviT0_T1_
        .type           _ZN2at6native29vectorized_elementwise_kernelILi8ENS0_13BinaryFunctorIfffZZZNS0_15binary_internal21div_floor_kernel_cudaERNS_18TensorIteratorBaseEENKUlvE1_clEvENKUlvE0_clEvEUlffE_EESt5arrayIPcLm3EEEEviT0_T1_,@function
        .size           _ZN2at6native29vectorized_elementwise_kernelILi8ENS0_13BinaryFunctorIfffZZZNS0_15binary_internal21div_floor_kernel_cudaERNS_18TensorIteratorBaseEENKUlvE1_clEvENKUlvE0_clEvEUlffE_EESt5arrayIPcLm3EEEEviT0_T1_,(.L_x_37081 - _ZN2at6native29vectorized_elementwise_kernelILi8ENS0_13BinaryFunctorIfffZZZNS0_15binary_internal21div_floor_kernel_cudaERNS_18TensorIteratorBaseEENKUlvE1_clEvENKUlvE0_clEvEUlffE_EESt5arrayIPcLm3EEEEviT0_T1_)
        .other          _ZN2at6native29vectorized_elementwise_kernelILi8ENS0_13BinaryFunctorIfffZZZNS0_15binary_internal21div_floor_kernel_cudaERNS_18TensorIteratorBaseEENKUlvE1_clEvENKUlvE0_clEvEUlffE_EESt5arrayIPcLm3EEEEviT0_T1_,@"STO_CUDA_ENTRY STV_DEFAULT"
_ZN2at6native29vectorized_elementwise_kernelILi8ENS0_13BinaryFunctorIfffZZZNS0_15binary_internal21div_floor_kernel_cudaERNS_18TensorIteratorBaseEENKUlvE1_clEvENKUlvE0_clEvEUlffE_EESt5arrayIPcLm3EEEEviT0_T1_:
.text._ZN2at6native29vectorized_elementwise_kernelILi8ENS0_13BinaryFunctorIfffZZZNS0_15binary_internal21div_floor_kernel_cudaERNS_18TensorIteratorBaseEENKUlvE1_clEvENKUlvE0_clEvEUlffE_EESt5arrayIPcLm3EEEEviT0_T1_:
        /* <DEDUP_REMOVED lines=129> */
.L_x_10313:
[----:B------:R-:W-:Y:S05]  /*0810*/  BSYNC.RECONVERGENT B2 ;  /* 0x0000000000027941 */ /* 0x000fea0003800200 */
.L_x_10312:
[----:B------:R-:W-:Y:S01]  /*0820*/  FFMA.FTZ R12, -R13, R17, R12 ;  /* 0x000000110d0c7223 */ /* 0x000fe2000001010c */
[----:B------:R-:W-:Y:S06]  /*0830*/  BRA `(.L_x_10310) ;  /* 0x0000000000787947 */ /* 0x000fec0003800000 */
.L_x_10311:
        /* <DEDUP_REMOVED lines=14> */
.L_x_10316:
        /* <DEDUP_REMOVED lines=13> */
.L_x_10315:
[----:B------:R-:W-:Y:S05]  /*09f0*/  BSYNC.RECONVERGENT B2 ;  /* 0x0000000000027941 */ /* 0x000fea0003800200 */
.L_x_10314:
[----:B0-----:R-:W-:-:S04]  /*0a00*/  FMUL.FTZ R13, R16, 1.1920928955078125e-07 ;  /* 0x34000000100d7820 */ /* 0x001fc80000410000 */
[----:B------:R-:W-:-:S07]  /*0a10*/  FMUL.FTZ R12, R12, R13 ;  /* 0x0000000d0c0c7220 */ /* 0x000fce0000410000 */
.L_x_10310:
[----:B------:R-:W-:Y:S05]  /*0a20*/  BSYNC.RECONVERGENT B0 ;  /* 0x0000000000007941 */ /* 0x000fea0003800200 */
.L_x_10309:
        /* <DEDUP_REMOVED lines=19> */
.L_x_10308:
[----:B------:R-:W-:Y:S05]  /*0b60*/  BSYNC.RECONVERGENT B1 ;  /* 0x0000000000017941 */ /* 0x000fea0003800200 */
.L_x_10307:
        /* <DEDUP_REMOVED lines=33> */
.L_x_10325:
[----:B------:R-:W-:Y:S01]  /*0d80*/  FSETP.GEU.FTZ.AND P0, PT, R16, -R15, PT ;  /* 0x8000000f1000720b */ /* 0x000fe20003f1e000 */
[----:B------:R-:W-:-:S12]  /*0d90*/  FADD.FTZ R7, R7, -1 ;  /* 0xbf80000007077421 */ /* 0x000fd80000010000 */
[----:B------:R-:W-:-:S07]  /*0da0*/  @!P0 FADD.FTZ R7, R7, -1 ;  /* 0xbf80000007078421 */ /* 0x000fce0000010000 */
.L_x_10324:
[----:B------:R-:W-:Y:S05]  /*0db0*/  BSYNC.RECONVERGENT B2 ;  /* 0x0000000000027941 */ /* 0x000fea0003800200 */
.L_x_10323:
[----:B------:R-:W-:Y:S01]  /*0dc0*/  FFMA.FTZ R14, -R15, R7, R14 ;  /* 0x000000070f0e7223 */ /* 0x000fe2000001010e */
[----:B------:R-:W-:Y:S06]  /*0dd0*/  BRA `(.L_x_10321) ;  /* 0x0000000000787947 */ /* 0x000fec0003800000 */
.L_x_10322:
        /* <DEDUP_REMOVED lines=14> */
.L_x_10328:
        /* <DEDUP_REMOVED lines=13> */
.L_x_10327:
[----:B------:R-:W-:Y:S05]  /*0f90*/  BSYNC.RECONVERGENT B2 ;  /* 0x0000000000027941 */ /* 0x000fea0003800200 */
.L_x_10326:
[----:B------:R-:W-:-:S04]  /*0fa0*/  FMUL.FTZ R16, R16, 1.1920928955078125e-07 ;  /* 0x3400000010107820 */ /* 0x000fc80000410000 */
[----:B------:R-:W-:-:S07]  /*0fb0*/  FMUL.FTZ R14, R7, R16 ;  /* 0x00000010070e7220 */ /* 0x000fce0000410000 */
.L_x_10321:
[----:B------:R-:W-:Y:S05]  /*0fc0*/  BSYNC.RECONVERGENT B0 ;  /* 0x0000000000007941 */ /* 0x000fea0003800200 */
.L_x_10320:
        /* <DEDUP_REMOVED lines=21> */
.L_x_10319:
[----:B------:R-:W0:Y:S02]  /*1120*/  MUFU.RCP R10, R10 ;  /* 0x0000000a000a7308 */ /* 0x000e240000001000 */
[----:B0-----:R-:W-:-:S07]  /*1130*/  FMUL.FTZ R9, R10, R9 ;  /* 0x000000090a097220 */ /* 0x001fce0000410000 */
.L_x_10318:
[----:B------:R-:W-:Y:S05]  /*1140*/  BSYNC.RECONVERGENT B1 ;  /* 0x0000000000017941 */ /* 0x000fea0003800200 */
.L_x_10317:
        /* <DEDUP_REMOVED lines=33> */
.L_x_10337:
[----:B------:R-:W-:Y:S01]  /*1360*/  FSETP.GEU.FTZ.AND P0, PT, R14, -R15, PT ;  /* 0x8000000f0e00720b */ /* 0x000fe20003f1e000 */
[----:B------:R-:W-:-:S12]  /*1370*/  FADD.FTZ R7, R7, -1 ;  /* 0xbf80000007077421 */ /* 0x000fd80000010000 */
[----:B------:R-:W-:-:S07]  /*1380*/  @!P0 FADD.FTZ R7, R7, -1 ;  /* 0xbf80000007078421 */ /* 0x000fce0000010000 */
.L_x_10336:
[----:B------:R-:W-:Y:S05]  /*1390*/  BSYNC.RECONVERGENT B2 ;  /* 0x0000000000027941 */ /* 0x000fea0003800200 */
.L_x_10335:
[----:B------:R-:W-:Y:S01]  /*13a0*/  FFMA.FTZ R10, -R15, R7, R10 ;  /* 0x000000070f0a7223 */ /* 0x000fe2000001010a */
[----:B------:R-:W-:Y:S06]  /*13b0*/  BRA `(.L_x_10333) ;  /* 0x0000000000807947 */ /* 0x000fec0003800000 */
.L_x_10334:
        /* <DEDUP_REMOVED lines=15> */
.L_x_10340:
        /* <DEDUP_REMOVED lines=14> */
.L_x_10339:
[----:B------:R-:W-:Y:S05]  /*1590*/  BSYNC.RECONVERGENT B2 ;  /* 0x0000000000027941 */ /* 0x000fea0003800200 */
.L_x_10338:
[----:B0-----:R-:W-:-:S04]  /*15a0*/  FMUL.FTZ R10, R15, 1.1920928955078125e-07 ;  /* 0x340000000f0a7820 */ /* 0x001fc80000410000 */
[----:B------:R-:W-:-:S07]  /*15b0*/  FMUL.FTZ R10, R7, R10 ;  /* 0x0000000a070a7220 */ /* 0x000fce0000410000 */
.L_x_10333:
[----:B------:R-:W-:Y:S05]  /*15c0*/  BSYNC.RECONVERGENT B0 ;  /* 0x0000000000007941 */ /* 0x000fea0003800200 */
.L_x_10332:
        /* <DEDUP_REMOVED lines=21> */
.L_x_10331:
[----:B------:R-:W0:Y:S02]  /*1720*/  MUFU.RCP R20, R20 ;  /* 0x0000001400147308 */ /* 0x000e240000001000 */
[----:B0-----:R-:W-:-:S07]  /*1730*/  FMUL.FTZ R11, R20, R11 ;  /* 0x0000000b140b7220 */ /* 0x001fce0000410000 */
.L_x_10330:
[----:B------:R-:W-:Y:S05]  /*1740*/  BSYNC.RECONVERGENT B1 ;  /* 0x0000000000017941 */ /* 0x000fea0003800200 */
.L_x_10329:
        /* <DEDUP_REMOVED lines=33> */
.L_x_10349:
[----:B------:R-:W-:Y:S01]  /*1960*/  FSETP.GEU.FTZ.AND P0, PT, R14, -R15, PT ;  /* 0x8000000f0e00720b */ /* 0x000fe20003f1e000 */
[----:B------:R-:W-:-:S12]  /*1970*/  FADD.FTZ R7, R7, -1 ;  /* 0xbf80000007077421 */ /* 0x000fd80000010000 */
[----:B------:R-:W-:-:S07]  /*1980*/  @!P0 FADD.FTZ R7, R7, -1 ;  /* 0xbf80000007078421 */ /* 0x000fce0000010000 */
.L_x_10348:
[----:B------:R-:W-:Y:S05]  /*1990*/  BSYNC.RECONVERGENT B2 ;  /* 0x0000000000027941 */ /* 0x000fea0003800200 */
.L_x_10347:
[----:B------:R-:W-:Y:S01]  /*19a0*/  FFMA.FTZ R10, -R15, R7, R10 ;  /* 0x000000070f0a7223 */ /* 0x000fe2000001010a */
[----:B------:R-:W-:Y:S06]  /*19b0*/  BRA `(.L_x_10345) ;  /* 0x0000000000847947 */ /* 0x000fec0003800000 */
.L_x_10346:
        /* <DEDUP_REMOVED lines=17> */
.L_x_10352:
        /* <DEDUP_REMOVED lines=13> */
.L_x_10351:
[----:B------:R-:W-:Y:S05]  /*1ba0*/  BSYNC.RECONVERGENT B2 ;  /* 0x0000000000027941 */ /* 0x000fea0003800200 */
.L_x_10350:
[----:B------:R-:W-:-:S04]  /*1bb0*/  FMUL.FTZ R16, R16, 1.1920928955078125e-07 ;  /* 0x3400000010107820 */ /* 0x000fc80000410000 */
[----:B0-----:R-:W-:-:S07]  /*1bc0*/  FMUL.FTZ R10, R7, R16 ;  /* 0x00000010070a7220 */ /* 0x001fce0000410000 */
.L_x_10345:
[----:B------:R-:W-:Y:S05]  /*1bd0*/  BSYNC.RECONVERGENT B0 ;  /* 0x0000000000007941 */ /* 0x000fea0003800200 */
.L_x_10344:
        /* <DEDUP_REMOVED lines=21> */
.L_x_10343:
[----:B------:R-:W0:Y:S02]  /*1d30*/  MUFU.RCP R24, R24 ;  /* 0x0000001800187308 */ /* 0x000e240000001000 */
[----:B0-----:R-:W-:-:S07]  /*1d40*/  FMUL.FTZ R21, R24, R21 ;  /* 0x0000001518157220 */ /* 0x001fce0000410000 */
.L_x_10342:
[----:B------:R-:W-:Y:S05]  /*1d50*/  BSYNC.RECONVERGENT B1 ;  /* 0x0000000000017941 */ /* 0x000fea0003800200 */
.L_x_10341:
        /* <DEDUP_REMOVED lines=33> */
.L_x_10361:
[----:B------:R-:W-:Y:S01]  /*1f70*/  FSETP.GEU.FTZ.AND P0, PT, R14, -R15, PT ;  /* 0x8000000f0e00720b */ /* 0x000fe20003f1e000 */
[----:B------:R-:W-:-:S12]  /*1f80*/  FADD.FTZ R7, R7, -1 ;  /* 0xbf80000007077421 */ /* 0x000fd80000010000 */
[----:B------:R-:W-:-:S07]  /*1f90*/  @!P0 FADD.FTZ R7, R7, -1 ;  /* 0xbf80000007078421 */ /* 0x000fce0000010000 */
.L_x_10360:
[----:B------:R-:W-:Y:S05]  /*1fa0*/  BSYNC.RECONVERGENT B2 ;  /* 0x0000000000027941 */ /* 0x000fea0003800200 */
.L_x_10359:
[----:B------:R-:W-:Y:S01]  /*1fb0*/  FFMA.FTZ R10, -R15, R7, R10 ;  /* 0x000000070f0a7223 */ /* 0x000fe2000001010a */
[----:B------:R-:W-:Y:S06]  /*1fc0*/  BRA `(.L_x_10357) ;  /* 0x0000000000847947 */ /* 0x000fec0003800000 */
.L_x_10358:
        /* <DEDUP_REMOVED lines=17> */
.L_x_10364:
        /* <DEDUP_REMOVED lines=13> */
.L_x_10363:
[----:B------:R-:W-:Y:S05]  /*21b0*/  BSYNC.RECONVERGENT B2 ;  /* 0x0000000000027941 */ /* 0x000fea0003800200 */
.L_x_10362:
[----:B------:R-:W-:-:S04]  /*21c0*/  FMUL.FTZ R16, R16, 1.1920928955078125e-07 ;  /* 0x3400000010107820 */ /* 0x000fc80000410000 */
[----:B0-----:R-:W-:-:S07]  /*21d0*/  FMUL.FTZ R10, R7, R16 ;  /* 0x00000010070a7220 */ /* 0x001fce0000410000 */
.L_x_10357:
[----:B------:R-:W-:Y:S05]  /*21e0*/  BSYNC.RECONVERGENT B0 ;  /* 0x0000000000007941 */ /* 0x000fea0003800200 */
.L_x_10356:
        /* <DEDUP_REMOVED lines=21> */
.L_x_10355:
[----:B------:R-:W0:Y:S02]  /*2340*/  MUFU.RCP R0, R0 ;  /* 0x0000000000007308 */ /* 0x000e240000001000 */
[----:B0-----:R-:W-:-:S07]  /*2350*/  FMUL.FTZ R25, R0, R25 ;  /* 0x0000001900197220 */ /* 0x001fce0000410000 */
.L_x_10354:
[----:B------:R-:W-:Y:S05]  /*2360*/  BSYNC.RECONVERGENT B1 ;  /* 0x0000000000017941 */ /* 0x000fea0003800200 */
.L_x_10353:
        /* <DEDUP_REMOVED lines=33> */
.L_x_10373:
[----:B------:R-:W-:Y:S01]  /*2580*/  FSETP.GEU.FTZ.AND P0, PT, R13, -R15, PT ;  /* 0x8000000f0d00720b */ /* 0x000fe20003f1e000 */
[----:B------:R-:W-:-:S12]  /*2590*/  FADD.FTZ R7, R7, -1 ;  /* 0xbf80000007077421 */ /* 0x000fd80000010000 */
[----:B------:R-:W-:-:S07]  /*25a0*/  @!P0 FADD.FTZ R7, R7, -1 ;  /* 0xbf80000007078421 */ /* 0x000fce0000010000 */
.L_x_10372:
[----:B------:R-:W-:Y:S05]  /*25b0*/  BSYNC.RECONVERGENT B2 ;  /* 0x0000000000027941 */ /* 0x000fea0003800200 */
.L_x_10371:
[----:B------:R-:W-:Y:S01]  /*25c0*/  FFMA.FTZ R0, -R15, R7, R0 ;  /* 0x000000070f007223 */ /* 0x000fe20000010100 */
[----:B------:R-:W-:Y:S06]  /*25d0*/  BRA `(.L_x_10369) ;  /* 0x0000000000787947 */ /* 0x000fec0003800000 */
.L_x_10370:
        /* <DEDUP_REMOVED lines=14> */
.L_x_10376:
        /* <DEDUP_REMOVED lines=13> */
.L_x_10375:
[----:B------:R-:W-:Y:S05]  /*2790*/  BSYNC.RECONVERGENT B2 ;  /* 0x0000000000027941 */ /* 0x000fea0003800200 */
.L_x_10374:
[----:B------:R-:W-:-:S04]  /*27a0*/  FMUL.FTZ R13, R13, 1.1920928955078125e-07 ;  /* 0x340000000d0d7820 */ /* 0x000fc80000410000 */
[----:B------:R-:W-:-:S07]  /*27b0*/  FMUL.FTZ R0, R0, R13 ;  /* 0x0000000d00007220 */ /* 0x000fce0000410000 */
.L_x_10369:
[----:B------:R-:W-:Y:S05]  /*27c0*/  BSYNC.RECONVERGENT B0 ;  /* 0x0000000000007941 */ /* 0x000fea0003800200 */
.L_x_10368:
        /* <DEDUP_REMOVED lines=21> */
.L_x_10367:
[----:B------:R-:W0:Y:S02]  /*2920*/  MUFU.RCP R2, R2 ;  /* 0x0000000200027308 */ /* 0x000e240000001000 */
[----:B0-----:R-:W-:-:S07]  /*2930*/  FMUL.FTZ R3, R2, R3 ;  /* 0x0000000302037220 */ /* 0x001fce0000410000 */
.L_x_10366:
[----:B------:R-:W-:Y:S05]  /*2940*/  BSYNC.RECONVERGENT B1 ;  /* 0x0000000000017941 */ /* 0x000fea0003800200 */
.L_x_10365:
        /* <DEDUP_REMOVED lines=33> */
.L_x_10385:
[----:B------:R-:W-:Y:S01]  /*2b60*/  FSETP.GEU.FTZ.AND P0, PT, R7, -R15, PT ;  /* 0x8000000f0700720b */ /* 0x000fe20003f1e000 */
[----:B------:R-:W-:-:S12]  /*2b70*/  FADD.FTZ R13, R13, -1 ;  /* 0xbf8000000d0d7421 */ /* 0x000fd80000010000 */
[----:B------:R-:W-:-:S07]  /*2b80*/  @!P0 FADD.FTZ R13, R13, -1 ;  /* 0xbf8000000d0d8421 */ /* 0x000fce0000010000 */
.L_x_10384:
[----:B------:R-:W-:Y:S05]  /*2b90*/  BSYNC.RECONVERGENT B2 ;  /* 0x0000000000027941 */ /* 0x000fea0003800200 */
.L_x_10383:
[----:B------:R-:W-:Y:S01]  /*2ba0*/  FFMA.FTZ R0, -R15, R13, R0 ;  /* 0x0000000d0f007223 */ /* 0x000fe20000010100 */
[----:B------:R-:W-:Y:S06]  /*2bb0*/  BRA `(.L_x_10381) ;  /* 0x0000000000787947 */ /* 0x000fec0003800000 */
.L_x_10382:
        /* <DEDUP_REMOVED lines=14> */
.L_x_10388:
        /* <DEDUP_REMOVED lines=13> */
.L_x_10387:
[----:B------:R-:W-:Y:S05]  /*2d70*/  BSYNC.RECONVERGENT B2 ;  /* 0x0000000000027941 */ /* 0x000fea0003800200 */
.L_x_10386:
[----:B------:R-:W-:-:S04]  /*2d80*/  FMUL.FTZ R7, R10, 1.1920928955078125e-07 ;  /* 0x340000000a077820 */ /* 0x000fc80000410000 */
[----:B------:R-:W-:-:S07]  /*2d90*/  FMUL.FTZ R0, R0, R7 ;  /* 0x0000000700007220 */ /* 0x000fce0000410000 */
.L_x_10381:
[----:B------:R-:W-:Y:S05]  /*2da0*/  BSYNC.RECONVERGENT B0 ;  /* 0x0000000000007941 */ /* 0x000fea0003800200 */
.L_x_10380:
        /* <DEDUP_REMOVED lines=21> */
.L_x_10379:
[----:B------:R-:W0:Y:S02]  /*2f00*/  MUFU.RCP R26, R26 ;  /* 0x0000001a001a7308 */ /* 0x000e240000001000 */
[----:B0-----:R-:W-:-:S07]  /*2f10*/  FMUL.FTZ R27, R26, R27 ;  /* 0x0000001b1a1b7220 */ /* 0x001fce0000410000 */
.L_x_10378:
[----:B------:R-:W-:Y:S05]  /*2f20*/  BSYNC.RECONVERGENT B1 ;  /* 0x0000000000017941 */ /* 0x000fea0003800200 */
.L_x_10377:
        /* <DEDUP_REMOVED lines=33> */
.L_x_10397:
[----:B------:R-:W-:Y:S01]  /*3140*/  FSETP.GEU.FTZ.AND P0, PT, R7, -R15, PT ;  /* 0x8000000f0700720b */ /* 0x000fe20003f1e000 */
[----:B------:R-:W-:-:S12]  /*3150*/  FADD.FTZ R13, R13, -1 ;  /* 0xbf8000000d0d7421 */ /* 0x000fd80000010000 */
[----:B------:R-:W-:-:S07]  /*3160*/  @!P0 FADD.FTZ R13, R13, -1 ;  /* 0xbf8000000d0d8421 */ /* 0x000fce0000010000 */
.L_x_10396:
[----:B------:R-:W-:Y:S05]  /*3170*/  BSYNC.RECONVERGENT B2 ;  /* 0x0000000000027941 */ /* 0x000fea0003800200 */
.L_x_10395:
[----:B------:R-:W-:Y:S01]  /*3180*/  FFMA.FTZ R0, -R15, R13, R0 ;  /* 0x0000000d0f007223 */ /* 0x000fe20000010100 */
[----:B------:R-:W-:Y:S06]  /*3190*/  BRA `(.L_x_10393) ;  /* 0x0000000000787947 */ /* 0x000fec0003800000 */
.L_x_10394:
        /* <DEDUP_REMOVED lines=14> */
.L_x_10400:
        /* <DEDUP_REMOVED lines=13> */
.L_x_10399:
[----:B------:R-:W-:Y:S05]  /*3350*/  BSYNC.RECONVERGENT B2 ;  /* 0x0000000000027941 */ /* 0x000fea0003800200 */
.L_x_10398:
[----:B------:R-:W-:-:S04]  /*3360*/  FMUL.FTZ R7, R2, 1.1920928955078125e-07 ;  /* 0x3400000002077820 */ /* 0x000fc80000410000 */
[----:B------:R-:W-:-:S07]  /*3370*/  FMUL.FTZ R0, R0, R7 ;  /* 0x0000000700007220 */ /* 0x000fce0000410000 */
.L_x_10393:
[----:B------:R-:W-:Y:S05]  /*3380*/  BSYNC.RECONVERGENT B0 ;  /* 0x0000000000007941 */ /* 0x000fea0003800200 */
.L_x_10392:
        /* <DEDUP_REMOVED lines=21> */
.L_x_10391:
[----:B------:R-:W0:Y:S02]  /*34e0*/  MUFU.RCP R22, R22 ;  /* 0x0000001600167308 */ /* 0x000e240000001000 */
[----:B0-----:R-:W-:-:S07]  /*34f0*/  FMUL.FTZ R23, R22, R23 ;  /* 0x0000001716177220 */ /* 0x001fce0000410000 */
.L_x_10390:
[----:B------:R-:W-:Y:S05]  /*3500*/  BSYNC.RECONVERGENT B1 ;  /* 0x0000000000017941 */ /* 0x000fea0003800200 */
.L_x_10389:
        /* <DEDUP_REMOVED lines=16> */
.L_x_10403:
[----:B------:R-:W-:-:S13]  /*3610*/  ISETP.GE.U32.AND P0, PT, R6, R5, PT ;  /* 0x000000050600720c */ /* 0x000fda0003f06070 */
[----:B------:R-:W-:Y:S05]  /*3620*/  @P0 BRA `(.L_x_10405) ;  /* 0x0000000000300947 */ /* 0x000fea0003800000 */
[----:B-1----:R-:W1:Y:S01]  /*3630*/  LDC.64 R8, c[0x0][0x388] ;  /* 0x0000e200ff087b82 */ /* 0x002e620000000a00 */
[----:B------:R-:W-:Y:S02]  /*3640*/  IMAD.IADD R7, R4, 0x1, R6 ;  /* 0x0000000104077824 */ /* 0x000fe400078e0206 */
[----:B------:R-:W-:Y:S02]  /*3650*/  VIADD R6, R6, 0x80 ;  /* 0x0000008006067836 */ /* 0x000fe40000000000 */
[----:B-1----:R-:W-:-:S05]  /*3660*/  IMAD.WIDE.U32 R8, R7, 0x4, R8 ;  /* 0x0000000407087825 */ /* 0x002fca00078e0008 */
[----:B------:R1:W-:Y:S02]  /*3670*/  STG.E desc[UR4][R8.64], R11 ;  /* 0x0000000b08007986 */ /* 0x0003e4000c101904 */
.L_x_10404:
[----:B------:R-:W-:-:S13]  /*3680*/  ISETP.GE.U32.AND P0, PT, R6, R5, PT ;  /* 0x000000050600720c */ /* 0x000fda0003f06070 */
[----:B------:R-:W-:Y:S05]  /*3690*/  @P0 BRA `(.L_x_10406) ;  /* 0x0000000000300947 */ /* 0x000fea0003800000 */
[----:B-1----:R-:W1:Y:S01]  /*36a0*/  LDC.64 R8, c[0x0][0x388] ;  /* 0x0000e200ff087b82 */ /* 0x002e620000000a00 */
[----:B------:R-:W-:Y:S01]  /*36b0*/  IADD3 R7, PT, PT, R4, R6, RZ ;  /* 0x0000000604077210 */ /* 0x000fe20007ffe0ff */
[----:B------:R-:W-:-:S04]  /*36c0*/  VIADD R6, R6, 0x80 ;  /* 0x0000008006067836 */ /* 0x000fc80000000000 */
[----:B-1----:R-:W-:-:S05]  /*36d0*/  IMAD.WIDE.U32 R8, R7, 0x4, R8 ;  /* 0x0000000407087825 */ /* 0x002fca00078e0008 */
[----:B------:R2:W-:Y:S02]  /*36e0*/  STG.E desc[UR4][R8.64], R21 ;  /* 0x0000001508007986 */ /* 0x0005e4000c101904 */
.L_x_10405:
[----:B------:R-:W-:-:S13]  /*36f0*/  ISETP.GE.U32.AND P0, PT, R6, R5, PT ;  /* 0x000000050600720c */ /* 0x000fda0003f06070 */
[----:B------:R-:W-:Y:S05]  /*3700*/  @P0 BRA `(.L_x_10407) ;  /* 0x0000000000340947 */ /* 0x000fea0003800000 */
[----:B-12---:R-:W1:Y:S01]  /*3710*/  LDC.64 R8, c[0x0][0x388] ;  /* 0x0000e200ff087b82 */ /* 0x006e620000000a00 */
[----:B------:R-:W-:Y:S02]  /*3720*/  IMAD.IADD R7, R4, 0x1, R6 ;  /* 0x0000000104077824 */ /* 0x000fe400078e0206 */
[----:B------:R-:W-:Y:S02]  /*3730*/  VIADD R6, R6, 0x80 ;  /* 0x0000008006067836 */ /* 0x000fe40000000000 */
[----:B-1----:R-:W-:-:S05]  /*3740*/  IMAD.WIDE.U32 R8, R7, 0x4, R8 ;  /* 0x0000000407087825 */ /* 0x002fca00078e0008 */
[----:B------:R2:W-:Y:S02]  /*3750*/  STG.E desc[UR4][R8.64], R25 ;  /* 0x0000001908007986 */ /* 0x0005e4000c101904 */
.L_x_10406:
        /* <DEDUP_REMOVED lines=8> */
.L_x_10407:
[----:B------:R-:W-:Y:S05]  /*37e0*/  BSYNC.RELIABLE B1 ;  /* 0x0000000000017941 */ /* 0x000fea0003800100 */
.L_x_10402:
[----:B------:R-:W-:-:S13]  /*37f0*/  ISETP.GE.U32.AND P0, PT, R6, R5, PT ;  /* 0x000000050600720c */ /* 0x000fda0003f06070 */
[----:B---3--:R-:W3:Y:S01]  /*3800*/  @!P0 LDC.64 R2, c[0x0][0x388] ;  /* 0x0000e200ff028b82 */ /* 0x008ee20000000a00 */
[----:B------:R-:W-:Y:S02]  /*3810*/  @!P0 IMAD.IADD R7, R4, 0x1, R6 ;  /* 0x0000000104078824 */ /* 0x000fe400078e0206 */
[----:B------:R-:W-:Y:S02]  /*3820*/  @!P0 VIADD R6, R6, 0x80 ;  /* 0x0000008006068836 */ /* 0x000fe40000000000 */
[----:B---3--:R-:W-:-:S05]  /*3830*/  @!P0 IMAD.WIDE.U32 R2, R7, 0x4, R2 ;  /* 0x0000000407028825 */ /* 0x008fca00078e0002 */
[----:B------:R3:W-:Y:S02]  /*3840*/  @!P0 STG.E desc[UR4][R2.64], R27 ;  /* 0x0000001b02008986 */ /* 0x0007e4000c101904 */
.L_x_10408:
[----:B------:R-:W-:Y:S05]  /*3850*/  BSYNC.RECONVERGENT B0 ;  /* 0x0000000000007941 */ /* 0x000fea0003800200 */
.L_x_10401:
        /* <DEDUP_REMOVED lines=8> */
.L_x_10306:
[----:B------:R-:W0:Y:S01]  /*38e0*/  S2R R0, SR_TID.X ;  /* 0x0000000000007919 */ /* 0x000e220000002100 */
[----:B------:R-:W1:Y:S08]  /*38f0*/  LDC.64 R2, c[0x0][0x398] ;  /* 0x0000e600ff027b82 */ /* 0x000e700000000a00 */
[----:B------:R-:W2:Y:S01]  /*3900*/  LDC.64 R6, c[0x0][0x390] ;  /* 0x0000e400ff067b82 */ /* 0x000ea20000000a00 */
[----:B-1----:R-:W-:-:S04]  /*3910*/  IMAD.WIDE.U32 R2, R4, 0x4, R2 ;  /* 0x0000000404027825 */ /* 0x002fc800078e0002 */
[----:B0-----:R-:W-:-:S06]  /*3920*/  IMAD.WIDE.U32 R8, R0, 0x20, R2 ;  /* 0x0000002000087825 */ /* 0x001fcc00078e0002 */
[----:B------:R-:W3:Y:S01]  /*3930*/  LDG.E.ENL2.256 R12, R8, desc[UR4][R8.64] ;  /* 0xfe0000040808797e */ /* 0x000ee2000812190c */
[----:B--2---:R-:W-:-:S04]  /*3940*/  IMAD.WIDE.U32 R2, R4, 0x4, R6 ;  /* 0x0000000404027825 */ /* 0x004fc800078e0006 */
[----:B------:R-:W-:-:S05]  /*3950*/  IMAD.WIDE.U32 R2, R0, 0x20, R2 ;  /* 0x0000002000027825 */ /* 0x000fca00078e0002 */
[----:B------:R-:W2:Y:S01]  /*3960*/  LDG.E.ENL2.256 R20, R16, desc[UR4][R2.64] ;  /* 0xfe0000040210797e */ /* 0x000ea20008121914 */
[----:B------:R-:W-:Y:S01]  /*3970*/  BSSY.RECONVERGENT B1, `(.L_x_10409) ;  /* 0x000005a000017945 */ /* 0x000fe20003800200 */
[----:B---3--:R-:W-:-:S13]  /*3980*/  FSETP.NEU.FTZ.AND P0, PT, R8, RZ, PT ;  /* 0x000000ff0800720b */ /* 0x008fda0003f1d000 */
[----:B------:R-:W2:Y:S02]  /*3990*/  @!P0 MUFU.RCP R5, R8 ;  /* 0x0000000800058308 */ /* 0x000ea40000001000 */
[----:B--2---:R-:W-:Y:S01]  /*39a0*/  @!P0 FMUL.FTZ R24, R16, R5 ;  /* 0x0000000510188220 */ /* 0x004fe20000410000 */
        /* <DEDUP_REMOVED lines=31> */
.L_x_10415:
[----:B------:R-:W-:Y:S05]  /*3ba0*/  BSYNC.RECONVERGENT B2 ;  /* 0x0000000000027941 */ /* 0x000fea0003800200 */
.L_x_10414:
[----:B------:R-:W-:Y:S01]  /*3bb0*/  FFMA.FTZ R3, -R2, R24, R3 ;  /* 0x0000001802037223 */ /* 0x000fe20000010103 */
[----:B------:R-:W-:Y:S06]  /*3bc0*/  BRA `(.L_x_10412) ;  /* 0x0000000000807947 */ /* 0x000fec0003800000 */
.L_x_10413:
        /* <DEDUP_REMOVED lines=15> */
.L_x_10418:
        /* <DEDUP_REMOVED lines=14> */
.L_x_10417:
[----:B------:R-:W-:Y:S05]  /*3da0*/  BSYNC.RECONVERGENT B2 ;  /* 0x0000000000027941 */ /* 0x000fea0003800200 */
.L_x_10416:
[----:B------:R-:W-:-:S04]  /*3db0*/  FMUL.FTZ R7, R7, 1.1920928955078125e-07 ;  /* 0x3400000007077820 */ /* 0x000fc80000410000 */
[----:B0-----:R-:W-:-:S07]  /*3dc0*/  FMUL.FTZ R3, R2, R7 ;  /* 0x0000000702037220 */ /* 0x001fce0000410000 */
.L_x_10412:
[----:B------:R-:W-:Y:S05]  /*3dd0*/  BSYNC.RECONVERGENT B0 ;  /* 0x0000000000007941 */ /* 0x000fea0003800200 */
.L_x_10411:
        /* <DEDUP_REMOVED lines=19> */
.L_x_10410:
[----:B------:R-:W-:Y:S05]  /*3f10*/  BSYNC.RECONVERGENT B1 ;  /* 0x0000000000017941 */ /* 0x000fea0003800200 */
.L_x_10409:
        /* <DEDUP_REMOVED lines=30> */
.L_x_10426:
[----:B------:R-:W-:Y:S01]  /*4100*/  FSETP.GEU.FTZ.AND P0, PT, R8, -R3, PT ;  /* 0x800000030800720b */ /* 0x000fe20003f1e000 */
[----:B------:R-:W-:-:S12]  /*4110*/  FADD.FTZ R5, R5, -1 ;  /* 0xbf80000005057421 */ /* 0x000fd80000010000 */
[----:B------:R-:W-:-:S07]  /*4120*/  @!P0 FADD.FTZ R5, R5, -1 ;  /* 0xbf80000005058421 */ /* 0x000fce0000010000 */
.L_x_10425:
[----:B------:R-:W-:Y:S05]  /*4130*/  BSYNC.RECONVERGENT B2 ;  /* 0x0000000000027941 */ /* 0x000fea0003800200 */
.L_x_10424:
[----:B------:R-:W-:Y:S01]  /*4140*/  FFMA.FTZ R2, -R3, R5, R2 ;  /* 0x0000000503027223 */ /* 0x000fe20000010102 */
[----:B------:R-:W-:Y:S06]  /*4150*/  BRA `(.L_x_10422) ;  /* 0x0000000000847947 */ /* 0x000fec0003800000 */
.L_x_10423:
        /* <DEDUP_REMOVED lines=17> */
.L_x_10429:
        /* <DEDUP_REMOVED lines=13> */
.L_x_10428:
[----:B------:R-:W-:Y:S05]  /*4340*/  BSYNC.RECONVERGENT B2 ;  /* 0x0000000000027941 */ /* 0x000fea0003800200 */
.L_x_10427:
[----:B0-----:R-:W-:-:S04]  /*4350*/  FMUL.FTZ R3, R8, 1.1920928955078125e-07 ;  /* 0x3400000008037820 */ /* 0x001fc80000410000 */
[----:B------:R-:W-:-:S07]  /*4360*/  FMUL.FTZ R2, R2, R3 ;  /* 0x0000000302027220 */ /* 0x000fce0000410000 */
.L_x_10422:
[----:B------:R-:W-:Y:S05]  /*4370*/  BSYNC.RECONVERGENT B0 ;  /* 0x0000000000007941 */ /* 0x000fea0003800200 */
.L_x_10421:
        /* <DEDUP_REMOVED lines=21> */
.L_x_10420:
[----:B------:R-:W0:Y:S02]  /*44d0*/  MUFU.RCP R2, R9 ;  /* 0x0000000900027308 */ /* 0x000e240000001000 */
[----:B0-----:R-:W-:-:S07]  /*44e0*/  FMUL.FTZ R25, R17, R2 ;  /* 0x0000000211197220 */ /* 0x001fce0000410000 */
.L_x_10430:
[----:B------:R-:W-:Y:S05]  /*44f0*/  BSYNC.RECONVERGENT B1 ;  /* 0x0000000000017941 */ /* 0x000fea0003800200 */
.L_x_10419:
        /* <DEDUP_REMOVED lines=30> */
.L_x_10438:
[----:B------:R-:W-:Y:S01]  /*46e0*/  FSETP.GEU.FTZ.AND P0, PT, R7, -R2, PT ;  /* 0x800000020700720b */ /* 0x000fe20003f1e000 */
[----:B------:R-:W-:-:S12]  /*46f0*/  FADD.FTZ R8, R8, -1 ;  /* 0xbf80000008087421 */ /* 0x000fd80000010000 */
[----:B------:R-:W-:-:S07]  /*4700*/  @!P0 FADD.FTZ R8, R8, -1 ;  /* 0xbf80000008088421 */ /* 0x000fce0000010000 */
.L_x_10437:
[----:B------:R-:W-:Y:S05]  /*4710*/  BSYNC.RECONVERGENT B2 ;  /* 0x0000000000027941 */ /* 0x000fea0003800200 */
.L_x_10436:
[----:B------:R-:W-:Y:S01]  /*4720*/  FFMA.FTZ R3, -R2, R8, R3 ;  /* 0x0000000802037223 */ /* 0x000fe20000010103 */
[----:B------:R-:W-:Y:S06]  /*4730*/  BRA `(.L_x_10434) ;  /* 0x00000000007c7947 */ /* 0x000fec0003800000 */
.L_x_10435:
        /* <DEDUP_REMOVED lines=15> */
.L_x_10441:
        /* <DEDUP_REMOVED lines=13> */
.L_x_10440:
[----:B------:R-:W-:Y:S05]  /*4900*/  BSYNC.RECONVERGENT B2 ;  /* 0x0000000000027941 */ /* 0x000fea0003800200 */
.L_x_10439:
[----:B------:R-:W-:-:S04]  /*4910*/  FMUL.FTZ R7, R7, 1.1920928955078125e-07 ;  /* 0x3400000007077820 */ /* 0x000fc80000410000 */
[----:B0-----:R-:W-:-:S07]  /*4920*/  FMUL.FTZ R3, R2, R7 ;  /* 0x0000000702037220 */ /* 0x001fce0000410000 */
.L_x_10434:
[----:B------:R-:W-:Y:S05]  /*4930*/  BSYNC.RECONVERGENT B0 ;  /* 0x0000000000007941 */ /* 0x000fea0003800200 */
.L_x_10433:
        /* <DEDUP_REMOVED lines=21> */
.L_x_10432:
[----:B------:R-:W0:Y:S02]  /*4a90*/  MUFU.RCP R3, R10 ;  /* 0x0000000a00037308 */ /* 0x000e240000001000 */
[----:B0-----:R-:W-:-:S07]  /*4aa0*/  FMUL.FTZ R26, R18, R3 ;  /* 0x00000003121a7220 */ /* 0x001fce0000410000 */
.L_x_10442:
[----:B------:R-:W-:Y:S05]  /*4ab0*/  BSYNC.RECONVERGENT B1 ;  /* 0x0000000000017941 */ /* 0x000fea0003800200 */
.L_x_10431:
        /* <DEDUP_REMOVED lines=30> */
.L_x_10450:
[----:B------:R-:W-:Y:S01]  /*4ca0*/  FSETP.GEU.FTZ.AND P0, PT, R6, -R2, PT ;  /* 0x800000020600720b */ /* 0x000fe20003f1e000 */
[----:B------:R-:W-:-:S12]  /*4cb0*/  FADD.FTZ R8, R8, -1 ;  /* 0xbf80000008087421 */ /* 0x000fd80000010000 */
[----:B------:R-:W-:-:S07]  /*4cc0*/  @!P0 FADD.FTZ R8, R8, -1 ;  /* 0xbf80000008088421 */ /* 0x000fce0000010000 */
.L_x_10449:
[----:B------:R-:W-:Y:S05]  /*4cd0*/  BSYNC.RECONVERGENT B2 ;  /* 0x0000000000027941 */ /* 0x000fea0003800200 */
.L_x_10448:
[----:B------:R-:W-:Y:S01]  /*4ce0*/  FFMA.FTZ R3, -R2, R8, R3 ;  /* 0x0000000802037223 */ /* 0x000fe20000010103 */
[----:B------:R-:W-:Y:S06]  /*4cf0*/  BRA `(.L_x_10446) ;  /* 0x0000000000787947 */ /* 0x000fec0003800000 */
.L_x_10447:
        /* <DEDUP_REMOVED lines=14> */
.L_x_10453:
        /* <DEDUP_REMOVED lines=13> */
.L_x_10452:
[----:B------:R-:W-:Y:S05]  /*4eb0*/  BSYNC.RECONVERGENT B2 ;  /* 0x0000000000027941 */ /* 0x000fea0003800200 */
.L_x_10451:
[----:B------:R-:W-:-:S04]  /*4ec0*/  FMUL.FTZ R7, R7, 1.1920928955078125e-07 ;  /* 0x3400000007077820 */ /* 0x000fc80000410000 */
[----:B0-----:R-:W-:-:S07]  /*4ed0*/  FMUL.FTZ R3, R2, R7 ;  /* 0x0000000702037220 */ /* 0x001fce0000410000 */
.L_x_10446:
[----:B------:R-:W-:Y:S05]  /*4ee0*/  BSYNC.RECONVERGENT B0 ;  /* 0x0000000000007941 */ /* 0x000fea0003800200 */
.L_x_10445:
        /* <DEDUP_REMOVED lines=21> */
.L_x_10444:
[----:B------:R-:W0:Y:S02]  /*5040*/  MUFU.RCP R2, R11 ;  /* 0x0000000b00027308 */ /* 0x000e240000001000 */
[----:B0-----:R-:W-:-:S07]  /*5050*/  FMUL.FTZ R27, R19, R2 ;  /* 0x00000002131b7220 */ /* 0x001fce0000410000 */
.L_x_10454:
[----:B------:R-:W-:Y:S05]  /*5060*/  BSYNC.RECONVERGENT B1 ;  /* 0x0000000000017941 */ /* 0x000fea0003800200 */
.L_x_10443:
        /* <DEDUP_REMOVED lines=30> */
.L_x_10462:
[----:B------:R-:W-:Y:S01]  /*5250*/  FSETP.GEU.FTZ.AND P0, PT, R7, -R2, PT ;  /* 0x800000020700720b */ /* 0x000fe20003f1e000 */
[----:B------:R-:W-:-:S12]  /*5260*/  FADD.FTZ R8, R8, -1 ;  /* 0xbf80000008087421 */ /* 0x000fd80000010000 */
[----:B------:R-:W-:-:S07]  /*5270*/  @!P0 FADD.FTZ R8, R8, -1 ;  /* 0xbf80000008088421 */ /* 0x000fce0000010000 */
.L_x_10461:
[----:B------:R-:W-:Y:S05]  /*5280*/  BSYNC.RECONVERGENT B2 ;  /* 0x0000000000027941 */ /* 0x000fea0003800200 */
.L_x_10460:
[----:B------:R-:W-:Y:S01]  /*5290*/  FFMA.FTZ R3, -R2, R8, R3 ;  /* 0x0000000802037223 */ /* 0x000fe20000010103 */
[----:B------:R-:W-:Y:S06]  /*52a0*/  BRA `(.L_x_10458) ;  /* 0x0000000000787947 */ /* 0x000fec0003800000 */
.L_x_10459:
        /* <DEDUP_REMOVED lines=14> */
.L_x_10465:
        /* <DEDUP_REMOVED lines=13> */
.L_x_10464:
[----:B------:R-:W-:Y:S05]  /*5460*/  BSYNC.RECONVERGENT B2 ;  /* 0x0000000000027941 */ /* 0x000fea0003800200 */
.L_x_10463:
[----:B------:R-:W-:-:S04]  /*5470*/  FMUL.FTZ R7, R7, 1.1920928955078125e-07 ;  /* 0x3400000007077820 */ /* 0x000fc80000410000 */
[----:B0-----:R-:W-:-:S07]  /*5480*/  FMUL.FTZ R3, R2, R7 ;  /* 0x0000000702037220 */ /* 0x001fce0000410000 */
.L_x_10458:
[----:B------:R-:W-:Y:S05]  /*5490*/  BSYNC.RECONVERGENT B0 ;  /* 0x0000000000007941 */ /* 0x000fea0003800200 */
.L_x_10457:
        /* <DEDUP_REMOVED lines=21> */
.L_x_10456:
[----:B------:R-:W0:Y:S02]  /*55f0*/  MUFU.RCP R3, R12 ;  /* 0x0000000c00037308 */ /* 0x000e240000001000 */
[----:B0-----:R-:W-:-:S07]  /*5600*/  FMUL.FTZ R20, R20, R3 ;  /* 0x0000000314147220 */ /* 0x001fce0000410000 */
.L_x_10466:
[----:B------:R-:W-:Y:S05]  /*5610*/  BSYNC.RECONVERGENT B1 ;  /* 0x0000000000017941 */ /* 0x000fea0003800200 */
.L_x_10455:
        /* <DEDUP_REMOVED lines=30> */
.L_x_10474:
[----:B------:R-:W-:Y:S01]  /*5800*/  FSETP.GEU.FTZ.AND P0, PT, R6, -R2, PT ;  /* 0x800000020600720b */ /* 0x000fe20003f1e000 */
[----:B------:R-:W-:-:S12]  /*5810*/  FADD.FTZ R8, R8, -1 ;  /* 0xbf80000008087421 */ /* 0x000fd80000010000 */
[----:B------:R-:W-:-:S07]  /*5820*/  @!P0 FADD.FTZ R8, R8, -1 ;  /* 0xbf80000008088421 */ /* 0x000fce0000010000 */
.L_x_10473:
[----:B------:R-:W-:Y:S05]  /*5830*/  BSYNC.RECONVERGENT B2 ;  /* 0x0000000000027941 */ /* 0x000fea0003800200 */
.L_x_10472:
[----:B------:R-:W-:Y:S01]  /*5840*/  FFMA.FTZ R3, -R2, R8, R3 ;  /* 0x0000000802037223 */ /* 0x000fe20000010103 */
[----:B------:R-:W-:Y:S06]  /*5850*/  BRA `(.L_x_10470) ;  /* 0x0000000000787947 */ /* 0x000fec0003800000 */
.L_x_10471:
        /* <DEDUP_REMOVED lines=14> */
.L_x_10477:
        /* <DEDUP_REMOVED lines=13> */
.L_x_10476:
[----:B------:R-:W-:Y:S05]  /*5a10*/  BSYNC.RECONVERGENT B2 ;  /* 0x0000000000027941 */ /* 0x000fea0003800200 */
.L_x_10475:
[----:B------:R-:W-:-:S04]  /*5a20*/  FMUL.FTZ R3, R3, 1.1920928955078125e-07 ;  /* 0x3400000003037820 */ /* 0x000fc80000410000 */
[----:B------:R-:W-:-:S07]  /*5a30*/  FMUL.FTZ R3, R2, R3 ;  /* 0x0000000302037220 */ /* 0x000fce0000410000 */
.L_x_10470:
[----:B------:R-:W-:Y:S05]  /*5a40*/  BSYNC.RECONVERGENT B0 ;  /* 0x0000000000007941 */ /* 0x000fea0003800200 */
.L_x_10469:
        /* <DEDUP_REMOVED lines=21> */
.L_x_10468:
[----:B------:R-:W0:Y:S02]  /*5ba0*/  MUFU.RCP R2, R13 ;  /* 0x0000000d00027308 */ /* 0x000e240000001000 */
[----:B0-----:R-:W-:-:S07]  /*5bb0*/  FMUL.FTZ R21, R21, R2 ;  /* 0x0000000215157220 */ /* 0x001fce0000410000 */
.L_x_10478:
[----:B------:R-:W-:Y:S05]  /*5bc0*/  BSYNC.RECONVERGENT B1 ;  /* 0x0000000000017941 */ /* 0x000fea0003800200 */
.L_x_10467:
        /* <DEDUP_REMOVED lines=30> */
.L_x_10486:
[----:B------:R-:W-:Y:S01]  /*5db0*/  FSETP.GEU.FTZ.AND P0, PT, R7, -R2, PT ;  /* 0x800000020700720b */ /* 0x000fe20003f1e000 */
[----:B------:R-:W-:-:S12]  /*5dc0*/  FADD.FTZ R8, R8, -1 ;  /* 0xbf80000008087421 */ /* 0x000fd80000010000 */
[----:B------:R-:W-:-:S07]  /*5dd0*/  @!P0 FADD.FTZ R8, R8, -1 ;  /* 0xbf80000008088421 */ /* 0x000fce0000010000 */
.L_x_10485:
[----:B------:R-:W-:Y:S05]  /*5de0*/  BSYNC.RECONVERGENT B2 ;  /* 0x0000000000027941 */ /* 0x000fea0003800200 */
.L_x_10484:
[----:B------:R-:W-:Y:S01]  /*5df0*/  FFMA.FTZ R3, -R2, R8, R3 ;  /* 0x0000000802037223 */ /* 0x000fe20000010103 */
[----:B------:R-:W-:Y:S06]  /*5e00*/  BRA `(.L_x_10482) ;  /* 0x0000000000787947 */ /* 0x000fec0003800000 */
.L_x_10483:
        /* <DEDUP_REMOVED lines=14> */
.L_x_10489:
        /* <DEDUP_REMOVED lines=13> */
.L_x_10488:
[----:B------:R-:W-:Y:S05]  /*5fc0*/  BSYNC.RECONVERGENT B2 ;  /* 0x0000000000027941 */ /* 0x000fea0003800200 */
.L_x_10487:
[----:B------:R-:W-:-:S04]  /*5fd0*/  FMUL.FTZ R3, R3, 1.1920928955078125e-07 ;  /* 0x3400000003037820 */ /* 0x000fc80000410000 */
[----:B------:R-:W-:-:S07]  /*5fe0*/  FMUL.FTZ R3, R2, R3 ;  /* 0x0000000302037220 */ /* 0x000fce0000410000 */
.L_x_10482:
[----:B------:R-:W-:Y:S05]  /*5ff0*/  BSYNC.RECONVERGENT B0 ;  /* 0x0000000000007941 */ /* 0x000fea0003800200 */
.L_x_10481:
        /* <DEDUP_REMOVED lines=21> */
.L_x_10480:
[----:B------:R-:W0:Y:S02]  /*6150*/  MUFU.RCP R3, R14 ;  /* 0x0000000e00037308 */ /* 0x000e240000001000 */
[----:B0-----:R-:W-:-:S07]  /*6160*/  FMUL.FTZ R22, R22, R3 ;  /* 0x0000000316167220 */ /* 0x001fce0000410000 */
.L_x_10490:
[----:B------:R-:W-:Y:S05]  /*6170*/  BSYNC.RECONVERGENT B1 ;  /* 0x0000000000017941 */ /* 0x000fea0003800200 */
.L_x_10479:
        /* <DEDUP_REMOVED lines=30> */
.L_x_10498:
[----:B------:R-:W-:Y:S01]  /*6360*/  FSETP.GEU.FTZ.AND P0, PT, R6, -R2, PT ;  /* 0x800000020600720b */ /* 0x000fe20003f1e000 */
[----:B------:R-:W-:-:S12]  /*6370*/  FADD.FTZ R8, R8, -1 ;  /* 0xbf80000008087421 */ /* 0x000fd80000010000 */
[----:B------:R-:W-:-:S07]  /*6380*/  @!P0 FADD.FTZ R8, R8, -1 ;  /* 0xbf80000008088421 */ /* 0x000fce0000010000 */
.L_x_10497:
[----:B------:R-:W-:Y:S05]  /*6390*/  BSYNC.RECONVERGENT B2 ;  /* 0x0000000000027941 */ /* 0x000fea0003800200 */
.L_x_10496:
[----:B------:R-:W-:Y:S01]  /*63a0*/  FFMA.FTZ R3, -R2, R8, R3 ;  /* 0x0000000802037223 */ /* 0x000fe20000010103 */
[----:B------:R-:W-:Y:S06]  /*63b0*/  BRA `(.L_x_10494) ;  /* 0x0000000000787947 */ /* 0x000fec0003800000 */
.L_x_10495:
        /* <DEDUP_REMOVED lines=14> */
.L_x_10501:
        /* <DEDUP_REMOVED lines=13> */
.L_x_10500:
[----:B------:R-:W-:Y:S05]  /*6570*/  BSYNC.RECONVERGENT B2 ;  /* 0x0000000000027941 */ /* 0x000fea0003800200 */
.L_x_10499:
[----:B------:R-:W-:-:S04]  /*6580*/  FMUL.FTZ R3, R3, 1.1920928955078125e-07 ;  /* 0x3400000003037820 */ /* 0x000fc80000410000 */
[----:B------:R-:W-:-:S07]  /*6590*/  FMUL.FTZ R3, R2, R3 ;  /* 0x0000000302037220 */ /* 0x000fce0000410000 */
.L_x_10494:
[----:B------:R-:W-:Y:S05]  /*65a0*/  BSYNC.RECONVERGENT B0 ;  /* 0x0000000000007941 */ /* 0x000fea0003800200 */
.L_x_10493:
        /* <DEDUP_REMOVED lines=21> */
.L_x_10492:
[----:B------:R-:W1:Y:S02]  /*6700*/  MUFU.RCP R2, R15 ;  /* 0x0000000f00027308 */ /* 0x000e640000001000 */
[----:B-1----:R-:W-:-:S07]  /*6710*/  FMUL.FTZ R23, R23, R2 ;  /* 0x0000000217177220 */ /* 0x002fce0000410000 */
.L_x_10502:
[----:B------:R-:W-:Y:S05]  /*6720*/  BSYNC.RECONVERGENT B1 ;  /* 0x0000000000017941 */ /* 0x000fea0003800200 */
.L_x_10491:
[----:B------:R-:W1:Y:S02]  /*6730*/  LDC.64 R2, c[0x0][0x388] ;  /* 0x0000e200ff027b82 */ /* 0x000e640000000a00 */
[----:B-1----:R-:W-:-:S04]  /*6740*/  IMAD.WIDE.U32 R4, R4, 0x4, R2 ;  /* 0x0000000404047825 */ /* 0x002fc800078e0002 */
[----:B------:R-:W-:-:S05]  /*6750*/  IMAD.WIDE.U32 R4, R0, 0x20, R4 ;  /* 0x0000002000047825 */ /* 0x000fca00078e0004 */
[----:B------:R-:W-:Y:S01]  /*6760*/  STG.E.ENL2.256 desc[UR4][R4.64], R24, R20 ;  /* 0xf80000180414797f */ /* 0x000fe2000f121804 */
[----:B------:R-:W-:Y:S05]  /*6770*/  EXIT ;  /* 0x000000000000794d */ /* 0x000fea0003800000 */
.L_x_10503:
        /* <DEDUP_REMOVED lines=16> */
.L_x_37081:


//--------------------- .text._ZN2at6native18elementwise_kernelILi128ELi4EZNS0_15gpu_kernel_implINS0_13BUnaryFunctorIfffZZZNS0_15binary_internal21div_floor_kernel_cudaERNS_18TensorIteratorBaseEENKUlvE1_clEvENKUlvE0_clEvEUlffE_EEEEvS6_RKT_EUliE_EEviT1_ --------------------------
	.section	.text._ZN2at6native18elementwise_kernelILi128ELi4EZNS0_15gpu_kernel_implINS0_13BUnaryFunctorIfffZZZNS0_15binary_internal21div_floor_kernel_cudaERNS_18TensorIteratorBaseEENKUlvE1_clEvENKUlvE0_clEvEUlffE_EEEEvS6_RKT_EUliE_EEviT1_,"ax",@progbits
	.align	128
        .global         _ZN2at6native18elementwise_kernelILi128ELi4EZNS0_15gpu_kernel_implINS0_13BUnaryFunctorIfffZZZNS0_15binary_internal21div_floor_kernel_cudaERNS_18TensorIteratorBaseEENKUlvE1_clEvENKUlvE0_clEvEUlffE_EEEEvS6_RKT_EUliE_EEviT1_
        .type           _ZN2at6native18elementwise_kernelILi128ELi4EZNS0_15gpu_kernel_implINS0_13BUnaryFunctorIfffZZZNS0_15binary_internal21div_floor_kernel_cudaERNS_18TensorIteratorBaseEENKUlvE1_clEvENKUlvE0_clEvEUlffE_EEEEvS6_RKT_EUliE_EEviT1_,@function
        .size           _ZN2at6native18elementwise_kernelILi128ELi4EZNS0_15gpu_kernel_implINS0_13BUnaryFunctorIfffZZZNS0_15binary_internal21div_floor_kernel_cudaERNS_18TensorIteratorBaseEENKUlvE1_clEvENKUlvE0_clEvEUlffE_EEEEvS6_RKT_EUliE_EEviT1_,(.L_x_37082 - _ZN2at6native18elementwise_kernelILi128ELi4EZNS0_15gpu_kernel_implINS0_13BUnaryFunctorIfffZZZNS0_15binary_internal21div_floor_kernel_cudaERNS_18TensorIteratorBaseEENKUlvE1_clEvENKUlvE0_clEvEUlffE_EEEEvS6_RKT_EUliE_EEviT1_)
        .other          _ZN2at6native18elementwise_kernelILi128ELi4EZNS0_15gpu_kernel_implINS0_13BUnaryFunctorIfffZZZNS0_15binary_internal21div_floor_kernel_cudaERNS_18TensorIteratorBaseEENKUlvE1_clEvENKUlvE0_clEvEUlffE_EEEEvS6_RKT_EUliE_EEviT1_,@"STO_CUDA_ENTRY STV_DEFAULT"
_ZN2at6native18elementwise_kernelILi128ELi4EZNS0_15gpu_kernel_implINS0_13BUnaryFunctorIfffZZZNS0_15binary_internal21div_floor_kernel_cudaERNS_18TensorIteratorBaseEENKUlvE1_clEvENKUlvE0_clEvEUlffE_EEEEvS6_RKT_EUliE_EEviT1_:
.text._ZN2at6native18elementwise_kernelILi128ELi4EZNS0_15gpu_kernel_implINS0_13BUnaryFunctorIfffZZZNS0_15binary_internal21div_floor_kernel_cudaERNS_18TensorIteratorBaseEENKUlvE1_clEvENKUlvE0_clEvEUlffE_EEEEvS6_RKT_EUliE_EEviT1_:
[----:B------:R-:W0:Y:S01]  /*0000*/  LDC R1, c[0x0][0x37c] ;  /* 0x0000df00ff017b82 */ /* 0x000e220000000800 */
[----:B------:R-:W1:Y:S07]  /*0010*/  S2R R17, SR_TID.X ;  /* 0x0000000000117919 */ /* 0x000e6e0000002100 */
[----:B------:R-:W2:Y:S01]  /*0020*/  LDC R18, c[0x0][0x594] ;  /* 0x00016500ff127b82 */ /* 0x000ea20000000800 */
[----:B------:R-:W3:Y:S01]  /*0030*/  LDCU UR39, c[0x0][0x388] ;  /* 0x00007100ff2777ac */ /* 0x000ee20008000800 */
[----:B------:R-:W-:Y:S01]  /*0040*/  BSSY.RECONVERGENT B7, `(.L_x_10504) ;  /* 0x0000356000077945 */ /* 0x000fe20003800200 */
[----:B------:R-:W4:Y:S05]  /*0050*/  LDCU UR5, c[0x0][0x380] ;  /* 0x00007000ff0577ac */ /* 0x000f2a0008000800 */
[----:B------:R-:W5:Y:S01]  /*0060*/  S2UR UR4, SR_CTAID.X ;  /* 0x00000000000479c3 */ /* 0x000f620000002500 */
[----:B------:R-:W0:Y:S01]  /*0070*/  LDCU.64 UR36, c[0x0][0x358] ;  /* 0x00006b00ff2477ac */ /* 0x000e220008000a00 */
[----:B------:R-:W0:Y:S01]  /*0080*/  LDCU.U8 UR40, c[0x0][0x598] ;  /* 0x0000b300ff2877ac */ /* 0x000e220008000000 */
[----:B------:R-:W0:Y:S01]  /*0090*/  LDCU.U8 UR42, c[0x0][0x599] ;  /* 0x0000b320ff2a77ac */ /* 0x000e220008000000 */
[----:B---3--:R-:W-:Y:S01]  /*00a0*/  UIADD3 UR41, UPT, UPT, UR39, -0x1, URZ ;  /* 0xffffffff27297890 */ /* 0x008fe2000fffe0ff */
[----:B--2---:R-:W-:-:S03]  /*00b0*/  FMUL.FTZ R23, |R18|, 8388608 ;  /* 0x4b00000012177820 */ /* 0x004fc60000410200 */
[----:B------:R-:W-:Y:S01]  /*00c0*/  UISETP.LT.U32.AND UP0, UPT, UR41, 0x18, UPT ;  /* 0x000000182900788c */ /* 0x000fe2000bf01070 */
[C---:B------:R-:W-:Y:S01]  /*00d0*/  FADD.FTZ R24, |R18|.reuse, -RZ ;  /* 0x800000ff12187221 */ /* 0x040fe20000010200 */
[----:B------:R-:W-:Y:S01]  /*00e0*/  FADD.FTZ R18, |R18|, |R18| ;  /* 0x4000001212127221 */ /* 0x000fe20000010200 */
[C---:B------:R-:W-:Y:S01]  /*00f0*/  LOP3.LUT R2, R23.reuse, 0x7fffff, RZ, 0xc0, !PT ;  /* 0x007fffff17027812 */ /* 0x040fe200078ec0ff */
[----:B------:R-:W-:Y:S01]  /*0100*/  USEL UR38, UR41, 0x18, UP0 ;  /* 0x0000001829267887 */ /* 0x000fe20008000000 */
[----:B------:R-:W-:Y:S01]  /*0110*/  FADD.FTZ R22, -R24, -RZ ;  /* 0x800000ff18167221 */ /* 0x000fe20000010100 */
[----:B-----5:R-:W-:Y:S01]  /*0120*/  USHF.L.U32 UR4, UR4, 0x9, URZ ;  /* 0x0000000904047899 */ /* 0x020fe200080006ff */
[----:B------:R-:W-:Y:S01]  /*0130*/  LOP3.LUT R2, R2, 0x3f800000, RZ, 0xfc, !PT ;  /* 0x3f80000002027812 */ /* 0x000fe200078efcff */
[----:B------:R-:W-:Y:S01]  /*0140*/  UIADD3 UR38, UPT, UPT, UR38, 0x1, URZ ;  /* 0x0000000126267890 */ /* 0x000fe2000fffe0ff */
[----:B------:R-:W-:Y:S02]  /*0150*/  LOP3.LUT R19, R23, 0xff800000, RZ, 0xc0, !PT ;  /* 0xff80000017137812 */ /* 0x000fe400078ec0ff */
[----:B------:R2:W3:Y:S01]  /*0160*/  MUFU.RCP R16, R2 ;  /* 0x0000000200107308 */ /* 0x0004e20000001000 */
[----:B-1----:R-:W-:-:S04]  /*0170*/  LOP3.LUT R17, R17, UR4, RZ, 0xfc, !PT ;  /* 0x0000000411117c12 */ /* 0x002fc8000f8efcff */
[----:B----4-:R-:W-:-:S13]  /*0180*/  ISETP.GE.AND P0, PT, R17, UR5, PT ;  /* 0x0000000511007c0c */ /* 0x010fda000bf06270 */
[----:B0-23--:R-:W-:Y:S05]  /*0190*/  @P0 BRA `(.L_x_10505) ;  /* 0x0000003400000947 */ /* 0x00dfea0003800000 */
[----:B------:R-:W-:Y:S01]  /*01a0*/  UISETP.NE.AND UP0, UPT, UR39, URZ, UPT ;  /* 0x000000ff2700728c */ /* 0x000fe2000bf05270 */
[----:B------:R-:W-:Y:S02]  /*01b0*/  IMAD.MOV.U32 R0, RZ, RZ, RZ ;  /* 0x000000ffff007224 */ /* 0x000fe400078e00ff */
[----:B------:R-:W-:-:S06]  /*01c0*/  IMAD.MOV.U32 R25, RZ, RZ, RZ ;  /* 0x000000ffff197224 */ /* 0x000fcc00078e00ff */
[----:B------:R-:W-:Y:S05]  /*01d0*/  BRA.U !UP0, `(.L_x_10506) ;  /* 0x0000001108ac7547 */ /* 0x000fea000b800000 */
[----:B------:R-:W0:Y:S01]  /*01e0*/  LDCU.64 UR4, c[0x0][0x390] ;  /* 0x00007200ff0477ac */ /* 0x000e220008000a00 */
[----:B------:R-:W-:Y:S02]  /*01f0*/  HFMA2 R4, -RZ, RZ, 0, 0 ;  /* 0x00000000ff047431 */ /* 0x000fe400000001ff */
[----:B------:R-:W-:Y:S01]  /*0200*/  IMAD.MOV.U32 R5, RZ, RZ, R17 ;  /* 0x000000ffff057224 */ /* 0x000fe200078e0011 */
[----:B------:R-:W1:Y:S01]  /*0210*/  LDCU UR6, c[0x0][0x38c] ;  /* 0x00007180ff0677ac */ /* 0x000e620008000800 */
[----:B------:R-:W2:Y:S01]  /*0220*/  LDCU.64 UR8, c[0x0][0x4b8] ;  /* 0x00009700ff0877ac */ /* 0x000ea20008000a00 */
[----:B------:R-:W-:Y:S01]  /*0230*/  UISETP.NE.AND UP0, UPT, UR41, URZ, UPT ;  /* 0x000000ff2900728c */ /* 0x000fe2000bf05270 */
        /* <DEDUP_REMOVED lines=293> */
.L_x_10506:
[----:B------:R-:W0:Y:S01]  /*1490*/  LDCU.64 UR6, c[0x0][0x588] ;  /* 0x0000b100ff0677ac */ /* 0x000e220008000a00 */
[----:B------:R-:W-:Y:S01]  /*14a0*/  BSSY.RECONVERGENT B6, `(.L_x_10507) ;  /* 0x00000de000067945 */ /* 0x000fe20003800200 */
        /* <DEDUP_REMOVED lines=16> */
.L_x_10511:
[----:B------:R-:W2:Y:S02]  /*15b0*/  LDG.E.U8 R0, desc[UR36][R4.64] ;  /* 0x0000002404007981 */ /* 0x000ea4000c1e1100 */
[----:B--2---:R-:W-:Y:S01]  /*15c0*/  I2FP.F32.U32 R0, R0 ;  /* 0x0000000000007245 */ /* 0x004fe20000201000 */
[----:B------:R-:W-:Y:S06]  /*15d0*/  BRA `(.L_x_10513) ;  /* 0x0000000c00287947 */ /* 0x000fec0003800000 */
.L_x_10510:
        /* <DEDUP_REMOVED lines=9> */
.L_x_10515:
[----:B------:R-:W2:Y:S02]  /*1670*/  LDG.E R0, desc[UR36][R4.64] ;  /* 0x0000002404007981 */ /* 0x000ea4000c1e1900 */
[----:B--2---:R-:W-:Y:S01]  /*1680*/  I2FP.F32.S32 R0, R0 ;  /* 0x0000000000007245 */ /* 0x004fe20000201400 */
[----:B------:R-:W-:Y:S06]  /*1690*/  BRA `(.L_x_10513) ;  /* 0x0000000800f87947 */ /* 0x000fec0003800000 */
.L_x_10514:
[----:B------:R-:W2:Y:S02]  /*16a0*/  LDG.E.U16 R0, desc[UR36][R4.64] ;  /* 0x0000002404007981 */ /* 0x000ea4000c1e1500 */
[----:B--2---:R-:W0:Y:S01]  /*16b0*/  I2F.S16 R0, R0 ;  /* 0x0000000000007306 */ /* 0x004e220000101400 */
[----:B------:R-:W-:Y:S05]  /*16c0*/  BRA `(.L_x_10513) ;  /* 0x0000000800ec7947 */ /* 0x000fea0003800000 */
.L_x_10509:
        /* <DEDUP_REMOVED lines=8> */
.L_x_10517:
[----:B------:R-:W2:Y:S02]  /*1750*/  LDG.E.U16 R0, desc[UR36][R4.64] ;  /* 0x0000002404007981 */ /* 0x000ea4000c1e1500 */
[----:B--2---:R-:W-:Y:S01]  /*1760*/  HADD2.F32 R0, -RZ, R0.H0_H0 ;  /* 0x20000000ff007230 */ /* 0x004fe20000004100 */
[----:B------:R-:W-:Y:S06]  /*1770*/  BRA `(.L_x_10513) ;  /* 0x0000000800c07947 */ /* 0x000fec0003800000 */
.L_x_10516:
        /* <DEDUP_REMOVED lines=8> */
.L_x_10519:
[----:B------:R-:W2:Y:S02]  /*1800*/  LDG.E.U16 R0, desc[UR36][R4.64] ;  /* 0x0000002404007981 */ /* 0x000ea4000c1e1500 */
[----:B--2---:R-:W-:Y:S01]  /*1810*/  HADD2.F32 R0, -RZ, R0.H0_H0 ;  /* 0x20000000ff007230 */ /* 0x004fe20000004100 */
[----:B------:R-:W-:Y:S06]  /*1820*/  BRA `(.L_x_10513) ;  /* 0x0000000800947947 */ /* 0x000fec0003800000 */
.L_x_10518:
[----:B------:R-:W2:Y:S01]  /*1830*/  LDG.E.64 R4, desc[UR36][R4.64] ;  /* 0x0000002404047981 */ /* 0x000ea2000c1e1b00 */
[----:B------:R-:W-:Y:S01]  /*1840*/  UMOV UR4, 0xf0000000 ;  /* 0xf000000000047882 */ /* 0x000fe20000000000 */
[----:B------:R-:W-:Y:S01]  /*1850*/  UMOV UR5, 0x380fffff ;  /* 0x380fffff00057882 */ /* 0x000fe20000000000 */
[----:B--2---:R-:W0:Y:S01]  /*1860*/  F2F.F32.F64 R0, R4 ;  /* 0x0000000400007310 */ /* 0x004e220000301000 */
[----:B------:R-:W-:-:S14]  /*1870*/  DSETP.GEU.AND P0, PT, |R4|, UR4, PT ;  /* 0x0000000404007e2a */ /* 0x000fdc000bf0e200 */
[----:B0-----:R-:W-:Y:S01]  /*1880*/  @!P0 FMUL R0, R0, 1.175494350822287508e-38 ;  /* 0x0080000000008820 */ /* 0x001fe20000400000 */
[----:B------:R-:W-:Y:S06]  /*1890*/  BRA `(.L_x_10513) ;  /* 0x0000000800787947 */ /* 0x000fec0003800000 */
.L_x_10508:
        /* <DEDUP_REMOVED lines=12> */
.L_x_10522:
[----:B------:R-:W2:Y:S01]  /*1960*/  LDG.E.64 R4, desc[UR36][R4.64] ;  /* 0x0000002404047981 */ /* 0x000ea2000c1e1b00 */
[----:B------:R-:W-:Y:S01]  /*1970*/  UMOV UR4, 0xf0000000 ;  /* 0xf000000000047882 */ /* 0x000fe20000000000 */
[----:B------:R-:W-:Y:S01]  /*1980*/  UMOV UR5, 0x380fffff ;  /* 0x380fffff00057882 */ /* 0x000fe20000000000 */
[----:B--2---:R-:W0:Y:S01]  /*1990*/  F2F.F32.F64 R0, R4 ;  /* 0x0000000400007310 */ /* 0x004e220000301000 */
[----:B------:R-:W-:-:S14]  /*19a0*/  DSETP.GEU.AND P0, PT, |R4|, UR4, PT ;  /* 0x0000000404007e2a */ /* 0x000fdc000bf0e200 */
[----:B0-----:R-:W-:Y:S01]  /*19b0*/  @!P0 FMUL R0, R0, 1.175494350822287508e-38 ;  /* 0x0080000000008820 */ /* 0x001fe20000400000 */
[----:B------:R-:W-:Y:S06]  /*19c0*/  BRA `(.L_x_10513) ;  /* 0x00000008002c7947 */ /* 0x000fec0003800000 */
.L_x_10521:
        /* <DEDUP_REMOVED lines=25> */
.L_x_10524:
[----:B------:R-:W2:Y:S02]  /*1b60*/  LDG.E.U8 R4, desc[UR36][R4.64] ;  /* 0x0000002404047981 */ /* 0x000ea4000c1e1100 */
[C---:B--2---:R-:W-:Y:S01]  /*1b70*/  IMAD.SHL.U32 R3, R4.reuse, 0x2000000, RZ ;  /* 0x0200000004037824 */ /* 0x044fe200078e00ff */
[----:B------:R-:W-:-:S04]  /*1b80*/  SHF.L.U32 R6, R4, 0x8, RZ ;  /* 0x0000000804067819 */ /* 0x000fc800000006ff */
        /* <DEDUP_REMOVED lines=10> */
.L_x_10523:
[----:B------:R-:W2:Y:S02]  /*1c30*/  LDG.E.U16 R0, desc[UR36][R4.64] ;  /* 0x0000002404007981 */ /* 0x000ea4000c1e1500 */
[----:B--2---:R-:W-:Y:S01]  /*1c40*/  IMAD.U32 R0, R0, 0x10000, RZ ;  /* 0x0001000000007824 */ /* 0x004fe200078e00ff */
[----:B------:R-:W-:Y:S06]  /*1c50*/  BRA `(.L_x_10513) ;  /* 0x0000000400887947 */ /* 0x000fec0003800000 */
.L_x_10520:
        /* <DEDUP_REMOVED lines=11> */
.L_x_10527:
        /* <DEDUP_REMOVED lines=20> */
.L_x_10529:
[----:B------:R-:W-:Y:S05]  /*1e50*/  BSYNC.RECONVERGENT B0 ;  /* 0x0000000000007941 */ /* 0x000fea0003800200 */
.L_x_10528:
[----:B------:R-:W-:Y:S01]  /*1e60*/  IMAD.SHL.U32 R0, R0, 0x100000, RZ ;  /* 0x0010000000007824 */ /* 0x000fe200078e00ff */
[----:B------:R-:W-:-:S04]  /*1e70*/  LEA R3, R3, 0x3b800000, 0x17 ;  /* 0x3b80000003037811 */ /* 0x000fc800078eb8ff */
[----:B------:R-:W-:Y:S01]  /*1e80*/  LOP3.LUT R0, R3, R0, R7, 0xfe, !PT ;  /* 0x0000000003007212 */ /* 0x000fe200078efe07 */
[----:B------:R-:W-:Y:S06]  /*1e90*/  BRA `(.L_x_10513) ;  /* 0x0000000000f87947 */ /* 0x000fec0003800000 */
.L_x_10526:
        /* <DEDUP_REMOVED lines=20> */
.L_x_10531:
[----:B------:R-:W-:Y:S05]  /*1fe0*/  BSYNC.RECONVERGENT B0 ;  /* 0x0000000000007941 */ /* 0x000fea0003800200 */
.L_x_10530:
[----:B------:R-:W-:Y:S02]  /*1ff0*/  SHF.L.U32 R0, R0, 0x15, RZ ;  /* 0x0000001500007819 */ /* 0x000fe400000006ff */
[----:B------:R-:W-:-:S04]  /*2000*/  LEA R3, R3, 0x37800000, 0x17 ;  /* 0x3780000003037811 */ /* 0x000fc800078eb8ff */
[----:B------:R-:W-:Y:S01]  /*2010*/  LOP3.LUT R0, R3, R0, R7, 0xfe, !PT ;  /* 0x0000000003007212 */ /* 0x000fe200078efe07 */
[----:B------:R-:W-:Y:S06]  /*2020*/  BRA `(.L_x_10513) ;  /* 0x0000000000947947 */ /* 0x000fec0003800000 */
.L_x_10525:
[----:B------:R-:W-:-:S09]  /*2030*/  UISETP.NE.AND UP0, UPT, UR4, 0x1c, UPT ;  /* 0x0000001c0400788c */ /* 0x000fd2000bf05270 */
[----:B------:R-:W-:Y:S05]  /*2040*/  BRA.U !UP0, `(.L_x_10532) ;  /* 0x0000000108847547 */ /* 0x000fea000b800000 */
[----:B------:R-:W-:-:S09]  /*2050*/  UISETP.NE.AND UP0, UPT, UR4, 0x1d, UPT ;  /* 0x0000001d0400788c */ /* 0x000fd2000bf05270 */
[----:B------:R-:W-:Y:S05]  /*2060*/  BRA.U !UP0, `(.L_x_10533) ;  /* 0x0000000108707547 */ /* 0x000fea000b800000 */
[----:B------:R-:W-:-:S09]  /*2070*/  UISETP.NE.AND UP0, UPT, UR4, 0x2c, UPT ;  /* 0x0000002c0400788c */ /* 0x000fd2000bf05270 */
[----:B------:R-:W-:Y:S05]  /*2080*/  BRA.U !UP0, `(.L_x_10534) ;  /* 0x0000000108487547 */ /* 0x000fea000b800000 */
.L_x_10512:
        /* <DEDUP_REMOVED lines=8> */
[----:B0-----:R-:W-:Y:S02]  /*2110*/  IMAD.U32 R4, RZ, RZ, UR4 ;  /* 0x00000004ff047e24 */ /* 0x001fe4000f8e00ff */
[----:B------:R-:W-:Y:S01]  /*2120*/  IMAD.U32 R5, RZ, RZ, UR5 ;  /* 0x00000005ff057e24 */ /* 0x000fe2000f8e00ff */
[----:B-1----:R-:W-:Y:S01]  /*2130*/  MOV R6, UR6 ;  /* 0x0000000600067c02 */ /* 0x002fe20008000f00 */
[----:B------:R-:W-:-:S02]  /*2140*/  IMAD.U32 R7, RZ, RZ, UR7 ;  /* 0x00000007ff077e24 */ /* 0x000fc4000f8e00ff */
[----:B---3--:R-:W-:Y:S01]  /*2150*/  IMAD.U32 R10, RZ, RZ, UR8 ;  /* 0x00000008ff0a7e24 */ /* 0x008fe2000f8e00ff */
[----:B------:R-:W-:-:S07]  /*2160*/  MOV R11, UR9 ;  /* 0x00000009000b7c02 */ /* 0x000fce0008000f00 */
[----:B------:R-:W-:-:S07]  /*2170*/  LEPC R20, `(.L_x_10535) ;  /* 0x000000001014794e */ /* 0x000fce0000000000 */
[----:B--2---:R-:W-:Y:S05]  /*2180*/  CALL.ABS.NOINC R14 ;  /* 0x000000000e007343 */ /* 0x004fea0003c00000 */
.L_x_10535:
[----:B------:R-:W-:Y:S01]  /*2190*/  IMAD.MOV.U32 R0, RZ, RZ, RZ ;  /* 0x000000ffff007224 */ /* 0x000fe200078e00ff */
[----:B------:R-:W-:Y:S06]  /*21a0*/  BRA `(.L_x_10513) ;  /* 0x0000000000347947 */ /* 0x000fec0003800000 */
.L_x_10534:
        /* <DEDUP_REMOVED lines=8> */
.L_x_10533:
[----:B------:R-:W2:Y:S02]  /*2230*/  LDG.E.64 R4, desc[UR36][R4.64] ;  /* 0x0000002404047981 */ /* 0x000ea4000c1e1b00 */
[----:B--2---:R0:W1:Y:S01]  /*2240*/  I2F.U64 R0, R4 ;  /* 0x0000000400007312 */ /* 0x0040620000301000 */
[----:B------:R-:W-:Y:S05]  /*2250*/  BRA `(.L_x_10513) ;  /* 0x0000000000087947 */ /* 0x000fea0003800000 */
.L_x_10532:
[----:B------:R-:W2:Y:S02]  /*2260*/  LDG.E R0, desc[UR36][R4.64] ;  /* 0x0000002404007981 */ /* 0x000ea4000c1e1900 */
[----:B--2---:R-:W-:-:S07]  /*2270*/  I2FP.F32.U32 R0, R0 ;  /* 0x0000000000007245 */ /* 0x004fce0000201000 */
.L_x_10513:
[----:B------:R-:W-:Y:S05]  /*2280*/  BSYNC.RECONVERGENT B6 ;  /* 0x0000000000067941 */ /* 0x000fea0003800200 */
.L_x_10507:
[----:B------:R-:W2:Y:S02]  /*2290*/  LDC R3, c[0x0][0x594] ;  /* 0x00016500ff037b82 */ /* 0x000ea40000000800 */
[----:B--2---:R-:W-:-:S13]  /*22a0*/  FSETP.NEU.FTZ.AND P0, PT, R3, RZ, PT ;  /* 0x000000ff0300720b */ /* 0x004fda0003f1d000 */
[----:B0--34-:R-:W1:Y:S02]  /*22b0*/  @!P0 MUFU.RCP R5, R3 ;  /* 0x0000000300058308 */ /* 0x019e640000001000 */
[----:B-1---5:R-:W-:Y:S01]  /*22c0*/  @!P0 FMUL.FTZ R4, R5, R0 ;  /* 0x0000000005048220 */ /* 0x022fe20000410000 */
[----:B------:R-:W-:Y:S06]  /*22d0*/  @!P0 BRA `(.L_x_10536) ;  /* 0x00000004002c8947 */ /* 0x000fec0003800000 */
[C---:B------:R-:W-:Y:S01]  /*22e0*/  FSETP.GEU.FTZ.AND P0, PT, |R0|.reuse, |R3|, PT ;  /* 0x400000030000720b */ /* 0x040fe20003f1e200 */
[----:B------:R-:W-:Y:S01]  /*22f0*/  BSSY.RECONVERGENT B0, `(.L_x_10537) ;  /* 0x0000036000007945 */ /* 0x000fe20003800200 */
[----:B------:R-:W-:-:S11]  /*2300*/  FADD.FTZ R5, |R0|, -RZ ;  /* 0x800000ff00057221 */ /* 0x000fd60000010200 */
        /* <DEDUP_REMOVED lines=23> */
.L_x_10541:
[----:B------:R-:W-:Y:S05]  /*2480*/  BSYNC.RECONVERGENT B1 ;  /* 0x0000000000017941 */ /* 0x000fea0003800200 */
.L_x_10540:
[----:B------:R-:W-:Y:S01]  /*2490*/  FFMA.FTZ R5, -R24, R4, R5 ;  /* 0x0000000418057223 */ /* 0x000fe20000010105 */
[----:B------:R-:W-:Y:S06]  /*24a0*/  BRA `(.L_x_10538) ;  /* 0x0000000000687947 */ /* 0x000fec0003800000 */
.L_x_10539:
[C---:B------:R-:W-:Y:S01]  /*24b0*/  IADD3 R4, PT, PT, R5.reuse, 0xb800000, -R19 ;  /* 0x0b80000005047810 */ /* 0x040fe20007ffe813 */
[----:B------:R-:W-:Y:S01]  /*24c0*/  BSSY.RECONVERGENT B1, `(.L_x_10542) ;  /* 0x0000016000017945 */ /* 0x000fe20003800200 */
[C---:B------:R-:W-:Y:S02]  /*24d0*/  ISETP.GT.U32.AND P0, PT, R5.reuse, 0x7f7fffff, PT ;  /* 0x7f7fffff0500780c */ /* 0x040fe40003f04070 */
[----:B------:R-:W-:Y:S02]  /*24e0*/  LOP3.LUT P1, R4, R4, 0xff800000, RZ, 0xc0, !PT ;  /* 0xff80000004047812 */ /* 0x000fe4000782c0ff */
[----:B------:R-:W-:Y:S02]  /*24f0*/  LOP3.LUT R5, R5, 0x7fffff, RZ, 0xc0, !PT ;  /* 0x007fffff05057812 */ /* 0x000fe400078ec0ff */
[----:B------:R-:W-:Y:S02]  /*2500*/  FSETP.GT.FTZ.AND P2, PT, |R3|, RZ, PT ;  /* 0x000000ff0300720b */ /* 0x000fe40003f54200 */
[----:B------:R-:W-:-:S02]  /*2510*/  FSEL R6, R19, +QNAN , !P0 ;  /* 0x7fffffff13067808 */ /* 0x000fc40004000000 */
[----:B------:R-:W-:Y:S02]  /*2520*/  LOP3.LUT R5, R5, 0x3f800000, RZ, 0xfc, !PT ;  /* 0x3f80000005057812 */ /* 0x000fe400078efcff */
[----:B------:R-:W-:-:S03]  /*2530*/  FSEL R9, R6, +QNAN , P2 ;  /* 0x7fffffff06097808 */ /* 0x000fc60001000000 */
[----:B------:R-:W-:Y:S05]  /*2540*/  @!P1 BRA `(.L_x_10543) ;  /* 0x0000000000349947 */ /* 0x000fea0003800000 */
.L_x_10544:
        /* <DEDUP_REMOVED lines=13> */
.L_x_10543:
[----:B------:R-:W-:Y:S05]  /*2620*/  BSYNC.RECONVERGENT B1 ;  /* 0x0000000000017941 */ /* 0x000fea0003800200 */
.L_x_10542:
[----:B------:R-:W-:-:S04]  /*2630*/  FMUL.FTZ R4, R5, 1.1920928955078125e-07 ;  /* 0x3400000005047820 */ /* 0x000fc80000410000 */
[----:B------:R-:W-:-:S07]  /*2640*/  FMUL.FTZ R5, R9, R4 ;  /* 0x0000000409057220 */ /* 0x000fce0000410000 */
.L_x_10538:
[----:B------:R-:W-:Y:S05]  /*2650*/  BSYNC.RECONVERGENT B0 ;  /* 0x0000000000007941 */ /* 0x000fea0003800200 */
.L_x_10537:
[C---:B------:R-:W-:Y:S01]  /*2660*/  FSETP.NAN.FTZ.AND P0, PT, |R5|.reuse, |R5|, PT ;  /* 0x400000050500720b */ /* 0x040fe20003f18200 */
[----:B------:R-:W0:Y:S01]  /*2670*/  MUFU.RCP R7, R3 ;  /* 0x0000000300077308 */ /* 0x000e220000001000 */
[----:B------:R-:W-:-:S04]  /*2680*/  LOP3.LUT R4, R5, 0x80000000, R0, 0xb8, !PT ;  /* 0x8000000005047812 */ /* 0x000fc800078eb800 */
[----:B------:R-:W-:Y:S02]  /*2690*/  FSEL R5, R5, R4, P0 ;  /* 0x0000000405057208 */ /* 0x000fe40000000000 */
[----:B------:R-:W-:Y:S02]  /*26a0*/  PLOP3.LUT P0, PT, PT, PT, PT, 0x8, 0x80 ;  /* 0x000000000080781c */ /* 0x000fe40003f0e170 */
[C---:B------:R-:W-:Y:S01]  /*26b0*/  FSETP.NEU.FTZ.AND P1, PT, R5.reuse, RZ, PT ;  /* 0x000000ff0500720b */ /* 0x040fe20003f3d000 */
[----:B------:R-:W-:-:S12]  /*26c0*/  FADD.FTZ R4, -R5, R0 ;  /* 0x0000000005047221 */ /* 0x000fd80000010100 */
[----:B------:R-:W-:Y:S02]  /*26d0*/  @P1 FSETP.GEU.FTZ.AND P2, PT, R3, RZ, PT ;  /* 0x000000ff0300120b */ /* 0x000fe40003f5e000 */
[----:B------:R-:W-:Y:S01]  /*26e0*/  @P1 FSETP.GEU.FTZ.AND P3, PT, R5, RZ, PT ;  /* 0x000000ff0500120b */ /* 0x000fe20003f7e000 */
[----:B0-----:R-:W-:-:S03]  /*26f0*/  FMUL.FTZ R5, R4, R7 ;  /* 0x0000000704057220 */ /* 0x001fc60000410000 */
        /* <DEDUP_REMOVED lines=9> */
.L_x_10536:
        /* <DEDUP_REMOVED lines=14> */
[----:B------:R-:W0:Y:S02]  /*2870*/  F2I.FTZ.TRUNC.NTZ R3, R4 ;  /* 0x0000000400037305 */ /* 0x000e24000021f100 */
[----:B0-----:R0:W-:Y:S01]  /*2880*/  STG.E.U8 desc[UR36][R8.64], R3 ;  /* 0x0000000308007986 */ /* 0x0011e2000c101124 */
[----:B------:R-:W-:Y:S05]  /*2890*/  BRA `(.L_x_10550) ;  /* 0x0000000c003c7947 */ /* 0x000fea0003800000 */
.L_x_10548:
[----:B------:R-:W0:Y:S02]  /*28a0*/  F2I.S64.TRUNC R4, R4 ;  /* 0x0000000400047311 */ /* 0x000e24000020d900 */
[----:B0-----:R-:W-:-:S05]  /*28b0*/  IMAD.MOV.U32 R3, RZ, RZ, R4 ;  /* 0x000000ffff037224 */ /* 0x001fca00078e0004 */
[----:B------:R0:W-:Y:S01]  /*28c0*/  STG.E.U8 desc[UR36][R8.64], R3 ;  /* 0x0000000308007986 */ /* 0x0001e2000c101124 */
[----:B------:R-:W-:Y:S05]  /*28d0*/  BRA `(.L_x_10550) ;  /* 0x0000000c002c7947 */ /* 0x000fea0003800000 */
.L_x_10547:
[----:B------:R-:W-:-:S09]  /*28e0*/  UISETP.NE.AND UP0, UPT, UR4, 0x2, UPT ;  /* 0x000000020400788c */ /* 0x000fd2000bf05270 */
[----:B------:R-:W-:Y:S05]  /*28f0*/  BRA.U !UP0, `(.L_x_10551) ;  /* 0x0000000108287547 */ /* 0x000fea000b800000 */
[----:B------:R-:W-:-:S09]  /*2900*/  UISETP.NE.AND UP0, UPT, UR4, 0x3, UPT ;  /* 0x000000030400788c */ /* 0x000fd2000bf05270 */
[----:B------:R-:W-:Y:S05]  /*2910*/  BRA.U !UP0, `(.L_x_10552) ;  /* 0x0000000108147547 */ /* 0x000fea000b800000 */
[----:B------:R-:W-:-:S09]  /*2920*/  UISETP.NE.AND UP0, UPT, UR4, 0x4, UPT ;  /* 0x000000040400788c */ /* 0x000fd2000bf05270 */
[----:B------:R-:W-:Y:S05]  /*2930*/  BRA.U UP0, `(.L_x_10549) ;  /* 0x0000000900807547 */ /* 0x000fea000b800000 */
[----:B------:R-:W0:Y:S02]  /*2940*/  F2I.S64.TRUNC R4, R4 ;  /* 0x0000000400047311 */ /* 0x000e24000020d900 */
[----:B0-----:R0:W-:Y:S01]  /*2950*/  STG.E.64 desc[UR36][R8.64], R4 ;  /* 0x0000000408007986 */ /* 0x0011e2000c101b24 */
[----:B------:R-:W-:Y:S05]  /*2960*/  BRA `(.L_x_10550) ;  /* 0x0000000c00087947 */ /* 0x000fea0003800000 */
.L_x_10552:
[----:B------:R-:W0:Y:S02]  /*2970*/  F2I.FTZ.TRUNC.NTZ R3, R4 ;  /* 0x0000000400037305 */ /* 0x000e24000021f100 */
[----:B0-----:R0:W-:Y:S01]  /*2980*/  STG.E desc[UR36][R8.64], R3 ;  /* 0x0000000308007986 */ /* 0x0011e2000c101924 */
[----:B------:R-:W-:Y:S05]  /*2990*/  BRA `(.L_x_10550) ;  /* 0x0000000800fc7947 */ /* 0x000fea0003800000 */
.L_x_10551:
[----:B------:R-:W0:Y:S02]  /*29a0*/  F2I.FTZ.TRUNC.NTZ R3, R4 ;  /* 0x0000000400037305 */ /* 0x000e24000021f100 */
[----:B0-----:R0:W-:Y:S01]  /*29b0*/  STG.E.U16 desc[UR36][R8.64], R3 ;  /* 0x0000000308007986 */ /* 0x0011e2000c101524 */
[----:B------:R-:W-:Y:S05]  /*29c0*/  BRA `(.L_x_10550) ;  /* 0x0000000800f07947 */ /* 0x000fea0003800000 */
.L_x_10546:
        /* <DEDUP_REMOVED lines=8> */
.L_x_10554:
[----:B------:R-:W-:-:S05]  /*2a50*/  F2FP.F16.F32.PACK_AB R4, RZ, R4 ;  /* 0x00000004ff04723e */ /* 0x000fca00000000ff */
[----:B------:R0:W-:Y:S01]  /*2a60*/  STG.E.U16 desc[UR36][R8.64], R4 ;  /* 0x0000000408007986 */ /* 0x0001e2000c101524 */
[----:B------:R-:W-:Y:S05]  /*2a70*/  BRA `(.L_x_10550) ;  /* 0x0000000800c47947 */ /* 0x000fea0003800000 */
.L_x_10553:
        /* <DEDUP_REMOVED lines=9> */
.L_x_10556:
[----:B------:R-:W-:-:S04]  /*2b10*/  F2FP.F16.F32.PACK_AB R3, RZ, R4 ;  /* 0x00000004ff03723e */ /* 0x000fc800000000ff */
[----:B------:R-:W-:-:S05]  /*2b20*/  PRMT R3, R3, 0x5410, RZ ;  /* 0x0000541003037816 */ /* 0x000fca00000000ff */
[----:B------:R0:W-:Y:S01]  /*2b30*/  STG.E desc[UR36][R8.64], R3 ;  /* 0x0000000308007986 */ /* 0x0001e2000c101924 */
[----:B------:R-:W-:Y:S05]  /*2b40*/  BRA `(.L_x_10550) ;  /* 0x0000000800907947 */ /* 0x000fea0003800000 */
.L_x_10555:
[----:B------:R-:W-:-:S06]  /*2b50*/  FMUL.FTZ R4, R4, 1 ;  /* 0x3f80000004047820 */ /* 0x000fcc0000410000 */
[----:B------:R-:W0:Y:S02]  /*2b60*/  F2F.F64.F32 R4, R4 ;  /* 0x0000000400047310 */ /* 0x000e240000201800 */
[----:B0-----:R0:W-:Y:S01]  /*2b70*/  STG.E.64 desc[UR36][R8.64], R4 ;  /* 0x0000000408007986 */ /* 0x0011e2000c101b24 */
[----:B------:R-:W-:Y:S05]  /*2b80*/  BRA `(.L_x_10550) ;  /* 0x0000000800807947 */ /* 0x000fea0003800000 */
.L_x_10545:
        /* <DEDUP_REMOVED lines=12> */
.L_x_10559:
[----:B------:R-:W-:Y:S01]  /*2c50*/  FMUL.FTZ R4, R4, 1 ;  /* 0x3f80000004047820 */ /* 0x000fe20000410000 */
[----:B------:R-:W-:-:S05]  /*2c60*/  CS2R R6, SRZ ;  /* 0x0000000000067805 */ /* 0x000fca000001ff00 */
[----:B------:R-:W0:Y:S02]  /*2c70*/  F2F.F64.F32 R4, R4 ;  /* 0x0000000400047310 */ /* 0x000e240000201800 */
[----:B0-----:R3:W-:Y:S01]  /*2c80*/  STG.E.128 desc[UR36][R8.64], R4 ;  /* 0x0000000408007986 */ /* 0x0017e2000c101d24 */
[----:B------:R-:W-:Y:S05]  /*2c90*/  BRA `(.L_x_10550) ;  /* 0x00000008003c7947 */ /* 0x000fea0003800000 */
.L_x_10558:
        /* <DEDUP_REMOVED lines=18> */
.L_x_10563:
[----:B------:R-:W-:Y:S05]  /*2dc0*/  BSYNC.RECONVERGENT B0 ;  /* 0x0000000000007941 */ /* 0x000fea0003800200 */
.L_x_10562:
[----:B------:R-:W-:-:S05]  /*2dd0*/  LOP3.LUT R5, R0, 0x80, R5, 0xf8, !PT ;  /* 0x0000008000057812 */ /* 0x000fca00078ef805 */
[----:B------:R1:W-:Y:S01]  /*2de0*/  STG.E.U8 desc[UR36][R8.64], R5 ;  /* 0x0000000508007986 */ /* 0x0003e2000c101124 */
[----:B------:R-:W-:Y:S05]  /*2df0*/  BRA `(.L_x_10550) ;  /* 0x0000000400e47947 */ /* 0x000fea0003800000 */
.L_x_10561:
        /* <DEDUP_REMOVED lines=14> */
.L_x_10565:
[----:B------:R-:W-:Y:S05]  /*2ee0*/  BSYNC.RECONVERGENT B0 ;  /* 0x0000000000007941 */ /* 0x000fea0003800200 */
.L_x_10564:
[----:B------:R-:W-:-:S05]  /*2ef0*/  LOP3.LUT R3, R0, 0x80, R7, 0xf8, !PT ;  /* 0x0000008000037812 */ /* 0x000fca00078ef807 */
[----:B------:R2:W-:Y:S01]  /*2f00*/  STG.E.U8 desc[UR36][R8.64], R3 ;  /* 0x0000000308007986 */ /* 0x0005e2000c101124 */
[----:B------:R-:W-:Y:S05]  /*2f10*/  BRA `(.L_x_10550) ;  /* 0x00000004009c7947 */ /* 0x000fea0003800000 */
.L_x_10560:
[----:B------:R-:W-:-:S05]  /*2f20*/  F2FP.BF16.F32.PACK_AB R4, RZ, R4 ;  /* 0x00000004ff04723e */ /* 0x000fca00000010ff */
[----:B------:R0:W-:Y:S01]  /*2f30*/  STG.E.U16 desc[UR36][R8.64], R4 ;  /* 0x0000000408007986 */ /* 0x0001e2000c101524 */
[----:B------:R-:W-:Y:S05]  /*2f40*/  BRA `(.L_x_10550) ;  /* 0x0000000400907947 */ /* 0x000fea0003800000 */
.L_x_10557:
        /* <DEDUP_REMOVED lines=8> */
[----:B------:R-:W0:Y:S02]  /*2fd0*/  F2I.FTZ.U32.TRUNC.NTZ R3, R4 ;  /* 0x0000000400037305 */ /* 0x000e24000021f000 */
[----:B0-----:R0:W-:Y:S01]  /*2fe0*/  STG.E.U16 desc[UR36][R8.64], R3 ;  /* 0x0000000308007986 */ /* 0x0011e2000c101524 */
[----:B------:R-:W-:Y:S05]  /*2ff0*/  BRA `(.L_x_10550) ;  /* 0x0000000400647947 */ /* 0x000fea0003800000 */
.L_x_10568:
        /* <DEDUP_REMOVED lines=12> */
.L_x_10571:
[----:B------:R-:W-:-:S04]  /*30c0*/  SHF.R.U32.HI R0, RZ, 0x14, R4 ;  /* 0x00000014ff007819 */ /* 0x000fc80000011604 */
[----:B------:R-:W-:-:S04]  /*30d0*/  LOP3.LUT R3, R0, 0x1, RZ, 0xc0, !PT ;  /* 0x0000000100037812 */ /* 0x000fc800078ec0ff */
[----:B------:R-:W-:-:S04]  /*30e0*/  IADD3 R0, PT, PT, R4, 0x487ffff, R3 ;  /* 0x0487ffff04007810 */ /* 0x000fc80007ffe003 */
[----:B------:R-:W-:-:S04]  /*30f0*/  SHF.R.U32.HI R0, RZ, 0x14, R0 ;  /* 0x00000014ff007819 */ /* 0x000fc80000011600 */
[----:B------:R-:W-:-:S07]  /*3100*/  LOP3.LUT R3, R0, 0xff, RZ, 0xc0, !PT ;  /* 0x000000ff00037812 */ /* 0x000fce00078ec0ff */
.L_x_10572:
[----:B------:R-:W-:-:S04]  /*3110*/  SHF.R.U32.HI R4, RZ, 0x18, R4 ;  /* 0x00000018ff047819 */ /* 0x000fc80000011604 */
[----:B------:R-:W-:-:S04]  /*3120*/  LOP3.LUT R3, R3, 0x80, R4, 0xf8, !PT ;  /* 0x0000008003037812 */ /* 0x000fc800078ef804 */
[----:B------:R-:W-:-:S07]  /*3130*/  PRMT R0, R3, 0x7610, R0 ;  /* 0x0000761003007816 */ /* 0x000fce0000000000 */
.L_x_10570:
[----:B------:R-:W-:Y:S05]  /*3140*/  BSYNC.RECONVERGENT B0 ;  /* 0x0000000000007941 */ /* 0x000fea0003800200 */
.L_x_10569:
[----:B------:R0:W-:Y:S01]  /*3150*/  STG.E.U8 desc[UR36][R8.64], R0 ;  /* 0x0000000008007986 */ /* 0x0001e2000c101124 */
[----:B------:R-:W-:Y:S05]  /*3160*/  BRA `(.L_x_10550) ;  /* 0x0000000400087947 */ /* 0x000fea0003800000 */
.L_x_10567:
        /* <DEDUP_REMOVED lines=12> */
.L_x_10575:
[----:B------:R-:W-:-:S04]  /*3230*/  SHF.R.U32.HI R0, RZ, 0x15, R4 ;  /* 0x00000015ff007819 */ /* 0x000fc80000011604 */
[----:B------:R-:W-:-:S04]  /*3240*/  LOP3.LUT R3, R0, 0x1, RZ, 0xc0, !PT ;  /* 0x0000000100037812 */ /* 0x000fc800078ec0ff */
[----:B------:R-:W-:-:S04]  /*3250*/  IADD3 R0, PT, PT, R4, 0x88fffff, R3 ;  /* 0x088fffff04007810 */ /* 0x000fc80007ffe003 */
[----:B------:R-:W-:-:S04]  /*3260*/  SHF.R.U32.HI R0, RZ, 0x15, R0 ;  /* 0x00000015ff007819 */ /* 0x000fc80000011600 */
[----:B------:R-:W-:-:S07]  /*3270*/  LOP3.LUT R3, R0, 0xff, RZ, 0xc0, !PT ;  /* 0x000000ff00037812 */ /* 0x000fce00078ec0ff */
.L_x_10576:
[----:B------:R-:W-:-:S04]  /*3280*/  SHF.R.U32.HI R4, RZ, 0x18, R4 ;  /* 0x00000018ff047819 */ /* 0x000fc80000011604 */
[----:B------:R-:W-:-:S04]  /*3290*/  LOP3.LUT R3, R3, 0x80, R4, 0xf8, !PT ;  /* 0x0000008003037812 */ /* 0x000fc800078ef804 */
[----:B------:R-:W-:-:S07]  /*32a0*/  PRMT R0, R3, 0x7610, R0 ;  /* 0x0000761003007816 */ /* 0x000fce0000000000 */
.L_x_10574:
[----:B------:R-:W-:Y:S05]  /*32b0*/  BSYNC.RECONVERGENT B0 ;  /* 0x0000000000007941 */ /* 0x000fea0003800200 */
.L_x_10573:
[----:B------:R0:W-:Y:S01]  /*32c0*/  STG.E.U8 desc[UR36][R8.64], R0 ;  /* 0x0000000008007986 */ /* 0x0001e2000c101124 */
[----:B------:R-:W-:Y:S05]  /*32d0*/  BRA `(.L_x_10550) ;  /* 0x0000000000ac7947 */ /* 0x000fea0003800000 */
.L_x_10566:
[----:B------:R-:W-:-:S09]  /*32e0*/  UISETP.NE.AND UP0, UPT, UR4, 0x1c, UPT ;  /* 0x0000001c0400788c */ /* 0x000fd2000bf05270 */
[----:B------:R-:W-:Y:S05]  /*32f0*/  BRA.U !UP0, `(.L_x_10577) ;  /* 0x00000001089c7547 */ /* 0x000fea000b800000 */
[----:B------:R-:W-:-:S09]  /*3300*/  UISETP.NE.AND UP0, UPT, UR4, 0x1d, UPT ;  /* 0x0000001d0400788c */ /* 0x000fd2000bf05270 */
[----:B------:R-:W-:Y:S05]  /*3310*/  BRA.U !UP0, `(.L_x_10578) ;  /* 0x0000000108887547 */ /* 0x000fea000b800000 */
[----:B------:R-:W-:-:S09]  /*3320*/  UISETP.NE.AND UP0, UPT, UR4, 0x2c, UPT ;  /* 0x0000002c0400788c */ /* 0x000fd2000bf05270 */
[----:B------:R-:W-:Y:S05]  /*3330*/  BRA.U !UP0, `(.L_x_10579) ;  /* 0x0000000108447547 */ /* 0x000fea000b800000 */
.L_x_10549:
        /* <DEDUP_REMOVED lines=16> */
.L_x_10580:
[----:B------:R-:W-:Y:S05]  /*3440*/  BRA `(.L_x_10550) ;  /* 0x0000000000507947 */ /* 0x000fea0003800000 */
.L_x_10579:
        /* <DEDUP_REMOVED lines=15> */
.L_x_10578:
[----:B------:R-:W0:Y:S02]  /*3540*/  F2I.U64.TRUNC R4, R4 ;  /* 0x0000000400047311 */ /* 0x000e24000020d800 */
[----:B0-----:R0:W-:Y:S01]  /*3550*/  STG.E.64 desc[UR36][R8.64], R4 ;  /* 0x0000000408007986 */ /* 0x0011e2000c101b24 */
[----:B------:R-:W-:Y:S05]  /*3560*/  BRA `(.L_x_10550) ;  /* 0x0000000000087947 */ /* 0x000fea0003800000 */
.L_x_10577:
[----:B------:R-:W0:Y:S02]  /*3570*/  F2I.FTZ.U32.TRUNC.NTZ R3, R4 ;  /* 0x0000000400037305 */ /* 0x000e24000021f000 */
[----:B0-----:R0:W-:Y:S02]  /*3580*/  STG.E desc[UR36][R8.64], R3 ;  /* 0x0000000308007986 */ /* 0x0011e4000c101924 */
.L_x_10550:
[----:B------:R-:W-:-:S07]  /*3590*/  VIADD R17, R17, 0x80 ;  /* 0x0000008011117836 */ /* 0x000fce0000000000 */
.L_x_10505:
[----:B------:R-:W-:Y:S05]  /*35a0*/  BSYNC.RECONVERGENT B7 ;  /* 0x0000000000077941 */ /* 0x000fea0003800200 */
.L_x_10504:
[----:B------:R-:W5:Y:S01]  /*35b0*/  LDCU UR4, c[0x0][0x380] ;  /* 0x00007000ff0477ac */ /* 0x000f620008000800 */
[----:B------:R-:W-:Y:S01]  /*35c0*/  BSSY.RECONVERGENT B7, `(.L_x_10581) ;  /* 0x0000345000077945 */ /* 0x000fe20003800200 */
[----:B-----5:R-:W-:-:S13]  /*35d0*/  ISETP.GE.AND P0, PT, R17, UR4, PT ;  /* 0x0000000411007c0c */ /* 0x020fda000bf06270 */
[----:B------:R-:W-:Y:S05]  /*35e0*/  @P0 BRA `(.L_x_10582) ;  /* 0x0000003400080947 */ /* 0x000fea0003800000 */
[----:B------:R-:W5:Y:S01]  /*35f0*/  LDCU UR4, c[0x0][0x388] ;  /* 0x00007100ff0477ac */ /* 0x000f620008000800 */
[----:B0-----:R-:W-:Y:S02]  /*3600*/  HFMA2 R0, -RZ, RZ, 0, 0 ;  /* 0x00000000ff007431 */ /* 0x001fe400000001ff */
[----:B------:R-:W-:Y:S01]  /*3610*/  IMAD.MOV.U32 R25, RZ, RZ, RZ ;  /* 0x000000ffff197224 */ /* 0x000fe200078e00ff */
[----:B-----5:R-:W-:-:S09]  /*3620*/  UISETP.NE.AND UP0, UPT, UR4, URZ, UPT ;  /* 0x000000ff0400728c */ /* 0x020fd2000bf05270 */
[----:B------:R-:W-:Y:S05]  /*3630*/  BRA.U !UP0, `(.L_x_10583) ;  /* 0x0000001108ac7547 */ /* 0x000fea000b800000 */
[----:B------:R-:W0:Y:S01]  /*3640*/  LDCU.64 UR4, c[0x0][0x390] ;  /* 0x00007200ff0477ac */ /* 0x000e220008000a00 */
[----:B-1-3--:R-:W-:Y:S01]  /*3650*/  MOV R5, R17 ;  /* 0x0000001100057202 */ /* 0x00afe20000000f00 */
[----:B------:R-:W-:Y:S01]  /*3660*/  IMAD.MOV.U32 R4, RZ, RZ, RZ ;  /* 0x000000ffff047224 */ /* 0x000fe200078e00ff */
[----:B------:R-:W1:Y:S01]  /*3670*/  LDCU UR6, c[0x0][0x38c] ;  /* 0x00007180ff0677ac */ /* 0x000e620008000800 */
[----:B------:R-:W3:Y:S01]  /*3680*/  LDCU.64 UR8, c[0x0][0x4b8] ;  /* 0x00009700ff0877ac */ /* 0x000ee20008000a00 */
[----:B------:R-:W-:Y:S01]  /*3690*/  UISETP.NE.AND UP0, UPT, UR41, URZ, UPT ;  /* 0x000000ff2900728c */ /* 0x000fe2000bf05270 */
[----:B0-----:R-:W-:-:S05]  /*36a0*/  IMAD.HI.U32 R6, R17, UR4, R4 ;  /* 0x0000000411067c27 */ /* 0x001fca000f8e0004 */
[----:B------:R-:W-:-:S05]  /*36b0*/  SHF.R.U32.HI R7, RZ, UR5, R6 ;  /* 0x00000005ff077c19 */ /* 0x000fca0008011606 */
[----:B------:R-:W-:-:S04]  /*36c0*/  IMAD.MOV R0, RZ, RZ, -R7 ;  /* 0x000000ffff007224 */ /* 0x000fc800078e0a07 */
[----:B-1----:R-:W-:-:S04]  /*36d0*/  IMAD R0, R0, UR6, R17 ;  /* 0x0000000600007c24 */ /* 0x002fc8000f8e0211 */
[C---:B---3--:R-:W-:Y:S02]  /*36e0*/  IMAD R25, R0.reuse, UR8, RZ ;  /* 0x0000000800197c24 */ /* 0x048fe4000f8e02ff */
[----:B------:R-:W-:Y:S01]  /*36f0*/  IMAD R0, R0, UR9, RZ ;  /* 0x0000000900007c24 */ /* 0x000fe2000f8e02ff */
[----:B------:R-:W-:Y:S06]  /*3700*/  BRA.U !UP0, `(.L_x_10583) ;  /* 0x0000001108787547 */ /* 0x000fec000b800000 */
[----:B------:R-:W0:Y:S01]  /*3710*/  LDCU.64 UR6, c[0x0][0x398] ;  /* 0x00007300ff0677ac */ /* 0x000e220008000a00 */
[----:B------:R-:W-:Y:S01]  /*3720*/  IMAD.MOV.U32 R6, RZ, RZ, RZ ;  /* 0x000000ffff067224 */ /* 0x000fe200078e00ff */
[----:B------:R-:W1:Y:S01]  /*3730*/  LDCU UR4, c[0x0][0x3a0] ;  /* 0x00007400ff0477ac */ /* 0x000e620008000800 */
[----:B------:R-:W3:Y:S01]  /*3740*/  LDCU.64 UR8, c[0x0][0x4c0] ;  /* 0x00009800ff0877ac */ /* 0x000ee20008000a00 */
[----:B------:R-:W-:Y:S01]  /*3750*/  UISETP.NE.AND UP0, UPT, UR38, 0x2, UPT ;  /* 0x000000022600788c */ /* 0x000fe2000bf05270 */
[----:B0-----:R-:W-:-:S05]  /*3760*/  IMAD.HI.U32 R4, R7, UR7, R6 ;  /* 0x0000000707047c27 */ /* 0x001fca000f8e0006 */
[----:B-1----:R-:W-:-:S04]  /*3770*/  SHF.R.U32.HI R5, RZ, UR4, R4 ;  /* 0x00000004ff057c19 */ /* 0x002fc80008011604 */
[----:B------:R-:W-:-:S05]  /*3780*/  IADD3 R6, PT, PT, -R5, RZ, RZ ;  /* 0x000000ff05067210 */ /* 0x000fca0007ffe1ff */
[----:B------:R-:W-:-:S04]  /*3790*/  IMAD R6, R6, UR6, R7 ;  /* 0x0000000606067c24 */ /* 0x000fc8000f8e0207 */
[C---:B---3--:R-:W-:Y:S02]  /*37a0*/  IMAD R25, R6.reuse, UR8, R25 ;  /* 0x0000000806197c24 */ /* 0x048fe4000f8e0219 */
[----:B------:R-:W-:Y:S01]  /*37b0*/  IMAD R0, R6, UR9, R0 ;  /* 0x0000000906007c24 */ /* 0x000fe2000f8e0200 */
[----:B------:R-:W-:Y:S06]  /*37c0*/  BRA.U !UP0, `(.L_x_10583) ;  /* 0x0000001108487547 */ /* 0x000fec000b800000 */
[----:B------:R-:W0:Y:S01]  /*37d0*/  LDCU.64 UR4, c[0x0][0x3a8] ;  /* 0x00007500ff0477ac */ /* 0x000e220008000a00 */
[----:B------:R-:W-:Y:S01]  /*37e0*/  IMAD.MOV.U32 R4, RZ, RZ, RZ ;  /* 0x000000ffff047224 */ /* 0x000fe200078e00ff */
[----:B------:R-:W1:Y:S01]  /*37f0*/  LDCU UR6, c[0x0][0x3a4] ;  /* 0x00007480ff0677ac */ /* 0x000e620008000800 */
[----:B------:R-:W3:Y:S01]  /*3800*/  LDCU.64 UR8, c[0x0][0x4c8] ;  /* 0x00009900ff0877ac */ /* 0x000ee20008000a00 */
[----:B------:R-:W-:Y:S01]  /*3810*/  UISETP.NE.AND UP0, UPT, UR38, 0x3, UPT ;  /* 0x000000032600788c */ /* 0x000fe2000bf05270 */
[----:B0-----:R-:W-:-:S05]  /*3820*/  IMAD.HI.U32 R6, R5, UR4, R4 ;  /* 0x0000000405067c27 */ /* 0x001fca000f8e0004 */
[----:B------:R-:W-:-:S05]  /*3830*/  SHF.R.U32.HI R7, RZ, UR5, R6 ;  /* 0x00000005ff077c19 */ /* 0x000fca0008011606 */
[----:B------:R-:W-:-:S04]  /*3840*/  IMAD.MOV R4, RZ, RZ, -R7 ;  /* 0x000000ffff047224 */ /* 0x000fc800078e0a07 */
[----:B-1----:R-:W-:-:S04]  /*3850*/  IMAD R4, R4, UR6, R5 ;  /* 0x0000000604047c24 */ /* 0x002fc8000f8e0205 */
[C---:B---3--:R-:W-:Y:S02]  /*3860*/  IMAD R25, R4.reuse, UR8, R25 ;  /* 0x0000000804197c24 */ /* 0x048fe4000f8e0219 */
[----:B------:R-:W-:Y:S01]  /*3870*/  IMAD R0, R4, UR9, R0 ;  /* 0x0000000904007c24 */ /* 0x000fe2000f8e0200 */
[----:B------:R-:W-:Y:S06]  /*3880*/  BRA.U !UP0, `(.L_x_10583) ;  /* 0x0000001108187547 */ /* 0x000fec000b800000 */
[----:B------:R-:W0:Y:S01]  /*3890*/  LDCU.64 UR6, c[0x0][0x3b0] ;  /* 0x00007600ff0677ac */ /* 0x000e220008000a00 */
[----:B------:R-:W-:Y:S01]  /*38a0*/  MOV R6, RZ ;  /* 0x000000ff00067202 */ /* 0x000fe20000000f00 */
[----:B------:R-:W1:Y:S01]  /*38b0*/  LDCU UR4, c[0x0][0x3b8] ;  /* 0x00007700ff0477ac */ /* 0x000e620008000800 */
[----:B------:R-:W3:Y:S01]  /*38c0*/  LDCU.64 UR8, c[0x0][0x4d0] ;  /* 0x00009a00ff0877ac */ /* 0x000ee20008000a00 */
[----:B------:R-:W-:Y:S02]  /*38d0*/  UISETP.NE.AND UP0, UPT, UR38, 0x4, UPT ;  /* 0x000000042600788c */ /* 0x000fe4000bf05270 */
[----:B0-----:R-:W-:-:S05]  /*38e0*/  IMAD.HI.U32 R4, R7, UR7, R6 ;  /* 0x0000000707047c27 */ /* 0x001fca000f8e0006 */
[----:B-1----:R-:W-:-:S05]  /*38f0*/  SHF.R.U32.HI R5, RZ, UR4, R4 ;  /* 0x00000004ff057c19 */ /* 0x002fca0008011604 */
[----:B------:R-:W-:-:S04]  /*3900*/  IMAD.MOV R6, RZ, RZ, -R5 ;  /* 0x000000ffff067224 */ /* 0x000fc800078e0a05 */
        /* <DEDUP_REMOVED lines=10> */
[----:B------:R-:W-:-:S04]  /*39b0*/  SHF.R.U32.HI R7, RZ, UR5, R6 ;  /* 0x00000005ff077c19 */ /* 0x000fc80008011606 */
[----:B------:R-:W-:-:S05]  /*39c0*/  IADD3 R4, PT, PT, -R7, RZ, RZ ;  /* 0x000000ff07047210 */ /* 0x000fca0007ffe1ff */
[----:B-1----:R-:W-:-:S04]  /*39d0*/  IMAD R4, R4, UR6, R5 ;  /* 0x0000000604047c24 */ /* 0x002fc8000f8e0205 */
        /* <DEDUP_REMOVED lines=16> */
[----:B------:R-:W-:Y:S01]  /*3ae0*/  HFMA2 R4, -RZ, RZ, 0, 0 ;  /* 0x00000000ff047431 */ /* 0x000fe200000001ff */
[----:B------:R-:W1:Y:S01]  /*3af0*/  LDCU UR6, c[0x0][0x3d4] ;  /* 0x00007a80ff0677ac */ /* 0x000e620008000800 */
[----:B------:R-:W3:Y:S01]  /*3b00*/  LDCU.64 UR8, c[0x0][0x4e8] ;  /* 0x00009d00ff0877ac */ /* 0x000ee20008000a00 */
[----:B------:R-:W-:Y:S02]  /*3b10*/  UISETP.NE.AND UP0, UPT, UR38, 0x7, UPT ;  /* 0x000000072600788c */ /* 0x000fe4000bf05270 */
        /* <DEDUP_REMOVED lines=211> */
[----:B------:R-:W2:Y:S01]  /*4850*/  LDCU.64 UR4, c[0x0][0x4b0] ;  /* 0x00009600ff0477ac */ /* 0x000ea20008000a00 */
[----:B------:R-:W-:Y:S01]  /*4860*/  HFMA2 R4, -RZ, RZ, 0, 0 ;  /* 0x00000000ff047431 */ /* 0x000fe200000001ff */
[----:B------:R-:W0:Y:S01]  /*4870*/  LDCU UR6, c[0x0][0x4ac] ;  /* 0x00009580ff0677ac */ /* 0x000e220008000800 */
[----:B------:R-:W1:Y:S03]  /*4880*/  LDCU.64 UR8, c[0x0][0x578] ;  /* 0x0000af00ff0877ac */ /* 0x000e660008000a00 */
[----:B--2-4-:R-:W-:-:S05]  /*4890*/  IMAD.HI.U32 R3, R5, UR4, R4 ;  /* 0x0000000405037c27 */ /* 0x014fca000f8e0004 */
[----:B------:R-:W-:-:S05]  /*48a0*/  SHF.R.U32.HI R3, RZ, UR5, R3 ;  /* 0x00000005ff037c19 */ /* 0x000fca0008011603 */
[----:B------:R-:W-:-:S04]  /*48b0*/  IMAD.MOV R3, RZ, RZ, -R3 ;  /* 0x000000ffff037224 */ /* 0x000fc800078e0a03 */
[----:B0-----:R-:W-:-:S04]  /*48c0*/  IMAD R4, R3, UR6, R5 ;  /* 0x0000000603047c24 */ /* 0x001fc8000f8e0205 */
[C---:B-1----:R-:W-:Y:S02]  /*48d0*/  IMAD R25, R4.reuse, UR8, R25 ;  /* 0x0000000804197c24 */ /* 0x042fe4000f8e0219 */
[----:B------:R-:W-:-:S07]  /*48e0*/  IMAD R0, R4, UR9, R0 ;  /* 0x0000000904007c24 */ /* 0x000fce000f8e0200 */
.L_x_10583:
[----:B------:R-:W3:Y:S01]  /*48f0*/  LDCU.64 UR6, c[0x0][0x588] ;  /* 0x0000b100ff0677ac */ /* 0x000ee20008000a00 */
[----:B------:R-:W-:Y:S01]  /*4900*/  BSSY.RECONVERGENT B6, `(.L_x_10584) ;  /* 0x00000de000067945 */ /* 0x000fe20003800200 */
[----:B------:R-:W-:-:S04]  /*4910*/  UPRMT UR4, UR42, 0x9910, URZ ;  /* 0x000099102a047896 */ /* 0x000fc800080000ff */
[----:B------:R-:W-:Y:S01]  /*4920*/  UISETP.GT.AND UP0, UPT, UR4, 0x9, UPT ;  /* 0x000000090400788c */ /* 0x000fe2000bf04270 */
[----:B---3--:R-:W-:-:S05]  /*4930*/  IADD3 R4, P0, PT, R0, UR6, RZ ;  /* 0x0000000600047c10 */ /* 0x008fca000ff1e0ff */
[----:B-1----:R-:W-:-:S03]  /*4940*/  IMAD.X R5, RZ, RZ, UR7, P0 ;  /* 0x00000007ff057e24 */ /* 0x002fc600080e06ff */
        /* <DEDUP_REMOVED lines=10> */
[----:B---3--:R-:W3:Y:S01]  /*49f0*/  I2F.S16 R0, R0 ;  /* 0x0000000000007306 */ /* 0x008ee20000101400 */
[----:B------:R-:W-:Y:S05]  /*4a00*/  BRA `(.L_x_10590) ;  /* 0x0000000c00347947 */ /* 0x000fea0003800000 */
.L_x_10588:
[----:B------:R-:W3:Y:S02]  /*4a10*/  LDG.E.U8 R0, desc[UR36][R4.64] ;  /* 0x0000002404007981 */ /* 0x000ee4000c1e1100 */
[----:B---3--:R-:W-:Y:S01]  /*4a20*/  I2FP.F32.U32 R0, R0 ;  /* 0x0000000000007245 */ /* 0x008fe20000201000 */
[----:B------:R-:W-:Y:S06]  /*4a30*/  BRA `(.L_x_10590) ;  /* 0x0000000c00287947 */ /* 0x000fec0003800000 */
.L_x_10587:
        /* <DEDUP_REMOVED lines=9> */
.L_x_10592:
[----:B------:R-:W3:Y:S02]  /*4ad0*/  LDG.E R0, desc[UR36][R4.64] ;  /* 0x0000002404007981 */ /* 0x000ee4000c1e1900 */
[----:B---3--:R-:W-:Y:S01]  /*4ae0*/  I2FP.F32.S32 R0, R0 ;  /* 0x0000000000007245 */ /* 0x008fe20000201400 */
[----:B------:R-:W-:Y:S06]  /*4af0*/  BRA `(.L_x_10590) ;  /* 0x0000000800f87947 */ /* 0x000fec0003800000 */
.L_x_10591:
[----:B------:R-:W3:Y:S02]  /*4b00*/  LDG.E.U16 R0, desc[UR36][R4.64] ;  /* 0x0000002404007981 */ /* 0x000ee4000c1e1500 */
[----:B---3--:R-:W0:Y:S01]  /*4b10*/  I2F.S16 R0, R0 ;  /* 0x0000000000007306 */ /* 0x008e220000101400 */
[----:B------:R-:W-:Y:S05]  /*4b20*/  BRA `(.L_x_10590) ;  /* 0x0000000800ec7947 */ /* 0x000fea0003800000 */
.L_x_10586:
        /* <DEDUP_REMOVED lines=8> */
.L_x_10594:
[----:B------:R-:W3:Y:S02]  /*4bb0*/  LDG.E.U16 R0, desc[UR36][R4.64] ;  /* 0x0000002404007981 */ /* 0x000ee4000c1e1500 */
[----:B---3--:R-:W-:Y:S01]  /*4bc0*/  HADD2.F32 R0, -RZ, R0.H0_H0 ;  /* 0x20000000ff007230 */ /* 0x008fe20000004100 */
[----:B------:R-:W-:Y:S06]  /*4bd0*/  BRA `(.L_x_10590) ;  /* 0x0000000800c07947 */ /* 0x000fec0003800000 */
.L_x_10593:
        /* <DEDUP_REMOVED lines=8> */
.L_x_10596:
[----:B------:R-:W3:Y:S02]  /*4c60*/  LDG.E.U16 R0, desc[UR36][R4.64] ;  /* 0x0000002404007981 */ /* 0x000ee4000c1e1500 */
[----:B---3--:R-:W-:Y:S01]  /*4c70*/  HADD2.F32 R0, -RZ, R0.H0_H0 ;  /* 0x20000000ff007230 */ /* 0x008fe20000004100 */
[----:B------:R-:W-:Y:S06]  /*4c80*/  BRA `(.L_x_10590) ;  /* 0x0000000800947947 */ /* 0x000fec0003800000 */
.L_x_10595:
[----:B------:R-:W3:Y:S01]  /*4c90*/  LDG.E.64 R4, desc[UR36][R4.64] ;  /* 0x0000002404047981 */ /* 0x000ee2000c1e1b00 */
[----:B------:R-:W-:Y:S01]  /*4ca0*/  UMOV UR4, 0xf0000000 ;  /* 0xf000000000047882 */ /* 0x000fe20000000000 */
[----:B------:R-:W-:Y:S01]  /*4cb0*/  UMOV UR5, 0x380fffff ;  /* 0x380fffff00057882 */ /* 0x000fe20000000000 */
[----:B---3--:R-:W0:Y:S01]  /*4cc0*/  F2F.F32.F64 R0, R4 ;  /* 0x0000000400007310 */ /* 0x008e220000301000 */
[----:B------:R-:W-:-:S14]  /*4cd0*/  DSETP.GEU.AND P0, PT, |R4|, UR4, PT ;  /* 0x0000000404007e2a */ /* 0x000fdc000bf0e200 */
[----:B0-----:R-:W-:Y:S01]  /*4ce0*/  @!P0 FMUL R0, R0, 1.175494350822287508e-38 ;  /* 0x0080000000008820 */ /* 0x001fe20000400000 */
[----:B------:R-:W-:Y:S06]  /*4cf0*/  BRA `(.L_x_10590) ;  /* 0x0000000800787947 */ /* 0x000fec0003800000 */
.L_x_10585:
        /* <DEDUP_REMOVED lines=12> */
.L_x_10599:
[----:B------:R-:W3:Y:S01]  /*4dc0*/  LDG.E.64 R4, desc[UR36][R4.64] ;  /* 0x0000002404047981 */ /* 0x000ee2000c1e1b00 */
[----:B------:R-:W-:Y:S01]  /*4dd0*/  UMOV UR4, 0xf0000000 ;  /* 0xf000000000047882 */ /* 0x000fe20000000000 */
[----:B------:R-:W-:Y:S01]  /*4de0*/  UMOV UR5, 0x380fffff ;  /* 0x380fffff00057882 */ /* 0x000fe20000000000 */
[----:B---3--:R-:W0:Y:S01]  /*4df0*/  F2F.F32.F64 R0, R4 ;  /* 0x0000000400007310 */ /* 0x008e220000301000 */
[----:B------:R-:W-:-:S14]  /*4e00*/  DSETP.GEU.AND P0, PT, |R4|, UR4, PT ;  /* 0x0000000404007e2a */ /* 0x000fdc000bf0e200 */
[----:B0-----:R-:W-:Y:S01]  /*4e10*/  @!P0 FMUL R0, R0, 1.175494350822287508e-38 ;  /* 0x0080000000008820 */ /* 0x001fe20000400000 */
[----:B------:R-:W-:Y:S06]  /*4e20*/  BRA `(.L_x_10590) ;  /* 0x00000008002c7947 */ /* 0x000fec0003800000 */
.L_x_10598:
[----:B------:R-:W-:-:S09]  /*4e30*/  UISETP.NE.AND UP0, UPT, UR4, 0xf, UPT ;  /* 0x0000000f0400788c */ /* 0x000fd2000bf05270 */
[----:B------:R-:W-:Y:S05]  /*4e40*/  BRA.U !UP0, `(.L_x_10600) ;  /* 0x0000000108907547 */ /* 0x000fea000b800000 */
[----:B------:R-:W-:-:S09]  /*4e50*/  UISETP.NE.AND UP0, UPT, UR4, 0x17, UPT ;  /* 0x000000170400788c */ /* 0x000fd2000bf05270 */
[----:B------:R-:W-:Y:S05]  /*4e60*/  BRA.U !UP0, `(.L_x_10601) ;  /* 0x0000000108547547 */ /* 0x000fea000b800000 */
[----:B------:R-:W-:-:S09]  /*4e70*/  UISETP.NE.AND UP0, UPT, UR4, 0x18, UPT ;  /* 0x000000180400788c */ /* 0x000fd2000bf05270 */
[----:B------:R-:W-:Y:S05]  /*4e80*/  BRA.U UP0, `(.L_x_10589) ;  /* 0x0000000500b87547 */ /* 0x000fea000b800000 */
[----:B------:R-:W3:Y:S01]  /*4e90*/  LDG.E.U8 R0, desc[UR36][R4.64] ;  /* 0x0000002404007981 */ /* 0x000ee2000c1e1100 */
[----:B------:R-:W-:Y:S01]  /*4ea0*/  IMAD.MOV.U32 R7, RZ, RZ, 0x1f ;  /* 0x0000001fff077424 */ /* 0x000fe200078e00ff */
[----:B---3--:R-:W-:-:S04]  /*4eb0*/  SHF.L.U32 R0, R0, 0x18, RZ ;  /* 0x0000001800007819 */ /* 0x008fc800000006ff */
[C---:B--2-4-:R-:W-:Y:S02]  /*4ec0*/  LOP3.LUT R3, R0.reuse, 0x7f000000, RZ, 0xc0, !PT ;  /* 0x7f00000000037812 */ /* 0x054fe400078ec0ff */
        /* <DEDUP_REMOVED lines=13> */
[----:B------:R-:W-:Y:S01]  /*4fa0*/  LOP3.LUT R0, R3, 0x80000000, R0, 0xf8, !PT ;  /* 0x8000000003007812 */ /* 0x000fe200078ef800 */
[----:B------:R-:W-:Y:S06]  /*4fb0*/  BRA `(.L_x_10590) ;  /* 0x0000000400c87947 */ /* 0x000fec0003800000 */
.L_x_10601:
[----:B------:R-:W3:Y:S02]  /*4fc0*/  LDG.E.U8 R4, desc[UR36][R4.64] ;  /* 0x0000002404047981 */ /* 0x000ee4000c1e1100 */
[C---:B---3--:R-:W-:Y:S02]  /*4fd0*/  IMAD.SHL.U32 R0, R4.reuse, 0x2000000, RZ ;  /* 0x0200000004007824 */ /* 0x048fe400078e00ff */
[----:B------:R-:W-:-:S03]  /*4fe0*/  IMAD.SHL.U32 R6, R4, 0x100, RZ ;  /* 0x0000010004067824 */ /* 0x000fc600078e00ff */
[----:B------:R-:W-:-:S13]  /*4ff0*/  ISETP.GE.U32.AND P0, PT, R0, 0x8000000, PT ;  /* 0x080000000000780c */ /* 0x000fda0003f06070 */
[----:B--2-4-:R-:W-:Y:S02]  /*5000*/  @!P0 LOP3.LUT R3, R6, 0x7f00, RZ, 0xc0, !PT ;  /* 0x00007f0006038812 */ /* 0x014fe400078ec0ff */
[----:B------:R-:W-:Y:S02]  /*5010*/  @P0 LEA.HI R0, R0, 0x70000000, RZ, 0x1c ;  /* 0x7000000000000811 */ /* 0x000fe400078fe0ff */
[----:B------:R-:W-:Y:S02]  /*5020*/  @!P0 LOP3.LUT R3, R3, 0x3f000000, RZ, 0xfc, !PT ;  /* 0x3f00000003038812 */ /* 0x000fe400078efcff */
[----:B------:R-:W-:Y:S01]  /*5030*/  PRMT R6, R6, 0x9910, RZ ;  /* 0x0000991006067816 */ /* 0x000fe200000000ff */
[----:B------:R-:W-:Y:S02]  /*5040*/  @P0 FMUL.FTZ R0, R0, 1.9259299443872358531e-34 ;  /* 0x0780000000000820 */ /* 0x000fe40000410000 */
[----:B------:R-:W-:Y:S01]  /*5050*/  @!P0 FADD.FTZ R0, R3, -0.5 ;  /* 0xbf00000003008421 */ /* 0x000fe20000010000 */
[----:B------:R-:W-:-:S04]  /*5060*/  MOV R3, R6 ;  /* 0x0000000600037202 */ /* 0x000fc80000000f00 */
[----:B------:R-:W-:Y:S01]  /*5070*/  LOP3.LUT R0, R0, 0x80000000, R3, 0xf8, !PT ;  /* 0x8000000000007812 */ /* 0x000fe200078ef803 */
[----:B------:R-:W-:Y:S06]  /*5080*/  BRA `(.L_x_10590) ;  /* 0x0000000400947947 */ /* 0x000fec0003800000 */
.L_x_10600:
[----:B------:R-:W3:Y:S02]  /*5090*/  LDG.E.U16 R0, desc[UR36][R4.64] ;  /* 0x0000002404007981 */ /* 0x000ee4000c1e1500 */
[----:B---3--:R-:W-:Y:S01]  /*50a0*/  IMAD.U32 R0, R0, 0x10000, RZ ;  /* 0x0001000000007824 */ /* 0x008fe200078e00ff */
[----:B------:R-:W-:Y:S06]  /*50b0*/  BRA `(.L_x_10590) ;  /* 0x0000000400887947 */ /* 0x000fec0003800000 */
.L_x_10597:
        /* <DEDUP_REMOVED lines=11> */
.L_x_10604:
        /* <DEDUP_REMOVED lines=9> */
[----:B--2-4-:R-:W-:Y:S02]  /*5200*/  LOP3.LUT P0, R3, R0, 0xf, RZ, 0xc0, !PT ;  /* 0x0000000f00037812 */ /* 0x014fe4000780c0ff */
        /* <DEDUP_REMOVED lines=10> */
.L_x_10606:
[----:B------:R-:W-:Y:S05]  /*52b0*/  BSYNC.RECONVERGENT B0 ;  /* 0x0000000000007941 */ /* 0x000fea0003800200 */
.L_x_10605:
[----:B------:R-:W-:Y:S02]  /*52c0*/  SHF.L.U32 R0, R0, 0x14, RZ ;  /* 0x0000001400007819 */ /* 0x000fe400000006ff */
[----:B------:R-:W-:-:S04]  /*52d0*/  LEA R3, R3, 0x3b800000, 0x17 ;  /* 0x3b80000003037811 */ /* 0x000fc800078eb8ff */
[----:B------:R-:W-:Y:S01]  /*52e0*/  LOP3.LUT R0, R3, R0, R7, 0xfe, !PT ;  /* 0x0000000003007212 */ /* 0x000fe200078efe07 */
[----:B------:R-:W-:Y:S06]  /*52f0*/  BRA `(.L_x_10590) ;  /* 0x0000000000f87947 */ /* 0x000fec0003800000 */
.L_x_10603:
        /* <DEDUP_REMOVED lines=9> */
[----:B--2-4-:R-:W-:Y:S02]  /*5390*/  LOP3.LUT P0, R3, R0, 0x1f, RZ, 0xc0, !PT ;  /* 0x0000001f00037812 */ /* 0x014fe4000780c0ff */
        /* <DEDUP_REMOVED lines=10> */
.L_x_10608:
[----:B------:R-:W-:Y:S05]  /*5440*/  BSYNC.RECONVERGENT B0 ;  /* 0x0000000000007941 */ /* 0x000fea0003800200 */
.L_x_10607:
[----:B------:R-:W-:Y:S01]  /*5450*/  IMAD.SHL.U32 R0, R0, 0x200000, RZ ;  /* 0x0020000000007824 */ /* 0x000fe200078e00ff */
[----:B------:R-:W-:-:S04]  /*5460*/  LEA R3, R3, 0x37800000, 0x17 ;  /* 0x3780000003037811 */ /* 0x000fc800078eb8ff */
[----:B------:R-:W-:Y:S01]  /*5470*/  LOP3.LUT R0, R3, R0, R7, 0xfe, !PT ;  /* 0x0000000003007212 */ /* 0x000fe200078efe07 */
[----:B------:R-:W-:Y:S06]  /*5480*/  BRA `(.L_x_10590) ;  /* 0x0000000000947947 */ /* 0x000fec0003800000 */
.L_x_10602:
        /* <DEDUP_REMOVED lines=14> */
.L_x_10589:
[----:B------:R-:W-:Y:S01]  /*5570*/  MOV R14, 0x0 ;  /* 0x00000000000e7802 */ /* 0x000fe20000000f00 */
[----:B------:R-:W0:Y:S01]  /*5580*/  LDCU.64 UR4, c[0x4][0x178] ;  /* 0x01002f00ff0477ac */ /* 0x000e220008000a00 */
[----:B--2-4-:R-:W-:Y:S02]  /*5590*/  HFMA2 R8, -RZ, RZ, 0, 4.64916229248046875e-06 ;  /* 0x0000004eff087431 */ /* 0x014fe400000001ff */
        /* <DEDUP_REMOVED lines=13> */
.L_x_10611:
[----:B------:R-:W-:Y:S01]  /*5670*/  MOV R0, RZ ;  /* 0x000000ff00007202 */ /* 0x000fe20000000f00 */
[----:B------:R-:W-:Y:S06]  /*5680*/  BRA `(.L_x_10590) ;  /* 0x0000000000147947 */ /* 0x000fec0003800000 */
.L_x_10610:
[----:B------:R-:W3:Y:S02]  /*5690*/  LDG.E.64 R4, desc[UR36][R4.64] ;  /* 0x0000002404047981 */ /* 0x000ee4000c1e1b00 */
[----:B---3--:R0:W1:Y:S01]  /*56a0*/  I2F.U64 R0, R4 ;  /* 0x0000000400007312 */ /* 0x0080620000301000 */
[----:B------:R-:W-:Y:S05]  /*56b0*/  BRA `(.L_x_10590) ;  /* 0x0000000000087947 */ /* 0x000fea0003800000 */
.L_x_10609:
[----:B------:R-:W3:Y:S02]  /*56c0*/  LDG.E R0, desc[UR36][R4.64] ;  /* 0x0000002404007981 */ /* 0x000ee4000c1e1900 */
[----:B---3--:R-:W-:-:S07]  /*56d0*/  I2FP.F32.U32 R0, R0 ;  /* 0x0000000000007245 */ /* 0x008fce0000201000 */
.L_x_10590:
[----:B------:R-:W-:Y:S05]  /*56e0*/  BSYNC.RECONVERGENT B6 ;  /* 0x0000000000067941 */ /* 0x000fea0003800200 */
.L_x_10584:
[----:B--2-4-:R-:W2:Y:S02]  /*56f0*/  LDC R3, c[0x0][0x594] ;  /* 0x00016500ff037b82 */ /* 0x014ea40000000800 */
[----:B--2---:R-:W-:-:S13]  /*5700*/  FSETP.NEU.FTZ.AND P0, PT, R3, RZ, PT ;  /* 0x000000ff0300720b */ /* 0x004fda0003f1d000 */
[----:B------:R-:W-:Y:S05]  /*5710*/  @!P0 BRA `(.L_x_10612) ;  /* 0x0000000400348947 */ /* 0x000fea0003800000 */
[C---:B01-3-5:R-:W-:Y:S01]  /*5720*/  FSETP.GEU.FTZ.AND P0, PT, |R0|.reuse, |R3|, PT ;  /* 0x400000030000720b */ /* 0x06bfe20003f1e200 */
        /* <DEDUP_REMOVED lines=22> */
.L_x_10618:
[----:B------:R-:W-:Y:S01]  /*5890*/  FSETP.GEU.FTZ.AND P0, PT, R6, -R24, PT ;  /* 0x800000180600720b */ /* 0x000fe20003f1e000 */
[----:B------:R-:W-:-:S12]  /*58a0*/  FADD.FTZ R4, R4, -1 ;  /* 0xbf80000004047421 */ /* 0x000fd80000010000 */
[----:B------:R-:W-:-:S07]  /*58b0*/  @!P0 FADD.FTZ R4, R4, -1 ;  /* 0xbf80000004048421 */ /* 0x000fce0000010000 */
.L_x_10617:
[----:B------:R-:W-:Y:S05]  /*58c0*/  BSYNC.RECONVERGENT B1 ;  /* 0x0000000000017941 */ /* 0x000fea0003800200 */
.L_x_10616:
[----:B------:R-:W-:Y:S01]  /*58d0*/  FFMA.FTZ R5, -R24, R4, R5 ;  /* 0x0000000418057223 */ /* 0x000fe20000010105 */
[----:B------:R-:W-:Y:S06]  /*58e0*/  BRA `(.L_x_10614) ;  /* 0x0000000000687947 */ /* 0x000fec0003800000 */
.L_x_10615:
        /* <DEDUP_REMOVED lines=10> */
.L_x_10621:
        /* <DEDUP_REMOVED lines=13> */
.L_x_10620:
[----:B------:R-:W-:Y:S05]  /*5a60*/  BSYNC.RECONVERGENT B1 ;  /* 0x0000000000017941 */ /* 0x000fea0003800200 */
.L_x_10619:
[----:B------:R-:W-:-:S04]  /*5a70*/  FMUL.FTZ R4, R5, 1.1920928955078125e-07 ;  /* 0x3400000005047820 */ /* 0x000fc80000410000 */
[----:B------:R-:W-:-:S07]  /*5a80*/  FMUL.FTZ R5, R9, R4 ;  /* 0x0000000409057220 */ /* 0x000fce0000410000 */
.L_x_10614:
[----:B------:R-:W-:Y:S05]  /*5a90*/  BSYNC.RECONVERGENT B0 ;  /* 0x0000000000007941 */ /* 0x000fea0003800200 */
.L_x_10613:
        /* <DEDUP_REMOVED lines=16> */
[----:B------:R-:W-:Y:S02]  /*5ba0*/  FSETP.GT.AND P1, PT, R4, 0.5, P0 ;  /* 0x3f0000000400780b */ /* 0x000fe40000724000 */
[----:B------:R-:W-:-:S11]  /*5bb0*/  @!P0 LOP3.LUT R4, RZ, 0x80000000, R0, 0xb8, !PT ;  /* 0x80000000ff048812 */ /* 0x000fd600078eb800 */
[----:B------:R-:W-:-:S05]  /*5bc0*/  @P1 FADD.FTZ R6, R6, 1 ;  /* 0x3f80000006061421 */ /* 0x000fca0000010000 */
[----:B------:R-:W-:Y:S01]  /*5bd0*/  @P0 MOV R4, R6 ;  /* 0x0000000600040202 */ /* 0x000fe20000000f00 */
[----:B------:R-:W-:Y:S06]  /*5be0*/  BRA `(.L_x_10622) ;  /* 0x0000000000087947 */ /* 0x000fec0003800000 */
.L_x_10612:
[----:B------:R-:W0:Y:S02]  /*5bf0*/  MUFU.RCP R3, R3 ;  /* 0x0000000300037308 */ /* 0x000e240000001000 */
[----:B01-3-5:R-:W-:-:S07]  /*5c00*/  FMUL.FTZ R4, R3, R0 ;  /* 0x0000000003047220 */ /* 0x02bfce0000410000 */
.L_x_10622:
        /* <DEDUP_REMOVED lines=17> */
.L_x_10626:
[----:B------:R-:W0:Y:S02]  /*5d20*/  F2I.S64.TRUNC R4, R4 ;  /* 0x0000000400047311 */ /* 0x000e24000020d900 */
[----:B0-----:R-:W-:-:S05]  /*5d30*/  IMAD.MOV.U32 R3, RZ, RZ, R4 ;  /* 0x000000ffff037224 */ /* 0x001fca00078e0004 */
[----:B------:R0:W-:Y:S01]  /*5d40*/  STG.E.U8 desc[UR36][R8.64], R3 ;  /* 0x0000000308007986 */ /* 0x0001e2000c101124 */
[----:B------:R-:W-:Y:S05]  /*5d50*/  BRA `(.L_x_10628) ;  /* 0x0000000c00287947 */ /* 0x000fea0003800000 */
.L_x_10625:
        /* <DEDUP_REMOVED lines=9> */
.L_x_10630:
[----:B------:R-:W0:Y:S02]  /*5df0*/  F2I.FTZ.TRUNC.NTZ R3, R4 ;  /* 0x0000000400037305 */ /* 0x000e24000021f100 */
[----:B0-----:R0:W-:Y:S01]  /*5e00*/  STG.E desc[UR36][R8.64], R3 ;  /* 0x0000000308007986 */ /* 0x0011e2000c101924 */
[----:B------:R-:W-:Y:S05]  /*5e10*/  BRA `(.L_x_10628) ;  /* 0x0000000800f87947 */ /* 0x000fea0003800000 */
.L_x_10629:
[----:B------:R-:W0:Y:S02]  /*5e20*/  F2I.FTZ.TRUNC.NTZ R3, R4 ;  /* 0x0000000400037305 */ /* 0x000e24000021f100 */
[----:B0-----:R0:W-:Y:S01]  /*5e30*/  STG.E.U16 desc[UR36][R8.64], R3 ;  /* 0x0000000308007986 */ /* 0x0011e2000c101524 */
[----:B------:R-:W-:Y:S05]  /*5e40*/  BRA `(.L_x_10628) ;  /* 0x0000000800ec7947 */ /* 0x000fea0003800000 */
.L_x_10624:
        /* <DEDUP_REMOVED lines=8> */
.L_x_10632:
[----:B------:R-:W-:-:S05]  /*5ed0*/  F2FP.F16.F32.PACK_AB R4, RZ, R4 ;  /* 0x00000004ff04723e */ /* 0x000fca00000000ff */
[----:B------:R0:W-:Y:S01]  /*5ee0*/  STG.E.U16 desc[UR36][R8.64], R4 ;  /* 0x0000000408007986 */ /* 0x0001e2000c101524 */
[----:B------:R-:W-:Y:S05]  /*5ef0*/  BRA `(.L_x_10628) ;  /* 0x0000000800c07947 */ /* 0x000fea0003800000 */
.L_x_10631:
        /* <DEDUP_REMOVED lines=9> */
.L_x_10634:
[----:B------:R-:W-:-:S04]  /*5f90*/  F2FP.F16.F32.PACK_AB R3, RZ, R4 ;  /* 0x00000004ff03723e */ /* 0x000fc800000000ff */
[----:B------:R-:W-:-:S05]  /*5fa0*/  PRMT R3, R3, 0x5410, RZ ;  /* 0x0000541003037816 */ /* 0x000fca00000000ff */
[----:B------:R0:W-:Y:S01]  /*5fb0*/  STG.E desc[UR36][R8.64], R3 ;  /* 0x0000000308007986 */ /* 0x0001e2000c101924 */
[----:B------:R-:W-:Y:S05]  /*5fc0*/  BRA `(.L_x_10628) ;  /* 0x00000008008c7947 */ /* 0x000fea0003800000 */
.L_x_10633:
[----:B------:R-:W-:-:S06]  /*5fd0*/  FMUL.FTZ R4, R4, 1 ;  /* 0x3f80000004047820 */ /* 0x000fcc0000410000 */
[----:B------:R-:W0:Y:S02]  /*5fe0*/  F2F.F64.F32 R4, R4 ;  /* 0x0000000400047310 */ /* 0x000e240000201800 */
[----:B0-----:R0:W-:Y:S01]  /*5ff0*/  STG.E.64 desc[UR36][R8.64], R4 ;  /* 0x0000000408007986 */ /* 0x0011e2000c101b24 */
[----:B------:R-:W-:Y:S05]  /*6000*/  BRA `(.L_x_10628) ;  /* 0x00000008007c7947 */ /* 0x000fea0003800000 */
.L_x_10623:
        /* <DEDUP_REMOVED lines=13> */
.L_x_10638:
        /* <DEDUP_REMOVED lines=16> */
.L_x_10641:
[----:B------:R-:W-:-:S04]  /*61e0*/  SHF.R.U32.HI R4, RZ, 0x18, R4 ;  /* 0x00000018ff047819 */ /* 0x000fc80000011604 */
[----:B------:R-:W-:-:S04]  /*61f0*/  LOP3.LUT R3, R3, 0x80, R4, 0xf8, !PT ;  /* 0x0000008003037812 */ /* 0x000fc800078ef804 */
[----:B------:R-:W-:-:S07]  /*6200*/  PRMT R0, R3, 0x7610, R0 ;  /* 0x0000761003007816 */ /* 0x000fce0000000000 */
.L_x_10640:
[----:B------:R-:W-:Y:S05]  /*6210*/  BSYNC.RECONVERGENT B0 ;  /* 0x0000000000007941 */ /* 0x000fea0003800200 */
.L_x_10639:
[----:B------:R0:W-:Y:S01]  /*6220*/  STG.E.U8 desc[UR36][R8.64], R0 ;  /* 0x0000000008007986 */ /* 0x0001e2000c101124 */
[----:B------:R-:W-:Y:S05]  /*6230*/  BRA `(.L_x_10628) ;  /* 0x0000000400f07947 */ /* 0x000fea0003800000 */
.L_x_10637:
        /* <DEDUP_REMOVED lines=16> */
.L_x_10644:
[----:B------:R-:W-:-:S04]  /*6340*/  SHF.R.U32.HI R4, RZ, 0x18, R4 ;  /* 0x00000018ff047819 */ /* 0x000fc80000011604 */
[----:B------:R-:W-:-:S04]  /*6350*/  LOP3.LUT R3, R3, 0x80, R4, 0xf8, !PT ;  /* 0x0000008003037812 */ /* 0x000fc800078ef804 */
[----:B------:R-:W-:-:S07]  /*6360*/  PRMT R0, R3, 0x7610, R0 ;  /* 0x0000761003007816 */ /* 0x000fce0000000000 */
.L_x_10643:
[----:B------:R-:W-:Y:S05]  /*6370*/  BSYNC.RECONVERGENT B0 ;  /* 0x0000000000007941 */ /* 0x000fea0003800200 */
.L_x_10642:
[----:B------:R0:W-:Y:S01]  /*6380*/  STG.E.U8 desc[UR36][R8.64], R0 ;  /* 0x0000000008007986 */ /* 0x0001e2000c101124 */
[----:B------:R-:W-:Y:S05]  /*6390*/  BRA `(.L_x_10628) ;  /* 0x0000000400987947 */ /* 0x000fea0003800000 */
.L_x_10636:
        /* <DEDUP_REMOVED lines=21> */
.L_x_10646:
[----:B------:R-:W0:Y:S02]  /*64f0*/  F2I.U64.TRUNC R4, R4 ;  /* 0x0000000400047311 */ /* 0x000e24000020d800 */
[----:B0-----:R0:W-:Y:S01]  /*6500*/  STG.E.64 desc[UR36][R8.64], R4 ;  /* 0x0000000408007986 */ /* 0x0011e2000c101b24 */
[----:B------:R-:W-:Y:S05]  /*6510*/  BRA `(.L_x_10628) ;  /* 0x0000000400387947 */ /* 0x000fea0003800000 */
.L_x_10645:
[----:B------:R-:W0:Y:S02]  /*6520*/  F2I.FTZ.U32.TRUNC.NTZ R3, R4 ;  /* 0x0000000400037305 */ /* 0x000e24000021f000 */
[----:B0-----:R0:W-:Y:S01]  /*6530*/  STG.E desc[UR36][R8.64], R3 ;  /* 0x0000000308007986 */ /* 0x0011e2000c101924 */
[----:B------:R-:W-:Y:S05]  /*6540*/  BRA `(.L_x_10628) ;  /* 0x00000004002c7947 */ /* 0x000fea0003800000 */
.L_x_10635:
        /* <DEDUP_REMOVED lines=10> */
.L_x_10648:
[----:B------:R-:W-:Y:S01]  /*65f0*/  FMUL.FTZ R4, R4, 1 ;  /* 0x3f80000004047820 */ /* 0x000fe20000410000 */
[----:B------:R-:W-:-:S05]  /*6600*/  CS2R R6, SRZ ;  /* 0x0000000000067805 */ /* 0x000fca000001ff00 */
[----:B------:R-:W0:Y:S02]  /*6610*/  F2F.F64.F32 R4, R4 ;  /* 0x0000000400047310 */ /* 0x000e240000201800 */
[----:B0-----:R4:W-:Y:S01]  /*6620*/  STG.E.128 desc[UR36][R8.64], R4 ;  /* 0x0000000408007986 */ /* 0x0019e2000c101d24 */
[----:B------:R-:W-:Y:S05]  /*6630*/  BRA `(.L_x_10628) ;  /* 0x0000000000f07947 */ /* 0x000fea0003800000 */
.L_x_10647:
[----:B------:R-:W-:-:S09]  /*6640*/  UISETP.NE.AND UP0, UPT, UR4, 0xf, UPT ;  /* 0x0000000f0400788c */ /* 0x000fd2000bf05270 */
[----:B------:R-:W-:Y:S05]  /*6650*/  BRA.U !UP0, `(.L_x_10649) ;  /* 0x0000000108e07547 */ /* 0x000fea000b800000 */
[----:B------:R-:W-:-:S09]  /*6660*/  UISETP.NE.AND UP0, UPT, UR4, 0x17, UPT ;  /* 0x000000170400788c */ /* 0x000fd2000bf05270 */
[----:B------:R-:W-:Y:S05]  /*6670*/  BRA.U !UP0, `(.L_x_10650) ;  /* 0x00000001088c7547 */ /* 0x000fea000b800000 */
[----:B------:R-:W-:-:S09]  /*6680*/  UISETP.NE.AND UP0, UPT, UR4, 0x18, UPT ;  /* 0x000000180400788c */ /* 0x000fd2000bf05270 */
[----:B------:R-:W-:Y:S05]  /*6690*/  BRA.U !UP0, `(.L_x_10651) ;  /* 0x0000000108447547 */ /* 0x000fea000b800000 */
.L_x_10627:
        /* <DEDUP_REMOVED lines=16> */
.L_x_10652:
[----:B------:R-:W-:Y:S05]  /*67a0*/  BRA `(.L_x_10628) ;  /* 0x0000000000947947 */ /* 0x000fea0003800000 */
.L_x_10651:
        /* <DEDUP_REMOVED lines=12> */
.L_x_10654:
[----:B------:R-:W-:Y:S05]  /*6870*/  BSYNC.RECONVERGENT B0 ;  /* 0x0000000000007941 */ /* 0x000fea0003800200 */
.L_x_10653:
[----:B------:R-:W-:-:S05]  /*6880*/  LOP3.LUT R3, R0, 0x80, R5, 0xf8, !PT ;  /* 0x0000008000037812 */ /* 0x000fca00078ef805 */
[----:B------:R1:W-:Y:S01]  /*6890*/  STG.E.U8 desc[UR36][R8.64], R3 ;  /* 0x0000000308007986 */ /* 0x0003e2000c101124 */
[----:B------:R-:W-:Y:S05]  /*68a0*/  BRA `(.L_x_10628) ;  /* 0x0000000000547947 */ /* 0x000fea0003800000 */
.L_x_10650:
        /* <DEDUP_REMOVED lines=11> */
.L_x_10656:
[----:B------:R-:W-:Y:S01]  /*6960*/  IMAD.MOV.U32 R0, RZ, RZ, 0x7f ;  /* 0x0000007fff007424 */ /* 0x000fe200078e00ff */
[----:B------:R-:W-:-:S04]  /*6970*/  ISETP.GT.U32.AND P0, PT, R5, 0x7f800000, PT ;  /* 0x7f8000000500780c */ /* 0x000fc80003f04070 */
[----:B------:R-:W-:-:S09]  /*6980*/  SEL R0, R0, 0x7c, P0 ;  /* 0x0000007c00007807 */ /* 0x000fd20000000000 */
.L_x_10657:
[----:B------:R-:W-:Y:S05]  /*6990*/  BSYNC.RECONVERGENT B0 ;  /* 0x0000000000007941 */ /* 0x000fea0003800200 */
.L_x_10655:
[----:B------:R-:W-:-:S04]  /*69a0*/  SHF.R.U32.HI R3, RZ, 0x18, R4 ;  /* 0x00000018ff037819 */ /* 0x000fc80000011604 */
[----:B------:R-:W-:-:S05]  /*69b0*/  LOP3.LUT R3, R0, 0x80, R3, 0xf8, !PT ;  /* 0x0000008000037812 */ /* 0x000fca00078ef803 */
[----:B------:R2:W-:Y:S01]  /*69c0*/  STG.E.U8 desc[UR36][R8.64], R3 ;  /* 0x0000000308007986 */ /* 0x0005e2000c101124 */
[----:B------:R-:W-:Y:S05]  /*69d0*/  BRA `(.L_x_10628) ;  /* 0x0000000000087947 */ /* 0x000fea0003800000 */
.L_x_10649:
[----:B------:R-:W-:-:S05]  /*69e0*/  F2FP.BF16.F32.PACK_AB R4, RZ, R4 ;  /* 0x00000004ff04723e */ /* 0x000fca00000010ff */
[----:B------:R0:W-:Y:S02]  /*69f0*/  STG.E.U16 desc[UR36][R8.64], R4 ;  /* 0x0000000408007986 */ /* 0x0001e4000c101524 */
.L_x_10628:
[----:B------:R-:W-:-:S07]  /*6a00*/  IADD3 R17, PT, PT, R17, 0x80, RZ ;  /* 0x0000008011117810 */ /* 0x000fce0007ffe0ff */
.L_x_10582:
[----:B------:R-:W-:Y:S05]  /*6a10*/  BSYNC.RECONVERGENT B7 ;  /* 0x0000000000077941 */ /* 0x000fea0003800200 */
.L_x_10581:
[----:B------:R-:W5:Y:S01]  /*6a20*/  LDCU UR4, c[0x0][0x380] ;  /* 0x00007000ff0477ac */ /* 0x000f620008000800 */
[----:B------:R-:W-:Y:S01]  /*6a30*/  BSSY.RECONVERGENT B7, `(.L_x_10658) ;  /* 0x0000345000077945 */ /* 0x000fe20003800200 */
[----:B-----5:R-:W-:-:S13]  /*6a40*/  ISETP.GE.AND P0, PT, R17, UR4, PT ;  /* 0x0000000411007c0c */ /* 0x020fda000bf06270 */
[----:B------:R-:W-:Y:S05]  /*6a50*/  @P0 BRA `(.L_x_10659) ;  /* 0x0000003400080947 */ /* 0x000fea0003800000 */
[----:B------:R-:W5:Y:S01]  /*6a60*/  LDCU UR4, c[0x0][0x388] ;  /* 0x00007100ff0477ac */ /* 0x000f620008000800 */
[----:B0-----:R-:W-:Y:S02]  /*6a70*/  IMAD.MOV.U32 R0, RZ, RZ, RZ ;  /* 0x000000ffff007224 */ /* 0x001fe400078e00ff */
[----:B------:R-:W-:Y:S01]  /*6a80*/  IMAD.MOV.U32 R25, RZ, RZ, RZ ;  /* 0x000000ffff197224 */ /* 0x000fe200078e00ff */
[----:B-----5:R-:W-:-:S09]  /*6a90*/  UISETP.NE.AND UP0, UPT, UR4, URZ, UPT ;  /* 0x000000ff0400728c */ /* 0x020fd2000bf05270 */
[----:B------:R-:W-:Y:S05]  /*6aa0*/  BRA.U !UP0, `(.L_x_10660) ;  /* 0x0000001108ac7547 */ /* 0x000fea000b800000 */
[----:B------:R-:W0:Y:S01]  /*6ab0*/  LDCU.64 UR4, c[0x0][0x390] ;  /* 0x00007200ff0477ac */ /* 0x000e220008000a00 */
[----:B---34-:R-:W-:Y:S01]  /*6ac0*/  MOV R4, RZ ;  /* 0x000000ff00047202 */ /* 0x018fe20000000f00 */
[----:B-1----:R-:W-:Y:S01]  /*6ad0*/  IMAD.MOV.U32 R5, RZ, RZ, R17 ;  /* 0x000000ffff057224 */ /* 0x002fe200078e0011 */
        /* <DEDUP_REMOVED lines=11> */
[----:B------:R-:W-:Y:S01]  /*6b90*/  HFMA2 R6, -RZ, RZ, 0, 0 ;  /* 0x00000000ff067431 */ /* 0x000fe200000001ff */
        /* <DEDUP_REMOVED lines=274> */
[----:B------:R-:W2:Y:S01]  /*7cc0*/  LDCU.64 UR4, c[0x0][0x4b0] ;  /* 0x00009600ff0477ac */ /* 0x000ea20008000a00 */
[----:B------:R-:W-:Y:S01]  /*7cd0*/  IMAD.MOV.U32 R4, RZ, RZ, RZ ;  /* 0x000000ffff047224 */ /* 0x000fe200078e00ff */
[----:B------:R-:W0:Y:S01]  /*7ce0*/  LDCU UR6, c[0x0][0x4ac] ;  /* 0x00009580ff0677ac */ /* 0x000e220008000800 */
[----:B------:R-:W1:Y:S02]  /*7cf0*/  LDCU.64 UR8, c[0x0][0x578] ;  /* 0x0000af00ff0877ac */ /* 0x000e640008000a00 */
[----:B--2---:R-:W-:-:S05]  /*7d00*/  IMAD.HI.U32 R3, R5, UR4, R4 ;  /* 0x0000000405037c27 */ /* 0x004fca000f8e0004 */
[----:B------:R-:W-:-:S05]  /*7d10*/  SHF.R.U32.HI R3, RZ, UR5, R3 ;  /* 0x00000005ff037c19 */ /* 0x000fca0008011603 */
[----:B------:R-:W-:-:S04]  /*7d20*/  IMAD.MOV R3, RZ, RZ, -R3 ;  /* 0x000000ffff037224 */ /* 0x000fc800078e0a03 */
[----:B0-----:R-:W-:-:S04]  /*7d30*/  IMAD R4, R3, UR6, R5 ;  /* 0x0000000603047c24 */ /* 0x001fc8000f8e0205 */
[C---:B-1----:R-:W-:Y:S02]  /*7d40*/  IMAD R25, R4.reuse, UR8, R25 ;  /* 0x0000000804197c24 */ /* 0x042fe4000f8e0219 */
[----:B------:R-:W-:-:S07]  /*7d50*/  IMAD R0, R4, UR9, R0 ;  /* 0x0000000904007c24 */ /* 0x000fce000f8e0200 */
.L_x_10660:
[----:B------:R-:W3:Y:S01]  /*7d60*/  LDCU.64 UR6, c[0x0][0x588] ;  /* 0x0000b100ff0677ac */ /* 0x000ee20008000a00 */
[----:B------:R-:W-:Y:S01]  /*7d70*/  BSSY.RECONVERGENT B6, `(.L_x_10661) ;  /* 0x00000de000067945 */ /* 0x000fe20003800200 */
[----:B------:R-:W-:-:S04]  /*7d80*/  UPRMT UR4, UR42, 0x9910, URZ ;  /* 0x000099102a047896 */ /* 0x000fc800080000ff */
[----:B------:R-:W-:Y:S01]  /*7d90*/  UISETP.GT.AND UP0, UPT, UR4, 0x9, UPT ;  /* 0x000000090400788c */ /* 0x000fe2000bf04270 */
[----:B---34-:R-:W-:-:S04]  /*7da0*/  IADD3 R4, P0, PT, R0, UR6, RZ ;  /* 0x0000000600047c10 */ /* 0x018fc8000ff1e0ff */
[----:B-1----:R-:W-:-:S04]  /*7db0*/  IADD3.X R5, PT, PT, RZ, UR7, RZ, P0, !PT ;  /* 0x00000007ff057c10 */ /* 0x002fc800087fe4ff */
        /* <DEDUP_REMOVED lines=10> */
[----:B---3--:R-:W0:Y:S01]  /*7e60*/  I2F.S16 R0, R0 ;  /* 0x0000000000007306 */ /* 0x008e220000101400 */
[----:B------:R-:W-:Y:S05]  /*7e70*/  BRA `(.L_x_10667) ;  /* 0x0000000c00347947 */ /* 0x000fea0003800000 */
.L_x_10665:
[----:B------:R-:W3:Y:S02]  /*7e80*/  LDG.E.U8 R0, desc[UR36][R4.64] ;  /* 0x0000002404007981 */ /* 0x000ee4000c1e1100 */
[----:B---3--:R-:W-:Y:S01]  /*7e90*/  I2FP.F32.U32 R0, R0 ;  /* 0x0000000000007245 */ /* 0x008fe20000201000 */
[----:B------:R-:W-:Y:S06]  /*7ea0*/  BRA `(.L_x_10667) ;  /* 0x0000000c00287947 */ /* 0x000fec0003800000 */
.L_x_10664:
[----:B------:R-:W-:-:S09]  /*7eb0*/  UISETP.NE.AND UP0, UPT, UR4, 0x2, UPT ;  /* 0x000000020400788c */ /* 0x000fd2000bf05270 */
[----:B------:R-:W-:Y:S05]  /*7ec0*/  BRA.U !UP0, `(.L_x_10668) ;  /* 0x0000000108287547 */ /* 0x000fea000b800000 */
[----:B------:R-:W-:-:S09]  /*7ed0*/  UISETP.NE.AND UP0, UPT, UR4, 0x3, UPT ;  /* 0x000000030400788c */ /* 0x000fd2000bf05270 */
[----:B------:R-:W-:Y:S05]  /*7ee0*/  BRA.U !UP0, `(.L_x_10669) ;  /* 0x0000000108147547 */ /* 0x000fea000b800000 */
[----:B------:R-:W-:-:S09]  /*7ef0*/  UISETP.NE.AND UP0, UPT, UR4, 0x4, UPT ;  /* 0x000000040400788c */ /* 0x000fd2000bf05270 */
[----:B------:R-:W-:Y:S05]  /*7f00*/  BRA.U UP0, `(.L_x_10666) ;  /* 0x0000000900b47547 */ /* 0x000fea000b800000 */
[----:B------:R-:W3:Y:S02]  /*7f10*/  LDG.E.64 R4, desc[UR36][R4.64] ;  /* 0x0000002404047981 */ /* 0x000ee4000c1e1b00 */
[----:B---3--:R4:W0:Y:S01]  /*7f20*/  I2F.S64 R0, R4 ;  /* 0x0000000400007312 */ /* 0x0088220000301400 */
[----:B------:R-:W-:Y:S05]  /*7f30*/  BRA `(.L_x_10667) ;  /* 0x0000000c00047947 */ /* 0x000fea0003800000 */
.L_x_10669:
[----:B------:R-:W3:Y:S02]  /*7f40*/  LDG.E R0, desc[UR36][R4.64] ;  /* 0x0000002404007981 */ /* 0x000ee4000c1e1900 */
[----:B---3--:R-:W-:Y:S01]  /*7f50*/  I2FP.F32.S32 R0, R0 ;  /* 0x0000000000007245 */ /* 0x008fe20000201400 */
[----:B------:R-:W-:Y:S06]  /*7f60*/  BRA `(.L_x_10667) ;  /* 0x0000000800f87947 */ /* 0x000fec0003800000 */
.L_x_10668:
[----:B------:R-:W3:Y:S02]  /*7f70*/  LDG.E.U16 R0, desc[UR36][R4.64] ;  /* 0x0000002404007981 */ /* 0x000ee4000c1e1500 */
[----:B---3--:R-:W3:Y:S01]  /*7f80*/  I2F.S16 R0, R0 ;  /* 0x0000000000007306 */ /* 0x008ee20000101400 */
[----:B------:R-:W-:Y:S05]  /*7f90*/  BRA `(.L_x_10667) ;  /* 0x0000000800ec7947 */ /* 0x000fea0003800000 */
.L_x_10663:
        /* <DEDUP_REMOVED lines=8> */
.L_x_10671:
[----:B------:R-:W3:Y:S02]  /*8020*/  LDG.E.U16 R0, desc[UR36][R4.64] ;  /* 0x0000002404007981 */ /* 0x000ee4000c1e1500 */
[----:B---3--:R-:W-:Y:S01]  /*8030*/  HADD2.F32 R0, -RZ, R0.H0_H0 ;  /* 0x20000000ff007230 */ /* 0x008fe20000004100 */
[----:B------:R-:W-:Y:S06]  /*8040*/  BRA `(.L_x_10667) ;  /* 0x0000000800c07947 */ /* 0x000fec0003800000 */
.L_x_10670:
        /* <DEDUP_REMOVED lines=8> */
.L_x_10673:
[----:B------:R-:W3:Y:S02]  /*80d0*/  LDG.E.U16 R0, desc[UR36][R4.64] ;  /* 0x0000002404007981 */ /* 0x000ee4000c1e1500 */
[----:B---3--:R-:W-:Y:S01]  /*80e0*/  HADD2.F32 R0, -RZ, R0.H0_H0 ;  /* 0x20000000ff007230 */ /* 0x008fe20000004100 */
[----:B------:R-:W-:Y:S06]  /*80f0*/  BRA `(.L_x_10667) ;  /* 0x0000000800947947 */ /* 0x000fec0003800000 */
.L_x_10672:
[----:B------:R-:W3:Y:S01]  /*8100*/  LDG.E.64 R4, desc[UR36][R4.64] ;  /* 0x0000002404047981 */ /* 0x000ee2000c1e1b00 */
[----:B------:R-:W-:Y:S01]  /*8110*/  UMOV UR4, 0xf0000000 ;  /* 0xf000000000047882 */ /* 0x000fe20000000000 */
[----:B------:R-:W-:Y:S01]  /*8120*/  UMOV UR5, 0x380fffff ;  /* 0x380fffff00057882 */ /* 0x000fe20000000000 */
[----:B---3--:R-:W0:Y:S01]  /*8130*/  F2F.F32.F64 R0, R4 ;  /* 0x0000000400007310 */ /* 0x008e220000301000 */
[----:B------:R-:W-:-:S14]  /*8140*/  DSETP.GEU.AND P0, PT, |R4|, UR4, PT ;  /* 0x0000000404007e2a */ /* 0x000fdc000bf0e200 */
[----:B0-----:R-:W-:Y:S01]  /*8150*/  @!P0 FMUL R0, R0, 1.175494350822287508e-38 ;  /* 0x0080000000008820 */ /* 0x001fe20000400000 */
[----:B------:R-:W-:Y:S06]  /*8160*/  BRA `(.L_x_10667) ;  /* 0x0000000800787947 */ /* 0x000fec0003800000 */
.L_x_10662:
        /* <DEDUP_REMOVED lines=12> */
.L_x_10676:
[----:B------:R-:W3:Y:S01]  /*8230*/  LDG.E.64 R4, desc[UR36][R4.64] ;  /* 0x0000002404047981 */ /* 0x000ee2000c1e1b00 */
[----:B------:R-:W-:Y:S01]  /*8240*/  UMOV UR4, 0xf0000000 ;  /* 0xf000000000047882 */ /* 0x000fe20000000000 */
[----:B------:R-:W-:Y:S01]  /*8250*/  UMOV UR5, 0x380fffff ;  /* 0x380fffff00057882 */ /* 0x000fe20000000000 */
[----:B---3--:R-:W0:Y:S01]  /*8260*/  F2F.F32.F64 R0, R4 ;  /* 0x0000000400007310 */ /* 0x008e220000301000 */
[----:B------:R-:W-:-:S14]  /*8270*/  DSETP.GEU.AND P0, PT, |R4|, UR4, PT ;  /* 0x0000000404007e2a */ /* 0x000fdc000bf0e200 */
[----:B0-----:R-:W-:Y:S01]  /*8280*/  @!P0 FMUL R0, R0, 1.175494350822287508e-38 ;  /* 0x0080000000008820 */ /* 0x001fe20000400000 */
[----:B------:R-:W-:Y:S06]  /*8290*/  BRA `(.L_x_10667) ;  /* 0x00000008002c7947 */ /* 0x000fec0003800000 */
.L_x_10675:
        /* <DEDUP_REMOVED lines=9> */
[C---:B--2---:R-:W-:Y:S02]  /*8330*/  LOP3.LUT R3, R0.reuse, 0x7f000000, RZ, 0xc0, !PT ;  /* 0x7f00000000037812 */ /* 0x044fe400078ec0ff */
        /* <DEDUP_REMOVED lines=15> */
.L_x_10678:
[----:B------:R-:W3:Y:S02]  /*8430*/  LDG.E.U8 R4, desc[UR36][R4.64] ;  /* 0x0000002404047981 */ /* 0x000ee4000c1e1100 */
[C---:B---3--:R-:W-:Y:S01]  /*8440*/  IMAD.SHL.U32 R0, R4.reuse, 0x2000000, RZ ;  /* 0x0200000004007824 */ /* 0x048fe200078e00ff */
[----:B------:R-:W-:-:S04]  /*8450*/  SHF.L.U32 R6, R4, 0x8, RZ ;  /* 0x0000000804067819 */ /* 0x000fc800000006ff */
[----:B------:R-:W-:-:S13]  /*8460*/  ISETP.GE.U32.AND P0, PT, R0, 0x8000000, PT ;  /* 0x080000000000780c */ /* 0x000fda0003f06070 */
[----:B--2---:R-:W-:Y:S02]  /*8470*/  @!P0 LOP3.LUT R3, R6, 0x7f00, RZ, 0xc0, !PT ;  /* 0x00007f0006038812 */ /* 0x004fe400078ec0ff */
        /* <DEDUP_REMOVED lines=8> */
.L_x_10677:
[----:B------:R-:W3:Y:S02]  /*8500*/  LDG.E.U16 R0, desc[UR36][R4.64] ;  /* 0x0000002404007981 */ /* 0x000ee4000c1e1500 */
[----:B---3--:R-:W-:Y:S01]  /*8510*/  IMAD.U32 R0, R0, 0x10000, RZ ;  /* 0x0001000000007824 */ /* 0x008fe200078e00ff */
[----:B------:R-:W-:Y:S06]  /*8520*/  BRA `(.L_x_10667) ;  /* 0x0000000400887947 */ /* 0x000fec0003800000 */
.L_x_10674:
        /* <DEDUP_REMOVED lines=11> */
.L_x_10681:
[----:B------:R-:W3:Y:S01]  /*85e0*/  LDG.E.U8 R4, desc[UR36][R4.64] ;  /* 0x0000002404047981 */ /* 0x000ee2000c1e1100 */
[----:B------:R-:W-:Y:S02]  /*85f0*/  MOV R0, RZ ;  /* 0x000000ff00007202 */ /* 0x000fe40000000f00 */
[----:B---3--:R-:W-:-:S13]  /*8600*/  ISETP.NE.AND P0, PT, R4, RZ, PT ;  /* 0x000000ff0400720c */ /* 0x008fda0003f05270 */
[----:B------:R-:W-:Y:S05]  /*8610*/  @!P0 BRA `(.L_x_10667) ;  /* 0x00000004004c8947 */ /* 0x000fea0003800000 */
[----:B------:R-:W-:-:S13]  /*8620*/  ISETP.NE.AND P0, PT, R4, 0x80, PT ;  /* 0x000000800400780c */ /* 0x000fda0003f05270 */
[----:B------:R-:W-:Y:S01]  /*8630*/  @!P0 IMAD.MOV.U32 R0, RZ, RZ, 0x7f800001 ;  /* 0x7f800001ff008424 */ /* 0x000fe200078e00ff */
[----:B------:R-:W-:Y:S06]  /*8640*/  @!P0 BRA `(.L_x_10667) ;  /* 0x0000000400408947 */ /* 0x000fec0003800000 */
[--C-:B------:R-:W-:Y:S01]  /*8650*/  SHF.R.U32.HI R0, RZ, 0x3, R4.reuse ;  /* 0x00000003ff007819 */ /* 0x100fe20000011604 */
[----:B------:R-:W-:Y:S03]  /*8660*/  BSSY.RECONVERGENT B0, `(.L_x_10682) ;  /* 0x000000c000007945 */ /* 0x000fe60003800200 */
[----:B--2---:R-:W-:Y:S02]  /*8670*/  LOP3.LUT P0, R3, R0, 0xf, RZ, 0xc0, !PT ;  /* 0x0000000f00037812 */ /* 0x004fe4000780c0ff */
        /* <DEDUP_REMOVED lines=10> */
.L_x_10683:
[----:B------:R-:W-:Y:S05]  /*8720*/  BSYNC.RECONVERGENT B0 ;  /* 0x0000000000007941 */ /* 0x000fea0003800200 */
.L_x_10682:
[----:B------:R-:W-:Y:S01]  /*8730*/  IMAD.SHL.U32 R0, R0, 0x100000, RZ ;  /* 0x0010000000007824 */ /* 0x000fe200078e00ff */
[----:B------:R-:W-:-:S04]  /*8740*/  LEA R3, R3, 0x3b800000, 0x17 ;  /* 0x3b80000003037811 */ /* 0x000fc800078eb8ff */
[----:B------:R-:W-:Y:S01]  /*8750*/  LOP3.LUT R0, R3, R0, R7, 0xfe, !PT ;  /* 0x0000000003007212 */ /* 0x000fe200078efe07 */
[----:B------:R-:W-:Y:S06]  /*8760*/  BRA `(.L_x_10667) ;  /* 0x0000000000f87947 */ /* 0x000fec0003800000 */
.L_x_10680:
        /* <DEDUP_REMOVED lines=20> */
.L_x_10685:
[----:B------:R-:W-:Y:S05]  /*88b0*/  BSYNC.RECONVERGENT B0 ;  /* 0x0000000000007941 */ /* 0x000fea0003800200 */
.L_x_10684:
[----:B------:R-:W-:Y:S02]  /*88c0*/  SHF.L.U32 R0, R0, 0x15, RZ ;  /* 0x0000001500007819 */ /* 0x000fe400000006ff */
[----:B------:R-:W-:-:S04]  /*88d0*/  LEA R3, R3, 0x37800000, 0x17 ;  /* 0x3780000003037811 */ /* 0x000fc800078eb8ff */
[----:B------:R-:W-:Y:S01]  /*88e0*/  LOP3.LUT R0, R3, R0, R7, 0xfe, !PT ;  /* 0x0000000003007212 */ /* 0x000fe200078efe07 */
[----:B------:R-:W-:Y:S06]  /*88f0*/  BRA `(.L_x_10667) ;  /* 0x0000000000947947 */ /* 0x000fec0003800000 */
.L_x_10679:
        /* <DEDUP_REMOVED lines=8> */
[----:B---3--:R-:W-:-:S13]  /*8980*/  ISETP.NE.AND P0, PT, R4, RZ, PT ;  /* 0x000000ff0400720c */ /* 0x008fda0003f05270 */
[----:B------:R-:W-:Y:S05]  /*8990*/  @!P0 BRA `(.L_x_10667) ;  /* 0x00000000006c8947 */ /* 0x000fea0003800000 */
[----:B------:R-:W-:-:S13]  /*89a0*/  ISETP.NE.AND P0, PT, R4, 0xff, PT ;  /* 0x000000ff0400780c */ /* 0x000fda0003f05270 */
[----:B------:R-:W-:Y:S01]  /*89b0*/  @!P0 IMAD.MOV.U32 R0, RZ, RZ, 0x7f800001 ;  /* 0x7f800001ff008424 */ /* 0x000fe200078e00ff */
[----:B------:R-:W-:Y:S01]  /*89c0*/  @P0 SHF.L.U32 R0, R4, 0x17, RZ ;  /* 0x0000001704000819 */ /* 0x000fe200000006ff */
[----:B------:R-:W-:Y:S06]  /*89d0*/  BRA `(.L_x_10667) ;  /* 0x00000000005c7947 */ /* 0x000fec0003800000 */
.L_x_10666:
[----:B------:R-:W-:Y:S01]  /*89e0*/  MOV R14, 0x0 ;  /* 0x00000000000e7802 */ /* 0x000fe20000000f00 */
[----:B------:R-:W0:Y:S01]  /*89f0*/  LDCU.64 UR4, c[0x4][0x178] ;  /* 0x01002f00ff0477ac */ /* 0x000e220008000a00 */
[----:B------:R-:W-:Y:S02]  /*8a00*/  HFMA2 R13, -RZ, RZ, 0, 0 ;  /* 0x00000000ff0d7431 */ /* 0x000fe400000001ff */
[----:B--2---:R-:W-:Y:S01]  /*8a10*/  IMAD.MOV.U32 R8, RZ, RZ, 0x4e ;  /* 0x0000004eff087424 */ /* 0x004fe200078e00ff */
        /* <DEDUP_REMOVED lines=12> */
.L_x_10688:
[----:B------:R-:W-:Y:S01]  /*8ae0*/  IMAD.MOV.U32 R0, RZ, RZ, RZ ;  /* 0x000000ffff007224 */ /* 0x000fe200078e00ff */
[----:B------:R-:W-:Y:S06]  /*8af0*/  BRA `(.L_x_10667) ;  /* 0x0000000000147947 */ /* 0x000fec0003800000 */
.L_x_10687:
[----:B------:R-:W3:Y:S02]  /*8b00*/  LDG.E.64 R4, desc[UR36][R4.64] ;  /* 0x0000002404047981 */ /* 0x000ee4000c1e1b00 */
[----:B---3--:R0:W1:Y:S01]  /*8b10*/  I2F.U64 R0, R4 ;  /* 0x0000000400007312 */ /* 0x0080620000301000 */
[----:B------:R-:W-:Y:S05]  /*8b20*/  BRA `(.L_x_10667) ;  /* 0x0000000000087947 */ /* 0x000fea0003800000 */
.L_x_10686:
[----:B------:R-:W3:Y:S02]  /*8b30*/  LDG.E R0, desc[UR36][R4.64] ;  /* 0x0000002404007981 */ /* 0x000ee4000c1e1900 */
[----:B---3--:R-:W-:-:S07]  /*8b40*/  I2FP.F32.U32 R0, R0 ;  /* 0x0000000000007245 */ /* 0x008fce0000201000 */
.L_x_10667:
[----:B------:R-:W-:Y:S05]  /*8b50*/  BSYNC.RECONVERGENT B6 ;  /* 0x0000000000067941 */ /* 0x000fea0003800200 */
.L_x_10661:
[----:B--2---:R-:W2:Y:S02]  /*8b60*/  LDC R3, c[0x0][0x594] ;  /* 0x00016500ff037b82 */ /* 0x004ea40000000800 */
[----:B--2---:R-:W-:-:S13]  /*8b70*/  FSETP.NEU.FTZ.AND P0, PT, R3, RZ, PT ;  /* 0x000000ff0300720b */ /* 0x004fda0003f1d000 */
[----:B------:R-:W-:Y:S05]  /*8b80*/  @!P0 BRA `(.L_x_10689) ;  /* 0x0000000400348947 */ /* 0x000fea0003800000 */
[C---:B01-3-5:R-:W-:Y:S01]  /*8b90*/  FSETP.GEU.FTZ.AND P0, PT, |R0|.reuse, |R3|, PT ;  /* 0x400000030000720b */ /* 0x06bfe20003f1e200 */
[----:B------:R-:W-:Y:S01]  /*8ba0*/  BSSY.RECONVERGENT B0, `(.L_x_10690) ;  /* 0x0000036000007945 */ /* 0x000fe20003800200 */
[----:B----4-:R-:W-:-:S11]  /*8bb0*/  FADD.FTZ R5, |R0|, -RZ ;  /* 0x800000ff00057221 */ /* 0x010fd60000010200 */
        /* <DEDUP_REMOVED lines=20> */
.L_x_10695:
[----:B------:R-:W-:Y:S01]  /*8d00*/  FSETP.GEU.FTZ.AND P0, PT, R6, -R24, PT ;  /* 0x800000180600720b */ /* 0x000fe20003f1e000 */
[----:B------:R-:W-:-:S12]  /*8d10*/  FADD.FTZ R4, R4, -1 ;  /* 0xbf80000004047421 */ /* 0x000fd80000010000 */
[----:B------:R-:W-:-:S07]  /*8d20*/  @!P0 FADD.FTZ R4, R4, -1 ;  /* 0xbf80000004048421 */ /* 0x000fce0000010000 */
.L_x_10694:
[----:B------:R-:W-:Y:S05]  /*8d30*/  BSYNC.RECONVERGENT B1 ;  /* 0x0000000000017941 */ /* 0x000fea0003800200 */
.L_x_10693:
[----:B------:R-:W-:Y:S01]  /*8d40*/  FFMA.FTZ R5, -R24, R4, R5 ;  /* 0x0000000418057223 */ /* 0x000fe20000010105 */
[----:B------:R-:W-:Y:S06]  /*8d50*/  BRA `(.L_x_10691) ;  /* 0x0000000000687947 */ /* 0x000fec0003800000 */
.L_x_10692:
        /* <DEDUP_REMOVED lines=10> */
.L_x_10698:
        /* <DEDUP_REMOVED lines=13> */
.L_x_10697:
[----:B------:R-:W-:Y:S05]  /*8ed0*/  BSYNC.RECONVERGENT B1 ;  /* 0x0000000000017941 */ /* 0x000fea0003800200 */
.L_x_10696:
[----:B------:R-:W-:-:S04]  /*8ee0*/  FMUL.FTZ R4, R5, 1.1920928955078125e-07 ;  /* 0x3400000005047820 */ /* 0x000fc80000410000 */
[----:B------:R-:W-:-:S07]  /*8ef0*/  FMUL.FTZ R5, R9, R4 ;  /* 0x0000000409057220 */ /* 0x000fce0000410000 */
.L_x_10691:
[----:B------:R-:W-:Y:S05]  /*8f00*/  BSYNC.RECONVERGENT B0 ;  /* 0x0000000000007941 */ /* 0x000fea0003800200 */
.L_x_10690:
        /* <DEDUP_REMOVED lines=18> */
[----:B------:R-:W-:-:S04]  /*9030*/  @P1 FADD.FTZ R6, R6, 1 ;  /* 0x3f80000006061421 */ /* 0x000fc80000010000 */
[----:B------:R-:W-:Y:S01]  /*9040*/  @P0 IMAD.MOV.U32 R4, RZ, RZ, R6 ;  /* 0x000000ffff040224 */ /* 0x000fe200078e0006 */
[----:B------:R-:W-:Y:S06]  /*9050*/  BRA `(.L_x_10699) ;  /* 0x0000000000087947 */ /* 0x000fec0003800000 */
.L_x_10689:
[----:B------:R-:W0:Y:S02]  /*9060*/  MUFU.RCP R3, R3 ;  /* 0x0000000300037308 */ /* 0x000e240000001000 */
[----:B01-345:R-:W-:-:S07]  /*9070*/  FMUL.FTZ R4, R3, R0 ;  /* 0x0000000003047220 */ /* 0x03bfce0000410000 */
.L_x_10699:
        /* <DEDUP_REMOVED lines=17> */
.L_x_10703:
[----:B------:R-:W0:Y:S02]  /*9190*/  F2I.S64.TRUNC R4, R4 ;  /* 0x0000000400047311 */ /* 0x000e24000020d900 */
[----:B0-----:R-:W-:-:S05]  /*91a0*/  MOV R3, R4 ;  /* 0x0000000400037202 */ /* 0x001fca0000000f00 */
[----:B------:R0:W-:Y:S01]  /*91b0*/  STG.E.U8 desc[UR36][R8.64], R3 ;  /* 0x0000000308007986 */ /* 0x0001e2000c101124 */
[----:B------:R-:W-:Y:S05]  /*91c0*/  BRA `(.L_x_10705) ;  /* 0x0000000c00287947 */ /* 0x000fea0003800000 */
.L_x_10702:
        /* <DEDUP_REMOVED lines=9> */
.L_x_10707:
[----:B------:R-:W0:Y:S02]  /*9260*/  F2I.FTZ.TRUNC.NTZ R3, R4 ;  /* 0x0000000400037305 */ /* 0x000e24000021f100 */
[----:B0-----:R0:W-:Y:S01]  /*9270*/  STG.E desc[UR36][R8.64], R3 ;  /* 0x0000000308007986 */ /* 0x0011e2000c101924 */
[----:B------:R-:W-:Y:S05]  /*9280*/  BRA `(.L_x_10705) ;  /* 0x0000000800f87947 */ /* 0x000fea0003800000 */
.L_x_10706:
[----:B------:R-:W0:Y:S02]  /*9290*/  F2I.FTZ.TRUNC.NTZ R3, R4 ;  /* 0x0000000400037305 */ /* 0x000e24000021f100 */
[----:B0-----:R0:W-:Y:S01]  /*92a0*/  STG.E.U16 desc[UR36][R8.64], R3 ;  /* 0x0000000308007986 */ /* 0x0011e2000c101524 */
[----:B------:R-:W-:Y:S05]  /*92b0*/  BRA `(.L_x_10705) ;  /* 0x0000000800ec7947 */ /* 0x000fea0003800000 */
.L_x_10701:
        /* <DEDUP_REMOVED lines=8> */
.L_x_10709:
[----:B------:R-:W-:-:S05]  /*9340*/  F2FP.F16.F32.PACK_AB R4, RZ, R4 ;  /* 0x00000004ff04723e */ /* 0x000fca00000000ff */
[----:B------:R0:W-:Y:S01]  /*9350*/  STG.E.U16 desc[UR36][R8.64], R4 ;  /* 0x0000000408007986 */ /* 0x0001e2000c101524 */
[----:B------:R-:W-:Y:S05]  /*9360*/  BRA `(.L_x_10705) ;  /* 0x0000000800c07947 */ /* 0x000fea0003800000 */
.L_x_10708:
        /* <DEDUP_REMOVED lines=9> */
.L_x_10711:
[----:B------:R-:W-:-:S04]  /*9400*/  F2FP.F16.F32.PACK_AB R3, RZ, R4 ;  /* 0x00000004ff03723e */ /* 0x000fc800000000ff */
[----:B------:R-:W-:-:S05]  /*9410*/  PRMT R3, R3, 0x5410, RZ ;  /* 0x0000541003037816 */ /* 0x000fca00000000ff */
[----:B------:R0:W-:Y:S01]  /*9420*/  STG.E desc[UR36][R8.64], R3 ;  /* 0x0000000308007986 */ /* 0x0001e2000c101924 */
[----:B------:R-:W-:Y:S05]  /*9430*/  BRA `(.L_x_10705) ;  /* 0x00000008008c7947 */ /* 0x000fea0003800000 */
.L_x_10710:
[----:B------:R-:W-:-:S06]  /*9440*/  FMUL.FTZ R4, R4, 1 ;  /* 0x3f80000004047820 */ /* 0x000fcc0000410000 */
[----:B------:R-:W0:Y:S02]  /*9450*/  F2F.F64.F32 R4, R4 ;  /* 0x0000000400047310 */ /* 0x000e240000201800 */
[----:B0-----:R0:W-:Y:S01]  /*9460*/  STG.E.64 desc[UR36][R8.64], R4 ;  /* 0x0000000408007986 */ /* 0x0011e2000c101b24 */
[----:B------:R-:W-:Y:S05]  /*9470*/  BRA `(.L_x_10705) ;  /* 0x00000008007c7947 */ /* 0x000fea0003800000 */
.L_x_10700:
        /* <DEDUP_REMOVED lines=13> */
.L_x_10715:
        /* <DEDUP_REMOVED lines=16> */
.L_x_10718:
[----:B------:R-:W-:-:S04]  /*9650*/  SHF.R.U32.HI R4, RZ, 0x18, R4 ;  /* 0x00000018ff047819 */ /* 0x000fc80000011604 */
[----:B------:R-:W-:-:S04]  /*9660*/  LOP3.LUT R3, R3, 0x80, R4, 0xf8, !PT ;  /* 0x0000008003037812 */ /* 0x000fc800078ef804 */
[----:B------:R-:W-:-:S07]  /*9670*/  PRMT R0, R3, 0x7610, R0 ;  /* 0x0000761003007816 */ /* 0x000fce0000000000 */
.L_x_10717:
[----:B------:R-:W-:Y:S05]  /*9680*/  BSYNC.RECONVERGENT B0 ;  /* 0x0000000000007941 */ /* 0x000fea0003800200 */
.L_x_10716:
[----:B------:R0:W-:Y:S01]  /*9690*/  STG.E.U8 desc[UR36][R8.64], R0 ;  /* 0x0000000008007986 */ /* 0x0001e2000c101124 */
[----:B------:R-:W-:Y:S05]  /*96a0*/  BRA `(.L_x_10705) ;  /* 0x0000000400f07947 */ /* 0x000fea0003800000 */
.L_x_10714:
        /* <DEDUP_REMOVED lines=16> */
.L_x_10721:
[----:B------:R-:W-:-:S04]  /*97b0*/  SHF.R.U32.HI R4, RZ, 0x18, R4 ;  /* 0x00000018ff047819 */ /* 0x000fc80000011604 */
[----:B------:R-:W-:-:S04]  /*97c0*/  LOP3.LUT R3, R3, 0x80, R4, 0xf8, !PT ;  /* 0x0000008003037812 */ /* 0x000fc800078ef804 */
[----:B------:R-:W-:-:S07]  /*97d0*/  PRMT R0, R3, 0x7610, R0 ;  /* 0x0000761003007816 */ /* 0x000fce0000000000 */
.L_x_10720:
[----:B------:R-:W-:Y:S05]  /*97e0*/  BSYNC.RECONVERGENT B0 ;  /* 0x0000000000007941 */ /* 0x000fea0003800200 */
.L_x_10719:
[----:B------:R0:W-:Y:S01]  /*97f0*/  STG.E.U8 desc[UR36][R8.64], R0 ;  /* 0x0000000008007986 */ /* 0x0001e2000c101124 */
[----:B------:R-:W-:Y:S05]  /*9800*/  BRA `(.L_x_10705) ;  /* 0x0000000400987947 */ /* 0x000fea0003800000 */
.L_x_10713:
        /* <DEDUP_REMOVED lines=21> */
.L_x_10723:
[----:B------:R-:W0:Y:S02]  /*9960*/  F2I.U64.TRUNC R4, R4 ;  /* 0x0000000400047311 */ /* 0x000e24000020d800 */
[----:B0-----:R0:W-:Y:S01]  /*9970*/  STG.E.64 desc[UR36][R8.64], R4 ;  /* 0x0000000408007986 */ /* 0x0011e2000c101b24 */
[----:B------:R-:W-:Y:S05]  /*9980*/  BRA `(.L_x_10705) ;  /* 0x0000000400387947 */ /* 0x000fea0003800000 */
.L_x_10722:
[----:B------:R-:W0:Y:S02]  /*9990*/  F2I.FTZ.U32.TRUNC.NTZ R3, R4 ;  /* 0x0000000400037305 */ /* 0x000e24000021f000 */
[----:B0-----:R0:W-:Y:S01]  /*99a0*/  STG.E desc[UR36][R8.64], R3 ;  /* 0x0000000308007986 */ /* 0x0011e2000c101924 */
[----:B------:R-:W-:Y:S05]  /*99b0*/  BRA `(.L_x_10705) ;  /* 0x00000004002c7947 */ /* 0x000fea0003800000 */
.L_x_10712:
        /* <DEDUP_REMOVED lines=10> */
.L_x_10725:
[----:B------:R-:W-:Y:S01]  /*9a60*/  FMUL.FTZ R4, R4, 1 ;  /* 0x3f80000004047820 */ /* 0x000fe20000410000 */
[----:B------:R-:W-:-:S05]  /*9a70*/  CS2R R6, SRZ ;  /* 0x0000000000067805 */ /* 0x000fca000001ff00 */
[----:B------:R-:W0:Y:S02]  /*9a80*/  F2F.F64.F32 R4, R4 ;  /* 0x0000000400047310 */ /* 0x000e240000201800 */
[----:B0-----:R1:W-:Y:S01]  /*9a90*/  STG.E.128 desc[UR36][R8.64], R4 ;  /* 0x0000000408007986 */ /* 0x0013e2000c101d24 */
[----:B------:R-:W-:Y:S05]  /*9aa0*/  BRA `(.L_x_10705) ;  /* 0x0000000000f07947 */ /* 0x000fea0003800000 */
.L_x_10724:
[----:B------:R-:W-:-:S09]  /*9ab0*/  UISETP.NE.AND UP0, UPT, UR4, 0xf, UPT ;  /* 0x0000000f0400788c */ /* 0x000fd2000bf05270 */
[----:B------:R-:W-:Y:S05]  /*9ac0*/  BRA.U !UP0, `(.L_x_10726) ;  /* 0x0000000108e07547 */ /* 0x000fea000b800000 */
[----:B------:R-:W-:-:S09]  /*9ad0*/  UISETP.NE.AND UP0, UPT, UR4, 0x17, UPT ;  /* 0x000000170400788c */ /* 0x000fd2000bf05270 */
[----:B------:R-:W-:Y:S05]  /*9ae0*/  BRA.U !UP0, `(.L_x_10727) ;  /* 0x00000001088c7547 */ /* 0x000fea000b800000 */
[----:B------:R-:W-:-:S09]  /*9af0*/  UISETP.NE.AND UP0, UPT, UR4, 0x18, UPT ;  /* 0x000000180400788c */ /* 0x000fd2000bf05270 */
[----:B------:R-:W-:Y:S05]  /*9b00*/  BRA.U !UP0, `(.L_x_10728) ;  /* 0x0000000108447547 */ /* 0x000fea000b800000 */
.L_x_10704:
        /* <DEDUP_REMOVED lines=16> */
.L_x_10729:
[----:B------:R-:W-:Y:S05]  /*9c10*/  BRA `(.L_x_10705) ;  /* 0x0000000000947947 */ /* 0x000fea0003800000 */
.L_x_10728:
        /* <DEDUP_REMOVED lines=12> */
.L_x_10731:
[----:B------:R-:W-:Y:S05]  /*9ce0*/  BSYNC.RECONVERGENT B0 ;  /* 0x0000000000007941 */ /* 0x000fea0003800200 */
.L_x_10730:
[----:B------:R-:W-:-:S05]  /*9cf0*/  LOP3.LUT R3, R0, 0x80, R5, 0xf8, !PT ;  /* 0x0000008000037812 */ /* 0x000fca00078ef805 */
[----:B------:R3:W-:Y:S01]  /*9d00*/  STG.E.U8 desc[UR36][R8.64], R3 ;  /* 0x0000000308007986 */ /* 0x0007e2000c101124 */
[----:B------:R-:W-:Y:S05]  /*9d10*/  BRA `(.L_x_10705) ;  /* 0x0000000000547947 */ /* 0x000fea0003800000 */
.L_x_10727:
        /* <DEDUP_REMOVED lines=11> */
.L_x_10733:
[----:B------:R-:W-:Y:S02]  /*9dd0*/  ISETP.GT.U32.AND P0, PT, R5, 0x7f800000, PT ;  /* 0x7f8000000500780c */ /* 0x000fe40003f04070 */
[----:B------:R-:W-:-:S04]  /*9de0*/  MOV R0, 0x7f ;  /* 0x0000007f00007802 */ /* 0x000fc80000000f00 */
[----:B------:R-:W-:-:S07]  /*9df0*/  SEL R0, R0, 0x7c, P0 ;  /* 0x0000007c00007807 */ /* 0x000fce0000000000 */
.L_x_10734:
[----:B------:R-:W-:Y:S05]  /*9e00*/  BSYNC.RECONVERGENT B0 ;  /* 0x0000000000007941 */ /* 0x000fea0003800200 */
.L_x_10732:
[----:B------:R-:W-:-:S04]  /*9e10*/  SHF.R.U32.HI R3, RZ, 0x18, R4 ;  /* 0x00000018ff037819 */ /* 0x000fc80000011604 */
[----:B------:R-:W-:-:S05]  /*9e20*/  LOP3.LUT R3, R0, 0x80, R3, 0xf8, !PT ;  /* 0x0000008000037812 */ /* 0x000fca00078ef803 */
[----:B------:R2:W-:Y:S01]  /*9e30*/  STG.E.U8 desc[UR36][R8.64], R3 ;  /* 0x0000000308007986 */ /* 0x0005e2000c101124 */
[----:B------:R-:W-:Y:S05]  /*9e40*/  BRA `(.L_x_10705) ;  /* 0x0000000000087947 */ /* 0x000fea0003800000 */
.L_x_10726:
[----:B------:R-:W-:-:S05]  /*9e50*/  F2FP.BF16.F32.PACK_AB R4, RZ, R4 ;  /* 0x00000004ff04723e */ /* 0x000fca00000010ff */
[----:B------:R4:W-:Y:S02]  /*9e60*/  STG.E.U16 desc[UR36][R8.64], R4 ;  /* 0x0000000408007986 */ /* 0x0009e4000c101524 */
.L_x_10705:
[----:B------:R-:W-:-:S07]  /*9e70*/  VIADD R17, R17, 0x80 ;  /* 0x0000008011117836 */ /* 0x000fce0000000000 */
.L_x_10659:
[----:B------:R-:W-:Y:S05]  /*9e80*/  BSYNC.RECONVERGENT B7 ;  /* 0x0000000000077941 */ /* 0x000fea0003800200 */
.L_x_10658:
[----:B------:R-:W5:Y:S02]  /*9e90*/  LDCU UR4, c[0x0][0x380] ;  /* 0x00007000ff0477ac */ /* 0x000f640008000800 */
[----:B-----5:R-:W-:-:S13]  /*9ea0*/  ISETP.GE.AND P0, PT, R17, UR4, PT ;  /* 0x0000000411007c0c */ /* 0x020fda000bf06270 */
[----:B------:R-:W-:Y:S05]  /*9eb0*/  @P0 EXIT ;  /* 0x000000000000094d */ /* 0x000fea0003800000 */
[----:B------:R-:W5:Y:S01]  /*9ec0*/  LDCU UR4, c[0x0][0x388] ;  /* 0x00007100ff0477ac */ /* 0x000f620008000800 */
[----:B------:R-:W-:Y:S02]  /*9ed0*/  HFMA2 R26, -RZ, RZ, 0, 0 ;  /* 0x00000000ff1a7431 */ /* 0x000fe400000001ff */
[----:B0-----:R-:W-:Y:S01]  /*9ee0*/  IMAD.MOV.U32 R0, RZ, RZ, RZ ;  /* 0x000000ffff007224 */ /* 0x001fe200078e00ff */
[----:B-----5:R-:W-:-:S09]  /*9ef0*/  UISETP.NE.AND UP0, UPT, UR4, URZ, UPT ;  /* 0x000000ff0400728c */ /* 0x020fd2000bf05270 */
[----:B------:R-:W-:Y:S05]  /*9f00*/  BRA.U !UP0, `(.L_x_10735) ;  /* 0x0000001108ac7547 */ /* 0x000fea000b800000 */
[----:B------:R-:W0:Y:S01]  /*9f10*/  LDCU.64 UR4, c[0x0][0x390] ;  /* 0x00007200ff0477ac */ /* 0x000e220008000a00 */
[----:B-1-34-:R-:W-:Y:S02]  /*9f20*/  IMAD.MOV.U32 R4, RZ, RZ, RZ ;  /* 0x000000ffff047224 */ /* 0x01afe400078e00ff */
[----:B------:R-:W-:Y:S01]  /*9f30*/  IMAD.MOV.U32 R5, RZ, RZ, R17 ;  /* 0x000000ffff057224 */ /* 0x000fe200078e0011 */
[----:B------:R-:W1:Y:S01]  /*9f40*/  LDCU UR6, c[0x0][0x38c] ;  /* 0x00007180ff0677ac */ /* 0x000e620008000800 */
[----:B------:R-:W3:Y:S01]  /*9f50*/  LDCU.64 UR8, c[0x0][0x4b8] ;  /* 0x00009700ff0877ac */ /* 0x000ee20008000a00 */
[----:B------:R-:W-:Y:S01]  /*9f60*/  UISETP.NE.AND UP0, UPT, UR41, URZ, UPT ;  /* 0x000000ff2900728c */ /* 0x000fe2000bf05270 */
[----:B0-----:R-:W-:-:S05]  /*9f70*/  IMAD.HI.U32 R4, R17, UR4, R4 ;  /* 0x0000000411047c27 */ /* 0x001fca000f8e0004 */
[----:B------:R-:W-:-:S04]  /*9f80*/  SHF.R.U32.HI R5, RZ, UR5, R4 ;  /* 0x00000005ff057c19 */ /* 0x000fc80008011604 */
[----:B------:R-:W-:-:S05]  /*9f90*/  IADD3 R0, PT, PT, -R5, RZ, RZ ;  /* 0x000000ff05007210 */ /* 0x000fca0007ffe1ff */
        /* <DEDUP_REMOVED lines=11> */
[----:B--2---:R-:W-:-:S04]  /*a050*/  IMAD.MOV R3, RZ, RZ, -R7 ;  /* 0x000000ffff037224 */ /* 0x004fc800078e0a07 */
[----:B------:R-:W-:-:S04]  /*a060*/  IMAD R5, R3, UR6, R5 ;  /* 0x0000000603057c24 */ /* 0x000fc8000f8e0205 */
        /* <DEDUP_REMOVED lines=277> */
.L_x_10735:
[----:B------:R-:W0:Y:S01]  /*b1c0*/  LDCU.128 UR8, c[0x0][0x580] ;  /* 0x0000b000ff0877ac */ /* 0x000e220008000c00 */
[----:B------:R-:W-:Y:S01]  /*b1d0*/  BSSY.RECONVERGENT B6, `(.L_x_10736) ;  /* 0x00000e0000067945 */ /* 0x000fe20003800200 */
[----:B------:R-:W-:-:S04]  /*b1e0*/  UPRMT UR4, UR42, 0x9910, URZ ;  /* 0x000099102a047896 */ /* 0x000fc800080000ff */
[----:B------:R-:W-:Y:S01]  /*b1f0*/  UISETP.GT.AND UP0, UPT, UR4, 0x9, UPT ;  /* 0x000000090400788c */ /* 0x000fe2000bf04270 */
[----:B0-----:R-:W-:Y:S02]  /*b200*/  IADD3 R26, P0, PT, R26, UR8, RZ ;  /* 0x000000081a1a7c10 */ /* 0x001fe4000ff1e0ff */
[----:B-1-34-:R-:W-:-:S03]  /*b210*/  IADD3 R4, P1, PT, R0, UR10, RZ ;  /* 0x0000000a00047c10 */ /* 0x01afc6000ff3e0ff */
        /* <DEDUP_REMOVED lines=14> */
.L_x_10740:
[----:B------:R-:W3:Y:S02]  /*b300*/  LDG.E.U8 R0, desc[UR36][R4.64] ;  /* 0x0000002404007981 */ /* 0x000ee4000c1e1100 */
[----:B---3--:R-:W-:Y:S01]  /*b310*/  I2FP.F32.U32 R0, R0 ;  /* 0x0000000000007245 */ /* 0x008fe20000201000 */
[----:B------:R-:W-:Y:S06]  /*b320*/  BRA `(.L_x_10742) ;  /* 0x0000000c00287947 */ /* 0x000fec0003800000 */
.L_x_10739:
        /* <DEDUP_REMOVED lines=9> */
.L_x_10744:
[----:B------:R-:W3:Y:S02]  /*b3c0*/  LDG.E R0, desc[UR36][R4.64] ;  /* 0x0000002404007981 */ /* 0x000ee4000c1e1900 */
[----:B---3--:R-:W-:Y:S01]  /*b3d0*/  I2FP.F32.S32 R0, R0 ;  /* 0x0000000000007245 */ /* 0x008fe20000201400 */
[----:B------:R-:W-:Y:S06]  /*b3e0*/  BRA `(.L_x_10742) ;  /* 0x0000000800f87947 */ /* 0x000fec0003800000 */
.L_x_10743:
[----:B------:R-:W3:Y:S02]  /*b3f0*/  LDG.E.U16 R0, desc[UR36][R4.64] ;  /* 0x0000002404007981 */ /* 0x000ee4000c1e1500 */
[----:B---3--:R-:W0:Y:S01]  /*b400*/  I2F.S16 R0, R0 ;  /* 0x0000000000007306 */ /* 0x008e220000101400 */
[----:B------:R-:W-:Y:S05]  /*b410*/  BRA `(.L_x_10742) ;  /* 0x0000000800ec7947 */ /* 0x000fea0003800000 */
.L_x_10738:
        /* <DEDUP_REMOVED lines=8> */
.L_x_10746:
[----:B------:R-:W3:Y:S02]  /*b4a0*/  LDG.E.U16 R0, desc[UR36][R4.64] ;  /* 0x0000002404007981 */ /* 0x000ee4000c1e1500 */
[----:B---3--:R-:W-:Y:S01]  /*b4b0*/  HADD2.F32 R0, -RZ, R0.H0_H0 ;  /* 0x20000000ff007230 */ /* 0x008fe20000004100 */
[----:B------:R-:W-:Y:S06]  /*b4c0*/  BRA `(.L_x_10742) ;  /* 0x0000000800c07947 */ /* 0x000fec0003800000 */
.L_x_10745:
        /* <DEDUP_REMOVED lines=8> */
.L_x_10748:
[----:B------:R-:W3:Y:S02]  /*b550*/  LDG.E.U16 R0, desc[UR36][R4.64] ;  /* 0x0000002404007981 */ /* 0x000ee4000c1e1500 */
[----:B---3--:R-:W-:Y:S01]  /*b560*/  HADD2.F32 R0, -RZ, R0.H0_H0 ;  /* 0x20000000ff007230 */ /* 0x008fe20000004100 */
[----:B------:R-:W-:Y:S06]  /*b570*/  BRA `(.L_x_10742) ;  /* 0x0000000800947947 */ /* 0x000fec0003800000 */
.L_x_10747:
[----:B------:R-:W3:Y:S01]  /*b580*/  LDG.E.64 R4, desc[UR36][R4.64] ;  /* 0x0000002404047981 */ /* 0x000ee2000c1e1b00 */
[----:B------:R-:W-:Y:S01]  /*b590*/  UMOV UR4, 0xf0000000 ;  /* 0xf000000000047882 */ /* 0x000fe20000000000 */
[----:B------:R-:W-:Y:S01]  /*b5a0*/  UMOV UR5, 0x380fffff ;  /* 0x380fffff00057882 */ /* 0x000fe20000000000 */
[----:B---3--:R-:W0:Y:S01]  /*b5b0*/  F2F.F32.F64 R0, R4 ;  /* 0x0000000400007310 */ /* 0x008e220000301000 */
[----:B------:R-:W-:-:S14]  /*b5c0*/  DSETP.GEU.AND P0, PT, |R4|, UR4, PT ;  /* 0x0000000404007e2a */ /* 0x000fdc000bf0e200 */
[----:B0-----:R-:W-:Y:S01]  /*b5d0*/  @!P0 FMUL R0, R0, 1.175494350822287508e-38 ;  /* 0x0080000000008820 */ /* 0x001fe20000400000 */
[----:B------:R-:W-:Y:S06]  /*b5e0*/  BRA `(.L_x_10742) ;  /* 0x0000000800787947 */ /* 0x000fec0003800000 */
.L_x_10737:
        /* <DEDUP_REMOVED lines=12> */
.L_x_10751:
[----:B------:R-:W3:Y:S01]  /*b6b0*/  LDG.E.64 R4, desc[UR36][R4.64] ;  /* 0x0000002404047981 */ /* 0x000ee2000c1e1b00 */
[----:B------:R-:W-:Y:S01]  /*b6c0*/  UMOV UR4, 0xf0000000 ;  /* 0xf000000000047882 */ /* 0x000fe20000000000 */
[----:B------:R-:W-:Y:S01]  /*b6d0*/  UMOV UR5, 0x380fffff ;  /* 0x380fffff00057882 */ /* 0x000fe20000000000 */
[----:B---3--:R-:W0:Y:S01]  /*b6e0*/  F2F.F32.F64 R0, R4 ;  /* 0x0000000400007310 */ /* 0x008e220000301000 */
[----:B------:R-:W-:-:S14]  /*b6f0*/  DSETP.GEU.AND P0, PT, |R4|, UR4, PT ;  /* 0x0000000404007e2a */ /* 0x000fdc000bf0e200 */
[----:B0-----:R-:W-:Y:S01]  /*b700*/  @!P0 FMUL R0, R0, 1.175494350822287508e-38 ;  /* 0x0080000000008820 */ /* 0x001fe20000400000 */
[----:B------:R-:W-:Y:S06]  /*b710*/  BRA `(.L_x_10742) ;  /* 0x00000008002c7947 */ /* 0x000fec0003800000 */
.L_x_10750:
        /* <DEDUP_REMOVED lines=9> */
[C---:B--2---:R-:W-:Y:S02]  /*b7b0*/  LOP3.LUT R3, R0.reuse, 0x7f000000, RZ, 0xc0, !PT ;  /* 0x7f00000000037812 */ /* 0x044fe400078ec0ff */
        /* <DEDUP_REMOVED lines=15> */
.L_x_10753:
[----:B------:R-:W3:Y:S02]  /*b8b0*/  LDG.E.U8 R4, desc[UR36][R4.64] ;  /* 0x0000002404047981 */ /* 0x000ee4000c1e1100 */
[C---:B---3--:R-:W-:Y:S02]  /*b8c0*/  IMAD.SHL.U32 R0, R4.reuse, 0x2000000, RZ ;  /* 0x0200000004007824 */ /* 0x048fe400078e00ff */
[----:B------:R-:W-:-:S03]  /*b8d0*/  IMAD.SHL.U32 R6, R4, 0x100, RZ ;  /* 0x0000010004067824 */ /* 0x000fc600078e00ff */
[----:B------:R-:W-:-:S13]  /*b8e0*/  ISETP.GE.U32.AND P0, PT, R0, 0x8000000, PT ;  /* 0x080000000000780c */ /* 0x000fda0003f06070 */
[----:B--2---:R-:W-:Y:S02]  /*b8f0*/  @!P0 LOP3.LUT R3, R6, 0x7f00, RZ, 0xc0, !PT ;  /* 0x00007f0006038812 */ /* 0x004fe400078ec0ff */
        /* <DEDUP_REMOVED lines=8> */
.L_x_10752:
[----:B------:R-:W3:Y:S02]  /*b980*/  LDG.E.U16 R0, desc[UR36][R4.64] ;  /* 0x0000002404007981 */ /* 0x000ee4000c1e1500 */
[----:B---3--:R-:W-:Y:S01]  /*b990*/  IMAD.U32 R0, R0, 0x10000, RZ ;  /* 0x0001000000007824 */ /* 0x008fe200078e00ff */
[----:B------:R-:W-:Y:S06]  /*b9a0*/  BRA `(.L_x_10742) ;  /* 0x0000000400887947 */ /* 0x000fec0003800000 */
.L_x_10749:
        /* <DEDUP_REMOVED lines=11> */
.L_x_10756:
[----:B------:R-:W3:Y:S01]  /*ba60*/  LDG.E.U8 R4, desc[UR36][R4.64] ;  /* 0x0000002404047981 */ /* 0x000ee2000c1e1100 */
[----:B------:R-:W-:Y:S01]  /*ba70*/  HFMA2 R0, -RZ, RZ, 0, 0 ;  /* 0x00000000ff007431 */ /* 0x000fe200000001ff */
        /* <DEDUP_REMOVED lines=18> */
.L_x_10758:
[----:B------:R-:W-:Y:S05]  /*bba0*/  BSYNC.RECONVERGENT B0 ;  /* 0x0000000000007941 */ /* 0x000fea0003800200 */
.L_x_10757:
[----:B------:R-:W-:Y:S02]  /*bbb0*/  SHF.L.U32 R0, R0, 0x14, RZ ;  /* 0x0000001400007819 */ /* 0x000fe400000006ff */
[----:B------:R-:W-:-:S04]  /*bbc0*/  LEA R3, R3, 0x3b800000, 0x17 ;  /* 0x3b80000003037811 */ /* 0x000fc800078eb8ff */
[----:B------:R-:W-:Y:S01]  /*bbd0*/  LOP3.LUT R0, R3, R0, R7, 0xfe, !PT ;  /* 0x0000000003007212 */ /* 0x000fe200078efe07 */
[----:B------:R-:W-:Y:S06]  /*bbe0*/  BRA `(.L_x_10742) ;  /* 0x0000000000f87947 */ /* 0x000fec0003800000 */
.L_x_10755:
        /* <DEDUP_REMOVED lines=20> */
.L_x_10760:
[----:B------:R-:W-:Y:S05]  /*bd30*/  BSYNC.RECONVERGENT B0 ;  /* 0x0000000000007941 */ /* 0x000fea0003800200 */
.L_x_10759:
[----:B------:R-:W-:Y:S01]  /*bd40*/  IMAD.SHL.U32 R0, R0, 0x200000, RZ ;  /* 0x0020000000007824 */ /* 0x000fe200078e00ff */
[----:B------:R-:W-:-:S04]  /*bd50*/  LEA R3, R3, 0x37800000, 0x17 ;  /* 0x3780000003037811 */ /* 0x000fc800078eb8ff */
[----:B------:R-:W-:Y:S01]  /*bd60*/  LOP3.LUT R0, R3, R0, R7, 0xfe, !PT ;  /* 0x0000000003007212 */ /* 0x000fe200078efe07 */
[----:B------:R-:W-:Y:S06]  /*bd70*/  BRA `(.L_x_10742) ;  /* 0x0000000000947947 */ /* 0x000fec0003800000 */
.L_x_10754:
        /* <DEDUP_REMOVED lines=11> */
[----:B------:R-:W-:Y:S01]  /*be30*/  @!P0 IMAD.MOV.U32 R0, RZ, RZ, 0x7f800001 ;  /* 0x7f800001ff008424 */ /* 0x000fe200078e00ff */
[----:B------:R-:W-:Y:S01]  /*be40*/  @P0 SHF.L.U32 R0, R4, 0x17, RZ ;  /* 0x0000001704000819 */ /* 0x000fe200000006ff */
[----:B------:R-:W-:Y:S06]  /*be50*/  BRA `(.L_x_10742) ;  /* 0x00000000005c7947 */ /* 0x000fec0003800000 */
.L_x_10741:
[----:B------:R-:W-:Y:S01]  /*be60*/  MOV R14, 0x0 ;  /* 0x00000000000e7802 */ /* 0x000fe20000000f00 */
[----:B------:R-:W0:Y:S01]  /*be70*/  LDCU.64 UR4, c[0x4][0x178] ;  /* 0x01002f00ff0477ac */ /* 0x000e220008000a00 */
[----:B------:R-:W-:Y:S02]  /*be80*/  HFMA2 R12, -RZ, RZ, 0, 5.9604644775390625e-08 ;  /* 0x00000001ff0c7431 */ /* 0x000fe400000001ff */
[----:B--2---:R-:W-:Y:S01]  /*be90*/  IMAD.MOV.U32 R8, RZ, RZ, 0x4e ;  /* 0x0000004eff087424 */ /* 0x004fe200078e00ff */
[----:B------:R-:W1:Y:S01]  /*bea0*/  LDCU.64 UR6, c[0x4][0x180] ;  /* 0x01003000ff0677ac */ /* 0x000e620008000a00 */
[----:B------:R-:W2:Y:S01]  /*beb0*/  LDC.64 R14, c[0x4][R14] ;  /* 0x010000000e0e7b82 */ /* 0x000ea20000000a00 */
[----:B------:R-:W-:Y:S01]  /*bec0*/  IMAD.MOV.U32 R13, RZ, RZ, RZ ;  /* 0x000000ffff0d7224 */ /* 0x000fe200078e00ff */
[----:B------:R-:W3:Y:S01]  /*bed0*/  LDCU.64 UR8, c[0x4][0x68] ;  /* 0x01000d00ff0877ac */ /* 0x000ee20008000a00 */
[----:B0-----:R-:W-:Y:S01]  /*bee0*/  IMAD.U32 R4, RZ, RZ, UR4 ;  /* 0x00000004ff047e24 */ /* 0x001fe2000f8e00ff */
[----:B------:R-:W-:Y:S01]  /*bef0*/  MOV R5, UR5 ;  /* 0x0000000500057c02 */ /* 0x000fe20008000f00 */
[----:B-1----:R-:W-:Y:S01]  /*bf00*/  IMAD.U32 R6, RZ, RZ, UR6 ;  /* 0x00000006ff067e24 */ /* 0x002fe2000f8e00ff */
[----:B------:R-:W-:Y:S01]  /*bf10*/  MOV R7, UR7 ;  /* 0x0000000700077c02 */ /* 0x000fe20008000f00 */
[----:B---3--:R-:W-:Y:S01]  /*bf20*/  IMAD.U32 R10, RZ, RZ, UR8 ;  /* 0x00000008ff0a7e24 */ /* 0x008fe2000f8e00ff */
[----:B------:R-:W-:-:S07]  /*bf30*/  MOV R11, UR9 ;  /* 0x00000009000b7c02 */ /* 0x000fce0008000f00 */
[----:B------:R-:W-:-:S07]  /*bf40*/  LEPC R20, `(.L_x_10763) ;  /* 0x000000001014794e */ /* 0x000fce0000000000 */
[----:B--2---:R-:W-:Y:S05]  /*bf50*/  CALL.ABS.NOINC R14 ;  /* 0x000000000e007343 */ /* 0x004fea0003c00000 */
.L_x_10763:
[----:B------:R-:W-:Y:S01]  /*bf60*/  MOV R0, RZ ;  /* 0x000000ff00007202 */ /* 0x000fe20000000f00 */
[----:B------:R-:W-:Y:S06]  /*bf70*/  BRA `(.L_x_10742) ;  /* 0x0000000000147947 */ /* 0x000fec0003800000 */
.L_x_10762:
[----:B------:R-:W3:Y:S02]  /*bf80*/  LDG.E.64 R4, desc[UR36][R4.64] ;  /* 0x0000002404047981 */ /* 0x000ee4000c1e1b00 */
[----:B---3--:R0:W1:Y:S01]  /*bf90*/  I2F.U64 R0, R4 ;  /* 0x0000000400007312 */ /* 0x0080620000301000 */
[----:B------:R-:W-:Y:S05]  /*bfa0*/  BRA `(.L_x_10742) ;  /* 0x0000000000087947 */ /* 0x000fea0003800000 */
.L_x_10761:
[----:B------:R-:W3:Y:S02]  /*bfb0*/  LDG.E R0, desc[UR36][R4.64] ;  /* 0x0000002404007981 */ /* 0x000ee4000c1e1900 */
[----:B---3--:R-:W-:-:S07]  /*bfc0*/  I2FP.F32.U32 R0, R0 ;  /* 0x0000000000007245 */ /* 0x008fce0000201000 */
.L_x_10742:
[----:B------:R-:W-:Y:S05]  /*bfd0*/  BSYNC.RECONVERGENT B6 ;  /* 0x0000000000067941 */ /* 0x000fea0003800200 */
.L_x_10736:
[----:B--2---:R-:W2:Y:S02]  /*bfe0*/  LDC R3, c[0x0][0x594] ;  /* 0x00016500ff037b82 */ /* 0x004ea40000000800 */
[----:B--2---:R-:W-:-:S13]  /*bff0*/  FSETP.NEU.FTZ.AND P0, PT, R3, RZ, PT ;  /* 0x000000ff0300720b */ /* 0x004fda0003f1d000 */
[----:B------:R-:W-:Y:S05]  /*c000*/  @!P0 BRA `(.L_x_10764) ;  /* 0x0000000400348947 */ /* 0x000fea0003800000 */
[C---:B01---5:R-:W-:Y:S01]  /*c010*/  FSETP.GEU.FTZ.AND P0, PT, |R0|.reuse, |R3|, PT ;  /* 0x400000030000720b */ /* 0x063fe20003f1e200 */
[----:B------:R-:W-:Y:S01]  /*c020*/  BSSY.RECONVERGENT B0, `(.L_x_10765) ;  /* 0x0000036000007945 */ /* 0x000fe20003800200 */
[----:B---34-:R-:W-:-:S11]  /*c030*/  FADD.FTZ R5, |R0|, -RZ ;  /* 0x800000ff00057221 */ /* 0x018fd60000010200 */
        /* <DEDUP_REMOVED lines=20> */
.L_x_10770:
[----:B------:R-:W-:Y:S01]  /*c180*/  FSETP.GEU.FTZ.AND P0, PT, R4, -R24, PT ;  /* 0x800000180400720b */ /* 0x000fe20003f1e000 */
[----:B------:R-:W-:-:S12]  /*c190*/  FADD.FTZ R2, R2, -1 ;  /* 0xbf80000002027421 */ /* 0x000fd80000010000 */
[----:B------:R-:W-:-:S07]  /*c1a0*/  @!P0 FADD.FTZ R2, R2, -1 ;  /* 0xbf80000002028421 */ /* 0x000fce0000010000 */
.L_x_10769:
[----:B------:R-:W-:Y:S05]  /*c1b0*/  BSYNC.RECONVERGENT B1 ;  /* 0x0000000000017941 */ /* 0x000fea0003800200 */
.L_x_10768:
[----:B------:R-:W-:Y:S01]  /*c1c0*/  FFMA.FTZ R5, -R24, R2, R5 ;  /* 0x0000000218057223 */ /* 0x000fe20000010105 */
[----:B------:R-:W-:Y:S06]  /*c1d0*/  BRA `(.L_x_10766) ;  /* 0x0000000000687947 */ /* 0x000fec0003800000 */
.L_x_10767:
        /* <DEDUP_REMOVED lines=10> */
.L_x_10773:
        /* <DEDUP_REMOVED lines=13> */
.L_x_10772:
[----:B------:R-:W-:Y:S05]  /*c350*/  BSYNC.RECONVERGENT B1 ;  /* 0x0000000000017941 */ /* 0x000fea0003800200 */
.L_x_10771:
[----:B------:R-:W-:-:S04]  /*c360*/  FMUL.FTZ R2, R5, 1.1920928955078125e-07 ;  /* 0x3400000005027820 */ /* 0x000fc80000410000 */
[----:B------:R-:W-:-:S07]  /*c370*/  FMUL.FTZ R5, R19, R2 ;  /* 0x0000000213057220 */ /* 0x000fce0000410000 */
.L_x_10766:
[----:B------:R-:W-:Y:S05]  /*c380*/  BSYNC.RECONVERGENT B0 ;  /* 0x0000000000007941 */ /* 0x000fea0003800200 */
.L_x_10765:
        /* <DEDUP_REMOVED lines=21> */
.L_x_10764:
[----:B------:R-:W0:Y:S02]  /*c4e0*/  MUFU.RCP R3, R3 ;  /* 0x0000000300037308 */ /* 0x000e240000001000 */
[----:B01---5:R-:W-:-:S07]  /*c4f0*/  FMUL.FTZ R2, R3, R0 ;  /* 0x0000000003027220 */ /* 0x023fce0000410000 */
.L_x_10774:
        /* <DEDUP_REMOVED lines=12> */
[----:B0-----:R-:W-:Y:S01]  /*c5c0*/  STG.E.U8 desc[UR36][R26.64], R3 ;  /* 0x000000031a007986 */ /* 0x001fe2000c101124 */
[----:B------:R-:W-:Y:S05]  /*c5d0*/  EXIT ;  /* 0x000000000000794d */ /* 0x000fea0003800000 */
.L_x_10778:
[----:B------:R-:W3:Y:S02]  /*c5e0*/  F2I.S64.TRUNC R2, R2 ;  /* 0x0000000200027311 */ /* 0x000ee4000020d900 */
[----:B---34-:R-:W-:-:S05]  /*c5f0*/  MOV R5, R2 ;  /* 0x0000000200057202 */ /* 0x018fca0000000f00 */
[----:B------:R-:W-:Y:S01]  /*c600*/  STG.E.U8 desc[UR36][R26.64], R5 ;  /* 0x000000051a007986 */ /* 0x000fe2000c101124 */
[----:B------:R-:W-:Y:S05]  /*c610*/  EXIT ;  /* 0x000000000000794d */ /* 0x000fea0003800000 */
.L_x_10777:
[----:B------:R-:W-:-:S09]  /*c620*/  UISETP.NE.AND UP0, UPT, UR4, 0x2, UPT ;  /* 0x000000020400788c */ /* 0x000fd2000bf05270 */
[----:B------:R-:W-:Y:S05]  /*c630*/  BRA.U !UP0, `(.L_x_10780) ;  /* 0x0000000108287547 */ /* 0x000fea000b800000 */
[----:B------:R-:W-:-:S09]  /*c640*/  UISETP.NE.AND UP0, UPT, UR4, 0x3, UPT ;  /* 0x000000030400788c */ /* 0x000fd2000bf05270 */
[----:B------:R-:W-:Y:S05]  /*c650*/  BRA.U !UP0, `(.L_x_10781) ;  /* 0x0000000108147547 */ /* 0x000fea000b800000 */
[----:B------:R-:W-:-:S09]  /*c660*/  UISETP.NE.AND UP0, UPT, UR4, 0x4, UPT ;  /* 0x000000040400788c */ /* 0x000fd2000bf05270 */
[----:B------:R-:W-:Y:S05]  /*c670*/  BRA.U UP0, `(.L_x_10779) ;  /* 0x0000000900387547 */ /* 0x000fea000b800000 */
[----:B------:R-:W0:Y:S02]  /*c680*/  F2I.S64.TRUNC R2, R2 ;  /* 0x0000000200027311 */ /* 0x000e24000020d900 */
[----:B0-----:R-:W-:Y:S01]  /*c690*/  STG.E.64 desc[UR36][R26.64], R2 ;  /* 0x000000021a007986 */ /* 0x001fe2000c101b24 */
[----:B------:R-:W-:Y:S05]  /*c6a0*/  EXIT ;  /* 0x000000000000794d */ /* 0x000fea0003800000 */
.L_x_10781:
[----:B------:R-:W0:Y:S02]  /*c6b0*/  F2I.FTZ.TRUNC.NTZ R3, R2 ;  /* 0x0000000200037305 */ /* 0x000e24000021f100 */
[----:B0-----:R-:W-:Y:S01]  /*c6c0*/  STG.E desc[UR36][R26.64], R3 ;  /* 0x000000031a007986 */ /* 0x001fe2000c101924 */
[----:B------:R-:W-:Y:S05]  /*c6d0*/  EXIT ;  /* 0x000000000000794d */ /* 0x000fea0003800000 */
.L_x_10780:
[----:B------:R-:W0:Y:S02]  /*c6e0*/  F2I.FTZ.TRUNC.NTZ R3, R2 ;  /* 0x0000000200037305 */ /* 0x000e24000021f100 */
[----:B0-----:R-:W-:Y:S01]  /*c6f0*/  STG.E.U16 desc[UR36][R26.64], R3 ;  /* 0x000000031a007986 */ /* 0x001fe2000c101524 */
[----:B------:R-:W-:Y:S05]  /*c700*/  EXIT ;  /* 0x000000000000794d */ /* 0x000fea0003800000 */
.L_x_10776:
        /* <DEDUP_REMOVED lines=8> */
.L_x_10783:
[----:B------:R-:W-:-:S05]  /*c790*/  F2FP.F16.F32.PACK_AB R2, RZ, R2 ;  /* 0x00000002ff02723e */ /* 0x000fca00000000ff */
[----:B------:R-:W-:Y:S01]  /*c7a0*/  STG.E.U16 desc[UR36][R26.64], R2 ;  /* 0x000000021a007986 */ /* 0x000fe2000c101524 */
[----:B------:R-:W-:Y:S05]  /*c7b0*/  EXIT ;  /* 0x000000000000794d */ /* 0x000fea0003800000 */
.L_x_10782:
        /* <DEDUP_REMOVED lines=9> */
.L_x_10785:
[----:B------:R-:W-:-:S04]  /*c850*/  F2FP.F16.F32.PACK_AB R3, RZ, R2 ;  /* 0x00000002ff03723e */ /* 0x000fc800000000ff */
[----:B------:R-:W-:-:S05]  /*c860*/  PRMT R3, R3, 0x5410, RZ ;  /* 0x0000541003037816 */ /* 0x000fca00000000ff */
[----:B------:R-:W-:Y:S01]  /*c870*/  STG.E desc[UR36][R26.64], R3 ;  /* 0x000000031a007986 */ /* 0x000fe2000c101924 */
[----:B------:R-:W-:Y:S05]  /*c880*/  EXIT ;  /* 0x000000000000794d */ /* 0x000fea0003800000 */
.L_x_10784:
[----:B------:R-:W-:-:S06]  /*c890*/  FMUL.FTZ R2, R2, 1 ;  /* 0x3f80000002027820 */ /* 0x000fcc0000410000 */
[----:B------:R-:W0:Y:S02]  /*c8a0*/  F2F.F64.F32 R2, R2 ;  /* 0x0000000200027310 */ /* 0x000e240000201800 */
[----:B0-----:R-:W-:Y:S01]  /*c8b0*/  STG.E.64 desc[UR36][R26.64], R2 ;  /* 0x000000021a007986 */ /* 0x001fe2000c101b24 */
[----:B------:R-:W-:Y:S05]  /*c8c0*/  EXIT ;  /* 0x000000000000794d */ /* 0x000fea0003800000 */
.L_x_10775:
        /* <DEDUP_REMOVED lines=11> */
[----:B0-----:R-:W-:Y:S01]  /*c980*/  STG.E.U16 desc[UR36][R26.64], R3 ;  /* 0x000000031a007986 */ /* 0x001fe2000c101524 */
[----:B------:R-:W-:Y:S05]  /*c990*/  EXIT ;  /* 0x000000000000794d */ /* 0x000fea0003800000 */
.L_x_10789:
[----:B---34-:R-:W-:Y:S01]  /*c9a0*/  LOP3.LUT R4, R2, 0x7fffffff, RZ, 0xc0, !PT ;  /* 0x7fffffff02047812 */ /* 0x018fe200078ec0ff */
        /* <DEDUP_REMOVED lines=15> */
.L_x_10792:
[----:B------:R-:W-:-:S04]  /*caa0*/  SHF.R.U32.HI R2, RZ, 0x18, R2 ;  /* 0x00000018ff027819 */ /* 0x000fc80000011602 */
[----:B------:R-:W-:-:S04]  /*cab0*/  LOP3.LUT R2, R3, 0x80, R2, 0xf8, !PT ;  /* 0x0000008003027812 */ /* 0x000fc800078ef802 */
[----:B------:R-:W-:-:S07]  /*cac0*/  PRMT R13, R2, 0x7610, R13 ;  /* 0x00007610020d7816 */ /* 0x000fce000000000d */
.L_x_10791:
[----:B------:R-:W-:Y:S05]  /*cad0*/  BSYNC.RECONVERGENT B0 ;  /* 0x0000000000007941 */ /* 0x000fea0003800200 */
.L_x_10790:
[----:B------:R-:W-:Y:S01]  /*cae0*/  STG.E.U8 desc[UR36][R26.64], R13 ;  /* 0x0000000d1a007986 */ /* 0x000fe2000c101124 */
[----:B------:R-:W-:Y:S05]  /*caf0*/  EXIT ;  /* 0x000000000000794d */ /* 0x000fea0003800000 */
.L_x_10788:
[----:B---34-:R-:W-:Y:S01]  /*cb00*/  LOP3.LUT R4, R2, 0x7fffffff, RZ, 0xc0, !PT ;  /* 0x7fffffff02047812 */ /* 0x018fe200078ec0ff */
        /* <DEDUP_REMOVED lines=15> */
.L_x_10795:
[----:B------:R-:W-:-:S04]  /*cc00*/  SHF.R.U32.HI R2, RZ, 0x18, R2 ;  /* 0x00000018ff027819 */ /* 0x000fc80000011602 */
[----:B------:R-:W-:-:S04]  /*cc10*/  LOP3.LUT R3, R3, 0x80, R2, 0xf8, !PT ;  /* 0x0000008003037812 */ /* 0x000fc800078ef802 */
[----:B------:R-:W-:-:S07]  /*cc20*/  PRMT R13, R3, 0x7610, R13 ;  /* 0x00007610030d7816 */ /* 0x000fce000000000d */
.L_x_10794:
[----:B------:R-:W-:Y:S05]  /*cc30*/  BSYNC.RECONVERGENT B0 ;  /* 0x0000000000007941 */ /* 0x000fea0003800200 */
.L_x_10793:
[----:B------:R-:W-:Y:S01]  /*cc40*/  STG.E.U8 desc[UR36][R26.64], R13 ;  /* 0x0000000d1a007986 */ /* 0x000fe2000c101124 */
[----:B------:R-:W-:Y:S05]  /*cc50*/  EXIT ;  /* 0x000000000000794d */ /* 0x000fea0003800000 */
.L_x_10787:
[----:B------:R-:W-:-:S09]  /*cc60*/  UISETP.NE.AND UP0, UPT, UR4, 0x1c, UPT ;  /* 0x0000001c0400788c */ /* 0x000fd2000bf05270 */
[----:B------:R-:W-:Y:S05]  /*cc70*/  BRA.U !UP0, `(.L_x_10796) ;  /* 0x0000000108587547 */ /* 0x000fea000b800000 */
[----:B------:R-:W-:-:S09]  /*cc80*/  UISETP.NE.AND UP0, UPT, UR4, 0x1d, UPT ;  /* 0x0000001d0400788c */ /* 0x000fd2000bf05270 */
[----:B------:R-:W-:Y:S05]  /*cc90*/  BRA.U !UP0, `(.L_x_10797) ;  /* 0x0000000108447547 */ /* 0x000fea000b800000 */
[----:B------:R-:W-:-:S09]  /*cca0*/  UISETP.NE.AND UP0, UPT, UR4, 0x2c, UPT ;  /* 0x0000002c0400788c */ /* 0x000fd2000bf05270 */
[----:B------:R-:W-:Y:S05]  /*ccb0*/  BRA.U UP0, `(.L_x_10779) ;  /* 0x0000000100a87547 */ /* 0x000fea000b800000 */
[----:B---34-:R-:W-:-:S04]  /*ccc0*/  SHF.R.U32.HI R4, RZ, 0x17, R2 ;  /* 0x00000017ff047819 */ /* 0x018fc80000011602 */
        /* <DEDUP_REMOVED lines=14> */
.L_x_10797:
[----:B------:R-:W0:Y:S02]  /*cdb0*/  F2I.U64.TRUNC R2, R2 ;  /* 0x0000000200027311 */ /* 0x000e24000020d800 */
[----:B0-----:R-:W-:Y:S01]  /*cdc0*/  STG.E.64 desc[UR36][R26.64], R2 ;  /* 0x000000021a007986 */ /* 0x001fe2000c101b24 */
[----:B------:R-:W-:Y:S05]  /*cdd0*/  EXIT ;  /* 0x000000000000794d */ /* 0x000fea0003800000 */
.L_x_10796:
[----:B------:R-:W0:Y:S02]  /*cde0*/  F2I.FTZ.U32.TRUNC.NTZ R3, R2 ;  /* 0x0000000200037305 */ /* 0x000e24000021f000 */
[----:B0-----:R-:W-:Y:S01]  /*cdf0*/  STG.E desc[UR36][R26.64], R3 ;  /* 0x000000031a007986 */ /* 0x001fe2000c101924 */
[----:B------:R-:W-:Y:S05]  /*ce00*/  EXIT ;  /* 0x000000000000794d */ /* 0x000fea0003800000 */
.L_x_10786:
        /* <DEDUP_REMOVED lines=10> */
.L_x_10799:
[----:B---34-:R-:W-:Y:S01]  /*ceb0*/  FMUL.FTZ R4, R2, 1 ;  /* 0x3f80000002047820 */ /* 0x018fe20000410000 */
[----:B------:R-:W-:-:S05]  /*cec0*/  CS2R R6, SRZ ;  /* 0x0000000000067805 */ /* 0x000fca000001ff00 */
[----:B------:R-:W0:Y:S02]  /*ced0*/  F2F.F64.F32 R4, R4 ;  /* 0x0000000400047310 */ /* 0x000e240000201800 */
[----:B0-----:R-:W-:Y:S01]  /*cee0*/  STG.E.128 desc[UR36][R26.64], R4 ;  /* 0x000000041a007986 */ /* 0x001fe2000c101d24 */
[----:B------:R-:W-:Y:S05]  /*cef0*/  EXIT ;  /* 0x000000000000794d */ /* 0x000fea0003800000 */
.L_x_10798:
[----:B------:R-:W-:-:S09]  /*cf00*/  UISETP.NE.AND UP0, UPT, UR4, 0xf, UPT ;  /* 0x0000000f0400788c */ /* 0x000fd2000bf05270 */
[----:B------:R-:W-:Y:S05]  /*cf10*/  BRA.U !UP0, `(.L_x_10800) ;  /* 0x0000000108e07547 */ /* 0x000fea000b800000 */
[----:B------:R-:W-:-:S09]  /*cf20*/  UISETP.NE.AND UP0, UPT, UR4, 0x17, UPT ;  /* 0x000000170400788c */ /* 0x000fd2000bf05270 */
[----:B------:R-:W-:Y:S05]  /*cf30*/  BRA.U !UP0, `(.L_x_10801) ;  /* 0x00000001088c7547 */ /* 0x000fea000b800000 */
[----:B------:R-:W-:-:S09]  /*cf40*/  UISETP.NE.AND UP0, UPT, UR4, 0x18, UPT ;  /* 0x000000180400788c */ /* 0x000fd2000bf05270 */
[----:B------:R-:W-:Y:S05]  /*cf50*/  BRA.U !UP0, `(.L_x_10802) ;  /* 0x0000000108447547 */ /* 0x000fea000b800000 */
.L_x_10779:
[----:B------:R-:W-:Y:S01]  /*cf60*/  MOV R0, 0x0 ;  /* 0x0000000000007802 */ /* 0x000fe20000000f00 */
[----:B------:R-:W3:Y:S01]  /*cf70*/  LDCU.64 UR4, c[0x4][0x178] ;  /* 0x01002f00ff0477ac */ /* 0x000ee20008000a00 */
[----:B------:R-:W-:Y:S02]  /*cf80*/  HFMA2 R8, -RZ, RZ, 0, 6.020069122314453125e-06 ;  /* 0x00000065ff087431 */ /* 0x000fe400000001ff */
[----:B------:R-:W-:Y:S01]  /*cf90*/  IMAD.MOV.U32 R12, RZ, RZ, 0x1 ;  /* 0x00000001ff0c7424 */ /* 0x000fe200078e00ff */
[----:B------:R0:W1:Y:S01]  /*cfa0*/  LDC.64 R2, c[0x4][R0] ;  /* 0x0100000000027b82 */ /* 0x0000620000000a00 */
[----:B------:R-:W2:Y:S01]  /*cfb0*/  LDCU.64 UR6, c[0x4][0x180] ;  /* 0x01003000ff0677ac */ /* 0x000ea20008000a00 */
[----:B------:R-:W-:Y:S01]  /*cfc0*/  MOV R13, RZ ;  /* 0x000000ff000d7202 */ /* 0x000fe20000000f00 */
[----:B------:R-:W5:Y:S01]  /*cfd0*/  LDCU.64 UR8, c[0x4][0x70] ;  /* 0x01000e00ff0877ac */ /* 0x000f620008000a00 */
[----:B---34-:R-:W-:Y:S01]  /*cfe0*/  MOV R4, UR4 ;  /* 0x0000000400047c02 */ /* 0x018fe20008000f00 */
[----:B------:R-:W-:Y:S01]  /*cff0*/  IMAD.U32 R5, RZ, RZ, UR5 ;  /* 0x00000005ff057e24 */ /* 0x000fe2000f8e00ff */
[----:B--2---:R-:W-:Y:S01]  /*d000*/  MOV R6, UR6 ;  /* 0x0000000600067c02 */ /* 0x004fe20008000f00 */
[----:B------:R-:W-:Y:S01]  /*d010*/  IMAD.U32 R7, RZ, RZ, UR7 ;  /* 0x00000007ff077e24 */ /* 0x000fe2000f8e00ff */
[----:B-----5:R-:W-:Y:S01]  /*d020*/  MOV R10, UR8 ;  /* 0x00000008000a7c02 */ /* 0x020fe20008000f00 */
[----:B0-----:R-:W-:-:S07]  /*d030*/  IMAD.U32 R11, RZ, RZ, UR9 ;  /* 0x00000009ff0b7e24 */ /* 0x001fce000f8e00ff */
[----:B------:R-:W-:-:S07]  /*d040*/  LEPC R20, `(.L_x_10803) ;  /* 0x000000001014794e */ /* 0x000fce0000000000 */
[----:B-1----:R-:W-:Y:S05]  /*d050*/  CALL.ABS.NOINC R2 ;  /* 0x0000000002007343 */ /* 0x002fea0003c00000 */
.L_x_10803:
[----:B------:R-:W-:Y:S05]  /*d060*/  EXIT ;  /* 0x000000000000794d */ /* 0x000fea0003800000 */
.L_x_10802:
[----:B---34-:R-:W-:Y:S01]  /*d070*/  LOP3.LUT R4, R2, 0x7fffffff, RZ, 0xc0, !PT ;  /* 0x7fffffff02047812 */ /* 0x018fe200078ec0ff */
        /* <DEDUP_REMOVED lines=11> */
.L_x_10805:
[----:B------:R-:W-:Y:S05]  /*d130*/  BSYNC.RECONVERGENT B0 ;  /* 0x0000000000007941 */ /* 0x000fea0003800200 */
.L_x_10804:
[----:B------:R-:W-:-:S05]  /*d140*/  LOP3.LUT R3, R0, 0x80, R5, 0xf8, !PT ;  /* 0x0000008000037812 */ /* 0x000fca00078ef805 */
[----:B------:R-:W-:Y:S01]  /*d150*/  STG.E.U8 desc[UR36][R26.64], R3 ;  /* 0x000000031a007986 */ /* 0x000fe2000c101124 */
[----:B------:R-:W-:Y:S05]  /*d160*/  EXIT ;  /* 0x000000000000794d */ /* 0x000fea0003800000 */
.L_x_10801:
[----:B---34-:R-:W-:Y:S01]  /*d170*/  LOP3.LUT R4, R2, 0x7fffffff, RZ, 0xc0, !PT ;  /* 0x7fffffff02047812 */ /* 0x018fe200078ec0ff */
        /* <DEDUP_REMOVED lines=10> */
.L_x_10807:
[----:B------:R-:W-:Y:S01]  /*d220*/  HFMA2 R0, -RZ, RZ, 0, 7.569789886474609375e-06 ;  /* 0x0000007fff007431 */ /* 0x000fe200000001ff */
[----:B------:R-:W-:-:S04]  /*d230*/  ISETP.GT.U32.AND P0, PT, R4, 0x7f800000, PT ;  /* 0x7f8000000400780c */ /* 0x000fc80003f04070 */
[----:B------:R-:W-:-:S09]  /*d240*/  SEL R0, R0, 0x7c, P0 ;  /* 0x0000007c00007807 */ /* 0x000fd20000000000 */
.L_x_10808:
[----:B------:R-:W-:Y:S05]  /*d250*/  BSYNC.RECONVERGENT B0 ;  /* 0x0000000000007941 */ /* 0x000fea0003800200 */
.L_x_10806:
[----:B------:R-:W-:-:S04]  /*d260*/  SHF.R.U32.HI R3, RZ, 0x18, R2 ;  /* 0x00000018ff037819 */ /* 0x000fc80000011602 */
[----:B------:R-:W-:-:S05]  /*d270*/  LOP3.LUT R3, R0, 0x80, R3, 0xf8, !PT ;  /* 0x0000008000037812 */ /* 0x000fca00078ef803 */
[----:B------:R-:W-:Y:S01]  /*d280*/  STG.E.U8 desc[UR36][R26.64], R3 ;  /* 0x000000031a007986 */ /* 0x000fe2000c101124 */
[----:B------:R-:W-:Y:S05]  /*d290*/  EXIT ;  /* 0x000000000000794d */ /* 0x000fea0003800000 */
.L_x_10800:
[----:B------:R-:W-:-:S05]  /*d2a0*/  F2FP.BF16.F32.PACK_AB R2, RZ, R2 ;  /* 0x00000002ff02723e */ /* 0x000fca00000010ff */
[----:B------:R-:W-:Y:S01]  /*d2b0*/  STG.E.U16 desc[UR36][R26.64], R2 ;  /* 0x000000021a007986 */ /* 0x000fe2000c101524 */
[----:B------:R-:W-:Y:S05]  /*d2c0*/  EXIT ;  /* 0x000000000000794d */ /* 0x000fea0003800000 */
.L_x_10809:
        /* <DEDUP_REMOVED lines=11> */
.L_x_37082:


//--------------------- .text._ZN2at6native27unrolled_elementwise_kernelINS0_13BUnaryFunctorIfffZZZNS0_15binary_internal21div_floor_kernel_cudaERNS_18TensorIteratorBaseEENKUlvE1_clEvENKUlvE0_clEvEUlffE_EESt5arrayIPcLm2EELi4E23TrivialOffsetCalculatorILi1EjESE_NS0_6memory12LoadWithCastILi1EEENSF_13StoreWithCastILi1EEEEEviT_T0_T2_T3_T4_T5_ --------------------------
	.section	.text._ZN2at6native27unrolled_elementwise_kernelINS0_13BUnaryFunctorIfffZZZNS0_15binary_internal21div_floor_kernel_cudaERNS_18TensorIteratorBaseEENKUlvE1_clEvENKUlvE0_clEvEUlffE_EESt5arrayIPcLm2EELi4E23TrivialOffsetCalculatorILi1EjESE_NS0_6memory12LoadWithCastILi1EEENSF_13StoreWithCastILi1EEEEEviT_T0_T2_T3_T4_T5_,"ax",@progbits
	.align	128
        .global         _ZN2at6native27unrolled_elementwise_kernelINS0_13BUnaryFunctorIfffZZZNS0_15binary_internal21div_floor_kernel_cudaERNS_18TensorIteratorBaseEENKUlvE1_clEvENKUlvE0_clEvEUlffE_EESt5arrayIPcLm2EELi4E23TrivialOffsetCalculatorILi1EjESE_NS0_6memory12LoadWithCastILi1EEENSF_13StoreWithCastILi1EEEEEviT_T0_T2_T3_T4_T5_
        .type           _ZN2at6native27unrolled_elementwise_kernelINS0_13BUnaryFunctorIfffZZZNS0_15binary_internal21div_floor_kernel_cudaERNS_18TensorIteratorBaseEENKUlvE1_clEvENKUlvE0_clEvEUlffE_EESt5arrayIPcLm2EELi4E23TrivialOffsetCalculatorILi1EjESE_NS0_6memory12LoadWithCastILi1EEENSF_13StoreWithCastILi1EEEEEviT_T0_T2_T3_T4_T5_,@function
        .size           _ZN2at6native27unrolled_elementwise_kernelINS0_13BUnaryFunctorIfffZZZNS0_15binary_internal21div_floor_kernel_cudaERNS_18TensorIteratorBaseEENKUlvE1_clEvENKUlvE0_clEvEUlffE_EESt5arrayIPcLm2EELi4E23TrivialOffsetCalculatorILi1EjESE_NS0_6memory12LoadWithCastILi1EEENSF_13StoreWithCastILi1EEEEEviT_T0_T2_T3_T4_T5_,(.L_x_37083 - _ZN2at6native27unrolled_elementwise_kernelINS0_13BUnaryFunctorIfffZZZNS0_15binary_internal21div_floor_kernel_cudaERNS_18TensorIteratorBaseEENKUlvE1_clEvENKUlvE0_clEvEUlffE_EESt5arrayIPcLm2EELi4E23TrivialOffsetCalculatorILi1EjESE_NS0_6memory12LoadWithCastILi1EEENSF_13StoreWithCastILi1EEEEEviT_T0_T2_T3_T4_T5_)
        .other          _ZN2at6native27unrolled_elementwise_kernelINS0_13BUnaryFunctorIfffZZZNS0_15binary_internal21div_floor_kernel_cudaERNS_18TensorIteratorBaseEENKUlvE1_clEvENKUlvE0_clEvEUlffE_EESt5arrayIPcLm2EELi4E23TrivialOffsetCalculatorILi1EjESE_NS0_6memory12LoadWithCastILi1EEENSF_13StoreWithCastILi1EEEEEviT_T0_T2_T3_T4_T5_,@"STO_CUDA_ENTRY STV_DEFAULT"
_ZN2at6native27unrolled_elementwise_kernelINS0_13BUnaryFunctorIfffZZZNS0_15binary_internal21div_floor_kernel_cudaERNS_18TensorIteratorBaseEENKUlvE1_clEvENKUlvE0_clEvEUlffE_EESt5arrayIPcLm2EELi4E23TrivialOffsetCalculatorILi1EjESE_NS0_6memory12LoadWithCastILi1EEENSF_13StoreWithCastILi1EEEEEviT_T0_T2_T3_T4_T5_:
.text._ZN2at6native27unrolled_elementwise_kernelINS0_13BUnaryFunctorIfffZZZNS0_15binary_internal21div_floor_kernel_cudaERNS_18TensorIteratorBaseEENKUlvE1_clEvENKUlvE0_clEvEUlffE_EESt5arrayIPcLm2EELi4E23TrivialOffsetCalculatorILi1EjESE_NS0_6memory12LoadWithCastILi1EEENSF_13StoreWithCastILi1EEEEEviT_T0_T2_T3_T4_T5_:
        /* <DEDUP_REMOVED lines=33> */
.L_x_10816:
[----:B------:R-:W2:Y:S02]  /*0210*/  LDG.E.U8 R4, desc[UR36][R4.64] ;  /* 0x0000002404047981 */ /* 0x000ea4000c1e1100 */
[----:B--2---:R-:W-:Y:S01]  /*0220*/  I2FP.F32.U32 R19, R4 ;  /* 0x0000000400137245 */ /* 0x004fe20000201000 */
[----:B------:R-:W-:Y:S06]  /*0230*/  BRA `(.L_x_10818) ;  /* 0x0000000c00247947 */ /* 0x000fec0003800000 */
.L_x_10815:
        /* <DEDUP_REMOVED lines=9> */
.L_x_10820:
[----:B------:R-:W2:Y:S02]  /*02d0*/  LDG.E R4, desc[UR36][R4.64] ;  /* 0x0000002404047981 */ /* 0x000ea4000c1e1900 */
[----:B--2---:R-:W-:Y:S01]  /*02e0*/  I2FP.F32.S32 R19, R4 ;  /* 0x0000000400137245 */ /* 0x004fe20000201400 */
[----:B------:R-:W-:Y:S06]  /*02f0*/  BRA `(.L_x_10818) ;  /* 0x0000000800f47947 */ /* 0x000fec0003800000 */
.L_x_10819:
[----:B------:R-:W2:Y:S02]  /*0300*/  LDG.E.U16 R4, desc[UR36][R4.64] ;  /* 0x0000002404047981 */ /* 0x000ea4000c1e1500 */
[----:B--2---:R2:W3:Y:S01]  /*0310*/  I2F.S16 R19, R4 ;  /* 0x0000000400137306 */ /* 0x0044e20000101400 */
[----:B------:R-:W-:Y:S05]  /*0320*/  BRA `(.L_x_10818) ;  /* 0x0000000800e87947 */ /* 0x000fea0003800000 */
.L_x_10814:
        /* <DEDUP_REMOVED lines=8> */
.L_x_10822:
[----:B------:R-:W2:Y:S02]  /*03b0*/  LDG.E.U16 R4, desc[UR36][R4.64] ;  /* 0x0000002404047981 */ /* 0x000ea4000c1e1500 */
[----:B--2---:R-:W-:Y:S01]  /*03c0*/  HADD2.F32 R19, -RZ, R4.H0_H0 ;  /* 0x20000004ff137230 */ /* 0x004fe20000004100 */
[----:B------:R-:W-:Y:S06]  /*03d0*/  BRA `(.L_x_10818) ;  /* 0x0000000800bc7947 */ /* 0x000fec0003800000 */
.L_x_10821:
        /* <DEDUP_REMOVED lines=8> */
.L_x_10824:
[----:B------:R-:W2:Y:S02]  /*0460*/  LDG.E.U16 R4, desc[UR36][R4.64] ;  /* 0x0000002404047981 */ /* 0x000ea4000c1e1500 */
[----:B--2---:R-:W-:Y:S01]  /*0470*/  HADD2.F32 R19, -RZ, R4.H0_H0 ;  /* 0x20000004ff137230 */ /* 0x004fe20000004100 */
[----:B------:R-:W-:Y:S06]  /*0480*/  BRA `(.L_x_10818) ;  /* 0x0000000800907947 */ /* 0x000fec0003800000 */
.L_x_10823:
[----:B------:R-:W2:Y:S01]  /*0490*/  LDG.E.64 R4, desc[UR36][R4.64] ;  /* 0x0000002404047981 */ /* 0x000ea2000c1e1b00 */
[----:B------:R-:W-:Y:S01]  /*04a0*/  UMOV UR4, 0xf0000000 ;  /* 0xf000000000047882 */ /* 0x000fe20000000000 */
[----:B------:R-:W-:Y:S01]  /*04b0*/  UMOV UR5, 0x380fffff ;  /* 0x380fffff00057882 */ /* 0x000fe20000000000 */
[----:B--2---:R-:W0:Y:S01]  /*04c0*/  F2F.F32.F64 R19, R4 ;  /* 0x0000000400137310 */ /* 0x004e220000301000 */
[----:B------:R-:W-:-:S14]  /*04d0*/  DSETP.GEU.AND P0, PT, |R4|, UR4, PT ;  /* 0x0000000404007e2a */ /* 0x000fdc000bf0e200 */
[----:B0-----:R-:W-:Y:S01]  /*04e0*/  @!P0 FMUL R19, R19, 1.175494350822287508e-38 ;  /* 0x0080000013138820 */ /* 0x001fe20000400000 */
[----:B------:R-:W-:Y:S06]  /*04f0*/  BRA `(.L_x_10818) ;  /* 0x0000000800747947 */ /* 0x000fec0003800000 */
.L_x_10813:
        /* <DEDUP_REMOVED lines=12> */
.L_x_10827:
[----:B------:R-:W2:Y:S01]  /*05c0*/  LDG.E.64 R4, desc[UR36][R4.64] ;  /* 0x0000002404047981 */ /* 0x000ea2000c1e1b00 */
[----:B------:R-:W-:Y:S01]  /*05d0*/  UMOV UR4, 0xf0000000 ;  /* 0xf000000000047882 */ /* 0x000fe20000000000 */
[----:B------:R-:W-:Y:S01]  /*05e0*/  UMOV UR5, 0x380fffff ;  /* 0x380fffff00057882 */ /* 0x000fe20000000000 */
[----:B--2---:R-:W0:Y:S01]  /*05f0*/  F2F.F32.F64 R19, R4 ;  /* 0x0000000400137310 */ /* 0x004e220000301000 */
[----:B------:R-:W-:-:S14]  /*0600*/  DSETP.GEU.AND P0, PT, |R4|, UR4, PT ;  /* 0x0000000404007e2a */ /* 0x000fdc000bf0e200 */
[----:B0-----:R-:W-:Y:S01]  /*0610*/  @!P0 FMUL R19, R19, 1.175494350822287508e-38 ;  /* 0x0080000013138820 */ /* 0x001fe20000400000 */
[----:B------:R-:W-:Y:S06]  /*0620*/  BRA `(.L_x_10818) ;  /* 0x0000000800287947 */ /* 0x000fec0003800000 */
.L_x_10826:
        /* <DEDUP_REMOVED lines=25> */
.L_x_10829:
        /* <DEDUP_REMOVED lines=12> */
.L_x_10828:
[----:B------:R-:W2:Y:S02]  /*0880*/  LDG.E.U16 R4, desc[UR36][R4.64] ;  /* 0x0000002404047981 */ /* 0x000ea4000c1e1500 */
[----:B--2---:R-:W-:Y:S01]  /*0890*/  IMAD.U32 R19, R4, 0x10000, RZ ;  /* 0x0001000004137824 */ /* 0x004fe200078e00ff */
[----:B------:R-:W-:Y:S06]  /*08a0*/  BRA `(.L_x_10818) ;  /* 0x0000000400887947 */ /* 0x000fec0003800000 */
.L_x_10825:
        /* <DEDUP_REMOVED lines=11> */
.L_x_10832:
        /* <DEDUP_REMOVED lines=20> */
.L_x_10834:
[----:B------:R-:W-:Y:S05]  /*0aa0*/  BSYNC.RECONVERGENT B0 ;  /* 0x0000000000007941 */ /* 0x000fea0003800200 */
.L_x_10833:
[----:B------:R-:W-:Y:S01]  /*0ab0*/  IMAD.SHL.U32 R0, R0, 0x100000, RZ ;  /* 0x0010000000007824 */ /* 0x000fe200078e00ff */
[----:B------:R-:W-:-:S04]  /*0ac0*/  LEA R3, R3, 0x3b800000, 0x17 ;  /* 0x3b80000003037811 */ /* 0x000fc800078eb8ff */
[----:B------:R-:W-:Y:S01]  /*0ad0*/  LOP3.LUT R19, R3, R0, R19, 0xfe, !PT ;  /* 0x0000000003137212 */ /* 0x000fe200078efe13 */
[----:B------:R-:W-:Y:S06]  /*0ae0*/  BRA `(.L_x_10818) ;  /* 0x0000000000f87947 */ /* 0x000fec0003800000 */
.L_x_10831:
        /* <DEDUP_REMOVED lines=20> */
.L_x_10836:
[----:B------:R-:W-:Y:S05]  /*0c30*/  BSYNC.RECONVERGENT B0 ;  /* 0x0000000000007941 */ /* 0x000fea0003800200 */
.L_x_10835:
[----:B------:R-:W-:Y:S01]  /*0c40*/  IMAD.SHL.U32 R0, R0, 0x200000, RZ ;  /* 0x0020000000007824 */ /* 0x000fe200078e00ff */
[----:B------:R-:W-:-:S04]  /*0c50*/  LEA R3, R3, 0x37800000, 0x17 ;  /* 0x3780000003037811 */ /* 0x000fc800078eb8ff */
[----:B------:R-:W-:Y:S01]  /*0c60*/  LOP3.LUT R19, R3, R0, R19, 0xfe, !PT ;  /* 0x0000000003137212 */ /* 0x000fe200078efe13 */
[----:B------:R-:W-:Y:S06]  /*0c70*/  BRA `(.L_x_10818) ;  /* 0x0000000000947947 */ /* 0x000fec0003800000 */
.L_x_10830:
[----:B------:R-:W-:-:S09]  /*0c80*/  UISETP.NE.AND UP0, UPT, UR4, 0x1c, UPT ;  /* 0x0000001c0400788c */ /* 0x000fd2000bf05270 */
[----:B------:R-:W-:Y:S05]  /*0c90*/  BRA.U !UP0, `(.L_x_10837) ;  /* 0x0000000108847547 */ /* 0x000fea000b800000 */
[----:B------:R-:W-:-:S09]  /*0ca0*/  UISETP.NE.AND UP0, UPT, UR4, 0x1d, UPT ;  /* 0x0000001d0400788c */ /* 0x000fd2000bf05270 */
[----:B------:R-:W-:Y:S05]  /*0cb0*/  BRA.U !UP0, `(.L_x_10838) ;  /* 0x0000000108707547 */ /* 0x000fea000b800000 */
[----:B------:R-:W-:-:S09]  /*0cc0*/  UISETP.NE.AND UP0, UPT, UR4, 0x2c, UPT ;  /* 0x0000002c0400788c */ /* 0x000fd2000bf05270 */
[----:B------:R-:W-:Y:S05]  /*0cd0*/  BRA.U !UP0, `(.L_x_10839) ;  /* 0x0000000108487547 */ /* 0x000fea000b800000 */
.L_x_10817:
        /* <DEDUP_REMOVED lines=16> */
.L_x_10840:
[----:B------:R-:W-:Y:S01]  /*0de0*/  IMAD.MOV.U32 R19, RZ, RZ, RZ ;  /* 0x000000ffff137224 */ /* 0x000fe200078e00ff */
[----:B------:R-:W-:Y:S06]  /*0df0*/  BRA `(.L_x_10818) ;  /* 0x0000000000347947 */ /* 0x000fec0003800000 */
.L_x_10839:
        /* <DEDUP_REMOVED lines=8> */
.L_x_10838:
[----:B------:R-:W2:Y:S02]  /*0e80*/  LDG.E.64 R4, desc[UR36][R4.64] ;  /* 0x0000002404047981 */ /* 0x000ea4000c1e1b00 */
[----:B--2---:R0:W1:Y:S01]  /*0e90*/  I2F.U64 R19, R4 ;  /* 0x0000000400137312 */ /* 0x0040620000301000 */
[----:B------:R-:W-:Y:S05]  /*0ea0*/  BRA `(.L_x_10818) ;  /* 0x0000000000087947 */ /* 0x000fea0003800000 */
.L_x_10837:
[----:B------:R-:W2:Y:S02]  /*0eb0*/  LDG.E R4, desc[UR36][R4.64] ;  /* 0x0000002404047981 */ /* 0x000ea4000c1e1900 */
[----:B--2---:R-:W-:-:S07]  /*0ec0*/  I2FP.F32.U32 R19, R4 ;  /* 0x0000000400137245 */ /* 0x004fce0000201000 */
.L_x_10818:
[----:B------:R-:W-:Y:S05]  /*0ed0*/  BSYNC.RECONVERGENT B6 ;  /* 0x0000000000067941 */ /* 0x000fea0003800200 */
.L_x_10812:
[----:B------:R-:W-:-:S07]  /*0ee0*/  VIADD R23, R17, 0x80 ;  /* 0x0000008011177836 */ /* 0x000fce0000000000 */
.L_x_10811:
[----:B------:R-:W-:Y:S05]  /*0ef0*/  BSYNC.RECONVERGENT B7 ;  /* 0x0000000000077941 */ /* 0x000fea0003800200 */
.L_x_10810:
[----:B------:R-:W-:Y:S01]  /*0f00*/  ISETP.GE.AND P0, PT, R23, R26, PT ;  /* 0x0000001a1700720c */ /* 0x000fe20003f06270 */
[----:B------:R-:W-:Y:S01]  /*0f10*/  BSSY.RECONVERGENT B7, `(.L_x_10841) ;  /* 0x00000e7000077945 */ /* 0x000fe20003800200 */
[----:B------:R-:W-:-:S11]  /*0f20*/  IMAD.MOV.U32 R18, RZ, RZ, RZ ;  /* 0x000000ffff127224 */ /* 0x000fd600078e00ff */
        /* <DEDUP_REMOVED lines=22> */
.L_x_10847:
[----:B------:R-:W2:Y:S02]  /*1090*/  LDG.E.U8 R4, desc[UR36][R4.64] ;  /* 0x0000002404047981 */ /* 0x000ea4000c1e1100 */
[----:B--2---:R-:W-:Y:S01]  /*10a0*/  I2FP.F32.U32 R18, R4 ;  /* 0x0000000400127245 */ /* 0x004fe20000201000 */
[----:B------:R-:W-:Y:S06]  /*10b0*/  BRA `(.L_x_10849) ;  /* 0x0000000c00287947 */ /* 0x000fec0003800000 */
.L_x_10846:
        /* <DEDUP_REMOVED lines=9> */
.L_x_10851:
[----:B------:R-:W2:Y:S02]  /*1150*/  LDG.E R4, desc[UR36][R4.64] ;  /* 0x0000002404047981 */ /* 0x000ea4000c1e1900 */
[----:B--2---:R-:W-:Y:S01]  /*1160*/  I2FP.F32.S32 R18, R4 ;  /* 0x0000000400127245 */ /* 0x004fe20000201400 */
[----:B------:R-:W-:Y:S06]  /*1170*/  BRA `(.L_x_10849) ;  /* 0x0000000800f87947 */ /* 0x000fec0003800000 */
.L_x_10850:
[----:B------:R-:W2:Y:S02]  /*1180*/  LDG.E.U16 R4, desc[UR36][R4.64] ;  /* 0x0000002404047981 */ /* 0x000ea4000c1e1500 */
[----:B--2---:R0:W2:Y:S01]  /*1190*/  I2F.S16 R18, R4 ;  /* 0x0000000400127306 */ /* 0x0040a20000101400 */
[----:B------:R-:W-:Y:S05]  /*11a0*/  BRA `(.L_x_10849) ;  /* 0x0000000800ec7947 */ /* 0x000fea0003800000 */
.L_x_10845:
        /* <DEDUP_REMOVED lines=8> */
.L_x_10853:
[----:B------:R-:W2:Y:S02]  /*1230*/  LDG.E.U16 R4, desc[UR36][R4.64] ;  /* 0x0000002404047981 */ /* 0x000ea4000c1e1500 */
[----:B--2---:R-:W-:Y:S01]  /*1240*/  HADD2.F32 R18, -RZ, R4.H0_H0 ;  /* 0x20000004ff127230 */ /* 0x004fe20000004100 */
[----:B------:R-:W-:Y:S06]  /*1250*/  BRA `(.L_x_10849) ;  /* 0x0000000800c07947 */ /* 0x000fec0003800000 */
.L_x_10852:
        /* <DEDUP_REMOVED lines=8> */
.L_x_10855:
[----:B------:R-:W2:Y:S02]  /*12e0*/  LDG.E.U16 R4, desc[UR36][R4.64] ;  /* 0x0000002404047981 */ /* 0x000ea4000c1e1500 */
[----:B--2---:R-:W-:Y:S01]  /*12f0*/  HADD2.F32 R18, -RZ, R4.H0_H0 ;  /* 0x20000004ff127230 */ /* 0x004fe20000004100 */
[----:B------:R-:W-:Y:S06]  /*1300*/  BRA `(.L_x_10849) ;  /* 0x0000000800947947 */ /* 0x000fec0003800000 */
.L_x_10854:
[----:B------:R-:W2:Y:S01]  /*1310*/  LDG.E.64 R4, desc[UR36][R4.64] ;  /* 0x0000002404047981 */ /* 0x000ea2000c1e1b00 */
[----:B------:R-:W-:Y:S01]  /*1320*/  UMOV UR4, 0xf0000000 ;  /* 0xf000000000047882 */ /* 0x000fe20000000000 */
[----:B------:R-:W-:Y:S01]  /*1330*/  UMOV UR5, 0x380fffff ;  /* 0x380fffff00057882 */ /* 0x000fe20000000000 */
[----:B--2---:R-:W0:Y:S01]  /*1340*/  F2F.F32.F64 R18, R4 ;  /* 0x0000000400127310 */ /* 0x004e220000301000 */
[----:B------:R-:W-:-:S14]  /*1350*/  DSETP.GEU.AND P0, PT, |R4|, UR4, PT ;  /* 0x0000000404007e2a */ /* 0x000fdc000bf0e200 */
[----:B0-----:R-:W-:Y:S01]  /*1360*/  @!P0 FMUL R18, R18, 1.175494350822287508e-38 ;  /* 0x0080000012128820 */ /* 0x001fe20000400000 */
[----:B------:R-:W-:Y:S06]  /*1370*/  BRA `(.L_x_10849) ;  /* 0x0000000800787947 */ /* 0x000fec0003800000 */
.L_x_10844:
        /* <DEDUP_REMOVED lines=12> */
.L_x_10858:
[----:B------:R-:W2:Y:S01]  /*1440*/  LDG.E.64 R4, desc[UR36][R4.64] ;  /* 0x0000002404047981 */ /* 0x000ea2000c1e1b00 */
[----:B------:R-:W-:Y:S01]  /*1450*/  UMOV UR4, 0xf0000000 ;  /* 0xf000000000047882 */ /* 0x000fe20000000000 */
[----:B------:R-:W-:Y:S01]  /*1460*/  UMOV UR5, 0x380fffff ;  /* 0x380fffff00057882 */ /* 0x000fe20000000000 */
[----:B--2---:R-:W0:Y:S01]  /*1470*/  F2F.F32.F64 R18, R4 ;  /* 0x0000000400127310 */ /* 0x004e220000301000 */
[----:B------:R-:W-:-:S14]  /*1480*/  DSETP.GEU.AND P0, PT, |R4|, UR4, PT ;  /* 0x0000000404007e2a */ /* 0x000fdc000bf0e200 */
[----:B0-----:R-:W-:Y:S01]  /*1490*/  @!P0 FMUL R18, R18, 1.175494350822287508e-38 ;  /* 0x0080000012128820 */ /* 0x001fe20000400000 */
[----:B------:R-:W-:Y:S06]  /*14a0*/  BRA `(.L_x_10849) ;  /* 0x00000008002c7947 */ /* 0x000fec0003800000 */
.L_x_10857:
        /* <DEDUP_REMOVED lines=25> */
.L_x_10860:
        /* <DEDUP_REMOVED lines=13> */
.L_x_10859:
[----:B------:R-:W2:Y:S02]  /*1710*/  LDG.E.U16 R4, desc[UR36][R4.64] ;  /* 0x0000002404047981 */ /* 0x000ea4000c1e1500 */
[----:B--2---:R-:W-:Y:S01]  /*1720*/  IMAD.U32 R18, R4, 0x10000, RZ ;  /* 0x0001000004127824 */ /* 0x004fe200078e00ff */
[----:B------:R-:W-:Y:S06]  /*1730*/  BRA `(.L_x_10849) ;  /* 0x0000000400887947 */ /* 0x000fec0003800000 */
.L_x_10856:
        /* <DEDUP_REMOVED lines=11> */
.L_x_10863:
        /* <DEDUP_REMOVED lines=20> */
.L_x_10865:
[----:B------:R-:W-:Y:S05]  /*1930*/  BSYNC.RECONVERGENT B0 ;  /* 0x0000000000007941 */ /* 0x000fea0003800200 */
.L_x_10864:
[----:B------:R-:W-:Y:S01]  /*1940*/  IMAD.SHL.U32 R0, R0, 0x100000, RZ ;  /* 0x0010000000007824 */ /* 0x000fe200078e00ff */
[----:B------:R-:W-:-:S04]  /*1950*/  LEA R3, R3, 0x3b800000, 0x17 ;  /* 0x3b80000003037811 */ /* 0x000fc800078eb8ff */
[----:B------:R-:W-:Y:S01]  /*1960*/  LOP3.LUT R18, R3, R0, R7, 0xfe, !PT ;  /* 0x0000000003127212 */ /* 0x000fe200078efe07 */
[----:B------:R-:W-:Y:S06]  /*1970*/  BRA `(.L_x_10849) ;  /* 0x0000000000f87947 */ /* 0x000fec0003800000 */
.L_x_10862:
        /* <DEDUP_REMOVED lines=20> */
.L_x_10867:
[----:B------:R-:W-:Y:S05]  /*1ac0*/  BSYNC.RECONVERGENT B0 ;  /* 0x0000000000007941 */ /* 0x000fea0003800200 */
.L_x_10866:
[----:B------:R-:W-:Y:S01]  /*1ad0*/  IMAD.SHL.U32 R0, R0, 0x200000, RZ ;  /* 0x0020000000007824 */ /* 0x000fe200078e00ff */
[----:B------:R-:W-:-:S04]  /*1ae0*/  LEA R3, R3, 0x37800000, 0x17 ;  /* 0x3780000003037811 */ /* 0x000fc800078eb8ff */
[----:B------:R-:W-:Y:S01]  /*1af0*/  LOP3.LUT R18, R3, R0, R7, 0xfe, !PT ;  /* 0x0000000003127212 */ /* 0x000fe200078efe07 */
[----:B------:R-:W-:Y:S06]  /*1b00*/  BRA `(.L_x_10849) ;  /* 0x0000000000947947 */ /* 0x000fec0003800000 */
.L_x_10861:
        /* <DEDUP_REMOVED lines=14> */
.L_x_10848:
        /* <DEDUP_REMOVED lines=16> */
.L_x_10870:
[----:B------:R-:W-:Y:S01]  /*1cf0*/  IMAD.MOV.U32 R18, RZ, RZ, RZ ;  /* 0x000000ffff127224 */ /* 0x000fe200078e00ff */
[----:B------:R-:W-:Y:S06]  /*1d00*/  BRA `(.L_x_10849) ;  /* 0x0000000000147947 */ /* 0x000fec0003800000 */
.L_x_10869:
[----:B------:R-:W2:Y:S02]  /*1d10*/  LDG.E.64 R4, desc[UR36][R4.64] ;  /* 0x0000002404047981 */ /* 0x000ea4000c1e1b00 */
[----:B--2---:R0:W2:Y:S01]  /*1d20*/  I2F.U64 R18, R4 ;  /* 0x0000000400127312 */ /* 0x0040a20000301000 */
[----:B------:R-:W-:Y:S05]  /*1d30*/  BRA `(.L_x_10849) ;  /* 0x0000000000087947 */ /* 0x000fea0003800000 */
.L_x_10868:
[----:B------:R-:W2:Y:S02]  /*1d40*/  LDG.E R4, desc[UR36][R4.64] ;  /* 0x0000002404047981 */ /* 0x000ea4000c1e1900 */
[----:B--2---:R-:W-:-:S07]  /*1d50*/  I2FP.F32.U32 R18, R4 ;  /* 0x0000000400127245 */ /* 0x004fce0000201000 */
.L_x_10849:
[----:B------:R-:W-:Y:S05]  /*1d60*/  BSYNC.RECONVERGENT B6 ;  /* 0x0000000000067941 */ /* 0x000fea0003800200 */
.L_x_10843:
[----:B------:R-:W-:-:S07]  /*1d70*/  VIADD R23, R23, 0x80 ;  /* 0x0000008017177836 */ /* 0x000fce0000000000 */
.L_x_10842:
[----:B------:R-:W-:Y:S05]  /*1d80*/  BSYNC.RECONVERGENT B7 ;  /* 0x0000000000077941 */ /* 0x000fea0003800200 */
.L_x_10841:
        /* <DEDUP_REMOVED lines=25> */
.L_x_10877:
[----:B------:R-:W2:Y:S02]  /*1f20*/  LDG.E.U8 R4, desc[UR36][R4.64] ;  /* 0x0000002404047981 */ /* 0x000ea4000c1e1100 */
[----:B--2---:R-:W-:Y:S01]  /*1f30*/  I2FP.F32.U32 R16, R4 ;  /* 0x0000000400107245 */ /* 0x004fe20000201000 */
[----:B------:R-:W-:Y:S06]  /*1f40*/  BRA `(.L_x_10879) ;  /* 0x0000000c00287947 */ /* 0x000fec0003800000 */
.L_x_10876:
        /* <DEDUP_REMOVED lines=9> */
.L_x_10881:
[----:B------:R-:W2:Y:S02]  /*1fe0*/  LDG.E R4, desc[UR36][R4.64] ;  /* 0x0000002404047981 */ /* 0x000ea4000c1e1900 */
[----:B--2---:R-:W-:Y:S01]  /*1ff0*/  I2FP.F32.S32 R16, R4 ;  /* 0x0000000400107245 */ /* 0x004fe20000201400 */
[----:B------:R-:W-:Y:S06]  /*2000*/  BRA `(.L_x_10879) ;  /* 0x0000000800f87947 */ /* 0x000fec0003800000 */
.L_x_10880:
[----:B------:R-:W2:Y:S02]  /*2010*/  LDG.E.U16 R4, desc[UR36][R4.64] ;  /* 0x0000002404047981 */ /* 0x000ea4000c1e1500 */
[----:B--2---:R4:W0:Y:S01]  /*2020*/  I2F.S16 R16, R4 ;  /* 0x0000000400107306 */ /* 0x0048220000101400 */
[----:B------:R-:W-:Y:S05]  /*2030*/  BRA `(.L_x_10879) ;  /* 0x0000000800ec7947 */ /* 0x000fea0003800000 */
.L_x_10875:
        /* <DEDUP_REMOVED lines=8> */
.L_x_10883:
[----:B------:R-:W2:Y:S02]  /*20c0*/  LDG.E.U16 R4, desc[UR36][R4.64] ;  /* 0x0000002404047981 */ /* 0x000ea4000c1e1500 */
[----:B--2---:R-:W-:Y:S01]  /*20d0*/  HADD2.F32 R16, -RZ, R4.H0_H0 ;  /* 0x20000004ff107230 */ /* 0x004fe20000004100 */
[----:B------:R-:W-:Y:S06]  /*20e0*/  BRA `(.L_x_10879) ;  /* 0x0000000800c07947 */ /* 0x000fec0003800000 */
.L_x_10882:
        /* <DEDUP_REMOVED lines=8> */
.L_x_10885:
[----:B------:R-:W2:Y:S02]  /*2170*/  LDG.E.U16 R4, desc[UR36][R4.64] ;  /* 0x0000002404047981 */ /* 0x000ea4000c1e1500 */
[----:B--2---:R-:W-:Y:S01]  /*2180*/  HADD2.F32 R16, -RZ, R4.H0_H0 ;  /* 0x20000004ff107230 */ /* 0x004fe20000004100 */
[----:B------:R-:W-:Y:S06]  /*2190*/  BRA `(.L_x_10879) ;  /* 0x0000000800947947 */ /* 0x000fec0003800000 */
.L_x_10884:
[----:B------:R-:W2:Y:S01]  /*21a0*/  LDG.E.64 R4, desc[UR36][R4.64] ;  /* 0x0000002404047981 */ /* 0x000ea2000c1e1b00 */
[----:B------:R-:W-:Y:S01]  /*21b0*/  UMOV UR4, 0xf0000000 ;  /* 0xf000000000047882 */ /* 0x000fe20000000000 */
[----:B------:R-:W-:Y:S01]  /*21c0*/  UMOV UR5, 0x380fffff ;  /* 0x380fffff00057882 */ /* 0x000fe20000000000 */
[----:B--2---:R-:W0:Y:S01]  /*21d0*/  F2F.F32.F64 R16, R4 ;  /* 0x0000000400107310 */ /* 0x004e220000301000 */
[----:B------:R-:W-:-:S14]  /*21e0*/  DSETP.GEU.AND P0, PT, |R4|, UR4, PT ;  /* 0x0000000404007e2a */ /* 0x000fdc000bf0e200 */
[----:B0-----:R-:W-:Y:S01]  /*21f0*/  @!P0 FMUL R16, R16, 1.175494350822287508e-38 ;  /* 0x0080000010108820 */ /* 0x001fe20000400000 */
[----:B------:R-:W-:Y:S06]  /*2200*/  BRA `(.L_x_10879) ;  /* 0x0000000800787947 */ /* 0x000fec0003800000 */
.L_x_10874:
        /* <DEDUP_REMOVED lines=12> */
.L_x_10888:
[----:B------:R-:W2:Y:S01]  /*22d0*/  LDG.E.64 R4, desc[UR36][R4.64] ;  /* 0x0000002404047981 */ /* 0x000ea2000c1e1b00 */
[----:B------:R-:W-:Y:S01]  /*22e0*/  UMOV UR4, 0xf0000000 ;  /* 0xf000000000047882 */ /* 0x000fe20000000000 */
[----:B------:R-:W-:Y:S01]  /*22f0*/  UMOV UR5, 0x380fffff ;  /* 0x380fffff00057882 */ /* 0x000fe20000000000 */
[----:B--2---:R-:W0:Y:S01]  /*2300*/  F2F.F32.F64 R16, R4 ;  /* 0x0000000400107310 */ /* 0x004e220000301000 */
[----:B------:R-:W-:-:S14]  /*2310*/  DSETP.GEU.AND P0, PT, |R4|, UR4, PT ;  /* 0x0000000404007e2a */ /* 0x000fdc000bf0e200 */
[----:B0-----:R-:W-:Y:S01]  /*2320*/  @!P0 FMUL R16, R16, 1.175494350822287508e-38 ;  /* 0x0080000010108820 */ /* 0x001fe20000400000 */
[----:B------:R-:W-:Y:S06]  /*2330*/  BRA `(.L_x_10879) ;  /* 0x00000008002c7947 */ /* 0x000fec0003800000 */
.L_x_10887:
        /* <DEDUP_REMOVED lines=25> */
.L_x_10890:
        /* <DEDUP_REMOVED lines=13> */
.L_x_10889:
[----:B------:R-:W2:Y:S02]  /*25a0*/  LDG.E.U16 R4, desc[UR36][R4.64] ;  /* 0x0000002404047981 */ /* 0x000ea4000c1e1500 */
[----:B--2---:R-:W-:Y:S01]  /*25b0*/  IMAD.U32 R16, R4, 0x10000, RZ ;  /* 0x0001000004107824 */ /* 0x004fe200078e00ff */
[----:B------:R-:W-:Y:S06]  /*25c0*/  BRA `(.L_x_10879) ;  /* 0x0000000400887947 */ /* 0x000fec0003800000 */
.L_x_10886:
        /* <DEDUP_REMOVED lines=11> */
.L_x_10893:
        /* <DEDUP_REMOVED lines=20> */
.L_x_10895:
[----:B------:R-:W-:Y:S05]  /*27c0*/  BSYNC.RECONVERGENT B0 ;  /* 0x0000000000007941 */ /* 0x000fea0003800200 */
.L_x_10894:
[----:B------:R-:W-:Y:S01]  /*27d0*/  IMAD.SHL.U32 R0, R0, 0x100000, RZ ;  /* 0x0010000000007824 */ /* 0x000fe200078e00ff */
[----:B------:R-:W-:-:S04]  /*27e0*/  LEA R3, R3, 0x3b800000, 0x17 ;  /* 0x3b80000003037811 */ /* 0x000fc800078eb8ff */
[----:B------:R-:W-:Y:S01]  /*27f0*/  LOP3.LUT R16, R3, R0, R7, 0xfe, !PT ;  /* 0x0000000003107212 */ /* 0x000fe200078efe07 */
[----:B------:R-:W-:Y:S06]  /*2800*/  BRA `(.L_x_10879) ;  /* 0x0000000000f87947 */ /* 0x000fec0003800000 */
.L_x_10892:
        /* <DEDUP_REMOVED lines=20> */
.L_x_10897:
[----:B------:R-:W-:Y:S05]  /*2950*/  BSYNC.RECONVERGENT B0 ;  /* 0x0000000000007941 */ /* 0x000fea0003800200 */
.L_x_10896:
[----:B------:R-:W-:Y:S01]  /*2960*/  IMAD.SHL.U32 R0, R0, 0x200000, RZ ;  /* 0x0020000000007824 */ /* 0x000fe200078e00ff */
[----:B------:R-:W-:-:S04]  /*2970*/  LEA R3, R3, 0x37800000, 0x17 ;  /* 0x3780000003037811 */ /* 0x000fc800078eb8ff */
[----:B------:R-:W-:Y:S01]  /*2980*/  LOP3.LUT R16, R3, R0, R7, 0xfe, !PT ;  /* 0x0000000003107212 */ /* 0x000fe200078efe07 */
[----:B------:R-:W-:Y:S06]  /*2990*/  BRA `(.L_x_10879) ;  /* 0x0000000000947947 */ /* 0x000fec0003800000 */
.L_x_10891:
        /* <DEDUP_REMOVED lines=14> */
.L_x_10878:
        /* <DEDUP_REMOVED lines=16> */
.L_x_10900:
[----:B------:R-:W-:Y:S01]  /*2b80*/  IMAD.MOV.U32 R16, RZ, RZ, RZ ;  /* 0x000000ffff107224 */ /* 0x000fe200078e00ff */
[----:B------:R-:W-:Y:S06]  /*2b90*/  BRA `(.L_x_10879) ;  /* 0x0000000000147947 */ /* 0x000fec0003800000 */
.L_x_10899:
[----:B------:R-:W2:Y:S02]  /*2ba0*/  LDG.E.64 R4, desc[UR36][R4.64] ;  /* 0x0000002404047981 */ /* 0x000ea4000c1e1b00 */
[----:B--2---:R0:W2:Y:S01]  /*2bb0*/  I2F.U64 R16, R4 ;  /* 0x0000000400107312 */ /* 0x0040a20000301000 */
[----:B------:R-:W-:Y:S05]  /*2bc0*/  BRA `(.L_x_10879) ;  /* 0x0000000000087947 */ /* 0x000fea0003800000 */
.L_x_10898:
[----:B------:R-:W2:Y:S02]  /*2bd0*/  LDG.E R4, desc[UR36][R4.64] ;  /* 0x0000002404047981 */ /* 0x000ea4000c1e1900 */
[----:B--2---:R-:W-:-:S07]  /*2be0*/  I2FP.F32.U32 R16, R4 ;  /* 0x0000000400107245 */ /* 0x004fce0000201000 */
.L_x_10879:
[----:B------:R-:W-:Y:S05]  /*2bf0*/  BSYNC.RECONVERGENT B6 ;  /* 0x0000000000067941 */ /* 0x000fea0003800200 */
.L_x_10873:
[----:B------:R-:W-:-:S07]  /*2c00*/  VIADD R23, R23, 0x80 ;  /* 0x0000008017177836 */ /* 0x000fce0000000000 */
.L_x_10872:
[----:B------:R-:W-:Y:S05]  /*2c10*/  BSYNC.RECONVERGENT B7 ;  /* 0x0000000000077941 */ /* 0x000fea0003800200 */
.L_x_10871:
[----:B------:R-:W-:Y:S01]  /*2c20*/  ISETP.GE.AND P0, PT, R23, R26, PT ;  /* 0x0000001a1700720c */ /* 0x000fe20003f06270 */
[----:B------:R-:W-:Y:S01]  /*2c30*/  BSSY.RECONVERGENT B6, `(.L_x_10901) ;  /* 0x00000e1000067945 */ /* 0x000fe20003800200 */
[----:B------:R-:W-:-:S11]  /*2c40*/  IMAD.MOV.U32 R24, RZ, RZ, RZ ;  /* 0x000000ffff187224 */ /* 0x000fd600078e00ff */
[----:B------:R-:W-:Y:S05]  /*2c50*/  @P0 BRA `(.L_x_10902) ;  /* 0x0000000c00780947 */ /* 0x000fea0003800000 */
[----:B0-2-4-:R-:W0:Y:S01]  /*2c60*/  LDC.64 R4, c[0x0][0x398] ;  /* 0x0000e600ff047b82 */ /* 0x015e220000000a00 */
[----:B------:R-:W2:Y:S01]  /*2c70*/  LDCU UR5, c[0x0][0x3a8] ;  /* 0x00007500ff0577ac */ /* 0x000ea20008000800 */
[----:B------:R-:W-:Y:S01]  /*2c80*/  IMAD R0, R2, 0x200, R23 ;  /* 0x0000020002007824 */ /* 0x000fe200078e0217 */
        /* <DEDUP_REMOVED lines=17> */
.L_x_10906:
[----:B------:R-:W2:Y:S02]  /*2da0*/  LDG.E.U8 R4, desc[UR36][R4.64] ;  /* 0x0000002404047981 */ /* 0x000ea4000c1e1100 */
[----:B--2---:R-:W-:Y:S01]  /*2db0*/  I2FP.F32.U32 R24, R4 ;  /* 0x0000000400187245 */ /* 0x004fe20000201000 */
[----:B------:R-:W-:Y:S06]  /*2dc0*/  BRA `(.L_x_10902) ;  /* 0x0000000c001c7947 */ /* 0x000fec0003800000 */
.L_x_10905:
        /* <DEDUP_REMOVED lines=9> */
.L_x_10909:
[----:B------:R-:W2:Y:S02]  /*2e60*/  LDG.E R4, desc[UR36][R4.64] ;  /* 0x0000002404047981 */ /* 0x000ea4000c1e1900 */
[----:B--2---:R-:W-:Y:S01]  /*2e70*/  I2FP.F32.S32 R24, R4 ;  /* 0x0000000400187245 */ /* 0x004fe20000201400 */
[----:B------:R-:W-:Y:S06]  /*2e80*/  BRA `(.L_x_10902) ;  /* 0x0000000800ec7947 */ /* 0x000fec0003800000 */
.L_x_10908:
[----:B------:R-:W2:Y:S02]  /*2e90*/  LDG.E.U16 R4, desc[UR36][R4.64] ;  /* 0x0000002404047981 */ /* 0x000ea4000c1e1500 */
[----:B--2---:R0:W2:Y:S01]  /*2ea0*/  I2F.S16 R24, R4 ;  /* 0x0000000400187306 */ /* 0x0040a20000101400 */
[----:B------:R-:W-:Y:S05]  /*2eb0*/  BRA `(.L_x_10902) ;  /* 0x0000000800e07947 */ /* 0x000fea0003800000 */
.L_x_10904:
        /* <DEDUP_REMOVED lines=8> */
.L_x_10911:
[----:B------:R-:W2:Y:S02]  /*2f40*/  LDG.E.U16 R4, desc[UR36][R4.64] ;  /* 0x0000002404047981 */ /* 0x000ea4000c1e1500 */
[----:B--2---:R-:W-:Y:S01]  /*2f50*/  HADD2.F32 R24, -RZ, R4.H0_H0 ;  /* 0x20000004ff187230 */ /* 0x004fe20000004100 */
[----:B------:R-:W-:Y:S06]  /*2f60*/  BRA `(.L_x_10902) ;  /* 0x0000000800b47947 */ /* 0x000fec0003800000 */
.L_x_10910:
        /* <DEDUP_REMOVED lines=8> */
.L_x_10913:
[----:B------:R-:W2:Y:S02]  /*2ff0*/  LDG.E.U16 R4, desc[UR36][R4.64] ;  /* 0x0000002404047981 */ /* 0x000ea4000c1e1500 */
[----:B--2---:R-:W-:Y:S01]  /*3000*/  HADD2.F32 R24, -RZ, R4.H0_H0 ;  /* 0x20000004ff187230 */ /* 0x004fe20000004100 */
[----:B------:R-:W-:Y:S06]  /*3010*/  BRA `(.L_x_10902) ;  /* 0x0000000800887947 */ /* 0x000fec0003800000 */
.L_x_10912:
[----:B------:R-:W2:Y:S01]  /*3020*/  LDG.E.64 R4, desc[UR36][R4.64] ;  /* 0x0000002404047981 */ /* 0x000ea2000c1e1b00 */
[----:B------:R-:W-:Y:S01]  /*3030*/  UMOV UR4, 0xf0000000 ;  /* 0xf000000000047882 */ /* 0x000fe20000000000 */
[----:B------:R-:W-:Y:S01]  /*3040*/  UMOV UR5, 0x380fffff ;  /* 0x380fffff00057882 */ /* 0x000fe20000000000 */
[----:B--2---:R-:W0:Y:S01]  /*3050*/  F2F.F32.F64 R24, R4 ;  /* 0x0000000400187310 */ /* 0x004e220000301000 */
[----:B------:R-:W-:-:S14]  /*3060*/  DSETP.GEU.AND P0, PT, |R4|, UR4, PT ;  /* 0x0000000404007e2a */ /* 0x000fdc000bf0e200 */
[----:B0-----:R-:W-:Y:S01]  /*3070*/  @!P0 FMUL R24, R24, 1.175494350822287508e-38 ;  /* 0x0080000018188820 */ /* 0x001fe20000400000 */
[----:B------:R-:W-:Y:S06]  /*3080*/  BRA `(.L_x_10902) ;  /* 0x00000008006c7947 */ /* 0x000fec0003800000 */
.L_x_10903:
        /* <DEDUP_REMOVED lines=12> */
.L_x_10916:
[----:B------:R-:W2:Y:S01]  /*3150*/  LDG.E.64 R4, desc[UR36][R4.64] ;  /* 0x0000002404047981 */ /* 0x000ea2000c1e1b00 */
[----:B------:R-:W-:Y:S01]  /*3160*/  UMOV UR4, 0xf0000000 ;  /* 0xf000000000047882 */ /* 0x000fe20000000000 */
[----:B------:R-:W-:Y:S01]  /*3170*/  UMOV UR5, 0x380fffff ;  /* 0x380fffff00057882 */ /* 0x000fe20000000000 */
[----:B--2---:R-:W0:Y:S01]  /*3180*/  F2F.F32.F64 R24, R4 ;  /* 0x0000000400187310 */ /* 0x004e220000301000 */
[----:B------:R-:W-:-:S14]  /*3190*/  DSETP.GEU.AND P0, PT, |R4|, UR4, PT ;  /* 0x0000000404007e2a */ /* 0x000fdc000bf0e200 */
[----:B0-----:R-:W-:Y:S01]  /*31a0*/  @!P0 FMUL R24, R24, 1.175494350822287508e-38 ;  /* 0x0080000018188820 */ /* 0x001fe20000400000 */
[----:B------:R-:W-:Y:S06]  /*31b0*/  BRA `(.L_x_10902) ;  /* 0x0000000800207947 */ /* 0x000fec0003800000 */
.L_x_10915:
        /* <DEDUP_REMOVED lines=25> */
.L_x_10918:
        /* <DEDUP_REMOVED lines=13> */
.L_x_10917:
[----:B------:R-:W2:Y:S02]  /*3420*/  LDG.E.U16 R4, desc[UR36][R4.64] ;  /* 0x0000002404047981 */ /* 0x000ea4000c1e1500 */
[----:B--2---:R-:W-:Y:S01]  /*3430*/  IMAD.U32 R24, R4, 0x10000, RZ ;  /* 0x0001000004187824 */ /* 0x004fe200078e00ff */
[----:B------:R-:W-:Y:S06]  /*3440*/  BRA `(.L_x_10902) ;  /* 0x00000004007c7947 */ /* 0x000fec0003800000 */
.L_x_10914:
        /* <DEDUP_REMOVED lines=11> */
.L_x_10921:
[----:B------:R-:W2:Y:S02]  /*3500*/  LDG.E.U8 R4, desc[UR36][R4.64] ;  /* 0x0000002404047981 */ /* 0x000ea4000c1e1100 */
        /* <DEDUP_REMOVED lines=18> */
.L_x_10923:
[----:B------:R-:W-:Y:S05]  /*3630*/  BSYNC.RECONVERGENT B0 ;  /* 0x0000000000007941 */ /* 0x000fea0003800200 */
.L_x_10922:
[----:B------:R-:W-:Y:S01]  /*3640*/  IMAD.SHL.U32 R0, R0, 0x100000, RZ ;  /* 0x0010000000007824 */ /* 0x000fe200078e00ff */
[----:B------:R-:W-:-:S04]  /*3650*/  LEA R3, R3, 0x3b800000, 0x17 ;  /* 0x3b80000003037811 */ /* 0x000fc800078eb8ff */
[----:B------:R-:W-:Y:S01]  /*3660*/  LOP3.LUT R24, R3, R0, R7, 0xfe, !PT ;  /* 0x0000000003187212 */ /* 0x000fe200078efe07 */
[----:B------:R-:W-:Y:S06]  /*3670*/  BRA `(.L_x_10902) ;  /* 0x0000000000f07947 */ /* 0x000fec0003800000 */
.L_x_10920:
        /* <DEDUP_REMOVED lines=19> */
.L_x_10925:
[----:B------:R-:W-:Y:S05]  /*37b0*/  BSYNC.RECONVERGENT B0 ;  /* 0x0000000000007941 */ /* 0x000fea0003800200 */
.L_x_10924:
[----:B------:R-:W-:Y:S01]  /*37c0*/  IMAD.SHL.U32 R0, R0, 0x200000, RZ ;  /* 0x0020000000007824 */ /* 0x000fe200078e00ff */
[----:B------:R-:W-:-:S04]  /*37d0*/  LEA R3, R3, 0x37800000, 0x17 ;  /* 0x3780000003037811 */ /* 0x000fc800078eb8ff */
[----:B------:R-:W-:Y:S01]  /*37e0*/  LOP3.LUT R24, R3, R0, R7, 0xfe, !PT ;  /* 0x0000000003187212 */ /* 0x000fe200078efe07 */
[----:B------:R-:W-:Y:S06]  /*37f0*/  BRA `(.L_x_10902) ;  /* 0x0000000000907947 */ /* 0x000fec0003800000 */
.L_x_10919:
        /* <DEDUP_REMOVED lines=14> */
.L_x_10907:
        /* <DEDUP_REMOVED lines=16> */
.L_x_10928:
[----:B------:R-:W-:Y:S05]  /*39e0*/  BRA `(.L_x_10902) ;  /* 0x0000000000147947 */ /* 0x000fea0003800000 */
.L_x_10927:
[----:B------:R-:W2:Y:S02]  /*39f0*/  LDG.E.64 R24, desc[UR36][R4.64] ;  /* 0x0000002404187981 */ /* 0x000ea4000c1e1b00 */
[----:B--2---:R0:W2:Y:S01]  /*3a00*/  I2F.U64 R24, R24 ;  /* 0x0000001800187312 */ /* 0x0040a20000301000 */
[----:B------:R-:W-:Y:S05]  /*3a10*/  BRA `(.L_x_10902) ;  /* 0x0000000000087947 */ /* 0x000fea0003800000 */
.L_x_10926:
[----:B------:R-:W2:Y:S02]  /*3a20*/  LDG.E R4, desc[UR36][R4.64] ;  /* 0x0000002404047981 */ /* 0x000ea4000c1e1900 */
[----:B--2---:R-:W-:-:S07]  /*3a30*/  I2FP.F32.U32 R24, R4 ;  /* 0x0000000400187245 */ /* 0x004fce0000201000 */
.L_x_10902:
[----:B------:R-:W-:Y:S05]  /*3a40*/  BSYNC.RECONVERGENT B6 ;  /* 0x0000000000067941 */ /* 0x000fea0003800200 */
.L_x_10901:
[----:B------:R-:W0:Y:S01]  /*3a50*/  LDC R3, c[0x0][0x388] ;  /* 0x0000e200ff037b82 */ /* 0x000e220000000800 */
[----:B------:R-:W-:Y:S01]  /*3a60*/  BSSY.RECONVERGENT B0, `(.L_x_10929) ;  /* 0x0000164000007945 */ /* 0x000fe20003800200 */
[C---:B0-----:R-:W-:Y:S01]  /*3a70*/  FSETP.NEU.FTZ.AND P0, PT, R3.reuse, RZ, PT ;  /* 0x000000ff0300720b */ /* 0x041fe20003f1d000 */
[C---:B------:R-:W-:Y:S01]  /*3a80*/  FADD.FTZ R10, |R3|.reuse, -RZ ;  /* 0x800000ff030a7221 */ /* 0x040fe20000010200 */
[----:B------:R-:W-:-:S11]  /*3a90*/  FMUL.FTZ R9, |R3|, 8388608 ;  /* 0x4b00000003097820 */ /* 0x000fd60000410200 */
[----:B------:R-:W-:Y:S05]  /*3aa0*/  @P0 BRA `(.L_x_10930) ;  /* 0x0000000000440947 */ /* 0x000fea0003800000 */
[C---:B------:R-:W-:Y:S01]  /*3ab0*/  VIADD R7, R17.reuse, 0x80 ;  /* 0x0000008011077836 */ /* 0x040fe20000000000 */
[C---:B------:R-:W-:Y:S01]  /*3ac0*/  ISETP.GE.AND P0, PT, R17.reuse, R26, PT ;  /* 0x0000001a1100720c */ /* 0x040fe20003f06270 */
[----:B--2---:R-:W-:-:S03]  /*3ad0*/  VIADD R5, R17, 0x100 ;  /* 0x0000010011057836 */ /* 0x004fc60000000000 */
[-C--:B------:R-:W-:Y:S02]  /*3ae0*/  ISETP.GE.AND P1, PT, R7, R26.reuse, PT ;  /* 0x0000001a0700720c */ /* 0x080fe40003f26270 */
[----:B------:R-:W-:Y:S01]  /*3af0*/  ISETP.GE.AND P2, PT, R5, R26, PT ;  /* 0x0000001a0500720c */ /* 0x000fe20003f46270 */
[----:B------:R-:W-:-:S05]  /*3b00*/  VIADD R5, R17, 0x180 ;  /* 0x0000018011057836 */ /* 0x000fca0000000000 */
[----:B------:R-:W-:Y:S01]  /*3b10*/  ISETP.GE.AND P3, PT, R5, R26, PT ;  /* 0x0000001a0500720c */ /* 0x000fe20003f66270 */
[----:B------:R-:W1:Y:S08]  /*3b20*/  @!P0 MUFU.RCP R0, R3 ;  /* 0x0000000300008308 */ /* 0x000e700000001000 */
[----:B------:R-:W0:Y:S08]  /*3b30*/  @!P1 MUFU.RCP R7, R3 ;  /* 0x0000000300079308 */ /* 0x000e300000001000 */
[----:B------:R-:W2:Y:S01]  /*3b40*/  @!P2 MUFU.RCP R9, R3 ;  /* 0x000000030009a308 */ /* 0x000ea20000001000 */
[----:B-1-345:R-:W-:Y:S01]  /*3b50*/  @!P0 FMUL.FTZ R4, R0, R19 ;  /* 0x0000001300048220 */ /* 0x03afe20000410000 */
[----:B0-----:R-:W-:Y:S01]  /*3b60*/  @!P1 FMUL.FTZ R18, R7, R18 ;  /* 0x0000001207129220 */ /* 0x001fe20000410000 */
[----:B--2---:R-:W-:Y:S01]  /*3b70*/  @!P2 FMUL.FTZ R22, R9, R16 ;  /* 0x000000100916a220 */ /* 0x004fe20000410000 */
[----:B------:R-:W-:Y:S06]  /*3b80*/  @P3 BRA `(.L_x_10931) ;  /* 0x0000001400443947 */ /* 0x000fec0003800000 */
[----:B------:R-:W0:Y:S02]  /*3b90*/  MUFU.RCP R3, R3 ;  /* 0x0000000300037308 */ /* 0x000e240000001000 */
[----:B0-----:R-:W-:Y:S01]  /*3ba0*/  FMUL.FTZ R24, R3, R24 ;  /* 0x0000001803187220 */ /* 0x001fe20000410000 */
[----:B------:R-:W-:Y:S06]  /*3bb0*/  BRA `(.L_x_10931) ;  /* 0x0000001400387947 */ /* 0x000fec0003800000 */
.L_x_10930:
[----:B------:R-:W-:Y:S01]  /*3bc0*/  LOP3.LUT R8, R9, 0x7fffff, RZ, 0xc0, !PT ;  /* 0x007fffff09087812 */ /* 0x000fe200078ec0ff */
[----:B------:R-:W-:Y:S01]  /*3bd0*/  BSSY.RECONVERGENT B2, `(.L_x_10932) ;  /* 0x0000055000027945 */ /* 0x000fe20003800200 */
[----:B------:R-:W-:Y:S01]  /*3be0*/  ISETP.GE.AND P0, PT, R17, R26, PT ;  /* 0x0000001a1100720c */ /* 0x000fe20003f06270 */
[----:B------:R-:W-:Y:S01]  /*3bf0*/  FADD.FTZ R6, -R10, -RZ ;  /* 0x800000ff0a067221 */ /* 0x000fe20000010100 */
[----:B------:R-:W-:Y:S01]  /*3c00*/  LOP3.LUT R8, R8, 0x3f800000, RZ, 0xfc, !PT ;  /* 0x3f80000008087812 */ /* 0x000fe200078efcff */
[----:B--2---:R-:W-:Y:S01]  /*3c10*/  FADD.FTZ R5, |R3|, |R3| ;  /* 0x4000000303057221 */ /* 0x004fe20000010200 */
[----:B------:R-:W-:Y:S02]  /*3c20*/  LOP3.LUT R0, R9, 0xff800000, RZ, 0xc0, !PT ;  /* 0xff80000009007812 */ /* 0x000fe400078ec0ff */
[----:B------:R0:W2:Y:S07]  /*3c30*/  MUFU.RCP R7, R8 ;  /* 0x0000000800077308 */ /* 0x0000ae0000001000 */
[----:B------:R-:W-:Y:S05]  /*3c40*/  @P0 BRA `(.L_x_10933) ;  /* 0x0000000400340947 */ /* 0x000fea0003800000 */
[C---:B-1-3-5:R-:W-:Y:S01]  /*3c50*/  FSETP.GEU.FTZ.AND P0, PT, |R19|.reuse, |R3|, PT ;  /* 0x400000031300720b */ /* 0x06afe20003f1e200 */
[----:B------:R-:W-:Y:S01]  /*3c60*/  BSSY.RECONVERGENT B1, `(.L_x_10934) ;  /* 0x0000038000017945 */ /* 0x000fe20003800200 */
[----:B------:R-:W-:-:S11]  /*3c70*/  FADD.FTZ R11, |R19|, -RZ ;  /* 0x800000ff130b7221 */ /* 0x000fd60000010200 */
[----:B------:R-:W-:Y:S05]  /*3c80*/  @!P0 BRA `(.L_x_10935) ;  /* 0x0000000000d48947 */ /* 0x000fea0003800000 */
[----:B------:R-:W-:-:S13]  /*3c90*/  FSETP.GTU.FTZ.AND P0, PT, R11, R9, PT ;  /* 0x000000090b00720b */ /* 0x000fda0003f1c000 */
[----:B------:R-:W-:Y:S05]  /*3ca0*/  @P0 BRA `(.L_x_10936) ;  /* 0x00000000005c0947 */ /* 0x000fea0003800000 */
[----:B----4-:R-:W1:Y:S01]  /*3cb0*/  MUFU.RCP R4, R10 ;  /* 0x0000000a00047308 */ /* 0x010e620000001000 */
[----:B------:R-:W-:Y:S01]  /*3cc0*/  BSSY.RECONVERGENT B3, `(.L_x_10937) ;  /* 0x0000013000037945 */ /* 0x000fe20003800200 */
[----:B-1----:R-:W-:-:S06]  /*3cd0*/  FMUL.FTZ R4, R11, R4 ;  /* 0x000000040b047220 */ /* 0x002fcc0000410000 */
[----:B------:R-:W1:Y:S02]  /*3ce0*/  FRND.TRUNC R4, R4 ;  /* 0x0000000400047307 */ /* 0x000e64000020d000 */
[----:B-1----:R-:W-:-:S05]  /*3cf0*/  FFMA R12, R4, R6, R11 ;  /* 0x00000006040c7223 */ /* 0x002fca000000000b */
        /* <DEDUP_REMOVED lines=15> */
.L_x_10938:
[----:B------:R-:W-:Y:S05]  /*3df0*/  BSYNC.RECONVERGENT B3 ;  /* 0x0000000000037941 */ /* 0x000fea0003800200 */
.L_x_10937:
[----:B------:R-:W-:Y:S01]  /*3e00*/  FFMA.FTZ R11, -R10, R4, R11 ;  /* 0x000000040a0b7223 */ /* 0x000fe2000001010b */
[----:B------:R-:W-:Y:S06]  /*3e10*/  BRA `(.L_x_10935) ;  /* 0x0000000000707947 */ /* 0x000fec0003800000 */
.L_x_10936:
[C---:B----4-:R-:W-:Y:S01]  /*3e20*/  IMAD.IADD R4, R11.reuse, 0x1, -R0 ;  /* 0x000000010b047824 */ /* 0x050fe200078e0a00 */
        /* <DEDUP_REMOVED lines=11> */
.L_x_10941:
[----:B------:R-:W-:-:S05]  /*3ee0*/  VIMNMX.U32 R13, PT, PT, R12, 0xb800000, PT ;  /* 0x0b8000000c0d7848 */ /* 0x000fca0003fe0000 */
[----:B------:R-:W-:Y:S02]  /*3ef0*/  IMAD.IADD R11, R13, 0x1, R11 ;  /* 0x000000010d0b7824 */ /* 0x000fe400078e020b */
[----:B------:R-:W-:Y:S02]  /*3f00*/  IMAD.IADD R12, R12, 0x1, -R13 ;  /* 0x000000010c0c7824 */ /* 0x000fe400078e0a0d */
[----:B--2---:R-:W-:-:S03]  /*3f10*/  FMUL.FTZ R14, R11, R7 ;  /* 0x000000070b0e7220 */ /* 0x004fc60000410000 */
[----:B------:R-:W-:Y:S01]  /*3f20*/  ISETP.NE.AND P1, PT, R12, RZ, PT ;  /* 0x000000ff0c00720c */ /* 0x000fe20003f25270 */
[----:B------:R-:W-:-:S04]  /*3f30*/  FFMA.FTZ R15, R14, -R8, R11 ;  /* 0x800000080e0f7223 */ /* 0x000fc8000001000b */
[----:B------:R-:W-:-:S04]  /*3f40*/  FFMA.FTZ R14, R15, R7, R14 ;  /* 0x000000070f0e7223 */ /* 0x000fc8000001000e */
[----:B------:R-:W-:-:S04]  /*3f50*/  FFMA.FTZ R15, R14, -R8, R11 ;  /* 0x800000080e0f7223 */ /* 0x000fc8000001000b */
[----:B------:R-:W-:-:S04]  /*3f60*/  FFMA.FTZ.RZ R15, R15, R7, R14 ;  /* 0x000000070f0f7223 */ /* 0x000fc8000001c00e */
[----:B------:R-:W1:Y:S02]  /*3f70*/  FRND.TRUNC R14, R15 ;  /* 0x0000000f000e7307 */ /* 0x000e64000020d000 */
[----:B-1----:R-:W-:-:S05]  /*3f80*/  FFMA.FTZ R11, R14, -R8, R11 ;  /* 0x800000080e0b7223 */ /* 0x002fca000001000b */
[----:B------:R-:W-:-:S13]  /*3f90*/  ISETP.NE.AND P0, PT, R11, RZ, PT ;  /* 0x000000ff0b00720c */ /* 0x000fda0003f05270 */
[----:B------:R-:W-:Y:S05]  /*3fa0*/  @P0 BRA P1, `(.L_x_10941) ;  /* 0xfffffffc00cc0947 */ /* 0x000fea000083ffff */
.L_x_10940:
[----:B------:R-:W-:Y:S05]  /*3fb0*/  BSYNC.RECONVERGENT B3 ;  /* 0x0000000000037941 */ /* 0x000fea0003800200 */
.L_x_10939:
[----:B------:R-:W-:-:S04]  /*3fc0*/  FMUL.FTZ R11, R11, 1.1920928955078125e-07 ;  /* 0x340000000b0b7820 */ /* 0x000fc80000410000 */
[----:B------:R-:W-:-:S07]  /*3fd0*/  FMUL.FTZ R11, R4, R11 ;  /* 0x0000000b040b7220 */ /* 0x000fce0000410000 */
.L_x_10935:
[----:B------:R-:W-:Y:S05]  /*3fe0*/  BSYNC.RECONVERGENT B1 ;  /* 0x0000000000017941 */ /* 0x000fea0003800200 */
.L_x_10934:
[C---:B------:R-:W-:Y:S01]  /*3ff0*/  FSETP.NAN.FTZ.AND P0, PT, |R11|.reuse, |R11|, PT ;  /* 0x4000000b0b00720b */ /* 0x040fe20003f18200 */
[----:B------:R-:W1:Y:S01]  /*4000*/  MUFU.RCP R13, R3 ;  /* 0x00000003000d7308 */ /* 0x000e620000001000 */
[----:B----4-:R-:W-:-:S04]  /*4010*/  LOP3.LUT R4, R11, 0x80000000, R19, 0xb8, !PT ;  /* 0x800000000b047812 */ /* 0x010fc800078eb813 */
        /* <DEDUP_REMOVED lines=16> */
.L_x_10933:
[----:B------:R-:W-:Y:S05]  /*4120*/  BSYNC.RECONVERGENT B2 ;  /* 0x0000000000027941 */ /* 0x000fea0003800200 */
.L_x_10932:
[----:B------:R-:W-:Y:S01]  /*4130*/  VIADD R11, R17, 0x80 ;  /* 0x00000080110b7836 */ /* 0x000fe20000000000 */
[----:B------:R-:W-:Y:S04]  /*4140*/  BSSY.RECONVERGENT B2, `(.L_x_10942) ;  /* 0x0000051000027945 */ /* 0x000fe80003800200 */
[----:B------:R-:W-:-:S13]  /*4150*/  ISETP.GE.AND P0, PT, R11, R26, PT ;  /* 0x0000001a0b00720c */ /* 0x000fda0003f06270 */
[----:B------:R-:W-:Y:S05]  /*4160*/  @P0 BRA `(.L_x_10943) ;  /* 0x0000000400380947 */ /* 0x000fea0003800000 */
[C---:B-----5:R-:W-:Y:S01]  /*4170*/  FSETP.GEU.FTZ.AND P0, PT, |R18|.reuse, |R3|, PT ;  /* 0x400000031200720b */ /* 0x060fe20003f1e200 */
[----:B------:R-:W-:Y:S01]  /*4180*/  BSSY.RECONVERGENT B1, `(.L_x_10944) ;  /* 0x0000038000017945 */ /* 0x000fe20003800200 */
[----:B------:R-:W-:-:S11]  /*4190*/  FADD.FTZ R11, |R18|, -RZ ;  /* 0x800000ff120b7221 */ /* 0x000fd60000010200 */
[----:B------:R-:W-:Y:S05]  /*41a0*/  @!P0 BRA `(.L_x_10945) ;  /* 0x0000000000d48947 */ /* 0x000fea0003800000 */
[----:B------:R-:W-:-:S13]  /*41b0*/  FSETP.GTU.FTZ.AND P0, PT, R11, R9, PT ;  /* 0x000000090b00720b */ /* 0x000fda0003f1c000 */
[----:B------:R-:W-:Y:S05]  /*41c0*/  @P0 BRA `(.L_x_10946) ;  /* 0x00000000005c0947 */ /* 0x000fea0003800000 */
[----:B------:R-:W5:Y:S01]  /*41d0*/  MUFU.RCP R12, R10 ;  /* 0x0000000a000c7308 */ /* 0x000f620000001000 */
[----:B------:R-:W-:Y:S01]  /*41e0*/  BSSY.RECONVERGENT B3, `(.L_x_10947) ;  /* 0x0000013000037945 */ /* 0x000fe20003800200 */
[----:B-----5:R-:W-:-:S06]  /*41f0*/  FMUL.FTZ R12, R11, R12 ;  /* 0x0000000c0b0c7220 */ /* 0x020fcc0000410000 */
[----:B------:R-:W5:Y:S02]  /*4200*/  FRND.TRUNC R12, R12 ;  /* 0x0000000c000c7307 */ /* 0x000f64000020d000 */
[----:B-----5:R-:W-:-:S05]  /*4210*/  FFMA R14, R12, R6, R11 ;  /* 0x000000060c0e7223 */ /* 0x020fca000000000b */
        /* <DEDUP_REMOVED lines=12> */
.L_x_10949:
[----:B------:R-:W-:Y:S01]  /*42e0*/  FSETP.GEU.FTZ.AND P0, PT, R14, -R10, PT ;  /* 0x8000000a0e00720b */ /* 0x000fe20003f1e000 */
[----:B------:R-:W-:-:S12]  /*42f0*/  FADD.FTZ R12, R12, -1 ;  /* 0xbf8000000c0c7421 */ /* 0x000fd80000010000 */
[----:B------:R-:W-:-:S07]  /*4300*/  @!P0 FADD.FTZ R12, R12, -1 ;  /* 0xbf8000000c0c8421 */ /* 0x000fce0000010000 */
.L_x_10948:
[----:B------:R-:W-:Y:S05]  /*4310*/  BSYNC.RECONVERGENT B3 ;  /* 0x0000000000037941 */ /* 0x000fea0003800200 */
.L_x_10947:
[----:B------:R-:W-:Y:S01]  /*4320*/  FFMA.FTZ R11, -R10, R12, R11 ;  /* 0x0000000c0a0b7223 */ /* 0x000fe2000001010b */
[----:B------:R-:W-:Y:S06]  /*4330*/  BRA `(.L_x_10945) ;  /* 0x0000000000707947 */ /* 0x000fec0003800000 */
.L_x_10946:
        /* <DEDUP_REMOVED lines=12> */
.L_x_10952:
[----:B------:R-:W-:-:S05]  /*4400*/  VIMNMX.U32 R14, PT, PT, R13, 0xb800000, PT ;  /* 0x0b8000000d0e7848 */ /* 0x000fca0003fe0000 */
[----:B------:R-:W-:Y:S02]  /*4410*/  IMAD.IADD R15, R14, 0x1, R12 ;  /* 0x000000010e0f7824 */ /* 0x000fe400078e020c */
[----:B------:R-:W-:Y:S02]  /*4420*/  IMAD.IADD R13, R13, 0x1, -R14 ;  /* 0x000000010d0d7824 */ /* 0x000fe400078e0a0e */
[----:B--2---:R-:W-:-:S03]  /*4430*/  FMUL.FTZ R12, R15, R7 ;  /* 0x000000070f0c7220 */ /* 0x004fc60000410000 */
[----:B------:R-:W-:Y:S01]  /*4440*/  ISETP.NE.AND P1, PT, R13, RZ, PT ;  /* 0x000000ff0d00720c */ /* 0x000fe20003f25270 */
[----:B-1-3--:R-:W-:-:S04]  /*4450*/  FFMA.FTZ R19, R12, -R8, R15 ;  /* 0x800000080c137223 */ /* 0x00afc8000001000f */
[----:B------:R-:W-:-:S04]  /*4460*/  FFMA.FTZ R12, R19, R7, R12 ;  /* 0x00000007130c7223 */ /* 0x000fc8000001000c */
[----:B------:R-:W-:-:S04]  /*4470*/  FFMA.FTZ R19, R12, -R8, R15 ;  /* 0x800000080c137223 */ /* 0x000fc8000001000f */
[----:B------:R-:W-:-:S04]  /*4480*/  FFMA.FTZ.RZ R19, R19, R7, R12 ;  /* 0x0000000713137223 */ /* 0x000fc8000001c00c */
[----:B------:R-:W1:Y:S02]  /*4490*/  FRND.TRUNC R12, R19 ;  /* 0x00000013000c7307 */ /* 0x000e64000020d000 */
[----:B-1----:R-:W-:-:S05]  /*44a0*/  FFMA.FTZ R12, R12, -R8, R15 ;  /* 0x800000080c0c7223 */ /* 0x002fca000001000f */
[----:B------:R-:W-:-:S13]  /*44b0*/  ISETP.NE.AND P0, PT, R12, RZ, PT ;  /* 0x000000ff0c00720c */ /* 0x000fda0003f05270 */
[----:B------:R-:W-:Y:S05]  /*44c0*/  @P0 BRA P1, `(.L_x_10952) ;  /* 0xfffffffc00cc0947 */ /* 0x000fea000083ffff */
.L_x_10951:
[----:B------:R-:W-:Y:S05]  /*44d0*/  BSYNC.RECONVERGENT B3 ;  /* 0x0000000000037941 */ /* 0x000fea0003800200 */
.L_x_10950:
[----:B------:R-:W-:-:S04]  /*44e0*/  FMUL.FTZ R12, R12, 1.1920928955078125e-07 ;  /* 0x340000000c0c7820 */ /* 0x000fc80000410000 */
[----:B------:R-:W-:-:S07]  /*44f0*/  FMUL.FTZ R11, R11, R12 ;  /* 0x0000000c0b0b7220 */ /* 0x000fce0000410000 */
.L_x_10945:
[----:B------:R-:W-:Y:S05]  /*4500*/  BSYNC.RECONVERGENT B1 ;  /* 0x0000000000017941 */ /* 0x000fea0003800200 */
.L_x_10944:
[C---:B------:R-:W-:Y:S01]  /*4510*/  FSETP.NAN.FTZ.AND P0, PT, |R11|.reuse, |R11|, PT ;  /* 0x4000000b0b00720b */ /* 0x040fe20003f18200 */
[----:B------:R-:W5:Y:S01]  /*4520*/  MUFU.RCP R14, R3 ;  /* 0x00000003000e7308 */ /* 0x000f620000001000 */
        /* <DEDUP_REMOVED lines=8> */
[----:B-----5:R-:W-:-:S12]  /*45b0*/  FMUL.FTZ R11, R11, R14 ;  /* 0x0000000e0b0b7220 */ /* 0x020fd80000410000 */
[----:B------:R-:W-:-:S05]  /*45c0*/  @P0 FADD.FTZ R11, R11, -1 ;  /* 0xbf8000000b0b0421 */ /* 0x000fca0000010000 */
[----:B------:R-:W-:-:S13]  /*45d0*/  FSETP.NEU.FTZ.AND P0, PT, R11, RZ, PT ;  /* 0x000000ff0b00720b */ /* 0x000fda0003f1d000 */
[----:B------:R-:W5:Y:S01]  /*45e0*/  @P0 FRND.FTZ.FLOOR R12, R11 ;  /* 0x0000000b000c0307 */ /* 0x000f620000215000 */
[----:B------:R-:W-:-:S05]  /*45f0*/  @!P0 FMUL.FTZ R18, R14, R18 ;  /* 0x000000120e128220 */ /* 0x000fca0000410000 */
[----:B------:R-:W-:Y:S01]  /*4600*/  @!P0 LOP3.LUT R18, RZ, 0x80000000, R18, 0xb8, !PT ;  /* 0x80000000ff128812 */ /* 0x000fe200078eb812 */
[----:B-----5:R-:W-:-:S05]  /*4610*/  @P0 FADD.FTZ R13, R11, -R12 ;  /* 0x8000000c0b0d0221 */ /* 0x020fca0000010000 */
[----:B------:R-:W-:-:S13]  /*4620*/  FSETP.GT.AND P1, PT, R13, 0.5, P0 ;  /* 0x3f0000000d00780b */ /* 0x000fda0000724000 */
[----:B------:R-:W-:-:S04]  /*4630*/  @P1 FADD.FTZ R12, R12, 1 ;  /* 0x3f8000000c0c1421 */ /* 0x000fc80000010000 */
[----:B------:R-:W-:-:S07]  /*4640*/  @P0 IMAD.MOV.U32 R18, RZ, RZ, R12 ;  /* 0x000000ffff120224 */ /* 0x000fce00078e000c */
.L_x_10943:
[----:B------:R-:W-:Y:S05]  /*4650*/  BSYNC.RECONVERGENT B2 ;  /* 0x0000000000027941 */ /* 0x000fea0003800200 */
.L_x_10942:
        /* <DEDUP_REMOVED lines=27> */
.L_x_10960:
[----:B------:R-:W-:Y:S01]  /*4810*/  FSETP.GEU.FTZ.AND P0, PT, R14, -R10, PT ;  /* 0x8000000a0e00720b */ /* 0x000fe20003f1e000 */
[----:B------:R-:W-:-:S12]  /*4820*/  FADD.FTZ R12, R12, -1 ;  /* 0xbf8000000c0c7421 */ /* 0x000fd80000010000 */
[----:B------:R-:W-:-:S07]  /*4830*/  @!P0 FADD.FTZ R12, R12, -1 ;  /* 0xbf8000000c0c8421 */ /* 0x000fce0000010000 */
.L_x_10959:
[----:B------:R-:W-:Y:S05]  /*4840*/  BSYNC.RECONVERGENT B3 ;  /* 0x0000000000037941 */ /* 0x000fea0003800200 */
.L_x_10958:
[----:B------:R-:W-:Y:S01]  /*4850*/  FFMA.FTZ R11, -R10, R12, R11 ;  /* 0x0000000c0a0b7223 */ /* 0x000fe2000001010b */
[----:B------:R-:W-:Y:S06]  /*4860*/  BRA `(.L_x_10956) ;  /* 0x0000000000707947 */ /* 0x000fec0003800000 */
.L_x_10957:
        /* <DEDUP_REMOVED lines=12> */
.L_x_10963:
        /* <DEDUP_REMOVED lines=13> */
.L_x_10962:
[----:B------:R-:W-:Y:S05]  /*4a00*/  BSYNC.RECONVERGENT B3 ;  /* 0x0000000000037941 */ /* 0x000fea0003800200 */
.L_x_10961:
[----:B------:R-:W-:-:S04]  /*4a10*/  FMUL.FTZ R12, R12, 1.1920928955078125e-07 ;  /* 0x340000000c0c7820 */ /* 0x000fc80000410000 */
[----:B------:R-:W-:-:S07]  /*4a20*/  FMUL.FTZ R11, R11, R12 ;  /* 0x0000000c0b0b7220 */ /* 0x000fce0000410000 */
.L_x_10956:
[----:B------:R-:W-:Y:S05]  /*4a30*/  BSYNC.RECONVERGENT B1 ;  /* 0x0000000000017941 */ /* 0x000fea0003800200 */
.L_x_10955:
        /* <DEDUP_REMOVED lines=20> */
.L_x_10954:
[----:B------:R-:W-:Y:S05]  /*4b80*/  BSYNC.RECONVERGENT B2 ;  /* 0x0000000000027941 */ /* 0x000fea0003800200 */
.L_x_10953:
[----:B------:R-:W-:-:S05]  /*4b90*/  VIADD R11, R17, 0x180 ;  /* 0x00000180110b7836 */ /* 0x000fca0000000000 */
        /* <DEDUP_REMOVED lines=25> */
.L_x_10969:
[----:B------:R-:W-:Y:S01]  /*4d30*/  FSETP.GEU.FTZ.AND P0, PT, R6, -R10, PT ;  /* 0x8000000a0600720b */ /* 0x000fe20003f1e000 */
[----:B------:R-:W-:-:S12]  /*4d40*/  FADD.FTZ R0, R0, -1 ;  /* 0xbf80000000007421 */ /* 0x000fd80000010000 */
[----:B------:R-:W-:-:S07]  /*4d50*/  @!P0 FADD.FTZ R0, R0, -1 ;  /* 0xbf80000000008421 */ /* 0x000fce0000010000 */
.L_x_10968:
[----:B------:R-:W-:Y:S05]  /*4d60*/  BSYNC.RECONVERGENT B2 ;  /* 0x0000000000027941 */ /* 0x000fea0003800200 */
.L_x_10967:
[----:B------:R-:W-:Y:S01]  /*4d70*/  FFMA.FTZ R11, -R10, R0, R11 ;  /* 0x000000000a0b7223 */ /* 0x000fe2000001010b */
[----:B------:R-:W-:Y:S06]  /*4d80*/  BRA `(.L_x_10965) ;  /* 0x0000000000707947 */ /* 0x000fec0003800000 */
.L_x_10966:
        /* <DEDUP_REMOVED lines=12> */
.L_x_10972:
        /* <DEDUP_REMOVED lines=9> */
[----:B------:R-:W2:Y:S02]  /*4ee0*/  FRND.TRUNC R6, R9 ;  /* 0x0000000900067307 */ /* 0x000ea4000020d000 */
[----:B--2---:R-:W-:-:S05]  /*4ef0*/  FFMA.FTZ R11, R6, -R8, R11 ;  /* 0x80000008060b7223 */ /* 0x004fca000001000b */
[----:B------:R-:W-:-:S13]  /*4f00*/  ISETP.NE.AND P0, PT, R11, RZ, PT ;  /* 0x000000ff0b00720c */ /* 0x000fda0003f05270 */
[----:B------:R-:W-:Y:S05]  /*4f10*/  @P0 BRA P1, `(.L_x_10972) ;  /* 0xfffffffc00cc0947 */ /* 0x000fea000083ffff */
.L_x_10971:
[----:B------:R-:W-:Y:S05]  /*4f20*/  BSYNC.RECONVERGENT B2 ;  /* 0x0000000000027941 */ /* 0x000fea0003800200 */
.L_x_10970:
[----:B------:R-:W-:-:S04]  /*4f30*/  FMUL.FTZ R11, R11, 1.1920928955078125e-07 ;  /* 0x340000000b0b7820 */ /* 0x000fc80000410000 */
[----:B------:R-:W-:-:S07]  /*4f40*/  FMUL.FTZ R11, R10, R11 ;  /* 0x0000000b0a0b7220 */ /* 0x000fce0000410000 */
.L_x_10965:
[----:B------:R-:W-:Y:S05]  /*4f50*/  BSYNC.RECONVERGENT B1 ;  /* 0x0000000000017941 */ /* 0x000fea0003800200 */
.L_x_10964:
[C---:B------:R-:W-:Y:S01]  /*4f60*/  FSETP.NAN.FTZ.AND P0, PT, |R11|.reuse, |R11|, PT ;  /* 0x4000000b0b00720b */ /* 0x040fe20003f18200 */
[----:B--2---:R-:W2:Y:S01]  /*4f70*/  MUFU.RCP R7, R3 ;  /* 0x0000000300077308 */ /* 0x004ea20000001000 */
[----:B------:R-:W-:-:S04]  /*4f80*/  LOP3.LUT R0, R11, 0x80000000, R24, 0xb8, !PT ;  /* 0x800000000b007812 */ /* 0x000fc800078eb818 */
[----:B------:R-:W-:Y:S02]  /*4f90*/  FSEL R11, R11, R0, P0 ;  /* 0x000000000b0b7208 */ /* 0x000fe40000000000 */
[----:B------:R-:W-:Y:S02]  /*4fa0*/  PLOP3.LUT P0, PT, PT, PT, PT, 0x8, 0x80 ;  /* 0x000000000080781c */ /* 0x000fe40003f0e170 */
[C---:B------:R-:W-:Y:S01]  /*4fb0*/  FSETP.NEU.FTZ.AND P1, PT, R11.reuse, RZ, PT ;  /* 0x000000ff0b00720b */ /* 0x040fe20003f3d000 */
[----:B------:R-:W-:-:S04]  /*4fc0*/  FADD.FTZ R0, -R11, R24 ;  /* 0x000000180b007221 */ /* 0x000fc80000010100 */
[----:B--2---:R-:W-:-:S08]  /*4fd0*/  FMUL.FTZ R0, R0, R7 ;  /* 0x0000000700007220 */ /* 0x004fd00000410000 */
[----:B------:R-:W-:Y:S02]  /*4fe0*/  @P1 FSETP.GEU.FTZ.AND P3, PT, R3, RZ, PT ;  /* 0x000000ff0300120b */ /* 0x000fe40003f7e000 */
[----:B------:R-:W-:-:S04]  /*4ff0*/  @P1 FSETP.GEU.FTZ.AND P2, PT, R11, RZ, PT ;  /* 0x000000ff0b00120b */ /* 0x000fc80003f5e000 */
[----:B------:R-:W-:-:S13]  /*5000*/  @P1 PLOP3.LUT P0, PT, P3, P2, PT, 0x28, 0x82 ;  /* 0x000000000082181c */ /* 0x000fda0001f04570 */
[----:B------:R-:W-:-:S05]  /*5010*/  @P0 FADD.FTZ R0, R0, -1 ;  /* 0xbf80000000000421 */ /* 0x000fca0000010000 */
[----:B------:R-:W-:-:S13]  /*5020*/  FSETP.NEU.FTZ.AND P0, PT, R0, RZ, PT ;  /* 0x000000ff0000720b */ /* 0x000fda0003f1d000 */
[----:B------:R-:W2:Y:S01]  /*5030*/  @P0 FRND.FTZ.FLOOR R5, R0 ;  /* 0x0000000000050307 */ /* 0x000ea20000215000 */
[----:B------:R-:W-:-:S05]  /*5040*/  @!P0 FMUL.FTZ R24, R7, R24 ;  /* 0x0000001807188220 */ /* 0x000fca0000410000 */
[----:B------:R-:W-:Y:S01]  /*5050*/  @!P0 LOP3.LUT R24, RZ, 0x80000000, R24, 0xb8, !PT ;  /* 0x80000000ff188812 */ /* 0x000fe200078eb818 */
[----:B--2---:R-:W-:-:S05]  /*5060*/  @P0 FADD.FTZ R6, R0, -R5 ;  /* 0x8000000500060221 */ /* 0x004fca0000010000 */
[----:B------:R-:W-:-:S13]  /*5070*/  FSETP.GT.AND P1, PT, R6, 0.5, P0 ;  /* 0x3f0000000600780b */ /* 0x000fda0000724000 */
[----:B------:R-:W-:-:S04]  /*5080*/  @P1 FADD.FTZ R5, R5, 1 ;  /* 0x3f80000005051421 */ /* 0x000fc80000010000 */
[----:B------:R-:W-:-:S07]  /*5090*/  @P0 IMAD.MOV.U32 R24, RZ, RZ, R5 ;  /* 0x000000ffff180224 */ /* 0x000fce00078e0005 */
.L_x_10931:
[----:B------:R-:W-:Y:S05]  /*50a0*/  BSYNC.RECONVERGENT B0 ;  /* 0x0000000000007941 */ /* 0x000fea0003800200 */
.L_x_10929:
[----:B-----5:R-:W0:Y:S01]  /*50b0*/  LDC.U8 R16, c[0x0][0x3ac] ;  /* 0x0000eb00ff107b82 */ /* 0x020e220000000000 */
[----:B------:R-:W-:Y:S01]  /*50c0*/  ISETP.GE.AND P0, PT, R17, R26, PT ;  /* 0x0000001a1100720c */ /* 0x000fe20003f06270 */
[----:B------:R-:W-:Y:S04]  /*50d0*/  BSSY.RECONVERGENT B7, `(.L_x_10973) ;  /* 0x00002b7000077945 */ /* 0x000fe80003800200 */
[----:B------:R-:W-:Y:S08]  /*50e0*/  BSSY.RELIABLE B6, `(.L_x_10974) ;  /* 0x00001d1000067945 */ /* 0x000ff00003800100 */
[----:B------:R-:W-:Y:S05]  /*50f0*/  @P0 BRA `(.L_x_10975) ;  /* 0x0000001c00300947 */ /* 0x000fea0003800000 */
[----:B------:R-:W5:Y:S01]  /*5100*/  LDCU UR4, c[0x0][0x3b0] ;  /* 0x00007600ff0477ac */ /* 0x000f620008000800 */
[----:B0-----:R-:W0:Y:S01]  /*5110*/  LDC.64 R8, c[0x0][0x390] ;  /* 0x0000e400ff087b82 */ /* 0x001e220000000a00 */
        /* <DEDUP_REMOVED lines=19> */
.L_x_10979:
[----:B----4-:R-:W0:Y:S02]  /*5250*/  F2I.S64.TRUNC R4, R4 ;  /* 0x0000000400047311 */ /* 0x010e24000020d900 */
[----:B0-----:R-:W-:-:S05]  /*5260*/  IMAD.MOV.U32 R3, RZ, RZ, R4 ;  /* 0x000000ffff037224 */ /* 0x001fca00078e0004 */
[----:B------:R0:W-:Y:S01]  /*5270*/  STG.E.U8 desc[UR36][R8.64], R3 ;  /* 0x0000000308007986 */ /* 0x0001e2000c101124 */
[----:B------:R-:W-:Y:S05]  /*5280*/  BRA `(.L_x_10981) ;  /* 0x0000000c002c7947 */ /* 0x000fea0003800000 */
.L_x_10978:
[----:B------:R-:W-:-:S13]  /*5290*/  ISETP.NE.AND P0, PT, R0, 0x2, PT ;  /* 0x000000020000780c */ /* 0x000fda0003f05270 */
[----:B------:R-:W-:Y:S05]  /*52a0*/  @!P0 BRA `(.L_x_10982) ;  /* 0x0000000000288947 */ /* 0x000fea0003800000 */
[----:B------:R-:W-:-:S13]  /*52b0*/  ISETP.NE.AND P0, PT, R0, 0x3, PT ;  /* 0x000000030000780c */ /* 0x000fda0003f05270 */
[----:B------:R-:W-:Y:S05]  /*52c0*/  @!P0 BRA `(.L_x_10983) ;  /* 0x0000000000148947 */ /* 0x000fea0003800000 */
[----:B------:R-:W-:-:S13]  /*52d0*/  ISETP.NE.AND P0, PT, R0, 0x4, PT ;  /* 0x000000040000780c */ /* 0x000fda0003f05270 */
[----:B------:R-:W-:Y:S05]  /*52e0*/  @P0 BRA `(.L_x_10980) ;  /* 0x0000000800800947 */ /* 0x000fea0003800000 */
[----:B----4-:R-:W0:Y:S02]  /*52f0*/  F2I.S64.TRUNC R4, R4 ;  /* 0x0000000400047311 */ /* 0x010e24000020d900 */
[----:B0-----:R0:W-:Y:S01]  /*5300*/  STG.E.64 desc[UR36][R8.64], R4 ;  /* 0x0000000408007986 */ /* 0x0011e2000c101b24 */
[----:B------:R-:W-:Y:S05]  /*5310*/  BRA `(.L_x_10981) ;  /* 0x0000000c00087947 */ /* 0x000fea0003800000 */
.L_x_10983:
[----:B------:R-:W0:Y:S02]  /*5320*/  F2I.FTZ.TRUNC.NTZ R3, R4 ;  /* 0x0000000400037305 */ /* 0x000e24000021f100 */
[----:B0-----:R0:W-:Y:S01]  /*5330*/  STG.E desc[UR36][R8.64], R3 ;  /* 0x0000000308007986 */ /* 0x0011e2000c101924 */
[----:B------:R-:W-:Y:S05]  /*5340*/  BRA `(.L_x_10981) ;  /* 0x0000000800fc7947 */ /* 0x000fea0003800000 */
.L_x_10982:
[----:B------:R-:W0:Y:S02]  /*5350*/  F2I.FTZ.TRUNC.NTZ R3, R4 ;  /* 0x0000000400037305 */ /* 0x000e24000021f100 */
[----:B0-----:R0:W-:Y:S01]  /*5360*/  STG.E.U16 desc[UR36][R8.64], R3 ;  /* 0x0000000308007986 */ /* 0x0011e2000c101524 */
[----:B------:R-:W-:Y:S05]  /*5370*/  BRA `(.L_x_10981) ;  /* 0x0000000800f07947 */ /* 0x000fea0003800000 */
.L_x_10977:
        /* <DEDUP_REMOVED lines=8> */
.L_x_10985:
[----:B----4-:R-:W-:-:S05]  /*5400*/  F2FP.F16.F32.PACK_AB R4, RZ, R4 ;  /* 0x00000004ff04723e */ /* 0x010fca00000000ff */
[----:B------:R0:W-:Y:S01]  /*5410*/  STG.E.U16 desc[UR36][R8.64], R4 ;  /* 0x0000000408007986 */ /* 0x0001e2000c101524 */
[----:B------:R-:W-:Y:S05]  /*5420*/  BRA `(.L_x_10981) ;  /* 0x0000000800c47947 */ /* 0x000fea0003800000 */
.L_x_10984:
[----:B------:R-:W-:-:S13]  /*5430*/  ISETP.NE.AND P0, PT, R0, 0x7, PT ;  /* 0x000000070000780c */ /* 0x000fda0003f05270 */
[----:B------:R-:W-:Y:S05]  /*5440*/  @!P0 BRA `(.L_x_10986) ;  /* 0x00000000002c8947 */ /* 0x000fea0003800000 */
[----:B------:R-:W-:-:S13]  /*5450*/  ISETP.NE.AND P0, PT, R0, 0x8, PT ;  /* 0x000000080000780c */ /* 0x000fda0003f05270 */
[----:B------:R-:W-:Y:S05]  /*5460*/  @!P0 BRA `(.L_x_10987) ;  /* 0x0000000000148947 */ /* 0x000fea0003800000 */
[----:B------:R-:W-:-:S13]  /*5470*/  ISETP.NE.AND P0, PT, R0, 0x9, PT ;  /* 0x000000090000780c */ /* 0x000fda0003f05270 */
[----:B------:R-:W-:Y:S05]  /*5480*/  @P0 BRA `(.L_x_10980) ;  /* 0x0000000800180947 */ /* 0x000fea0003800000 */
[----:B------:R-:W-:-:S05]  /*5490*/  IMAD.MOV.U32 R5, RZ, RZ, RZ ;  /* 0x000000ffff057224 */ /* 0x000fca00078e00ff */
[----:B------:R0:W-:Y:S01]  /*54a0*/  STG.E.64 desc[UR36][R8.64], R4 ;  /* 0x0000000408007986 */ /* 0x0001e2000c101b24 */
[----:B------:R-:W-:Y:S05]  /*54b0*/  BRA `(.L_x_10981) ;  /* 0x0000000800a07947 */ /* 0x000fea0003800000 */
.L_x_10987:
[----:B------:R-:W-:-:S04]  /*54c0*/  F2FP.F16.F32.PACK_AB R3, RZ, R4 ;  /* 0x00000004ff03723e */ /* 0x000fc800000000ff */
[----:B------:R-:W-:-:S05]  /*54d0*/  PRMT R3, R3, 0x5410, RZ ;  /* 0x0000541003037816 */ /* 0x000fca00000000ff */
[----:B------:R0:W-:Y:S01]  /*54e0*/  STG.E desc[UR36][R8.64], R3 ;  /* 0x0000000308007986 */ /* 0x0001e2000c101924 */
[----:B------:R-:W-:Y:S05]  /*54f0*/  BRA `(.L_x_10981) ;  /* 0x0000000800907947 */ /* 0x000fea0003800000 */
.L_x_10986:
[----:B----4-:R-:W-:-:S06]  /*5500*/  FMUL.FTZ R4, R4, 1 ;  /* 0x3f80000004047820 */ /* 0x010fcc0000410000 */
[----:B------:R-:W0:Y:S02]  /*5510*/  F2F.F64.F32 R4, R4 ;  /* 0x0000000400047310 */ /* 0x000e240000201800 */
[----:B0-----:R0:W-:Y:S01]  /*5520*/  STG.E.64 desc[UR36][R8.64], R4 ;  /* 0x0000000408007986 */ /* 0x0011e2000c101b24 */
[----:B------:R-:W-:Y:S05]  /*5530*/  BRA `(.L_x_10981) ;  /* 0x0000000800807947 */ /* 0x000fea0003800000 */
.L_x_10976:
        /* <DEDUP_REMOVED lines=12> */
.L_x_10990:
[----:B----4-:R-:W-:Y:S01]  /*5600*/  FMUL.FTZ R4, R4, 1 ;  /* 0x3f80000004047820 */ /* 0x010fe20000410000 */
[----:B--2---:R-:W-:-:S05]  /*5610*/  CS2R R6, SRZ ;  /* 0x0000000000067805 */ /* 0x004fca000001ff00 */
[----:B------:R-:W0:Y:S02]  /*5620*/  F2F.F64.F32 R4, R4 ;  /* 0x0000000400047310 */ /* 0x000e240000201800 */
[----:B0-----:R0:W-:Y:S01]  /*5630*/  STG.E.128 desc[UR36][R8.64], R4 ;  /* 0x0000000408007986 */ /* 0x0011e2000c101d24 */
[----:B------:R-:W-:Y:S05]  /*5640*/  BRA `(.L_x_10981) ;  /* 0x00000008003c7947 */ /* 0x000fea0003800000 */
.L_x_10989:
        /* <DEDUP_REMOVED lines=18> */
.L_x_10994:
[----:B------:R-:W-:Y:S05]  /*5770*/  BSYNC.RECONVERGENT B0 ;  /* 0x0000000000007941 */ /* 0x000fea0003800200 */
.L_x_10993:
[----:B------:R-:W-:-:S05]  /*5780*/  LOP3.LUT R5, R0, 0x80, R5, 0xf8, !PT ;  /* 0x0000008000057812 */ /* 0x000fca00078ef805 */
[----:B------:R0:W-:Y:S01]  /*5790*/  STG.E.U8 desc[UR36][R8.64], R5 ;  /* 0x0000000508007986 */ /* 0x0001e2000c101124 */
[----:B------:R-:W-:Y:S05]  /*57a0*/  BRA `(.L_x_10981) ;  /* 0x0000000400e47947 */ /* 0x000fea0003800000 */
.L_x_10992:
[----:B------:R-:W-:Y:S01]  /*57b0*/  LOP3.LUT R5, R4, 0x7fffffff, RZ, 0xc0, !PT ;  /* 0x7fffffff04057812 */ /* 0x000fe200078ec0ff */
[----:B------:R-:W-:Y:S01]  /*57c0*/  BSSY.RECONVERGENT B0, `(.L_x_10995) ;  /* 0x000000d000007945 */ /* 0x000fe20003800200 */
[----:B--2---:R-:W-:Y:S02]  /*57d0*/  SHF.R.U32.HI R7, RZ, 0x18, R4 ;  /* 0x00000018ff077819 */ /* 0x004fe40000011604 */
        /* <DEDUP_REMOVED lines=11> */
.L_x_10996:
[----:B------:R-:W-:Y:S05]  /*5890*/  BSYNC.RECONVERGENT B0 ;  /* 0x0000000000007941 */ /* 0x000fea0003800200 */
.L_x_10995:
[----:B------:R-:W-:-:S05]  /*58a0*/  LOP3.LUT R3, R0, 0x80, R7, 0xf8, !PT ;  /* 0x0000008000037812 */ /* 0x000fca00078ef807 */
[----:B------:R0:W-:Y:S01]  /*58b0*/  STG.E.U8 desc[UR36][R8.64], R3 ;  /* 0x0000000308007986 */ /* 0x0001e2000c101124 */
[----:B------:R-:W-:Y:S05]  /*58c0*/  BRA `(.L_x_10981) ;  /* 0x00000004009c7947 */ /* 0x000fea0003800000 */
.L_x_10991:
[----:B----4-:R-:W-:-:S05]  /*58d0*/  F2FP.BF16.F32.PACK_AB R4, RZ, R4 ;  /* 0x00000004ff04723e */ /* 0x010fca00000010ff */
[----:B------:R0:W-:Y:S01]  /*58e0*/  STG.E.U16 desc[UR36][R8.64], R4 ;  /* 0x0000000408007986 */ /* 0x0001e2000c101524 */
[----:B------:R-:W-:Y:S05]  /*58f0*/  BRA `(.L_x_10981) ;  /* 0x0000000400907947 */ /* 0x000fea0003800000 */
.L_x_10988:
        /* <DEDUP_REMOVED lines=11> */
.L_x_10999:
        /* <DEDUP_REMOVED lines=12> */
.L_x_11002:
[----:B------:R-:W-:-:S04]  /*5a70*/  SHF.R.U32.HI R0, RZ, 0x14, R4 ;  /* 0x00000014ff007819 */ /* 0x000fc80000011604 */
[----:B------:R-:W-:-:S04]  /*5a80*/  LOP3.LUT R3, R0, 0x1, RZ, 0xc0, !PT ;  /* 0x0000000100037812 */ /* 0x000fc800078ec0ff */
[----:B------:R-:W-:-:S04]  /*5a90*/  IADD3 R0, PT, PT, R4, 0x487ffff, R3 ;  /* 0x0487ffff04007810 */ /* 0x000fc80007ffe003 */
[----:B------:R-:W-:-:S04]  /*5aa0*/  SHF.R.U32.HI R0, RZ, 0x14, R0 ;  /* 0x00000014ff007819 */ /* 0x000fc80000011600 */
[----:B------:R-:W-:-:S07]  /*5ab0*/  LOP3.LUT R3, R0, 0xff, RZ, 0xc0, !PT ;  /* 0x000000ff00037812 */ /* 0x000fce00078ec0ff */
.L_x_11003:
[----:B----4-:R-:W-:-:S04]  /*5ac0*/  SHF.R.U32.HI R4, RZ, 0x18, R4 ;  /* 0x00000018ff047819 */ /* 0x010fc80000011604 */
[----:B------:R-:W-:-:S04]  /*5ad0*/  LOP3.LUT R3, R3, 0x80, R4, 0xf8, !PT ;  /* 0x0000008003037812 */ /* 0x000fc800078ef804 */
[----:B------:R-:W-:-:S07]  /*5ae0*/  PRMT R0, R3, 0x7610, R0 ;  /* 0x0000761003007816 */ /* 0x000fce0000000000 */
.L_x_11001:
[----:B------:R-:W-:Y:S05]  /*5af0*/  BSYNC.RECONVERGENT B0 ;  /* 0x0000000000007941 */ /* 0x000fea0003800200 */
.L_x_11000:
[----:B------:R0:W-:Y:S01]  /*5b00*/  STG.E.U8 desc[UR36][R8.64], R0 ;  /* 0x0000000008007986 */ /* 0x0001e2000c101124 */
[----:B------:R-:W-:Y:S05]  /*5b10*/  BRA `(.L_x_10981) ;  /* 0x0000000400087947 */ /* 0x000fea0003800000 */
.L_x_10998:
        /* <DEDUP_REMOVED lines=12> */
.L_x_11006:
[----:B------:R-:W-:-:S04]  /*5be0*/  SHF.R.U32.HI R0, RZ, 0x15, R4 ;  /* 0x00000015ff007819 */ /* 0x000fc80000011604 */
[----:B------:R-:W-:-:S04]  /*5bf0*/  LOP3.LUT R3, R0, 0x1, RZ, 0xc0, !PT ;  /* 0x0000000100037812 */ /* 0x000fc800078ec0ff */
[----:B------:R-:W-:-:S04]  /*5c00*/  IADD3 R0, PT, PT, R4, 0x88fffff, R3 ;  /* 0x088fffff04007810 */ /* 0x000fc80007ffe003 */
[----:B------:R-:W-:-:S04]  /*5c10*/  SHF.R.U32.HI R0, RZ, 0x15, R0 ;  /* 0x00000015ff007819 */ /* 0x000fc80000011600 */
[----:B------:R-:W-:-:S07]  /*5c20*/  LOP3.LUT R3, R0, 0xff, RZ, 0xc0, !PT ;  /* 0x000000ff00037812 */ /* 0x000fce00078ec0ff */
.L_x_11007:
[----:B----4-:R-:W-:-:S04]  /*5c30*/  SHF.R.U32.HI R4, RZ, 0x18, R4 ;  /* 0x00000018ff047819 */ /* 0x010fc80000011604 */
[----:B------:R-:W-:-:S04]  /*5c40*/  LOP3.LUT R3, R3, 0x80, R4, 0xf8, !PT ;  /* 0x0000008003037812 */ /* 0x000fc800078ef804 */
[----:B------:R-:W-:-:S07]  /*5c50*/  PRMT R0, R3, 0x7610, R0 ;  /* 0x0000761003007816 */ /* 0x000fce0000000000 */
.L_x_11005:
[----:B------:R-:W-:Y:S05]  /*5c60*/  BSYNC.RECONVERGENT B0 ;  /* 0x0000000000007941 */ /* 0x000fea0003800200 */
.L_x_11004:
[----:B------:R0:W-:Y:S01]  /*5c70*/  STG.E.U8 desc[UR36][R8.64], R0 ;  /* 0x0000000008007986 */ /* 0x0001e2000c101124 */
[----:B------:R-:W-:Y:S05]  /*5c80*/  BRA `(.L_x_10981) ;  /* 0x0000000000ac7947 */ /* 0x000fea0003800000 */
.L_x_10997:
[----:B------:R-:W-:-:S13]  /*5c90*/  ISETP.NE.AND P0, PT, R0, 0x1c, PT ;  /* 0x0000001c0000780c */ /* 0x000fda0003f05270 */
[----:B------:R-:W-:Y:S05]  /*5ca0*/  @!P0 BRA `(.L_x_11008) ;  /* 0x00000000009c8947 */ /* 0x000fea0003800000 */
[----:B------:R-:W-:-:S13]  /*5cb0*/  ISETP.NE.AND P0, PT, R0, 0x1d, PT ;  /* 0x0000001d0000780c */ /* 0x000fda0003f05270 */
[----:B------:R-:W-:Y:S05]  /*5cc0*/  @!P0 BRA `(.L_x_11009) ;  /* 0x0000000000888947 */ /* 0x000fea0003800000 */
[----:B------:R-:W-:-:S13]  /*5cd0*/  ISETP.NE.AND P0, PT, R0, 0x2c, PT ;  /* 0x0000002c0000780c */ /* 0x000fda0003f05270 */
[----:B------:R-:W-:Y:S05]  /*5ce0*/  @!P0 BRA `(.L_x_11010) ;  /* 0x0000000000448947 */ /* 0x000fea0003800000 */
.L_x_10980:
[----:B------:R-:W-:Y:S01]  /*5cf0*/  MOV R14, 0x0 ;  /* 0x00000000000e7802 */ /* 0x000fe20000000f00 */
[----:B------:R-:W4:Y:S01]  /*5d00*/  LDCU.64 UR6, c[0x4][0x178] ;  /* 0x01002f00ff0677ac */ /* 0x000f220008000a00 */
[----:B------:R-:W-:Y:S02]  /*5d10*/  IMAD.MOV.U32 R8, RZ, RZ, 0x65 ;  /* 0x00000065ff087424 */ /* 0x000fe400078e00ff */
[----:B------:R-:W-:Y:S01]  /*5d20*/  IMAD.MOV.U32 R12, RZ, RZ, 0x1 ;  /* 0x00000001ff0c7424 */ /* 0x000fe200078e00ff */
[----:B------:R-:W0:Y:S01]  /*5d30*/  LDCU.64 UR8, c[0x4][0x180] ;  /* 0x01003000ff0877ac */ /* 0x000e220008000a00 */
[----:B------:R-:W1:Y:S01]  /*5d40*/  LDC.64 R14, c[0x4][R14] ;  /* 0x010000000e0e7b82 */ /* 0x000e620000000a00 */
[----:B------:R-:W-:Y:S01]  /*5d50*/  IMAD.MOV.U32 R13, RZ, RZ, RZ ;  /* 0x000000ffff0d7224 */ /* 0x000fe200078e00ff */
[----:B------:R-:W5:Y:S01]  /*5d60*/  LDCU.64 UR4, c[0x4][0x70] ;  /* 0x01000e00ff0477ac */ /* 0x000f620008000a00 */
[----:B----4-:R-:W-:Y:S02]  /*5d70*/  IMAD.U32 R4, RZ, RZ, UR6 ;  /* 0x00000006ff047e24 */ /* 0x010fe4000f8e00ff */
[----:B------:R-:W-:-:S02]  /*5d80*/  IMAD.U32 R5, RZ, RZ, UR7 ;  /* 0x00000007ff057e24 */ /* 0x000fc4000f8e00ff */
[----:B0-----:R-:W-:Y:S02]  /*5d90*/  IMAD.U32 R6, RZ, RZ, UR8 ;  /* 0x00000008ff067e24 */ /* 0x001fe4000f8e00ff */
[----:B--2---:R-:W-:Y:S02]  /*5da0*/  IMAD.U32 R7, RZ, RZ, UR9 ;  /* 0x00000009ff077e24 */ /* 0x004fe4000f8e00ff */
[----:B-----5:R-:W-:Y:S02]  /*5db0*/  IMAD.U32 R10, RZ, RZ, UR4 ;  /* 0x00000004ff0a7e24 */ /* 0x020fe4000f8e00ff */
[----:B------:R-:W-:-:S07]  /*5dc0*/  IMAD.U32 R11, RZ, RZ, UR5 ;  /* 0x00000005ff0b7e24 */ /* 0x000fce000f8e00ff */
[----:B------:R-:W-:-:S07]  /*5dd0*/  LEPC R20, `(.L_x_11011) ;  /* 0x000000001014794e */ /* 0x000fce0000000000 */
[----:B-1-3--:R-:W-:Y:S05]  /*5de0*/  CALL.ABS.NOINC R14 ;  /* 0x000000000e007343 */ /* 0x00afea0003c00000 */
.L_x_11011:
[----:B------:R-:W-:Y:S05]  /*5df0*/  BRA `(.L_x_10981) ;  /* 0x0000000000507947 */ /* 0x000fea0003800000 */
.L_x_11010:
        /* <DEDUP_REMOVED lines=15> */
.L_x_11009:
[----:B----4-:R-:W0:Y:S02]  /*5ef0*/  F2I.U64.TRUNC R4, R4 ;  /* 0x0000000400047311 */ /* 0x010e24000020d800 */
[----:B0-----:R0:W-:Y:S01]  /*5f00*/  STG.E.64 desc[UR36][R8.64], R4 ;  /* 0x0000000408007986 */ /* 0x0011e2000c101b24 */
[----:B------:R-:W-:Y:S05]  /*5f10*/  BRA `(.L_x_10981) ;  /* 0x0000000000087947 */ /* 0x000fea0003800000 */
.L_x_11008:
[----:B------:R-:W0:Y:S02]  /*5f20*/  F2I.FTZ.U32.TRUNC.NTZ R3, R4 ;  /* 0x0000000400037305 */ /* 0x000e24000021f000 */
[----:B0-----:R0:W-:Y:S02]  /*5f30*/  STG.E desc[UR36][R8.64], R3 ;  /* 0x0000000308007986 */ /* 0x0011e4000c101924 */
.L_x_10981:
[----:B------:R-:W-:-:S05]  /*5f40*/  VIADD R17, R17, 0x80 ;  /* 0x0000008011117836 */ /* 0x000fca0000000000 */
[----:B------:R-:W-:-:S13]  /*5f50*/  ISETP.GE.AND P0, PT, R17, R26, PT ;  /* 0x0000001a1100720c */ /* 0x000fda0003f06270 */
[----:B------:R-:W-:Y:S05]  /*5f60*/  @P0 BREAK.RELIABLE B6 ;  /* 0x0000000000060942 */ /* 0x000fea0003800100 */
[----:B------:R-:W-:Y:S05]  /*5f70*/  @P0 BRA `(.L_x_11012) ;  /* 0x0000001c00300947 */ /* 0x000fea0003800000 */
[----:B------:R-:W5:Y:S01]  /*5f80*/  LDCU UR4, c[0x0][0x3b0] ;  /* 0x00007600ff0477ac */ /* 0x000f620008000800 */
[----:B0-----:R-:W0:Y:S01]  /*5f90*/  LDC.64 R8, c[0x0][0x390] ;  /* 0x0000e400ff087b82 */ /* 0x001e220000000a00 */
[----:B------:R-:W-:Y:S01]  /*5fa0*/  IMAD R0, R2, 0x200, R17 ;  /* 0x0000020002007824 */ /* 0x000fe200078e0211 */
[----:B----4-:R-:W-:-:S03]  /*5fb0*/  PRMT R4, R16, 0x9910, RZ ;  /* 0x0000991010047816 */ /* 0x010fc600000000ff */
        /* <DEDUP_REMOVED lines=17> */
.L_x_11016:
[----:B-1-3--:R-:W0:Y:S02]  /*60d0*/  F2I.S64.TRUNC R18, R18 ;  /* 0x0000001200127311 */ /* 0x00ae24000020d900 */
[----:B0-----:R-:W-:-:S05]  /*60e0*/  IMAD.MOV.U32 R3, RZ, RZ, R18 ;  /* 0x000000ffff037224 */ /* 0x001fca00078e0012 */
[----:B------:R0:W-:Y:S01]  /*60f0*/  STG.E.U8 desc[UR36][R8.64], R3 ;  /* 0x0000000308007986 */ /* 0x0001e2000c101124 */
[----:B------:R-:W-:Y:S05]  /*6100*/  BRA `(.L_x_11018) ;  /* 0x0000000c00287947 */ /* 0x000fea0003800000 */
.L_x_11015:
[----:B------:R-:W-:-:S13]  /*6110*/  ISETP.NE.AND P0, PT, R0, 0x2, PT ;  /* 0x000000020000780c */ /* 0x000fda0003f05270 */
[----:B------:R-:W-:Y:S05]  /*6120*/  @!P0 BRA `(.L_x_11019) ;  /* 0x0000000000288947 */ /* 0x000fea0003800000 */
[----:B------:R-:W-:-:S13]  /*6130*/  ISETP.NE.AND P0, PT, R0, 0x3, PT ;  /* 0x000000030000780c */ /* 0x000fda0003f05270 */
[----:B------:R-:W-:Y:S05]  /*6140*/  @!P0 BRA `(.L_x_11020) ;  /* 0x0000000000148947 */ /* 0x000fea0003800000 */
[----:B------:R-:W-:-:S13]  /*6150*/  ISETP.NE.AND P0, PT, R0, 0x4, PT ;  /* 0x000000040000780c */ /* 0x000fda0003f05270 */
[----:B------:R-:W-:Y:S05]  /*6160*/  @P0 BRA `(.L_x_11017) ;  /* 0x0000000800380947 */ /* 0x000fea0003800000 */
[----:B-1-3--:R-:W0:Y:S02]  /*6170*/  F2I.S64.TRUNC R18, R18 ;  /* 0x0000001200127311 */ /* 0x00ae24000020d900 */
[----:B0-----:R0:W-:Y:S01]  /*6180*/  STG.E.64 desc[UR36][R8.64], R18 ;  /* 0x0000001208007986 */ /* 0x0011e2000c101b24 */
[----:B------:R-:W-:Y:S05]  /*6190*/  BRA `(.L_x_11018) ;  /* 0x0000000c00047947 */ /* 0x000fea0003800000 */
.L_x_11020:
[----:B------:R-:W0:Y:S02]  /*61a0*/  F2I.FTZ.TRUNC.NTZ R3, R18 ;  /* 0x0000001200037305 */ /* 0x000e24000021f100 */
[----:B0-----:R0:W-:Y:S01]  /*61b0*/  STG.E desc[UR36][R8.64], R3 ;  /* 0x0000000308007986 */ /* 0x0011e2000c101924 */
[----:B------:R-:W-:Y:S05]  /*61c0*/  BRA `(.L_x_11018) ;  /* 0x0000000800f87947 */ /* 0x000fea0003800000 */
.L_x_11019:
[----:B------:R-:W0:Y:S02]  /*61d0*/  F2I.FTZ.TRUNC.NTZ R3, R18 ;  /* 0x0000001200037305 */ /* 0x000e24000021f100 */
[----:B0-----:R0:W-:Y:S01]  /*61e0*/  STG.E.U16 desc[UR36][R8.64], R3 ;  /* 0x0000000308007986 */ /* 0x0011e2000c101524 */
[----:B------:R-:W-:Y:S05]  /*61f0*/  BRA `(.L_x_11018) ;  /* 0x0000000800ec7947 */ /* 0x000fea0003800000 */
.L_x_11014:
        /* <DEDUP_REMOVED lines=8> */
.L_x_11022:
[----:B------:R-:W-:-:S05]  /*6280*/  F2FP.F16.F32.PACK_AB R18, RZ, R18 ;  /* 0x00000012ff12723e */ /* 0x000fca00000000ff */
[----:B------:R0:W-:Y:S01]  /*6290*/  STG.E.U16 desc[UR36][R8.64], R18 ;  /* 0x0000001208007986 */ /* 0x0001e2000c101524 */
[----:B------:R-:W-:Y:S05]  /*62a0*/  BRA `(.L_x_11018) ;  /* 0x0000000800c07947 */ /* 0x000fea0003800000 */
.L_x_11021:
[----:B------:R-:W-:-:S13]  /*62b0*/  ISETP.NE.AND P0, PT, R0, 0x7, PT ;  /* 0x000000070000780c */ /* 0x000fda0003f05270 */
[----:B------:R-:W-:Y:S05]  /*62c0*/  @!P0 BRA `(.L_x_11023) ;  /* 0x00000000002c8947 */ /* 0x000fea0003800000 */
[----:B------:R-:W-:-:S13]  /*62d0*/  ISETP.NE.AND P0, PT, R0, 0x8, PT ;  /* 0x000000080000780c */ /* 0x000fda0003f05270 */
[----:B------:R-:W-:Y:S05]  /*62e0*/  @!P0 BRA `(.L_x_11024) ;  /* 0x0000000000148947 */ /* 0x000fea0003800000 */
[----:B------:R-:W-:-:S13]  /*62f0*/  ISETP.NE.AND P0, PT, R0, 0x9, PT ;  /* 0x000000090000780c */ /* 0x000fda0003f05270 */
[----:B------:R-:W-:Y:S05]  /*6300*/  @P0 BRA `(.L_x_11017) ;  /* 0x0000000400d00947 */ /* 0x000fea0003800000 */
[----:B-1-3--:R-:W-:-:S05]  /*6310*/  IMAD.MOV.U32 R19, RZ, RZ, RZ ;  /* 0x000000ffff137224 */ /* 0x00afca00078e00ff */
[----:B------:R0:W-:Y:S01]  /*6320*/  STG.E.64 desc[UR36][R8.64], R18 ;  /* 0x0000001208007986 */ /* 0x0001e2000c101b24 */
[----:B------:R-:W-:Y:S05]  /*6330*/  BRA `(.L_x_11018) ;  /* 0x00000008009c7947 */ /* 0x000fea0003800000 */
.L_x_11024:
[----:B------:R-:W-:-:S04]  /*6340*/  F2FP.F16.F32.PACK_AB R3, RZ, R18 ;  /* 0x00000012ff03723e */ /* 0x000fc800000000ff */
[----:B------:R-:W-:-:S05]  /*6350*/  PRMT R3, R3, 0x5410, RZ ;  /* 0x0000541003037816 */ /* 0x000fca00000000ff */
[----:B------:R0:W-:Y:S01]  /*6360*/  STG.E desc[UR36][R8.64], R3 ;  /* 0x0000000308007986 */ /* 0x0001e2000c101924 */
[----:B------:R-:W-:Y:S05]  /*6370*/  BRA `(.L_x_11018) ;  /* 0x00000008008c7947 */ /* 0x000fea0003800000 */
.L_x_11023:
[----:B------:R-:W-:-:S06]  /*6380*/  FMUL.FTZ R4, R18, 1 ;  /* 0x3f80000012047820 */ /* 0x000fcc0000410000 */
[----:B------:R-:W0:Y:S02]  /*6390*/  F2F.F64.F32 R4, R4 ;  /* 0x0000000400047310 */ /* 0x000e240000201800 */
[----:B0-----:R0:W-:Y:S01]  /*63a0*/  STG.E.64 desc[UR36][R8.64], R4 ;  /* 0x0000000408007986 */ /* 0x0011e2000c101b24 */
[----:B------:R-:W-:Y:S05]  /*63b0*/  BRA `(.L_x_11018) ;  /* 0x00000008007c7947 */ /* 0x000fea0003800000 */
.L_x_11013:
        /* <DEDUP_REMOVED lines=13> */
.L_x_11028:
        /* <DEDUP_REMOVED lines=16> */
.L_x_11031:
[----:B------:R-:W-:-:S04]  /*6590*/  SHF.R.U32.HI R18, RZ, 0x18, R18 ;  /* 0x00000018ff127819 */ /* 0x000fc80000011612 */
[----:B------:R-:W-:-:S04]  /*65a0*/  LOP3.LUT R3, R3, 0x80, R18, 0xf8, !PT ;  /* 0x0000008003037812 */ /* 0x000fc800078ef812 */
[----:B------:R-:W-:-:S07]  /*65b0*/  PRMT R4, R3, 0x7610, R4 ;  /* 0x0000761003047816 */ /* 0x000fce0000000004 */
.L_x_11030:
[----:B------:R-:W-:Y:S05]  /*65c0*/  BSYNC.RECONVERGENT B0 ;  /* 0x0000000000007941 */ /* 0x000fea0003800200 */
.L_x_11029:
[----:B------:R0:W-:Y:S01]  /*65d0*/  STG.E.U8 desc[UR36][R8.64], R4 ;  /* 0x0000000408007986 */ /* 0x0001e2000c101124 */
[----:B------:R-:W-:Y:S05]  /*65e0*/  BRA `(.L_x_11018) ;  /* 0x0000000400f07947 */ /* 0x000fea0003800000 */
.L_x_11027:
        /* <DEDUP_REMOVED lines=16> */
.L_x_11034:
[----:B------:R-:W-:-:S04]  /*66f0*/  SHF.R.U32.HI R18, RZ, 0x18, R18 ;  /* 0x00000018ff127819 */ /* 0x000fc80000011612 */
[----:B------:R-:W-:-:S04]  /*6700*/  LOP3.LUT R3, R3, 0x80, R18, 0xf8, !PT ;  /* 0x0000008003037812 */ /* 0x000fc800078ef812 */
[----:B------:R-:W-:-:S07]  /*6710*/  PRMT R4, R3, 0x7610, R4 ;  /* 0x0000761003047816 */ /* 0x000fce0000000004 */
.L_x_11033:
[----:B------:R-:W-:Y:S05]  /*6720*/  BSYNC.RECONVERGENT B0 ;  /* 0x0000000000007941 */ /* 0x000fea0003800200 */
.L_x_11032:
[----:B------:R0:W-:Y:S01]  /*6730*/  STG.E.U8 desc[UR36][R8.64], R4 ;  /* 0x0000000408007986 */ /* 0x0001e2000c101124 */
[----:B------:R-:W-:Y:S05]  /*6740*/  BRA `(.L_x_11018) ;  /* 0x0000000400987947 */ /* 0x000fea0003800000 */
.L_x_11026:
        /* <DEDUP_REMOVED lines=21> */
.L_x_11036:
[----:B-1-3--:R-:W0:Y:S02]  /*68a0*/  F2I.U64.TRUNC R18, R18 ;  /* 0x0000001200127311 */ /* 0x00ae24000020d800 */
[----:B0-----:R0:W-:Y:S01]  /*68b0*/  STG.E.64 desc[UR36][R8.64], R18 ;  /* 0x0000001208007986 */ /* 0x0011e2000c101b24 */
[----:B------:R-:W-:Y:S05]  /*68c0*/  BRA `(.L_x_11018) ;  /* 0x0000000400387947 */ /* 0x000fea0003800000 */
.L_x_11035:
[----:B------:R-:W0:Y:S02]  /*68d0*/  F2I.FTZ.U32.TRUNC.NTZ R3, R18 ;  /* 0x0000001200037305 */ /* 0x000e24000021f000 */
[----:B0-----:R0:W-:Y:S01]  /*68e0*/  STG.E desc[UR36][R8.64], R3 ;  /* 0x0000000308007986 */ /* 0x0011e2000c101924 */
[----:B------:R-:W-:Y:S05]  /*68f0*/  BRA `(.L_x_11018) ;  /* 0x00000004002c7947 */ /* 0x000fea0003800000 */
.L_x_11025:
        /* <DEDUP_REMOVED lines=10> */
.L_x_11038:
[----:B------:R-:W-:Y:S01]  /*69a0*/  FMUL.FTZ R4, R18, 1 ;  /* 0x3f80000012047820 */ /* 0x000fe20000410000 */
[----:B--2---:R-:W-:-:S05]  /*69b0*/  CS2R R6, SRZ ;  /* 0x0000000000067805 */ /* 0x004fca000001ff00 */
[----:B------:R-:W0:Y:S02]  /*69c0*/  F2F.F64.F32 R4, R4 ;  /* 0x0000000400047310 */ /* 0x000e240000201800 */
[----:B0-----:R0:W-:Y:S01]  /*69d0*/  STG.E.128 desc[UR36][R8.64], R4 ;  /* 0x0000000408007986 */ /* 0x0011e2000c101d24 */
[----:B------:R-:W-:Y:S05]  /*69e0*/  BRA `(.L_x_11018) ;  /* 0x0000000000f07947 */ /* 0x000fea0003800000 */
.L_x_11037:
[----:B------:R-:W-:-:S13]  /*69f0*/  ISETP.NE.AND P0, PT, R0, 0xf, PT ;  /* 0x0000000f0000780c */ /* 0x000fda0003f05270 */
[----:B------:R-:W-:Y:S05]  /*6a00*/  @!P0 BRA `(.L_x_11039) ;  /* 0x0000000000e08947 */ /* 0x000fea0003800000 */
[----:B------:R-:W-:-:S13]  /*6a10*/  ISETP.NE.AND P0, PT, R0, 0x17, PT ;  /* 0x000000170000780c */ /* 0x000fda0003f05270 */
[----:B------:R-:W-:Y:S05]  /*6a20*/  @!P0 BRA `(.L_x_11040) ;  /* 0x00000000008c8947 */ /* 0x000fea0003800000 */
[----:B------:R-:W-:-:S13]  /*6a30*/  ISETP.NE.AND P0, PT, R0, 0x18, PT ;  /* 0x000000180000780c */ /* 0x000fda0003f05270 */
[----:B------:R-:W-:Y:S05]  /*6a40*/  @!P0 BRA `(.L_x_11041) ;  /* 0x0000000000448947 */ /* 0x000fea0003800000 */
.L_x_11017:
[----:B------:R-:W-:Y:S01]  /*6a50*/  MOV R14, 0x0 ;  /* 0x00000000000e7802 */ /* 0x000fe20000000f00 */
[----:B------:R-:W0:Y:S01]  /*6a60*/  LDCU.64 UR4, c[0x4][0x178] ;  /* 0x01002f00ff0477ac */ /* 0x000e220008000a00 */
[----:B------:R-:W-:Y:S02]  /*6a70*/  IMAD.MOV.U32 R8, RZ, RZ, 0x65 ;  /* 0x00000065ff087424 */ /* 0x000fe400078e00ff */
[----:B------:R-:W-:Y:S01]  /*6a80*/  IMAD.MOV.U32 R12, RZ, RZ, 0x1 ;  /* 0x00000001ff0c7424 */ /* 0x000fe200078e00ff */
[----:B------:R-:W4:Y:S01]  /*6a90*/  LDCU.64 UR6, c[0x4][0x180] ;  /* 0x01003000ff0677ac */ /* 0x000f220008000a00 */
[----:B------:R-:W1:Y:S01]  /*6aa0*/  LDC.64 R14, c[0x4][R14] ;  /* 0x010000000e0e7b82 */ /* 0x000e620000000a00 */
[----:B------:R-:W-:Y:S01]  /*6ab0*/  IMAD.MOV.U32 R13, RZ, RZ, RZ ;  /* 0x000000ffff0d7224 */ /* 0x000fe200078e00ff */
[----:B------:R-:W5:Y:S01]  /*6ac0*/  LDCU.64 UR8, c[0x4][0x70] ;  /* 0x01000e00ff0877ac */ /* 0x000f620008000a00 */
[----:B0-----:R-:W-:Y:S02]  /*6ad0*/  IMAD.U32 R4, RZ, RZ, UR4 ;  /* 0x00000004ff047e24 */ /* 0x001fe4000f8e00ff */
[----:B------:R-:W-:-:S02]  /*6ae0*/  IMAD.U32 R5, RZ, RZ, UR5 ;  /* 0x00000005ff057e24 */ /* 0x000fc4000f8e00ff */
[----:B----4-:R-:W-:Y:S02]  /*6af0*/  IMAD.U32 R6, RZ, RZ, UR6 ;  /* 0x00000006ff067e24 */ /* 0x010fe4000f8e00ff */
[----:B--2---:R-:W-:Y:S02]  /*6b00*/  IMAD.U32 R7, RZ, RZ, UR7 ;  /* 0x00000007ff077e24 */ /* 0x004fe4000f8e00ff */
[----:B-----5:R-:W-:Y:S02]  /*6b10*/  IMAD.U32 R10, RZ, RZ, UR8 ;  /* 0x00000008ff0a7e24 */ /* 0x020fe4000f8e00ff */
[----:B------:R-:W-:-:S07]  /*6b20*/  IMAD.U32 R11, RZ, RZ, UR9 ;  /* 0x00000009ff0b7e24 */ /* 0x000fce000f8e00ff */
[----:B------:R-:W-:-:S07]  /*6b30*/  LEPC R20, `(.L_x_11042) ;  /* 0x000000001014794e */ /* 0x000fce0000000000 */
[----:B-1-3--:R-:W-:Y:S05]  /*6b40*/  CALL.ABS.NOINC R14 ;  /* 0x000000000e007343 */ /* 0x00afea0003c00000 */
.L_x_11042:
[----:B------:R-:W-:Y:S05]  /*6b50*/  BRA `(.L_x_11018) ;  /* 0x0000000000947947 */ /* 0x000fea0003800000 */
.L_x_11041:
        /* <DEDUP_REMOVED lines=12> */
.L_x_11044:
[----:B------:R-:W-:Y:S05]  /*6c20*/  BSYNC.RECONVERGENT B0 ;  /* 0x0000000000007941 */ /* 0x000fea0003800200 */
.L_x_11043:
[----:B------:R-:W-:-:S05]  /*6c30*/  LOP3.LUT R3, R0, 0x80, R5, 0xf8, !PT ;  /* 0x0000008000037812 */ /* 0x000fca00078ef805 */
[----:B------:R0:W-:Y:S01]  /*6c40*/  STG.E.U8 desc[UR36][R8.64], R3 ;  /* 0x0000000308007986 */ /* 0x0001e2000c101124 */
[----:B------:R-:W-:Y:S05]  /*6c50*/  BRA `(.L_x_11018) ;  /* 0x0000000000547947 */ /* 0x000fea0003800000 */
.L_x_11040:
        /* <DEDUP_REMOVED lines=11> */
.L_x_11046:
[----:B------:R-:W-:Y:S01]  /*6d10*/  IMAD.MOV.U32 R0, RZ, RZ, 0x7f ;  /* 0x0000007fff007424 */ /* 0x000fe200078e00ff */
[----:B------:R-:W-:-:S04]  /*6d20*/  ISETP.GT.U32.AND P0, PT, R4, 0x7f800000, PT ;  /* 0x7f8000000400780c */ /* 0x000fc80003f04070 */
[----:B------:R-:W-:-:S09]  /*6d30*/  SEL R0, R0, 0x7c, P0 ;  /* 0x0000007c00007807 */ /* 0x000fd20000000000 */
.L_x_11047:
[----:B------:R-:W-:Y:S05]  /*6d40*/  BSYNC.RECONVERGENT B0 ;  /* 0x0000000000007941 */ /* 0x000fea0003800200 */
.L_x_11045:
[----:B------:R-:W-:-:S04]  /*6d50*/  SHF.R.U32.HI R3, RZ, 0x18, R18 ;  /* 0x00000018ff037819 */ /* 0x000fc80000011612 */
[----:B------:R-:W-:-:S05]  /*6d60*/  LOP3.LUT R3, R0, 0x80, R3, 0xf8, !PT ;  /* 0x0000008000037812 */ /* 0x000fca00078ef803 */
[----:B------:R0:W-:Y:S01]  /*6d70*/  STG.E.U8 desc[UR36][R8.64], R3 ;  /* 0x0000000308007986 */ /* 0x0001e2000c101124 */
[----:B------:R-:W-:Y:S05]  /*6d80*/  BRA `(.L_x_11018) ;  /* 0x0000000000087947 */ /* 0x000fea0003800000 */
.L_x_11039:
[----:B------:R-:W-:-:S05]  /*6d90*/  F2FP.BF16.F32.PACK_AB R18, RZ, R18 ;  /* 0x00000012ff12723e */ /* 0x000fca00000010ff */
[----:B------:R0:W-:Y:S02]  /*6da0*/  STG.E.U16 desc[UR36][R8.64], R18 ;  /* 0x0000001208007986 */ /* 0x0001e4000c101524 */
.L_x_11018:
[----:B------:R-:W-:-:S07]  /*6db0*/  VIADD R17, R17, 0x80 ;  /* 0x0000008011117836 */ /* 0x000fce0000000000 */
.L_x_10975:
[----:B------:R-:W-:-:S13]  /*6dc0*/  ISETP.GE.AND P0, PT, R17, R26, PT ;  /* 0x0000001a1100720c */ /* 0x000fda0003f06270 */
[----:B------:R-:W-:Y:S05]  /*6dd0*/  @P0 BREAK.RELIABLE B6 ;  /* 0x0000000000060942 */ /* 0x000fea0003800100 */
[----:B------:R-:W-:Y:S05]  /*6de0*/  @P0 BRA `(.L_x_11012) ;  /* 0x0000000c00940947 */ /* 0x000fea0003800000 */
[----:B------:R-:W-:Y:S05]  /*6df0*/  BSYNC.RELIABLE B6 ;  /* 0x0000000000067941 */ /* 0x000fea0003800100 */
.L_x_10974:
[----:B------:R-:W5:Y:S01]  /*6e00*/  LDCU UR4, c[0x0][0x3b0] ;  /* 0x00007600ff0477ac */ /* 0x000f620008000800 */
[----:B0---4-:R-:W0:Y:S01]  /*6e10*/  LDC.64 R8, c[0x0][0x390] ;  /* 0x0000e400ff087b82 */ /* 0x011e220000000a00 */
        /* <DEDUP_REMOVED lines=19> */
.L_x_11051:
[----:B------:R-:W0:Y:S02]  /*6f50*/  F2I.S64.TRUNC R22, R22 ;  /* 0x0000001600167311 */ /* 0x000e24000020d900 */
[----:B0-----:R-:W-:-:S05]  /*6f60*/  IMAD.MOV.U32 R3, RZ, RZ, R22 ;  /* 0x000000ffff037224 */ /* 0x001fca00078e0016 */
[----:B------:R0:W-:Y:S01]  /*6f70*/  STG.E.U8 desc[UR36][R8.64], R3 ;  /* 0x0000000308007986 */ /* 0x0001e2000c101124 */
[----:B------:R-:W-:Y:S05]  /*6f80*/  BRA `(.L_x_11053) ;  /* 0x0000000c00287947 */ /* 0x000fea0003800000 */
.L_x_11050:
[----:B------:R-:W-:-:S13]  /*6f90*/  ISETP.NE.AND P0, PT, R0, 0x2, PT ;  /* 0x000000020000780c */ /* 0x000fda0003f05270 */
[----:B------:R-:W-:Y:S05]  /*6fa0*/  @!P0 BRA `(.L_x_11054) ;  /* 0x0000000000288947 */ /* 0x000fea0003800000 */
[----:B------:R-:W-:-:S13]  /*6fb0*/  ISETP.NE.AND P0, PT, R0, 0x3, PT ;  /* 0x000000030000780c */ /* 0x000fda0003f05270 */
[----:B------:R-:W-:Y:S05]  /*6fc0*/  @!P0 BRA `(.L_x_11055) ;  /* 0x0000000000148947 */ /* 0x000fea0003800000 */
[----:B------:R-:W-:-:S13]  /*6fd0*/  ISETP.NE.AND P0, PT, R0, 0x4, PT ;  /* 0x000000040000780c */ /* 0x000fda0003f05270 */
[----:B------:R-:W-:Y:S05]  /*6fe0*/  @P0 BRA `(.L_x_11052) ;  /* 0x0000000800380947 */ /* 0x000fea0003800000 */
[----:B------:R-:W0:Y:S02]  /*6ff0*/  F2I.S64.TRUNC R22, R22 ;  /* 0x0000001600167311 */ /* 0x000e24000020d900 */
[----:B0-----:R0:W-:Y:S01]  /*7000*/  STG.E.64 desc[UR36][R8.64], R22 ;  /* 0x0000001608007986 */ /* 0x0011e2000c101b24 */
[----:B------:R-:W-:Y:S05]  /*7010*/  BRA `(.L_x_11053) ;  /* 0x0000000c00047947 */ /* 0x000fea0003800000 */
.L_x_11055:
[----:B------:R-:W0:Y:S02]  /*7020*/  F2I.FTZ.TRUNC.NTZ R3, R22 ;  /* 0x0000001600037305 */ /* 0x000e24000021f100 */
[----:B0-----:R0:W-:Y:S01]  /*7030*/  STG.E desc[UR36][R8.64], R3 ;  /* 0x0000000308007986 */ /* 0x0011e2000c101924 */
[----:B------:R-:W-:Y:S05]  /*7040*/  BRA `(.L_x_11053) ;  /* 0x0000000800f87947 */ /* 0x000fea0003800000 */
.L_x_11054:
[----:B------:R-:W0:Y:S02]  /*7050*/  F2I.FTZ.TRUNC.NTZ R3, R22 ;  /* 0x0000001600037305 */ /* 0x000e24000021f100 */
[----:B0-----:R0:W-:Y:S01]  /*7060*/  STG.E.U16 desc[UR36][R8.64], R3 ;  /* 0x0000000308007986 */ /* 0x0011e2000c101524 */
[----:B------:R-:W-:Y:S05]  /*7070*/  BRA `(.L_x_11053) ;  /* 0x0000000800ec7947 */ /* 0x000fea0003800000 */
.L_x_11049:
        /* <DEDUP_REMOVED lines=8> */
.L_x_11057:
[----:B------:R-:W-:-:S05]  /*7100*/  F2FP.F16.F32.PACK_AB R22, RZ, R22 ;  /* 0x00000016ff16723e */ /* 0x000fca00000000ff */
[----:B------:R0:W-:Y:S01]  /*7110*/  STG.E.U16 desc[UR36][R8.64], R22 ;  /* 0x0000001608007986 */ /* 0x0001e2000c101524 */
[----:B------:R-:W-:Y:S05]  /*7120*/  BRA `(.L_x_11053) ;  /* 0x0000000800c07947 */ /* 0x000fea0003800000 */
.L_x_11056:
        /* <DEDUP_REMOVED lines=9> */
.L_x_11059:
[----:B------:R-:W-:-:S04]  /*71c0*/  F2FP.F16.F32.PACK_AB R3, RZ, R22 ;  /* 0x00000016ff03723e */ /* 0x000fc800000000ff */
[----:B------:R-:W-:-:S05]  /*71d0*/  PRMT R3, R3, 0x5410, RZ ;  /* 0x0000541003037816 */ /* 0x000fca00000000ff */
[----:B------:R0:W-:Y:S01]  /*71e0*/  STG.E desc[UR36][R8.64], R3 ;  /* 0x0000000308007986 */ /* 0x0001e2000c101924 */
[----:B------:R-:W-:Y:S05]  /*71f0*/  BRA `(.L_x_11053) ;  /* 0x00000008008c7947 */ /* 0x000fea0003800000 */
.L_x_11058:
[----:B------:R-:W-:-:S06]  /*7200*/  FMUL.FTZ R4, R22, 1 ;  /* 0x3f80000016047820 */ /* 0x000fcc0000410000 */
[----:B------:R-:W0:Y:S02]  /*7210*/  F2F.F64.F32 R4, R4 ;  /* 0x0000000400047310 */ /* 0x000e240000201800 */
[----:B0-----:R0:W-:Y:S01]  /*7220*/  STG.E.64 desc[UR36][R8.64], R4 ;  /* 0x0000000408007986 */ /* 0x0011e2000c101b24 */
[----:B------:R-:W-:Y:S05]  /*7230*/  BRA `(.L_x_11053) ;  /* 0x00000008007c7947 */ /* 0x000fea0003800000 */
.L_x_11048:
        /* <DEDUP_REMOVED lines=13> */
.L_x_11063:
        /* <DEDUP_REMOVED lines=16> */
.L_x_11066:
[----:B------:R-:W-:-:S04]  /*7410*/  SHF.R.U32.HI R22, RZ, 0x18, R22 ;  /* 0x00000018ff167819 */ /* 0x000fc80000011616 */
[----:B------:R-:W-:-:S04]  /*7420*/  LOP3.LUT R3, R3, 0x80, R22, 0xf8, !PT ;  /* 0x0000008003037812 */ /* 0x000fc800078ef816 */
[----:B------:R-:W-:-:S07]  /*7430*/  PRMT R4, R3, 0x7610, R4 ;  /* 0x0000761003047816 */ /* 0x000fce0000000004 */
.L_x_11065:
[----:B------:R-:W-:Y:S05]  /*7440*/  BSYNC.RECONVERGENT B0 ;  /* 0x0000000000007941 */ /* 0x000fea0003800200 */
.L_x_11064:
[----:B------:R0:W-:Y:S01]  /*7450*/  STG.E.U8 desc[UR36][R8.64], R4 ;  /* 0x0000000408007986 */ /* 0x0001e2000c101124 */
[----:B------:R-:W-:Y:S05]  /*7460*/  BRA `(.L_x_11053) ;  /* 0x0000000400f07947 */ /* 0x000fea0003800000 */
.L_x_11062:
        /* <DEDUP_REMOVED lines=16> */
.L_x_11069:
[----:B------:R-:W-:-:S04]  /*7570*/  SHF.R.U32.HI R22, RZ, 0x18, R22 ;  /* 0x00000018ff167819 */ /* 0x000fc80000011616 */
[----:B------:R-:W-:-:S04]  /*7580*/  LOP3.LUT R3, R3, 0x80, R22, 0xf8, !PT ;  /* 0x0000008003037812 */ /* 0x000fc800078ef816 */
[----:B------:R-:W-:-:S07]  /*7590*/  PRMT R4, R3, 0x7610, R4 ;  /* 0x0000761003047816 */ /* 0x000fce0000000004 */
.L_x_11068:
[----:B------:R-:W-:Y:S05]  /*75a0*/  BSYNC.RECONVERGENT B0 ;  /* 0x0000000000007941 */ /* 0x000fea0003800200 */
.L_x_11067:
[----:B------:R0:W-:Y:S01]  /*75b0*/  STG.E.U8 desc[UR36][R8.64], R4 ;  /* 0x0000000408007986 */ /* 0x0001e2000c101124 */
[----:B------:R-:W-:Y:S05]  /*75c0*/  BRA `(.L_x_11053) ;  /* 0x0000000400987947 */ /* 0x000fea0003800000 */
.L_x_11061:
        /* <DEDUP_REMOVED lines=21> */
.L_x_11071:
[----:B------:R-:W0:Y:S02]  /*7720*/  F2I.U64.TRUNC R22, R22 ;  /* 0x0000001600167311 */ /* 0x000e24000020d800 */
[----:B0-----:R0:W-:Y:S01]  /*7730*/  STG.E.64 desc[UR36][R8.64], R22 ;  /* 0x0000001608007986 */ /* 0x0011e2000c101b24 */
[----:B------:R-:W-:Y:S05]  /*7740*/  BRA `(.L_x_11053) ;  /* 0x0000000400387947 */ /* 0x000fea0003800000 */
.L_x_11070:
[----:B------:R-:W0:Y:S02]  /*7750*/  F2I.FTZ.U32.TRUNC.NTZ R3, R22 ;  /* 0x0000001600037305 */ /* 0x000e24000021f000 */
[----:B0-----:R0:W-:Y:S01]  /*7760*/  STG.E desc[UR36][R8.64], R3 ;  /* 0x0000000308007986 */ /* 0x0011e2000c101924 */
[----:B------:R-:W-:Y:S05]  /*7770*/  BRA `(.L_x_11053) ;  /* 0x00000004002c7947 */ /* 0x000fea0003800000 */
.L_x_11060:
        /* <DEDUP_REMOVED lines=10> */
.L_x_11073:
[----:B------:R-:W-:Y:S01]  /*7820*/  FMUL.FTZ R4, R22, 1 ;  /* 0x3f80000016047820 */ /* 0x000fe20000410000 */
[----:B--2---:R-:W-:-:S05]  /*7830*/  CS2R R6, SRZ ;  /* 0x0000000000067805 */ /* 0x004fca000001ff00 */
[----:B------:R-:W0:Y:S02]  /*7840*/  F2F.F64.F32 R4, R4 ;  /* 0x0000000400047310 */ /* 0x000e240000201800 */
[----:B0-----:R0:W-:Y:S01]  /*7850*/  STG.E.128 desc[UR36][R8.64], R4 ;  /* 0x0000000408007986 */ /* 0x0011e2000c101d24 */
[----:B------:R-:W-:Y:S05]  /*7860*/  BRA `(.L_x_11053) ;  /* 0x0000000000f07947 */ /* 0x000fea0003800000 */
.L_x_11072:
[----:B------:R-:W-:-:S13]  /*7870*/  ISETP.NE.AND P0, PT, R0, 0xf, PT ;  /* 0x0000000f0000780c */ /* 0x000fda0003f05270 */
[----:B------:R-:W-:Y:S05]  /*7880*/  @!P0 BRA `(.L_x_11074) ;  /* 0x0000000000e08947 */ /* 0x000fea0003800000 */
[----:B------:R-:W-:-:S13]  /*7890*/  ISETP.NE.AND P0, PT, R0, 0x17, PT ;  /* 0x000000170000780c */ /* 0x000fda0003f05270 */
[----:B------:R-:W-:Y:S05]  /*78a0*/  @!P0 BRA `(.L_x_11075) ;  /* 0x00000000008c8947 */ /* 0x000fea0003800000 */
[----:B------:R-:W-:-:S13]  /*78b0*/  ISETP.NE.AND P0, PT, R0, 0x18, PT ;  /* 0x000000180000780c */ /* 0x000fda0003f05270 */
[----:B------:R-:W-:Y:S05]  /*78c0*/  @!P0 BRA `(.L_x_11076) ;  /* 0x0000000000448947 */ /* 0x000fea0003800000 */
.L_x_11052:
        /* <DEDUP_REMOVED lines=16> */
.L_x_11077:
[----:B------:R-:W-:Y:S05]  /*79d0*/  BRA `(.L_x_11053) ;  /* 0x0000000000947947 */ /* 0x000fea0003800000 */
.L_x_11076:
        /* <DEDUP_REMOVED lines=12> */
.L_x_11079:
[----:B------:R-:W-:Y:S05]  /*7aa0*/  BSYNC.RECONVERGENT B0 ;  /* 0x0000000000007941 */ /* 0x000fea0003800200 */
.L_x_11078:
[----:B------:R-:W-:-:S05]  /*7ab0*/  LOP3.LUT R3, R0, 0x80, R5, 0xf8, !PT ;  /* 0x0000008000037812 */ /* 0x000fca00078ef805 */
[----:B------:R0:W-:Y:S01]  /*7ac0*/  STG.E.U8 desc[UR36][R8.64], R3 ;  /* 0x0000000308007986 */ /* 0x0001e2000c101124 */
[----:B------:R-:W-:Y:S05]  /*7ad0*/  BRA `(.L_x_11053) ;  /* 0x0000000000547947 */ /* 0x000fea0003800000 */
.L_x_11075:
        /* <DEDUP_REMOVED lines=11> */
.L_x_11081:
[----:B------:R-:W-:Y:S01]  /*7b90*/  IMAD.MOV.U32 R0, RZ, RZ, 0x7f ;  /* 0x0000007fff007424 */ /* 0x000fe200078e00ff */
[----:B------:R-:W-:-:S04]  /*7ba0*/  ISETP.GT.U32.AND P0, PT, R4, 0x7f800000, PT ;  /* 0x7f8000000400780c */ /* 0x000fc80003f04070 */
[----:B------:R-:W-:-:S09]  /*7bb0*/  SEL R0, R0, 0x7c, P0 ;  /* 0x0000007c00007807 */ /* 0x000fd20000000000 */
.L_x_11082:
[----:B------:R-:W-:Y:S05]  /*7bc0*/  BSYNC.RECONVERGENT B0 ;  /* 0x0000000000007941 */ /* 0x000fea0003800200 */
.L_x_11080:
[----:B------:R-:W-:-:S04]  /*7bd0*/  SHF.R.U32.HI R3, RZ, 0x18, R22 ;  /* 0x00000018ff037819 */ /* 0x000fc80000011616 */
[----:B------:R-:W-:-:S05]  /*7be0*/  LOP3.LUT R3, R0, 0x80, R3, 0xf8, !PT ;  /* 0x0000008000037812 */ /* 0x000fca00078ef803 */
[----:B------:R0:W-:Y:S01]  /*7bf0*/  STG.E.U8 desc[UR36][R8.64], R3 ;  /* 0x0000000308007986 */ /* 0x0001e2000c101124 */
[----:B------:R-:W-:Y:S05]  /*7c00*/  BRA `(.L_x_11053) ;  /* 0x0000000000087947 */ /* 0x000fea0003800000 */
.L_x_11074:
[----:B------:R-:W-:-:S05]  /*7c10*/  F2FP.BF16.F32.PACK_AB R22, RZ, R22 ;  /* 0x00000016ff16723e */ /* 0x000fca00000010ff */
[----:B------:R0:W-:Y:S02]  /*7c20*/  STG.E.U16 desc[UR36][R8.64], R22 ;  /* 0x0000001608007986 */ /* 0x0001e4000c101524 */
.L_x_11053:
[----:B------:R-:W-:-:S07]  /*7c30*/  VIADD R17, R17, 0x80 ;  /* 0x0000008011117836 */ /* 0x000fce0000000000 */
.L_x_11012:
[----:B------:R-:W-:Y:S05]  /*7c40*/  BSYNC.RECONVERGENT B7 ;  /* 0x0000000000077941 */ /* 0x000fea0003800200 */
.L_x_10973:
[----:B------:R-:W-:-:S13]  /*7c50*/  ISETP.GE.AND P0, PT, R17, R26, PT ;  /* 0x0000001a1100720c */ /* 0x000fda0003f06270 */
[----:B------:R-:W-:Y:S05]  /*7c60*/  @P0 EXIT ;  /* 0x000000000000094d */ /* 0x000fea0003800000 */
[----:B0---4-:R-:W0:Y:S01]  /*7c70*/  LDC.64 R4, c[0x0][0x390] ;  /* 0x0000e400ff047b82 */ /* 0x011e220000000a00 */
[----:B------:R-:W4:Y:S01]  /*7c80*/  LDCU UR4, c[0x0][0x3b0] ;  /* 0x00007600ff0477ac */ /* 0x000f220008000800 */
[----:B------:R-:W-:Y:S01]  /*7c90*/  PRMT R0, R16, 0x9910, RZ ;  /* 0x0000991010007816 */ /* 0x000fe200000000ff */
[----:B------:R-:W-:-:S03]  /*7ca0*/  IMAD R2, R2, 0x200, R17 ;  /* 0x0000020002027824 */ /* 0x000fc600078e0211 */
[----:B------:R-:W-:Y:S01]  /*7cb0*/  ISETP.GT.AND P1, PT, R0, 0x9, PT ;  /* 0x000000090000780c */ /* 0x000fe20003f24270 */
[----:B----4-:R-:W-:-:S05]  /*7cc0*/  IMAD R3, R2, UR4, RZ ;  /* 0x0000000402037c24 */ /* 0x010fca000f8e02ff */
        /* <DEDUP_REMOVED lines=14> */
.L_x_11086:
[----:B------:R-:W0:Y:S02]  /*7db0*/  F2I.S64.TRUNC R24, R24 ;  /* 0x0000001800187311 */ /* 0x000e24000020d900 */
[----:B0-----:R-:W-:-:S05]  /*7dc0*/  IMAD.MOV.U32 R5, RZ, RZ, R24 ;  /* 0x000000ffff057224 */ /* 0x001fca00078e0018 */
[----:B------:R-:W-:Y:S01]  /*7dd0*/  STG.E.U8 desc[UR36][R2.64], R5 ;  /* 0x0000000502007986 */ /* 0x000fe2000c101124 */
[----:B------:R-:W-:Y:S05]  /*7de0*/  EXIT ;  /* 0x000000000000794d */ /* 0x000fea0003800000 */
.L_x_11085:
        /* <DEDUP_REMOVED lines=9> */
.L_x_11089:
[----:B------:R-:W0:Y:S02]  /*7e80*/  F2I.FTZ.TRUNC.NTZ R5, R24 ;  /* 0x0000001800057305 */ /* 0x000e24000021f100 */
[----:B0-----:R-:W-:Y:S01]  /*7e90*/  STG.E desc[UR36][R2.64], R5 ;  /* 0x0000000502007986 */ /* 0x001fe2000c101924 */
[----:B------:R-:W-:Y:S05]  /*7ea0*/  EXIT ;  /* 0x000000000000794d */ /* 0x000fea0003800000 */
.L_x_11088:
[----:B------:R-:W0:Y:S02]  /*7eb0*/  F2I.FTZ.TRUNC.NTZ R5, R24 ;  /* 0x0000001800057305 */ /* 0x000e24000021f100 */
[----:B0-----:R-:W-:Y:S01]  /*7ec0*/  STG.E.U16 desc[UR36][R2.64], R5 ;  /* 0x0000000502007986 */ /* 0x001fe2000c101524 */
[----:B------:R-:W-:Y:S05]  /*7ed0*/  EXIT ;  /* 0x000000000000794d */ /* 0x000fea0003800000 */
.L_x_11084:
        /* <DEDUP_REMOVED lines=8> */
.L_x_11091:
[----:B------:R-:W-:-:S05]  /*7f60*/  F2FP.F16.F32.PACK_AB R24, RZ, R24 ;  /* 0x00000018ff18723e */ /* 0x000fca00000000ff */
[----:B------:R-:W-:Y:S01]  /*7f70*/  STG.E.U16 desc[UR36][R2.64], R24 ;  /* 0x0000001802007986 */ /* 0x000fe2000c101524 */
[----:B------:R-:W-:Y:S05]  /*7f80*/  EXIT ;  /* 0x000000000000794d */ /* 0x000fea0003800000 */
.L_x_11090:
        /* <DEDUP_REMOVED lines=9> */
.L_x_11093:
[----:B------:R-:W-:-:S04]  /*8020*/  F2FP.F16.F32.PACK_AB R5, RZ, R24 ;  /* 0x00000018ff05723e */ /* 0x000fc800000000ff */
[----:B------:R-:W-:-:S05]  /*8030*/  PRMT R5, R5, 0x5410, RZ ;  /* 0x0000541005057816 */ /* 0x000fca00000000ff */
[----:B------:R-:W-:Y:S01]  /*8040*/  STG.E desc[UR36][R2.64], R5 ;  /* 0x0000000502007986 */ /* 0x000fe2000c101924 */
[----:B------:R-:W-:Y:S05]  /*8050*/  EXIT ;  /* 0x000000000000794d */ /* 0x000fea0003800000 */
.L_x_11092:
[----:B------:R-:W-:-:S06]  /*8060*/  FMUL.FTZ R4, R24, 1 ;  /* 0x3f80000018047820 */ /* 0x000fcc0000410000 */
[----:B------:R-:W0:Y:S02]  /*8070*/  F2F.F64.F32 R4, R4 ;  /* 0x0000000400047310 */ /* 0x000e240000201800 */
[----:B0-----:R-:W-:Y:S01]  /*8080*/  STG.E.64 desc[UR36][R2.64], R4 ;  /* 0x0000000402007986 */ /* 0x001fe2000c101b24 */
[----:B------:R-:W-:Y:S05]  /*8090*/  EXIT ;  /* 0x000000000000794d */ /* 0x000fea0003800000 */
.L_x_11083:
        /* <DEDUP_REMOVED lines=13> */
.L_x_11097:
        /* <DEDUP_REMOVED lines=16> */
.L_x_11100:
[----:B------:R-:W-:-:S04]  /*8270*/  SHF.R.U32.HI R24, RZ, 0x18, R24 ;  /* 0x00000018ff187819 */ /* 0x000fc80000011618 */
[----:B------:R-:W-:-:S04]  /*8280*/  LOP3.LUT R5, R5, 0x80, R24, 0xf8, !PT ;  /* 0x0000008005057812 */ /* 0x000fc800078ef818 */
[----:B------:R-:W-:-:S07]  /*8290*/  PRMT R0, R5, 0x7610, R0 ;  /* 0x0000761005007816 */ /* 0x000fce0000000000 */
.L_x_11099:
[----:B------:R-:W-:Y:S05]  /*82a0*/  BSYNC.RECONVERGENT B0 ;  /* 0x0000000000007941 */ /* 0x000fea0003800200 */
.L_x_11098:
[----:B------:R-:W-:Y:S01]  /*82b0*/  STG.E.U8 desc[UR36][R2.64], R0 ;  /* 0x0000000002007986 */ /* 0x000fe2000c101124 */
[----:B------:R-:W-:Y:S05]  /*82c0*/  EXIT ;  /* 0x000000000000794d */ /* 0x000fea0003800000 */
.L_x_11096:
        /* <DEDUP_REMOVED lines=16> */
.L_x_11103:
[----:B------:R-:W-:-:S04]  /*83d0*/  SHF.R.U32.HI R24, RZ, 0x18, R24 ;  /* 0x00000018ff187819 */ /* 0x000fc80000011618 */
[----:B------:R-:W-:-:S04]  /*83e0*/  LOP3.LUT R5, R5, 0x80, R24, 0xf8, !PT ;  /* 0x0000008005057812 */ /* 0x000fc800078ef818 */
[----:B------:R-:W-:-:S07]  /*83f0*/  PRMT R0, R5, 0x7610, R0 ;  /* 0x0000761005007816 */ /* 0x000fce0000000000 */
.L_x_11102:
[----:B------:R-:W-:Y:S05]  /*8400*/  BSYNC.RECONVERGENT B0 ;  /* 0x0000000000007941 */ /* 0x000fea0003800200 */
.L_x_11101:
[----:B------:R-:W-:Y:S01]  /*8410*/  STG.E.U8 desc[UR36][R2.64], R0 ;  /* 0x0000000002007986 */ /* 0x000fe2000c101124 */
[----:B------:R-:W-:Y:S05]  /*8420*/  EXIT ;  /* 0x000000000000794d */ /* 0x000fea0003800000 */
.L_x_11095:
        /* <DEDUP_REMOVED lines=21> */
.L_x_11105:
[----:B------:R-:W0:Y:S02]  /*8580*/  F2I.U64.TRUNC R24, R24 ;  /* 0x0000001800187311 */ /* 0x000e24000020d800 */
[----:B0-----:R-:W-:Y:S01]  /*8590*/  STG.E.64 desc[UR36][R2.64], R24 ;  /* 0x0000001802007986 */ /* 0x001fe2000c101b24 */
[----:B------:R-:W-:Y:S05]  /*85a0*/  EXIT ;  /* 0x000000000000794d */ /* 0x000fea0003800000 */
.L_x_11104:
[----:B------:R-:W0:Y:S02]  /*85b0*/  F2I.FTZ.U32.TRUNC.NTZ R5, R24 ;  /* 0x0000001800057305 */ /* 0x000e24000021f000 */
[----:B0-----:R-:W-:Y:S01]  /*85c0*/  STG.E desc[UR36][R2.64], R5 ;  /* 0x0000000502007986 */ /* 0x001fe2000c101924 */
[----:B------:R-:W-:Y:S05]  /*85d0*/  EXIT ;  /* 0x000000000000794d */ /* 0x000fea0003800000 */
.L_x_11094:
        /* <DEDUP_REMOVED lines=10> */
.L_x_11107:
[----:B------:R-:W-:Y:S01]  /*8680*/  FMUL.FTZ R4, R24, 1 ;  /* 0x3f80000018047820 */ /* 0x000fe20000410000 */
[----:B--2---:R-:W-:-:S05]  /*8690*/  CS2R R6, SRZ ;  /* 0x0000000000067805 */ /* 0x004fca000001ff00 */
[----:B------:R-:W0:Y:S02]  /*86a0*/  F2F.F64.F32 R4, R4 ;  /* 0x0000000400047310 */ /* 0x000e240000201800 */
[----:B0-----:R-:W-:Y:S01]  /*86b0*/  STG.E.128 desc[UR36][R2.64], R4 ;  /* 0x0000000402007986 */ /* 0x001fe2000c101d24 */
[----:B------:R-:W-:Y:S05]  /*86c0*/  EXIT ;  /* 0x000000000000794d */ /* 0x000fea0003800000 */
.L_x_11106:
[----:B------:R-:W-:-:S13]  /*86d0*/  ISETP.NE.AND P0, PT, R0, 0xf, PT ;  /* 0x0000000f0000780c */ /* 0x000fda0003f05270 */
[----:B------:R-:W-:Y:S05]  /*86e0*/  @!P0 BRA `(.L_x_11108) ;  /* 0x0000000000e08947 */ /* 0x000fea0003800000 */
[----:B------:R-:W-:-:S13]  /*86f0*/  ISETP.NE.AND P0, PT, R0, 0x17, PT ;  /* 0x000000170000780c */ /* 0x000fda0003f05270 */
[----:B------:R-:W-:Y:S05]  /*8700*/  @!P0 BRA `(.L_x_11109) ;  /* 0x00000000008c8947 */ /* 0x000fea0003800000 */
[----:B------:R-:W-:-:S13]  /*8710*/  ISETP.NE.AND P0, PT, R0, 0x18, PT ;  /* 0x000000180000780c */ /* 0x000fda0003f05270 */
[----:B------:R-:W-:Y:S05]  /*8720*/  @!P0 BRA `(.L_x_11110) ;  /* 0x0000000000448947 */ /* 0x000fea0003800000 */
.L_x_11087:
[----:B------:R-:W-:Y:S01]  /*8730*/  MOV R0, 0x0 ;  /* 0x0000000000007802 */ /* 0x000fe20000000f00 */
[----:B------:R-:W0:Y:S01]  /*8740*/  LDCU.64 UR4, c[0x4][0x178] ;  /* 0x01002f00ff0477ac */ /* 0x000e220008000a00 */
[----:B------:R-:W-:Y:S02]  /*8750*/  IMAD.MOV.U32 R8, RZ, RZ, 0x65 ;  /* 0x00000065ff087424 */ /* 0x000fe400078e00ff */
[----:B------:R4:W1:Y:S01]  /*8760*/  LDC.64 R2, c[0x4][R0] ;  /* 0x0100000000027b82 */ /* 0x0008620000000a00 */
[----:B------:R-:W5:Y:S01]  /*8770*/  LDCU.64 UR6, c[0x4][0x180] ;  /* 0x01003000ff0677ac */ /* 0x000f620008000a00 */
[----:B------:R-:W-:Y:S02]  /*8780*/  IMAD.MOV.U32 R12, RZ, RZ, 0x1 ;  /* 0x00000001ff0c7424 */ /* 0x000fe400078e00ff */
[----:B------:R-:W-:Y:S01]  /*8790*/  IMAD.MOV.U32 R13, RZ, RZ, RZ ;  /* 0x000000ffff0d7224 */ /* 0x000fe200078e00ff */
[----:B------:R-:W3:Y:S01]  /*87a0*/  LDCU.64 UR8, c[0x4][0x70] ;  /* 0x01000e00ff0877ac */ /* 0x000ee20008000a00 */
[----:B0-----:R-:W-:-:S02]  /*87b0*/  IMAD.U32 R4, RZ, RZ, UR4 ;  /* 0x00000004ff047e24 */ /* 0x001fc4000f8e00ff */
[----:B------:R-:W-:Y:S02]  /*87c0*/  IMAD.U32 R5, RZ, RZ, UR5 ;  /* 0x00000005ff057e24 */ /* 0x000fe4000f8e00ff */
[----:B-----5:R-:W-:Y:S02]  /*87d0*/  IMAD.U32 R6, RZ, RZ, UR6 ;  /* 0x00000006ff067e24 */ /* 0x020fe4000f8e00ff */
[----:B--2---:R-:W-:Y:S02]  /*87e0*/  IMAD.U32 R7, RZ, RZ, UR7 ;  /* 0x00000007ff077e24 */ /* 0x004fe4000f8e00ff */
[----:B---3--:R-:W-:Y:S02]  /*87f0*/  IMAD.U32 R10, RZ, RZ, UR8 ;  /* 0x00000008ff0a7e24 */ /* 0x008fe4000f8e00ff */
[----:B----4-:R-:W-:-:S07]  /*8800*/  IMAD.U32 R11, RZ, RZ, UR9 ;  /* 0x00000009ff0b7e24 */ /* 0x010fce000f8e00ff */
[----:B------:R-:W-:-:S07]  /*8810*/  LEPC R20, `(.L_x_11111) ;  /* 0x000000001014794e */ /* 0x000fce0000000000 */
[----:B-1----:R-:W-:Y:S05]  /*8820*/  CALL.ABS.NOINC R2 ;  /* 0x0000000002007343 */ /* 0x002fea0003c00000 */
.L_x_11111:
[----:B------:R-:W-:Y:S05]  /*8830*/  EXIT ;  /* 0x000000000000794d */ /* 0x000fea0003800000 */
.L_x_11110:
[----:B------:R-:W-:Y:S01]  /*8840*/  LOP3.LUT R4, R24, 0x7fffffff, RZ, 0xc0, !PT ;  /* 0x7fffffff18047812 */ /* 0x000fe200078ec0ff */
[----:B------:R-:W-:Y:S01]  /*8850*/  BSSY.RECONVERGENT B0, `(.L_x_11112) ;  /* 0x000000b000007945 */ /* 0x000fe20003800200 */
[----:B--2---:R-:W-:Y:S01]  /*8860*/  SHF.R.U32.HI R7, RZ, 0x18, R24 ;  /* 0x00000018ff077819 */ /* 0x004fe20000011618 */
        /* <DEDUP_REMOVED lines=9> */
.L_x_11113:
[----:B------:R-:W-:Y:S05]  /*8900*/  BSYNC.RECONVERGENT B0 ;  /* 0x0000000000007941 */ /* 0x000fea0003800200 */
.L_x_11112:
[----:B------:R-:W-:-:S05]  /*8910*/  LOP3.LUT R5, R0, 0x80, R7, 0xf8, !PT ;  /* 0x0000008000057812 */ /* 0x000fca00078ef807 */
[----:B------:R-:W-:Y:S01]  /*8920*/  STG.E.U8 desc[UR36][R2.64], R5 ;  /* 0x0000000502007986 */ /* 0x000fe2000c101124 */
[----:B------:R-:W-:Y:S05]  /*8930*/  EXIT ;  /* 0x000000000000794d */ /* 0x000fea0003800000 */
.L_x_11109:
        /* <DEDUP_REMOVED lines=11> */
.L_x_11115:
[----:B------:R-:W-:Y:S01]  /*89f0*/  IMAD.MOV.U32 R0, RZ, RZ, 0x7f ;  /* 0x0000007fff007424 */ /* 0x000fe200078e00ff */
[----:B------:R-:W-:-:S04]  /*8a00*/  ISETP.GT.U32.AND P0, PT, R4, 0x7f800000, PT ;  /* 0x7f8000000400780c */ /* 0x000fc80003f04070 */
[----:B------:R-:W-:-:S09]  /*8a10*/  SEL R0, R0, 0x7c, P0 ;  /* 0x0000007c00007807 */ /* 0x000fd20000000000 */
.L_x_11116:
[----:B------:R-:W-:Y:S05]  /*8a20*/  BSYNC.RECONVERGENT B0 ;  /* 0x0000000000007941 */ /* 0x000fea0003800200 */
.L_x_11114:
[----:B------:R-:W-:-:S04]  /*8a30*/  SHF.R.U32.HI R5, RZ, 0x18, R24 ;  /* 0x00000018ff057819 */ /* 0x000fc80000011618 */
[----:B------:R-:W-:-:S05]  /*8a40*/  LOP3.LUT R5, R0, 0x80, R5, 0xf8, !PT ;  /* 0x0000008000057812 */ /* 0x000fca00078ef805 */
[----:B------:R-:W-:Y:S01]  /*8a50*/  STG.E.U8 desc[UR36][R2.64], R5 ;  /* 0x0000000502007986 */ /* 0x000fe2000c101124 */
[----:B------:R-:W-:Y:S05]  /*8a60*/  EXIT ;  /* 0x000000000000794d */ /* 0x000fea0003800000 */
.L_x_11108:
[----:B------:R-:W-:-:S05]  /*8a70*/  F2FP.BF16.F32.PACK_AB R24, RZ, R24 ;  /* 0x00000018ff18723e */ /* 0x000fca00000010ff */
[----:B------:R-:W-:Y:S01]  /*8a80*/  STG.E.U16 desc[UR36][R2.64], R24 ;  /* 0x0000001802007986 */ /* 0x000fe2000c101524 */
[----:B------:R-:W-:Y:S05]  /*8a90*/  EXIT ;  /* 0x000000000000794d */ /* 0x000fea0003800000 */
.L_x_11117:
        /* <DEDUP_REMOVED lines=14> */
.L_x_37083:


//--------------------- .text._ZN2at6native18elementwise_kernelILi128ELi2EZNS0_22gpu_kernel_impl_nocastINS0_13BUnaryFunctorIfffZZZNS0_15binary_internal21div_floor_kernel_cudaERNS_18TensorIteratorBaseEENKUlvE1_clEvENKUlvE0_clEvEUlffE_EEEEvS6_RKT_EUliE_EEviT1_ --------------------------
	.section	.text._ZN2at6native18elementwise_kernelILi128ELi2EZNS0_22gpu_kernel_impl_nocastINS0_13BUnaryFunctorIfffZZZNS0_15binary_internal21div_floor_kernel_cudaERNS_18TensorIteratorBaseEENKUlvE1_clEvENKUlvE0_clEvEUlffE_EEEEvS6_RKT_EUliE_EEviT1_,"ax",@progbits
	.align	128
        .global         _ZN2at6native18elementwise_kernelILi128ELi2EZNS0_22gpu_kernel_impl_nocastINS0_13BUnaryFunctorIfffZZZNS0_15binary_internal21div_floor_kernel_cudaERNS_18TensorIteratorBaseEENKUlvE1_clEvENKUlvE0_clEvEUlffE_EEEEvS6_RKT_EUliE_EEviT1_
        .type           _ZN2at6native18elementwise_kernelILi128ELi2EZNS0_22gpu_kernel_impl_nocastINS0_13BUnaryFunctorIfffZZZNS0_15binary_internal21div_floor_kernel_cudaERNS_18TensorIteratorBaseEENKUlvE1_clEvENKUlvE0_clEvEUlffE_EEEEvS6_RKT_EUliE_EEviT1_,@function
        .size           _ZN2at6native18elementwise_kernelILi128ELi2EZNS0_22gpu_kernel_impl_nocastINS0_13BUnaryFunctorIfffZZZNS0_15binary_internal21div_floor_kernel_cudaERNS_18TensorIteratorBaseEENKUlvE1_clEvENKUlvE0_clEvEUlffE_EEEEvS6_RKT_EUliE_EEviT1_,(.L_x_37084 - _ZN2at6native18elementwise_kernelILi128ELi2EZNS0_22gpu_kernel_impl_nocastINS0_13BUnaryFunctorIfffZZZNS0_15binary_internal21div_floor_kernel_cudaERNS_18TensorIteratorBaseEENKUlvE1_clEvENKUlvE0_clEvEUlffE_EEEEvS6_RKT_EUliE_EEviT1_)
        .other          _ZN2at6native18elementwise_kernelILi128ELi2EZNS0_22gpu_kernel_impl_nocastINS0_13BUnaryFunctorIfffZZZNS0_15binary_internal21div_floor_kernel_cudaERNS_18TensorIteratorBaseEENKUlvE1_clEvENKUlvE0_clEvEUlffE_EEEEvS6_RKT_EUliE_EEviT1_,@"STO_CUDA_ENTRY STV_DEFAULT"
_ZN2at6native18elementwise_kernelILi128ELi2EZNS0_22gpu_kernel_impl_nocastINS0_13BUnaryFunctorIfffZZZNS0_15binary_internal21div_floor_kernel_cudaERNS_18TensorIteratorBaseEENKUlvE1_clEvENKUlvE0_clEvEUlffE_EEEEvS6_RKT_EUliE_EEviT1_:
.text._ZN2at6native18elementwise_kernelILi128ELi2EZNS0_22gpu_kernel_impl_nocastINS0_13BUnaryFunctorIfffZZZNS0_15binary_internal21div_floor_kernel_cudaERNS_18TensorIteratorBaseEENKUlvE1_clEvENKUlvE0_clEvEUlffE_EEEEvS6_RKT_EUliE_EEviT1_:
[----:B------:R-:W-:Y:S08]  /*0000*/  LDC R1, c[0x0][0x37c] ;  /* 0x0000df00ff017b82 */ /* 0x000ff00000000800 */
[----:B------:R-:W0:Y:S01]  /*0010*/  LDC R21, c[0x0][0x594] ;  /* 0x00016500ff157b82 */ /* 0x000e220000000800 */
[----:B------:R-:W1:Y:S01]  /*0020*/  S2R R11, SR_TID.X ;  /* 0x00000000000b7919 */ /* 0x000e620000002100 */
[----:B------:R-:W2:Y:S06]  /*0030*/  LDCU.64 UR6, c[0x0][0x358] ;  /* 0x00006b00ff0677ac */ /* 0x000eac0008000a00 */
[----:B------:R-:W3:Y:S01]  /*0040*/  S2UR UR4, SR_CTAID.X ;  /* 0x00000000000479c3 */ /* 0x000ee20000002500 */
[C---:B0-----:R-:W-:Y:S01]  /*0050*/  FSETP.NEU.FTZ.AND P0, PT, R21.reuse, RZ, PT ;  /* 0x000000ff1500720b */ /* 0x041fe20003f1d000 */
[C---:B------:R-:W-:Y:S01]  /*0060*/  FADD.FTZ R20, |R21|.reuse, -RZ ;  /* 0x800000ff15147221 */ /* 0x040fe20000010200 */
[----:B------:R-:W-:Y:S01]  /*0070*/  FMUL.FTZ R10, |R21|, 8388608 ;  /* 0x4b000000150a7820 */ /* 0x000fe20000410200 */
[----:B---3--:R-:W-:-:S06]  /*0080*/  USHF.L.U32 UR4, UR4, 0x8, URZ ;  /* 0x0000000804047899 */ /* 0x008fcc00080006ff */
[----:B-1----:R-:W-:-:S04]  /*0090*/  LOP3.LUT R11, R11, UR4, RZ, 0xfc, !PT ;  /* 0x000000040b0b7c12 */ /* 0x002fc8000f8efcff */
[----:B--2---:R-:W-:Y:S05]  /*00a0*/  @P0 BRA `(.L_x_11118) ;  /* 0x0000002800200947 */ /* 0x004fea0003800000 */
[----:B------:R-:W0:Y:S02]  /*00b0*/  LDC R2, c[0x0][0x388] ;  /* 0x0000e200ff027b82 */ /* 0x000e240000000800 */
[----:B0-----:R-:W-:-:S13]  /*00c0*/  ISETP.NE.AND P0, PT, R2, RZ, PT ;  /* 0x000000ff0200720c */ /* 0x001fda0003f05270 */
[----:B------:R-:W-:Y:S05]  /*00d0*/  @P0 BRA `(.L_x_11119) ;  /* 0x0000000000540947 */ /* 0x000fea0003800000 */
[----:B------:R-:W0:Y:S01]  /*00e0*/  LDCU UR4, c[0x0][0x380] ;  /* 0x00007000ff0477ac */ /* 0x000e220008000800 */
[----:B------:R-:W-:Y:S01]  /*00f0*/  BSSY.RECONVERGENT B0, `(.L_x_11120) ;  /* 0x000000a000007945 */ /* 0x000fe20003800200 */
[----:B0-----:R-:W-:-:S13]  /*0100*/  ISETP.GE.AND P0, PT, R11, UR4, PT ;  /* 0x000000040b007c0c */ /* 0x001fda000bf06270 */
[----:B------:R-:W-:Y:S05]  /*0110*/  @P0 BRA `(.L_x_11121) ;  /* 0x00000000001c0947 */ /* 0x000fea0003800000 */
[----:B------:R-:W0:Y:S02]  /*0120*/  LDC.64 R2, c[0x0][0x588] ;  /* 0x00016200ff027b82 */ /* 0x000e240000000a00 */
[----:B0-----:R-:W2:Y:S06]  /*0130*/  LDG.E R2, desc[UR6][R2.64] ;  /* 0x0000000602027981 */ /* 0x001eac000c1e1900 */
[----:B------:R-:W0:Y:S01]  /*0140*/  LDC.64 R4, c[0x0][0x580] ;  /* 0x00016000ff047b82 */ /* 0x000e220000000a00 */
[----:B------:R-:W2:Y:S01]  /*0150*/  MUFU.RCP R7, R21 ;  /* 0x0000001500077308 */ /* 0x000ea20000001000 */
[----:B------:R-:W-:Y:S01]  /*0160*/  IADD3 R11, PT, PT, R11, 0x80, RZ ;  /* 0x000000800b0b7810 */ /* 0x000fe20007ffe0ff */
[----:B--2---:R-:W-:-:S05]  /*0170*/  FMUL.FTZ R7, R2, R7 ;  /* 0x0000000702077220 */ /* 0x004fca0000410000 */
[----:B0-----:R0:W-:Y:S02]  /*0180*/  STG.E desc[UR6][R4.64], R7 ;  /* 0x0000000704007986 */ /* 0x0011e4000c101906 */
.L_x_11121:
[----:B------:R-:W-:Y:S05]  /*0190*/  BSYNC.RECONVERGENT B0 ;  /* 0x0000000000007941 */ /* 0x000fea0003800200 */
.L_x_11120:
[----:B------:R-:W-:-:S13]  /*01a0*/  ISETP.GE.AND P0, PT, R11, UR4, PT ;  /* 0x000000040b007c0c */ /* 0x000fda000bf06270 */
[----:B------:R-:W-:Y:S05]  /*01b0*/  @P0 EXIT ;  /* 0x000000000000094d */ /* 0x000fea0003800000 */
[----:B------:R-:W1:Y:S02]  /*01c0*/  LDC.64 R2, c[0x0][0x588] ;  /* 0x00016200ff027b82 */ /* 0x000e640000000a00 */
[----:B-1----:R-:W2:Y:S06]  /*01d0*/  LDG.E R2, desc[UR6][R2.64] ;  /* 0x0000000602027981 */ /* 0x002eac000c1e1900 */
[----:B0-----:R-:W0:Y:S01]  /*01e0*/  LDC.64 R4, c[0x0][0x580] ;  /* 0x00016000ff047b82 */ /* 0x001e220000000a00 */
[----:B------:R-:W2:Y:S02]  /*01f0*/  MUFU.RCP R7, R21 ;  /* 0x0000001500077308 */ /* 0x000ea40000001000 */
[----:B--2---:R-:W-:-:S05]  /*0200*/  FMUL.FTZ R7, R2, R7 ;  /* 0x0000000702077220 */ /* 0x004fca0000410000 */
[----:B0-----:R-:W-:Y:S01]  /*0210*/  STG.E desc[UR6][R4.64], R7 ;  /* 0x0000000704007986 */ /* 0x001fe2000c101906 */
[----:B------:R-:W-:Y:S05]  /*0220*/  EXIT ;  /* 0x000000000000794d */ /* 0x000fea0003800000 */
.L_x_11119:
        /* <DEDUP_REMOVED lines=9> */
[----:B------:R-:W-:Y:S01]  /*02c0*/  ISETP.NE.AND P0, PT, R2, RZ, PT ;  /* 0x000000ff0200720c */ /* 0x000fe20003f05270 */
[----:B------:R-:W1:Y:S01]  /*02d0*/  LDCU UR5, c[0x0][0x38c] ;  /* 0x00007180ff0577ac */ /* 0x000e620008000800 */
[----:B------:R-:W2:Y:S02]  /*02e0*/  LDCU.64 UR10, c[0x0][0x4b8] ;  /* 0x00009700ff0a77ac */ /* 0x000ea40008000a00 */
        /* <DEDUP_REMOVED lines=279> */
[----:B-1----:R-:W-:Y:S02]  /*1460*/  SHF.R.U32.HI R13, RZ, UR5, R12 ;  /* 0x00000005ff0d7c19 */ /* 0x002fe4000801160c */
[----:B------:R-:W-:Y:S02]  /*1470*/  @P0 MOV R12, RZ ;  /* 0x000000ff000c0202 */ /* 0x000fe40000000f00 */
        /* <DEDUP_REMOVED lines=11> */
.L_x_11124:
[----:B------:R-:W0:Y:S02]  /*1530*/  LDCU.128 UR8, c[0x0][0x580] ;  /* 0x0000b000ff0877ac */ /* 0x000e240008000c00 */
[----:B0-----:R-:W-:-:S04]  /*1540*/  IADD3 R4, P0, PT, R4, UR10, RZ ;  /* 0x0000000a04047c10 */ /* 0x001fc8000ff1e0ff */
[----:B------:R-:W-:-:S05]  /*1550*/  IADD3.X R5, PT, PT, RZ, UR11, RZ, P0, !PT ;  /* 0x0000000bff057c10 */ /* 0x000fca00087fe4ff */
[----:B------:R-:W2:Y:S01]  /*1560*/  LDG.E R4, desc[UR6][R4.64] ;  /* 0x0000000604047981 */ /* 0x000ea2000c1e1900 */
[----:B------:R-:W2:Y:S01]  /*1570*/  MUFU.RCP R9, R21 ;  /* 0x0000001500097308 */ /* 0x000ea20000001000 */
[----:B------:R-:W-:Y:S01]  /*1580*/  IADD3 R6, P0, PT, R3, UR8, RZ ;  /* 0x0000000803067c10 */ /* 0x000fe2000ff1e0ff */
[----:B------:R-:W-:-:S03]  /*1590*/  VIADD R11, R11, 0x80 ;  /* 0x000000800b0b7836 */ /* 0x000fc60000000000 */
[----:B------:R-:W-:Y:S01]  /*15a0*/  IADD3.X R7, PT, PT, RZ, UR9, RZ, P0, !PT ;  /* 0x00000009ff077c10 */ /* 0x000fe200087fe4ff */
[----:B--2---:R-:W-:-:S05]  /*15b0*/  FMUL.FTZ R3, R4, R9 ;  /* 0x0000000904037220 */ /* 0x004fca0000410000 */
[----:B------:R0:W-:Y:S03]  /*15c0*/  STG.E desc[UR6][R6.64], R3 ;  /* 0x0000000306007986 */ /* 0x0001e6000c101906 */
.L_x_11123:
[----:B------:R-:W-:Y:S05]  /*15d0*/  BSYNC.RECONVERGENT B0 ;  /* 0x0000000000007941 */ /* 0x000fea0003800200 */
.L_x_11122:
[----:B------:R-:W-:-:S13]  /*15e0*/  ISETP.GE.AND P0, PT, R11, UR4, PT ;  /* 0x000000040b007c0c */ /* 0x000fda000bf06270 */
[----:B------:R-:W-:Y:S05]  /*15f0*/  @P0 EXIT ;  /* 0x000000000000094d */ /* 0x000fea0003800000 */
[----:B------:R-:W1:Y:S01]  /*1600*/  LDCU.64 UR4, c[0x0][0x390] ;  /* 0x00007200ff0477ac */ /* 0x000e620008000a00 */
[----:B------:R-:W-:Y:S01]  /*1610*/  HFMA2 R10, -RZ, RZ, 0, 0 ;  /* 0x00000000ff0a7431 */ /* 0x000fe200000001ff */
[----:B------:R-:W-:Y:S01]  /*1620*/  ISETP.NE.AND P0, PT, R2, RZ, PT ;  /* 0x000000ff0200720c */ /* 0x000fe20003f05270 */
[----:B------:R-:W2:Y:S01]  /*1630*/  LDCU UR8, c[0x0][0x38c] ;  /* 0x00007180ff0877ac */ /* 0x000ea20008000800 */
[----:B------:R-:W3:Y:S02]  /*1640*/  LDCU.64 UR10, c[0x0][0x4b8] ;  /* 0x00009700ff0a77ac */ /* 0x000ee40008000a00 */
[----:B-1----:R-:W-:-:S05]  /*1650*/  IMAD.HI.U32 R4, R11, UR4, R10 ;  /* 0x000000040b047c27 */ /* 0x002fca000f8e000a */
[----:B------:R-:W-:-:S04]  /*1660*/  SHF.R.U32.HI R5, RZ, UR5, R4 ;  /* 0x00000005ff057c19 */ /* 0x000fc80008011604 */
[----:B0-----:R-:W-:-:S05]  /*1670*/  IADD3 R6, PT, PT, -R5, RZ, RZ ;  /* 0x000000ff05067210 */ /* 0x001fca0007ffe1ff */
[----:B--2---:R-:W-:-:S04]  /*1680*/  IMAD R2, R6, UR8, R11 ;  /* 0x0000000806027c24 */ /* 0x004fc8000f8e020b */
[C---:B---3--:R-:W-:Y:S02]  /*1690*/  IMAD R3, R2.reuse, UR10, RZ ;  /* 0x0000000a02037c24 */ /* 0x048fe4000f8e02ff */
        /* <DEDUP_REMOVED lines=269> */
[----:B------:R-:W1:Y:S10]  /*2770*/  LDCU UR4, c[0x0][0x4a8] ;  /* 0x00009500ff0477ac */ /* 0x000e740008000800 */
[----:B------:R-:W2:Y:S01]  /*2780*/  @P0 LDC.64 R10, c[0x0][0x4b0] ;  /* 0x00012c00ff0a0b82 */ /* 0x000ea20000000a00 */
[----:B0-----:R-:W-:-:S07]  /*2790*/  IMAD.HI.U32 R8, R5, UR9, R4 ;  /* 0x0000000905087c27 */ /* 0x001fce000f8e0004 */
[----:B------:R-:W0:Y:S01]  /*27a0*/  @P0 LDC R13, c[0x0][0x4ac] ;  /* 0x00012b00ff0d0b82 */ /* 0x000e220000000800 */
[----:B-1----:R-:W-:Y:S01]  /*27b0*/  SHF.R.U32.HI R9, RZ, UR4, R8 ;  /* 0x00000004ff097c19 */ /* 0x002fe20008011608 */
[----:B------:R-:W1:Y:S01]  /*27c0*/  LDCU.64 UR4, c[0x0][0x570] ;  /* 0x0000ae00ff0477ac */ /* 0x000e620008000a00 */
[----:B------:R-:W-:-:S05]  /*27d0*/  @P0 MOV R8, RZ ;  /* 0x000000ff00080202 */ /* 0x000fca0000000f00 */
[----:B------:R-:W3:Y:S01]  /*27e0*/  @P0 LDC.64 R6, c[0x0][0x578] ;  /* 0x00015e00ff060b82 */ /* 0x000ee20000000a00 */
[----:B------:R-:W-:-:S04]  /*27f0*/  IMAD.MOV R4, RZ, RZ, -R9 ;  /* 0x000000ffff047224 */ /* 0x000fc800078e0a09 */
[----:B------:R-:W-:Y:S02]  /*2800*/  IMAD R4, R4, UR8, R5 ;  /* 0x0000000804047c24 */ /* 0x000fe4000f8e0205 */
[----:B--2---:R-:W-:-:S05]  /*2810*/  @P0 IMAD.HI.U32 R0, R9, R10, R8 ;  /* 0x0000000a09000227 */ /* 0x004fca00078e0008 */
[----:B------:R-:W-:Y:S01]  /*2820*/  @P0 SHF.R.U32.HI R0, RZ, R11, R0 ;  /* 0x0000000bff000219 */ /* 0x000fe20000011600 */
[C---:B-1----:R-:W-:Y:S02]  /*2830*/  IMAD R3, R4.reuse, UR4, R3 ;  /* 0x0000000404037c24 */ /* 0x042fe4000f8e0203 */
[----:B------:R-:W-:Y:S01]  /*2840*/  IMAD R2, R4, UR5, R2 ;  /* 0x0000000504027c24 */ /* 0x000fe2000f8e0202 */
[----:B------:R-:W-:-:S05]  /*2850*/  @P0 IADD3 R8, PT, PT, -R0, RZ, RZ ;  /* 0x000000ff00080210 */ /* 0x000fca0007ffe1ff */
[----:B0-----:R-:W-:-:S04]  /*2860*/  @P0 IMAD R8, R13, R8, R9 ;  /* 0x000000080d080224 */ /* 0x001fc800078e0209 */
[C---:B---3--:R-:W-:Y:S02]  /*2870*/  @P0 IMAD R3, R8.reuse, R6, R3 ;  /* 0x0000000608030224 */ /* 0x048fe400078e0203 */
[----:B------:R-:W-:-:S07]  /*2880*/  @P0 IMAD R2, R8, R7, R2 ;  /* 0x0000000708020224 */ /* 0x000fce00078e0202 */
.L_x_11125:
[----:B------:R-:W0:Y:S02]  /*2890*/  LDCU.128 UR8, c[0x0][0x580] ;  /* 0x0000b000ff0877ac */ /* 0x000e240008000c00 */
[----:B0-----:R-:W-:-:S04]  /*28a0*/  IADD3 R4, P0, PT, R2, UR10, RZ ;  /* 0x0000000a02047c10 */ /* 0x001fc8000ff1e0ff */
[----:B------:R-:W-:-:S05]  /*28b0*/  IADD3.X R5, PT, PT, RZ, UR11, RZ, P0, !PT ;  /* 0x0000000bff057c10 */ /* 0x000fca00087fe4ff */
[----:B------:R-:W2:Y:S01]  /*28c0*/  LDG.E R4, desc[UR6][R4.64] ;  /* 0x0000000604047981 */ /* 0x000ea2000c1e1900 */
[----:B------:R-:W2:Y:S01]  /*28d0*/  MUFU.RCP R7, R21 ;  /* 0x0000001500077308 */ /* 0x000ea20000001000 */
[----:B------:R-:W-:-:S04]  /*28e0*/  IADD3 R2, P0, PT, R3, UR8, RZ ;  /* 0x0000000803027c10 */ /* 0x000fc8000ff1e0ff */
[----:B------:R-:W-:Y:S01]  /*28f0*/  IADD3.X R3, PT, PT, RZ, UR9, RZ, P0, !PT ;  /* 0x00000009ff037c10 */ /* 0x000fe200087fe4ff */
[----:B--2---:R-:W-:-:S05]  /*2900*/  FMUL.FTZ R7, R4, R7 ;  /* 0x0000000704077220 */ /* 0x004fca0000410000 */
[----:B------:R-:W-:Y:S01]  /*2910*/  STG.E desc[UR6][R2.64], R7 ;  /* 0x0000000702007986 */ /* 0x000fe2000c101906 */
[----:B------:R-:W-:Y:S05]  /*2920*/  EXIT ;  /* 0x000000000000794d */ /* 0x000fea0003800000 */
.L_x_11118:
[----:B------:R-:W0:Y:S01]  /*2930*/  LDC R4, c[0x0][0x388] ;  /* 0x0000e200ff047b82 */ /* 0x000e220000000800 */
[----:B------:R-:W-:Y:S01]  /*2940*/  LOP3.LUT R9, R10, 0x7fffff, RZ, 0xc0, !PT ;  /* 0x007fffff0a097812 */ /* 0x000fe200078ec0ff */
[----:B------:R-:W-:Y:S01]  /*2950*/  FADD.FTZ R7, -R20, -RZ ;  /* 0x800000ff14077221 */ /* 0x000fe20000010100 */
[----:B------:R-:W-:Y:S01]  /*2960*/  FADD.FTZ R6, |R21|, |R21| ;  /* 0x4000001515067221 */ /* 0x000fe20000010200 */
[----:B------:R-:W-:Y:S02]  /*2970*/  LOP3.LUT R5, R10, 0xff800000, RZ, 0xc0, !PT ;  /* 0xff8000000a057812 */ /* 0x000fe400078ec0ff */
[----:B------:R-:W-:-:S04]  /*2980*/  LOP3.LUT R9, R9, 0x3f800000, RZ, 0xfc, !PT ;  /* 0x3f80000009097812 */ /* 0x000fc800078efcff */
[----:B------:R1:W2:Y:S01]  /*2990*/  MUFU.RCP R8, R9 ;  /* 0x0000000900087308 */ /* 0x0002a20000001000 */
[----:B0-----:R-:W-:-:S13]  /*29a0*/  ISETP.NE.AND P0, PT, R4, RZ, PT ;  /* 0x000000ff0400720c */ /* 0x001fda0003f05270 */
[----:B-12---:R-:W-:Y:S05]  /*29b0*/  @P0 BRA `(.L_x_11126) ;  /* 0x00000008007c0947 */ /* 0x006fea0003800000 */
[----:B------:R-:W0:Y:S01]  /*29c0*/  LDCU UR4, c[0x0][0x380] ;  /* 0x00007000ff0477ac */ /* 0x000e220008000800 */
[----:B------:R-:W-:Y:S01]  /*29d0*/  BSSY.RECONVERGENT B0, `(.L_x_11127) ;  /* 0x000004e000007945 */ /* 0x000fe20003800200 */
[----:B0-----:R-:W-:-:S13]  /*29e0*/  ISETP.GE.AND P0, PT, R11, UR4, PT ;  /* 0x000000040b007c0c */ /* 0x001fda000bf06270 */
[----:B------:R-:W-:Y:S05]  /*29f0*/  @P0 BRA `(.L_x_11128) ;  /* 0x00000004002c0947 */ /* 0x000fea0003800000 */
[----:B------:R-:W0:Y:S02]  /*2a00*/  LDC.64 R2, c[0x0][0x588] ;  /* 0x00016200ff027b82 */ /* 0x000e240000000a00 */
[----:B0-----:R-:W2:Y:S02]  /*2a10*/  LDG.E R0, desc[UR6][R2.64] ;  /* 0x0000000602007981 */ /* 0x001ea4000c1e1900 */
[C---:B--2---:R-:W-:Y:S01]  /*2a20*/  FSETP.GEU.FTZ.AND P0, PT, |R0|.reuse, |R21|, PT ;  /* 0x400000150000720b */ /* 0x044fe20003f1e200 */
[----:B------:R-:W-:-:S12]  /*2a30*/  FADD.FTZ R13, |R0|, -RZ ;  /* 0x800000ff000d7221 */ /* 0x000fd80000010200 */
[----:B------:R-:W-:Y:S05]  /*2a40*/  @!P0 BRA `(.L_x_11129) ;  /* 0x0000000000bc8947 */ /* 0x000fea0003800000 */
[----:B------:R-:W-:-:S13]  /*2a50*/  FSETP.GTU.FTZ.AND P0, PT, R13, R10, PT ;  /* 0x0000000a0d00720b */ /* 0x000fda0003f1c000 */
[----:B------:R-:W-:Y:S05]  /*2a60*/  @P0 BRA `(.L_x_11130) ;  /* 0x0000000000540947 */ /* 0x000fea0003800000 */
[----:B------:R-:W0:Y:S02]  /*2a70*/  MUFU.RCP R2, R20 ;  /* 0x0000001400027308 */ /* 0x000e240000001000 */
        /* <DEDUP_REMOVED lines=15> */
.L_x_11132:
[----:B------:R-:W-:Y:S01]  /*2b70*/  FSETP.GEU.FTZ.AND P0, PT, R3, -R20, PT ;  /* 0x800000140300720b */ /* 0x000fe20003f1e000 */
[----:B------:R-:W-:-:S12]  /*2b80*/  FADD.FTZ R2, R2, -1 ;  /* 0xbf80000002027421 */ /* 0x000fd80000010000 */
[----:B------:R-:W-:-:S07]  /*2b90*/  @!P0 FADD.FTZ R2, R2, -1 ;  /* 0xbf80000002028421 */ /* 0x000fce0000010000 */
.L_x_11131:
[----:B------:R-:W-:Y:S01]  /*2ba0*/  FFMA.FTZ R13, -R20, R2, R13 ;  /* 0x00000002140d7223 */ /* 0x000fe2000001010d */
[----:B------:R-:W-:Y:S06]  /*2bb0*/  BRA `(.L_x_11129) ;  /* 0x0000000000607947 */ /* 0x000fec0003800000 */
.L_x_11130:
[C---:B------:R-:W-:Y:S02]  /*2bc0*/  IADD3 R2, PT, PT, R13.reuse, 0xb800000, -R5 ;  /* 0x0b8000000d027810 */ /* 0x040fe40007ffe805 */
        /* <DEDUP_REMOVED lines=8> */
.L_x_11134:
[----:B------:R-:W-:-:S04]  /*2c50*/  VIMNMX.U32 R3, PT, PT, R2, 0xb800000, PT ;  /* 0x0b80000002037848 */ /* 0x000fc80003fe0000 */
[C---:B------:R-:W-:Y:S02]  /*2c60*/  IADD3 R4, PT, PT, R3.reuse, R13, RZ ;  /* 0x0000000d03047210 */ /* 0x040fe40007ffe0ff */
[----:B------:R-:W-:-:S03]  /*2c70*/  IADD3 R2, PT, PT, -R3, R2, RZ ;  /* 0x0000000203027210 */ /* 0x000fc60007ffe1ff */
[----:B------:R-:W-:Y:S01]  /*2c80*/  FMUL.FTZ R13, R4, R8 ;  /* 0x00000008040d7220 */ /* 0x000fe20000410000 */
[----:B------:R-:W-:-:S03]  /*2c90*/  ISETP.NE.AND P1, PT, R2, RZ, PT ;  /* 0x000000ff0200720c */ /* 0x000fc60003f25270 */
[----:B------:R-:W-:-:S04]  /*2ca0*/  FFMA.FTZ R12, R13, -R9, R4 ;  /* 0x800000090d0c7223 */ /* 0x000fc80000010004 */
[----:B------:R-:W-:-:S04]  /*2cb0*/  FFMA.FTZ R13, R12, R8, R13 ;  /* 0x000000080c0d7223 */ /* 0x000fc8000001000d */
[----:B------:R-:W-:-:S04]  /*2cc0*/  FFMA.FTZ R12, R13, -R9, R4 ;  /* 0x800000090d0c7223 */ /* 0x000fc80000010004 */
[----:B------:R-:W-:-:S04]  /*2cd0*/  FFMA.FTZ.RZ R12, R12, R8, R13 ;  /* 0x000000080c0c7223 */ /* 0x000fc8000001c00d */
[----:B------:R-:W0:Y:S02]  /*2ce0*/  FRND.TRUNC R13, R12 ;  /* 0x0000000c000d7307 */ /* 0x000e24000020d000 */
[----:B0-----:R-:W-:-:S05]  /*2cf0*/  FFMA.FTZ R13, R13, -R9, R4 ;  /* 0x800000090d0d7223 */ /* 0x001fca0000010004 */
[----:B------:R-:W-:-:S13]  /*2d00*/  ISETP.NE.AND P0, PT, R13, RZ, PT ;  /* 0x000000ff0d00720c */ /* 0x000fda0003f05270 */
[----:B------:R-:W-:Y:S05]  /*2d10*/  @P0 BRA P1, `(.L_x_11134) ;  /* 0xfffffffc00cc0947 */ /* 0x000fea000083ffff */
.L_x_11133:
[----:B------:R-:W-:-:S04]  /*2d20*/  FMUL.FTZ R13, R13, 1.1920928955078125e-07 ;  /* 0x340000000d0d7820 */ /* 0x000fc80000410000 */
[----:B------:R-:W-:-:S07]  /*2d30*/  FMUL.FTZ R13, R14, R13 ;  /* 0x0000000d0e0d7220 */ /* 0x000fce0000410000 */
.L_x_11129:
[C---:B------:R-:W-:Y:S01]  /*2d40*/  FSETP.NAN.FTZ.AND P0, PT, |R13|.reuse, |R13|, PT ;  /* 0x4000000d0d00720b */ /* 0x040fe20003f18200 */
[----:B------:R-:W0:Y:S01]  /*2d50*/  MUFU.RCP R17, R21 ;  /* 0x0000001500117308 */ /* 0x000e220000001000 */
[----:B------:R-:W-:Y:S01]  /*2d60*/  LOP3.LUT R2, R13, 0x80000000, R0, 0xb8, !PT ;  /* 0x800000000d027812 */ /* 0x000fe200078eb800 */
[----:B------:R-:W-:-:S03]  /*2d70*/  VIADD R11, R11, 0x80 ;  /* 0x000000800b0b7836 */ /* 0x000fc60000000000 */
[----:B------:R-:W-:Y:S02]  /*2d80*/  FSEL R13, R13, R2, P0 ;  /* 0x000000020d0d7208 */ /* 0x000fe40000000000 */
[----:B------:R-:W-:Y:S02]  /*2d90*/  PLOP3.LUT P0, PT, PT, PT, PT, 0x8, 0x80 ;  /* 0x000000000080781c */ /* 0x000fe40003f0e170 */
[----:B------:R-:W-:Y:S01]  /*2da0*/  FSETP.NEU.FTZ.AND P1, PT, R13, RZ, PT ;  /* 0x000000ff0d00720b */ /* 0x000fe20003f3d000 */
[----:B------:R-:W-:-:S04]  /*2db0*/  FADD.FTZ R2, R0, -R13 ;  /* 0x8000000d00027221 */ /* 0x000fc80000010000 */
[----:B0-----:R-:W-:Y:S02]  /*2dc0*/  FMUL.FTZ R4, R2, R17 ;  /* 0x0000001102047220 */ /* 0x001fe40000410000 */
[----:B------:R-:W0:Y:S06]  /*2dd0*/  LDC.64 R2, c[0x0][0x580] ;  /* 0x00016000ff027b82 */ /* 0x000e2c0000000a00 */
        /* <DEDUP_REMOVED lines=11> */
[----:B------:R-:W-:-:S05]  /*2e90*/  @P0 MOV R13, R15 ;  /* 0x0000000f000d0202 */ /* 0x000fca0000000f00 */
[----:B0-----:R0:W-:Y:S02]  /*2ea0*/  STG.E desc[UR6][R2.64], R13 ;  /* 0x0000000d02007986 */ /* 0x0011e4000c101906 */
.L_x_11128:
[----:B------:R-:W-:Y:S05]  /*2eb0*/  BSYNC.RECONVERGENT B0 ;  /* 0x0000000000007941 */ /* 0x000fea0003800200 */
.L_x_11127:
[----:B------:R-:W-:-:S13]  /*2ec0*/  ISETP.GE.AND P0, PT, R11, UR4, PT ;  /* 0x000000040b007c0c */ /* 0x000fda000bf06270 */
[----:B------:R-:W-:Y:S05]  /*2ed0*/  @P0 EXIT ;  /* 0x000000000000094d */ /* 0x000fea0003800000 */
[----:B0-----:R-:W0:Y:S02]  /*2ee0*/  LDC.64 R2, c[0x0][0x588] ;  /* 0x00016200ff027b82 */ /* 0x001e240000000a00 */
        /* <DEDUP_REMOVED lines=22> */
.L_x_11138:
[----:B------:R-:W-:Y:S01]  /*3050*/  FSETP.GEU.FTZ.AND P0, PT, R3, -R20, PT ;  /* 0x800000140300720b */ /* 0x000fe20003f1e000 */
[----:B------:R-:W-:-:S12]  /*3060*/  FADD.FTZ R2, R2, -1 ;  /* 0xbf80000002027421 */ /* 0x000fd80000010000 */
[----:B------:R-:W-:-:S07]  /*3070*/  @!P0 FADD.FTZ R2, R2, -1 ;  /* 0xbf80000002028421 */ /* 0x000fce0000010000 */
.L_x_11137:
[----:B------:R-:W-:Y:S01]  /*3080*/  FFMA.FTZ R11, -R20, R2, R11 ;  /* 0x00000002140b7223 */ /* 0x000fe2000001010b */
[----:B------:R-:W-:Y:S06]  /*3090*/  BRA `(.L_x_11135) ;  /* 0x0000000000607947 */ /* 0x000fec0003800000 */
.L_x_11136:
        /* <DEDUP_REMOVED lines=9> */
.L_x_11140:
        /* <DEDUP_REMOVED lines=13> */
.L_x_11139:
[----:B------:R-:W-:-:S04]  /*3200*/  FMUL.FTZ R2, R11, 1.1920928955078125e-07 ;  /* 0x340000000b027820 */ /* 0x000fc80000410000 */
[----:B------:R-:W-:-:S07]  /*3210*/  FMUL.FTZ R11, R7, R2 ;  /* 0x00000002070b7220 */ /* 0x000fce0000410000 */
.L_x_11135:
        /* <DEDUP_REMOVED lines=25> */
.L_x_11126:
        /* <DEDUP_REMOVED lines=14> */
[----:B------:R-:W-:-:S05]  /*3490*/  SHF.R.U32.HI R13, RZ, UR9, R12 ;  /* 0x00000009ff0d7c19 */ /* 0x000fca000801160c */
[----:B------:R-:W-:-:S04]  /*34a0*/  IMAD.MOV R0, RZ, RZ, -R13 ;  /* 0x000000ffff007224 */ /* 0x000fc800078e0a0d */
        /* <DEDUP_REMOVED lines=270> */
[----:B------:R-:W-:Y:S01]  /*4590*/  HFMA2 R12, -RZ, RZ, 0, 0 ;  /* 0x00000000ff0c7431 */ /* 0x000fe200000001ff */
        /* <DEDUP_REMOVED lines=8> */
[----:B------:R-:W1:Y:S02]  /*4620*/  @P0 LDC.64 R16, c[0x0][0x578] ;  /* 0x00015e00ff100b82 */ /* 0x000e640000000a00 */
[----:B------:R-:W-:Y:S02]  /*4630*/  IMAD R12, R12, UR8, R13 ;  /* 0x000000080c0c7c24 */ /* 0x000fe4000f8e020d */
[----:B---3--:R-:W-:-:S04]  /*4640*/  @P0 IMAD.HI.U32 R14, R19, R14, R18 ;  /* 0x0000000e130e0227 */ /* 0x008fc800078e0012 */
[C---:B--2---:R-:W-:Y:S01]  /*4650*/  IMAD R3, R12.reuse, UR10, R3 ;  /* 0x0000000a0c037c24 */ /* 0x044fe2000f8e0203 */
[----:B------:R-:W-:Y:S01]  /*4660*/  @P0 SHF.R.U32.HI R14, RZ, R15, R14 ;  /* 0x0000000fff0e0219 */ /* 0x000fe2000001160e */
[----:B------:R-:W-:-:S03]  /*4670*/  IMAD R0, R12, UR11, R0 ;  /* 0x0000000b0c007c24 */ /* 0x000fc6000f8e0200 */
[----:B------:R-:W-:-:S05]  /*4680*/  @P0 IADD3 R18, PT, PT, -R14, RZ, RZ ;  /* 0x000000ff0e120210 */ /* 0x000fca0007ffe1ff */
[----:B0-----:R-:W-:-:S04]  /*4690*/  @P0 IMAD R18, R23, R18, R19 ;  /* 0x0000001217120224 */ /* 0x001fc800078e0213 */
[C---:B-1----:R-:W-:Y:S02]  /*46a0*/  @P0 IMAD R3, R18.reuse, R16, R3 ;  /* 0x0000001012030224 */ /* 0x042fe400078e0203 */
[----:B------:R-:W-:-:S07]  /*46b0*/  @P0 IMAD R0, R18, R17, R0 ;  /* 0x0000001112000224 */ /* 0x000fce00078e0200 */
.L_x_11143:
[----:B------:R-:W0:Y:S02]  /*46c0*/  LDCU.64 UR8, c[0x0][0x588] ;  /* 0x0000b100ff0877ac */ /* 0x000e240008000a00 */
[----:B0-----:R-:W-:-:S05]  /*46d0*/  IADD3 R12, P0, PT, R0, UR8, RZ ;  /* 0x00000008000c7c10 */ /* 0x001fca000ff1e0ff */
[----:B------:R-:W-:-:S05]  /*46e0*/  IMAD.X R13, RZ, RZ, UR9, P0 ;  /* 0x00000009ff0d7e24 */ /* 0x000fca00080e06ff */
[----:B------:R-:W2:Y:S01]  /*46f0*/  LDG.E R0, desc[UR6][R12.64] ;  /* 0x000000060c007981 */ /* 0x000ea2000c1e1900 */
[----:B------:R-:W-:Y:S01]  /*4700*/  BSSY.RECONVERGENT B0, `(.L_x_11144) ;  /* 0x0000037000007945 */ /* 0x000fe20003800200 */
[C---:B--2---:R-:W-:Y:S01]  /*4710*/  FSETP.GEU.FTZ.AND P0, PT, |R0|.reuse, |R21|, PT ;  /* 0x400000150000720b */ /* 0x044fe20003f1e200 */
        /* <DEDUP_REMOVED lines=24> */
.L_x_11148:
[----:B------:R-:W-:Y:S05]  /*48a0*/  BSYNC.RECONVERGENT B2 ;  /* 0x0000000000027941 */ /* 0x000fea0003800200 */
.L_x_11147:
[----:B------:R-:W-:Y:S01]  /*48b0*/  FFMA.FTZ R15, -R20, R12, R15 ;  /* 0x0000000c140f7223 */ /* 0x000fe2000001010f */
[----:B------:R-:W-:Y:S06]  /*48c0*/  BRA `(.L_x_11145) ;  /* 0x0000000000687947 */ /* 0x000fec0003800000 */
.L_x_11146:
        /* <DEDUP_REMOVED lines=10> */
.L_x_11151:
        /* <DEDUP_REMOVED lines=13> */
.L_x_11150:
[----:B------:R-:W-:Y:S05]  /*4a40*/  BSYNC.RECONVERGENT B2 ;  /* 0x0000000000027941 */ /* 0x000fea0003800200 */
.L_x_11149:
[----:B------:R-:W-:-:S04]  /*4a50*/  FMUL.FTZ R12, R15, 1.1920928955078125e-07 ;  /* 0x340000000f0c7820 */ /* 0x000fc80000410000 */
[----:B------:R-:W-:-:S07]  /*4a60*/  FMUL.FTZ R15, R17, R12 ;  /* 0x0000000c110f7220 */ /* 0x000fce0000410000 */
.L_x_11145:
[----:B------:R-:W-:Y:S05]  /*4a70*/  BSYNC.RECONVERGENT B0 ;  /* 0x0000000000007941 */ /* 0x000fea0003800200 */
.L_x_11144:
[C---:B------:R-:W-:Y:S01]  /*4a80*/  FSETP.NAN.FTZ.AND P0, PT, |R15|.reuse, |R15|, PT ;  /* 0x4000000f0f00720b */ /* 0x040fe20003f18200 */
[----:B------:R-:W0:Y:S01]  /*4a90*/  MUFU.RCP R17, R21 ;  /* 0x0000001500117308 */ /* 0x000e220000001000 */
[----:B------:R-:W-:Y:S01]  /*4aa0*/  LOP3.LUT R12, R15, 0x80000000, R0, 0xb8, !PT ;  /* 0x800000000f0c7812 */ /* 0x000fe200078eb800 */
[----:B------:R-:W1:Y:S01]  /*4ab0*/  LDCU.64 UR8, c[0x0][0x580] ;  /* 0x0000b000ff0877ac */ /* 0x000e620008000a00 */
[----:B------:R-:W-:Y:S02]  /*4ac0*/  VIADD R11, R11, 0x80 ;  /* 0x000000800b0b7836 */ /* 0x000fe40000000000 */
        /* <DEDUP_REMOVED lines=15> */
[----:B-1----:R-:W-:-:S04]  /*4bc0*/  IADD3 R12, P1, PT, R3, UR8, RZ ;  /* 0x00000008030c7c10 */ /* 0x002fc8000ff3e0ff */
[----:B------:R-:W-:Y:S02]  /*4bd0*/  @P0 MOV R3, R13 ;  /* 0x0000000d00030202 */ /* 0x000fe40000000f00 */
[----:B------:R-:W-:Y:S02]  /*4be0*/  IADD3.X R13, PT, PT, RZ, UR9, RZ, P1, !PT ;  /* 0x00000009ff0d7c10 */ /* 0x000fe40008ffe4ff */
[----:B------:R-:W-:-:S05]  /*4bf0*/  @!P0 LOP3.LUT R3, RZ, 0x80000000, R0, 0xb8, !PT ;  /* 0x80000000ff038812 */ /* 0x000fca00078eb800 */
[----:B------:R0:W-:Y:S02]  /*4c00*/  STG.E desc[UR6][R12.64], R3 ;  /* 0x000000030c007986 */ /* 0x0001e4000c101906 */
.L_x_11142:
[----:B------:R-:W-:Y:S05]  /*4c10*/  BSYNC.RECONVERGENT B1 ;  /* 0x0000000000017941 */ /* 0x000fea0003800200 */
.L_x_11141:
        /* <DEDUP_REMOVED lines=8> */
[----:B-1----:R-:W-:-:S05]  /*4ca0*/  IMAD.HI.U32 R12, R11, UR4, R12 ;  /* 0x000000040b0c7c27 */ /* 0x002fca000f8e000c */
[----:B------:R-:W-:-:S04]  /*4cb0*/  SHF.R.U32.HI R13, RZ, UR5, R12 ;  /* 0x00000005ff0d7c19 */ /* 0x000fc8000801160c */
[----:B------:R-:W-:-:S05]  /*4cc0*/  IADD3 R0, PT, PT, -R13, RZ, RZ ;  /* 0x000000ff0d007210 */ /* 0x000fca0007ffe1ff */
[----:B0-----:R-:W-:-:S04]  /*4cd0*/  IMAD R0, R0, UR8, R11 ;  /* 0x0000000800007c24 */ /* 0x001fc8000f8e020b */
        /* <DEDUP_REMOVED lines=276> */
[----:B------:R-:W-:Y:S02]  /*5e20*/  @P0 IMAD.MOV.U32 R18, RZ, RZ, RZ ;  /* 0x000000ffff120224 */ /* 0x000fe400078e00ff */
[----:B------:R-:W-:-:S03]  /*5e30*/  IADD3 R12, PT, PT, -R19, RZ, RZ ;  /* 0x000000ff130c7210 */ /* 0x000fc60007ffe1ff */
[----:B------:R-:W3:Y:S02]  /*5e40*/  @P0 LDC.64 R16, c[0x0][0x578] ;  /* 0x00015e00ff100b82 */ /* 0x000ee40000000a00 */
        /* <DEDUP_REMOVED lines=9> */
.L_x_11152:
[----:B------:R-:W0:Y:S02]  /*5ee0*/  LDCU.128 UR8, c[0x0][0x580] ;  /* 0x0000b000ff0877ac */ /* 0x000e240008000c00 */
[----:B0-----:R-:W-:-:S04]  /*5ef0*/  IADD3 R12, P0, PT, R0, UR10, RZ ;  /* 0x0000000a000c7c10 */ /* 0x001fc8000ff1e0ff */
[----:B------:R-:W-:-:S05]  /*5f00*/  IADD3.X R13, PT, PT, RZ, UR11, RZ, P0, !PT ;  /* 0x0000000bff0d7c10 */ /* 0x000fca00087fe4ff */
[----:B------:R-:W2:Y:S01]  /*5f10*/  LDG.E R0, desc[UR6][R12.64] ;  /* 0x000000060c007981 */ /* 0x000ea2000c1e1900 */
[----:B------:R-:W-:Y:S01]  /*5f20*/  IADD3 R2, P1, PT, R3, UR8, RZ ;  /* 0x0000000803027c10 */ /* 0x000fe2000ff3e0ff */
[----:B------:R-:W-:Y:S03]  /*5f30*/  BSSY.RECONVERGENT B0, `(.L_x_11153) ;  /* 0x0000038000007945 */ /* 0x000fe60003800200 */
[----:B------:R-:W-:Y:S02]  /*5f40*/  IADD3.X R3, PT, PT, RZ, UR9, RZ, P1, !PT ;  /* 0x00000009ff037c10 */ /* 0x000fe40008ffe4ff */
        /* <DEDUP_REMOVED lines=22> */
.L_x_11158:
[----:B------:R-:W-:Y:S01]  /*60b0*/  FSETP.GEU.FTZ.AND P0, PT, R5, -R20, PT ;  /* 0x800000140500720b */ /* 0x000fe20003f1e000 */
[----:B------:R-:W-:-:S12]  /*60c0*/  FADD.FTZ R4, R4, -1 ;  /* 0xbf80000004047421 */ /* 0x000fd80000010000 */
[----:B------:R-:W-:-:S07]  /*60d0*/  @!P0 FADD.FTZ R4, R4, -1 ;  /* 0xbf80000004048421 */ /* 0x000fce0000010000 */
.L_x_11157:
[----:B------:R-:W-:Y:S05]  /*60e0*/  BSYNC.RECONVERGENT B1 ;  /* 0x0000000000017941 */ /* 0x000fea0003800200 */
.L_x_11156:
[----:B------:R-:W-:Y:S01]  /*60f0*/  FFMA.FTZ R11, -R20, R4, R11 ;  /* 0x00000004140b7223 */ /* 0x000fe2000001010b */
[----:B------:R-:W-:Y:S06]  /*6100*/  BRA `(.L_x_11154) ;  /* 0x0000000000687947 */ /* 0x000fec0003800000 */
.L_x_11155:
        /* <DEDUP_REMOVED lines=10> */
.L_x_11161:
        /* <DEDUP_REMOVED lines=13> */
.L_x_11160:
[----:B------:R-:W-:Y:S05]  /*6280*/  BSYNC.RECONVERGENT B1 ;  /* 0x0000000000017941 */ /* 0x000fea0003800200 */
.L_x_11159:
[----:B------:R-:W-:-:S04]  /*6290*/  FMUL.FTZ R11, R11, 1.1920928955078125e-07 ;  /* 0x340000000b0b7820 */ /* 0x000fc80000410000 */
[----:B------:R-:W-:-:S07]  /*62a0*/  FMUL.FTZ R11, R12, R11 ;  /* 0x0000000b0c0b7220 */ /* 0x000fce0000410000 */
.L_x_11154:
[----:B------:R-:W-:Y:S05]  /*62b0*/  BSYNC.RECONVERGENT B0 ;  /* 0x0000000000007941 */ /* 0x000fea0003800200 */
.L_x_11153:
        /* <DEDUP_REMOVED lines=19> */
[----:B------:R-:W-:-:S05]  /*63f0*/  @P0 MOV R5, R7 ;  /* 0x0000000700050202 */ /* 0x000fca0000000f00 */
[----:B------:R-:W-:Y:S01]  /*6400*/  STG.E desc[UR6][R2.64], R5 ;  /* 0x0000000502007986 */ /* 0x000fe2000c101906 */
[----:B------:R-:W-:Y:S05]  /*6410*/  EXIT ;  /* 0x000000000000794d */ /* 0x000fea0003800000 */
.L_x_11162:
        /* <DEDUP_REMOVED lines=14> */
.L_x_37084:


//--------------------- .text._ZN2at6native27unrolled_elementwise_kernelINS0_13BUnaryFunctorIfffZZZNS0_15binary_internal21div_floor_kernel_cudaERNS_18TensorIteratorBaseEENKUlvE1_clEvENKUlvE0_clEvEUlffE_EESt5arrayIPcLm2EELi4E23TrivialOffsetCalculatorILi1EjESE_NS0_6memory15LoadWithoutCastENSF_16StoreWithoutCastEEEviT_T0_T2_T3_T4_T5_ --------------------------
	.section	.text._ZN2at6native27unrolled_elementwise_kernelINS0_13BUnaryFunctorIfffZZZNS0_15binary_internal21div_floor_kernel_cudaERNS_18TensorIteratorBaseEENKUlvE1_clEvENKUlvE0_clEvEUlffE_EESt5arrayIPcLm2EELi4E23TrivialOffsetCalculatorILi1EjESE_NS0_6memory15LoadWithoutCastENSF_16StoreWithoutCastEEEviT_T0_T2_T3_T4_T5_,"ax",@progbits
	.align	128
        .global         _ZN2at6native27unrolled_elementwise_kernelINS0_13BUnaryFunctorIfffZZZNS0_15binary_internal21div_floor_kernel_cudaERNS_18TensorIteratorBaseEENKUlvE1_clEvENKUlvE0_clEvEUlffE_EESt5arrayIPcLm2EELi4E23TrivialOffsetCalculatorILi1EjESE_NS0_6memory15LoadWithoutCastENSF_16StoreWithoutCastEEEviT_T0_T2_T3_T4_T5_
        .type           _ZN2at6native27unrolled_elementwise_kernelINS0_13BUnaryFunctorIfffZZZNS0_15binary_internal21div_floor_kernel_cudaERNS_18TensorIteratorBaseEENKUlvE1_clEvENKUlvE0_clEvEUlffE_EESt5arrayIPcLm2EELi4E23TrivialOffsetCalculatorILi1EjESE_NS0_6memory15LoadWithoutCastENSF_16StoreWithoutCastEEEviT_T0_T2_T3_T4_T5_,@function
        .size           _ZN2at6native27unrolled_elementwise_kernelINS0_13BUnaryFunctorIfffZZZNS0_15binary_internal21div_floor_kernel_cudaERNS_18TensorIteratorBaseEENKUlvE1_clEvENKUlvE0_clEvEUlffE_EESt5arrayIPcLm2EELi4E23TrivialOffsetCalculatorILi1EjESE_NS0_6memory15LoadWithoutCastENSF_16StoreWithoutCastEEEviT_T0_T2_T3_T4_T5_,(.L_x_37085 - _ZN2at6native27unrolled_elementwise_kernelINS0_13BUnaryFunctorIfffZZZNS0_15binary_internal21div_floor_kernel_cudaERNS_18TensorIteratorBaseEENKUlvE1_clEvENKUlvE0_clEvEUlffE_EESt5arrayIPcLm2EELi4E23TrivialOffsetCalculatorILi1EjESE_NS0_6memory15LoadWithoutCastENSF_16StoreWithoutCastEEEviT_T0_T2_T3_T4_T5_)
        .other          _ZN2at6native27unrolled_elementwise_kernelINS0_13BUnaryFunctorIfffZZZNS0_15binary_internal21div_floor_kernel_cudaERNS_18TensorIteratorBaseEENKUlvE1_clEvENKUlvE0_clEvEUlffE_EESt5arrayIPcLm2EELi4E23TrivialOffsetCalculatorILi1EjESE_NS0_6memory15LoadWithoutCastENSF_16StoreWithoutCastEEEviT_T0_T2_T3_T4_T5_,@"STO_CUDA_ENTRY STV_DEFAULT"
_ZN2at6native27unrolled_elementwise_kernelINS0_13BUnaryFunctorIfffZZZNS0_15binary_internal21div_floor_kernel_cudaERNS_18TensorIteratorBaseEENKUlvE1_clEvENKUlvE0_clEvEUlffE_EESt5arrayIPcLm2EELi4E23TrivialOffsetCalculatorILi1EjESE_NS0_6memory15LoadWithoutCastENSF_16StoreWithoutCastEEEviT_T0_T2_T3_T4_T5_:
.text._ZN2at6native27unrolled_elementwise_kernelINS0_13BUnaryFunctorIfffZZZNS0_15binary_internal21div_floor_kernel_cudaERNS_18TensorIteratorBaseEENKUlvE1_clEvENKUlvE0_clEvEUlffE_EESt5arrayIPcLm2EELi4E23TrivialOffsetCalculatorILi1EjESE_NS0_6memory15LoadWithoutCastENSF_16StoreWithoutCastEEEviT_T0_T2_T3_T4_T5_:
[----:B------:R-:W-:Y:S01]  /*0000*/  LDC R1, c[0x0][0x37c] ;  /* 0x0000df00ff017b82 */ /* 0x000fe20000000800 */
[----:B------:R-:W0:Y:S07]  /*0010*/  S2R R0, SR_CTAID.X ;  /* 0x0000000000007919 */ /* 0x000e2e0000002500 */
[----:B------:R-:W0:Y:S01]  /*0020*/  LDC R3, c[0x0][0x380] ;  /* 0x0000e000ff037b82 */ /* 0x000e220000000800 */
[----:B------:R-:W1:Y:S01]  /*0030*/  LDCU.64 UR4, c[0x0][0x358] ;  /* 0x00006b00ff0477ac */ /* 0x000e620008000a00 */
[----:B------:R-:W2:Y:S06]  /*0040*/  S2R R11, SR_TID.X ;  /* 0x00000000000b7919 */ /* 0x000eac0000002100 */
[----:B------:R-:W3:Y:S01]  /*0050*/  LDC R10, c[0x0][0x388] ;  /* 0x0000e200ff0a7b82 */ /* 0x000ee20000000800 */
        /* <DEDUP_REMOVED lines=19> */
[----:B0-----:R-:W-:Y:S01]  /*0190*/  @!P3 IMAD.WIDE.U32 R20, R21, 0x4, R8 ;  /* 0x000000041514b825 */ /* 0x001fe200078e0008 */
[----:B------:R-:W-:-:S06]  /*01a0*/  CS2R R8, SRZ ;  /* 0x0000000000087805 */ /* 0x000fcc000001ff00 */
[----:B-1----:R0:W5:Y:S04]  /*01b0*/  @!P1 LDG.E R8, desc[UR4][R12.64] ;  /* 0x000000040c089981 */ /* 0x002168000c1e1900 */
[----:B------:R0:W5:Y:S01]  /*01c0*/  @!P0 LDG.E R9, desc[UR4][R4.64] ;  /* 0x0000000404098981 */ /* 0x000162000c1e1900 */
[----:B--2---:R-:W-:Y:S01]  /*01d0*/  @!P2 IMAD.WIDE.U32 R18, R19, 0x4, R6 ;  /* 0x000000041312a825 */ /* 0x004fe200078e0006 */
[----:B------:R-:W-:-:S06]  /*01e0*/  CS2R R6, SRZ ;  /* 0x0000000000067805 */ /* 0x000fcc000001ff00 */
[----:B------:R0:W5:Y:S04]  /*01f0*/  @!P3 LDG.E R7, desc[UR4][R20.64] ;  /* 0x000000041407b981 */ /* 0x000168000c1e1900 */
[----:B------:R0:W5:Y:S01]  /*0200*/  @!P2 LDG.E R6, desc[UR4][R18.64] ;  /* 0x000000041206a981 */ /* 0x000162000c1e1900 */
[C---:B---3--:R-:W-:Y:S01]  /*0210*/  FSETP.NEU.FTZ.AND P0, PT, R10.reuse, RZ, PT ;  /* 0x000000ff0a00720b */ /* 0x048fe20003f1d000 */
[----:B------:R-:W-:Y:S01]  /*0220*/  BSSY.RECONVERGENT B0, `(.L_x_11163) ;  /* 0x0000164000007945 */ /* 0x000fe20003800200 */
[C---:B------:R-:W-:Y:S01]  /*0230*/  FADD.FTZ R16, |R10|.reuse, -RZ ;  /* 0x800000ff0a107221 */ /* 0x040fe20000010200 */
[----:B------:R-:W-:-:S10]  /*0240*/  FMUL.FTZ R15, |R10|, 8388608 ;  /* 0x4b0000000a0f7820 */ /* 0x000fd40000410200 */
[----:B0-----:R-:W-:Y:S05]  /*0250*/  @P0 BRA `(.L_x_11164) ;  /* 0x0000000000440947 */ /* 0x001fea0003800000 */
[C---:B------:R-:W-:Y:S01]  /*0260*/  VIADD R5, R3.reuse, 0x100 ;  /* 0x0000010003057836 */ /* 0x040fe20000000000 */
[C---:B------:R-:W-:Y:S02]  /*0270*/  IADD3 R11, PT, PT, R3.reuse, 0x80, RZ ;  /* 0x00000080030b7810 */ /* 0x040fe40007ffe0ff */
[-C--:B------:R-:W-:Y:S02]  /*0280*/  ISETP.GE.AND P0, PT, R3, R2.reuse, PT ;  /* 0x000000020300720c */ /* 0x080fe40003f06270 */
[-C--:B------:R-:W-:Y:S02]  /*0290*/  ISETP.GE.AND P1, PT, R11, R2.reuse, PT ;  /* 0x000000020b00720c */ /* 0x080fe40003f26270 */
[----:B------:R-:W-:Y:S01]  /*02a0*/  ISETP.GE.AND P2, PT, R5, R2, PT ;  /* 0x000000020500720c */ /* 0x000fe20003f46270 */
[----:B------:R-:W-:-:S05]  /*02b0*/  VIADD R5, R3, 0x180 ;  /* 0x0000018003057836 */ /* 0x000fca0000000000 */
[----:B------:R-:W-:-:S03]  /*02c0*/  ISETP.GE.AND P3, PT, R5, R2, PT ;  /* 0x000000020500720c */ /* 0x000fc60003f66270 */
[----:B------:R-:W0:Y:S08]  /*02d0*/  @!P0 MUFU.RCP R12, R10 ;  /* 0x0000000a000c8308 */ /* 0x000e300000001000 */
[----:B------:R-:W1:Y:S08]  /*02e0*/  @!P1 MUFU.RCP R11, R10 ;  /* 0x0000000a000b9308 */ /* 0x000e700000001000 */
[----:B------:R-:W2:Y:S01]  /*02f0*/  @!P2 MUFU.RCP R14, R10 ;  /* 0x0000000a000ea308 */ /* 0x000ea20000001000 */
[----:B0----5:R-:W-:Y:S01]  /*0300*/  @!P0 FMUL.FTZ R9, R12, R9 ;  /* 0x000000090c098220 */ /* 0x021fe20000410000 */
[----:B-1----:R-:W-:Y:S01]  /*0310*/  @!P1 FMUL.FTZ R8, R11, R8 ;  /* 0x000000080b089220 */ /* 0x002fe20000410000 */
[----:B--2---:R-:W-:Y:S01]  /*0320*/  @!P2 FMUL.FTZ R4, R14, R7 ;  /* 0x000000070e04a220 */ /* 0x004fe20000410000 */
[----:B------:R-:W-:Y:S06]  /*0330*/  @P3 BRA `(.L_x_11165) ;  /* 0x0000001400483947 */ /* 0x000fec0003800000 */
[----:B------:R-:W0:Y:S02]  /*0340*/  MUFU.RCP R11, R10 ;  /* 0x0000000a000b7308 */ /* 0x000e240000001000 */
[----:B0-----:R-:W-:Y:S01]  /*0350*/  FMUL.FTZ R11, R11, R6 ;  /* 0x000000060b0b7220 */ /* 0x001fe20000410000 */
[----:B------:R-:W-:Y:S06]  /*0360*/  BRA `(.L_x_11165) ;  /* 0x00000014003c7947 */ /* 0x000fec0003800000 */
.L_x_11164:
[----:B------:R-:W-:Y:S01]  /*0370*/  LOP3.LUT R14, R15, 0x7fffff, RZ, 0xc0, !PT ;  /* 0x007fffff0f0e7812 */ /* 0x000fe200078ec0ff */
[----:B------:R-:W-:Y:S01]  /*0380*/  BSSY.RECONVERGENT B2, `(.L_x_11166) ;  /* 0x0000056000027945 */ /* 0x000fe20003800200 */
[----:B------:R-:W-:Y:S01]  /*0390*/  ISETP.GE.AND P0, PT, R3, R2, PT ;  /* 0x000000020300720c */ /* 0x000fe20003f06270 */
[----:B------:R-:W-:Y:S01]  /*03a0*/  FADD.FTZ R12, -R16, -RZ ;  /* 0x800000ff100c7221 */ /* 0x000fe20000010100 */
[----:B------:R-:W-:Y:S01]  /*03b0*/  LOP3.LUT R14, R14, 0x3f800000, RZ, 0xfc, !PT ;  /* 0x3f8000000e0e7812 */ /* 0x000fe200078efcff */
[----:B------:R-:W-:Y:S01]  /*03c0*/  FADD.FTZ R11, |R10|, |R10| ;  /* 0x4000000a0a0b7221 */ /* 0x000fe20000010200 */
[----:B------:R-:W-:Y:S02]  /*03d0*/  LOP3.LUT R5, R15, 0xff800000, RZ, 0xc0, !PT ;  /* 0xff8000000f057812 */ /* 0x000fe400078ec0ff */
[----:B------:R0:W1:Y:S07]  /*03e0*/  MUFU.RCP R13, R14 ;  /* 0x0000000e000d7308 */ /* 0x00006e0000001000 */
[----:B------:R-:W-:Y:S05]  /*03f0*/  @P0 BRA `(.L_x_11167) ;  /* 0x0000000400380947 */ /* 0x000fea0003800000 */
[C---:B-----5:R-:W-:Y:S01]  /*0400*/  FSETP.GEU.FTZ.AND P0, PT, |R9|.reuse, |R10|, PT ;  /* 0x4000000a0900720b */ /* 0x060fe20003f1e200 */
[----:B------:R-:W-:Y:S01]  /*0410*/  BSSY.RECONVERGENT B1, `(.L_x_11168) ;  /* 0x0000038000017945 */ /* 0x000fe20003800200 */
[----:B------:R-:W-:-:S11]  /*0420*/  FADD.FTZ R17, |R9|, -RZ ;  /* 0x800000ff09117221 */ /* 0x000fd60000010200 */
[----:B------:R-:W-:Y:S05]  /*0430*/  @!P0 BRA `(.L_x_11169) ;  /* 0x0000000000d48947 */ /* 0x000fea0003800000 */
[----:B------:R-:W-:-:S13]  /*0440*/  FSETP.GTU.FTZ.AND P0, PT, R17, R15, PT ;  /* 0x0000000f1100720b */ /* 0x000fda0003f1c000 */
[----:B------:R-:W-:Y:S05]  /*0450*/  @P0 BRA `(.L_x_11170) ;  /* 0x00000000005c0947 */ /* 0x000fea0003800000 */
[----:B------:R-:W2:Y:S01]  /*0460*/  MUFU.RCP R4, R16 ;  /* 0x0000001000047308 */ /* 0x000ea20000001000 */
[----:B------:R-:W-:Y:S01]  /*0470*/  BSSY.RECONVERGENT B3, `(.L_x_11171) ;  /* 0x0000013000037945 */ /* 0x000fe20003800200 */
[----:B--2---:R-:W-:-:S06]  /*0480*/  FMUL.FTZ R4, R17, R4 ;  /* 0x0000000411047220 */ /* 0x004fcc0000410000 */
[----:B------:R-:W2:Y:S02]  /*0490*/  FRND.TRUNC R4, R4 ;  /* 0x0000000400047307 */ /* 0x000ea4000020d000 */
[----:B--2---:R-:W-:-:S05]  /*04a0*/  FFMA R19, R4, R12, R17 ;  /* 0x0000000c04137223 */ /* 0x004fca0000000011 */
        /* <DEDUP_REMOVED lines=15> */
.L_x_11172:
[----:B------:R-:W-:Y:S05]  /*05a0*/  BSYNC.RECONVERGENT B3 ;  /* 0x0000000000037941 */ /* 0x000fea0003800200 */
.L_x_11171:
[----:B------:R-:W-:Y:S01]  /*05b0*/  FFMA.FTZ R17, -R16, R4, R17 ;  /* 0x0000000410117223 */ /* 0x000fe20000010111 */
[----:B------:R-:W-:Y:S06]  /*05c0*/  BRA `(.L_x_11169) ;  /* 0x0000000000707947 */ /* 0x000fec0003800000 */
.L_x_11170:
        /* <DEDUP_REMOVED lines=12> */
.L_x_11175:
[----:B------:R-:W-:-:S04]  /*0690*/  VIMNMX.U32 R19, PT, PT, R18, 0xb800000, PT ;  /* 0x0b80000012137848 */ /* 0x000fc80003fe0000 */
[C---:B------:R-:W-:Y:S01]  /*06a0*/  IADD3 R18, PT, PT, -R19.reuse, R18, RZ ;  /* 0x0000001213127210 */ /* 0x040fe20007ffe1ff */
[----:B------:R-:W-:-:S03]  /*06b0*/  IMAD.IADD R17, R19, 0x1, R17 ;  /* 0x0000000113117824 */ /* 0x000fc600078e0211 */
[----:B------:R-:W-:Y:S01]  /*06c0*/  ISETP.NE.AND P1, PT, R18, RZ, PT ;  /* 0x000000ff1200720c */ /* 0x000fe20003f25270 */
[----:B-1----:R-:W-:-:S04]  /*06d0*/  FMUL.FTZ R20, R17, R13 ;  /* 0x0000000d11147220 */ /* 0x002fc80000410000 */
        /* <DEDUP_REMOVED lines=8> */
.L_x_11174:
[----:B------:R-:W-:Y:S05]  /*0760*/  BSYNC.RECONVERGENT B3 ;  /* 0x0000000000037941 */ /* 0x000fea0003800200 */
.L_x_11173:
[----:B------:R-:W-:-:S04]  /*0770*/  FMUL.FTZ R17, R17, 1.1920928955078125e-07 ;  /* 0x3400000011117820 */ /* 0x000fc80000410000 */
[----:B------:R-:W-:-:S07]  /*0780*/  FMUL.FTZ R17, R4, R17 ;  /* 0x0000001104117220 */ /* 0x000fce0000410000 */
.L_x_11169:
[----:B------:R-:W-:Y:S05]  /*0790*/  BSYNC.RECONVERGENT B1 ;  /* 0x0000000000017941 */ /* 0x000fea0003800200 */
.L_x_11168:
[C---:B------:R-:W-:Y:S01]  /*07a0*/  FSETP.NAN.FTZ.AND P0, PT, |R17|.reuse, |R17|, PT ;  /* 0x400000111100720b */ /* 0x040fe20003f18200 */
[----:B------:R-:W2:Y:S01]  /*07b0*/  MUFU.RCP R19, R10 ;  /* 0x0000000a00137308 */ /* 0x000ea20000001000 */
        /* <DEDUP_REMOVED lines=8> */
[----:B--2---:R-:W-:-:S12]  /*0840*/  FMUL.FTZ R4, R4, R19 ;  /* 0x0000001304047220 */ /* 0x004fd80000410000 */
[----:B------:R-:W-:-:S05]  /*0850*/  @P0 FADD.FTZ R4, R4, -1 ;  /* 0xbf80000004040421 */ /* 0x000fca0000010000 */
[----:B------:R-:W-:-:S13]  /*0860*/  FSETP.NEU.FTZ.AND P0, PT, R4, RZ, PT ;  /* 0x000000ff0400720b */ /* 0x000fda0003f1d000 */
[----:B------:R-:W2:Y:S01]  /*0870*/  @P0 FRND.FTZ.FLOOR R17, R4 ;  /* 0x0000000400110307 */ /* 0x000ea20000215000 */
[----:B------:R-:W-:Y:S01]  /*0880*/  @!P0 FMUL.FTZ R19, R19, R9 ;  /* 0x0000000913138220 */ /* 0x000fe20000410000 */
[----:B--2---:R-:W-:-:S05]  /*0890*/  @P0 FADD.FTZ R18, R4, -R17 ;  /* 0x8000001104120221 */ /* 0x004fca0000010000 */
[----:B------:R-:W-:-:S13]  /*08a0*/  FSETP.GT.AND P1, PT, R18, 0.5, P0 ;  /* 0x3f0000001200780b */ /* 0x000fda0000724000 */
[----:B------:R-:W-:-:S04]  /*08b0*/  @P1 FADD.FTZ R17, R17, 1 ;  /* 0x3f80000011111421 */ /* 0x000fc80000010000 */
[----:B------:R-:W-:Y:S01]  /*08c0*/  @P0 IMAD.MOV.U32 R9, RZ, RZ, R17 ;  /* 0x000000ffff090224 */ /* 0x000fe200078e0011 */
[----:B------:R-:W-:-:S07]  /*08d0*/  @!P0 LOP3.LUT R9, RZ, 0x80000000, R19, 0xb8, !PT ;  /* 0x80000000ff098812 */ /* 0x000fce00078eb813 */
.L_x_11167:
[----:B------:R-:W-:Y:S05]  /*08e0*/  BSYNC.RECONVERGENT B2 ;  /* 0x0000000000027941 */ /* 0x000fea0003800200 */
.L_x_11166:
        /* <DEDUP_REMOVED lines=27> */
.L_x_11183:
[----:B------:R-:W-:Y:S01]  /*0aa0*/  FSETP.GEU.FTZ.AND P0, PT, R19, -R16, PT ;  /* 0x800000101300720b */ /* 0x000fe20003f1e000 */
[----:B------:R-:W-:-:S12]  /*0ab0*/  FADD.FTZ R4, R4, -1 ;  /* 0xbf80000004047421 */ /* 0x000fd80000010000 */
[----:B------:R-:W-:-:S07]  /*0ac0*/  @!P0 FADD.FTZ R4, R4, -1 ;  /* 0xbf80000004048421 */ /* 0x000fce0000010000 */
.L_x_11182:
[----:B------:R-:W-:Y:S05]  /*0ad0*/  BSYNC.RECONVERGENT B3 ;  /* 0x0000000000037941 */ /* 0x000fea0003800200 */
.L_x_11181:
[----:B------:R-:W-:Y:S01]  /*0ae0*/  FFMA.FTZ R17, -R16, R4, R17 ;  /* 0x0000000410117223 */ /* 0x000fe20000010111 */
[----:B------:R-:W-:Y:S06]  /*0af0*/  BRA `(.L_x_11179) ;  /* 0x0000000000707947 */ /* 0x000fec0003800000 */
.L_x_11180:
        /* <DEDUP_REMOVED lines=12> */
.L_x_11186:
[----:B------:R-:W-:-:S05]  /*0bc0*/  VIMNMX.U32 R19, PT, PT, R18, 0xb800000, PT ;  /* 0x0b80000012137848 */ /* 0x000fca0003fe0000 */
[----:B------:R-:W-:Y:S02]  /*0bd0*/  IMAD.IADD R17, R19, 0x1, R17 ;  /* 0x0000000113117824 */ /* 0x000fe400078e0211 */
[----:B------:R-:W-:Y:S02]  /*0be0*/  IMAD.IADD R18, R18, 0x1, -R19 ;  /* 0x0000000112127824 */ /* 0x000fe400078e0a13 */
[----:B-1----:R-:W-:-:S03]  /*0bf0*/  FMUL.FTZ R20, R17, R13 ;  /* 0x0000000d11147220 */ /* 0x002fc60000410000 */
        /* <DEDUP_REMOVED lines=9> */
.L_x_11185:
[----:B------:R-:W-:Y:S05]  /*0c90*/  BSYNC.RECONVERGENT B3 ;  /* 0x0000000000037941 */ /* 0x000fea0003800200 */
.L_x_11184:
[----:B------:R-:W-:-:S04]  /*0ca0*/  FMUL.FTZ R17, R17, 1.1920928955078125e-07 ;  /* 0x3400000011117820 */ /* 0x000fc80000410000 */
[----:B------:R-:W-:-:S07]  /*0cb0*/  FMUL.FTZ R17, R4, R17 ;  /* 0x0000001104117220 */ /* 0x000fce0000410000 */
.L_x_11179:
[----:B------:R-:W-:Y:S05]  /*0cc0*/  BSYNC.RECONVERGENT B1 ;  /* 0x0000000000017941 */ /* 0x000fea0003800200 */
.L_x_11178:
[C---:B------:R-:W-:Y:S01]  /*0cd0*/  FSETP.NAN.FTZ.AND P0, PT, |R17|.reuse, |R17|, PT ;  /* 0x400000111100720b */ /* 0x040fe20003f18200 */
[----:B------:R-:W2:Y:S01]  /*0ce0*/  MUFU.RCP R19, R10 ;  /* 0x0000000a00137308 */ /* 0x000ea20000001000 */
        /* <DEDUP_REMOVED lines=18> */
.L_x_11177:
[----:B------:R-:W-:Y:S05]  /*0e10*/  BSYNC.RECONVERGENT B2 ;  /* 0x0000000000027941 */ /* 0x000fea0003800200 */
.L_x_11176:
[----:B------:R-:W-:Y:S01]  /*0e20*/  IADD3 R17, PT, PT, R3, 0x100, RZ ;  /* 0x0000010003117810 */ /* 0x000fe20007ffe0ff */
[----:B------:R-:W-:Y:S03]  /*0e30*/  BSSY.RECONVERGENT B2, `(.L_x_11187) ;  /* 0x0000051000027945 */ /* 0x000fe60003800200 */
        /* <DEDUP_REMOVED lines=25> */
.L_x_11194:
[----:B------:R-:W-:Y:S01]  /*0fd0*/  FSETP.GEU.FTZ.AND P0, PT, R19, -R16, PT ;  /* 0x800000101300720b */ /* 0x000fe20003f1e000 */
[----:B------:R-:W-:-:S12]  /*0fe0*/  FADD.FTZ R4, R4, -1 ;  /* 0xbf80000004047421 */ /* 0x000fd80000010000 */
[----:B------:R-:W-:-:S07]  /*0ff0*/  @!P0 FADD.FTZ R4, R4, -1 ;  /* 0xbf80000004048421 */ /* 0x000fce0000010000 */
.L_x_11193:
[----:B------:R-:W-:Y:S05]  /*1000*/  BSYNC.RECONVERGENT B3 ;  /* 0x0000000000037941 */ /* 0x000fea0003800200 */
.L_x_11192:
[----:B------:R-:W-:Y:S01]  /*1010*/  FFMA.FTZ R17, -R16, R4, R17 ;  /* 0x0000000410117223 */ /* 0x000fe20000010111 */
[----:B------:R-:W-:Y:S06]  /*1020*/  BRA `(.L_x_11190) ;  /* 0x0000000000707947 */ /* 0x000fec0003800000 */
.L_x_11191:
        /* <DEDUP_REMOVED lines=12> */
.L_x_11197:
        /* <DEDUP_REMOVED lines=13> */
.L_x_11196:
[----:B------:R-:W-:Y:S05]  /*11c0*/  BSYNC.RECONVERGENT B3 ;  /* 0x0000000000037941 */ /* 0x000fea0003800200 */
.L_x_11195:
[----:B------:R-:W-:-:S04]  /*11d0*/  FMUL.FTZ R17, R17, 1.1920928955078125e-07 ;  /* 0x3400000011117820 */ /* 0x000fc80000410000 */
[----:B------:R-:W-:-:S07]  /*11e0*/  FMUL.FTZ R17, R4, R17 ;  /* 0x0000001104117220 */ /* 0x000fce0000410000 */
.L_x_11190:
[----:B------:R-:W-:Y:S05]  /*11f0*/  BSYNC.RECONVERGENT B1 ;  /* 0x0000000000017941 */ /* 0x000fea0003800200 */
.L_x_11189:
        /* <DEDUP_REMOVED lines=13> */
[----:B------:R-:W2:Y:S02]  /*12d0*/  @P0 FRND.FTZ.FLOOR R18, R17 ;  /* 0x0000001100120307 */ /* 0x000ea40000215000 */
[----:B--2---:R-:W-:-:S05]  /*12e0*/  @P0 FADD.FTZ R4, R17, -R18 ;  /* 0x8000001211040221 */ /* 0x004fca0000010000 */
[----:B------:R-:W-:Y:S01]  /*12f0*/  FSETP.GT.AND P1, PT, R4, 0.5, P0 ;  /* 0x3f0000000400780b */ /* 0x000fe20000724000 */
[----:B------:R-:W-:-:S05]  /*1300*/  @!P0 FMUL.FTZ R4, R19, R7 ;  /* 0x0000000713048220 */ /* 0x000fca0000410000 */
[----:B------:R-:W-:-:S07]  /*1310*/  @!P0 LOP3.LUT R4, RZ, 0x80000000, R4, 0xb8, !PT ;  /* 0x80000000ff048812 */ /* 0x000fce00078eb804 */
[----:B------:R-:W-:-:S04]  /*1320*/  @P1 FADD.FTZ R18, R18, 1 ;  /* 0x3f80000012121421 */ /* 0x000fc80000010000 */
[----:B------:R-:W-:-:S07]  /*1330*/  @P0 IMAD.MOV.U32 R4, RZ, RZ, R18 ;  /* 0x000000ffff040224 */ /* 0x000fce00078e0012 */
.L_x_11188:
[----:B------:R-:W-:Y:S05]  /*1340*/  BSYNC.RECONVERGENT B2 ;  /* 0x0000000000027941 */ /* 0x000fea0003800200 */
.L_x_11187:
[----:B-----5:R-:W-:-:S05]  /*1350*/  VIADD R7, R3, 0x180 ;  /* 0x0000018003077836 */ /* 0x020fca0000000000 */
[----:B------:R-:W-:-:S13]  /*1360*/  ISETP.GE.AND P0, PT, R7, R2, PT ;  /* 0x000000020700720c */ /* 0x000fda0003f06270 */
[----:B------:R-:W-:Y:S05]  /*1370*/  @P0 BRA `(.L_x_11165) ;  /* 0x0000000400380947 */ /* 0x000fea0003800000 */
[C---:B------:R-:W-:Y:S01]  /*1380*/  FSETP.GEU.FTZ.AND P0, PT, |R6|.reuse, |R10|, PT ;  /* 0x4000000a0600720b */ /* 0x040fe20003f1e200 */
[----:B------:R-:W-:Y:S01]  /*1390*/  BSSY.RECONVERGENT B1, `(.L_x_11198) ;  /* 0x0000038000017945 */ /* 0x000fe20003800200 */
[----:B------:R-:W-:-:S11]  /*13a0*/  FADD.FTZ R7, |R6|, -RZ ;  /* 0x800000ff06077221 */ /* 0x000fd60000010200 */
[----:B------:R-:W-:Y:S05]  /*13b0*/  @!P0 BRA `(.L_x_11199) ;  /* 0x0000000000d48947 */ /* 0x000fea0003800000 */
[----:B------:R-:W-:-:S13]  /*13c0*/  FSETP.GTU.FTZ.AND P0, PT, R7, R15, PT ;  /* 0x0000000f0700720b */ /* 0x000fda0003f1c000 */
[----:B------:R-:W-:Y:S05]  /*13d0*/  @P0 BRA `(.L_x_11200) ;  /* 0x00000000005c0947 */ /* 0x000fea0003800000 */
[----:B0-----:R-:W0:Y:S01]  /*13e0*/  MUFU.RCP R14, R16 ;  /* 0x00000010000e7308 */ /* 0x001e220000001000 */
[----:B------:R-:W-:Y:S01]  /*13f0*/  BSSY.RECONVERGENT B2, `(.L_x_11201) ;  /* 0x0000013000027945 */ /* 0x000fe20003800200 */
[----:B0-----:R-:W-:-:S06]  /*1400*/  FMUL.FTZ R5, R7, R14 ;  /* 0x0000000e07057220 */ /* 0x001fcc0000410000 */
[----:B------:R-:W1:Y:S02]  /*1410*/  FRND.TRUNC R14, R5 ;  /* 0x00000005000e7307 */ /* 0x000e64000020d000 */
[----:B-1----:R-:W-:-:S05]  /*1420*/  FFMA R13, R14, R12, R7 ;  /* 0x0000000c0e0d7223 */ /* 0x002fca0000000007 */
        /* <DEDUP_REMOVED lines=12> */
.L_x_11203:
[----:B------:R-:W-:Y:S01]  /*14f0*/  FSETP.GEU.FTZ.AND P0, PT, R13, -R16, PT ;  /* 0x800000100d00720b */ /* 0x000fe20003f1e000 */
[----:B------:R-:W-:-:S12]  /*1500*/  FADD.FTZ R14, R14, -1 ;  /* 0xbf8000000e0e7421 */ /* 0x000fd80000010000 */
[----:B------:R-:W-:-:S07]  /*1510*/  @!P0 FADD.FTZ R14, R14, -1 ;  /* 0xbf8000000e0e8421 */ /* 0x000fce0000010000 */
.L_x_11202:
[----:B------:R-:W-:Y:S05]  /*1520*/  BSYNC.RECONVERGENT B2 ;  /* 0x0000000000027941 */ /* 0x000fea0003800200 */
.L_x_11201:
[----:B------:R-:W-:Y:S01]  /*1530*/  FFMA.FTZ R7, -R16, R14, R7 ;  /* 0x0000000e10077223 */ /* 0x000fe20000010107 */
[----:B------:R-:W-:Y:S06]  /*1540*/  BRA `(.L_x_11199) ;  /* 0x0000000000707947 */ /* 0x000fec0003800000 */
.L_x_11200:
        /* <DEDUP_REMOVED lines=12> */
.L_x_11206:
        /* <DEDUP_REMOVED lines=13> */
.L_x_11205:
[----:B------:R-:W-:Y:S05]  /*16e0*/  BSYNC.RECONVERGENT B2 ;  /* 0x0000000000027941 */ /* 0x000fea0003800200 */
.L_x_11204:
[----:B------:R-:W-:-:S04]  /*16f0*/  FMUL.FTZ R12, R7, 1.1920928955078125e-07 ;  /* 0x34000000070c7820 */ /* 0x000fc80000410000 */
[----:B------:R-:W-:-:S07]  /*1700*/  FMUL.FTZ R7, R15, R12 ;  /* 0x0000000c0f077220 */ /* 0x000fce0000410000 */
.L_x_11199:
[----:B------:R-:W-:Y:S05]  /*1710*/  BSYNC.RECONVERGENT B1 ;  /* 0x0000000000017941 */ /* 0x000fea0003800200 */
.L_x_11198:
        /* <DEDUP_REMOVED lines=20> */
.L_x_11165:
[----:B------:R-:W-:Y:S05]  /*1860*/  BSYNC.RECONVERGENT B0 ;  /* 0x0000000000007941 */ /* 0x000fea0003800200 */
.L_x_11163:
[----:B------:R-:W-:Y:S01]  /*1870*/  ISETP.GE.AND P0, PT, R3, R2, PT ;  /* 0x000000020300720c */ /* 0x000fe20003f06270 */
[----:B------:R-:W-:Y:S04]  /*1880*/  BSSY.RECONVERGENT B0, `(.L_x_11207) ;  /* 0x0000017000007945 */ /* 0x000fe80003800200 */
[----:B------:R-:W-:Y:S08]  /*1890*/  BSSY.RELIABLE B1, `(.L_x_11208) ;  /* 0x000000f000017945 */ /* 0x000ff00003800100 */
[----:B------:R-:W-:Y:S05]  /*18a0*/  @P0 BRA `(.L_x_11209) ;  /* 0x0000000000340947 */ /* 0x000fea0003800000 */
[----:B------:R-:W2:Y:S01]  /*18b0*/  LDC.64 R6, c[0x0][0x390] ;  /* 0x0000e400ff067b82 */ /* 0x000ea20000000a00 */
[----:B------:R-:W-:Y:S01]  /*18c0*/  LEA R5, R0, R3, 0x9 ;  /* 0x0000000300057211 */ /* 0x000fe200078e48ff */
[----:B------:R-:W-:-:S05]  /*18d0*/  VIADD R3, R3, 0x80 ;  /* 0x0000008003037836 */ /* 0x000fca0000000000 */
[----:B------:R-:W-:-:S13]  /*18e0*/  ISETP.GE.AND P0, PT, R3, R2, PT ;  /* 0x000000020300720c */ /* 0x000fda0003f06270 */
[----:B------:R-:W-:Y:S05]  /*18f0*/  @P0 BREAK.RELIABLE B1 ;  /* 0x0000000000010942 */ /* 0x000fea0003800100 */
[----:B--2---:R-:W-:-:S05]  /*1900*/  IMAD.WIDE.U32 R6, R5, 0x4, R6 ;  /* 0x0000000405067825 */ /* 0x004fca00078e0006 */
[----:B------:R2:W-:Y:S01]  /*1910*/  STG.E desc[UR4][R6.64], R9 ;  /* 0x0000000906007986 */ /* 0x0005e2000c101904 */
[----:B------:R-:W-:Y:S05]  /*1920*/  @P0 BRA `(.L_x_11210) ;  /* 0x0000000000300947 */ /* 0x000fea0003800000 */
[----:B--2---:R-:W2:Y:S01]  /*1930*/  LDC.64 R6, c[0x0][0x390] ;  /* 0x0000e400ff067b82 */ /* 0x004ea20000000a00 */
[----:B------:R-:W-:Y:S02]  /*1940*/  IMAD R5, R0, 0x200, R3 ;  /* 0x0000020000057824 */ /* 0x000fe400078e0203 */
[----:B------:R-:W-:Y:S02]  /*1950*/  VIADD R3, R3, 0x80 ;  /* 0x0000008003037836 */ /* 0x000fe40000000000 */
[----:B--2---:R-:W-:-:S05]  /*1960*/  IMAD.WIDE.U32 R6, R5, 0x4, R6 ;  /* 0x0000000405067825 */ /* 0x004fca00078e0006 */
[----:B------:R2:W-:Y:S02]  /*1970*/  STG.E desc[UR4][R6.64], R8 ;  /* 0x0000000806007986 */ /* 0x0005e4000c101904 */
.L_x_11209:
[----:B------:R-:W-:Y:S05]  /*1980*/  BSYNC.RELIABLE B1 ;  /* 0x0000000000017941 */ /* 0x000fea0003800100 */
.L_x_11208:
[----:B------:R-:W-:-:S13]  /*1990*/  ISETP.GE.AND P0, PT, R3, R2, PT ;  /* 0x000000020300720c */ /* 0x000fda0003f06270 */
[----:B--2---:R-:W2:Y:S01]  /*19a0*/  @!P0 LDC.64 R6, c[0x0][0x390] ;  /* 0x0000e400ff068b82 */ /* 0x004ea20000000a00 */
[----:B------:R-:W-:Y:S01]  /*19b0*/  @!P0 LEA R5, R0, R3, 0x9 ;  /* 0x0000000300058211 */ /* 0x000fe200078e48ff */
[----:B------:R-:W-:-:S04]  /*19c0*/  @!P0 VIADD R3, R3, 0x80 ;  /* 0x0000008003038836 */ /* 0x000fc80000000000 */
[----:B--2---:R-:W-:-:S05]  /*19d0*/  @!P0 IMAD.WIDE.U32 R6, R5, 0x4, R6 ;  /* 0x0000000405068825 */ /* 0x004fca00078e0006 */
[----:B------:R3:W-:Y:S02]  /*19e0*/  @!P0 STG.E desc[UR4][R6.64], R4 ;  /* 0x0000000406008986 */ /* 0x0007e4000c101904 */
.L_x_11210:
[----:B------:R-:W-:Y:S05]  /*19f0*/  BSYNC.RECONVERGENT B0 ;  /* 0x0000000000007941 */ /* 0x000fea0003800200 */
.L_x_11207:
[----:B------:R-:W-:Y:S05]  /*1a00*/  WARPSYNC.ALL ;  /* 0x0000000000007948 */ /* 0x000fea0003800000 */
[----:B------:R-:W-:-:S13]  /*1a10*/  ISETP.GE.AND P0, PT, R3, R2, PT ;  /* 0x000000020300720c */ /* 0x000fda0003f06270 */
[----:B------:R-:W-:Y:S05]  /*1a20*/  @P0 EXIT ;  /* 0x000000000000094d */ /* 0x000fea0003800000 */
[----:B---3--:R-:W3:Y:S01]  /*1a30*/  LDC.64 R4, c[0x0][0x390] ;  /* 0x0000e400ff047b82 */ /* 0x008ee20000000a00 */
[----:B------:R-:W-:-:S04]  /*1a40*/  IMAD R3, R0, 0x200, R3 ;  /* 0x0000020000037824 */ /* 0x000fc800078e0203 */
[----:B---3--:R-:W-:-:S05]  /*1a50*/  IMAD.WIDE.U32 R2, R3, 0x4, R4 ;  /* 0x0000000403027825 */ /* 0x008fca00078e0004 */
[----:B------:R-:W-:Y:S01]  /*1a60*/  STG.E desc[UR4][R2.64], R11 ;  /* 0x0000000b02007986 */ /* 0x000fe2000c101904 */
[----:B------:R-:W-:Y:S05]  /*1a70*/  EXIT ;  /* 0x000000000000794d */ /* 0x000fea0003800000 */
.L_x_11211:
        /* <DEDUP_REMOVED lines=16> */
.L_x_37085:


//--------------------- .text._ZN2at6native29vectorized_elementwise_kernelILi2ENS0_13BUnaryFunctorIfffZZZNS0_15binary_internal21div_floor_kernel_cudaERNS_18TensorIteratorBaseEENKUlvE1_clEvENKUlvE0_clEvEUlffE_EESt5arrayIPcLm2EEEEviT0_T1_ --------------------------
	.section	.text._ZN2at6native29vectorized_elementwise_kernelILi2ENS0_13BUnaryFunctorIfffZZZNS0_15binary_internal21div_floor_kernel_cudaERNS_18TensorIteratorBaseEENKUlvE1_clEvENKUlvE0_clEvEUlffE_EESt5arrayIPcLm2EEEEviT0_T1_,"ax",@progbits
	.align	128
        .global         _ZN2at6native29vectorized_elementwise_kernelILi2ENS0_13BUnaryFunctorIfffZZZNS0_15binary_internal21div_floor_kernel_cudaERNS_18TensorIteratorBaseEENKUlvE1_clEvENKUlvE0_clEvEUlffE_EESt5arrayIPcLm2EEEEviT0_T1_
        .type           _ZN2at6native29vectorized_elementwise_kernelILi2ENS0_13BUnaryFunctorIfffZZZNS0_15binary_internal21div_floor_kernel_cudaERNS_18TensorIteratorBaseEENKUlvE1_clEvENKUlvE0_clEvEUlffE_EESt5arrayIPcLm2EEEEviT0_T1_,@function
        .size           _ZN2at6native29vectorized_elementwise_kernelILi2ENS0_13BUnaryFunctorIfffZZZNS0_15binary_internal21div_floor_kernel_cudaERNS_18TensorIteratorBaseEENKUlvE1_clEvENKUlvE0_clEvEUlffE_EESt5arrayIPcLm2EEEEviT0_T1_,(.L_x_37086 - _ZN2at6native29vectorized_elementwise_kernelILi2ENS0_13BUnaryFunctorIfffZZZNS0_15binary_internal21div_floor_kernel_cudaERNS_18TensorIteratorBaseEENKUlvE1_clEvENKUlvE0_clEvEUlffE_EESt5arrayIPcLm2EEEEviT0_T1_)
        .other          _ZN2at6native29vectorized_elementwise_kernelILi2ENS0_13BUnaryFunctorIfffZZZNS0_15binary_internal21div_floor_kernel_cudaERNS_18TensorIteratorBaseEENKUlvE1_clEvENKUlvE0_clEvEUlffE_EESt5arrayIPcLm2EEEEviT0_T1_,@"STO_CUDA_ENTRY STV_DEFAULT"
_ZN2at6native29vectorized_elementwise_kernelILi2ENS0_13BUnaryFunctorIfffZZZNS0_15binary_internal21div_floor_kernel_cudaERNS_18TensorIteratorBaseEENKUlvE1_clEvENKUlvE0_clEvEUlffE_EESt5arrayIPcLm2EEEEviT0_T1_:
.text._ZN2at6native29vectorized_elementwise_kernelILi2ENS0_13BUnaryFunctorIfffZZZNS0_15binary_internal21div_floor_kernel_cudaERNS_18TensorIteratorBaseEENKUlvE1_clEvENKUlvE0_clEvEUlffE_EESt5arrayIPcLm2EEEEviT0_T1_:
        /* <DEDUP_REMOVED lines=9> */
[----:B------:R-:W-:Y:S01]  /*0090*/  IMAD.MOV.U32 R18, RZ, RZ, RZ ;  /* 0x000000ffff127224 */ /* 0x000fe200078e00ff */
[----:B------:R-:W1:Y:S01]  /*00a0*/  LDC R24, c[0x0][0x388] ;  /* 0x0000e200ff187b82 */ /* 0x000e620000000800 */
[----:B0-----:R-:W-:Y:S01]  /*00b0*/  ISETP.GE.U32.AND P6, PT, R27, R16, PT ;  /* 0x000000101b00720c */ /* 0x001fe20003fc6070 */
[----:B------:R-:W-:-:S12]  /*00c0*/  IMAD.MOV.U32 R17, RZ, RZ, R27 ;  /* 0x000000ffff117224 */ /* 0x000fd800078e001b */
[----:B------:R-:W-:Y:S01]  /*00d0*/  @!P6 VIADD R27, R17, 0x80 ;  /* 0x00000080111be836 */ /* 0x000fe20000000000 */
[----:B------:R-:W0:Y:S01]  /*00e0*/  @!P6 LDC.64 R2, c[0x0][0x398] ;  /* 0x0000e600ff02eb82 */ /* 0x000e220000000a00 */
[----:B------:R-:W-:-:S03]  /*00f0*/  @!P6 IMAD.IADD R5, R0, 0x1, R17 ;  /* 0x000000010005e824 */ /* 0x000fc600078e0211 */
[----:B------:R-:W-:-:S13]  /*0100*/  ISETP.GE.U32.AND P5, PT, R27, R16, PT ;  /* 0x000000101b00720c */ /* 0x000fda0003fa6070 */
[----:B------:R-:W-:Y:S01]  /*0110*/  @!P5 IADD3 R20, PT, PT, R0, R27, RZ ;  /* 0x0000001b0014d210 */ /* 0x000fe20007ffe0ff */
[----:B------:R-:W-:Y:S01]  /*0120*/  @!P5 VIADD R27, R27, 0x80 ;  /* 0x000000801b1bd836 */ /* 0x000fe20000000000 */
[----:B------:R-:W2:Y:S04]  /*0130*/  @!P5 LDC.64 R12, c[0x0][0x398] ;  /* 0x0000e600ff0cdb82 */ /* 0x000ea80000000a00 */
[----:B------:R-:W-:Y:S01]  /*0140*/  ISETP.GE.U32.AND P4, PT, R27, R16, PT ;  /* 0x000000101b00720c */ /* 0x000fe20003f86070 */
[----:B0-----:R-:W-:-:S05]  /*0150*/  @!P6 IMAD.WIDE.U32 R2, R5, 0x4, R2 ;  /* 0x000000040502e825 */ /* 0x001fca00078e0002 */
[----:B------:R0:W5:Y:S07]  /*0160*/  @!P6 LDG.E R18, desc[UR4][R2.64] ;  /* 0x000000040212e981 */ /* 0x00016e000c1e1900 */
[----:B------:R-:W-:Y:S01]  /*0170*/  @!P4 IMAD.IADD R21, R0, 0x1, R27 ;  /* 0x000000010015c824 */ /* 0x000fe200078e021b */
[----:B------:R-:W3:Y:S01]  /*0180*/  @!P4 LDC.64 R14, c[0x0][0x398] ;  /* 0x0000e600ff0ecb82 */ /* 0x000ee20000000a00 */
[----:B------:R-:W-:-:S05]  /*0190*/  @!P4 VIADD R27, R27, 0x80 ;  /* 0x000000801b1bc836 */ /* 0x000fca0000000000 */
[----:B------:R-:W-:-:S13]  /*01a0*/  ISETP.GE.U32.AND P3, PT, R27, R16, PT ;  /* 0x000000101b00720c */ /* 0x000fda0003f66070 */
[----:B------:R-:W-:Y:S01]  /*01b0*/  @!P3 IADD3 R29, PT, PT, R0, R27, RZ ;  /* 0x0000001b001db210 */ /* 0x000fe20007ffe0ff */
[----:B------:R-:W-:Y:S01]  /*01c0*/  @!P3 VIADD R27, R27, 0x80 ;  /* 0x000000801b1bb836 */ /* 0x000fe20000000000 */
[----:B------:R-:W4:Y:S04]  /*01d0*/  @!P3 LDC.64 R10, c[0x0][0x398] ;  /* 0x0000e600ff0abb82 */ /* 0x000f280000000a00 */
[----:B------:R-:W-:-:S13]  /*01e0*/  ISETP.GE.U32.AND P2, PT, R27, R16, PT ;  /* 0x000000101b00720c */ /* 0x000fda0003f46070 */
[----:B------:R-:W-:Y:S01]  /*01f0*/  @!P2 IMAD.IADD R25, R0, 0x1, R27 ;  /* 0x000000010019a824 */ /* 0x000fe200078e021b */
[----:B0-----:R-:W0:Y:S01]  /*0200*/  @!P2 LDC.64 R2, c[0x0][0x398] ;  /* 0x0000e600ff02ab82 */ /* 0x001e220000000a00 */
[----:B------:R-:W-:-:S05]  /*0210*/  @!P2 VIADD R27, R27, 0x80 ;  /* 0x000000801b1ba836 */ /* 0x000fca0000000000 */
[----:B------:R-:W-:-:S13]  /*0220*/  ISETP.GE.U32.AND P1, PT, R27, R16, PT ;  /* 0x000000101b00720c */ /* 0x000fda0003f26070 */
[----:B------:R-:W-:Y:S01]  /*0230*/  @!P1 IADD3 R23, PT, PT, R0, R27, RZ ;  /* 0x0000001b00179210 */ /* 0x000fe20007ffe0ff */
[----:B------:R-:W-:Y:S01]  /*0240*/  @!P1 VIADD R27, R27, 0x80 ;  /* 0x000000801b1b9836 */ /* 0x000fe20000000000 */
[----:B------:R-:W1:Y:S04]  /*0250*/  @!P1 LDC.64 R4, c[0x0][0x398] ;  /* 0x0000e600ff049b82 */ /* 0x000e680000000a00 */
[----:B------:R-:W-:-:S13]  /*0260*/  ISETP.GE.U32.AND P0, PT, R27, R16, PT ;  /* 0x000000101b00720c */ /* 0x000fda0003f06070 */
[----:B------:R-:W-:Y:S01]  /*0270*/  @!P0 IADD3 R19, PT, PT, R0, R27, RZ ;  /* 0x0000001b00138210 */ /* 0x000fe20007ffe0ff */
[----:B------:R-:W-:Y:S01]  /*0280*/  @!P0 VIADD R27, R27, 0x80 ;  /* 0x000000801b1b8836 */ /* 0x000fe20000000000 */
[----:B------:R-:W4:Y:S04]  /*0290*/  @!P0 LDC.64 R6, c[0x0][0x398] ;  /* 0x0000e600ff068b82 */ /* 0x000f280000000a00 */
[----:B------:R-:W-:-:S13]  /*02a0*/  ISETP.GE.U32.AND P6, PT, R27, R16, PT ;  /* 0x000000101b00720c */ /* 0x000fda0003fc6070 */
[----:B------:R-:W0:Y:S01]  /*02b0*/  @!P6 LDC.64 R8, c[0x0][0x398] ;  /* 0x0000e600ff08eb82 */ /* 0x000e220000000a00 */
[----:B--2---:R-:W-:-:S04]  /*02c0*/  @!P5 IMAD.WIDE.U32 R12, R20, 0x4, R12 ;  /* 0x00000004140cd825 */ /* 0x004fc800078e000c */
[----:B---3--:R-:W-:Y:S01]  /*02d0*/  @!P4 IMAD.WIDE.U32 R14, R21, 0x4, R14 ;  /* 0x00000004150ec825 */ /* 0x008fe200078e000e */
[----:B------:R-:W-:-:S03]  /*02e0*/  CS2R R20, SRZ ;  /* 0x0000000000147805 */ /* 0x000fc6000001ff00 */
[----:B------:R-:W-:Y:S02]  /*02f0*/  @!P6 IMAD.IADD R27, R0, 0x1, R27 ;  /* 0x00000001001be824 */ /* 0x000fe400078e021b */
[----:B-1----:R-:W-:Y:S01]  /*0300*/  @!P1 IMAD.WIDE.U32 R4, R23, 0x4, R4 ;  /* 0x0000000417049825 */ /* 0x002fe200078e0004 */
[----:B------:R1:W5:Y:S01]  /*0310*/  @!P5 LDG.E R20, desc[UR4][R12.64] ;  /* 0x000000040c14d981 */ /* 0x000362000c1e1900 */
[----:B------:R-:W-:Y:S02]  /*0320*/  CS2R R22, SRZ ;  /* 0x0000000000167805 */ /* 0x000fe4000001ff00 */
[----:B----4-:R-:W-:Y:S01]  /*0330*/  @!P0 IMAD.WIDE.U32 R6, R19, 0x4, R6 ;  /* 0x0000000413068825 */ /* 0x010fe200078e0006 */
[----:B------:R-:W-:Y:S01]  /*0340*/  BSSY.RECONVERGENT B0, `(.L_x_11213) ;  /* 0x00002e0000007945 */ /* 0x000fe20003800200 */
[----:B------:R2:W5:Y:S02]  /*0350*/  @!P4 LDG.E R21, desc[UR4][R14.64] ;  /* 0x000000040e15c981 */ /* 0x000564000c1e1900 */
[----:B------:R-:W-:-:S02]  /*0360*/  IMAD.MOV.U32 R19, RZ, RZ, RZ ;  /* 0x000000ffff137224 */ /* 0x000fc400078e00ff */
[----:B------:R-:W-:Y:S01]  /*0370*/  @!P3 IMAD.WIDE.U32 R10, R29, 0x4, R10 ;  /* 0x000000041d0ab825 */ /* 0x000fe200078e000a */
[----:B-1----:R-:W-:-:S03]  /*0380*/  CS2R R12, SRZ ;  /* 0x00000000000c7805 */ /* 0x002fc6000001ff00 */
[----:B0-----:R-:W-:Y:S01]  /*0390*/  @!P2 IMAD.WIDE.U32 R2, R25, 0x4, R2 ;  /* 0x000000041902a825 */ /* 0x001fe200078e0002 */
[----:B------:R0:W5:Y:S03]  /*03a0*/  @!P3 LDG.E R23, desc[UR4][R10.64] ;  /* 0x000000040a17b981 */ /* 0x000166000c1e1900 */
[----:B------:R-:W-:Y:S01]  /*03b0*/  @!P6 IMAD.WIDE.U32 R8, R27, 0x4, R8 ;  /* 0x000000041b08e825 */ /* 0x000fe200078e0008 */
[----:B------:R0:W5:Y:S04]  /*03c0*/  @!P2 LDG.E R22, desc[UR4][R2.64] ;  /* 0x000000040216a981 */ /* 0x000168000c1e1900 */
[----:B------:R0:W5:Y:S04]  /*03d0*/  @!P1 LDG.E R19, desc[UR4][R4.64] ;  /* 0x0000000404139981 */ /* 0x000168000c1e1900 */
[----:B------:R0:W5:Y:S04]  /*03e0*/  @!P6 LDG.E R12, desc[UR4][R8.64] ;  /* 0x00000004080ce981 */ /* 0x000168000c1e1900 */
[----:B------:R0:W5:Y:S01]  /*03f0*/  @!P0 LDG.E R13, desc[UR4][R6.64] ;  /* 0x00000004060d8981 */ /* 0x000162000c1e1900 */
[C---:B------:R-:W-:Y:S01]  /*0400*/  FSETP.NEU.FTZ.AND P0, PT, R24.reuse, RZ, PT ;  /* 0x000000ff1800720b */ /* 0x040fe20003f1d000 */
[C---:B--2---:R-:W-:Y:S01]  /*0410*/  FADD.FTZ R15, |R24|.reuse, -RZ ;  /* 0x800000ff180f7221 */ /* 0x044fe20000010200 */
[----:B------:R-:W-:-:S11]  /*0420*/  FMUL.FTZ R14, |R24|, 8388608 ;  /* 0x4b000000180e7820 */ /* 0x000fd60000410200 */
[----:B0-----:R-:W-:Y:S05]  /*0430*/  @P0 BRA `(.L_x_11214) ;  /* 0x0000000000840947 */ /* 0x001fea0003800000 */
[CC--:B------:R-:W-:Y:S01]  /*0440*/  ISETP.GE.U32.AND P6, PT, R17.reuse, R16.reuse, PT ;  /* 0x000000101100720c */ /* 0x0c0fe20003fc6070 */
[C---:B------:R-:W-:Y:S01]  /*0450*/  VIADD R3, R17.reuse, 0x100 ;  /* 0x0000010011037836 */ /* 0x040fe20000000000 */
[C---:B------:R-:W-:Y:S01]  /*0460*/  IADD3 R5, PT, PT, R17.reuse, 0x80, RZ ;  /* 0x0000008011057810 */ /* 0x040fe20007ffe0ff */
[C---:B------:R-:W-:Y:S01]  /*0470*/  VIADD R25, R17.reuse, 0x300 ;  /* 0x0000030011197836 */ /* 0x040fe20000000000 */
[----:B------:R-:W-:Y:S02]  /*0480*/  IADD3 R15, PT, PT, R17, 0x280, RZ ;  /* 0x00000280110f7810 */ /* 0x000fe40007ffe0ff */
[-C--:B------:R-:W-:Y:S01]  /*0490*/  ISETP.GE.U32.AND P4, PT, R3, R16.reuse, PT ;  /* 0x000000100300720c */ /* 0x080fe20003f86070 */
[----:B------:R-:W-:Y:S01]  /*04a0*/  VIADD R3, R17, 0x180 ;  /* 0x0000018011037836 */ /* 0x000fe20000000000 */
[-C--:B------:R-:W-:Y:S01]  /*04b0*/  ISETP.GE.U32.AND P5, PT, R5, R16.reuse, PT ;  /* 0x000000100500720c */ /* 0x080fe20003fa6070 */
[----:B------:R-:W-:Y:S01]  /*04c0*/  VIADD R5, R17, 0x200 ;  /* 0x0000020011057836 */ /* 0x000fe20000000000 */
[----:B------:R-:W-:-:S02]  /*04d0*/  ISETP.GE.U32.AND P1, PT, R15, R16, PT ;  /* 0x000000100f00720c */ /* 0x000fc40003f26070 */
[-C--:B------:R-:W-:Y:S02]  /*04e0*/  ISETP.GE.U32.AND P3, PT, R3, R16.reuse, PT ;  /* 0x000000100300720c */ /* 0x080fe40003f66070 */
[----:B------:R-:W0:Y:S01]  /*04f0*/  @!P6 MUFU.RCP R3, R24 ;  /* 0x000000180003e308 */ /* 0x000e220000001000 */
[-C--:B------:R-:W-:Y:S02]  /*0500*/  ISETP.GE.U32.AND P2, PT, R5, R16.reuse, PT ;  /* 0x000000100500720c */ /* 0x080fe40003f46070 */
[----:B------:R-:W-:-:S05]  /*0510*/  ISETP.GE.U32.AND P0, PT, R25, R16, PT ;  /* 0x000000101900720c */ /* 0x000fca0003f06070 */
[----:B------:R-:W1:Y:S08]  /*0520*/  @!P5 MUFU.RCP R5, R24 ;  /* 0x000000180005d308 */ /* 0x000e700000001000 */
[----:B------:R-:W2:Y:S01]  /*0530*/  @!P4 MUFU.RCP R2, R24 ;  /* 0x000000180002c308 */ /* 0x000ea20000001000 */
[----:B0----5:R-:W-:Y:S01]  /*0540*/  @!P6 FMUL.FTZ R7, R3, R18 ;  /* 0x000000120307e220 */ /* 0x021fe20000410000 */
[----:B------:R-:W-:-:S05]  /*0550*/  VIADD R3, R17, 0x380 ;  /* 0x0000038011037836 */ /* 0x000fca0000000000 */
[----:B------:R-:W-:Y:S01]  /*0560*/  ISETP.GE.U32.AND P6, PT, R3, R16, PT ;  /* 0x000000100300720c */ /* 0x000fe20003fc6070 */
[----:B------:R-:W0:Y:S01]  /*0570*/  @!P3 MUFU.RCP R4, R24 ;  /* 0x000000180004b308 */ /* 0x000e220000001000 */
[----:B-1----:R-:W-:-:S07]  /*0580*/  @!P5 FMUL.FTZ R8, R5, R20 ;  /* 0x000000140508d220 */ /* 0x002fce0000410000 */
[----:B------:R-:W1:Y:S01]  /*0590*/  @!P2 MUFU.RCP R15, R24 ;  /* 0x00000018000fa308 */ /* 0x000e620000001000 */
[----:B--2---:R-:W-:-:S07]  /*05a0*/  @!P4 FMUL.FTZ R9, R2, R21 ;  /* 0x000000150209c220 */ /* 0x004fce0000410000 */
[----:B------:R-:W2:Y:S01]  /*05b0*/  @!P1 MUFU.RCP R6, R24 ;  /* 0x0000001800069308 */ /* 0x000ea20000001000 */
[----:B0-----:R-:W-:-:S07]  /*05c0*/  @!P3 FMUL.FTZ R10, R4, R23 ;  /* 0x00000017040ab220 */ /* 0x001fce0000410000 */
[----:B------:R-:W0:Y:S01]  /*05d0*/  @!P0 MUFU.RCP R14, R24 ;  /* 0x00000018000e8308 */ /* 0x000e220000001000 */
[----:B-1----:R-:W-:Y:S01]  /*05e0*/  @!P2 FMUL.FTZ R11, R15, R22 ;  /* 0x000000160f0ba220 */ /* 0x002fe20000410000 */
[----:B--2---:R-:W-:Y:S01]  /*05f0*/  @!P1 FMUL.FTZ R18, R6, R19 ;  /* 0x0000001306129220 */ /* 0x004fe20000410000 */
[----:B0-----:R-:W-:Y:S01]  /*0600*/  @!P0 FMUL.FTZ R13, R14, R13 ;  /* 0x0000000d0e0d8220 */ /* 0x001fe20000410000 */
[----:B------:R-:W-:Y:S06]  /*0610*/  @P6 BRA `(.L_x_11215) ;  /* 0x0000002800c86947 */ /* 0x000fec0003800000 */
[----:B------:R-:W0:Y:S02]  /*0620*/  MUFU.RCP R3, R24 ;  /* 0x0000001800037308 */ /* 0x000e240000001000 */
[----:B0-----:R-:W-:Y:S01]  /*0630*/  FMUL.FTZ R12, R3, R12 ;  /* 0x0000000c030c7220 */ /* 0x001fe20000410000 */
[----:B------:R-:W-:Y:S06]  /*0640*/  BRA `(.L_x_11215) ;  /* 0x0000002800bc7947 */ /* 0x000fec0003800000 */
.L_x_11214:
[----:B------:R-:W-:Y:S01]  /*0650*/  LOP3.LUT R6, R14, 0x7fffff, RZ, 0xc0, !PT ;  /* 0x007fffff0e067812 */ /* 0x000fe200078ec0ff */
[----:B------:R-:W-:Y:S01]  /*0660*/  BSSY.RECONVERGENT B2, `(.L_x_11216) ;  /* 0x0000058000027945 */ /* 0x000fe20003800200 */
[----:B------:R-:W-:Y:S01]  /*0670*/  ISETP.GE.U32.AND P0, PT, R17, R16, PT ;  /* 0x000000101100720c */ /* 0x000fe20003f06070 */
        /* <DEDUP_REMOVED lines=32> */
.L_x_11222:
[----:B------:R-:W-:Y:S05]  /*0880*/  BSYNC.RECONVERGENT B3 ;  /* 0x0000000000037941 */ /* 0x000fea0003800200 */
.L_x_11221:
[----:B------:R-:W-:Y:S01]  /*0890*/  FFMA.FTZ R7, -R15, R8, R7 ;  /* 0x000000080f077223 */ /* 0x000fe20000010107 */
[----:B------:R-:W-:Y:S06]  /*08a0*/  BRA `(.L_x_11219) ;  /* 0x00000000007c7947 */ /* 0x000fec0003800000 */
.L_x_11220:
        /* <DEDUP_REMOVED lines=15> */
.L_x_11225:
        /* <DEDUP_REMOVED lines=13> */
.L_x_11224:
[----:B------:R-:W-:Y:S05]  /*0a70*/  BSYNC.RECONVERGENT B3 ;  /* 0x0000000000037941 */ /* 0x000fea0003800200 */
.L_x_11223:
[----:B------:R-:W-:-:S04]  /*0a80*/  FMUL.FTZ R10, R10, 1.1920928955078125e-07 ;  /* 0x340000000a0a7820 */ /* 0x000fc80000410000 */
[----:B------:R-:W-:-:S07]  /*0a90*/  FMUL.FTZ R7, R7, R10 ;  /* 0x0000000a07077220 */ /* 0x000fce0000410000 */
.L_x_11219:
[----:B------:R-:W-:Y:S05]  /*0aa0*/  BSYNC.RECONVERGENT B1 ;  /* 0x0000000000017941 */ /* 0x000fea0003800200 */
.L_x_11218:
        /* <DEDUP_REMOVED lines=17> */
[----:B------:R-:W-:Y:S01]  /*0bc0*/  @P1 FADD.FTZ R7, R7, 1 ;  /* 0x3f80000007071421 */ /* 0x000fe20000010000 */
[----:B------:R-:W-:-:S07]  /*0bd0*/  @!P0 LOP3.LUT R7, RZ, 0x80000000, R10, 0xb8, !PT ;  /* 0x80000000ff078812 */ /* 0x000fce00078eb80a */
.L_x_11217:
[----:B------:R-:W-:Y:S05]  /*0be0*/  BSYNC.RECONVERGENT B2 ;  /* 0x0000000000027941 */ /* 0x000fea0003800200 */
.L_x_11216:
[----:B------:R-:W-:Y:S01]  /*0bf0*/  IADD3 R9, PT, PT, R17, 0x80, RZ ;  /* 0x0000008011097810 */ /* 0x000fe20007ffe0ff */
[----:B------:R-:W-:Y:S03]  /*0c00*/  BSSY.RECONVERGENT B2, `(.L_x_11226) ;  /* 0x0000054000027945 */ /* 0x000fe60003800200 */
[----:B------:R-:W-:-:S13]  /*0c10*/  ISETP.GE.U32.AND P0, PT, R9, R16, PT ;  /* 0x000000100900720c */ /* 0x000fda0003f06070 */
        /* <DEDUP_REMOVED lines=24> */
.L_x_11233:
[----:B------:R-:W-:Y:S01]  /*0da0*/  FSETP.GEU.FTZ.AND P0, PT, R10, -R15, PT ;  /* 0x8000000f0a00720b */ /* 0x000fe20003f1e000 */
[----:B------:R-:W-:-:S12]  /*0db0*/  FADD.FTZ R8, R8, -1 ;  /* 0xbf80000008087421 */ /* 0x000fd80000010000 */
[----:B------:R-:W-:-:S07]  /*0dc0*/  @!P0 FADD.FTZ R8, R8, -1 ;  /* 0xbf80000008088421 */ /* 0x000fce0000010000 */
.L_x_11232:
[----:B------:R-:W-:Y:S05]  /*0dd0*/  BSYNC.RECONVERGENT B3 ;  /* 0x0000000000037941 */ /* 0x000fea0003800200 */
.L_x_11231:
[----:B------:R-:W-:Y:S01]  /*0de0*/  FFMA.FTZ R9, -R15, R8, R9 ;  /* 0x000000080f097223 */ /* 0x000fe20000010109 */
[----:B------:R-:W-:Y:S06]  /*0df0*/  BRA `(.L_x_11229) ;  /* 0x00000000007c7947 */ /* 0x000fec0003800000 */
.L_x_11230:
        /* <DEDUP_REMOVED lines=15> */
.L_x_11236:
        /* <DEDUP_REMOVED lines=13> */
.L_x_11235:
[----:B------:R-:W-:Y:S05]  /*0fc0*/  BSYNC.RECONVERGENT B3 ;  /* 0x0000000000037941 */ /* 0x000fea0003800200 */
.L_x_11234:
[----:B------:R-:W-:-:S04]  /*0fd0*/  FMUL.FTZ R11, R11, 1.1920928955078125e-07 ;  /* 0x340000000b0b7820 */ /* 0x000fc80000410000 */
[----:B------:R-:W-:-:S07]  /*0fe0*/  FMUL.FTZ R9, R8, R11 ;  /* 0x0000000b08097220 */ /* 0x000fce0000410000 */
.L_x_11229:
[----:B------:R-:W-:Y:S05]  /*0ff0*/  BSYNC.RECONVERGENT B1 ;  /* 0x0000000000017941 */ /* 0x000fea0003800200 */
.L_x_11228:
[C---:B------:R-:W-:Y:S01]  /*1000*/  FSETP.NAN.FTZ.AND P0, PT, |R9|.reuse, |R9|, PT ;  /* 0x400000090900720b */ /* 0x040fe20003f18200 */
[----:B------:R-:W2:Y:S01]  /*1010*/  MUFU.RCP R11, R24 ;  /* 0x00000018000b7308 */ /* 0x000ea20000001000 */
[----:B------:R-:W-:-:S04]  /*1020*/  LOP3.LUT R8, R9, 0x80000000, R20, 0xb8, !PT ;  /* 0x8000000009087812 */ /* 0x000fc800078eb814 */
[----:B------:R-:W-:Y:S02]  /*1030*/  FSEL R9, R9, R8, P0 ;  /* 0x0000000809097208 */ /* 0x000fe40000000000 */
[----:B------:R-:W-:Y:S02]  /*1040*/  PLOP3.LUT P0, PT, PT, PT, PT, 0x8, 0x80 ;  /* 0x000000000080781c */ /* 0x000fe40003f0e170 */
[C---:B------:R-:W-:Y:S01]  /*1050*/  FSETP.NEU.FTZ.AND P1, PT, R9.reuse, RZ, PT ;  /* 0x000000ff0900720b */ /* 0x040fe20003f3d000 */
[----:B------:R-:W-:-:S12]  /*1060*/  FADD.FTZ R8, -R9, R20 ;  /* 0x0000001409087221 */ /* 0x000fd80000010100 */
[----:B------:R-:W-:Y:S02]  /*1070*/  @P1 FSETP.GEU.FTZ.AND P3, PT, R24, RZ, PT ;  /* 0x000000ff1800120b */ /* 0x000fe40003f7e000 */
[----:B------:R-:W-:Y:S01]  /*1080*/  @P1 FSETP.GEU.FTZ.AND P2, PT, R9, RZ, PT ;  /* 0x000000ff0900120b */ /* 0x000fe20003f5e000 */
[----:B--2---:R-:W-:-:S03]  /*1090*/  FMUL.FTZ R9, R8, R11 ;  /* 0x0000000b08097220 */ /* 0x004fc60000410000 */
[----:B------:R-:W-:-:S13]  /*10a0*/  @P1 PLOP3.LUT P0, PT, P3, P2, PT, 0x28, 0x82 ;  /* 0x000000000082181c */ /* 0x000fda0001f04570 */
[----:B------:R-:W-:-:S05]  /*10b0*/  @P0 FADD.FTZ R9, R9, -1 ;  /* 0xbf80000009090421 */ /* 0x000fca0000010000 */
[----:B------:R-:W-:-:S13]  /*10c0*/  FSETP.NEU.FTZ.AND P0, PT, R9, RZ, PT ;  /* 0x000000ff0900720b */ /* 0x000fda0003f1d000 */
[----:B------:R-:W2:Y:S02]  /*10d0*/  @P0 FRND.FTZ.FLOOR R10, R9 ;  /* 0x00000009000a0307 */ /* 0x000ea40000215000 */
[----:B--2---:R-:W-:-:S05]  /*10e0*/  @P0 FADD.FTZ R8, R9, -R10 ;  /* 0x8000000a09080221 */ /* 0x004fca0000010000 */
[----:B------:R-:W-:Y:S01]  /*10f0*/  FSETP.GT.AND P1, PT, R8, 0.5, P0 ;  /* 0x3f0000000800780b */ /* 0x000fe20000724000 */
[----:B------:R-:W-:-:S05]  /*1100*/  @!P0 FMUL.FTZ R8, R11, R20 ;  /* 0x000000140b088220 */ /* 0x000fca0000410000 */
[----:B------:R-:W-:-:S07]  /*1110*/  @!P0 LOP3.LUT R8, RZ, 0x80000000, R8, 0xb8, !PT ;  /* 0x80000000ff088812 */ /* 0x000fce00078eb808 */
[----:B------:R-:W-:-:S05]  /*1120*/  @P1 FADD.FTZ R10, R10, 1 ;  /* 0x3f8000000a0a1421 */ /* 0x000fca0000010000 */
[----:B------:R-:W-:-:S07]  /*1130*/  @P0 MOV R8, R10 ;  /* 0x0000000a00080202 */ /* 0x000fce0000000f00 */
.L_x_11227:
[----:B------:R-:W-:Y:S05]  /*1140*/  BSYNC.RECONVERGENT B2 ;  /* 0x0000000000027941 */ /* 0x000fea0003800200 */
.L_x_11226:
[----:B------:R-:W-:Y:S01]  /*1150*/  VIADD R9, R17, 0x100 ;  /* 0x0000010011097836 */ /* 0x000fe20000000000 */
[----:B------:R-:W-:Y:S04]  /*1160*/  BSSY.RECONVERGENT B2, `(.L_x_11237) ;  /* 0x0000054000027945 */ /* 0x000fe80003800200 */
        /* <DEDUP_REMOVED lines=25> */
.L_x_11244:
[----:B------:R-:W-:Y:S01]  /*1300*/  FSETP.GEU.FTZ.AND P0, PT, R11, -R15, PT ;  /* 0x8000000f0b00720b */ /* 0x000fe20003f1e000 */
[----:B------:R-:W-:-:S12]  /*1310*/  FADD.FTZ R9, R9, -1 ;  /* 0xbf80000009097421 */ /* 0x000fd80000010000 */
[----:B------:R-:W-:-:S07]  /*1320*/  @!P0 FADD.FTZ R9, R9, -1 ;  /* 0xbf80000009098421 */ /* 0x000fce0000010000 */
.L_x_11243:
[----:B------:R-:W-:Y:S05]  /*1330*/  BSYNC.RECONVERGENT B3 ;  /* 0x0000000000037941 */ /* 0x000fea0003800200 */
.L_x_11242:
[----:B------:R-:W-:Y:S01]  /*1340*/  FFMA.FTZ R10, -R15, R9, R10 ;  /* 0x000000090f0a7223 */ /* 0x000fe2000001010a */
[----:B------:R-:W-:Y:S06]  /*1350*/  BRA `(.L_x_11240) ;  /* 0x00000000007c7947 */ /* 0x000fec0003800000 */
.L_x_11241:
        /* <DEDUP_REMOVED lines=8> */
[----:B------:R-:W-:-:S02]  /*13e0*/  FSEL R9, R2, +QNAN , !P0 ;  /* 0x7fffffff02097808 */ /* 0x000fc40004000000 */
[----:B------:R-:W-:Y:S02]  /*13f0*/  MOV R18, R10 ;  /* 0x0000000a00127202 */ /* 0x000fe40000000f00 */
[----:B------:R-:W-:Y:S02]  /*1400*/  ISETP.NE.AND P1, PT, R11, RZ, PT ;  /* 0x000000ff0b00720c */ /* 0x000fe40003f25270 */
[----:B------:R-:W-:-:S11]  /*1410*/  FSEL R9, R9, +QNAN , P2 ;  /* 0x7fffffff09097808 */ /* 0x000fd60001000000 */
[----:B------:R-:W-:Y:S05]  /*1420*/  @!P1 BRA `(.L_x_11246) ;  /* 0x00000000003c9947 */ /* 0x000fea0003800000 */
[----:B------:R-:W-:Y:S02]  /*1430*/  IMAD.MOV.U32 R18, RZ, RZ, R10 ;  /* 0x000000ffff127224 */ /* 0x000fe400078e000a */
[----:B------:R-:W-:-:S07]  /*1440*/  IMAD.MOV.U32 R10, RZ, RZ, R11 ;  /* 0x000000ffff0a7224 */ /* 0x000fce00078e000b */
.L_x_11247:
        /* <DEDUP_REMOVED lines=13> */
.L_x_11246:
[----:B------:R-:W-:Y:S05]  /*1520*/  BSYNC.RECONVERGENT B3 ;  /* 0x0000000000037941 */ /* 0x000fea0003800200 */
.L_x_11245:
[----:B------:R-:W-:-:S04]  /*1530*/  FMUL.FTZ R18, R18, 1.1920928955078125e-07 ;  /* 0x3400000012127820 */ /* 0x000fc80000410000 */
[----:B------:R-:W-:-:S07]  /*1540*/  FMUL.FTZ R10, R9, R18 ;  /* 0x00000012090a7220 */ /* 0x000fce0000410000 */
.L_x_11240:
[----:B------:R-:W-:Y:S05]  /*1550*/  BSYNC.RECONVERGENT B1 ;  /* 0x0000000000017941 */ /* 0x000fea0003800200 */
.L_x_11239:
        /* <DEDUP_REMOVED lines=20> */
.L_x_11238:
[----:B------:R-:W-:Y:S05]  /*16a0*/  BSYNC.RECONVERGENT B2 ;  /* 0x0000000000027941 */ /* 0x000fea0003800200 */
.L_x_11237:
        /* <DEDUP_REMOVED lines=27> */
.L_x_11255:
[----:B------:R-:W-:Y:S01]  /*1860*/  FSETP.GEU.FTZ.AND P0, PT, R18, -R15, PT ;  /* 0x8000000f1200720b */ /* 0x000fe20003f1e000 */
[----:B------:R-:W-:-:S12]  /*1870*/  FADD.FTZ R11, R11, -1 ;  /* 0xbf8000000b0b7421 */ /* 0x000fd80000010000 */
[----:B------:R-:W-:-:S07]  /*1880*/  @!P0 FADD.FTZ R11, R11, -1 ;  /* 0xbf8000000b0b8421 */ /* 0x000fce0000010000 */
.L_x_11254:
[----:B------:R-:W-:Y:S05]  /*1890*/  BSYNC.RECONVERGENT B3 ;  /* 0x0000000000037941 */ /* 0x000fea0003800200 */
.L_x_11253:
[----:B------:R-:W-:Y:S01]  /*18a0*/  FFMA.FTZ R10, -R15, R11, R10 ;  /* 0x0000000b0f0a7223 */ /* 0x000fe2000001010a */
[----:B------:R-:W-:Y:S06]  /*18b0*/  BRA `(.L_x_11251) ;  /* 0x00000000007c7947 */ /* 0x000fec0003800000 */
.L_x_11252:
[C---:B------:R-:W-:Y:S01]  /*18c0*/  IMAD.IADD R11, R10.reuse, 0x1, -R2 ;  /* 0x000000010a0b7824 */ /* 0x040fe200078e0a02 */
[C---:B------:R-:W-:Y:S01]  /*18d0*/  ISETP.GT.U32.AND P0, PT, R10.reuse, 0x7f7fffff, PT ;  /* 0x7f7fffff0a00780c */ /* 0x040fe20003f04070 */
[----:B------:R-:W-:Y:S01]  /*18e0*/  BSSY.RECONVERGENT B3, `(.L_x_11256) ;  /* 0x000001a000037945 */ /* 0x000fe20003800200 */
[----:B------:R-:W-:Y:S02]  /*18f0*/  LOP3.LUT R10, R10, 0x7fffff, RZ, 0xc0, !PT ;  /* 0x007fffff0a0a7812 */ /* 0x000fe400078ec0ff */
[----:B------:R-:W-:Y:S02]  /*1900*/  LOP3.LUT R11, R11, 0xff800000, RZ, 0xc0, !PT ;  /* 0xff8000000b0b7812 */ /* 0x000fe400078ec0ff */
[----:B------:R-:W-:Y:S02]  /*1910*/  FSETP.GT.FTZ.AND P2, PT, |R24|, RZ, PT ;  /* 0x000000ff1800720b */ /* 0x000fe40003f54200 */
[----:B------:R-:W-:Y:S02]  /*1920*/  IADD3 R18, PT, PT, R11, 0xb800000, RZ ;  /* 0x0b8000000b127810 */ /* 0x000fe40007ffe0ff */
[----:B------:R-:W-:-:S02]  /*1930*/  LOP3.LUT R11, R10, 0x3f800000, RZ, 0xfc, !PT ;  /* 0x3f8000000a0b7812 */ /* 0x000fc400078efcff */
[----:B------:R-:W-:Y:S02]  /*1940*/  ISETP.NE.AND P1, PT, R18, RZ, PT ;  /* 0x000000ff1200720c */ /* 0x000fe40003f25270 */
[----:B------:R-:W-:Y:S01]  /*1950*/  FSEL R20, R2, +QNAN , !P0 ;  /* 0x7fffffff02147808 */ /* 0x000fe20004000000 */
[----:B------:R-:W-:-:S03]  /*1960*/  IMAD.MOV.U32 R21, RZ, RZ, R11 ;  /* 0x000000ffff157224 */ /* 0x000fc600078e000b */
[----:B------:R-:W-:-:S07]  /*1970*/  FSEL R10, R20, +QNAN , P2 ;  /* 0x7fffffff140a7808 */ /* 0x000fce0001000000 */
[----:B------:R-:W-:Y:S05]  /*1980*/  @!P1 BRA `(.L_x_11257) ;  /* 0x00000000003c9947 */ /* 0x000fea0003800000 */
[----:B------:R-:W-:Y:S02]  /*1990*/  IMAD.MOV.U32 R21, RZ, RZ, R11 ;  /* 0x000000ffff157224 */ /* 0x000fe400078e000b */
[----:B------:R-:W-:-:S07]  /*19a0*/  IMAD.MOV.U32 R11, RZ, RZ, R18 ;  /* 0x000000ffff0b7224 */ /* 0x000fce00078e0012 */
.L_x_11258:
[----:B------:R-:W-:-:S04]  /*19b0*/  VIMNMX.U32 R18, PT, PT, R11, 0xb800000, PT ;  /* 0x0b8000000b127848 */ /* 0x000fc80003fe0000 */
[----:B------:R-:W-:Y:S01]  /*19c0*/  IADD3 R21, PT, PT, R18, R21, RZ ;  /* 0x0000001512157210 */ /* 0x000fe20007ffe0ff */
[----:B------:R-:W-:-:S04]  /*19d0*/  IMAD.IADD R11, R11, 0x1, -R18 ;  /* 0x000000010b0b7824 */ /* 0x000fc800078e0a12 */
[----:B-1----:R-:W-:Y:S01]  /*19e0*/  FMUL.FTZ R20, R21, R5 ;  /* 0x0000000515147220 */ /* 0x002fe20000410000 */
[----:B------:R-:W-:-:S03]  /*19f0*/  ISETP.NE.AND P1, PT, R11, RZ, PT ;  /* 0x000000ff0b00720c */ /* 0x000fc60003f25270 */
        /* <DEDUP_REMOVED lines=8> */
.L_x_11257:
[----:B------:R-:W-:Y:S05]  /*1a80*/  BSYNC.RECONVERGENT B3 ;  /* 0x0000000000037941 */ /* 0x000fea0003800200 */
.L_x_11256:
[----:B------:R-:W-:-:S04]  /*1a90*/  FMUL.FTZ R21, R21, 1.1920928955078125e-07 ;  /* 0x3400000015157820 */ /* 0x000fc80000410000 */
[----:B------:R-:W-:-:S07]  /*1aa0*/  FMUL.FTZ R10, R10, R21 ;  /* 0x000000150a0a7220 */ /* 0x000fce0000410000 */
.L_x_11251:
[----:B------:R-:W-:Y:S05]  /*1ab0*/  BSYNC.RECONVERGENT B1 ;  /* 0x0000000000017941 */ /* 0x000fea0003800200 */
.L_x_11250:
        /* <DEDUP_REMOVED lines=20> */
.L_x_11249:
[----:B------:R-:W-:Y:S05]  /*1c00*/  BSYNC.RECONVERGENT B2 ;  /* 0x0000000000027941 */ /* 0x000fea0003800200 */
.L_x_11248:
        /* <DEDUP_REMOVED lines=27> */
.L_x_11266:
[----:B------:R-:W-:Y:S01]  /*1dc0*/  FSETP.GEU.FTZ.AND P0, PT, R20, -R15, PT ;  /* 0x8000000f1400720b */ /* 0x000fe20003f1e000 */
[----:B------:R-:W-:-:S12]  /*1dd0*/  FADD.FTZ R18, R18, -1 ;  /* 0xbf80000012127421 */ /* 0x000fd80000010000 */
[----:B------:R-:W-:-:S07]  /*1de0*/  @!P0 FADD.FTZ R18, R18, -1 ;  /* 0xbf80000012128421 */ /* 0x000fce0000010000 */
.L_x_11265:
[----:B------:R-:W-:Y:S05]  /*1df0*/  BSYNC.RECONVERGENT B3 ;  /* 0x0000000000037941 */ /* 0x000fea0003800200 */
.L_x_11264:
[----:B------:R-:W-:Y:S01]  /*1e00*/  FFMA.FTZ R11, -R15, R18, R11 ;  /* 0x000000120f0b7223 */ /* 0x000fe2000001010b */
[----:B------:R-:W-:Y:S06]  /*1e10*/  BRA `(.L_x_11262) ;  /* 0x00000000007c7947 */ /* 0x000fec0003800000 */
.L_x_11263:
[C---:B------:R-:W-:Y:S01]  /*1e20*/  IADD3 R18, PT, PT, R11.reuse, -R2, RZ ;  /* 0x800000020b127210 */ /* 0x040fe20007ffe0ff */
[----:B------:R-:W-:Y:S01]  /*1e30*/  BSSY.RECONVERGENT B3, `(.L_x_11267) ;  /* 0x000001b000037945 */ /* 0x000fe20003800200 */
[C---:B------:R-:W-:Y:S02]  /*1e40*/  ISETP.GT.U32.AND P0, PT, R11.reuse, 0x7f7fffff, PT ;  /* 0x7f7fffff0b00780c */ /* 0x040fe40003f04070 */
[----:B------:R-:W-:Y:S02]  /*1e50*/  LOP3.LUT R18, R18, 0xff800000, RZ, 0xc0, !PT ;  /* 0xff80000012127812 */ /* 0x000fe400078ec0ff */
[----:B------:R-:W-:Y:S02]  /*1e60*/  LOP3.LUT R11, R11, 0x7fffff, RZ, 0xc0, !PT ;  /* 0x007fffff0b0b7812 */ /* 0x000fe400078ec0ff */
[----:B------:R-:W-:Y:S01]  /*1e70*/  FSETP.GT.FTZ.AND P2, PT, |R24|, RZ, PT ;  /* 0x000000ff1800720b */ /* 0x000fe20003f54200 */
[----:B------:R-:W-:Y:S01]  /*1e80*/  VIADD R20, R18, 0xb800000 ;  /* 0x0b80000012147836 */ /* 0x000fe20000000000 */
[----:B------:R-:W-:-:S02]  /*1e90*/  LOP3.LUT R18, R11, 0x3f800000, RZ, 0xfc, !PT ;  /* 0x3f8000000b127812 */ /* 0x000fc400078efcff */
[----:B------:R-:W-:Y:S02]  /*1ea0*/  FSEL R21, R2, +QNAN , !P0 ;  /* 0x7fffffff02157808 */ /* 0x000fe40004000000 */
[----:B------:R-:W-:Y:S01]  /*1eb0*/  ISETP.NE.AND P1, PT, R20, RZ, PT ;  /* 0x000000ff1400720c */ /* 0x000fe20003f25270 */
[----:B------:R-:W-:Y:S01]  /*1ec0*/  IMAD.MOV.U32 R26, RZ, RZ, R18 ;  /* 0x000000ffff1a7224 */ /* 0x000fe200078e0012 */
[----:B------:R-:W-:-:S11]  /*1ed0*/  FSEL R11, R21, +QNAN , P2 ;  /* 0x7fffffff150b7808 */ /* 0x000fd60001000000 */
[----:B------:R-:W-:Y:S05]  /*1ee0*/  @!P1 BRA `(.L_x_11268) ;  /* 0x00000000003c9947 */ /* 0x000fea0003800000 */
[----:B------:R-:W-:Y:S01]  /*1ef0*/  IMAD.MOV.U32 R26, RZ, RZ, R18 ;  /* 0x000000ffff1a7224 */ /* 0x000fe200078e0012 */
[----:B------:R-:W-:-:S07]  /*1f00*/  MOV R18, R20 ;  /* 0x0000001400127202 */ /* 0x000fce0000000f00 */
.L_x_11269:
        /* <DEDUP_REMOVED lines=13> */
.L_x_11268:
[----:B------:R-:W-:Y:S05]  /*1fe0*/  BSYNC.RECONVERGENT B3 ;  /* 0x0000000000037941 */ /* 0x000fea0003800200 */
.L_x_11267:
[----:B------:R-:W-:-:S04]  /*1ff0*/  FMUL.FTZ R26, R26, 1.1920928955078125e-07 ;  /* 0x340000001a1a7820 */ /* 0x000fc80000410000 */
[----:B------:R-:W-:-:S07]  /*2000*/  FMUL.FTZ R11, R11, R26 ;  /* 0x0000001a0b0b7220 */ /* 0x000fce0000410000 */
.L_x_11262:
[----:B------:R-:W-:Y:S05]  /*2010*/  BSYNC.RECONVERGENT B1 ;  /* 0x0000000000017941 */ /* 0x000fea0003800200 */
.L_x_11261:
        /* <DEDUP_REMOVED lines=20> */
.L_x_11260:
[----:B------:R-:W-:Y:S05]  /*2160*/  BSYNC.RECONVERGENT B2 ;  /* 0x0000000000027941 */ /* 0x000fea0003800200 */
.L_x_11259:
[----:B-----5:R-:W-:Y:S01]  /*2170*/  IADD3 R21, PT, PT, R17, 0x280, RZ ;  /* 0x0000028011157810 */ /* 0x020fe20007ffe0ff */
[----:B------:R-:W-:Y:S03]  /*2180*/  BSSY.RECONVERGENT B2, `(.L_x_11270) ;  /* 0x0000054000027945 */ /* 0x000fe60003800200 */
[----:B------:R-:W-:-:S13]  /*2190*/  ISETP.GE.U32.AND P0, PT, R21, R16, PT ;  /* 0x000000101500720c */ /* 0x000fda0003f06070 */
[----:B------:R-:W-:Y:S05]  /*21a0*/  @P0 BRA `(.L_x_11271) ;  /* 0x0000000400440947 */ /* 0x000fea0003800000 */
[C---:B------:R-:W-:Y:S01]  /*21b0*/  FSETP.GEU.FTZ.AND P0, PT, |R19|.reuse, |R24|, PT ;  /* 0x400000181300720b */ /* 0x040fe20003f1e200 */
        /* <DEDUP_REMOVED lines=22> */
.L_x_11277:
[----:B------:R-:W-:Y:S01]  /*2320*/  FSETP.GEU.FTZ.AND P0, PT, R22, -R15, PT ;  /* 0x8000000f1600720b */ /* 0x000fe20003f1e000 */
[----:B------:R-:W-:-:S12]  /*2330*/  FADD.FTZ R21, R21, -1 ;  /* 0xbf80000015157421 */ /* 0x000fd80000010000 */
[----:B------:R-:W-:-:S07]  /*2340*/  @!P0 FADD.FTZ R21, R21, -1 ;  /* 0xbf80000015158421 */ /* 0x000fce0000010000 */
.L_x_11276:
[----:B------:R-:W-:Y:S05]  /*2350*/  BSYNC.RECONVERGENT B3 ;  /* 0x0000000000037941 */ /* 0x000fea0003800200 */
.L_x_11275:
[----:B------:R-:W-:Y:S01]  /*2360*/  FFMA.FTZ R18, -R15, R21, R18 ;  /* 0x000000150f127223 */ /* 0x000fe20000010112 */
[----:B------:R-:W-:Y:S06]  /*2370*/  BRA `(.L_x_11273) ;  /* 0x00000000007c7947 */ /* 0x000fec0003800000 */
.L_x_11274:
        /* <DEDUP_REMOVED lines=15> */
.L_x_11280:
        /* <DEDUP_REMOVED lines=13> */
.L_x_11279:
[----:B------:R-:W-:Y:S05]  /*2540*/  BSYNC.RECONVERGENT B3 ;  /* 0x0000000000037941 */ /* 0x000fea0003800200 */
.L_x_11278:
[----:B------:R-:W-:-:S04]  /*2550*/  FMUL.FTZ R21, R22, 1.1920928955078125e-07 ;  /* 0x3400000016157820 */ /* 0x000fc80000410000 */
[----:B------:R-:W-:-:S07]  /*2560*/  FMUL.FTZ R18, R18, R21 ;  /* 0x0000001512127220 */ /* 0x000fce0000410000 */
.L_x_11273:
[----:B------:R-:W-:Y:S05]  /*2570*/  BSYNC.RECONVERGENT B1 ;  /* 0x0000000000017941 */ /* 0x000fea0003800200 */
.L_x_11272:
        /* <DEDUP_REMOVED lines=20> */
.L_x_11271:
[----:B------:R-:W-:Y:S05]  /*26c0*/  BSYNC.RECONVERGENT B2 ;  /* 0x0000000000027941 */ /* 0x000fea0003800200 */
.L_x_11270:
[----:B------:R-:W-:Y:S01]  /*26d0*/  VIADD R19, R17, 0x300 ;  /* 0x0000030011137836 */ /* 0x000fe20000000000 */
[----:B------:R-:W-:Y:S04]  /*26e0*/  BSSY.RECONVERGENT B2, `(.L_x_11281) ;  /* 0x0000054000027945 */ /* 0x000fe80003800200 */
        /* <DEDUP_REMOVED lines=25> */
.L_x_11288:
[----:B------:R-:W-:Y:S01]  /*2880*/  FSETP.GEU.FTZ.AND P0, PT, R21, -R15, PT ;  /* 0x8000000f1500720b */ /* 0x000fe20003f1e000 */
[----:B------:R-:W-:-:S12]  /*2890*/  FADD.FTZ R19, R19, -1 ;  /* 0xbf80000013137421 */ /* 0x000fd80000010000 */
[----:B------:R-:W-:-:S07]  /*28a0*/  @!P0 FADD.FTZ R19, R19, -1 ;  /* 0xbf80000013138421 */ /* 0x000fce0000010000 */
.L_x_11287:
[----:B------:R-:W-:Y:S05]  /*28b0*/  BSYNC.RECONVERGENT B3 ;  /* 0x0000000000037941 */ /* 0x000fea0003800200 */
.L_x_11286:
[----:B------:R-:W-:Y:S01]  /*28c0*/  FFMA.FTZ R20, -R15, R19, R20 ;  /* 0x000000130f147223 */ /* 0x000fe20000010114 */
[----:B------:R-:W-:Y:S06]  /*28d0*/  BRA `(.L_x_11284) ;  /* 0x00000000007c7947 */ /* 0x000fec0003800000 */
.L_x_11285:
        /* <DEDUP_REMOVED lines=15> */
.L_x_11291:
        /* <DEDUP_REMOVED lines=13> */
.L_x_11290:
[----:B------:R-:W-:Y:S05]  /*2aa0*/  BSYNC.RECONVERGENT B3 ;  /* 0x0000000000037941 */ /* 0x000fea0003800200 */
.L_x_11289:
[----:B------:R-:W-:-:S04]  /*2ab0*/  FMUL.FTZ R22, R22, 1.1920928955078125e-07 ;  /* 0x3400000016167820 */ /* 0x000fc80000410000 */
[----:B------:R-:W-:-:S07]  /*2ac0*/  FMUL.FTZ R20, R19, R22 ;  /* 0x0000001613147220 */ /* 0x000fce0000410000 */
.L_x_11284:
[----:B------:R-:W-:Y:S05]  /*2ad0*/  BSYNC.RECONVERGENT B1 ;  /* 0x0000000000017941 */ /* 0x000fea0003800200 */
.L_x_11283:
        /* <DEDUP_REMOVED lines=20> */
.L_x_11282:
[----:B------:R-:W-:Y:S05]  /*2c20*/  BSYNC.RECONVERGENT B2 ;  /* 0x0000000000027941 */ /* 0x000fea0003800200 */
.L_x_11281:
[----:B------:R-:W-:-:S05]  /*2c30*/  VIADD R19, R17, 0x380 ;  /* 0x0000038011137836 */ /* 0x000fca0000000000 */
        /* <DEDUP_REMOVED lines=25> */
.L_x_11297:
[----:B------:R-:W-:Y:S01]  /*2dd0*/  FSETP.GEU.FTZ.AND P0, PT, R4, -R15, PT ;  /* 0x8000000f0400720b */ /* 0x000fe20003f1e000 */
[----:B------:R-:W-:-:S12]  /*2de0*/  FADD.FTZ R2, R2, -1 ;  /* 0xbf80000002027421 */ /* 0x000fd80000010000 */
[----:B------:R-:W-:-:S07]  /*2df0*/  @!P0 FADD.FTZ R2, R2, -1 ;  /* 0xbf80000002028421 */ /* 0x000fce0000010000 */
.L_x_11296:
[----:B------:R-:W-:Y:S05]  /*2e00*/  BSYNC.RECONVERGENT B2 ;  /* 0x0000000000027941 */ /* 0x000fea0003800200 */
.L_x_11295:
[----:B------:R-:W-:Y:S01]  /*2e10*/  FFMA.FTZ R19, -R15, R2, R19 ;  /* 0x000000020f137223 */ /* 0x000fe20000010113 */
[----:B------:R-:W-:Y:S06]  /*2e20*/  BRA `(.L_x_11293) ;  /* 0x0000000000707947 */ /* 0x000fec0003800000 */
.L_x_11294:
        /* <DEDUP_REMOVED lines=12> */
.L_x_11300:
        /* <DEDUP_REMOVED lines=13> */
.L_x_11299:
[----:B------:R-:W-:Y:S05]  /*2fc0*/  BSYNC.RECONVERGENT B2 ;  /* 0x0000000000027941 */ /* 0x000fea0003800200 */
.L_x_11298:
[----:B------:R-:W-:-:S04]  /*2fd0*/  FMUL.FTZ R19, R19, 1.1920928955078125e-07 ;  /* 0x3400000013137820 */ /* 0x000fc80000410000 */
[----:B------:R-:W-:-:S07]  /*2fe0*/  FMUL.FTZ R19, R14, R19 ;  /* 0x000000130e137220 */ /* 0x000fce0000410000 */
.L_x_11293:
[----:B------:R-:W-:Y:S05]  /*2ff0*/  BSYNC.RECONVERGENT B1 ;  /* 0x0000000000017941 */ /* 0x000fea0003800200 */
.L_x_11292:
[C---:B------:R-:W-:Y:S01]  /*3000*/  FSETP.NAN.FTZ.AND P0, PT, |R19|.reuse, |R19|, PT ;  /* 0x400000131300720b */ /* 0x040fe20003f18200 */
[----:B-1----:R-:W1:Y:S01]  /*3010*/  MUFU.RCP R5, R24 ;  /* 0x0000001800057308 */ /* 0x002e620000001000 */
        /* <DEDUP_REMOVED lines=17> */
[----:B------:R-:W-:-:S07]  /*3130*/  @P0 IMAD.MOV.U32 R12, RZ, RZ, R3 ;  /* 0x000000ffff0c0224 */ /* 0x000fce00078e0003 */
.L_x_11215:
[----:B------:R-:W-:Y:S05]  /*3140*/  BSYNC.RECONVERGENT B0 ;  /* 0x0000000000007941 */ /* 0x000fea0003800200 */
.L_x_11213:
[----:B------:R-:W-:Y:S01]  /*3150*/  ISETP.GE.U32.AND P0, PT, R17, R16, PT ;  /* 0x000000101100720c */ /* 0x000fe20003f06070 */
[----:B------:R-:W-:Y:S04]  /*3160*/  BSSY.RECONVERGENT B0, `(.L_x_11301) ;  /* 0x0000033000007945 */ /* 0x000fe80003800200 */
[----:B------:R-:W-:Y:S08]  /*3170*/  BSSY.RELIABLE B1, `(.L_x_11302) ;  /* 0x000002b000017945 */ /* 0x000ff00003800100 */
[----:B------:R-:W-:Y:S05]  /*3180*/  @P0 BRA `(.L_x_11303) ;  /* 0x0000000000300947 */ /* 0x000fea0003800000 */
[----:B------:R-:W2:Y:S01]  /*3190*/  LDC.64 R2, c[0x0][0x390] ;  /* 0x0000e400ff027b82 */ /* 0x000ea20000000a00 */
[----:B-1----:R-:W-:Y:S01]  /*31a0*/  IADD3 R5, PT, PT, R0, R17, RZ ;  /* 0x0000001100057210 */ /* 0x002fe20007ffe0ff */
[----:B------:R-:W-:-:S05]  /*31b0*/  VIADD R17, R17, 0x80 ;  /* 0x0000008011117836 */ /* 0x000fca0000000000 */
[----:B------:R-:W-:Y:S01]  /*31c0*/  ISETP.GE.U32.AND P0, PT, R17, R16, PT ;  /* 0x000000101100720c */ /* 0x000fe20003f06070 */
[----:B--2---:R-:W-:-:S05]  /*31d0*/  IMAD.WIDE.U32 R2, R5, 0x4, R2 ;  /* 0x0000000405027825 */ /* 0x004fca00078e0002 */
[----:B------:R1:W-:Y:S07]  /*31e0*/  STG.E desc[UR4][R2.64], R7 ;  /* 0x0000000702007986 */ /* 0x0003ee000c101904 */
[----:B------:R-:W-:Y:S05]  /*31f0*/  @P0 BRA `(.L_x_11304) ;  /* 0x0000000000300947 */ /* 0x000fea0003800000 */
[----:B-1----:R-:W1:Y:S01]  /*3200*/  LDC.64 R2, c[0x0][0x390] ;  /* 0x0000e400ff027b82 */ /* 0x002e620000000a00 */
[----:B------:R-:W-:Y:S02]  /*3210*/  IMAD.IADD R5, R0, 0x1, R17 ;  /* 0x0000000100057824 */ /* 0x000fe400078e0211 */
[----:B------:R-:W-:Y:S02]  /*3220*/  VIADD R17, R17, 0x80 ;  /* 0x0000008011117836 */ /* 0x000fe40000000000 */
[----:B-1----:R-:W-:-:S05]  /*3230*/  IMAD.WIDE.U32 R2, R5, 0x4, R2 ;  /* 0x0000000405027825 */ /* 0x002fca00078e0002 */
[----:B------:R2:W-:Y:S02]  /*3240*/  STG.E desc[UR4][R2.64], R8 ;  /* 0x0000000802007986 */ /* 0x0005e4000c101904 */
.L_x_11303:
[----:B------:R-:W-:-:S13]  /*3250*/  ISETP.GE.U32.AND P0, PT, R17, R16, PT ;  /* 0x000000101100720c */ /* 0x000fda0003f06070 */
[----:B------:R-:W-:Y:S05]  /*3260*/  @P0 BRA `(.L_x_11305) ;  /* 0x0000000000300947 */ /* 0x000fea0003800000 */
[----:B--2---:R-:W2:Y:S01]  /*3270*/  LDC.64 R2, c[0x0][0x390] ;  /* 0x0000e400ff027b82 */ /* 0x004ea20000000a00 */
[----:B-1----:R-:W-:Y:S01]  /*3280*/  IADD3 R5, PT, PT, R0, R17, RZ ;  /* 0x0000001100057210 */ /* 0x002fe20007ffe0ff */
[----:B------:R-:W-:-:S04]  /*3290*/  VIADD R17, R17, 0x80 ;  /* 0x0000008011117836 */ /* 0x000fc80000000000 */
[----:B--2---:R-:W-:-:S05]  /*32a0*/  IMAD.WIDE.U32 R2, R5, 0x4, R2 ;  /* 0x0000000405027825 */ /* 0x004fca00078e0002 */
[----:B------:R2:W-:Y:S02]  /*32b0*/  STG.E desc[UR4][R2.64], R9 ;  /* 0x0000000902007986 */ /* 0x0005e4000c101904 */
.L_x_11304:
[----:B------:R-:W-:-:S13]  /*32c0*/  ISETP.GE.U32.AND P0, PT, R17, R16, PT ;  /* 0x000000101100720c */ /* 0x000fda0003f06070 */
[----:B------:R-:W-:Y:S05]  /*32d0*/  @P0 BRA `(.L_x_11306) ;  /* 0x0000000000300947 */ /* 0x000fea0003800000 */
[----:B-12---:R-:W1:Y:S01]  /*32e0*/  LDC.64 R2, c[0x0][0x390] ;  /* 0x0000e400ff027b82 */ /* 0x006e620000000a00 */
[----:B------:R-:W-:Y:S02]  /*32f0*/  IMAD.IADD R5, R0, 0x1, R17 ;  /* 0x0000000100057824 */ /* 0x000fe400078e0211 */
[----:B------:R-:W-:Y:S02]  /*3300*/  VIADD R17, R17, 0x80 ;  /* 0x0000008011117836 */ /* 0x000fe40000000000 */
[----:B-1----:R-:W-:-:S05]  /*3310*/  IMAD.WIDE.U32 R2, R5, 0x4, R2 ;  /* 0x0000000405027825 */ /* 0x002fca00078e0002 */
[----:B------:R3:W-:Y:S02]  /*3320*/  STG.E desc[UR4][R2.64], R10 ;  /* 0x0000000a02007986 */ /* 0x0007e4000c101904 */
.L_x_11305:
[----:B------:R-:W-:-:S13]  /*3330*/  ISETP.GE.U32.AND P0, PT, R17, R16, PT ;  /* 0x000000101100720c */ /* 0x000fda0003f06070 */
[----:B------:R-:W-:Y:S05]  /*3340*/  @P0 BRA `(.L_x_11307) ;  /* 0x0000000000340947 */ /* 0x000fea0003800000 */
[----:B--23--:R-:W2:Y:S01]  /*3350*/  LDC.64 R2, c[0x0][0x390] ;  /* 0x0000e400ff027b82 */ /* 0x00cea20000000a00 */
[----:B-1----:R-:W-:Y:S01]  /*3360*/  IADD3 R5, PT, PT, R0, R17, RZ ;  /* 0x0000001100057210 */ /* 0x002fe20007ffe0ff */
[----:B------:R-:W-:-:S04]  /*3370*/  VIADD R17, R17, 0x80 ;  /* 0x0000008011117836 */ /* 0x000fc80000000000 */
[----:B--2---:R-:W-:-:S05]  /*3380*/  IMAD.WIDE.U32 R2, R5, 0x4, R2 ;  /* 0x0000000405027825 */ /* 0x004fca00078e0002 */
[----:B------:R3:W-:Y:S02]  /*3390*/  STG.E desc[UR4][R2.64], R11 ;  /* 0x0000000b02007986 */ /* 0x0007e4000c101904 */
.L_x_11306:
[----:B------:R-:W-:-:S13]  /*33a0*/  ISETP.GE.U32.AND P0, PT, R17, R16, PT ;  /* 0x000000101100720c */ /* 0x000fda0003f06070 */
[----:B------:R-:W-:Y:S05]  /*33b0*/  @P0 BREAK.RELIABLE B1 ;  /* 0x0000000000010942 */ /* 0x000fea0003800100 */
[----:B------:R-:W-:Y:S05]  /*33c0*/  @P0 BRA `(.L_x_11308) ;  /* 0x0000000000300947 */ /* 0x000fea0003800000 */
[----:B-123--:R-:W1:Y:S01]  /*33d0*/  LDC.64 R2, c[0x0][0x390] ;  /* 0x0000e400ff027b82 */ /* 0x00ee620000000a00 */
[----:B------:R-:W-:Y:S02]  /*33e0*/  IMAD.IADD R5, R0, 0x1, R17 ;  /* 0x0000000100057824 */ /* 0x000fe400078e0211 */
[----:B------:R-:W-:Y:S02]  /*33f0*/  VIADD R17, R17, 0x80 ;  /* 0x0000008011117836 */ /* 0x000fe40000000000 */
[----:B-1----:R-:W-:-:S05]  /*3400*/  IMAD.WIDE.U32 R2, R5, 0x4, R2 ;  /* 0x0000000405027825 */ /* 0x002fca00078e0002 */
[----:B------:R4:W-:Y:S02]  /*3410*/  STG.E desc[UR4][R2.64], R18 ;  /* 0x0000001202007986 */ /* 0x0009e4000c101904 */
.L_x_11307:
[----:B------:R-:W-:Y:S05]  /*3420*/  BSYNC.RELIABLE B1 ;  /* 0x0000000000017941 */ /* 0x000fea0003800100 */
.L_x_11302:
[----:B------:R-:W-:-:S13]  /*3430*/  ISETP.GE.U32.AND P0, PT, R17, R16, PT ;  /* 0x000000101100720c */ /* 0x000fda0003f06070 */
[----:B--234-:R-:W2:Y:S01]  /*3440*/  @!P0 LDC.64 R2, c[0x0][0x390] ;  /* 0x0000e400ff028b82 */ /* 0x01cea20000000a00 */
[----:B-1----:R-:W-:Y:S01]  /*3450*/  @!P0 IADD3 R5, PT, PT, R0, R17, RZ ;  /* 0x0000001100058210 */ /* 0x002fe20007ffe0ff */
[----:B------:R-:W-:-:S04]  /*3460*/  @!P0 VIADD R17, R17, 0x80 ;  /* 0x0000008011118836 */ /* 0x000fc80000000000 */
[----:B--2---:R-:W-:-:S05]  /*3470*/  @!P0 IMAD.WIDE.U32 R2, R5, 0x4, R2 ;  /* 0x0000000405028825 */ /* 0x004fca00078e0002 */
[----:B------:R4:W-:Y:S02]  /*3480*/  @!P0 STG.E desc[UR4][R2.64], R13 ;  /* 0x0000000d02008986 */ /* 0x0009e4000c101904 */
.L_x_11308:
[----:B------:R-:W-:Y:S05]  /*3490*/  BSYNC.RECONVERGENT B0 ;  /* 0x0000000000007941 */ /* 0x000fea0003800200 */
.L_x_11301:
[----:B------:R-:W-:Y:S05]  /*34a0*/  WARPSYNC.ALL ;  /* 0x0000000000007948 */ /* 0x000fea0003800000 */
[----:B------:R-:W-:-:S13]  /*34b0*/  ISETP.GE.U32.AND P0, PT, R17, R16, PT ;  /* 0x000000101100720c */ /* 0x000fda0003f06070 */
[----:B------:R-:W-:Y:S05]  /*34c0*/  @P0 EXIT ;  /* 0x000000000000094d */ /* 0x000fea0003800000 */
[----:B-1234-:R-:W1:Y:S01]  /*34d0*/  LDC.64 R2, c[0x0][0x390] ;  /* 0x0000e400ff027b82 */ /* 0x01ee620000000a00 */
[----:B------:R-:W-:-:S04]  /*34e0*/  IMAD.IADD R17, R0, 0x1, R17 ;  /* 0x0000000100117824 */ /* 0x000fc800078e0211 */
[----:B-1----:R-:W-:-:S05]  /*34f0*/  IMAD.WIDE.U32 R2, R17, 0x4, R2 ;  /* 0x0000000411027825 */ /* 0x002fca00078e0002 */
[----:B------:R-:W-:Y:S01]  /*3500*/  STG.E desc[UR4][R2.64], R12 ;  /* 0x0000000c02007986 */ /* 0x000fe2000c101904 */
[----:B------:R-:W-:Y:S05]  /*3510*/  EXIT ;  /* 0x000000000000794d */ /* 0x000fea0003800000 */
.L_x_11212:
[----:B------:R-:W0:Y:S01]  /*3520*/  S2R R10, SR_TID.X ;  /* 0x00000000000a7919 */ /* 0x000e220000002100 */
[----:B------:R-:W1:Y:S08]  /*3530*/  LDC.64 R2, c[0x0][0x398] ;  /* 0x0000e600ff027b82 */ /* 0x000e700000000a00 */
[----:B------:R-:W2:Y:S01]  /*3540*/  LDC R18, c[0x0][0x388] ;  /* 0x0000e200ff127b82 */ /* 0x000ea20000000800 */
[----:B-1----:R-:W-:-:S04]  /*3550*/  IMAD.WIDE.U32 R2, R0, 0x4, R2 ;  /* 0x0000000400027825 */ /* 0x002fc800078e0002 */
[----:B0-----:R-:W-:-:S05]  /*3560*/  IMAD.WIDE.U32 R12, R10, 0x8, R2 ;  /* 0x000000080a0c7825 */ /* 0x001fca00078e0002 */
[----:B------:R0:W5:Y:S04]  /*3570*/  LDG.E.64 R4, desc[UR4][R12.64] ;  /* 0x000000040c047981 */ /* 0x000168000c1e1b00 */
[----:B------:R0:W5:Y:S04]  /*3580*/  LDG.E.64 R8, desc[UR4][R12.64+0x400] ;  /* 0x000400040c087981 */ /* 0x000168000c1e1b00 */
[----:B------:R0:W5:Y:S04]  /*3590*/  LDG.E.64 R6, desc[UR4][R12.64+0x800] ;  /* 0x000800040c067981 */ /* 0x000168000c1e1b00 */
[----:B------:R0:W5:Y:S01]  /*35a0*/  LDG.E.64 R2, desc[UR4][R12.64+0xc00] ;  /* 0x000c00040c027981 */ /* 0x000162000c1e1b00 */
[C---:B--2---:R-:W-:Y:S01]  /*35b0*/  FSETP.NEU.FTZ.AND P0, PT, R18.reuse, RZ, PT ;  /* 0x000000ff1200720b */ /* 0x044fe20003f1d000 */
[C---:B------:R-:W-:Y:S01]  /*35c0*/  FADD.FTZ R17, |R18|.reuse, -RZ ;  /* 0x800000ff12117221 */ /* 0x040fe20000010200 */
[----:B------:R-:W-:-:S11]  /*35d0*/  FMUL.FTZ R16, |R18|, 8388608 ;  /* 0x4b00000012107820 */ /* 0x000fd60000410200 */
[----:B0-----:R-:W-:Y:S05]  /*35e0*/  @P0 BRA `(.L_x_11309) ;  /* 0x0000000000280947 */ /* 0x001fea0003800000 */
[----:B------:R-:W0:Y:S02]  /*35f0*/  MUFU.RCP R18, R18 ;  /* 0x0000001200127308 */ /* 0x000e240000001000 */
[-C--:B0----5:R-:W-:Y:S01]  /*3600*/  FMUL.FTZ R4, R4, R18.reuse ;  /* 0x0000001204047220 */ /* 0x0a1fe20000410000 */
[-C--:B------:R-:W-:Y:S01]  /*3610*/  FMUL.FTZ R5, R5, R18.reuse ;  /* 0x0000001205057220 */ /* 0x080fe20000410000 */
[-C--:B------:R-:W-:Y:S01]  /*3620*/  FMUL.FTZ R8, R8, R18.reuse ;  /* 0x0000001208087220 */ /* 0x080fe20000410000 */
[-C--:B------:R-:W-:Y:S01]  /*3630*/  FMUL.FTZ R9, R9, R18.reuse ;  /* 0x0000001209097220 */ /* 0x080fe20000410000 */
[-C--:B------:R-:W-:Y:S01]  /*3640*/  FMUL.FTZ R6, R6, R18.reuse ;  /* 0x0000001206067220 */ /* 0x080fe20000410000 */
[-C--:B------:R-:W-:Y:S01]  /*3650*/  FMUL.FTZ R7, R7, R18.reuse ;  /* 0x0000001207077220 */ /* 0x080fe20000410000 */
[-C--:B------:R-:W-:Y:S01]  /*3660*/  FMUL.FTZ R2, R2, R18.reuse ;  /* 0x0000001202027220 */ /* 0x080fe20000410000 */
[----:B------:R-:W-:Y:S01]  /*3670*/  FMUL.FTZ R3, R3, R18 ;  /* 0x0000001203037220 */ /* 0x000fe20000410000 */
[----:B------:R-:W-:Y:S06]  /*3680*/  BRA `(.L_x_11310) ;  /* 0x0000002800107947 */ /* 0x000fec0003800000 */
.L_x_11309:
[----:B------:R-:W-:Y:S01]  /*3690*/  LOP3.LUT R15, R16, 0x7fffff, RZ, 0xc0, !PT ;  /* 0x007fffff100f7812 */ /* 0x000fe200078ec0ff */
[----:B------:R-:W-:Y:S01]  /*36a0*/  BSSY.RECONVERGENT B0, `(.L_x_11311) ;  /* 0x0000041000007945 */ /* 0x000fe20003800200 */
[C---:B-----5:R-:W-:Y:S01]  /*36b0*/  FSETP.GEU.FTZ.AND P0, PT, |R4|.reuse, |R18|, PT ;  /* 0x400000120400720b */ /* 0x060fe20003f1e200 */
[----:B------:R-:W-:Y:S01]  /*36c0*/  FADD.FTZ R20, |R4|, -RZ ;  /* 0x800000ff04147221 */ /* 0x000fe20000010200 */
[----:B------:R-:W-:Y:S01]  /*36d0*/  LOP3.LUT R15, R15, 0x3f800000, RZ, 0xfc, !PT ;  /* 0x3f8000000f0f7812 */ /* 0x000fe200078efcff */
[----:B------:R-:W-:Y:S01]  /*36e0*/  FADD.FTZ R12, |R18|, |R18| ;  /* 0x40000012120c7221 */ /* 0x000fe20000010200 */
[----:B------:R-:W-:Y:S01]  /*36f0*/  LOP3.LUT R13, R16, 0xff800000, RZ, 0xc0, !PT ;  /* 0xff800000100d7812 */ /* 0x000fe200078ec0ff */
[----:B------:R-:W-:Y:S01]  /*3700*/  FADD.FTZ R11, -R17, -RZ ;  /* 0x800000ff110b7221 */ /* 0x000fe20000010100 */
[----:B------:R0:W1:Y:S07]  /*3710*/  MUFU.RCP R14, R15 ;  /* 0x0000000f000e7308 */ /* 0x00006e0000001000 */
        /* <DEDUP_REMOVED lines=23> */
.L_x_11315:
[----:B------:R-:W-:Y:S05]  /*3890*/  BSYNC.RECONVERGENT B1 ;  /* 0x0000000000017941 */ /* 0x000fea0003800200 */
.L_x_11314:
[----:B------:R-:W-:Y:S01]  /*38a0*/  FFMA.FTZ R20, -R17, R19, R20 ;  /* 0x0000001311147223 */ /* 0x000fe20000010114 */
[----:B------:R-:W-:Y:S06]  /*38b0*/  BRA `(.L_x_11312) ;  /* 0x00000000007c7947 */ /* 0x000fec0003800000 */
.L_x_11313:
        /* <DEDUP_REMOVED lines=15> */
.L_x_11318:
        /* <DEDUP_REMOVED lines=13> */
.L_x_11317:
[----:B------:R-:W-:Y:S05]  /*3a80*/  BSYNC.RECONVERGENT B1 ;  /* 0x0000000000017941 */ /* 0x000fea0003800200 */
.L_x_11316:
[----:B------:R-:W-:-:S04]  /*3a90*/  FMUL.FTZ R22, R22, 1.1920928955078125e-07 ;  /* 0x3400000016167820 */ /* 0x000fc80000410000 */
[----:B------:R-:W-:-:S07]  /*3aa0*/  FMUL.FTZ R20, R19, R22 ;  /* 0x0000001613147220 */ /* 0x000fce0000410000 */
.L_x_11312:
[----:B------:R-:W-:Y:S05]  /*3ab0*/  BSYNC.RECONVERGENT B0 ;  /* 0x0000000000007941 */ /* 0x000fea0003800200 */
.L_x_11311:
[C---:B------:R-:W-:Y:S01]  /*3ac0*/  FSETP.NAN.FTZ.AND P0, PT, |R20|.reuse, |R20|, PT ;  /* 0x400000141400720b */ /* 0x040fe20003f18200 */
[----:B------:R-:W-:Y:S01]  /*3ad0*/  BSSY.RECONVERGENT B0, `(.L_x_11319) ;  /* 0x000004f000007945 */ /* 0x000fe20003800200 */
[----:B------:R-:W-:-:S04]  /*3ae0*/  LOP3.LUT R19, R20, 0x80000000, R4, 0xb8, !PT ;  /* 0x8000000014137812 */ /* 0x000fc800078eb804 */
[----:B------:R-:W-:Y:S02]  /*3af0*/  FSEL R21, R20, R19, P0 ;  /* 0x0000001314157208 */ /* 0x000fe40000000000 */
[----:B------:R-:W2:Y:S01]  /*3b00*/  MUFU.RCP R19, R18 ;  /* 0x0000001200137308 */ /* 0x000ea20000001000 */
[----:B------:R-:W-:Y:S02]  /*3b10*/  PLOP3.LUT P0, PT, PT, PT, PT, 0x8, 0x80 ;  /* 0x000000000080781c */ /* 0x000fe40003f0e170 */
[----:B------:R-:W-:Y:S01]  /*3b20*/  FSETP.NEU.FTZ.AND P1, PT, R21, RZ, PT ;  /* 0x000000ff1500720b */ /* 0x000fe20003f3d000 */
[----:B------:R-:W-:-:S12]  /*3b30*/  FADD.FTZ R20, R4, -R21 ;  /* 0x8000001504147221 */ /* 0x000fd80000010000 */
        /* <DEDUP_REMOVED lines=9> */
[----:B------:R-:W-:-:S12]  /*3bd0*/  @!P0 FMUL.FTZ R22, R4, R19 ;  /* 0x0000001304168220 */ /* 0x000fd80000410000 */
[----:B------:R-:W-:Y:S01]  /*3be0*/  @P1 FADD.FTZ R20, R20, 1 ;  /* 0x3f80000014141421 */ /* 0x000fe20000010000 */
[----:B------:R-:W-:-:S04]  /*3bf0*/  FSETP.GEU.FTZ.AND P1, PT, |R5|, |R18|, PT ;  /* 0x400000120500720b */ /* 0x000fc80003f3e200 */
[----:B------:R-:W-:Y:S01]  /*3c00*/  @P0 MOV R4, R20 ;  /* 0x0000001400040202 */ /* 0x000fe20000000f00 */
[----:B------:R-:W-:Y:S01]  /*3c10*/  FADD.FTZ R20, |R5|, -RZ ;  /* 0x800000ff05147221 */ /* 0x000fe20000010200 */
[----:B------:R-:W-:-:S07]  /*3c20*/  @!P0 LOP3.LUT R4, RZ, 0x80000000, R22, 0xb8, !PT ;  /* 0x80000000ff048812 */ /* 0x000fce00078eb816 */
        /* <DEDUP_REMOVED lines=20> */
.L_x_11324:
[----:B------:R-:W-:Y:S01]  /*3d70*/  FSETP.GEU.FTZ.AND P0, PT, R23, -R17, PT ;  /* 0x800000111700720b */ /* 0x000fe20003f1e000 */
[----:B------:R-:W-:-:S12]  /*3d80*/  FADD.FTZ R21, R21, -1 ;  /* 0xbf80000015157421 */ /* 0x000fd80000010000 */
[----:B------:R-:W-:-:S07]  /*3d90*/  @!P0 FADD.FTZ R21, R21, -1 ;  /* 0xbf80000015158421 */ /* 0x000fce0000010000 */
.L_x_11323:
[----:B------:R-:W-:Y:S05]  /*3da0*/  BSYNC.RECONVERGENT B1 ;  /* 0x0000000000017941 */ /* 0x000fea0003800200 */
.L_x_11322:
[----:B------:R-:W-:Y:S01]  /*3db0*/  FFMA.FTZ R20, -R17, R21, R20 ;  /* 0x0000001511147223 */ /* 0x000fe20000010114 */
[----:B------:R-:W-:Y:S06]  /*3dc0*/  BRA `(.L_x_11320) ;  /* 0x00000000007c7947 */ /* 0x000fec0003800000 */
.L_x_11321:
        /* <DEDUP_REMOVED lines=15> */
.L_x_11327:
        /* <DEDUP_REMOVED lines=13> */
.L_x_11326:
[----:B------:R-:W-:Y:S05]  /*3f90*/  BSYNC.RECONVERGENT B1 ;  /* 0x0000000000017941 */ /* 0x000fea0003800200 */
.L_x_11325:
[----:B------:R-:W-:-:S04]  /*3fa0*/  FMUL.FTZ R23, R23, 1.1920928955078125e-07 ;  /* 0x3400000017177820 */ /* 0x000fc80000410000 */
[----:B------:R-:W-:-:S07]  /*3fb0*/  FMUL.FTZ R20, R20, R23 ;  /* 0x0000001714147220 */ /* 0x000fce0000410000 */
.L_x_11320:
[----:B------:R-:W-:Y:S05]  /*3fc0*/  BSYNC.RECONVERGENT B0 ;  /* 0x0000000000007941 */ /* 0x000fea0003800200 */
.L_x_11319:
[C---:B------:R-:W-:Y:S01]  /*3fd0*/  FSETP.NAN.FTZ.AND P0, PT, |R20|.reuse, |R20|, PT ;  /* 0x400000141400720b */ /* 0x040fe20003f18200 */
[----:B------:R-:W-:Y:S01]  /*3fe0*/  BSSY.RECONVERGENT B0, `(.L_x_11328) ;  /* 0x000004e000007945 */ /* 0x000fe20003800200 */
        /* <DEDUP_REMOVED lines=8> */
[----:B------:R-:W-:Y:S01]  /*4070*/  FMUL.FTZ R21, R20, R19 ;  /* 0x0000001314157220 */ /* 0x000fe20000410000 */
[----:B------:R-:W-:-:S11]  /*4080*/  FSETP.GEU.FTZ.AND P1, PT, |R8|, |R18|, PT ;  /* 0x400000120800720b */ /* 0x000fd60003f3e200 */
[----:B------:R-:W-:-:S05]  /*4090*/  @P0 FADD.FTZ R21, R21, -1 ;  /* 0xbf80000015150421 */ /* 0x000fca0000010000 */
[----:B------:R-:W-:-:S13]  /*40a0*/  FSETP.NEU.FTZ.AND P0, PT, R21, RZ, PT ;  /* 0x000000ff1500720b */ /* 0x000fda0003f1d000 */
[----:B------:R-:W2:Y:S01]  /*40b0*/  @P0 FRND.FTZ.FLOOR R22, R21 ;  /* 0x0000001500160307 */ /* 0x000ea20000215000 */
[----:B------:R-:W-:-:S05]  /*40c0*/  @!P0 FMUL.FTZ R5, R5, R19 ;  /* 0x0000001305058220 */ /* 0x000fca0000410000 */
[----:B------:R-:W-:Y:S01]  /*40d0*/  @!P0 LOP3.LUT R5, RZ, 0x80000000, R5, 0xb8, !PT ;  /* 0x80000000ff058812 */ /* 0x000fe200078eb805 */
[----:B--2---:R-:W-:-:S05]  /*40e0*/  @P0 FADD.FTZ R20, R21, -R22 ;  /* 0x8000001615140221 */ /* 0x004fca0000010000 */
[----:B------:R-:W-:Y:S01]  /*40f0*/  FSETP.GT.AND P2, PT, R20, 0.5, P0 ;  /* 0x3f0000001400780b */ /* 0x000fe20000744000 */
[----:B------:R-:W-:-:S12]  /*4100*/  FADD.FTZ R20, |R8|, -RZ ;  /* 0x800000ff08147221 */ /* 0x000fd80000010200 */
[----:B------:R-:W-:-:S04]  /*4110*/  @P2 FADD.FTZ R22, R22, 1 ;  /* 0x3f80000016162421 */ /* 0x000fc80000010000 */
[----:B------:R-:W-:Y:S01]  /*4120*/  @P0 IMAD.MOV.U32 R5, RZ, RZ, R22 ;  /* 0x000000ffff050224 */ /* 0x000fe200078e0016 */
[----:B------:R-:W-:Y:S06]  /*4130*/  @!P1 BRA `(.L_x_11329) ;  /* 0x0000000000e09947 */ /* 0x000fec0003800000 */
        /* <DEDUP_REMOVED lines=19> */
.L_x_11333:
[----:B------:R-:W-:Y:S01]  /*4270*/  FSETP.GEU.FTZ.AND P0, PT, R23, -R17, PT ;  /* 0x800000111700720b */ /* 0x000fe20003f1e000 */
[----:B------:R-:W-:-:S12]  /*4280*/  FADD.FTZ R21, R21, -1 ;  /* 0xbf80000015157421 */ /* 0x000fd80000010000 */
[----:B------:R-:W-:-:S07]  /*4290*/  @!P0 FADD.FTZ R21, R21, -1 ;  /* 0xbf80000015158421 */ /* 0x000fce0000010000 */
.L_x_11332:
[----:B------:R-:W-:Y:S05]  /*42a0*/  BSYNC.RECONVERGENT B1 ;  /* 0x0000000000017941 */ /* 0x000fea0003800200 */
.L_x_11331:
[----:B------:R-:W-:Y:S01]  /*42b0*/  FFMA.FTZ R20, -R17, R21, R20 ;  /* 0x0000001511147223 */ /* 0x000fe20000010114 */
[----:B------:R-:W-:Y:S06]  /*42c0*/  BRA `(.L_x_11329) ;  /* 0x00000000007c7947 */ /* 0x000fec0003800000 */
.L_x_11330:
        /* <DEDUP_REMOVED lines=13> */
[----:B------:R-:W-:Y:S01]  /*43a0*/  IMAD.MOV.U32 R23, RZ, RZ, R21 ;  /* 0x000000ffff177224 */ /* 0x000fe200078e0015 */
[----:B------:R-:W-:-:S07]  /*43b0*/  MOV R21, R22 ;  /* 0x0000001600157202 */ /* 0x000fce0000000f00 */
.L_x_11336:
        /* <DEDUP_REMOVED lines=13> */
.L_x_11335:
[----:B------:R-:W-:Y:S05]  /*4490*/  BSYNC.RECONVERGENT B1 ;  /* 0x0000000000017941 */ /* 0x000fea0003800200 */
.L_x_11334:
[----:B------:R-:W-:-:S04]  /*44a0*/  FMUL.FTZ R23, R23, 1.1920928955078125e-07 ;  /* 0x3400000017177820 */ /* 0x000fc80000410000 */
[----:B------:R-:W-:-:S07]  /*44b0*/  FMUL.FTZ R20, R20, R23 ;  /* 0x0000001714147220 */ /* 0x000fce0000410000 */
.L_x_11329:
[----:B------:R-:W-:Y:S05]  /*44c0*/  BSYNC.RECONVERGENT B0 ;  /* 0x0000000000007941 */ /* 0x000fea0003800200 */
.L_x_11328:
[C---:B------:R-:W-:Y:S01]  /*44d0*/  FSETP.NAN.FTZ.AND P0, PT, |R20|.reuse, |R20|, PT ;  /* 0x400000141400720b */ /* 0x040fe20003f18200 */
[----:B------:R-:W-:Y:S01]  /*44e0*/  BSSY.RECONVERGENT B0, `(.L_x_11337) ;  /* 0x000004e000007945 */ /* 0x000fe20003800200 */
[----:B------:R-:W-:-:S04]  /*44f0*/  LOP3.LUT R21, R20, 0x80000000, R8, 0xb8, !PT ;  /* 0x8000000014157812 */ /* 0x000fc800078eb808 */
[----:B------:R-:W-:Y:S02]  /*4500*/  FSEL R21, R20, R21, P0 ;  /* 0x0000001514157208 */ /* 0x000fe40000000000 */
[----:B------:R-:W-:Y:S02]  /*4510*/  PLOP3.LUT P0, PT, PT, PT, PT, 0x8, 0x80 ;  /* 0x000000000080781c */ /* 0x000fe40003f0e170 */
[----:B------:R-:W-:Y:S01]  /*4520*/  FSETP.NEU.FTZ.AND P1, PT, R21, RZ, PT ;  /* 0x000000ff1500720b */ /* 0x000fe20003f3d000 */
[----:B------:R-:W-:-:S12]  /*4530*/  FADD.FTZ R20, R8, -R21 ;  /* 0x8000001508147221 */ /* 0x000fd80000010000 */
[----:B------:R-:W-:Y:S02]  /*4540*/  @P1 FSETP.GEU.FTZ.AND P3, PT, R18, RZ, PT ;  /* 0x000000ff1200120b */ /* 0x000fe40003f7e000 */
[----:B------:R-:W-:Y:S01]  /*4550*/  @P1 FSETP.GEU.FTZ.AND P2, PT, R21, RZ, PT ;  /* 0x000000ff1500120b */ /* 0x000fe20003f5e000 */
[----:B------:R-:W-:-:S03]  /*4560*/  FMUL.FTZ R21, R20, R19 ;  /* 0x0000001314157220 */ /* 0x000fc60000410000 */
[----:B------:R-:W-:Y:S02]  /*4570*/  @P1 PLOP3.LUT P0, PT, P3, P2, PT, 0x28, 0x82 ;  /* 0x000000000082181c */ /* 0x000fe40001f04570 */
        /* <DEDUP_REMOVED lines=9> */
[----:B------:R-:W-:-:S05]  /*4610*/  @P2 FADD.FTZ R22, R22, 1 ;  /* 0x3f80000016162421 */ /* 0x000fca0000010000 */
[----:B------:R-:W-:Y:S01]  /*4620*/  @P0 MOV R8, R22 ;  /* 0x0000001600080202 */ /* 0x000fe20000000f00 */
        /* <DEDUP_REMOVED lines=20> */
.L_x_11342:
[----:B------:R-:W-:Y:S01]  /*4770*/  FSETP.GEU.FTZ.AND P0, PT, R23, -R17, PT ;  /* 0x800000111700720b */ /* 0x000fe20003f1e000 */
[----:B------:R-:W-:-:S12]  /*4780*/  FADD.FTZ R21, R21, -1 ;  /* 0xbf80000015157421 */ /* 0x000fd80000010000 */
[----:B------:R-:W-:-:S07]  /*4790*/  @!P0 FADD.FTZ R21, R21, -1 ;  /* 0xbf80000015158421 */ /* 0x000fce0000010000 */
.L_x_11341:
[----:B------:R-:W-:Y:S05]  /*47a0*/  BSYNC.RECONVERGENT B1 ;  /* 0x0000000000017941 */ /* 0x000fea0003800200 */
.L_x_11340:
[----:B------:R-:W-:Y:S01]  /*47b0*/  FFMA.FTZ R20, -R17, R21, R20 ;  /* 0x0000001511147223 */ /* 0x000fe20000010114 */
[----:B------:R-:W-:Y:S06]  /*47c0*/  BRA `(.L_x_11338) ;  /* 0x00000000007c7947 */ /* 0x000fec0003800000 */
.L_x_11339:
        /* <DEDUP_REMOVED lines=10> */
[----:B------:R-:W-:Y:S02]  /*4870*/  ISETP.NE.AND P1, PT, R22, RZ, PT ;  /* 0x000000ff1600720c */ /* 0x000fe40003f25270 */
[----:B------:R-:W-:-:S11]  /*4880*/  MOV R23, R21 ;  /* 0x0000001500177202 */ /* 0x000fd60000000f00 */
[----:B------:R-:W-:Y:S05]  /*4890*/  @!P1 BRA `(.L_x_11344) ;  /* 0x00000000003c9947 */ /* 0x000fea0003800000 */
[----:B------:R-:W-:Y:S02]  /*48a0*/  IMAD.MOV.U32 R23, RZ, RZ, R21 ;  /* 0x000000ffff177224 */ /* 0x000fe400078e0015 */
[----:B------:R-:W-:-:S07]  /*48b0*/  IMAD.MOV.U32 R21, RZ, RZ, R22 ;  /* 0x000000ffff157224 */ /* 0x000fce00078e0016 */
.L_x_11345:
        /* <DEDUP_REMOVED lines=13> */
.L_x_11344:
[----:B------:R-:W-:Y:S05]  /*4990*/  BSYNC.RECONVERGENT B1 ;  /* 0x0000000000017941 */ /* 0x000fea0003800200 */
.L_x_11343:
[----:B------:R-:W-:-:S04]  /*49a0*/  FMUL.FTZ R23, R23, 1.1920928955078125e-07 ;  /* 0x3400000017177820 */ /* 0x000fc80000410000 */
[----:B------:R-:W-:-:S07]  /*49b0*/  FMUL.FTZ R20, R20, R23 ;  /* 0x0000001714147220 */ /* 0x000fce0000410000 */
.L_x_11338:
[----:B------:R-:W-:Y:S05]  /*49c0*/  BSYNC.RECONVERGENT B0 ;  /* 0x0000000000007941 */ /* 0x000fea0003800200 */
.L_x_11337:
        /* <DEDUP_REMOVED lines=42> */
.L_x_11351:
[----:B------:R-:W-:Y:S01]  /*4c70*/  FSETP.GEU.FTZ.AND P0, PT, R23, -R17, PT ;  /* 0x800000111700720b */ /* 0x000fe20003f1e000 */
[----:B------:R-:W-:-:S12]  /*4c80*/  FADD.FTZ R21, R21, -1 ;  /* 0xbf80000015157421 */ /* 0x000fd80000010000 */
[----:B------:R-:W-:-:S07]  /*4c90*/  @!P0 FADD.FTZ R21, R21, -1 ;  /* 0xbf80000015158421 */ /* 0x000fce0000010000 */
.L_x_11350:
[----:B------:R-:W-:Y:S05]  /*4ca0*/  BSYNC.RECONVERGENT B1 ;  /* 0x0000000000017941 */ /* 0x000fea0003800200 */
.L_x_11349:
[----:B------:R-:W-:Y:S01]  /*4cb0*/  FFMA.FTZ R20, -R17, R21, R20 ;  /* 0x0000001511147223 */ /* 0x000fe20000010114 */
[----:B------:R-:W-:Y:S06]  /*4cc0*/  BRA `(.L_x_11347) ;  /* 0x00000000007c7947 */ /* 0x000fec0003800000 */
.L_x_11348:
[C---:B------:R-:W-:Y:S01]  /*4cd0*/  IADD3 R21, PT, PT, R20.reuse, -R13, RZ ;  /* 0x8000000d14157210 */ /* 0x040fe20007ffe0ff */
        /* <DEDUP_REMOVED lines=9> */
[----:B------:R-:W-:Y:S01]  /*4d70*/  FSEL R20, R23, +QNAN , P2 ;  /* 0x7fffffff17147808 */ /* 0x000fe20001000000 */
[----:B------:R-:W-:-:S10]  /*4d80*/  IMAD.MOV.U32 R23, RZ, RZ, R21 ;  /* 0x000000ffff177224 */ /* 0x000fd400078e0015 */
[----:B------:R-:W-:Y:S05]  /*4d90*/  @!P1 BRA `(.L_x_11353) ;  /* 0x00000000003c9947 */ /* 0x000fea0003800000 */
[----:B------:R-:W-:Y:S01]  /*4da0*/  MOV R23, R21 ;  /* 0x0000001500177202 */ /* 0x000fe20000000f00 */
[----:B------:R-:W-:-:S07]  /*4db0*/  IMAD.MOV.U32 R21, RZ, RZ, R22 ;  /* 0x000000ffff157224 */ /* 0x000fce00078e0016 */
.L_x_11354:
        /* <DEDUP_REMOVED lines=13> */
.L_x_11353:
[----:B------:R-:W-:Y:S05]  /*4e90*/  BSYNC.RECONVERGENT B1 ;  /* 0x0000000000017941 */ /* 0x000fea0003800200 */
.L_x_11352:
[----:B------:R-:W-:-:S04]  /*4ea0*/  FMUL.FTZ R23, R23, 1.1920928955078125e-07 ;  /* 0x3400000017177820 */ /* 0x000fc80000410000 */
[----:B------:R-:W-:-:S07]  /*4eb0*/  FMUL.FTZ R20, R20, R23 ;  /* 0x0000001714147220 */ /* 0x000fce0000410000 */
.L_x_11347:
[----:B------:R-:W-:Y:S05]  /*4ec0*/  BSYNC.RECONVERGENT B0 ;  /* 0x0000000000007941 */ /* 0x000fea0003800200 */
.L_x_11346:
        /* <DEDUP_REMOVED lines=42> */
.L_x_11360:
[----:B------:R-:W-:Y:S01]  /*5170*/  FSETP.GEU.FTZ.AND P0, PT, R23, -R17, PT ;  /* 0x800000111700720b */ /* 0x000fe20003f1e000 */
[----:B------:R-:W-:-:S12]  /*5180*/  FADD.FTZ R21, R21, -1 ;  /* 0xbf80000015157421 */ /* 0x000fd80000010000 */
[----:B------:R-:W-:-:S07]  /*5190*/  @!P0 FADD.FTZ R21, R21, -1 ;  /* 0xbf80000015158421 */ /* 0x000fce0000010000 */
.L_x_11359:
[----:B------:R-:W-:Y:S05]  /*51a0*/  BSYNC.RECONVERGENT B1 ;  /* 0x0000000000017941 */ /* 0x000fea0003800200 */
.L_x_11358:
[----:B------:R-:W-:Y:S01]  /*51b0*/  FFMA.FTZ R20, -R17, R21, R20 ;  /* 0x0000001511147223 */ /* 0x000fe20000010114 */
[----:B------:R-:W-:Y:S06]  /*51c0*/  BRA `(.L_x_11356) ;  /* 0x00000000007c7947 */ /* 0x000fec0003800000 */
.L_x_11357:
        /* <DEDUP_REMOVED lines=15> */
.L_x_11363:
        /* <DEDUP_REMOVED lines=13> */
.L_x_11362:
[----:B------:R-:W-:Y:S05]  /*5390*/  BSYNC.RECONVERGENT B1 ;  /* 0x0000000000017941 */ /* 0x000fea0003800200 */
.L_x_11361:
[----:B------:R-:W-:-:S04]  /*53a0*/  FMUL.FTZ R23, R23, 1.1920928955078125e-07 ;  /* 0x3400000017177820 */ /* 0x000fc80000410000 */
[----:B------:R-:W-:-:S07]  /*53b0*/  FMUL.FTZ R20, R20, R23 ;  /* 0x0000001714147220 */ /* 0x000fce0000410000 */
.L_x_11356:
[----:B------:R-:W-:Y:S05]  /*53c0*/  BSYNC.RECONVERGENT B0 ;  /* 0x0000000000007941 */ /* 0x000fea0003800200 */
.L_x_11355:
        /* <DEDUP_REMOVED lines=42> */
.L_x_11369:
[----:B------:R-:W-:Y:S01]  /*5670*/  FSETP.GEU.FTZ.AND P0, PT, R23, -R17, PT ;  /* 0x800000111700720b */ /* 0x000fe20003f1e000 */
[----:B------:R-:W-:-:S12]  /*5680*/  FADD.FTZ R21, R21, -1 ;  /* 0xbf80000015157421 */ /* 0x000fd80000010000 */
[----:B------:R-:W-:-:S07]  /*5690*/  @!P0 FADD.FTZ R21, R21, -1 ;  /* 0xbf80000015158421 */ /* 0x000fce0000010000 */
.L_x_11368:
[----:B------:R-:W-:Y:S05]  /*56a0*/  BSYNC.RECONVERGENT B1 ;  /* 0x0000000000017941 */ /* 0x000fea0003800200 */
.L_x_11367:
[----:B------:R-:W-:Y:S01]  /*56b0*/  FFMA.FTZ R20, -R17, R21, R20 ;  /* 0x0000001511147223 */ /* 0x000fe20000010114 */
[----:B------:R-:W-:Y:S06]  /*56c0*/  BRA `(.L_x_11365) ;  /* 0x00000000007c7947 */ /* 0x000fec0003800000 */
.L_x_11366:
        /* <DEDUP_REMOVED lines=15> */
.L_x_11372:
        /* <DEDUP_REMOVED lines=13> */
.L_x_11371:
[----:B------:R-:W-:Y:S05]  /*5890*/  BSYNC.RECONVERGENT B1 ;  /* 0x0000000000017941 */ /* 0x000fea0003800200 */
.L_x_11370:
[----:B------:R-:W-:-:S04]  /*58a0*/  FMUL.FTZ R23, R23, 1.1920928955078125e-07 ;  /* 0x3400000017177820 */ /* 0x000fc80000410000 */
[----:B------:R-:W-:-:S07]  /*58b0*/  FMUL.FTZ R20, R20, R23 ;  /* 0x0000001714147220 */ /* 0x000fce0000410000 */
.L_x_11365:
[----:B------:R-:W-:Y:S05]  /*58c0*/  BSYNC.RECONVERGENT B0 ;  /* 0x0000000000007941 */ /* 0x000fea0003800200 */
.L_x_11364:
        /* <DEDUP_REMOVED lines=42> */
.L_x_11378:
[----:B------:R-:W-:Y:S01]  /*5b70*/  FSETP.GEU.FTZ.AND P0, PT, R11, -R17, PT ;  /* 0x800000110b00720b */ /* 0x000fe20003f1e000 */
[----:B------:R-:W-:-:S12]  /*5b80*/  FADD.FTZ R13, R13, -1 ;  /* 0xbf8000000d0d7421 */ /* 0x000fd80000010000 */
[----:B------:R-:W-:-:S07]  /*5b90*/  @!P0 FADD.FTZ R13, R13, -1 ;  /* 0xbf8000000d0d8421 */ /* 0x000fce0000010000 */
.L_x_11377:
[----:B------:R-:W-:Y:S05]  /*5ba0*/  BSYNC.RECONVERGENT B1 ;  /* 0x0000000000017941 */ /* 0x000fea0003800200 */
.L_x_11376:
[----:B------:R-:W-:Y:S01]  /*5bb0*/  FFMA.FTZ R20, -R17, R13, R20 ;  /* 0x0000000d11147223 */ /* 0x000fe20000010114 */
[----:B------:R-:W-:Y:S06]  /*5bc0*/  BRA `(.L_x_11374) ;  /* 0x0000000000707947 */ /* 0x000fec0003800000 */
.L_x_11375:
        /* <DEDUP_REMOVED lines=12> */
.L_x_11381:
        /* <DEDUP_REMOVED lines=13> */
.L_x_11380:
[----:B------:R-:W-:Y:S05]  /*5d60*/  BSYNC.RECONVERGENT B1 ;  /* 0x0000000000017941 */ /* 0x000fea0003800200 */
.L_x_11379:
[----:B------:R-:W-:-:S04]  /*5d70*/  FMUL.FTZ R20, R20, 1.1920928955078125e-07 ;  /* 0x3400000014147820 */ /* 0x000fc80000410000 */
[----:B------:R-:W-:-:S07]  /*5d80*/  FMUL.FTZ R20, R17, R20 ;  /* 0x0000001411147220 */ /* 0x000fce0000410000 */
.L_x_11374:
[----:B------:R-:W-:Y:S05]  /*5d90*/  BSYNC.RECONVERGENT B0 ;  /* 0x0000000000007941 */ /* 0x000fea0003800200 */
.L_x_11373:
[C---:B------:R-:W-:Y:S02]  /*5da0*/  FSETP.NAN.FTZ.AND P0, PT, |R20|.reuse, |R20|, PT ;  /* 0x400000141400720b */ /* 0x040fe40003f18200 */
        /* <DEDUP_REMOVED lines=8> */
[----:B------:R-:W-:-:S12]  /*5e30*/  FMUL.FTZ R12, R12, R19 ;  /* 0x000000130c0c7220 */ /* 0x000fd80000410000 */
        /* <DEDUP_REMOVED lines=9> */
.L_x_11310:
[----:B------:R-:W2:Y:S02]  /*5ed0*/  LDC.64 R12, c[0x0][0x390] ;  /* 0x0000e400ff0c7b82 */ /* 0x000ea40000000a00 */
[----:B--2---:R-:W-:-:S04]  /*5ee0*/  IMAD.WIDE.U32 R12, R0, 0x4, R12 ;  /* 0x00000004000c7825 */ /* 0x004fc800078e000c */
[----:B------:R-:W-:-:S05]  /*5ef0*/  IMAD.WIDE.U32 R12, R10, 0x8, R12 ;  /* 0x000000080a0c7825 */ /* 0x000fca00078e000c */
[----:B------:R-:W-:Y:S04]  /*5f00*/  STG.E.64 desc[UR4][R12.64], R4 ;  /* 0x000000040c007986 */ /* 0x000fe8000c101b04 */
[----:B------:R-:W-:Y:S04]  /*5f10*/  STG.E.64 desc[UR4][R12.64+0x400], R8 ;  /* 0x000400080c007986 */ /* 0x000fe8000c101b04 */
[----:B------:R-:W-:Y:S04]  /*5f20*/  STG.E.64 desc[UR4][R12.64+0x800], R6 ;  /* 0x000800060c007986 */ /* 0x000fe8000c101b04 */
[----:B------:R-:W-:Y:S01]  /*5f30*/  STG.E.64 desc[UR4][R12.64+0xc00], R2 ;  /* 0x000c00020c007986 */ /* 0x000fe2000c101b04 */
[----:B------:R-:W-:Y:S05]  /*5f40*/  EXIT ;  /* 0x000000000000794d */ /* 0x000fea0003800000 */
.L_x_11382:
        /* <DEDUP_REMOVED lines=11> */
.L_x_37086:


//--------------------- .text._ZN2at6native29vectorized_elementwise_kernelILi4ENS0_13BUnaryFunctorIfffZZZNS0_15binary_internal21div_floor_kernel_cudaERNS_18TensorIteratorBaseEENKUlvE1_clEvENKUlvE0_clEvEUlffE_EESt5arrayIPcLm2EEEEviT0_T1_ --------------------------
	.section	.text._ZN2at6native29vectorized_elementwise_kernelILi4ENS0_13BUnaryFunctorIfffZZZNS0_15binary_internal21div_floor_kernel_cudaERNS_18TensorIteratorBaseEENKUlvE1_clEvENKUlvE0_clEvEUlffE_EESt5arrayIPcLm2EEEEviT0_T1_,"ax",@progbits
	.align	128
        .global         _ZN2at6native29vectorized_elementwise_kernelILi4ENS0_13BUnaryFunctorIfffZZZNS0_15binary_internal21div_floor_kernel_cudaERNS_18TensorIteratorBaseEENKUlvE1_clEvENKUlvE0_clEvEUlffE_EESt5arrayIPcLm2EEEEviT0_T1_
        .type           _ZN2at6native29vectorized_elementwise_kernelILi4ENS0_13BUnaryFunctorIfffZZZNS0_15binary_internal21div_floor_kernel_cudaERNS_18TensorIteratorBaseEENKUlvE1_clEvENKUlvE0_clEvEUlffE_EESt5arrayIPcLm2EEEEviT0_T1_,@function
        .size           _ZN2at6native29vectorized_elementwise_kernelILi4ENS0_13BUnaryFunctorIfffZZZNS0_15binary_internal21div_floor_kernel_cudaERNS_18TensorIteratorBaseEENKUlvE1_clEvENKUlvE0_clEvEUlffE_EESt5arrayIPcLm2EEEEviT0_T1_,(.L_x_37087 - _ZN2at6native29vectorized_elementwise_kernelILi4ENS0_13BUnaryFunctorIfffZZZNS0_15binary_internal21div_floor_kernel_cudaERNS_18TensorIteratorBaseEENKUlvE1_clEvENKUlvE0_clEvEUlffE_EESt5arrayIPcLm2EEEEviT0_T1_)
        .other          _ZN2at6native29vectorized_elementwise_kernelILi4ENS0_13BUnaryFunctorIfffZZZNS0_15binary_internal21div_floor_kernel_cudaERNS_18TensorIteratorBaseEENKUlvE1_clEvENKUlvE0_clEvEUlffE_EESt5arrayIPcLm2EEEEviT0_T1_,@"STO_CUDA_ENTRY STV_DEFAULT"
_ZN2at6native29vectorized_elementwise_kernelILi4ENS0_13BUnaryFunctorIfffZZZNS0_15binary_internal21div_floor_kernel_cudaERNS_18TensorIteratorBaseEENKUlvE1_clEvENKUlvE0_clEvEUlffE_EESt5arrayIPcLm2EEEEviT0_T1_:
.text._ZN2at6native29vectorized_elementwise_kernelILi4ENS0_13BUnaryFunctorIfffZZZNS0_15binary_internal21div_floor_kernel_cudaERNS_18TensorIteratorBaseEENKUlvE1_clEvENKUlvE0_clEvEUlffE_EESt5arrayIPcLm2EEEEviT0_T1_:
        /* <DEDUP_REMOVED lines=101> */
.L_x_11385:
        /* <DEDUP_REMOVED lines=35> */
.L_x_11393:
[----:B------:R-:W-:Y:S05]  /*0880*/  BSYNC.RECONVERGENT B3 ;  /* 0x0000000000037941 */ /* 0x000fea0003800200 */
.L_x_11392:
[----:B------:R-:W-:Y:S01]  /*0890*/  FFMA.FTZ R7, -R15, R8, R7 ;  /* 0x000000080f077223 */ /* 0x000fe20000010107 */
[----:B------:R-:W-:Y:S06]  /*08a0*/  BRA `(.L_x_11390) ;  /* 0x00000000007c7947 */ /* 0x000fec0003800000 */
.L_x_11391:
        /* <DEDUP_REMOVED lines=15> */
.L_x_11396:
        /* <DEDUP_REMOVED lines=13> */
.L_x_11395:
[----:B------:R-:W-:Y:S05]  /*0a70*/  BSYNC.RECONVERGENT B3 ;  /* 0x0000000000037941 */ /* 0x000fea0003800200 */
.L_x_11394:
[----:B------:R-:W-:-:S04]  /*0a80*/  FMUL.FTZ R10, R10, 1.1920928955078125e-07 ;  /* 0x340000000a0a7820 */ /* 0x000fc80000410000 */
[----:B------:R-:W-:-:S07]  /*0a90*/  FMUL.FTZ R7, R7, R10 ;  /* 0x0000000a07077220 */ /* 0x000fce0000410000 */
.L_x_11390:
[----:B------:R-:W-:Y:S05]  /*0aa0*/  BSYNC.RECONVERGENT B1 ;  /* 0x0000000000017941 */ /* 0x000fea0003800200 */
.L_x_11389:
        /* <DEDUP_REMOVED lines=19> */
.L_x_11388:
[----:B------:R-:W-:Y:S05]  /*0be0*/  BSYNC.RECONVERGENT B2 ;  /* 0x0000000000027941 */ /* 0x000fea0003800200 */
.L_x_11387:
        /* <DEDUP_REMOVED lines=27> */
.L_x_11404:
[----:B------:R-:W-:Y:S01]  /*0da0*/  FSETP.GEU.FTZ.AND P0, PT, R10, -R15, PT ;  /* 0x8000000f0a00720b */ /* 0x000fe20003f1e000 */
[----:B------:R-:W-:-:S12]  /*0db0*/  FADD.FTZ R8, R8, -1 ;  /* 0xbf80000008087421 */ /* 0x000fd80000010000 */
[----:B------:R-:W-:-:S07]  /*0dc0*/  @!P0 FADD.FTZ R8, R8, -1 ;  /* 0xbf80000008088421 */ /* 0x000fce0000010000 */
.L_x_11403:
[----:B------:R-:W-:Y:S05]  /*0dd0*/  BSYNC.RECONVERGENT B3 ;  /* 0x0000000000037941 */ /* 0x000fea0003800200 */
.L_x_11402:
[----:B------:R-:W-:Y:S01]  /*0de0*/  FFMA.FTZ R9, -R15, R8, R9 ;  /* 0x000000080f097223 */ /* 0x000fe20000010109 */
[----:B------:R-:W-:Y:S06]  /*0df0*/  BRA `(.L_x_11400) ;  /* 0x00000000007c7947 */ /* 0x000fec0003800000 */
.L_x_11401:
        /* <DEDUP_REMOVED lines=15> */
.L_x_11407:
        /* <DEDUP_REMOVED lines=13> */
.L_x_11406:
[----:B------:R-:W-:Y:S05]  /*0fc0*/  BSYNC.RECONVERGENT B3 ;  /* 0x0000000000037941 */ /* 0x000fea0003800200 */
.L_x_11405:
[----:B------:R-:W-:-:S04]  /*0fd0*/  FMUL.FTZ R11, R11, 1.1920928955078125e-07 ;  /* 0x340000000b0b7820 */ /* 0x000fc80000410000 */
[----:B------:R-:W-:-:S07]  /*0fe0*/  FMUL.FTZ R9, R8, R11 ;  /* 0x0000000b08097220 */ /* 0x000fce0000410000 */
.L_x_11400:
[----:B------:R-:W-:Y:S05]  /*0ff0*/  BSYNC.RECONVERGENT B1 ;  /* 0x0000000000017941 */ /* 0x000fea0003800200 */
.L_x_11399:
        /* <DEDUP_REMOVED lines=20> */
.L_x_11398:
[----:B------:R-:W-:Y:S05]  /*1140*/  BSYNC.RECONVERGENT B2 ;  /* 0x0000000000027941 */ /* 0x000fea0003800200 */
.L_x_11397:
        /* <DEDUP_REMOVED lines=27> */
.L_x_11415:
[----:B------:R-:W-:Y:S01]  /*1300*/  FSETP.GEU.FTZ.AND P0, PT, R11, -R15, PT ;  /* 0x8000000f0b00720b */ /* 0x000fe20003f1e000 */
[----:B------:R-:W-:-:S12]  /*1310*/  FADD.FTZ R9, R9, -1 ;  /* 0xbf80000009097421 */ /* 0x000fd80000010000 */
[----:B------:R-:W-:-:S07]  /*1320*/  @!P0 FADD.FTZ R9, R9, -1 ;  /* 0xbf80000009098421 */ /* 0x000fce0000010000 */
.L_x_11414:
[----:B------:R-:W-:Y:S05]  /*1330*/  BSYNC.RECONVERGENT B3 ;  /* 0x0000000000037941 */ /* 0x000fea0003800200 */
.L_x_11413:
[----:B------:R-:W-:Y:S01]  /*1340*/  FFMA.FTZ R10, -R15, R9, R10 ;  /* 0x000000090f0a7223 */ /* 0x000fe2000001010a */
[----:B------:R-:W-:Y:S06]  /*1350*/  BRA `(.L_x_11411) ;  /* 0x00000000007c7947 */ /* 0x000fec0003800000 */
.L_x_11412:
        /* <DEDUP_REMOVED lines=15> */
.L_x_11418:
        /* <DEDUP_REMOVED lines=13> */
.L_x_11417:
[----:B------:R-:W-:Y:S05]  /*1520*/  BSYNC.RECONVERGENT B3 ;  /* 0x0000000000037941 */ /* 0x000fea0003800200 */
.L_x_11416:
[----:B------:R-:W-:-:S04]  /*1530*/  FMUL.FTZ R18, R18, 1.1920928955078125e-07 ;  /* 0x3400000012127820 */ /* 0x000fc80000410000 */
[----:B------:R-:W-:-:S07]  /*1540*/  FMUL.FTZ R10, R9, R18 ;  /* 0x00000012090a7220 */ /* 0x000fce0000410000 */
.L_x_11411:
[----:B------:R-:W-:Y:S05]  /*1550*/  BSYNC.RECONVERGENT B1 ;  /* 0x0000000000017941 */ /* 0x000fea0003800200 */
.L_x_11410:
        /* <DEDUP_REMOVED lines=20> */
.L_x_11409:
[----:B------:R-:W-:Y:S05]  /*16a0*/  BSYNC.RECONVERGENT B2 ;  /* 0x0000000000027941 */ /* 0x000fea0003800200 */
.L_x_11408:
        /* <DEDUP_REMOVED lines=27> */
.L_x_11426:
[----:B------:R-:W-:Y:S01]  /*1860*/  FSETP.GEU.FTZ.AND P0, PT, R18, -R15, PT ;  /* 0x8000000f1200720b */ /* 0x000fe20003f1e000 */
[----:B------:R-:W-:-:S12]  /*1870*/  FADD.FTZ R11, R11, -1 ;  /* 0xbf8000000b0b7421 */ /* 0x000fd80000010000 */
[----:B------:R-:W-:-:S07]  /*1880*/  @!P0 FADD.FTZ R11, R11, -1 ;  /* 0xbf8000000b0b8421 */ /* 0x000fce0000010000 */
.L_x_11425:
[----:B------:R-:W-:Y:S05]  /*1890*/  BSYNC.RECONVERGENT B3 ;  /* 0x0000000000037941 */ /* 0x000fea0003800200 */
.L_x_11424:
[----:B------:R-:W-:Y:S01]  /*18a0*/  FFMA.FTZ R10, -R15, R11, R10 ;  /* 0x0000000b0f0a7223 */ /* 0x000fe2000001010a */
[----:B------:R-:W-:Y:S06]  /*18b0*/  BRA `(.L_x_11422) ;  /* 0x00000000007c7947 */ /* 0x000fec0003800000 */
.L_x_11423:
        /* <DEDUP_REMOVED lines=15> */
.L_x_11429:
        /* <DEDUP_REMOVED lines=13> */
.L_x_11428:
[----:B------:R-:W-:Y:S05]  /*1a80*/  BSYNC.RECONVERGENT B3 ;  /* 0x0000000000037941 */ /* 0x000fea0003800200 */
.L_x_11427:
[----:B------:R-:W-:-:S04]  /*1a90*/  FMUL.FTZ R21, R21, 1.1920928955078125e-07 ;  /* 0x3400000015157820 */ /* 0x000fc80000410000 */
[----:B------:R-:W-:-:S07]  /*1aa0*/  FMUL.FTZ R10, R10, R21 ;  /* 0x000000150a0a7220 */ /* 0x000fce0000410000 */
.L_x_11422:
[----:B------:R-:W-:Y:S05]  /*1ab0*/  BSYNC.RECONVERGENT B1 ;  /* 0x0000000000017941 */ /* 0x000fea0003800200 */
.L_x_11421:
        /* <DEDUP_REMOVED lines=20> */
.L_x_11420:
[----:B------:R-:W-:Y:S05]  /*1c00*/  BSYNC.RECONVERGENT B2 ;  /* 0x0000000000027941 */ /* 0x000fea0003800200 */
.L_x_11419:
        /* <DEDUP_REMOVED lines=27> */
.L_x_11437:
[----:B------:R-:W-:Y:S01]  /*1dc0*/  FSETP.GEU.FTZ.AND P0, PT, R20, -R15, PT ;  /* 0x8000000f1400720b */ /* 0x000fe20003f1e000 */
[----:B------:R-:W-:-:S12]  /*1dd0*/  FADD.FTZ R18, R18, -1 ;  /* 0xbf80000012127421 */ /* 0x000fd80000010000 */
[----:B------:R-:W-:-:S07]  /*1de0*/  @!P0 FADD.FTZ R18, R18, -1 ;  /* 0xbf80000012128421 */ /* 0x000fce0000010000 */
.L_x_11436:
[----:B------:R-:W-:Y:S05]  /*1df0*/  BSYNC.RECONVERGENT B3 ;  /* 0x0000000000037941 */ /* 0x000fea0003800200 */
.L_x_11435:
[----:B------:R-:W-:Y:S01]  /*1e00*/  FFMA.FTZ R11, -R15, R18, R11 ;  /* 0x000000120f0b7223 */ /* 0x000fe2000001010b */
[----:B------:R-:W-:Y:S06]  /*1e10*/  BRA `(.L_x_11433) ;  /* 0x00000000007c7947 */ /* 0x000fec0003800000 */
.L_x_11434:
        /* <DEDUP_REMOVED lines=15> */
.L_x_11440:
        /* <DEDUP_REMOVED lines=13> */
.L_x_11439:
[----:B------:R-:W-:Y:S05]  /*1fe0*/  BSYNC.RECONVERGENT B3 ;  /* 0x0000000000037941 */ /* 0x000fea0003800200 */
.L_x_11438:
[----:B------:R-:W-:-:S04]  /*1ff0*/  FMUL.FTZ R26, R26, 1.1920928955078125e-07 ;  /* 0x340000001a1a7820 */ /* 0x000fc80000410000 */
[----:B------:R-:W-:-:S07]  /*2000*/  FMUL.FTZ R11, R11, R26 ;  /* 0x0000001a0b0b7220 */ /* 0x000fce0000410000 */
.L_x_11433:
[----:B------:R-:W-:Y:S05]  /*2010*/  BSYNC.RECONVERGENT B1 ;  /* 0x0000000000017941 */ /* 0x000fea0003800200 */
.L_x_11432:
        /* <DEDUP_REMOVED lines=20> */
.L_x_11431:
[----:B------:R-:W-:Y:S05]  /*2160*/  BSYNC.RECONVERGENT B2 ;  /* 0x0000000000027941 */ /* 0x000fea0003800200 */
.L_x_11430:
        /* <DEDUP_REMOVED lines=27> */
.L_x_11448:
[----:B------:R-:W-:Y:S01]  /*2320*/  FSETP.GEU.FTZ.AND P0, PT, R22, -R15, PT ;  /* 0x8000000f1600720b */ /* 0x000fe20003f1e000 */
[----:B------:R-:W-:-:S12]  /*2330*/  FADD.FTZ R21, R21, -1 ;  /* 0xbf80000015157421 */ /* 0x000fd80000010000 */
[----:B------:R-:W-:-:S07]  /*2340*/  @!P0 FADD.FTZ R21, R21, -1 ;  /* 0xbf80000015158421 */ /* 0x000fce0000010000 */
.L_x_11447:
[----:B------:R-:W-:Y:S05]  /*2350*/  BSYNC.RECONVERGENT B3 ;  /* 0x0000000000037941 */ /* 0x000fea0003800200 */
.L_x_11446:
[----:B------:R-:W-:Y:S01]  /*2360*/  FFMA.FTZ R18, -R15, R21, R18 ;  /* 0x000000150f127223 */ /* 0x000fe20000010112 */
[----:B------:R-:W-:Y:S06]  /*2370*/  BRA `(.L_x_11444) ;  /* 0x00000000007c7947 */ /* 0x000fec0003800000 */
.L_x_11445:
        /* <DEDUP_REMOVED lines=15> */
.L_x_11451:
        /* <DEDUP_REMOVED lines=13> */
.L_x_11450:
[----:B------:R-:W-:Y:S05]  /*2540*/  BSYNC.RECONVERGENT B3 ;  /* 0x0000000000037941 */ /* 0x000fea0003800200 */
.L_x_11449:
[----:B------:R-:W-:-:S04]  /*2550*/  FMUL.FTZ R21, R22, 1.1920928955078125e-07 ;  /* 0x3400000016157820 */ /* 0x000fc80000410000 */
[----:B------:R-:W-:-:S07]  /*2560*/  FMUL.FTZ R18, R18, R21 ;  /* 0x0000001512127220 */ /* 0x000fce0000410000 */
.L_x_11444:
[----:B------:R-:W-:Y:S05]  /*2570*/  BSYNC.RECONVERGENT B1 ;  /* 0x0000000000017941 */ /* 0x000fea0003800200 */
.L_x_11443:
        /* <DEDUP_REMOVED lines=20> */
.L_x_11442:
[----:B------:R-:W-:Y:S05]  /*26c0*/  BSYNC.RECONVERGENT B2 ;  /* 0x0000000000027941 */ /* 0x000fea0003800200 */
.L_x_11441:
        /* <DEDUP_REMOVED lines=27> */
.L_x_11459:
[----:B------:R-:W-:Y:S01]  /*2880*/  FSETP.GEU.FTZ.AND P0, PT, R21, -R15, PT ;  /* 0x8000000f1500720b */ /* 0x000fe20003f1e000 */
[----:B------:R-:W-:-:S12]  /*2890*/  FADD.FTZ R19, R19, -1 ;  /* 0xbf80000013137421 */ /* 0x000fd80000010000 */
[----:B------:R-:W-:-:S07]  /*28a0*/  @!P0 FADD.FTZ R19, R19, -1 ;  /* 0xbf80000013138421 */ /* 0x000fce0000010000 */
.L_x_11458:
[----:B------:R-:W-:Y:S05]  /*28b0*/  BSYNC.RECONVERGENT B3 ;  /* 0x0000000000037941 */ /* 0x000fea0003800200 */
.L_x_11457:
[----:B------:R-:W-:Y:S01]  /*28c0*/  FFMA.FTZ R20, -R15, R19, R20 ;  /* 0x000000130f147223 */ /* 0x000fe20000010114 */
[----:B------:R-:W-:Y:S06]  /*28d0*/  BRA `(.L_x_11455) ;  /* 0x00000000007c7947 */ /* 0x000fec0003800000 */
.L_x_11456:
        /* <DEDUP_REMOVED lines=15> */
.L_x_11462:
        /* <DEDUP_REMOVED lines=13> */
.L_x_11461:
[----:B------:R-:W-:Y:S05]  /*2aa0*/  BSYNC.RECONVERGENT B3 ;  /* 0x0000000000037941 */ /* 0x000fea0003800200 */
.L_x_11460:
[----:B------:R-:W-:-:S04]  /*2ab0*/  FMUL.FTZ R22, R22, 1.1920928955078125e-07 ;  /* 0x3400000016167820 */ /* 0x000fc80000410000 */
[----:B------:R-:W-:-:S07]  /*2ac0*/  FMUL.FTZ R20, R19, R22 ;  /* 0x0000001613147220 */ /* 0x000fce0000410000 */
.L_x_11455:
[----:B------:R-:W-:Y:S05]  /*2ad0*/  BSYNC.RECONVERGENT B1 ;  /* 0x0000000000017941 */ /* 0x000fea0003800200 */
.L_x_11454:
        /* <DEDUP_REMOVED lines=20> */
.L_x_11453:
[----:B------:R-:W-:Y:S05]  /*2c20*/  BSYNC.RECONVERGENT B2 ;  /* 0x0000000000027941 */ /* 0x000fea0003800200 */
.L_x_11452:
        /* <DEDUP_REMOVED lines=26> */
.L_x_11468:
[----:B------:R-:W-:Y:S01]  /*2dd0*/  FSETP.GEU.FTZ.AND P0, PT, R4, -R15, PT ;  /* 0x8000000f0400720b */ /* 0x000fe20003f1e000 */
[----:B------:R-:W-:-:S12]  /*2de0*/  FADD.FTZ R2, R2, -1 ;  /* 0xbf80000002027421 */ /* 0x000fd80000010000 */
[----:B------:R-:W-:-:S07]  /*2df0*/  @!P0 FADD.FTZ R2, R2, -1 ;  /* 0xbf80000002028421 */ /* 0x000fce0000010000 */
.L_x_11467:
[----:B------:R-:W-:Y:S05]  /*2e00*/  BSYNC.RECONVERGENT B2 ;  /* 0x0000000000027941 */ /* 0x000fea0003800200 */
.L_x_11466:
[----:B------:R-:W-:Y:S01]  /*2e10*/  FFMA.FTZ R19, -R15, R2, R19 ;  /* 0x000000020f137223 */ /* 0x000fe20000010113 */
[----:B------:R-:W-:Y:S06]  /*2e20*/  BRA `(.L_x_11464) ;  /* 0x0000000000707947 */ /* 0x000fec0003800000 */
.L_x_11465:
        /* <DEDUP_REMOVED lines=12> */
.L_x_11471:
        /* <DEDUP_REMOVED lines=13> */
.L_x_11470:
[----:B------:R-:W-:Y:S05]  /*2fc0*/  BSYNC.RECONVERGENT B2 ;  /* 0x0000000000027941 */ /* 0x000fea0003800200 */
.L_x_11469:
[----:B------:R-:W-:-:S04]  /*2fd0*/  FMUL.FTZ R19, R19, 1.1920928955078125e-07 ;  /* 0x3400000013137820 */ /* 0x000fc80000410000 */
[----:B------:R-:W-:-:S07]  /*2fe0*/  FMUL.FTZ R19, R14, R19 ;  /* 0x000000130e137220 */ /* 0x000fce0000410000 */
.L_x_11464:
[----:B------:R-:W-:Y:S05]  /*2ff0*/  BSYNC.RECONVERGENT B1 ;  /* 0x0000000000017941 */ /* 0x000fea0003800200 */
.L_x_11463:
        /* <DEDUP_REMOVED lines=20> */
.L_x_11386:
[----:B------:R-:W-:Y:S05]  /*3140*/  BSYNC.RECONVERGENT B0 ;  /* 0x0000000000007941 */ /* 0x000fea0003800200 */
.L_x_11384:
        /* <DEDUP_REMOVED lines=16> */
.L_x_11474:
[----:B------:R-:W-:-:S13]  /*3250*/  ISETP.GE.U32.AND P0, PT, R17, R16, PT ;  /* 0x000000101100720c */ /* 0x000fda0003f06070 */
[----:B------:R-:W-:Y:S05]  /*3260*/  @P0 BRA `(.L_x_11476) ;  /* 0x0000000000300947 */ /* 0x000fea0003800000 */
[----:B--2---:R-:W2:Y:S01]  /*3270*/  LDC.64 R2, c[0x0][0x390] ;  /* 0x0000e400ff027b82 */ /* 0x004ea20000000a00 */
[----:B-1----:R-:W-:Y:S01]  /*3280*/  IADD3 R5, PT, PT, R0, R17, RZ ;  /* 0x0000001100057210 */ /* 0x002fe20007ffe0ff */
[----:B------:R-:W-:-:S04]  /*3290*/  VIADD R17, R17, 0x80 ;  /* 0x0000008011117836 */ /* 0x000fc80000000000 */
[----:B--2---:R-:W-:-:S05]  /*32a0*/  IMAD.WIDE.U32 R2, R5, 0x4, R2 ;  /* 0x0000000405027825 */ /* 0x004fca00078e0002 */
[----:B------:R2:W-:Y:S02]  /*32b0*/  STG.E desc[UR4][R2.64], R9 ;  /* 0x0000000902007986 */ /* 0x0005e4000c101904 */
.L_x_11475:
[----:B------:R-:W-:-:S13]  /*32c0*/  ISETP.GE.U32.AND P0, PT, R17, R16, PT ;  /* 0x000000101100720c */ /* 0x000fda0003f06070 */
[----:B------:R-:W-:Y:S05]  /*32d0*/  @P0 BRA `(.L_x_11477) ;  /* 0x0000000000300947 */ /* 0x000fea0003800000 */
[----:B-12---:R-:W1:Y:S01]  /*32e0*/  LDC.64 R2, c[0x0][0x390] ;  /* 0x0000e400ff027b82 */ /* 0x006e620000000a00 */
[----:B------:R-:W-:Y:S02]  /*32f0*/  IMAD.IADD R5, R0, 0x1, R17 ;  /* 0x0000000100057824 */ /* 0x000fe400078e0211 */
[----:B------:R-:W-:Y:S02]  /*3300*/  VIADD R17, R17, 0x80 ;  /* 0x0000008011117836 */ /* 0x000fe40000000000 */
[----:B-1----:R-:W-:-:S05]  /*3310*/  IMAD.WIDE.U32 R2, R5, 0x4, R2 ;  /* 0x0000000405027825 */ /* 0x002fca00078e0002 */
[----:B------:R3:W-:Y:S02]  /*3320*/  STG.E desc[UR4][R2.64], R10 ;  /* 0x0000000a02007986 */ /* 0x0007e4000c101904 */
.L_x_11476:
[----:B------:R-:W-:-:S13]  /*3330*/  ISETP.GE.U32.AND P0, PT, R17, R16, PT ;  /* 0x000000101100720c */ /* 0x000fda0003f06070 */
[----:B------:R-:W-:Y:S05]  /*3340*/  @P0 BRA `(.L_x_11478) ;  /* 0x0000000000340947 */ /* 0x000fea0003800000 */
[----:B--23--:R-:W2:Y:S01]  /*3350*/  LDC.64 R2, c[0x0][0x390] ;  /* 0x0000e400ff027b82 */ /* 0x00cea20000000a00 */
[----:B-1----:R-:W-:Y:S01]  /*3360*/  IADD3 R5, PT, PT, R0, R17, RZ ;  /* 0x0000001100057210 */ /* 0x002fe20007ffe0ff */
[----:B------:R-:W-:-:S04]  /*3370*/  VIADD R17, R17, 0x80 ;  /* 0x0000008011117836 */ /* 0x000fc80000000000 */
[----:B--2---:R-:W-:-:S05]  /*3380*/  IMAD.WIDE.U32 R2, R5, 0x4, R2 ;  /* 0x0000000405027825 */ /* 0x004fca00078e0002 */
[----:B------:R3:W-:Y:S02]  /*3390*/  STG.E desc[UR4][R2.64], R11 ;  /* 0x0000000b02007986 */ /* 0x0007e4000c101904 */
.L_x_11477:
        /* <DEDUP_REMOVED lines=8> */
.L_x_11478:
[----:B------:R-:W-:Y:S05]  /*3420*/  BSYNC.RELIABLE B1 ;  /* 0x0000000000017941 */ /* 0x000fea0003800100 */
.L_x_11473:
[----:B------:R-:W-:-:S13]  /*3430*/  ISETP.GE.U32.AND P0, PT, R17, R16, PT ;  /* 0x000000101100720c */ /* 0x000fda0003f06070 */
[----:B--234-:R-:W2:Y:S01]  /*3440*/  @!P0 LDC.64 R2, c[0x0][0x390] ;  /* 0x0000e400ff028b82 */ /* 0x01cea20000000a00 */
[----:B-1----:R-:W-:Y:S01]  /*3450*/  @!P0 IADD3 R5, PT, PT, R0, R17, RZ ;  /* 0x0000001100058210 */ /* 0x002fe20007ffe0ff */
[----:B------:R-:W-:-:S04]  /*3460*/  @!P0 VIADD R17, R17, 0x80 ;  /* 0x0000008011118836 */ /* 0x000fc80000000000 */
[----:B--2---:R-:W-:-:S05]  /*3470*/  @!P0 IMAD.WIDE.U32 R2, R5, 0x4, R2 ;  /* 0x0000000405028825 */ /* 0x004fca00078e0002 */
[----:B------:R4:W-:Y:S02]  /*3480*/  @!P0 STG.E desc[UR4][R2.64], R13 ;  /* 0x0000000d02008986 */ /* 0x0009e4000c101904 */
.L_x_11479:
[----:B------:R-:W-:Y:S05]  /*3490*/  BSYNC.RECONVERGENT B0 ;  /* 0x0000000000007941 */ /* 0x000fea0003800200 */
.L_x_11472:
        /* <DEDUP_REMOVED lines=8> */
.L_x_11383:
[----:B------:R-:W0:Y:S01]  /*3520*/  S2R R2, SR_TID.X ;  /* 0x0000000000027919 */ /* 0x000e220000002100 */
[----:B------:R-:W1:Y:S08]  /*3530*/  LDC.64 R4, c[0x0][0x398] ;  /* 0x0000e600ff047b82 */ /* 0x000e700000000a00 */
[----:B------:R-:W2:Y:S01]  /*3540*/  LDC R18, c[0x0][0x388] ;  /* 0x0000e200ff127b82 */ /* 0x000ea20000000800 */
[----:B-1----:R-:W-:-:S04]  /*3550*/  IMAD.WIDE.U32 R4, R0, 0x4, R4 ;  /* 0x0000000400047825 */ /* 0x002fc800078e0004 */
[----:B0-----:R-:W-:-:S05]  /*3560*/  IMAD.WIDE.U32 R12, R2, 0x10, R4 ;  /* 0x00000010020c7825 */ /* 0x001fca00078e0004 */
[----:B------:R0:W5:Y:S04]  /*3570*/  LDG.E.128 R4, desc[UR4][R12.64] ;  /* 0x000000040c047981 */ /* 0x000168000c1e1d00 */
[----:B------:R0:W5:Y:S01]  /*3580*/  LDG.E.128 R8, desc[UR4][R12.64+0x800] ;  /* 0x000800040c087981 */ /* 0x000162000c1e1d00 */
        /* <DEDUP_REMOVED lines=14> */
.L_x_11480:
        /* <DEDUP_REMOVED lines=32> */
.L_x_11486:
[----:B------:R-:W-:Y:S05]  /*3870*/  BSYNC.RECONVERGENT B1 ;  /* 0x0000000000017941 */ /* 0x000fea0003800200 */
.L_x_11485:
[----:B------:R-:W-:Y:S01]  /*3880*/  FFMA.FTZ R20, -R17, R19, R20 ;  /* 0x0000001311147223 */ /* 0x000fe20000010114 */
[----:B------:R-:W-:Y:S06]  /*3890*/  BRA `(.L_x_11483) ;  /* 0x00000000007c7947 */ /* 0x000fec0003800000 */
.L_x_11484:
        /* <DEDUP_REMOVED lines=15> */
.L_x_11489:
        /* <DEDUP_REMOVED lines=13> */
.L_x_11488:
[----:B------:R-:W-:Y:S05]  /*3a60*/  BSYNC.RECONVERGENT B1 ;  /* 0x0000000000017941 */ /* 0x000fea0003800200 */
.L_x_11487:
[----:B------:R-:W-:-:S04]  /*3a70*/  FMUL.FTZ R22, R22, 1.1920928955078125e-07 ;  /* 0x3400000016167820 */ /* 0x000fc80000410000 */
[----:B------:R-:W-:-:S07]  /*3a80*/  FMUL.FTZ R20, R19, R22 ;  /* 0x0000001613147220 */ /* 0x000fce0000410000 */
.L_x_11483:
[----:B------:R-:W-:Y:S05]  /*3a90*/  BSYNC.RECONVERGENT B0 ;  /* 0x0000000000007941 */ /* 0x000fea0003800200 */
.L_x_11482:
        /* <DEDUP_REMOVED lines=43> */
.L_x_11495:
[----:B------:R-:W-:Y:S01]  /*3d50*/  FSETP.GEU.FTZ.AND P0, PT, R23, -R17, PT ;  /* 0x800000111700720b */ /* 0x000fe20003f1e000 */
[----:B------:R-:W-:-:S12]  /*3d60*/  FADD.FTZ R21, R21, -1 ;  /* 0xbf80000015157421 */ /* 0x000fd80000010000 */
[----:B------:R-:W-:-:S07]  /*3d70*/  @!P0 FADD.FTZ R21, R21, -1 ;  /* 0xbf80000015158421 */ /* 0x000fce0000010000 */
.L_x_11494:
[----:B------:R-:W-:Y:S05]  /*3d80*/  BSYNC.RECONVERGENT B1 ;  /* 0x0000000000017941 */ /* 0x000fea0003800200 */
.L_x_11493:
[----:B------:R-:W-:Y:S01]  /*3d90*/  FFMA.FTZ R20, -R17, R21, R20 ;  /* 0x0000001511147223 */ /* 0x000fe20000010114 */
[----:B------:R-:W-:Y:S06]  /*3da0*/  BRA `(.L_x_11491) ;  /* 0x00000000007c7947 */ /* 0x000fec0003800000 */
.L_x_11492:
        /* <DEDUP_REMOVED lines=15> */
.L_x_11498:
        /* <DEDUP_REMOVED lines=13> */
.L_x_11497:
[----:B------:R-:W-:Y:S05]  /*3f70*/  BSYNC.RECONVERGENT B1 ;  /* 0x0000000000017941 */ /* 0x000fea0003800200 */
.L_x_11496:
[----:B------:R-:W-:-:S04]  /*3f80*/  FMUL.FTZ R23, R23, 1.1920928955078125e-07 ;  /* 0x3400000017177820 */ /* 0x000fc80000410000 */
[----:B------:R-:W-:-:S07]  /*3f90*/  FMUL.FTZ R20, R20, R23 ;  /* 0x0000001714147220 */ /* 0x000fce0000410000 */
.L_x_11491:
[----:B------:R-:W-:Y:S05]  /*3fa0*/  BSYNC.RECONVERGENT B0 ;  /* 0x0000000000007941 */ /* 0x000fea0003800200 */
.L_x_11490:
        /* <DEDUP_REMOVED lines=42> */
.L_x_11504:
[----:B------:R-:W-:Y:S01]  /*4250*/  FSETP.GEU.FTZ.AND P0, PT, R23, -R17, PT ;  /* 0x800000111700720b */ /* 0x000fe20003f1e000 */
[----:B------:R-:W-:-:S12]  /*4260*/  FADD.FTZ R21, R21, -1 ;  /* 0xbf80000015157421 */ /* 0x000fd80000010000 */
[----:B------:R-:W-:-:S07]  /*4270*/  @!P0 FADD.FTZ R21, R21, -1 ;  /* 0xbf80000015158421 */ /* 0x000fce0000010000 */
.L_x_11503:
[----:B------:R-:W-:Y:S05]  /*4280*/  BSYNC.RECONVERGENT B1 ;  /* 0x0000000000017941 */ /* 0x000fea0003800200 */
.L_x_11502:
[----:B------:R-:W-:Y:S01]  /*4290*/  FFMA.FTZ R20, -R17, R21, R20 ;  /* 0x0000001511147223 */ /* 0x000fe20000010114 */
[----:B------:R-:W-:Y:S06]  /*42a0*/  BRA `(.L_x_11500) ;  /* 0x00000000007c7947 */ /* 0x000fec0003800000 */
.L_x_11501:
        /* <DEDUP_REMOVED lines=15> */
.L_x_11507:
        /* <DEDUP_REMOVED lines=13> */
.L_x_11506:
[----:B------:R-:W-:Y:S05]  /*4470*/  BSYNC.RECONVERGENT B1 ;  /* 0x0000000000017941 */ /* 0x000fea0003800200 */
.L_x_11505:
[----:B------:R-:W-:-:S04]  /*4480*/  FMUL.FTZ R23, R23, 1.1920928955078125e-07 ;  /* 0x3400000017177820 */ /* 0x000fc80000410000 */
[----:B------:R-:W-:-:S07]  /*4490*/  FMUL.FTZ R20, R20, R23 ;  /* 0x0000001714147220 */ /* 0x000fce0000410000 */
.L_x_11500:
[----:B------:R-:W-:Y:S05]  /*44a0*/  BSYNC.RECONVERGENT B0 ;  /* 0x0000000000007941 */ /* 0x000fea0003800200 */
.L_x_11499:
        /* <DEDUP_REMOVED lines=42> */
.L_x_11513:
[----:B------:R-:W-:Y:S01]  /*4750*/  FSETP.GEU.FTZ.AND P0, PT, R23, -R17, PT ;  /* 0x800000111700720b */ /* 0x000fe20003f1e000 */
[----:B------:R-:W-:-:S12]  /*4760*/  FADD.FTZ R21, R21, -1 ;  /* 0xbf80000015157421 */ /* 0x000fd80000010000 */
[----:B------:R-:W-:-:S07]  /*4770*/  @!P0 FADD.FTZ R21, R21, -1 ;  /* 0xbf80000015158421 */ /* 0x000fce0000010000 */
.L_x_11512:
[----:B------:R-:W-:Y:S05]  /*4780*/  BSYNC.RECONVERGENT B1 ;  /* 0x0000000000017941 */ /* 0x000fea0003800200 */
.L_x_11511:
[----:B------:R-:W-:Y:S01]  /*4790*/  FFMA.FTZ R20, -R17, R21, R20 ;  /* 0x0000001511147223 */ /* 0x000fe20000010114 */
[----:B------:R-:W-:Y:S06]  /*47a0*/  BRA `(.L_x_11509) ;  /* 0x00000000007c7947 */ /* 0x000fec0003800000 */
.L_x_11510:
        /* <DEDUP_REMOVED lines=15> */
.L_x_11516:
        /* <DEDUP_REMOVED lines=13> */
.L_x_11515:
[----:B------:R-:W-:Y:S05]  /*4970*/  BSYNC.RECONVERGENT B1 ;  /* 0x0000000000017941 */ /* 0x000fea0003800200 */
.L_x_11514:
[----:B------:R-:W-:-:S04]  /*4980*/  FMUL.FTZ R23, R23, 1.1920928955078125e-07 ;  /* 0x3400000017177820 */ /* 0x000fc80000410000 */
[----:B------:R-:W-:-:S07]  /*4990*/  FMUL.FTZ R20, R20, R23 ;  /* 0x0000001714147220 */ /* 0x000fce0000410000 */
.L_x_11509:
[----:B------:R-:W-:Y:S05]  /*49a0*/  BSYNC.RECONVERGENT B0 ;  /* 0x0000000000007941 */ /* 0x000fea0003800200 */
.L_x_11508:
        /* <DEDUP_REMOVED lines=42> */
.L_x_11522:
[----:B------:R-:W-:Y:S01]  /*4c50*/  FSETP.GEU.FTZ.AND P0, PT, R23, -R17, PT ;  /* 0x800000111700720b */ /* 0x000fe20003f1e000 */
[----:B------:R-:W-:-:S12]  /*4c60*/  FADD.FTZ R21, R21, -1 ;  /* 0xbf80000015157421 */ /* 0x000fd80000010000 */
[----:B------:R-:W-:-:S07]  /*4c70*/  @!P0 FADD.FTZ R21, R21, -1 ;  /* 0xbf80000015158421 */ /* 0x000fce0000010000 */
.L_x_11521:
[----:B------:R-:W-:Y:S05]  /*4c80*/  BSYNC.RECONVERGENT B1 ;  /* 0x0000000000017941 */ /* 0x000fea0003800200 */
.L_x_11520:
[----:B------:R-:W-:Y:S01]  /*4c90*/  FFMA.FTZ R20, -R17, R21, R20 ;  /* 0x0000001511147223 */ /* 0x000fe20000010114 */
[----:B------:R-:W-:Y:S06]  /*4ca0*/  BRA `(.L_x_11518) ;  /* 0x00000000007c7947 */ /* 0x000fec0003800000 */
.L_x_11519:
        /* <DEDUP_REMOVED lines=15> */
.L_x_11525:
        /* <DEDUP_REMOVED lines=13> */
.L_x_11524:
[----:B------:R-:W-:Y:S05]  /*4e70*/  BSYNC.RECONVERGENT B1 ;  /* 0x0000000000017941 */ /* 0x000fea0003800200 */
.L_x_11523:
[----:B------:R-:W-:-:S04]  /*4e80*/  FMUL.FTZ R23, R23, 1.1920928955078125e-07 ;  /* 0x3400000017177820 */ /* 0x000fc80000410000 */
[----:B------:R-:W-:-:S07]  /*4e90*/  FMUL.FTZ R20, R20, R23 ;  /* 0x0000001714147220 */ /* 0x000fce0000410000 */
.L_x_11518:
[----:B------:R-:W-:Y:S05]  /*4ea0*/  BSYNC.RECONVERGENT B0 ;  /* 0x0000000000007941 */ /* 0x000fea0003800200 */
.L_x_11517:
        /* <DEDUP_REMOVED lines=42> */
.L_x_11531:
[----:B------:R-:W-:Y:S01]  /*5150*/  FSETP.GEU.FTZ.AND P0, PT, R23, -R17, PT ;  /* 0x800000111700720b */ /* 0x000fe20003f1e000 */
[----:B------:R-:W-:-:S12]  /*5160*/  FADD.FTZ R21, R21, -1 ;  /* 0xbf80000015157421 */ /* 0x000fd80000010000 */
[----:B------:R-:W-:-:S07]  /*5170*/  @!P0 FADD.FTZ R21, R21, -1 ;  /* 0xbf80000015158421 */ /* 0x000fce0000010000 */
.L_x_11530:
[----:B------:R-:W-:Y:S05]  /*5180*/  BSYNC.RECONVERGENT B1 ;  /* 0x0000000000017941 */ /* 0x000fea0003800200 */
.L_x_11529:
[----:B------:R-:W-:Y:S01]  /*5190*/  FFMA.FTZ R20, -R17, R21, R20 ;  /* 0x0000001511147223 */ /* 0x000fe20000010114 */
[----:B------:R-:W-:Y:S06]  /*51a0*/  BRA `(.L_x_11527) ;  /* 0x00000000007c7947 */ /* 0x000fec0003800000 */
.L_x_11528:
        /* <DEDUP_REMOVED lines=15> */
.L_x_11534:
        /* <DEDUP_REMOVED lines=13> */
.L_x_11533:
[----:B------:R-:W-:Y:S05]  /*5370*/  BSYNC.RECONVERGENT B1 ;  /* 0x0000000000017941 */ /* 0x000fea0003800200 */
.L_x_11532:
[----:B------:R-:W-:-:S04]  /*5380*/  FMUL.FTZ R23, R23, 1.1920928955078125e-07 ;  /* 0x3400000017177820 */ /* 0x000fc80000410000 */
[----:B------:R-:W-:-:S07]  /*5390*/  FMUL.FTZ R20, R20, R23 ;  /* 0x0000001714147220 */ /* 0x000fce0000410000 */
.L_x_11527:
[----:B------:R-:W-:Y:S05]  /*53a0*/  BSYNC.RECONVERGENT B0 ;  /* 0x0000000000007941 */ /* 0x000fea0003800200 */
.L_x_11526:
        /* <DEDUP_REMOVED lines=42> */
.L_x_11540:
[----:B------:R-:W-:Y:S01]  /*5650*/  FSETP.GEU.FTZ.AND P0, PT, R23, -R17, PT ;  /* 0x800000111700720b */ /* 0x000fe20003f1e000 */
[----:B------:R-:W-:-:S12]  /*5660*/  FADD.FTZ R21, R21, -1 ;  /* 0xbf80000015157421 */ /* 0x000fd80000010000 */
[----:B------:R-:W-:-:S07]  /*5670*/  @!P0 FADD.FTZ R21, R21, -1 ;  /* 0xbf80000015158421 */ /* 0x000fce0000010000 */
.L_x_11539:
[----:B------:R-:W-:Y:S05]  /*5680*/  BSYNC.RECONVERGENT B1 ;  /* 0x0000000000017941 */ /* 0x000fea0003800200 */
.L_x_11538:
[----:B------:R-:W-:Y:S01]  /*5690*/  FFMA.FTZ R20, -R17, R21, R20 ;  /* 0x0000001511147223 */ /* 0x000fe20000010114 */
[----:B------:R-:W-:Y:S06]  /*56a0*/  BRA `(.L_x_11536) ;  /* 0x00000000007c7947 */ /* 0x000fec0003800000 */
.L_x_11537:
        /* <DEDUP_REMOVED lines=15> */
.L_x_11543:
        /* <DEDUP_REMOVED lines=13> */
.L_x_11542:
[----:B------:R-:W-:Y:S05]  /*5870*/  BSYNC.RECONVERGENT B1 ;  /* 0x0000000000017941 */ /* 0x000fea0003800200 */
.L_x_11541:
[----:B------:R-:W-:-:S04]  /*5880*/  FMUL.FTZ R23, R23, 1.1920928955078125e-07 ;  /* 0x3400000017177820 */ /* 0x000fc80000410000 */
[----:B------:R-:W-:-:S07]  /*5890*/  FMUL.FTZ R20, R20, R23 ;  /* 0x0000001714147220 */ /* 0x000fce0000410000 */
.L_x_11536:
[----:B------:R-:W-:Y:S05]  /*58a0*/  BSYNC.RECONVERGENT B0 ;  /* 0x0000000000007941 */ /* 0x000fea0003800200 */
.L_x_11535:
        /* <DEDUP_REMOVED lines=42> */
.L_x_11549:
[----:B------:R-:W-:Y:S01]  /*5b50*/  FSETP.GEU.FTZ.AND P0, PT, R3, -R17, PT ;  /* 0x800000110300720b */ /* 0x000fe20003f1e000 */
[----:B------:R-:W-:-:S12]  /*5b60*/  FADD.FTZ R13, R13, -1 ;  /* 0xbf8000000d0d7421 */ /* 0x000fd80000010000 */
[----:B------:R-:W-:-:S07]  /*5b70*/  @!P0 FADD.FTZ R13, R13, -1 ;  /* 0xbf8000000d0d8421 */ /* 0x000fce0000010000 */
.L_x_11548:
[----:B------:R-:W-:Y:S05]  /*5b80*/  BSYNC.RECONVERGENT B1 ;  /* 0x0000000000017941 */ /* 0x000fea0003800200 */
.L_x_11547:
[----:B------:R-:W-:Y:S01]  /*5b90*/  FFMA.FTZ R20, -R17, R13, R20 ;  /* 0x0000000d11147223 */ /* 0x000fe20000010114 */
[----:B------:R-:W-:Y:S06]  /*5ba0*/  BRA `(.L_x_11545) ;  /* 0x0000000000707947 */ /* 0x000fec0003800000 */
.L_x_11546:
        /* <DEDUP_REMOVED lines=12> */
.L_x_11552:
        /* <DEDUP_REMOVED lines=13> */
.L_x_11551:
[----:B------:R-:W-:Y:S05]  /*5d40*/  BSYNC.RECONVERGENT B1 ;  /* 0x0000000000017941 */ /* 0x000fea0003800200 */
.L_x_11550:
[----:B------:R-:W-:-:S04]  /*5d50*/  FMUL.FTZ R20, R20, 1.1920928955078125e-07 ;  /* 0x3400000014147820 */ /* 0x000fc80000410000 */
[----:B------:R-:W-:-:S07]  /*5d60*/  FMUL.FTZ R20, R17, R20 ;  /* 0x0000001411147220 */ /* 0x000fce0000410000 */
.L_x_11545:
[----:B------:R-:W-:Y:S05]  /*5d70*/  BSYNC.RECONVERGENT B0 ;  /* 0x0000000000007941 */ /* 0x000fea0003800200 */
.L_x_11544:
        /* <DEDUP_REMOVED lines=19> */
.L_x_11481:
[----:B------:R-:W2:Y:S02]  /*5eb0*/  LDC.64 R12, c[0x0][0x390] ;  /* 0x0000e400ff0c7b82 */ /* 0x000ea40000000a00 */
[----:B--2---:R-:W-:-:S04]  /*5ec0*/  IMAD.WIDE.U32 R12, R0, 0x4, R12 ;  /* 0x00000004000c7825 */ /* 0x004fc800078e000c */
[----:B------:R-:W-:-:S05]  /*5ed0*/  IMAD.WIDE.U32 R12, R2, 0x10, R12 ;  /* 0x00000010020c7825 */ /* 0x000fca00078e000c */
[----:B------:R-:W-:Y:S04]  /*5ee0*/  STG.E.128 desc[UR4][R12.64], R4 ;  /* 0x000000040c007986 */ /* 0x000fe8000c101d04 */
[----:B------:R-:W-:Y:S01]  /*5ef0*/  STG.E.128 desc[UR4][R12.64+0x800], R8 ;  /* 0x000800080c007986 */ /* 0x000fe2000c101d04 */
[----:B------:R-:W-:Y:S05]  /*5f00*/  EXIT ;  /* 0x000000000000794d */ /* 0x000fea0003800000 */
.L_x_11553:
        /* <DEDUP_REMOVED lines=15> */
.L_x_37087:


//--------------------- .text._ZN2at6native29vectorized_elementwise_kernelILi8ENS0_13BUnaryFunctorIfffZZZNS0_15binary_internal21div_floor_kernel_cudaERNS_18TensorIteratorBaseEENKUlvE1_clEvENKUlvE0_clEvEUlffE_EESt5arrayIPcLm2EEEEviT0_T1_ --------------------------
	.section	.text._ZN2at6native29vectorized_elementwise_kernelILi8ENS0_13BUnaryFunctorIfffZZZNS0_15binary_internal21div_floor_kernel_cudaERNS_18TensorIteratorBaseEENKUlvE1_clEvENKUlvE0_clEvEUlffE_EESt5arrayIPcLm2EEEEviT0_T1_,"ax",@progbits
	.align	128
        .global         _ZN2at6native29vectorized_elementwise_kernelILi8ENS0_13BUnaryFunctorIfffZZZNS0_15binary_internal21div_floor_kernel_cudaERNS_18TensorIteratorBaseEENKUlvE1_clEvENKUlvE0_clEvEUlffE_EESt5arrayIPcLm2EEEEviT0_T1_
        .type           _ZN2at6native29vectorized_elementwise_kernelILi8ENS0_13BUnaryFunctorIfffZZZNS0_15binary_internal21div_floor_kernel_cudaERNS_18TensorIteratorBaseEENKUlvE1_clEvENKUlvE0_clEvEUlffE_EESt5arrayIPcLm2EEEEviT0_T1_,@function
        .size           _ZN2at6native29vectorized_elementwise_kernelILi8ENS0_13BUnaryFunctorIfffZZZNS0_15binary_internal21div_floor_kernel_cudaERNS_18TensorIteratorBaseEENKUlvE1_clEvENKUlvE0_clEvEUlffE_EESt5arrayIPcLm2EEEEviT0_T1_,(.L_x_37088 - _ZN2at6native29vectorized_elementwise_kernelILi8ENS0_13BUnaryFunctorIfffZZZNS0_15binary_internal21div_floor_kernel_cudaERNS_18TensorIteratorBaseEENKUlvE1_clEvENKUlvE0_clEvEUlffE_EESt5arrayIPcLm2EEEEviT0_T1_)
        .other          _ZN2at6native29vectorized_elementwise_kernelILi8ENS0_13BUnaryFunctorIfffZZZNS0_15binary_internal21div_floor_kernel_cudaERNS_18TensorIteratorBaseEENKUlvE1_clEvENKUlvE0_clEvEUlffE_EESt5arrayIPcLm2EEEEviT0_T1_,@"STO_CUDA_ENTRY STV_DEFAULT"
_ZN2at6native29vectorized_elementwise_kernelILi8ENS0_13BUnaryFunctorIfffZZZNS0_15binary_internal21div_floor_kernel_cudaERNS_18TensorIteratorBaseEENKUlvE1_clEvENKUlvE0_clEvEUlffE_EESt5arrayIPcLm2EEEEviT0_T1_:
.text._ZN2at6native29vectorized_elementwise_kernelILi8ENS0_13BUnaryFunctorIfffZZZNS0_15binary_internal21div_floor_kernel_cudaERNS_18TensorIteratorBaseEENKUlvE1_clEvENKUlvE0_clEvEUlffE_EESt5arrayIPcLm2EEEEviT0_T1_:
        /* <DEDUP_REMOVED lines=101> */
.L_x_11556:
        /* <DEDUP_REMOVED lines=35> */
.L_x_11564:
[----:B------:R-:W-:Y:S05]  /*0880*/  BSYNC.RECONVERGENT B3 ;  /* 0x0000000000037941 */ /* 0x000fea0003800200 */
.L_x_11563:
[----:B------:R-:W-:Y:S01]  /*0890*/  FFMA.FTZ R7, -R15, R8, R7 ;  /* 0x000000080f077223 */ /* 0x000fe20000010107 */
[----:B------:R-:W-:Y:S06]  /*08a0*/  BRA `(.L_x_11561) ;  /* 0x00000000007c7947 */ /* 0x000fec0003800000 */
.L_x_11562:
        /* <DEDUP_REMOVED lines=15> */
.L_x_11567:
        /* <DEDUP_REMOVED lines=13> */
.L_x_11566:
[----:B------:R-:W-:Y:S05]  /*0a70*/  BSYNC.RECONVERGENT B3 ;  /* 0x0000000000037941 */ /* 0x000fea0003800200 */
.L_x_11565:
[----:B------:R-:W-:-:S04]  /*0a80*/  FMUL.FTZ R10, R10, 1.1920928955078125e-07 ;  /* 0x340000000a0a7820 */ /* 0x000fc80000410000 */
[----:B------:R-:W-:-:S07]  /*0a90*/  FMUL.FTZ R7, R7, R10 ;  /* 0x0000000a07077220 */ /* 0x000fce0000410000 */
.L_x_11561:
[----:B------:R-:W-:Y:S05]  /*0aa0*/  BSYNC.RECONVERGENT B1 ;  /* 0x0000000000017941 */ /* 0x000fea0003800200 */
.L_x_11560:
        /* <DEDUP_REMOVED lines=19> */
.L_x_11559:
[----:B------:R-:W-:Y:S05]  /*0be0*/  BSYNC.RECONVERGENT B2 ;  /* 0x0000000000027941 */ /* 0x000fea0003800200 */
.L_x_11558:
        /* <DEDUP_REMOVED lines=27> */
.L_x_11575:
[----:B------:R-:W-:Y:S01]  /*0da0*/  FSETP.GEU.FTZ.AND P0, PT, R10, -R15, PT ;  /* 0x8000000f0a00720b */ /* 0x000fe20003f1e000 */
[----:B------:R-:W-:-:S12]  /*0db0*/  FADD.FTZ R8, R8, -1 ;  /* 0xbf80000008087421 */ /* 0x000fd80000010000 */
[----:B------:R-:W-:-:S07]  /*0dc0*/  @!P0 FADD.FTZ R8, R8, -1 ;  /* 0xbf80000008088421 */ /* 0x000fce0000010000 */
.L_x_11574:
[----:B------:R-:W-:Y:S05]  /*0dd0*/  BSYNC.RECONVERGENT B3 ;  /* 0x0000000000037941 */ /* 0x000fea0003800200 */
.L_x_11573:
[----:B------:R-:W-:Y:S01]  /*0de0*/  FFMA.FTZ R9, -R15, R8, R9 ;  /* 0x000000080f097223 */ /* 0x000fe20000010109 */
[----:B------:R-:W-:Y:S06]  /*0df0*/  BRA `(.L_x_11571) ;  /* 0x00000000007c7947 */ /* 0x000fec0003800000 */
.L_x_11572:
        /* <DEDUP_REMOVED lines=15> */
.L_x_11578:
        /* <DEDUP_REMOVED lines=13> */
.L_x_11577:
[----:B------:R-:W-:Y:S05]  /*0fc0*/  BSYNC.RECONVERGENT B3 ;  /* 0x0000000000037941 */ /* 0x000fea0003800200 */
.L_x_11576:
[----:B------:R-:W-:-:S04]  /*0fd0*/  FMUL.FTZ R11, R11, 1.1920928955078125e-07 ;  /* 0x340000000b0b7820 */ /* 0x000fc80000410000 */
[----:B------:R-:W-:-:S07]  /*0fe0*/  FMUL.FTZ R9, R8, R11 ;  /* 0x0000000b08097220 */ /* 0x000fce0000410000 */
.L_x_11571:
[----:B------:R-:W-:Y:S05]  /*0ff0*/  BSYNC.RECONVERGENT B1 ;  /* 0x0000000000017941 */ /* 0x000fea0003800200 */
.L_x_11570:
        /* <DEDUP_REMOVED lines=20> */
.L_x_11569:
[----:B------:R-:W-:Y:S05]  /*1140*/  BSYNC.RECONVERGENT B2 ;  /* 0x0000000000027941 */ /* 0x000fea0003800200 */
.L_x_11568:
        /* <DEDUP_REMOVED lines=27> */
.L_x_11586:
[----:B------:R-:W-:Y:S01]  /*1300*/  FSETP.GEU.FTZ.AND P0, PT, R11, -R15, PT ;  /* 0x8000000f0b00720b */ /* 0x000fe20003f1e000 */
[----:B------:R-:W-:-:S12]  /*1310*/  FADD.FTZ R9, R9, -1 ;  /* 0xbf80000009097421 */ /* 0x000fd80000010000 */
[----:B------:R-:W-:-:S07]  /*1320*/  @!P0 FADD.FTZ R9, R9, -1 ;  /* 0xbf80000009098421 */ /* 0x000fce0000010000 */
.L_x_11585:
[----:B------:R-:W-:Y:S05]  /*1330*/  BSYNC.RECONVERGENT B3 ;  /* 0x0000000000037941 */ /* 0x000fea0003800200 */
.L_x_11584:
[----:B------:R-:W-:Y:S01]  /*1340*/  FFMA.FTZ R10, -R15, R9, R10 ;  /* 0x000000090f0a7223 */ /* 0x000fe2000001010a */
[----:B------:R-:W-:Y:S06]  /*1350*/  BRA `(.L_x_11582) ;  /* 0x00000000007c7947 */ /* 0x000fec0003800000 */
.L_x_11583:
        /* <DEDUP_REMOVED lines=15> */
.L_x_11589:
        /* <DEDUP_REMOVED lines=13> */
.L_x_11588:
[----:B------:R-:W-:Y:S05]  /*1520*/  BSYNC.RECONVERGENT B3 ;  /* 0x0000000000037941 */ /* 0x000fea0003800200 */
.L_x_11587:
[----:B------:R-:W-:-:S04]  /*1530*/  FMUL.FTZ R18, R18, 1.1920928955078125e-07 ;  /* 0x3400000012127820 */ /* 0x000fc80000410000 */
[----:B------:R-:W-:-:S07]  /*1540*/  FMUL.FTZ R10, R9, R18 ;  /* 0x00000012090a7220 */ /* 0x000fce0000410000 */
.L_x_11582:
[----:B------:R-:W-:Y:S05]  /*1550*/  BSYNC.RECONVERGENT B1 ;  /* 0x0000000000017941 */ /* 0x000fea0003800200 */
.L_x_11581:
        /* <DEDUP_REMOVED lines=20> */
.L_x_11580:
[----:B------:R-:W-:Y:S05]  /*16a0*/  BSYNC.RECONVERGENT B2 ;  /* 0x0000000000027941 */ /* 0x000fea0003800200 */
.L_x_11579:
        /* <DEDUP_REMOVED lines=27> */
.L_x_11597:
[----:B------:R-:W-:Y:S01]  /*1860*/  FSETP.GEU.FTZ.AND P0, PT, R18, -R15, PT ;  /* 0x8000000f1200720b */ /* 0x000fe20003f1e000 */
[----:B------:R-:W-:-:S12]  /*1870*/  FADD.FTZ R11, R11, -1 ;  /* 0xbf8000000b0b7421 */ /* 0x000fd80000010000 */
[----:B------:R-:W-:-:S07]  /*1880*/  @!P0 FADD.FTZ R11, R11, -1 ;  /* 0xbf8000000b0b8421 */ /* 0x000fce0000010000 */
.L_x_11596:
[----:B------:R-:W-:Y:S05]  /*1890*/  BSYNC.RECONVERGENT B3 ;  /* 0x0000000000037941 */ /* 0x000fea0003800200 */
.L_x_11595:
[----:B------:R-:W-:Y:S01]  /*18a0*/  FFMA.FTZ R10, -R15, R11, R10 ;  /* 0x0000000b0f0a7223 */ /* 0x000fe2000001010a */
[----:B------:R-:W-:Y:S06]  /*18b0*/  BRA `(.L_x_11593) ;  /* 0x00000000007c7947 */ /* 0x000fec0003800000 */
.L_x_11594:
        /* <DEDUP_REMOVED lines=15> */
.L_x_11600:
        /* <DEDUP_REMOVED lines=13> */
.L_x_11599:
[----:B------:R-:W-:Y:S05]  /*1a80*/  BSYNC.RECONVERGENT B3 ;  /* 0x0000000000037941 */ /* 0x000fea0003800200 */
.L_x_11598:
[----:B------:R-:W-:-:S04]  /*1a90*/  FMUL.FTZ R21, R21, 1.1920928955078125e-07 ;  /* 0x3400000015157820 */ /* 0x000fc80000410000 */
[----:B------:R-:W-:-:S07]  /*1aa0*/  FMUL.FTZ R10, R10, R21 ;  /* 0x000000150a0a7220 */ /* 0x000fce0000410000 */
.L_x_11593:
[----:B------:R-:W-:Y:S05]  /*1ab0*/  BSYNC.RECONVERGENT B1 ;  /* 0x0000000000017941 */ /* 0x000fea0003800200 */
.L_x_11592:
        /* <DEDUP_REMOVED lines=20> */
.L_x_11591:
[----:B------:R-:W-:Y:S05]  /*1c00*/  BSYNC.RECONVERGENT B2 ;  /* 0x0000000000027941 */ /* 0x000fea0003800200 */
.L_x_11590:
        /* <DEDUP_REMOVED lines=27> */
.L_x_11608:
[----:B------:R-:W-:Y:S01]  /*1dc0*/  FSETP.GEU.FTZ.AND P0, PT, R20, -R15, PT ;  /* 0x8000000f1400720b */ /* 0x000fe20003f1e000 */
[----:B------:R-:W-:-:S12]  /*1dd0*/  FADD.FTZ R18, R18, -1 ;  /* 0xbf80000012127421 */ /* 0x000fd80000010000 */
[----:B------:R-:W-:-:S07]  /*1de0*/  @!P0 FADD.FTZ R18, R18, -1 ;  /* 0xbf80000012128421 */ /* 0x000fce0000010000 */
.L_x_11607:
[----:B------:R-:W-:Y:S05]  /*1df0*/  BSYNC.RECONVERGENT B3 ;  /* 0x0000000000037941 */ /* 0x000fea0003800200 */
.L_x_11606:
[----:B------:R-:W-:Y:S01]  /*1e00*/  FFMA.FTZ R11, -R15, R18, R11 ;  /* 0x000000120f0b7223 */ /* 0x000fe2000001010b */
[----:B------:R-:W-:Y:S06]  /*1e10*/  BRA `(.L_x_11604) ;  /* 0x00000000007c7947 */ /* 0x000fec0003800000 */
.L_x_11605:
        /* <DEDUP_REMOVED lines=15> */
.L_x_11611:
        /* <DEDUP_REMOVED lines=13> */
.L_x_11610:
[----:B------:R-:W-:Y:S05]  /*1fe0*/  BSYNC.RECONVERGENT B3 ;  /* 0x0000000000037941 */ /* 0x000fea0003800200 */
.L_x_11609:
[----:B------:R-:W-:-:S04]  /*1ff0*/  FMUL.FTZ R26, R26, 1.1920928955078125e-07 ;  /* 0x340000001a1a7820 */ /* 0x000fc80000410000 */
[----:B------:R-:W-:-:S07]  /*2000*/  FMUL.FTZ R11, R11, R26 ;  /* 0x0000001a0b0b7220 */ /* 0x000fce0000410000 */
.L_x_11604:
[----:B------:R-:W-:Y:S05]  /*2010*/  BSYNC.RECONVERGENT B1 ;  /* 0x0000000000017941 */ /* 0x000fea0003800200 */
.L_x_11603:
        /* <DEDUP_REMOVED lines=20> */
.L_x_11602:
[----:B------:R-:W-:Y:S05]  /*2160*/  BSYNC.RECONVERGENT B2 ;  /* 0x0000000000027941 */ /* 0x000fea0003800200 */
.L_x_11601:
        /* <DEDUP_REMOVED lines=27> */
.L_x_11619:
[----:B------:R-:W-:Y:S01]  /*2320*/  FSETP.GEU.FTZ.AND P0, PT, R22, -R15, PT ;  /* 0x8000000f1600720b */ /* 0x000fe20003f1e000 */
[----:B------:R-:W-:-:S12]  /*2330*/  FADD.FTZ R21, R21, -1 ;  /* 0xbf80000015157421 */ /* 0x000fd80000010000 */
[----:B------:R-:W-:-:S07]  /*2340*/  @!P0 FADD.FTZ R21, R21, -1 ;  /* 0xbf80000015158421 */ /* 0x000fce0000010000 */
.L_x_11618:
[----:B------:R-:W-:Y:S05]  /*2350*/  BSYNC.RECONVERGENT B3 ;  /* 0x0000000000037941 */ /* 0x000fea0003800200 */
.L_x_11617:
[----:B------:R-:W-:Y:S01]  /*2360*/  FFMA.FTZ R18, -R15, R21, R18 ;  /* 0x000000150f127223 */ /* 0x000fe20000010112 */
[----:B------:R-:W-:Y:S06]  /*2370*/  BRA `(.L_x_11615) ;  /* 0x00000000007c7947 */ /* 0x000fec0003800000 */
.L_x_11616:
        /* <DEDUP_REMOVED lines=15> */
.L_x_11622:
        /* <DEDUP_REMOVED lines=13> */
.L_x_11621:
[----:B------:R-:W-:Y:S05]  /*2540*/  BSYNC.RECONVERGENT B3 ;  /* 0x0000000000037941 */ /* 0x000fea0003800200 */
.L_x_11620:
[----:B------:R-:W-:-:S04]  /*2550*/  FMUL.FTZ R21, R22, 1.1920928955078125e-07 ;  /* 0x3400000016157820 */ /* 0x000fc80000410000 */
[----:B------:R-:W-:-:S07]  /*2560*/  FMUL.FTZ R18, R18, R21 ;  /* 0x0000001512127220 */ /* 0x000fce0000410000 */
.L_x_11615:
[----:B------:R-:W-:Y:S05]  /*2570*/  BSYNC.RECONVERGENT B1 ;  /* 0x0000000000017941 */ /* 0x000fea0003800200 */
.L_x_11614:
        /* <DEDUP_REMOVED lines=20> */
.L_x_11613:
[----:B------:R-:W-:Y:S05]  /*26c0*/  BSYNC.RECONVERGENT B2 ;  /* 0x0000000000027941 */ /* 0x000fea0003800200 */
.L_x_11612:
        /* <DEDUP_REMOVED lines=27> */
.L_x_11630:
[----:B------:R-:W-:Y:S01]  /*2880*/  FSETP.GEU.FTZ.AND P0, PT, R21, -R15, PT ;  /* 0x8000000f1500720b */ /* 0x000fe20003f1e000 */
[----:B------:R-:W-:-:S12]  /*2890*/  FADD.FTZ R19, R19, -1 ;  /* 0xbf80000013137421 */ /* 0x000fd80000010000 */
[----:B------:R-:W-:-:S07]  /*28a0*/  @!P0 FADD.FTZ R19, R19, -1 ;  /* 0xbf80000013138421 */ /* 0x000fce0000010000 */
.L_x_11629:
[----:B------:R-:W-:Y:S05]  /*28b0*/  BSYNC.RECONVERGENT B3 ;  /* 0x0000000000037941 */ /* 0x000fea0003800200 */
.L_x_11628:
[----:B------:R-:W-:Y:S01]  /*28c0*/  FFMA.FTZ R20, -R15, R19, R20 ;  /* 0x000000130f147223 */ /* 0x000fe20000010114 */
[----:B------:R-:W-:Y:S06]  /*28d0*/  BRA `(.L_x_11626) ;  /* 0x00000000007c7947 */ /* 0x000fec0003800000 */
.L_x_11627:
        /* <DEDUP_REMOVED lines=15> */
.L_x_11633:
        /* <DEDUP_REMOVED lines=13> */
.L_x_11632:
[----:B------:R-:W-:Y:S05]  /*2aa0*/  BSYNC.RECONVERGENT B3 ;  /* 0x0000000000037941 */ /* 0x000fea0003800200 */
.L_x_11631:
[----:B------:R-:W-:-:S04]  /*2ab0*/  FMUL.FTZ R22, R22, 1.1920928955078125e-07 ;  /* 0x3400000016167820 */ /* 0x000fc80000410000 */
[----:B------:R-:W-:-:S07]  /*2ac0*/  FMUL.FTZ R20, R19, R22 ;  /* 0x0000001613147220 */ /* 0x000fce0000410000 */
.L_x_11626:
[----:B------:R-:W-:Y:S05]  /*2ad0*/  BSYNC.RECONVERGENT B1 ;  /* 0x0000000000017941 */ /* 0x000fea0003800200 */
.L_x_11625:
        /* <DEDUP_REMOVED lines=20> */
.L_x_11624:
[----:B------:R-:W-:Y:S05]  /*2c20*/  BSYNC.RECONVERGENT B2 ;  /* 0x0000000000027941 */ /* 0x000fea0003800200 */
.L_x_11623:
        /* <DEDUP_REMOVED lines=26> */
.L_x_11639:
[----:B------:R-:W-:Y:S01]  /*2dd0*/  FSETP.GEU.FTZ.AND P0, PT, R4, -R15, PT ;  /* 0x8000000f0400720b */ /* 0x000fe20003f1e000 */
[----:B------:R-:W-:-:S12]  /*2de0*/  FADD.FTZ R2, R2, -1 ;  /* 0xbf80000002027421 */ /* 0x000fd80000010000 */
[----:B------:R-:W-:-:S07]  /*2df0*/  @!P0 FADD.FTZ R2, R2, -1 ;  /* 0xbf80000002028421 */ /* 0x000fce0000010000 */
.L_x_11638:
[----:B------:R-:W-:Y:S05]  /*2e00*/  BSYNC.RECONVERGENT B2 ;  /* 0x0000000000027941 */ /* 0x000fea0003800200 */
.L_x_11637:
[----:B------:R-:W-:Y:S01]  /*2e10*/  FFMA.FTZ R19, -R15, R2, R19 ;  /* 0x000000020f137223 */ /* 0x000fe20000010113 */
[----:B------:R-:W-:Y:S06]  /*2e20*/  BRA `(.L_x_11635) ;  /* 0x0000000000707947 */ /* 0x000fec0003800000 */
.L_x_11636:
        /* <DEDUP_REMOVED lines=12> */
.L_x_11642:
        /* <DEDUP_REMOVED lines=13> */
.L_x_11641:
[----:B------:R-:W-:Y:S05]  /*2fc0*/  BSYNC.RECONVERGENT B2 ;  /* 0x0000000000027941 */ /* 0x000fea0003800200 */
.L_x_11640:
[----:B------:R-:W-:-:S04]  /*2fd0*/  FMUL.FTZ R19, R19, 1.1920928955078125e-07 ;  /* 0x3400000013137820 */ /* 0x000fc80000410000 */
[----:B------:R-:W-:-:S07]  /*2fe0*/  FMUL.FTZ R19, R14, R19 ;  /* 0x000000130e137220 */ /* 0x000fce0000410000 */
.L_x_11635:
[----:B------:R-:W-:Y:S05]  /*2ff0*/  BSYNC.RECONVERGENT B1 ;  /* 0x0000000000017941 */ /* 0x000fea0003800200 */
.L_x_11634:
        /* <DEDUP_REMOVED lines=20> */
.L_x_11557:
[----:B------:R-:W-:Y:S05]  /*3140*/  BSYNC.RECONVERGENT B0 ;  /* 0x0000000000007941 */ /* 0x000fea0003800200 */
.L_x_11555:
        /* <DEDUP_REMOVED lines=16> */
.L_x_11645:
[----:B------:R-:W-:-:S13]  /*3250*/  ISETP.GE.U32.AND P0, PT, R17, R16, PT ;  /* 0x000000101100720c */ /* 0x000fda0003f06070 */
[----:B------:R-:W-:Y:S05]  /*3260*/  @P0 BRA `(.L_x_11647) ;  /* 0x0000000000300947 */ /* 0x000fea0003800000 */
[----:B--2---:R-:W2:Y:S01]  /*3270*/  LDC.64 R2, c[0x0][0x390] ;  /* 0x0000e400ff027b82 */ /* 0x004ea20000000a00 */
[----:B-1----:R-:W-:Y:S01]  /*3280*/  IADD3 R5, PT, PT, R0, R17, RZ ;  /* 0x0000001100057210 */ /* 0x002fe20007ffe0ff */
[----:B------:R-:W-:-:S04]  /*3290*/  VIADD R17, R17, 0x80 ;  /* 0x0000008011117836 */ /* 0x000fc80000000000 */
[----:B--2---:R-:W-:-:S05]  /*32a0*/  IMAD.WIDE.U32 R2, R5, 0x4, R2 ;  /* 0x0000000405027825 */ /* 0x004fca00078e0002 */
[----:B------:R2:W-:Y:S02]  /*32b0*/  STG.E desc[UR4][R2.64], R9 ;  /* 0x0000000902007986 */ /* 0x0005e4000c101904 */
.L_x_11646:
[----:B------:R-:W-:-:S13]  /*32c0*/  ISETP.GE.U32.AND P0, PT, R17, R16, PT ;  /* 0x000000101100720c */ /* 0x000fda0003f06070 */
[----:B------:R-:W-:Y:S05]  /*32d0*/  @P0 BRA `(.L_x_11648) ;  /* 0x0000000000300947 */ /* 0x000fea0003800000 */
[----:B-12---:R-:W1:Y:S01]  /*32e0*/  LDC.64 R2, c[0x0][0x390] ;  /* 0x0000e400ff027b82 */ /* 0x006e620000000a00 */
[----:B------:R-:W-:Y:S02]  /*32f0*/  IMAD.IADD R5, R0, 0x1, R17 ;  /* 0x0000000100057824 */ /* 0x000fe400078e0211 */
[----:B------:R-:W-:Y:S02]  /*3300*/  VIADD R17, R17, 0x80 ;  /* 0x0000008011117836 */ /* 0x000fe40000000000 */
[----:B-1----:R-:W-:-:S05]  /*3310*/  IMAD.WIDE.U32 R2, R5, 0x4, R2 ;  /* 0x0000000405027825 */ /* 0x002fca00078e0002 */
[----:B------:R3:W-:Y:S02]  /*3320*/  STG.E desc[UR4][R2.64], R10 ;  /* 0x0000000a02007986 */ /* 0x0007e4000c101904 */
.L_x_11647:
[----:B------:R-:W-:-:S13]  /*3330*/  ISETP.GE.U32.AND P0, PT, R17, R16, PT ;  /* 0x000000101100720c */ /* 0x000fda0003f06070 */
[----:B------:R-:W-:Y:S05]  /*3340*/  @P0 BRA `(.L_x_11649) ;  /* 0x0000000000340947 */ /* 0x000fea0003800000 */
[----:B--23--:R-:W2:Y:S01]  /*3350*/  LDC.64 R2, c[0x0][0x390] ;  /* 0x0000e400ff027b82 */ /* 0x00cea20000000a00 */
[----:B-1----:R-:W-:Y:S01]  /*3360*/  IADD3 R5, PT, PT, R0, R17, RZ ;  /* 0x0000001100057210 */ /* 0x002fe20007ffe0ff */
[----:B------:R-:W-:-:S04]  /*3370*/  VIADD R17, R17, 0x80 ;  /* 0x0000008011117836 */ /* 0x000fc80000000000 */
[----:B--2---:R-:W-:-:S05]  /*3380*/  IMAD.WIDE.U32 R2, R5, 0x4, R2 ;  /* 0x0000000405027825 */ /* 0x004fca00078e0002 */
[----:B------:R3:W-:Y:S02]  /*3390*/  STG.E desc[UR4][R2.64], R11 ;  /* 0x0000000b02007986 */ /* 0x0007e4000c101904 */
.L_x_11648:
        /* <DEDUP_REMOVED lines=8> */
.L_x_11649:
[----:B------:R-:W-:Y:S05]  /*3420*/  BSYNC.RELIABLE B1 ;  /* 0x0000000000017941 */ /* 0x000fea0003800100 */
.L_x_11644:
[----:B------:R-:W-:-:S13]  /*3430*/  ISETP.GE.U32.AND P0, PT, R17, R16, PT ;  /* 0x000000101100720c */ /* 0x000fda0003f06070 */
[----:B--234-:R-:W2:Y:S01]  /*3440*/  @!P0 LDC.64 R2, c[0x0][0x390] ;  /* 0x0000e400ff028b82 */ /* 0x01cea20000000a00 */
[----:B-1----:R-:W-:Y:S01]  /*3450*/  @!P0 IADD3 R5, PT, PT, R0, R17, RZ ;  /* 0x0000001100058210 */ /* 0x002fe20007ffe0ff */
[----:B------:R-:W-:-:S04]  /*3460*/  @!P0 VIADD R17, R17, 0x80 ;  /* 0x0000008011118836 */ /* 0x000fc80000000000 */
[----:B--2---:R-:W-:-:S05]  /*3470*/  @!P0 IMAD.WIDE.U32 R2, R5, 0x4, R2 ;  /* 0x0000000405028825 */ /* 0x004fca00078e0002 */
[----:B------:R4:W-:Y:S02]  /*3480*/  @!P0 STG.E desc[UR4][R2.64], R13 ;  /* 0x0000000d02008986 */ /* 0x0009e4000c101904 */
.L_x_11650:
[----:B------:R-:W-:Y:S05]  /*3490*/  BSYNC.RECONVERGENT B0 ;  /* 0x0000000000007941 */ /* 0x000fea0003800200 */
.L_x_11643:
        /* <DEDUP_REMOVED lines=8> */
.L_x_11554:
[----:B------:R-:W0:Y:S01]  /*3520*/  S2R R2, SR_TID.X ;  /* 0x0000000000027919 */ /* 0x000e220000002100 */
[----:B------:R-:W1:Y:S08]  /*3530*/  LDC.64 R4, c[0x0][0x398] ;  /* 0x0000e600ff047b82 */ /* 0x000e700000000a00 */
[----:B------:R-:W2:Y:S01]  /*3540*/  LDC R18, c[0x0][0x388] ;  /* 0x0000e200ff127b82 */ /* 0x000ea20000000800 */
[----:B-1----:R-:W-:-:S04]  /*3550*/  IMAD.WIDE.U32 R4, R0, 0x4, R4 ;  /* 0x0000000400047825 */ /* 0x002fc800078e0004 */
[----:B0-----:R-:W-:-:S06]  /*3560*/  IMAD.WIDE.U32 R4, R2, 0x20, R4 ;  /* 0x0000002002047825 */ /* 0x001fcc00078e0004 */
[----:B------:R-:W5:Y:S01]  /*3570*/  LDG.E.ENL2.256 R8, R4, desc[UR4][R4.64] ;  /* 0xfe0000040404797e */ /* 0x000f620008121908 */
[C---:B--2---:R-:W-:Y:S01]  /*3580*/  FSETP.NEU.FTZ.AND P0, PT, R18.reuse, RZ, PT ;  /* 0x000000ff1200720b */ /* 0x044fe20003f1d000 */
[C---:B------:R-:W-:Y:S01]  /*3590*/  FADD.FTZ R17, |R18|.reuse, -RZ ;  /* 0x800000ff12117221 */ /* 0x040fe20000010200 */
[----:B------:R-:W-:-:S11]  /*35a0*/  FMUL.FTZ R16, |R18|, 8388608 ;  /* 0x4b00000012107820 */ /* 0x000fd60000410200 */
[----:B------:R-:W-:Y:S05]  /*35b0*/  @P0 BRA `(.L_x_11651) ;  /* 0x0000000000280947 */ /* 0x000fea0003800000 */
        /* <DEDUP_REMOVED lines=10> */
.L_x_11651:
        /* <DEDUP_REMOVED lines=32> */
.L_x_11657:
[----:B------:R-:W-:Y:S05]  /*3860*/  BSYNC.RECONVERGENT B1 ;  /* 0x0000000000017941 */ /* 0x000fea0003800200 */
.L_x_11656:
[----:B------:R-:W-:Y:S01]  /*3870*/  FFMA.FTZ R20, -R17, R19, R20 ;  /* 0x0000001311147223 */ /* 0x000fe20000010114 */
[----:B------:R-:W-:Y:S06]  /*3880*/  BRA `(.L_x_11654) ;  /* 0x00000000007c7947 */ /* 0x000fec0003800000 */
.L_x_11655:
        /* <DEDUP_REMOVED lines=15> */
.L_x_11660:
        /* <DEDUP_REMOVED lines=13> */
.L_x_11659:
[----:B------:R-:W-:Y:S05]  /*3a50*/  BSYNC.RECONVERGENT B1 ;  /* 0x0000000000017941 */ /* 0x000fea0003800200 */
.L_x_11658:
[----:B------:R-:W-:-:S04]  /*3a60*/  FMUL.FTZ R22, R22, 1.1920928955078125e-07 ;  /* 0x3400000016167820 */ /* 0x000fc80000410000 */
[----:B------:R-:W-:-:S07]  /*3a70*/  FMUL.FTZ R20, R19, R22 ;  /* 0x0000001613147220 */ /* 0x000fce0000410000 */
.L_x_11654:
[----:B------:R-:W-:Y:S05]  /*3a80*/  BSYNC.RECONVERGENT B0 ;  /* 0x0000000000007941 */ /* 0x000fea0003800200 */
.L_x_11653:
        /* <DEDUP_REMOVED lines=43> */
.L_x_11666:
[----:B------:R-:W-:Y:S01]  /*3d40*/  FSETP.GEU.FTZ.AND P0, PT, R23, -R17, PT ;  /* 0x800000111700720b */ /* 0x000fe20003f1e000 */
[----:B------:R-:W-:-:S12]  /*3d50*/  FADD.FTZ R21, R21, -1 ;  /* 0xbf80000015157421 */ /* 0x000fd80000010000 */
[----:B------:R-:W-:-:S07]  /*3d60*/  @!P0 FADD.FTZ R21, R21, -1 ;  /* 0xbf80000015158421 */ /* 0x000fce0000010000 */
.L_x_11665:
[----:B------:R-:W-:Y:S05]  /*3d70*/  BSYNC.RECONVERGENT B1 ;  /* 0x0000000000017941 */ /* 0x000fea0003800200 */
.L_x_11664:
[----:B------:R-:W-:Y:S01]  /*3d80*/  FFMA.FTZ R20, -R17, R21, R20 ;  /* 0x0000001511147223 */ /* 0x000fe20000010114 */
[----:B------:R-:W-:Y:S06]  /*3d90*/  BRA `(.L_x_11662) ;  /* 0x00000000007c7947 */ /* 0x000fec0003800000 */
.L_x_11663:
        /* <DEDUP_REMOVED lines=15> */
.L_x_11669:
        /* <DEDUP_REMOVED lines=13> */
.L_x_11668:
[----:B------:R-:W-:Y:S05]  /*3f60*/  BSYNC.RECONVERGENT B1 ;  /* 0x0000000000017941 */ /* 0x000fea0003800200 */
.L_x_11667:
[----:B------:R-:W-:-:S04]  /*3f70*/  FMUL.FTZ R23, R23, 1.1920928955078125e-07 ;  /* 0x3400000017177820 */ /* 0x000fc80000410000 */
[----:B------:R-:W-:-:S07]  /*3f80*/  FMUL.FTZ R20, R20, R23 ;  /* 0x0000001714147220 */ /* 0x000fce0000410000 */
.L_x_11662:
[----:B------:R-:W-:Y:S05]  /*3f90*/  BSYNC.RECONVERGENT B0 ;  /* 0x0000000000007941 */ /* 0x000fea0003800200 */
.L_x_11661:
        /* <DEDUP_REMOVED lines=42> */
.L_x_11675:
[----:B------:R-:W-:Y:S01]  /*4240*/  FSETP.GEU.FTZ.AND P0, PT, R23, -R17, PT ;  /* 0x800000111700720b */ /* 0x000fe20003f1e000 */
[----:B------:R-:W-:-:S12]  /*4250*/  FADD.FTZ R21, R21, -1 ;  /* 0xbf80000015157421 */ /* 0x000fd80000010000 */
[----:B------:R-:W-:-:S07]  /*4260*/  @!P0 FADD.FTZ R21, R21, -1 ;  /* 0xbf80000015158421 */ /* 0x000fce0000010000 */
.L_x_11674:
[----:B------:R-:W-:Y:S05]  /*4270*/  BSYNC.RECONVERGENT B1 ;  /* 0x0000000000017941 */ /* 0x000fea0003800200 */
.L_x_11673:
[----:B------:R-:W-:Y:S01]  /*4280*/  FFMA.FTZ R20, -R17, R21, R20 ;  /* 0x0000001511147223 */ /* 0x000fe20000010114 */
[----:B------:R-:W-:Y:S06]  /*4290*/  BRA `(.L_x_11671) ;  /* 0x00000000007c7947 */ /* 0x000fec0003800000 */
.L_x_11672:
        /* <DEDUP_REMOVED lines=15> */
.L_x_11678:
        /* <DEDUP_REMOVED lines=13> */
.L_x_11677:
[----:B------:R-:W-:Y:S05]  /*4460*/  BSYNC.RECONVERGENT B1 ;  /* 0x0000000000017941 */ /* 0x000fea0003800200 */
.L_x_11676:
[----:B------:R-:W-:-:S04]  /*4470*/  FMUL.FTZ R23, R23, 1.1920928955078125e-07 ;  /* 0x3400000017177820 */ /* 0x000fc80000410000 */
[----:B------:R-:W-:-:S07]  /*4480*/  FMUL.FTZ R20, R20, R23 ;  /* 0x0000001714147220 */ /* 0x000fce0000410000 */
.L_x_11671:
[----:B------:R-:W-:Y:S05]  /*4490*/  BSYNC.RECONVERGENT B0 ;  /* 0x0000000000007941 */ /* 0x000fea0003800200 */
.L_x_11670:
        /* <DEDUP_REMOVED lines=42> */
.L_x_11684:
[----:B------:R-:W-:Y:S01]  /*4740*/  FSETP.GEU.FTZ.AND P0, PT, R23, -R17, PT ;  /* 0x800000111700720b */ /* 0x000fe20003f1e000 */
[----:B------:R-:W-:-:S12]  /*4750*/  FADD.FTZ R21, R21, -1 ;  /* 0xbf80000015157421 */ /* 0x000fd80000010000 */
[----:B------:R-:W-:-:S07]  /*4760*/  @!P0 FADD.FTZ R21, R21, -1 ;  /* 0xbf80000015158421 */ /* 0x000fce0000010000 */
.L_x_11683:
[----:B------:R-:W-:Y:S05]  /*4770*/  BSYNC.RECONVERGENT B1 ;  /* 0x0000000000017941 */ /* 0x000fea0003800200 */
.L_x_11682:
[----:B------:R-:W-:Y:S01]  /*4780*/  FFMA.FTZ R20, -R17, R21, R20 ;  /* 0x0000001511147223 */ /* 0x000fe20000010114 */
[----:B------:R-:W-:Y:S06]  /*4790*/  BRA `(.L_x_11680) ;  /* 0x00000000007c7947 */ /* 0x000fec0003800000 */
.L_x_11681:
        /* <DEDUP_REMOVED lines=15> */
.L_x_11687:
        /* <DEDUP_REMOVED lines=13> */
.L_x_11686:
[----:B------:R-:W-:Y:S05]  /*4960*/  BSYNC.RECONVERGENT B1 ;  /* 0x0000000000017941 */ /* 0x000fea0003800200 */
.L_x_11685:
[----:B------:R-:W-:-:S04]  /*4970*/  FMUL.FTZ R23, R23, 1.1920928955078125e-07 ;  /* 0x3400000017177820 */ /* 0x000fc80000410000 */
[----:B------:R-:W-:-:S07]  /*4980*/  FMUL.FTZ R20, R20, R23 ;  /* 0x0000001714147220 */ /* 0x000fce0000410000 */
.L_x_11680:
[----:B------:R-:W-:Y:S05]  /*4990*/  BSYNC.RECONVERGENT B0 ;  /* 0x0000000000007941 */ /* 0x000fea0003800200 */
.L_x_11679:
        /* <DEDUP_REMOVED lines=42> */
.L_x_11693:
[----:B------:R-:W-:Y:S01]  /*4c40*/  FSETP.GEU.FTZ.AND P0, PT, R23, -R17, PT ;  /* 0x800000111700720b */ /* 0x000fe20003f1e000 */
[----:B------:R-:W-:-:S12]  /*4c50*/  FADD.FTZ R21, R21, -1 ;  /* 0xbf80000015157421 */ /* 0x000fd80000010000 */
[----:B------:R-:W-:-:S07]  /*4c60*/  @!P0 FADD.FTZ R21, R21, -1 ;  /* 0xbf80000015158421 */ /* 0x000fce0000010000 */
.L_x_11692:
[----:B------:R-:W-:Y:S05]  /*4c70*/  BSYNC.RECONVERGENT B1 ;  /* 0x0000000000017941 */ /* 0x000fea0003800200 */
.L_x_11691:
[----:B------:R-:W-:Y:S01]  /*4c80*/  FFMA.FTZ R20, -R17, R21, R20 ;  /* 0x0000001511147223 */ /* 0x000fe20000010114 */
[----:B------:R-:W-:Y:S06]  /*4c90*/  BRA `(.L_x_11689) ;  /* 0x00000000007c7947 */ /* 0x000fec0003800000 */
.L_x_11690:
        /* <DEDUP_REMOVED lines=15> */
.L_x_11696:
        /* <DEDUP_REMOVED lines=13> */
.L_x_11695:
[----:B------:R-:W-:Y:S05]  /*4e60*/  BSYNC.RECONVERGENT B1 ;  /* 0x0000000000017941 */ /* 0x000fea0003800200 */
.L_x_11694:
[----:B------:R-:W-:-:S04]  /*4e70*/  FMUL.FTZ R23, R23, 1.1920928955078125e-07 ;  /* 0x3400000017177820 */ /* 0x000fc80000410000 */
[----:B------:R-:W-:-:S07]  /*4e80*/  FMUL.FTZ R20, R20, R23 ;  /* 0x0000001714147220 */ /* 0x000fce0000410000 */
.L_x_11689:
[----:B------:R-:W-:Y:S05]  /*4e90*/  BSYNC.RECONVERGENT B0 ;  /* 0x0000000000007941 */ /* 0x000fea0003800200 */
.L_x_11688:
        /* <DEDUP_REMOVED lines=42> */
.L_x_11702:
[----:B------:R-:W-:Y:S01]  /*5140*/  FSETP.GEU.FTZ.AND P0, PT, R23, -R17, PT ;  /* 0x800000111700720b */ /* 0x000fe20003f1e000 */
[----:B------:R-:W-:-:S12]  /*5150*/  FADD.FTZ R21, R21, -1 ;  /* 0xbf80000015157421 */ /* 0x000fd80000010000 */
[----:B------:R-:W-:-:S07]  /*5160*/  @!P0 FADD.FTZ R21, R21, -1 ;  /* 0xbf80000015158421 */ /* 0x000fce0000010000 */
.L_x_11701:
[----:B------:R-:W-:Y:S05]  /*5170*/  BSYNC.RECONVERGENT B1 ;  /* 0x0000000000017941 */ /* 0x000fea0003800200 */
.L_x_11700:
[----:B------:R-:W-:Y:S01]  /*5180*/  FFMA.FTZ R20, -R17, R21, R20 ;  /* 0x0000001511147223 */ /* 0x000fe20000010114 */
[----:B------:R-:W-:Y:S06]  /*5190*/  BRA `(.L_x_11698) ;  /* 0x00000000007c7947 */ /* 0x000fec0003800000 */
.L_x_11699:
        /* <DEDUP_REMOVED lines=15> */
.L_x_11705:
        /* <DEDUP_REMOVED lines=13> */
.L_x_11704:
[----:B------:R-:W-:Y:S05]  /*5360*/  BSYNC.RECONVERGENT B1 ;  /* 0x0000000000017941 */ /* 0x000fea0003800200 */
.L_x_11703:
[----:B------:R-:W-:-:S04]  /*5370*/  FMUL.FTZ R23, R23, 1.1920928955078125e-07 ;  /* 0x3400000017177820 */ /* 0x000fc80000410000 */
[----:B------:R-:W-:-:S07]  /*5380*/  FMUL.FTZ R20, R20, R23 ;  /* 0x0000001714147220 */ /* 0x000fce0000410000 */
.L_x_11698:
[----:B------:R-:W-:Y:S05]  /*5390*/  BSYNC.RECONVERGENT B0 ;  /* 0x0000000000007941 */ /* 0x000fea0003800200 */
.L_x_11697:
        /* <DEDUP_REMOVED lines=42> */
.L_x_11711:
[----:B------:R-:W-:Y:S01]  /*5640*/  FSETP.GEU.FTZ.AND P0, PT, R23, -R17, PT ;  /* 0x800000111700720b */ /* 0x000fe20003f1e000 */
[----:B------:R-:W-:-:S12]  /*5650*/  FADD.FTZ R21, R21, -1 ;  /* 0xbf80000015157421 */ /* 0x000fd80000010000 */
[----:B------:R-:W-:-:S07]  /*5660*/  @!P0 FADD.FTZ R21, R21, -1 ;  /* 0xbf80000015158421 */ /* 0x000fce0000010000 */
.L_x_11710:
[----:B------:R-:W-:Y:S05]  /*5670*/  BSYNC.RECONVERGENT B1 ;  /* 0x0000000000017941 */ /* 0x000fea0003800200 */
.L_x_11709:
[----:B------:R-:W-:Y:S01]  /*5680*/  FFMA.FTZ R20, -R17, R21, R20 ;  /* 0x0000001511147223 */ /* 0x000fe20000010114 */
[----:B------:R-:W-:Y:S06]  /*5690*/  BRA `(.L_x_11707) ;  /* 0x00000000007c7947 */ /* 0x000fec0003800000 */
.L_x_11708:
        /* <DEDUP_REMOVED lines=15> */
.L_x_11714:
        /* <DEDUP_REMOVED lines=13> */
.L_x_11713:
[----:B------:R-:W-:Y:S05]  /*5860*/  BSYNC.RECONVERGENT B1 ;  /* 0x0000000000017941 */ /* 0x000fea0003800200 */
.L_x_11712:
[----:B------:R-:W-:-:S04]  /*5870*/  FMUL.FTZ R23, R23, 1.1920928955078125e-07 ;  /* 0x3400000017177820 */ /* 0x000fc80000410000 */
[----:B------:R-:W-:-:S07]  /*5880*/  FMUL.FTZ R20, R20, R23 ;  /* 0x0000001714147220 */ /* 0x000fce0000410000 */
.L_x_11707:
[----:B------:R-:W-:Y:S05]  /*5890*/  BSYNC.RECONVERGENT B0 ;  /* 0x0000000000007941 */ /* 0x000fea0003800200 */
.L_x_11706:
        /* <DEDUP_REMOVED lines=42> */
.L_x_11720:
[----:B------:R-:W-:Y:S01]  /*5b40*/  FSETP.GEU.FTZ.AND P0, PT, R3, -R17, PT ;  /* 0x800000110300720b */ /* 0x000fe20003f1e000 */
[----:B------:R-:W-:-:S12]  /*5b50*/  FADD.FTZ R13, R13, -1 ;  /* 0xbf8000000d0d7421 */ /* 0x000fd80000010000 */
[----:B------:R-:W-:-:S07]  /*5b60*/  @!P0 FADD.FTZ R13, R13, -1 ;  /* 0xbf8000000d0d8421 */ /* 0x000fce0000010000 */
.L_x_11719:
[----:B------:R-:W-:Y:S05]  /*5b70*/  BSYNC.RECONVERGENT B1 ;  /* 0x0000000000017941 */ /* 0x000fea0003800200 */
.L_x_11718:
[----:B------:R-:W-:Y:S01]  /*5b80*/  FFMA.FTZ R20, -R17, R13, R20 ;  /* 0x0000000d11147223 */ /* 0x000fe20000010114 */
[----:B------:R-:W-:Y:S06]  /*5b90*/  BRA `(.L_x_11716) ;  /* 0x0000000000707947 */ /* 0x000fec0003800000 */
.L_x_11717:
        /* <DEDUP_REMOVED lines=12> */
.L_x_11723:
        /* <DEDUP_REMOVED lines=13> */
.L_x_11722:
[----:B------:R-:W-:Y:S05]  /*5d30*/  BSYNC.RECONVERGENT B1 ;  /* 0x0000000000017941 */ /* 0x000fea0003800200 */
.L_x_11721:
[----:B------:R-:W-:-:S04]  /*5d40*/  FMUL.FTZ R20, R20, 1.1920928955078125e-07 ;  /* 0x3400000014147820 */ /* 0x000fc80000410000 */
[----:B------:R-:W-:-:S07]  /*5d50*/  FMUL.FTZ R20, R17, R20 ;  /* 0x0000001411147220 */ /* 0x000fce0000410000 */
.L_x_11716:
[----:B------:R-:W-:Y:S05]  /*5d60*/  BSYNC.RECONVERGENT B0 ;  /* 0x0000000000007941 */ /* 0x000fea0003800200 */
.L_x_11715:
        /* <DEDUP_REMOVED lines=19> */
.L_x_11652:
[----:B------:R-:W2:Y:S02]  /*5ea0*/  LDC.64 R12, c[0x0][0x390] ;  /* 0x0000e400ff0c7b82 */ /* 0x000ea40000000a00 */
[----:B--2---:R-:W-:-:S04]  /*5eb0*/  IMAD.WIDE.U32 R12, R0, 0x4, R12 ;  /* 0x00000004000c7825 */ /* 0x004fc800078e000c */
[----:B------:R-:W-:-:S05]  /*5ec0*/  IMAD.WIDE.U32 R12, R2, 0x20, R12 ;  /* 0x00000020020c7825 */ /* 0x000fca00078e000c */
[----:B------:R-:W-:Y:S01]  /*5ed0*/  STG.E.ENL2.256 desc[UR4][R12.64], R4, R8 ;  /* 0xf80000040c08797f */ /* 0x000fe2000f121804 */
[----:B------:R-:W-:Y:S05]  /*5ee0*/  EXIT ;  /* 0x000000000000794d */ /* 0x000fea0003800000 */
.L_x_11724:
        /* <DEDUP_REMOVED lines=9> */
.L_x_37088:


//--------------------- .text._ZN2at6native18elementwise_kernelILi128ELi4EZNS0_15gpu_kernel_implINS0_13AUnaryFunctorIfffZZZNS0_15binary_internal21div_floor_kernel_cudaERNS_18TensorIteratorBaseEENKUlvE1_clEvENKUlvE0_clEvEUlffE_EEEEvS6_RKT_EUliE_EEviT1_ --------------------------
	.section	.text._ZN2at6native18elementwise_kernelILi128ELi4EZNS0_15gpu_kernel_implINS0_13AUnaryFunctorIfffZZZNS0_15binary_internal21div_floor_kernel_cudaERNS_18TensorIteratorBaseEENKUlvE1_clEvENKUlvE0_clEvEUlffE_EEEEvS6_RKT_EUliE_EEviT1_,"ax",@progbits
	.align	128
        .global         _ZN2at6native18elementwise_kernelILi128ELi4EZNS0_15gpu_kernel_implINS0_13AUnaryFunctorIfffZZZNS0_15binary_internal21div_floor_kernel_cudaERNS_18TensorIteratorBaseEENKUlvE1_clEvENKUlvE0_clEvEUlffE_EEEEvS6_RKT_EUliE_EEviT1_
        .type           _ZN2at6native18elementwise_kernelILi128ELi4EZNS0_15gpu_kernel_implINS0_13AUnaryFunctorIfffZZZNS0_15binary_internal21div_floor_kernel_cudaERNS_18TensorIteratorBaseEENKUlvE1_clEvENKUlvE0_clEvEUlffE_EEEEvS6_RKT_EUliE_EEviT1_,@function
        .size           _ZN2at6native18elementwise_kernelILi128ELi4EZNS0_15gpu_kernel_implINS0_13AUnaryFunctorIfffZZZNS0_15binary_internal21div_floor_kernel_cudaERNS_18TensorIteratorBaseEENKUlvE1_clEvENKUlvE0_clEvEUlffE_EEEEvS6_RKT_EUliE_EEviT1_,(.L_x_37089 - _ZN2at6native18elementwise_kernelILi128ELi4EZNS0_15gpu_kernel_implINS0_13AUnaryFunctorIfffZZZNS0_15binary_internal21div_floor_kernel_cudaERNS_18TensorIteratorBaseEENKUlvE1_clEvENKUlvE0_clEvEUlffE_EEEEvS6_RKT_EUliE_EEviT1_)
        .other          _ZN2at6native18elementwise_kernelILi128ELi4EZNS0_15gpu_kernel_implINS0_13AUnaryFunctorIfffZZZNS0_15binary_internal21div_floor_kernel_cudaERNS_18TensorIteratorBaseEENKUlvE1_clEvENKUlvE0_clEvEUlffE_EEEEvS6_RKT_EUliE_EEviT1_,@"STO_CUDA_ENTRY STV_DEFAULT"
_ZN2at6native18elementwise_kernelILi128ELi4EZNS0_15gpu_kernel_implINS0_13AUnaryFunctorIfffZZZNS0_15binary_internal21div_floor_kernel_cudaERNS_18TensorIteratorBaseEENKUlvE1_clEvENKUlvE0_clEvEUlffE_EEEEvS6_RKT_EUliE_EEviT1_:
.text._ZN2at6native18elementwise_kernelILi128ELi4EZNS0_15gpu_kernel_implINS0_13AUnaryFunctorIfffZZZNS0_15binary_internal21div_floor_kernel_cudaERNS_18TensorIteratorBaseEENKUlvE1_clEvENKUlvE0_clEvEUlffE_EEEEvS6_RKT_EUliE_EEviT1_:
[----:B------:R-:W0:Y:S01]  /*0000*/  LDC R1, c[0x0][0x37c] ;  /* 0x0000df00ff017b82 */ /* 0x000e220000000800 */
[----:B------:R-:W1:Y:S07]  /*0010*/  S2R R17, SR_TID.X ;  /* 0x0000000000117919 */ /* 0x000e6e0000002100 */
[----:B------:R-:W2:Y:S01]  /*0020*/  S2UR UR4, SR_CTAID.X ;  /* 0x00000000000479c3 */ /* 0x000ea20000002500 */
[----:B------:R-:W3:Y:S01]  /*0030*/  LDCU UR39, c[0x0][0x388] ;  /* 0x00007100ff2777ac */ /* 0x000ee20008000800 */
[----:B------:R-:W-:Y:S01]  /*0040*/  BSSY.RECONVERGENT B7, `(.L_x_11725) ;  /* 0x000035d000077945 */ /* 0x000fe20003800200 */
[----:B------:R-:W4:Y:S01]  /*0050*/  LDCU UR6, c[0x0][0x380] ;  /* 0x00007000ff0677ac */ /* 0x000f220008000800 */
[----:B------:R-:W5:Y:S01]  /*0060*/  LDCU UR5, c[0x0][0x594] ;  /* 0x0000b280ff0577ac */ /* 0x000f620008000800 */
[----:B------:R-:W0:Y:S01]  /*0070*/  LDCU.64 UR36, c[0x0][0x358] ;  /* 0x00006b00ff2477ac */ /* 0x000e220008000a00 */
[----:B------:R-:W0:Y:S01]  /*0080*/  LDCU.U8 UR40, c[0x0][0x598] ;  /* 0x0000b300ff2877ac */ /* 0x000e220008000000 */
[----:B---3--:R-:W-:Y:S01]  /*0090*/  UIADD3 UR41, UPT, UPT, UR39, -0x1, URZ ;  /* 0xffffffff27297890 */ /* 0x008fe2000fffe0ff */
[----:B------:R-:W3:Y:S01]  /*00a0*/  LDCU.U8 UR42, c[0x0][0x599] ;  /* 0x0000b320ff2a77ac */ /* 0x000ee20008000000 */
[----:B--2---:R-:W-:Y:S01]  /*00b0*/  USHF.L.U32 UR4, UR4, 0x9, URZ ;  /* 0x0000000904047899 */ /* 0x004fe200080006ff */
[----:B-----5:R-:W-:Y:S01]  /*00c0*/  FADD.FTZ R18, -RZ, |UR5| ;  /* 0x40000005ff127e21 */ /* 0x020fe20008010100 */
[----:B------:R-:W-:-:S03]  /*00d0*/  UISETP.LT.U32.AND UP0, UPT, UR41, 0x18, UPT ;  /* 0x000000182900788c */ /* 0x000fc6000bf01070 */
[C---:B------:R-:W-:Y:S01]  /*00e0*/  VIADD R16, R18.reuse, 0xb800000 ;  /* 0x0b80000012107836 */ /* 0x040fe20000000000 */
[----:B-1----:R-:W-:Y:S01]  /*00f0*/  LOP3.LUT R17, R17, UR4, RZ, 0xfc, !PT ;  /* 0x0000000411117c12 */ /* 0x002fe2000f8efcff */
[----:B------:R-:W-:Y:S01]  /*0100*/  USEL UR38, UR41, 0x18, UP0 ;  /* 0x0000001829267887 */ /* 0x000fe20008000000 */
[----:B------:R-:W-:Y:S02]  /*0110*/  LOP3.LUT R2, R18, 0x7fffff, RZ, 0xc0, !PT ;  /* 0x007fffff12027812 */ /* 0x000fe400078ec0ff */
[----:B----4-:R-:W-:Y:S01]  /*0120*/  ISETP.GE.AND P0, PT, R17, UR6, PT ;  /* 0x0000000611007c0c */ /* 0x010fe2000bf06270 */
[----:B------:R-:W-:Y:S01]  /*0130*/  UIADD3 UR38, UPT, UPT, UR38, 0x1, URZ ;  /* 0x0000000126267890 */ /* 0x000fe2000fffe0ff */
[----:B------:R-:W-:-:S11]  /*0140*/  LOP3.LUT R2, R2, 0x3f800000, RZ, 0xfc, !PT ;  /* 0x3f80000002027812 */ /* 0x000fd600078efcff */
[----:B0--3--:R-:W-:Y:S05]  /*0150*/  @P0 BRA `(.L_x_11726) ;  /* 0x00000034002c0947 */ /* 0x009fea0003800000 */
[----:B------:R-:W-:Y:S01]  /*0160*/  UISETP.NE.AND UP0, UPT, UR39, URZ, UPT ;  /* 0x000000ff2700728c */ /* 0x000fe2000bf05270 */
[----:B------:R-:W-:Y:S02]  /*0170*/  HFMA2 R19, -RZ, RZ, 0, 0 ;  /* 0x00000000ff137431 */ /* 0x000fe400000001ff */
[----:B------:R-:W-:-:S06]  /*0180*/  IMAD.MOV.U32 R0, RZ, RZ, RZ ;  /* 0x000000ffff007224 */ /* 0x000fcc00078e00ff */
[----:B------:R-:W-:Y:S05]  /*0190*/  BRA.U !UP0, `(.L_x_11727) ;  /* 0x0000001108ac7547 */ /* 0x000fea000b800000 */
[----:B------:R-:W0:Y:S01]  /*01a0*/  LDCU.64 UR4, c[0x0][0x390] ;  /* 0x00007200ff0477ac */ /* 0x000e220008000a00 */
[----:B------:R-:W-:Y:S02]  /*01b0*/  IMAD.MOV.U32 R4, RZ, RZ, RZ ;  /* 0x000000ffff047224 */ /* 0x000fe400078e00ff */
[----:B------:R-:W-:Y:S01]  /*01c0*/  IMAD.MOV.U32 R5, RZ, RZ, R17 ;  /* 0x000000ffff057224 */ /* 0x000fe200078e0011 */
        /* <DEDUP_REMOVED lines=296> */
.L_x_11727:
        /* <DEDUP_REMOVED lines=18> */
.L_x_11732:
[----:B------:R-:W2:Y:S02]  /*1570*/  LDG.E.U8 R3, desc[UR36][R4.64] ;  /* 0x0000002404037981 */ /* 0x000ea4000c1e1100 */
[----:B--2---:R-:W-:Y:S01]  /*1580*/  I2FP.F32.U32 R3, R3 ;  /* 0x0000000300037245 */ /* 0x004fe20000201000 */
[----:B------:R-:W-:Y:S06]  /*1590*/  BRA `(.L_x_11734) ;  /* 0x0000000c00287947 */ /* 0x000fec0003800000 */
.L_x_11731:
        /* <DEDUP_REMOVED lines=9> */
.L_x_11736:
[----:B------:R-:W2:Y:S02]  /*1630*/  LDG.E R3, desc[UR36][R4.64] ;  /* 0x0000002404037981 */ /* 0x000ea4000c1e1900 */
[----:B--2---:R-:W-:Y:S01]  /*1640*/  I2FP.F32.S32 R3, R3 ;  /* 0x0000000300037245 */ /* 0x004fe20000201400 */
[----:B------:R-:W-:Y:S06]  /*1650*/  BRA `(.L_x_11734) ;  /* 0x0000000800f87947 */ /* 0x000fec0003800000 */
.L_x_11735:
[----:B------:R-:W2:Y:S02]  /*1660*/  LDG.E.U16 R3, desc[UR36][R4.64] ;  /* 0x0000002404037981 */ /* 0x000ea4000c1e1500 */
[----:B--2---:R-:W0:Y:S01]  /*1670*/  I2F.S16 R3, R3 ;  /* 0x0000000300037306 */ /* 0x004e220000101400 */
[----:B------:R-:W-:Y:S05]  /*1680*/  BRA `(.L_x_11734) ;  /* 0x0000000800ec7947 */ /* 0x000fea0003800000 */
.L_x_11730:
        /* <DEDUP_REMOVED lines=8> */
.L_x_11738:
[----:B------:R-:W2:Y:S02]  /*1710*/  LDG.E.U16 R3, desc[UR36][R4.64] ;  /* 0x0000002404037981 */ /* 0x000ea4000c1e1500 */
[----:B--2---:R-:W-:Y:S01]  /*1720*/  HADD2.F32 R3, -RZ, R3.H0_H0 ;  /* 0x20000003ff037230 */ /* 0x004fe20000004100 */
[----:B------:R-:W-:Y:S06]  /*1730*/  BRA `(.L_x_11734) ;  /* 0x0000000800c07947 */ /* 0x000fec0003800000 */
.L_x_11737:
        /* <DEDUP_REMOVED lines=8> */
.L_x_11740:
[----:B------:R-:W2:Y:S02]  /*17c0*/  LDG.E.U16 R3, desc[UR36][R4.64] ;  /* 0x0000002404037981 */ /* 0x000ea4000c1e1500 */
[----:B--2---:R-:W-:Y:S01]  /*17d0*/  HADD2.F32 R3, -RZ, R3.H0_H0 ;  /* 0x20000003ff037230 */ /* 0x004fe20000004100 */
[----:B------:R-:W-:Y:S06]  /*17e0*/  BRA `(.L_x_11734) ;  /* 0x0000000800947947 */ /* 0x000fec0003800000 */
.L_x_11739:
[----:B------:R-:W2:Y:S01]  /*17f0*/  LDG.E.64 R4, desc[UR36][R4.64] ;  /* 0x0000002404047981 */ /* 0x000ea2000c1e1b00 */
[----:B------:R-:W-:Y:S01]  /*1800*/  UMOV UR4, 0xf0000000 ;  /* 0xf000000000047882 */ /* 0x000fe20000000000 */
[----:B------:R-:W-:Y:S01]  /*1810*/  UMOV UR5, 0x380fffff ;  /* 0x380fffff00057882 */ /* 0x000fe20000000000 */
[----:B--2---:R-:W0:Y:S01]  /*1820*/  F2F.F32.F64 R3, R4 ;  /* 0x0000000400037310 */ /* 0x004e220000301000 */
[----:B------:R-:W-:-:S14]  /*1830*/  DSETP.GEU.AND P0, PT, |R4|, UR4, PT ;  /* 0x0000000404007e2a */ /* 0x000fdc000bf0e200 */
[----:B0-----:R-:W-:Y:S01]  /*1840*/  @!P0 FMUL R3, R3, 1.175494350822287508e-38 ;  /* 0x0080000003038820 */ /* 0x001fe20000400000 */
[----:B------:R-:W-:Y:S06]  /*1850*/  BRA `(.L_x_11734) ;  /* 0x0000000800787947 */ /* 0x000fec0003800000 */
.L_x_11729:
        /* <DEDUP_REMOVED lines=12> */
.L_x_11743:
[----:B------:R-:W2:Y:S01]  /*1920*/  LDG.E.64 R4, desc[UR36][R4.64] ;  /* 0x0000002404047981 */ /* 0x000ea2000c1e1b00 */
[----:B------:R-:W-:Y:S01]  /*1930*/  UMOV UR4, 0xf0000000 ;  /* 0xf000000000047882 */ /* 0x000fe20000000000 */
[----:B------:R-:W-:Y:S01]  /*1940*/  UMOV UR5, 0x380fffff ;  /* 0x380fffff00057882 */ /* 0x000fe20000000000 */
[----:B--2---:R-:W0:Y:S01]  /*1950*/  F2F.F32.F64 R3, R4 ;  /* 0x0000000400037310 */ /* 0x004e220000301000 */
[----:B------:R-:W-:-:S14]  /*1960*/  DSETP.GEU.AND P0, PT, |R4|, UR4, PT ;  /* 0x0000000404007e2a */ /* 0x000fdc000bf0e200 */
[----:B0-----:R-:W-:Y:S01]  /*1970*/  @!P0 FMUL R3, R3, 1.175494350822287508e-38 ;  /* 0x0080000003038820 */ /* 0x001fe20000400000 */
[----:B------:R-:W-:Y:S06]  /*1980*/  BRA `(.L_x_11734) ;  /* 0x00000008002c7947 */ /* 0x000fec0003800000 */
.L_x_11742:
        /* <DEDUP_REMOVED lines=14> */
[----:B------:R-:W-:Y:S02]  /*1a70*/  VIADD R7, R6, 0xfffffffc ;  /* 0xfffffffc06077836 */ /* 0x000fe40000000000 */
[----:B------:R-:W-:-:S03]  /*1a80*/  VIADD R6, R0, 0x1000000 ;  /* 0x0100000000067836 */ /* 0x000fc60000000000 */
[----:B------:R-:W-:Y:S02]  /*1a90*/  SHF.L.U32 R8, R0, R7, RZ ;  /* 0x0000000700087219 */ /* 0x000fe400000006ff */
[----:B------:R-:W-:Y:S02]  /*1aa0*/  SHF.L.U32 R7, R7, 0x17, RZ ;  /* 0x0000001707077819 */ /* 0x000fe400000006ff */
[----:B------:R-:W-:Y:S02]  /*1ab0*/  SHF.R.S32.HI R6, RZ, 0x8, R6 ;  /* 0x00000008ff067819 */ /* 0x000fe40000011406 */
[----:B------:R-:W-:-:S05]  /*1ac0*/  LEA.HI R7, R8, -R7, RZ, 0x1c ;  /* 0x8000000708077211 */ /* 0x000fca00078fe0ff */
[----:B------:R-:W-:-:S05]  /*1ad0*/  VIADD R7, R7, 0x3c000000 ;  /* 0x3c00000007077836 */ /* 0x000fca0000000000 */
[----:B------:R-:W-:-:S04]  /*1ae0*/  LOP3.LUT R6, R7, 0x7f800000, R6, 0xf8, !PT ;  /* 0x7f80000007067812 */ /* 0x000fc800078ef806 */
[----:B------:R-:W-:-:S04]  /*1af0*/  SEL R6, R6, RZ, P0 ;  /* 0x000000ff06067207 */ /* 0x000fc80000000000 */
[----:B------:R-:W-:Y:S01]  /*1b00*/  LOP3.LUT R3, R6, 0x80000000, R3, 0xf8, !PT ;  /* 0x8000000006037812 */ /* 0x000fe200078ef803 */
[----:B------:R-:W-:Y:S06]  /*1b10*/  BRA `(.L_x_11734) ;  /* 0x0000000400c87947 */ /* 0x000fec0003800000 */
.L_x_11745:
[----:B------:R-:W2:Y:S02]  /*1b20*/  LDG.E.U8 R4, desc[UR36][R4.64] ;  /* 0x0000002404047981 */ /* 0x000ea4000c1e1100 */
[C---:B--2---:R-:W-:Y:S01]  /*1b30*/  SHF.L.U32 R3, R4.reuse, 0x19, RZ ;  /* 0x0000001904037819 */ /* 0x044fe200000006ff */
        /* <DEDUP_REMOVED lines=11> */
.L_x_11744:
[----:B------:R-:W2:Y:S02]  /*1bf0*/  LDG.E.U16 R3, desc[UR36][R4.64] ;  /* 0x0000002404037981 */ /* 0x000ea4000c1e1500 */
[----:B--2---:R-:W-:Y:S01]  /*1c00*/  SHF.L.U32 R3, R3, 0x10, RZ ;  /* 0x0000001003037819 */ /* 0x004fe200000006ff */
[----:B------:R-:W-:Y:S06]  /*1c10*/  BRA `(.L_x_11734) ;  /* 0x0000000400887947 */ /* 0x000fec0003800000 */
.L_x_11741:
        /* <DEDUP_REMOVED lines=11> */
.L_x_11748:
        /* <DEDUP_REMOVED lines=20> */
.L_x_11750:
[----:B------:R-:W-:Y:S05]  /*1e10*/  BSYNC.RECONVERGENT B0 ;  /* 0x0000000000007941 */ /* 0x000fea0003800200 */
.L_x_11749:
[----:B------:R-:W-:Y:S01]  /*1e20*/  IMAD.SHL.U32 R0, R0, 0x100000, RZ ;  /* 0x0010000000007824 */ /* 0x000fe200078e00ff */
[----:B------:R-:W-:-:S04]  /*1e30*/  LEA R3, R3, 0x3b800000, 0x17 ;  /* 0x3b80000003037811 */ /* 0x000fc800078eb8ff */
[----:B------:R-:W-:Y:S01]  /*1e40*/  LOP3.LUT R3, R3, R0, R7, 0xfe, !PT ;  /* 0x0000000003037212 */ /* 0x000fe200078efe07 */
[----:B------:R-:W-:Y:S06]  /*1e50*/  BRA `(.L_x_11734) ;  /* 0x0000000000f87947 */ /* 0x000fec0003800000 */
.L_x_11747:
        /* <DEDUP_REMOVED lines=20> */
.L_x_11752:
[----:B------:R-:W-:Y:S05]  /*1fa0*/  BSYNC.RECONVERGENT B0 ;  /* 0x0000000000007941 */ /* 0x000fea0003800200 */
.L_x_11751:
[----:B------:R-:W-:Y:S01]  /*1fb0*/  IMAD.SHL.U32 R0, R0, 0x200000, RZ ;  /* 0x0020000000007824 */ /* 0x000fe200078e00ff */
[----:B------:R-:W-:-:S04]  /*1fc0*/  LEA R3, R3, 0x37800000, 0x17 ;  /* 0x3780000003037811 */ /* 0x000fc800078eb8ff */
[----:B------:R-:W-:Y:S01]  /*1fd0*/  LOP3.LUT R3, R3, R0, R7, 0xfe, !PT ;  /* 0x0000000003037212 */ /* 0x000fe200078efe07 */
[----:B------:R-:W-:Y:S06]  /*1fe0*/  BRA `(.L_x_11734) ;  /* 0x0000000000947947 */ /* 0x000fec0003800000 */
.L_x_11746:
[----:B------:R-:W-:-:S09]  /*1ff0*/  UISETP.NE.AND UP0, UPT, UR4, 0x1c, UPT ;  /* 0x0000001c0400788c */ /* 0x000fd2000bf05270 */
[----:B------:R-:W-:Y:S05]  /*2000*/  BRA.U !UP0, `(.L_x_11753) ;  /* 0x0000000108847547 */ /* 0x000fea000b800000 */
[----:B------:R-:W-:-:S09]  /*2010*/  UISETP.NE.AND UP0, UPT, UR4, 0x1d, UPT ;  /* 0x0000001d0400788c */ /* 0x000fd2000bf05270 */
[----:B------:R-:W-:Y:S05]  /*2020*/  BRA.U !UP0, `(.L_x_11754) ;  /* 0x0000000108707547 */ /* 0x000fea000b800000 */
[----:B------:R-:W-:-:S09]  /*2030*/  UISETP.NE.AND UP0, UPT, UR4, 0x2c, UPT ;  /* 0x0000002c0400788c */ /* 0x000fd2000bf05270 */
[----:B------:R-:W-:Y:S05]  /*2040*/  BRA.U !UP0, `(.L_x_11755) ;  /* 0x0000000108487547 */ /* 0x000fea000b800000 */
.L_x_11733:
        /* <DEDUP_REMOVED lines=16> */
.L_x_11756:
[----:B------:R-:W-:Y:S01]  /*2150*/  IMAD.MOV.U32 R3, RZ, RZ, RZ ;  /* 0x000000ffff037224 */ /* 0x000fe200078e00ff */
[----:B------:R-:W-:Y:S06]  /*2160*/  BRA `(.L_x_11734) ;  /* 0x0000000000347947 */ /* 0x000fec0003800000 */
.L_x_11755:
[----:B------:R-:W2:Y:S01]  /*2170*/  LDG.E.U8 R4, desc[UR36][R4.64] ;  /* 0x0000002404047981 */ /* 0x000ea2000c1e1100 */
[----:B------:R-:W-:Y:S02]  /*2180*/  MOV R3, 0x400000 ;  /* 0x0040000000037802 */ /* 0x000fe40000000f00 */
[----:B--2---:R-:W-:-:S13]  /*2190*/  ISETP.NE.AND P0, PT, R4, RZ, PT ;  /* 0x000000ff0400720c */ /* 0x004fda0003f05270 */
[----:B------:R-:W-:Y:S05]  /*21a0*/  @!P0 BRA `(.L_x_11734) ;  /* 0x0000000000248947 */ /* 0x000fea0003800000 */
[----:B------:R-:W-:-:S13]  /*21b0*/  ISETP.NE.AND P0, PT, R4, 0xff, PT ;  /* 0x000000ff0400780c */ /* 0x000fda0003f05270 */
[----:B------:R-:W-:Y:S02]  /*21c0*/  @!P0 IMAD.MOV.U32 R3, RZ, RZ, 0x7f800001 ;  /* 0x7f800001ff038424 */ /* 0x000fe400078e00ff */
[----:B------:R-:W-:Y:S01]  /*21d0*/  @P0 IMAD.SHL.U32 R3, R4, 0x800000, RZ ;  /* 0x0080000004030824 */ /* 0x000fe200078e00ff */
[----:B------:R-:W-:Y:S06]  /*21e0*/  BRA `(.L_x_11734) ;  /* 0x0000000000147947 */ /* 0x000fec0003800000 */
.L_x_11754:
[----:B------:R-:W2:Y:S02]  /*21f0*/  LDG.E.64 R4, desc[UR36][R4.64] ;  /* 0x0000002404047981 */ /* 0x000ea4000c1e1b00 */
[----:B--2---:R0:W1:Y:S01]  /*2200*/  I2F.U64 R3, R4 ;  /* 0x0000000400037312 */ /* 0x0040620000301000 */
[----:B------:R-:W-:Y:S05]  /*2210*/  BRA `(.L_x_11734) ;  /* 0x0000000000087947 */ /* 0x000fea0003800000 */
.L_x_11753:
[----:B------:R-:W2:Y:S02]  /*2220*/  LDG.E R3, desc[UR36][R4.64] ;  /* 0x0000002404037981 */ /* 0x000ea4000c1e1900 */
[----:B--2---:R-:W-:-:S07]  /*2230*/  I2FP.F32.U32 R3, R3 ;  /* 0x0000000300037245 */ /* 0x004fce0000201000 */
.L_x_11734:
[----:B------:R-:W-:Y:S05]  /*2240*/  BSYNC.RECONVERGENT B6 ;  /* 0x0000000000067941 */ /* 0x000fea0003800200 */
.L_x_11728:
[----:B01---5:R-:W-:Y:S01]  /*2250*/  FSETP.NEU.FTZ.AND P0, PT, R3, RZ, PT ;  /* 0x000000ff0300720b */ /* 0x023fe20003f1d000 */
[----:B------:R-:W-:-:S12]  /*2260*/  BSSY.RECONVERGENT B1, `(.L_x_11757) ;  /* 0x0000059000017945 */ /* 0x000fd80003800200 */
[----:B--234-:R-:W0:Y:S01]  /*2270*/  @!P0 LDC R5, c[0x0][0x594] ;  /* 0x00016500ff058b82 */ /* 0x01ce220000000800 */
[----:B------:R-:W0:Y:S02]  /*2280*/  @!P0 MUFU.RCP R4, R3 ;  /* 0x0000000300048308 */ /* 0x000e240000001000 */
[----:B0-----:R-:W-:Y:S01]  /*2290*/  @!P0 FMUL.FTZ R4, R4, R5 ;  /* 0x0000000504048220 */ /* 0x001fe20000410000 */
[----:B------:R-:W-:Y:S06]  /*22a0*/  @!P0 BRA `(.L_x_11758) ;  /* 0x0000000400508947 */ /* 0x000fec0003800000 */
[----:B------:R-:W-:Y:S01]  /*22b0*/  FSETP.GEU.FTZ.AND P0, PT, R18, |R3|, PT ;  /* 0x400000031200720b */ /* 0x000fe20003f1e000 */
[----:B------:R-:W-:Y:S01]  /*22c0*/  BSSY.RECONVERGENT B0, `(.L_x_11759) ;  /* 0x000003e000007945 */ /* 0x000fe20003800200 */
[----:B------:R-:W-:-:S11]  /*22d0*/  MOV R0, R18 ;  /* 0x0000001200007202 */ /* 0x000fd60000000f00 */
        /* <DEDUP_REMOVED lines=27> */
.L_x_11763:
[----:B------:R-:W-:Y:S05]  /*2490*/  BSYNC.RECONVERGENT B2 ;  /* 0x0000000000027941 */ /* 0x000fea0003800200 */
.L_x_11762:
[----:B------:R-:W-:Y:S01]  /*24a0*/  FFMA.FTZ R0, -R9, R7, R18 ;  /* 0x0000000709007223 */ /* 0x000fe20000010112 */
[----:B------:R-:W-:Y:S06]  /*24b0*/  BRA `(.L_x_11760) ;  /* 0x0000000000787947 */ /* 0x000fec0003800000 */
.L_x_11761:
[----:B------:R-:W-:Y:S01]  /*24c0*/  LOP3.LUT R7, R5, 0xff800000, RZ, 0xc0, !PT ;  /* 0xff80000005077812 */ /* 0x000fe200078ec0ff */
[----:B------:R-:W-:Y:S01]  /*24d0*/  BSSY.RECONVERGENT B2, `(.L_x_11764) ;  /* 0x000001a000027945 */ /* 0x000fe20003800200 */
[----:B------:R-:W-:Y:S02]  /*24e0*/  ISETP.GT.U32.AND P0, PT, R18, 0x7f7fffff, PT ;  /* 0x7f7fffff1200780c */ /* 0x000fe40003f04070 */
[----:B------:R-:W-:Y:S02]  /*24f0*/  IADD3 R0, PT, PT, R16, -R7, RZ ;  /* 0x8000000710007210 */ /* 0x000fe40007ffe0ff */
[----:B------:R-:W-:Y:S02]  /*2500*/  FSETP.GT.FTZ.AND P2, PT, |R3|, RZ, PT ;  /* 0x000000ff0300720b */ /* 0x000fe40003f54200 */
[----:B------:R-:W-:Y:S02]  /*2510*/  LOP3.LUT P1, R4, R0, 0xff800000, RZ, 0xc0, !PT ;  /* 0xff80000000047812 */ /* 0x000fe4000782c0ff */
[----:B------:R-:W-:-:S04]  /*2520*/  FSEL R0, R7, +QNAN , !P0 ;  /* 0x7fffffff07007808 */ /* 0x000fc80004000000 */
[----:B------:R-:W-:Y:S01]  /*2530*/  FSEL R8, R0, +QNAN , P2 ;  /* 0x7fffffff00087808 */ /* 0x000fe20001000000 */
[----:B------:R-:W-:-:S06]  /*2540*/  IMAD.MOV.U32 R0, RZ, RZ, R2 ;  /* 0x000000ffff007224 */ /* 0x000fcc00078e0002 */
[----:B------:R-:W-:Y:S05]  /*2550*/  @!P1 BRA `(.L_x_11765) ;  /* 0x0000000000449947 */ /* 0x000fea0003800000 */
[----:B------:R-:W-:-:S04]  /*2560*/  LOP3.LUT R0, R5, 0x7fffff, RZ, 0xc0, !PT ;  /* 0x007fffff05007812 */ /* 0x000fc800078ec0ff */
[----:B------:R-:W-:Y:S01]  /*2570*/  LOP3.LUT R9, R0, 0x3f800000, RZ, 0xfc, !PT ;  /* 0x3f80000000097812 */ /* 0x000fe200078efcff */
[----:B------:R-:W-:-:S03]  /*2580*/  IMAD.MOV.U32 R0, RZ, RZ, R2 ;  /* 0x000000ffff007224 */ /* 0x000fc600078e0002 */
[----:B------:R0:W1:Y:S04]  /*2590*/  MUFU.RCP R10, R9 ;  /* 0x00000009000a7308 */ /* 0x0000680000001000 */
.L_x_11766:
        /* <DEDUP_REMOVED lines=13> */
.L_x_11765:
[----:B------:R-:W-:Y:S05]  /*2670*/  BSYNC.RECONVERGENT B2 ;  /* 0x0000000000027941 */ /* 0x000fea0003800200 */
.L_x_11764:
[----:B------:R-:W-:-:S04]  /*2680*/  FMUL.FTZ R5, R0, 1.1920928955078125e-07 ;  /* 0x3400000000057820 */ /* 0x000fc80000410000 */
[----:B------:R-:W-:-:S07]  /*2690*/  FMUL.FTZ R0, R8, R5 ;  /* 0x0000000508007220 */ /* 0x000fce0000410000 */
.L_x_11760:
[----:B------:R-:W-:Y:S05]  /*26a0*/  BSYNC.RECONVERGENT B0 ;  /* 0x0000000000007941 */ /* 0x000fea0003800200 */
.L_x_11759:
[----:B------:R-:W1:Y:S01]  /*26b0*/  LDC R6, c[0x0][0x594] ;  /* 0x00016500ff067b82 */ /* 0x000e620000000800 */
[C---:B------:R-:W-:Y:S01]  /*26c0*/  FSETP.NAN.FTZ.AND P0, PT, |R0|.reuse, |R0|, PT ;  /* 0x400000000000720b */ /* 0x040fe20003f18200 */
[----:B------:R-:W2:Y:S01]  /*26d0*/  MUFU.RCP R7, R3 ;  /* 0x0000000300077308 */ /* 0x000ea20000001000 */
[----:B-1----:R-:W-:-:S04]  /*26e0*/  LOP3.LUT R5, R0, 0x80000000, R6, 0xb8, !PT ;  /* 0x8000000000057812 */ /* 0x002fc800078eb806 */
        /* <DEDUP_REMOVED lines=16> */
.L_x_11758:
[----:B------:R-:W-:Y:S05]  /*27f0*/  BSYNC.RECONVERGENT B1 ;  /* 0x0000000000017941 */ /* 0x000fea0003800200 */
.L_x_11757:
[----:B------:R-:W1:Y:S01]  /*2800*/  LDCU.64 UR6, c[0x0][0x580] ;  /* 0x0000b000ff0677ac */ /* 0x000e620008000a00 */
[----:B------:R-:W-:-:S04]  /*2810*/  UPRMT UR4, UR40, 0x9910, URZ ;  /* 0x0000991028047896 */ /* 0x000fc800080000ff */
[----:B------:R-:W-:Y:S01]  /*2820*/  UISETP.GT.AND UP0, UPT, UR4, 0x9, UPT ;  /* 0x000000090400788c */ /* 0x000fe2000bf04270 */
[----:B-1----:R-:W-:-:S05]  /*2830*/  IADD3 R8, P0, PT, R19, UR6, RZ ;  /* 0x0000000613087c10 */ /* 0x002fca000ff1e0ff */
[----:B0-----:R-:W-:-:S03]  /*2840*/  IMAD.X R9, RZ, RZ, UR7, P0 ;  /* 0x00000007ff097e24 */ /* 0x001fc600080e06ff */
        /* <DEDUP_REMOVED lines=12> */
.L_x_11770:
[----:B------:R-:W0:Y:S02]  /*2910*/  F2I.S64.TRUNC R4, R4 ;  /* 0x0000000400047311 */ /* 0x000e24000020d900 */
[----:B0-----:R-:W-:-:S05]  /*2920*/  MOV R3, R4 ;  /* 0x0000000400037202 */ /* 0x001fca0000000f00 */
[----:B------:R0:W-:Y:S01]  /*2930*/  STG.E.U8 desc[UR36][R8.64], R3 ;  /* 0x0000000308007986 */ /* 0x0001e2000c101124 */
[----:B------:R-:W-:Y:S05]  /*2940*/  BRA `(.L_x_11772) ;  /* 0x0000000c002c7947 */ /* 0x000fea0003800000 */
.L_x_11769:
        /* <DEDUP_REMOVED lines=9> */
.L_x_11774:
[----:B------:R-:W0:Y:S02]  /*29e0*/  F2I.FTZ.TRUNC.NTZ R3, R4 ;  /* 0x0000000400037305 */ /* 0x000e24000021f100 */
[----:B0-----:R0:W-:Y:S01]  /*29f0*/  STG.E desc[UR36][R8.64], R3 ;  /* 0x0000000308007986 */ /* 0x0011e2000c101924 */
[----:B------:R-:W-:Y:S05]  /*2a00*/  BRA `(.L_x_11772) ;  /* 0x0000000800fc7947 */ /* 0x000fea0003800000 */
.L_x_11773:
[----:B------:R-:W0:Y:S02]  /*2a10*/  F2I.FTZ.TRUNC.NTZ R3, R4 ;  /* 0x0000000400037305 */ /* 0x000e24000021f100 */
[----:B0-----:R0:W-:Y:S01]  /*2a20*/  STG.E.U16 desc[UR36][R8.64], R3 ;  /* 0x0000000308007986 */ /* 0x0011e2000c101524 */
[----:B------:R-:W-:Y:S05]  /*2a30*/  BRA `(.L_x_11772) ;  /* 0x0000000800f07947 */ /* 0x000fea0003800000 */
.L_x_11768:
        /* <DEDUP_REMOVED lines=8> */
.L_x_11776:
[----:B------:R-:W-:-:S05]  /*2ac0*/  F2FP.F16.F32.PACK_AB R4, RZ, R4 ;  /* 0x00000004ff04723e */ /* 0x000fca00000000ff */
[----:B------:R0:W-:Y:S01]  /*2ad0*/  STG.E.U16 desc[UR36][R8.64], R4 ;  /* 0x0000000408007986 */ /* 0x0001e2000c101524 */
[----:B------:R-:W-:Y:S05]  /*2ae0*/  BRA `(.L_x_11772) ;  /* 0x0000000800c47947 */ /* 0x000fea0003800000 */
.L_x_11775:
        /* <DEDUP_REMOVED lines=9> */
.L_x_11778:
[----:B------:R-:W-:-:S04]  /*2b80*/  F2FP.F16.F32.PACK_AB R3, RZ, R4 ;  /* 0x00000004ff03723e */ /* 0x000fc800000000ff */
[----:B------:R-:W-:-:S05]  /*2b90*/  PRMT R3, R3, 0x5410, RZ ;  /* 0x0000541003037816 */ /* 0x000fca00000000ff */
[----:B------:R0:W-:Y:S01]  /*2ba0*/  STG.E desc[UR36][R8.64], R3 ;  /* 0x0000000308007986 */ /* 0x0001e2000c101924 */
[----:B------:R-:W-:Y:S05]  /*2bb0*/  BRA `(.L_x_11772) ;  /* 0x0000000800907947 */ /* 0x000fea0003800000 */
.L_x_11777:
[----:B------:R-:W-:-:S06]  /*2bc0*/  FMUL.FTZ R4, R4, 1 ;  /* 0x3f80000004047820 */ /* 0x000fcc0000410000 */
[----:B------:R-:W0:Y:S02]  /*2bd0*/  F2F.F64.F32 R4, R4 ;  /* 0x0000000400047310 */ /* 0x000e240000201800 */
[----:B0-----:R0:W-:Y:S01]  /*2be0*/  STG.E.64 desc[UR36][R8.64], R4 ;  /* 0x0000000408007986 */ /* 0x0011e2000c101b24 */
[----:B------:R-:W-:Y:S05]  /*2bf0*/  BRA `(.L_x_11772) ;  /* 0x0000000800807947 */ /* 0x000fea0003800000 */
.L_x_11767:
        /* <DEDUP_REMOVED lines=12> */
.L_x_11781:
[----:B------:R-:W-:Y:S01]  /*2cc0*/  FMUL.FTZ R4, R4, 1 ;  /* 0x3f80000004047820 */ /* 0x000fe20000410000 */
[----:B------:R-:W-:-:S05]  /*2cd0*/  CS2R R6, SRZ ;  /* 0x0000000000067805 */ /* 0x000fca000001ff00 */
[----:B------:R-:W0:Y:S02]  /*2ce0*/  F2F.F64.F32 R4, R4 ;  /* 0x0000000400047310 */ /* 0x000e240000201800 */
[----:B0-----:R0:W-:Y:S01]  /*2cf0*/  STG.E.128 desc[UR36][R8.64], R4 ;  /* 0x0000000408007986 */ /* 0x0011e2000c101d24 */
[----:B------:R-:W-:Y:S05]  /*2d00*/  BRA `(.L_x_11772) ;  /* 0x00000008003c7947 */ /* 0x000fea0003800000 */
.L_x_11780:
        /* <DEDUP_REMOVED lines=18> */
.L_x_11785:
[----:B------:R-:W-:Y:S05]  /*2e30*/  BSYNC.RECONVERGENT B0 ;  /* 0x0000000000007941 */ /* 0x000fea0003800200 */
.L_x_11784:
[----:B------:R-:W-:-:S05]  /*2e40*/  LOP3.LUT R5, R0, 0x80, R5, 0xf8, !PT ;  /* 0x0000008000057812 */ /* 0x000fca00078ef805 */
[----:B------:R0:W-:Y:S01]  /*2e50*/  STG.E.U8 desc[UR36][R8.64], R5 ;  /* 0x0000000508007986 */ /* 0x0001e2000c101124 */
[----:B------:R-:W-:Y:S05]  /*2e60*/  BRA `(.L_x_11772) ;  /* 0x0000000400e47947 */ /* 0x000fea0003800000 */
.L_x_11783:
[----:B------:R-:W-:Y:S01]  /*2e70*/  LOP3.LUT R5, R4, 0x7fffffff, RZ, 0xc0, !PT ;  /* 0x7fffffff04057812 */ /* 0x000fe200078ec0ff */
[----:B------:R-:W-:Y:S01]  /*2e80*/  BSSY.RECONVERGENT B0, `(.L_x_11786) ;  /* 0x000000d000007945 */ /* 0x000fe20003800200 */
[----:B------:R-:W-:Y:S02]  /*2e90*/  SHF.R.U32.HI R7, RZ, 0x18, R4 ;  /* 0x00000018ff077819 */ /* 0x000fe40000011604 */
[----:B------:R-:W-:-:S13]  /*2ea0*/  ISETP.GE.U32.AND P1, PT, R5, 0x47800000, PT ;  /* 0x478000000500780c */ /* 0x000fda0003f26070 */
[----:B------:R-:W-:Y:S02]  /*2eb0*/  @P1 ISETP.GT.U32.AND P0, PT, R5, 0x7f800000, PT ;  /* 0x7f8000000500180c */ /* 0x000fe40003f04070 */
[----:B------:R-:W-:-:S04]  /*2ec0*/  @P1 MOV R0, 0x7f ;  /* 0x0000007f00001802 */ /* 0x000fc80000000f00 */
[----:B------:R-:W-:Y:S01]  /*2ed0*/  @P1 SEL R0, R0, 0x7c, P0 ;  /* 0x0000007c00001807 */ /* 0x000fe20000000000 */
[----:B------:R-:W-:Y:S06]  /*2ee0*/  @P1 BRA `(.L_x_11787) ;  /* 0x0000000000181947 */ /* 0x000fec0003800000 */
[----:B------:R-:W-:-:S13]  /*2ef0*/  ISETP.GT.U32.AND P0, PT, R5, 0x387fffff, PT ;  /* 0x387fffff0500780c */ /* 0x000fda0003f04070 */
[----:B------:R-:W-:-:S04]  /*2f00*/  @P0 SHF.R.U32.HI R0, RZ, 0x15, R4 ;  /* 0x00000015ff000819 */ /* 0x000fc80000011604 */
[----:B------:R-:W-:Y:S01]  /*2f10*/  @P0 LOP3.LUT R3, R0, 0x1, RZ, 0xc0, !PT ;  /* 0x0000000100030812 */ /* 0x000fe200078ec0ff */
[----:B------:R-:W-:-:S03]  /*2f20*/  @!P0 FADD.FTZ R0, R5, 128 ;  /* 0x4300000005008421 */ /* 0x000fc60000010000 */
[----:B------:R-:W-:-:S04]  /*2f30*/  @P0 IADD3 R3, PT, PT, R4, 0x80fffff, R3 ;  /* 0x080fffff04030810 */ /* 0x000fc80007ffe003 */
[----:B------:R-:W-:-:S07]  /*2f40*/  @P0 SHF.R.U32.HI R0, RZ, 0x15, R3 ;  /* 0x00000015ff000819 */ /* 0x000fce0000011603 */
.L_x_11787:
[----:B------:R-:W-:Y:S05]  /*2f50*/  BSYNC.RECONVERGENT B0 ;  /* 0x0000000000007941 */ /* 0x000fea0003800200 */
.L_x_11786:
[----:B------:R-:W-:-:S05]  /*2f60*/  LOP3.LUT R3, R0, 0x80, R7, 0xf8, !PT ;  /* 0x0000008000037812 */ /* 0x000fca00078ef807 */
[----:B------:R0:W-:Y:S01]  /*2f70*/  STG.E.U8 desc[UR36][R8.64], R3 ;  /* 0x0000000308007986 */ /* 0x0001e2000c101124 */
[----:B------:R-:W-:Y:S05]  /*2f80*/  BRA `(.L_x_11772) ;  /* 0x00000004009c7947 */ /* 0x000fea0003800000 */
.L_x_11782:
[----:B------:R-:W-:-:S05]  /*2f90*/  F2FP.BF16.F32.PACK_AB R4, RZ, R4 ;  /* 0x00000004ff04723e */ /* 0x000fca00000010ff */
[----:B------:R0:W-:Y:S01]  /*2fa0*/  STG.E.U16 desc[UR36][R8.64], R4 ;  /* 0x0000000408007986 */ /* 0x0001e2000c101524 */
[----:B------:R-:W-:Y:S05]  /*2fb0*/  BRA `(.L_x_11772) ;  /* 0x0000000400907947 */ /* 0x000fea0003800000 */
.L_x_11779:
        /* <DEDUP_REMOVED lines=11> */
.L_x_11790:
        /* <DEDUP_REMOVED lines=12> */
.L_x_11793:
[----:B------:R-:W-:-:S04]  /*3130*/  SHF.R.U32.HI R0, RZ, 0x14, R4 ;  /* 0x00000014ff007819 */ /* 0x000fc80000011604 */
[----:B------:R-:W-:-:S04]  /*3140*/  LOP3.LUT R3, R0, 0x1, RZ, 0xc0, !PT ;  /* 0x0000000100037812 */ /* 0x000fc800078ec0ff */
[----:B------:R-:W-:-:S04]  /*3150*/  IADD3 R0, PT, PT, R4, 0x487ffff, R3 ;  /* 0x0487ffff04007810 */ /* 0x000fc80007ffe003 */
[----:B------:R-:W-:-:S04]  /*3160*/  SHF.R.U32.HI R0, RZ, 0x14, R0 ;  /* 0x00000014ff007819 */ /* 0x000fc80000011600 */
[----:B------:R-:W-:-:S07]  /*3170*/  LOP3.LUT R3, R0, 0xff, RZ, 0xc0, !PT ;  /* 0x000000ff00037812 */ /* 0x000fce00078ec0ff */
.L_x_11794:
[----:B------:R-:W-:-:S04]  /*3180*/  SHF.R.U32.HI R4, RZ, 0x18, R4 ;  /* 0x00000018ff047819 */ /* 0x000fc80000011604 */
[----:B------:R-:W-:-:S04]  /*3190*/  LOP3.LUT R3, R3, 0x80, R4, 0xf8, !PT ;  /* 0x0000008003037812 */ /* 0x000fc800078ef804 */
[----:B------:R-:W-:-:S07]  /*31a0*/  PRMT R0, R3, 0x7610, R0 ;  /* 0x0000761003007816 */ /* 0x000fce0000000000 */
.L_x_11792:
[----:B------:R-:W-:Y:S05]  /*31b0*/  BSYNC.RECONVERGENT B0 ;  /* 0x0000000000007941 */ /* 0x000fea0003800200 */
.L_x_11791:
[----:B------:R4:W-:Y:S01]  /*31c0*/  STG.E.U8 desc[UR36][R8.64], R0 ;  /* 0x0000000008007986 */ /* 0x0009e2000c101124 */
[----:B------:R-:W-:Y:S05]  /*31d0*/  BRA `(.L_x_11772) ;  /* 0x0000000400087947 */ /* 0x000fea0003800000 */
.L_x_11789:
        /* <DEDUP_REMOVED lines=12> */
.L_x_11797:
[----:B------:R-:W-:-:S04]  /*32a0*/  SHF.R.U32.HI R0, RZ, 0x15, R4 ;  /* 0x00000015ff007819 */ /* 0x000fc80000011604 */
[----:B------:R-:W-:-:S04]  /*32b0*/  LOP3.LUT R3, R0, 0x1, RZ, 0xc0, !PT ;  /* 0x0000000100037812 */ /* 0x000fc800078ec0ff */
[----:B------:R-:W-:-:S04]  /*32c0*/  IADD3 R0, PT, PT, R4, 0x88fffff, R3 ;  /* 0x088fffff04007810 */ /* 0x000fc80007ffe003 */
[----:B------:R-:W-:-:S04]  /*32d0*/  SHF.R.U32.HI R0, RZ, 0x15, R0 ;  /* 0x00000015ff007819 */ /* 0x000fc80000011600 */
[----:B------:R-:W-:-:S07]  /*32e0*/  LOP3.LUT R3, R0, 0xff, RZ, 0xc0, !PT ;  /* 0x000000ff00037812 */ /* 0x000fce00078ec0ff */
.L_x_11798:
[----:B------:R-:W-:-:S04]  /*32f0*/  SHF.R.U32.HI R4, RZ, 0x18, R4 ;  /* 0x00000018ff047819 */ /* 0x000fc80000011604 */
[----:B------:R-:W-:-:S04]  /*3300*/  LOP3.LUT R3, R3, 0x80, R4, 0xf8, !PT ;  /* 0x0000008003037812 */ /* 0x000fc800078ef804 */
[----:B------:R-:W-:-:S07]  /*3310*/  PRMT R0, R3, 0x7610, R0 ;  /* 0x0000761003007816 */ /* 0x000fce0000000000 */
.L_x_11796:
[----:B------:R-:W-:Y:S05]  /*3320*/  BSYNC.RECONVERGENT B0 ;  /* 0x0000000000007941 */ /* 0x000fea0003800200 */
.L_x_11795:
[----:B------:R3:W-:Y:S01]  /*3330*/  STG.E.U8 desc[UR36][R8.64], R0 ;  /* 0x0000000008007986 */ /* 0x0007e2000c101124 */
[----:B------:R-:W-:Y:S05]  /*3340*/  BRA `(.L_x_11772) ;  /* 0x0000000000ac7947 */ /* 0x000fea0003800000 */
.L_x_11788:
[----:B------:R-:W-:-:S09]  /*3350*/  UISETP.NE.AND UP0, UPT, UR4, 0x1c, UPT ;  /* 0x0000001c0400788c */ /* 0x000fd2000bf05270 */
[----:B------:R-:W-:Y:S05]  /*3360*/  BRA.U !UP0, `(.L_x_11799) ;  /* 0x00000001089c7547 */ /* 0x000fea000b800000 */
[----:B------:R-:W-:-:S09]  /*3370*/  UISETP.NE.AND UP0, UPT, UR4, 0x1d, UPT ;  /* 0x0000001d0400788c */ /* 0x000fd2000bf05270 */
[----:B------:R-:W-:Y:S05]  /*3380*/  BRA.U !UP0, `(.L_x_11800) ;  /* 0x0000000108887547 */ /* 0x000fea000b800000 */
[----:B------:R-:W-:-:S09]  /*3390*/  UISETP.NE.AND UP0, UPT, UR4, 0x2c, UPT ;  /* 0x0000002c0400788c */ /* 0x000fd2000bf05270 */
[----:B------:R-:W-:Y:S05]  /*33a0*/  BRA.U !UP0, `(.L_x_11801) ;  /* 0x0000000108447547 */ /* 0x000fea000b800000 */
.L_x_11771:
        /* <DEDUP_REMOVED lines=16> */
.L_x_11802:
[----:B------:R-:W-:Y:S05]  /*34b0*/  BRA `(.L_x_11772) ;  /* 0x0000000000507947 */ /* 0x000fea0003800000 */
.L_x_11801:
        /* <DEDUP_REMOVED lines=15> */
.L_x_11800:
[----:B------:R-:W0:Y:S02]  /*35b0*/  F2I.U64.TRUNC R4, R4 ;  /* 0x0000000400047311 */ /* 0x000e24000020d800 */
[----:B0-----:R1:W-:Y:S01]  /*35c0*/  STG.E.64 desc[UR36][R8.64], R4 ;  /* 0x0000000408007986 */ /* 0x0013e2000c101b24 */
[----:B------:R-:W-:Y:S05]  /*35d0*/  BRA `(.L_x_11772) ;  /* 0x0000000000087947 */ /* 0x000fea0003800000 */
.L_x_11799:
[----:B------:R-:W0:Y:S02]  /*35e0*/  F2I.FTZ.U32.TRUNC.NTZ R3, R4 ;  /* 0x0000000400037305 */ /* 0x000e24000021f000 */
[----:B0-----:R0:W-:Y:S02]  /*35f0*/  STG.E desc[UR36][R8.64], R3 ;  /* 0x0000000308007986 */ /* 0x0011e4000c101924 */
.L_x_11772:
[----:B------:R-:W-:-:S07]  /*3600*/  VIADD R17, R17, 0x80 ;  /* 0x0000008011117836 */ /* 0x000fce0000000000 */
.L_x_11726:
[----:B------:R-:W-:Y:S05]  /*3610*/  BSYNC.RECONVERGENT B7 ;  /* 0x0000000000077941 */ /* 0x000fea0003800200 */
.L_x_11725:
[----:B------:R-:W5:Y:S01]  /*3620*/  LDCU UR4, c[0x0][0x380] ;  /* 0x00007000ff0477ac */ /* 0x000f620008000800 */
[----:B------:R-:W-:Y:S01]  /*3630*/  BSSY.RECONVERGENT B7, `(.L_x_11803) ;  /* 0x0000350000077945 */ /* 0x000fe20003800200 */
[----:B-----5:R-:W-:-:S13]  /*3640*/  ISETP.GE.AND P0, PT, R17, UR4, PT ;  /* 0x0000000411007c0c */ /* 0x020fda000bf06270 */
[----:B------:R-:W-:Y:S05]  /*3650*/  @P0 BRA `(.L_x_11804) ;  /* 0x0000003400340947 */ /* 0x000fea0003800000 */
[----:B------:R-:W5:Y:S01]  /*3660*/  LDCU UR4, c[0x0][0x388] ;  /* 0x00007100ff0477ac */ /* 0x000f620008000800 */
[----:B------:R-:W-:Y:S02]  /*3670*/  HFMA2 R19, -RZ, RZ, 0, 0 ;  /* 0x00000000ff137431 */ /* 0x000fe400000001ff */
[----:B---34-:R-:W-:Y:S01]  /*3680*/  IMAD.MOV.U32 R0, RZ, RZ, RZ ;  /* 0x000000ffff007224 */ /* 0x018fe200078e00ff */
[----:B-----5:R-:W-:-:S09]  /*3690*/  UISETP.NE.AND UP0, UPT, UR4, URZ, UPT ;  /* 0x000000ff0400728c */ /* 0x020fd2000bf05270 */
[----:B------:R-:W-:Y:S05]  /*36a0*/  BRA.U !UP0, `(.L_x_11805) ;  /* 0x0000001108ac7547 */ /* 0x000fea000b800000 */
[----:B------:R-:W3:Y:S01]  /*36b0*/  LDCU.64 UR4, c[0x0][0x390] ;  /* 0x00007200ff0477ac */ /* 0x000ee20008000a00 */
[----:B01----:R-:W-:Y:S02]  /*36c0*/  IMAD.MOV.U32 R4, RZ, RZ, RZ ;  /* 0x000000ffff047224 */ /* 0x003fe400078e00ff */
[----:B------:R-:W-:Y:S01]  /*36d0*/  IMAD.MOV.U32 R5, RZ, RZ, R17 ;  /* 0x000000ffff057224 */ /* 0x000fe200078e0011 */
[----:B------:R-:W0:Y:S01]  /*36e0*/  LDCU UR6, c[0x0][0x38c] ;  /* 0x00007180ff0677ac */ /* 0x000e220008000800 */
[----:B------:R-:W1:Y:S01]  /*36f0*/  LDCU.64 UR8, c[0x0][0x4b8] ;  /* 0x00009700ff0877ac */ /* 0x000e620008000a00 */
[----:B------:R-:W-:Y:S01]  /*3700*/  UISETP.NE.AND UP0, UPT, UR41, URZ, UPT ;  /* 0x000000ff2900728c */ /* 0x000fe2000bf05270 */
[----:B---3--:R-:W-:-:S05]  /*3710*/  IMAD.HI.U32 R6, R17, UR4, R4 ;  /* 0x0000000411067c27 */ /* 0x008fca000f8e0004 */
[----:B------:R-:W-:-:S04]  /*3720*/  SHF.R.U32.HI R7, RZ, UR5, R6 ;  /* 0x00000005ff077c19 */ /* 0x000fc80008011606 */
[----:B------:R-:W-:-:S05]  /*3730*/  IADD3 R0, PT, PT, -R7, RZ, RZ ;  /* 0x000000ff07007210 */ /* 0x000fca0007ffe1ff */
[----:B0-----:R-:W-:-:S04]  /*3740*/  IMAD R0, R0, UR6, R17 ;  /* 0x0000000600007c24 */ /* 0x001fc8000f8e0211 */
[C---:B-1----:R-:W-:Y:S02]  /*3750*/  IMAD R19, R0.reuse, UR8, RZ ;  /* 0x0000000800137c24 */ /* 0x042fe4000f8e02ff */
        /* <DEDUP_REMOVED lines=283> */
[----:B------:R-:W-:-:S04]  /*4910*/  SHF.R.U32.HI R3, RZ, UR5, R3 ;  /* 0x00000005ff037c19 */ /* 0x000fc80008011603 */
[----:B------:R-:W-:-:S05]  /*4920*/  IADD3 R3, PT, PT, -R3, RZ, RZ ;  /* 0x000000ff03037210 */ /* 0x000fca0007ffe1ff */
[----:B0-----:R-:W-:-:S04]  /*4930*/  IMAD R4, R3, UR6, R5 ;  /* 0x0000000603047c24 */ /* 0x001fc8000f8e0205 */
[C---:B-1----:R-:W-:Y:S02]  /*4940*/  IMAD R19, R4.reuse, UR8, R19 ;  /* 0x0000000804137c24 */ /* 0x042fe4000f8e0213 */
[----:B------:R-:W-:-:S07]  /*4950*/  IMAD R0, R4, UR9, R0 ;  /* 0x0000000904007c24 */ /* 0x000fce000f8e0200 */
.L_x_11805:
[----:B------:R-:W0:Y:S01]  /*4960*/  LDCU.64 UR6, c[0x0][0x588] ;  /* 0x0000b100ff0677ac */ /* 0x000e220008000a00 */
[----:B------:R-:W-:Y:S01]  /*4970*/  BSSY.RECONVERGENT B6, `(.L_x_11806) ;  /* 0x00000de000067945 */ /* 0x000fe20003800200 */
        /* <DEDUP_REMOVED lines=13> */
[----:B--2---:R-:W2:Y:S02]  /*4a50*/  LDG.E.S8 R3, desc[UR36][R4.64] ;  /* 0x0000002404037981 */ /* 0x004ea4000c1e1300 */
[----:B--2---:R-:W0:Y:S01]  /*4a60*/  I2F.S16 R3, R3 ;  /* 0x0000000300037306 */ /* 0x004e220000101400 */
[----:B------:R-:W-:Y:S05]  /*4a70*/  BRA `(.L_x_11812) ;  /* 0x0000000c00347947 */ /* 0x000fea0003800000 */
.L_x_11810:
[----:B--2---:R-:W2:Y:S02]  /*4a80*/  LDG.E.U8 R3, desc[UR36][R4.64] ;  /* 0x0000002404037981 */ /* 0x004ea4000c1e1100 */
[----:B--2---:R-:W-:Y:S01]  /*4a90*/  I2FP.F32.U32 R3, R3 ;  /* 0x0000000300037245 */ /* 0x004fe20000201000 */
[----:B------:R-:W-:Y:S06]  /*4aa0*/  BRA `(.L_x_11812) ;  /* 0x0000000c00287947 */ /* 0x000fec0003800000 */
.L_x_11809:
        /* <DEDUP_REMOVED lines=9> */
.L_x_11814:
[----:B--2---:R-:W2:Y:S02]  /*4b40*/  LDG.E R3, desc[UR36][R4.64] ;  /* 0x0000002404037981 */ /* 0x004ea4000c1e1900 */
[----:B--2---:R-:W-:Y:S01]  /*4b50*/  I2FP.F32.S32 R3, R3 ;  /* 0x0000000300037245 */ /* 0x004fe20000201400 */
[----:B------:R-:W-:Y:S06]  /*4b60*/  BRA `(.L_x_11812) ;  /* 0x0000000800f87947 */ /* 0x000fec0003800000 */
.L_x_11813:
[----:B--2---:R-:W2:Y:S02]  /*4b70*/  LDG.E.U16 R3, desc[UR36][R4.64] ;  /* 0x0000002404037981 */ /* 0x004ea4000c1e1500 */
[----:B--2---:R-:W0:Y:S01]  /*4b80*/  I2F.S16 R3, R3 ;  /* 0x0000000300037306 */ /* 0x004e220000101400 */
[----:B------:R-:W-:Y:S05]  /*4b90*/  BRA `(.L_x_11812) ;  /* 0x0000000800ec7947 */ /* 0x000fea0003800000 */
.L_x_11808:
[----:B------:R-:W-:-:S09]  /*4ba0*/  UISETP.GT.AND UP0, UPT, UR4, 0x6, UPT ;  /* 0x000000060400788c */ /* 0x000fd2000bf04270 */
[----:B------:R-:W-:Y:S05]  /*4bb0*/  BRA.U UP0, `(.L_x_11815) ;  /* 0x0000000100247547 */ /* 0x000fea000b800000 */
[----:B------:R-:W-:-:S09]  /*4bc0*/  UISETP.NE.AND UP0, UPT, UR4, 0x5, UPT ;  /* 0x000000050400788c */ /* 0x000fd2000bf05270 */
[----:B------:R-:W-:Y:S05]  /*4bd0*/  BRA.U !UP0, `(.L_x_11816) ;  /* 0x0000000108107547 */ /* 0x000fea000b800000 */
[----:B------:R-:W-:-:S09]  /*4be0*/  UISETP.NE.AND UP0, UPT, UR4, 0x6, UPT ;  /* 0x000000060400788c */ /* 0x000fd2000bf05270 */
[----:B------:R-:W-:Y:S05]  /*4bf0*/  BRA.U UP0, `(.L_x_11811) ;  /* 0x0000000900787547 */ /* 0x000fea000b800000 */
[----:B--2---:R2:W5:Y:S01]  /*4c00*/  LDG.E R3, desc[UR36][R4.64] ;  /* 0x0000002404037981 */ /* 0x004562000c1e1900 */
[----:B------:R-:W-:Y:S05]  /*4c10*/  BRA `(.L_x_11812) ;  /* 0x0000000800cc7947 */ /* 0x000fea0003800000 */
.L_x_11816:
[----:B--2---:R-:W2:Y:S02]  /*4c20*/  LDG.E.U16 R3, desc[UR36][R4.64] ;  /* 0x0000002404037981 */ /* 0x004ea4000c1e1500 */
[----:B--2---:R-:W-:Y:S01]  /*4c30*/  HADD2.F32 R3, -RZ, R3.H0_H0 ;  /* 0x20000003ff037230 */ /* 0x004fe20000004100 */
[----:B------:R-:W-:Y:S06]  /*4c40*/  BRA `(.L_x_11812) ;  /* 0x0000000800c07947 */ /* 0x000fec0003800000 */
.L_x_11815:
[----:B------:R-:W-:-:S09]  /*4c50*/  UISETP.NE.AND UP0, UPT, UR4, 0x7, UPT ;  /* 0x000000070400788c */ /* 0x000fd2000bf05270 */
[----:B------:R-:W-:Y:S05]  /*4c60*/  BRA.U !UP0, `(.L_x_11817) ;  /* 0x0000000108247547 */ /* 0x000fea000b800000 */
[----:B------:R-:W-:-:S09]  /*4c70*/  UISETP.NE.AND UP0, UPT, UR4, 0x8, UPT ;  /* 0x000000080400788c */ /* 0x000fd2000bf05270 */
[----:B------:R-:W-:Y:S05]  /*4c80*/  BRA.U !UP0, `(.L_x_11818) ;  /* 0x0000000108107547 */ /* 0x000fea000b800000 */
[----:B------:R-:W-:-:S09]  /*4c90*/  UISETP.NE.AND UP0, UPT, UR4, 0x9, UPT ;  /* 0x000000090400788c */ /* 0x000fd2000bf05270 */
[----:B------:R-:W-:Y:S05]  /*4ca0*/  BRA.U UP0, `(.L_x_11811) ;  /* 0x00000009004c7547 */ /* 0x000fea000b800000 */
[----:B--2---:R3:W5:Y:S01]  /*4cb0*/  LDG.E R3, desc[UR36][R4.64] ;  /* 0x0000002404037981 */ /* 0x004762000c1e1900 */
[----:B------:R-:W-:Y:S05]  /*4cc0*/  BRA `(.L_x_11812) ;  /* 0x0000000800a07947 */ /* 0x000fea0003800000 */
.L_x_11818:
[----:B--2---:R-:W2:Y:S02]  /*4cd0*/  LDG.E.U16 R3, desc[UR36][R4.64] ;  /* 0x0000002404037981 */ /* 0x004ea4000c1e1500 */
[----:B--2---:R-:W-:Y:S01]  /*4ce0*/  HADD2.F32 R3, -RZ, R3.H0_H0 ;  /* 0x20000003ff037230 */ /* 0x004fe20000004100 */
[----:B------:R-:W-:Y:S06]  /*4cf0*/  BRA `(.L_x_11812) ;  /* 0x0000000800947947 */ /* 0x000fec0003800000 */
.L_x_11817:
[----:B------:R-:W2:Y:S01]  /*4d00*/  LDG.E.64 R4, desc[UR36][R4.64] ;  /* 0x0000002404047981 */ /* 0x000ea2000c1e1b00 */
[----:B------:R-:W-:Y:S01]  /*4d10*/  UMOV UR4, 0xf0000000 ;  /* 0xf000000000047882 */ /* 0x000fe20000000000 */
[----:B------:R-:W-:Y:S01]  /*4d20*/  UMOV UR5, 0x380fffff ;  /* 0x380fffff00057882 */ /* 0x000fe20000000000 */
[----:B--2---:R-:W0:Y:S01]  /*4d30*/  F2F.F32.F64 R3, R4 ;  /* 0x0000000400037310 */ /* 0x004e220000301000 */
[----:B------:R-:W-:-:S14]  /*4d40*/  DSETP.GEU.AND P0, PT, |R4|, UR4, PT ;  /* 0x0000000404007e2a */ /* 0x000fdc000bf0e200 */
[----:B0-----:R-:W-:Y:S01]  /*4d50*/  @!P0 FMUL R3, R3, 1.175494350822287508e-38 ;  /* 0x0080000003038820 */ /* 0x001fe20000400000 */
[----:B------:R-:W-:Y:S06]  /*4d60*/  BRA `(.L_x_11812) ;  /* 0x0000000800787947 */ /* 0x000fec0003800000 */
.L_x_11807:
        /* <DEDUP_REMOVED lines=10> */
[----:B--2---:R-:W-:Y:S01]  /*4e10*/  FSEL R3, RZ, 1, !P0 ;  /* 0x3f800000ff037808 */ /* 0x004fe20004000000 */
[----:B------:R-:W-:Y:S08]  /*4e20*/  BRA `(.L_x_11812) ;  /* 0x0000000800487947 */ /* 0x000ff00003800000 */
.L_x_11821:
[----:B------:R-:W2:Y:S01]  /*4e30*/  LDG.E.64 R4, desc[UR36][R4.64] ;  /* 0x0000002404047981 */ /* 0x000ea2000c1e1b00 */
[----:B------:R-:W-:Y:S01]  /*4e40*/  UMOV UR4, 0xf0000000 ;  /* 0xf000000000047882 */ /* 0x000fe20000000000 */
[----:B------:R-:W-:Y:S01]  /*4e50*/  UMOV UR5, 0x380fffff ;  /* 0x380fffff00057882 */ /* 0x000fe20000000000 */
[----:B--2---:R-:W0:Y:S01]  /*4e60*/  F2F.F32.F64 R3, R4 ;  /* 0x0000000400037310 */ /* 0x004e220000301000 */
[----:B------:R-:W-:-:S14]  /*4e70*/  DSETP.GEU.AND P0, PT, |R4|, UR4, PT ;  /* 0x0000000404007e2a */ /* 0x000fdc000bf0e200 */
[----:B0-----:R-:W-:Y:S01]  /*4e80*/  @!P0 FMUL R3, R3, 1.175494350822287508e-38 ;  /* 0x0080000003038820 */ /* 0x001fe20000400000 */
[----:B------:R-:W-:Y:S06]  /*4e90*/  BRA `(.L_x_11812) ;  /* 0x00000008002c7947 */ /* 0x000fec0003800000 */
.L_x_11820:
[----:B------:R-:W-:-:S09]  /*4ea0*/  UISETP.NE.AND UP0, UPT, UR4, 0xf, UPT ;  /* 0x0000000f0400788c */ /* 0x000fd2000bf05270 */
[----:B------:R-:W-:Y:S05]  /*4eb0*/  BRA.U !UP0, `(.L_x_11822) ;  /* 0x0000000108907547 */ /* 0x000fea000b800000 */
[----:B------:R-:W-:-:S09]  /*4ec0*/  UISETP.NE.AND UP0, UPT, UR4, 0x17, UPT ;  /* 0x000000170400788c */ /* 0x000fd2000bf05270 */
[----:B------:R-:W-:Y:S05]  /*4ed0*/  BRA.U !UP0, `(.L_x_11823) ;  /* 0x0000000108547547 */ /* 0x000fea000b800000 */
[----:B------:R-:W-:-:S09]  /*4ee0*/  UISETP.NE.AND UP0, UPT, UR4, 0x18, UPT ;  /* 0x000000180400788c */ /* 0x000fd2000bf05270 */
[----:B------:R-:W-:Y:S05]  /*4ef0*/  BRA.U UP0, `(.L_x_11811) ;  /* 0x0000000500b87547 */ /* 0x000fea000b800000 */
[----:B--2---:R-:W2:Y:S01]  /*4f00*/  LDG.E.U8 R3, desc[UR36][R4.64] ;  /* 0x0000002404037981 */ /* 0x004ea2000c1e1100 */
        /* <DEDUP_REMOVED lines=18> */
.L_x_11823:
[----:B------:R-:W3:Y:S02]  /*5030*/  LDG.E.U8 R4, desc[UR36][R4.64] ;  /* 0x0000002404047981 */ /* 0x000ee4000c1e1100 */
[C---:B---3--:R-:W-:Y:S01]  /*5040*/  SHF.L.U32 R0, R4.reuse, 0x19, RZ ;  /* 0x0000001904007819 */ /* 0x048fe200000006ff */
[----:B------:R-:W-:-:S03]  /*5050*/  IMAD.SHL.U32 R6, R4, 0x100, RZ ;  /* 0x0000010004067824 */ /* 0x000fc600078e00ff */
        /* <DEDUP_REMOVED lines=10> */
.L_x_11822:
[----:B--2---:R-:W2:Y:S02]  /*5100*/  LDG.E.U16 R3, desc[UR36][R4.64] ;  /* 0x0000002404037981 */ /* 0x004ea4000c1e1500 */
[----:B--2---:R-:W-:Y:S01]  /*5110*/  SHF.L.U32 R3, R3, 0x10, RZ ;  /* 0x0000001003037819 */ /* 0x004fe200000006ff */
[----:B------:R-:W-:Y:S06]  /*5120*/  BRA `(.L_x_11812) ;  /* 0x0000000400887947 */ /* 0x000fec0003800000 */
.L_x_11819:
        /* <DEDUP_REMOVED lines=8> */
[----:B--2---:R-:W2:Y:S02]  /*51b0*/  LDG.E.U16 R3, desc[UR36][R4.64] ;  /* 0x0000002404037981 */ /* 0x004ea4000c1e1500 */
[----:B--2---:R-:W-:Y:S01]  /*51c0*/  I2FP.F32.U32 R3, R3 ;  /* 0x0000000300037245 */ /* 0x004fe20000201000 */
[----:B------:R-:W-:Y:S06]  /*51d0*/  BRA `(.L_x_11812) ;  /* 0x00000004005c7947 */ /* 0x000fec0003800000 */
.L_x_11826:
[----:B------:R-:W3:Y:S01]  /*51e0*/  LDG.E.U8 R4, desc[UR36][R4.64] ;  /* 0x0000002404047981 */ /* 0x000ee2000c1e1100 */
[----:B--2---:R-:W-:Y:S01]  /*51f0*/  IMAD.MOV.U32 R3, RZ, RZ, RZ ;  /* 0x000000ffff037224 */ /* 0x004fe200078e00ff */
        /* <DEDUP_REMOVED lines=18> */
.L_x_11828:
[----:B------:R-:W-:Y:S05]  /*5320*/  BSYNC.RECONVERGENT B0 ;  /* 0x0000000000007941 */ /* 0x000fea0003800200 */
.L_x_11827:
[----:B------:R-:W-:Y:S01]  /*5330*/  IMAD.SHL.U32 R0, R0, 0x100000, RZ ;  /* 0x0010000000007824 */ /* 0x000fe200078e00ff */
[----:B------:R-:W-:-:S04]  /*5340*/  LEA R3, R3, 0x3b800000, 0x17 ;  /* 0x3b80000003037811 */ /* 0x000fc800078eb8ff */
[----:B------:R-:W-:Y:S01]  /*5350*/  LOP3.LUT R3, R3, R0, R7, 0xfe, !PT ;  /* 0x0000000003037212 */ /* 0x000fe200078efe07 */
[----:B------:R-:W-:Y:S06]  /*5360*/  BRA `(.L_x_11812) ;  /* 0x0000000000f87947 */ /* 0x000fec0003800000 */
.L_x_11825:
[----:B------:R-:W3:Y:S01]  /*5370*/  LDG.E.U8 R4, desc[UR36][R4.64] ;  /* 0x0000002404047981 */ /* 0x000ee2000c1e1100 */
[----:B--2---:R-:W-:Y:S01]  /*5380*/  HFMA2 R3, -RZ, RZ, 0, 0 ;  /* 0x00000000ff037431 */ /* 0x004fe200000001ff */
        /* <DEDUP_REMOVED lines=18> */
.L_x_11830:
[----:B------:R-:W-:Y:S05]  /*54b0*/  BSYNC.RECONVERGENT B0 ;  /* 0x0000000000007941 */ /* 0x000fea0003800200 */
.L_x_11829:
[----:B------:R-:W-:Y:S01]  /*54c0*/  IMAD.SHL.U32 R0, R0, 0x200000, RZ ;  /* 0x0020000000007824 */ /* 0x000fe200078e00ff */
[----:B------:R-:W-:-:S04]  /*54d0*/  LEA R3, R3, 0x37800000, 0x17 ;  /* 0x3780000003037811 */ /* 0x000fc800078eb8ff */
[----:B------:R-:W-:Y:S01]  /*54e0*/  LOP3.LUT R3, R3, R0, R7, 0xfe, !PT ;  /* 0x0000000003037212 */ /* 0x000fe200078efe07 */
[----:B------:R-:W-:Y:S06]  /*54f0*/  BRA `(.L_x_11812) ;  /* 0x0000000000947947 */ /* 0x000fec0003800000 */
.L_x_11824:
[----:B------:R-:W-:-:S09]  /*5500*/  UISETP.NE.AND UP0, UPT, UR4, 0x1c, UPT ;  /* 0x0000001c0400788c */ /* 0x000fd2000bf05270 */
[----:B------:R-:W-:Y:S05]  /*5510*/  BRA.U !UP0, `(.L_x_11831) ;  /* 0x0000000108847547 */ /* 0x000fea000b800000 */
[----:B------:R-:W-:-:S09]  /*5520*/  UISETP.NE.AND UP0, UPT, UR4, 0x1d, UPT ;  /* 0x0000001d0400788c */ /* 0x000fd2000bf05270 */
[----:B------:R-:W-:Y:S05]  /*5530*/  BRA.U !UP0, `(.L_x_11832) ;  /* 0x0000000108707547 */ /* 0x000fea000b800000 */
[----:B------:R-:W-:-:S09]  /*5540*/  UISETP.NE.AND UP0, UPT, UR4, 0x2c, UPT ;  /* 0x0000002c0400788c */ /* 0x000fd2000bf05270 */
[----:B------:R-:W-:Y:S05]  /*5550*/  BRA.U UP0, `(.L_x_11811) ;  /* 0x0000000100207547 */ /* 0x000fea000b800000 */
[----:B------:R-:W3:Y:S01]  /*5560*/  LDG.E.U8 R4, desc[UR36][R4.64] ;  /* 0x0000002404047981 */ /* 0x000ee2000c1e1100 */
[----:B--2---:R-:W-:Y:S01]  /*5570*/  IMAD.MOV.U32 R3, RZ, RZ, 0x400000 ;  /* 0x00400000ff037424 */ /* 0x004fe200078e00ff */
[----:B---3--:R-:W-:-:S13]  /*5580*/  ISETP.NE.AND P0, PT, R4, RZ, PT ;  /* 0x000000ff0400720c */ /* 0x008fda0003f05270 */
[----:B------:R-:W-:Y:S05]  /*5590*/  @!P0 BRA `(.L_x_11812) ;  /* 0x00000000006c8947 */ /* 0x000fea0003800000 */
[----:B------:R-:W-:-:S13]  /*55a0*/  ISETP.NE.AND P0, PT, R4, 0xff, PT ;  /* 0x000000ff0400780c */ /* 0x000fda0003f05270 */
[----:B------:R-:W-:Y:S01]  /*55b0*/  @!P0 MOV R3, 0x7f800001 ;  /* 0x7f80000100038802 */ /* 0x000fe20000000f00 */
[----:B------:R-:W-:Y:S01]  /*55c0*/  @P0 IMAD.SHL.U32 R3, R4, 0x800000, RZ ;  /* 0x0080000004030824 */ /* 0x000fe200078e00ff */
[----:B------:R-:W-:Y:S06]  /*55d0*/  BRA `(.L_x_11812) ;  /* 0x00000000005c7947 */ /* 0x000fec0003800000 */
.L_x_11811:
        /* <DEDUP_REMOVED lines=16> */
.L_x_11833:
[----:B------:R-:W-:Y:S01]  /*56e0*/  IMAD.MOV.U32 R3, RZ, RZ, RZ ;  /* 0x000000ffff037224 */ /* 0x000fe200078e00ff */
[----:B------:R-:W-:Y:S06]  /*56f0*/  BRA `(.L_x_11812) ;  /* 0x0000000000147947 */ /* 0x000fec0003800000 */
.L_x_11832:
[----:B------:R-:W2:Y:S02]  /*5700*/  LDG.E.64 R4, desc[UR36][R4.64] ;  /* 0x0000002404047981 */ /* 0x000ea4000c1e1b00 */
[----:B--2---:R0:W1:Y:S01]  /*5710*/  I2F.U64 R3, R4 ;  /* 0x0000000400037312 */ /* 0x0040620000301000 */
[----:B------:R-:W-:Y:S05]  /*5720*/  BRA `(.L_x_11812) ;  /* 0x0000000000087947 */ /* 0x000fea0003800000 */
.L_x_11831:
[----:B--2---:R-:W2:Y:S02]  /*5730*/  LDG.E R3, desc[UR36][R4.64] ;  /* 0x0000002404037981 */ /* 0x004ea4000c1e1900 */
[----:B--2---:R-:W-:-:S07]  /*5740*/  I2FP.F32.U32 R3, R3 ;  /* 0x0000000300037245 */ /* 0x004fce0000201000 */
.L_x_11812:
[----:B------:R-:W-:Y:S05]  /*5750*/  BSYNC.RECONVERGENT B6 ;  /* 0x0000000000067941 */ /* 0x000fea0003800200 */
.L_x_11806:
[----:B01---5:R-:W-:Y:S01]  /*5760*/  FSETP.NEU.FTZ.AND P0, PT, R3, RZ, PT ;  /* 0x000000ff0300720b */ /* 0x023fe20003f1d000 */
[----:B------:R-:W-:-:S12]  /*5770*/  BSSY.RECONVERGENT B1, `(.L_x_11834) ;  /* 0x000005b000017945 */ /* 0x000fd80003800200 */
[----:B------:R-:W-:Y:S05]  /*5780*/  @!P0 BRA `(.L_x_11835) ;  /* 0x0000000400588947 */ /* 0x000fea0003800000 */
[----:B------:R-:W-:Y:S01]  /*5790*/  FSETP.GEU.FTZ.AND P0, PT, R18, |R3|, PT ;  /* 0x400000031200720b */ /* 0x000fe20003f1e000 */
[----:B------:R-:W-:Y:S01]  /*57a0*/  BSSY.RECONVERGENT B0, `(.L_x_11836) ;  /* 0x000003e000007945 */ /* 0x000fe20003800200 */
[----:B------:R-:W-:-:S11]  /*57b0*/  MOV R0, R18 ;  /* 0x0000001200007202 */ /* 0x000fd60000000f00 */
[----:B------:R-:W-:Y:S05]  /*57c0*/  @!P0 BRA `(.L_x_11837) ;  /* 0x0000000000ec8947 */ /* 0x000fea0003800000 */
[----:B--234-:R-:W-:-:S05]  /*57d0*/  FMUL.FTZ R5, |R3|, 8388608 ;  /* 0x4b00000003057820 */ /* 0x01cfca0000410200 */
        /* <DEDUP_REMOVED lines=22> */
.L_x_11841:
[----:B------:R-:W-:Y:S01]  /*5940*/  FSETP.GEU.FTZ.AND P0, PT, R4, -R9, PT ;  /* 0x800000090400720b */ /* 0x000fe20003f1e000 */
[----:B------:R-:W-:-:S12]  /*5950*/  FADD.FTZ R7, R7, -1 ;  /* 0xbf80000007077421 */ /* 0x000fd80000010000 */
[----:B------:R-:W-:-:S07]  /*5960*/  @!P0 FADD.FTZ R7, R7, -1 ;  /* 0xbf80000007078421 */ /* 0x000fce0000010000 */
.L_x_11840:
[----:B------:R-:W-:Y:S05]  /*5970*/  BSYNC.RECONVERGENT B2 ;  /* 0x0000000000027941 */ /* 0x000fea0003800200 */
.L_x_11839:
[----:B------:R-:W-:Y:S01]  /*5980*/  FFMA.FTZ R0, -R9, R7, R18 ;  /* 0x0000000709007223 */ /* 0x000fe20000010112 */
[----:B------:R-:W-:Y:S06]  /*5990*/  BRA `(.L_x_11837) ;  /* 0x0000000000787947 */ /* 0x000fec0003800000 */
.L_x_11838:
[----:B------:R-:W-:Y:S01]  /*59a0*/  LOP3.LUT R7, R5, 0xff800000, RZ, 0xc0, !PT ;  /* 0xff80000005077812 */ /* 0x000fe200078ec0ff */
[----:B------:R-:W-:Y:S01]  /*59b0*/  BSSY.RECONVERGENT B2, `(.L_x_11842) ;  /* 0x000001a000027945 */ /* 0x000fe20003800200 */
[----:B------:R-:W-:Y:S02]  /*59c0*/  ISETP.GT.U32.AND P2, PT, R18, 0x7f7fffff, PT ;  /* 0x7f7fffff1200780c */ /* 0x000fe40003f44070 */
[----:B------:R-:W-:Y:S01]  /*59d0*/  FSETP.GT.FTZ.AND P1, PT, |R3|, RZ, PT ;  /* 0x000000ff0300720b */ /* 0x000fe20003f34200 */
[----:B------:R-:W-:-:S05]  /*59e0*/  IMAD.IADD R0, R16, 0x1, -R7 ;  /* 0x0000000110007824 */ /* 0x000fca00078e0a07 */
[----:B------:R-:W-:Y:S02]  /*59f0*/  LOP3.LUT P0, R4, R0, 0xff800000, RZ, 0xc0, !PT ;  /* 0xff80000000047812 */ /* 0x000fe4000780c0ff */
[----:B------:R-:W-:-:S04]  /*5a00*/  FSEL R0, R7, +QNAN , !P2 ;  /* 0x7fffffff07007808 */ /* 0x000fc80005000000 */
[----:B------:R-:W-:Y:S01]  /*5a10*/  FSEL R8, R0, +QNAN , P1 ;  /* 0x7fffffff00087808 */ /* 0x000fe20000800000 */
[----:B------:R-:W-:-:S06]  /*5a20*/  IMAD.MOV.U32 R0, RZ, RZ, R2 ;  /* 0x000000ffff007224 */ /* 0x000fcc00078e0002 */
[----:B------:R-:W-:Y:S05]  /*5a30*/  @!P0 BRA `(.L_x_11843) ;  /* 0x0000000000448947 */ /* 0x000fea0003800000 */
[----:B------:R-:W-:-:S04]  /*5a40*/  LOP3.LUT R0, R5, 0x7fffff, RZ, 0xc0, !PT ;  /* 0x007fffff05007812 */ /* 0x000fc800078ec0ff */
[----:B------:R-:W-:Y:S02]  /*5a50*/  LOP3.LUT R9, R0, 0x3f800000, RZ, 0xfc, !PT ;  /* 0x3f80000000097812 */ /* 0x000fe400078efcff */
[----:B------:R-:W-:Y:S02]  /*5a60*/  MOV R0, R2 ;  /* 0x0000000200007202 */ /* 0x000fe40000000f00 */
[----:B------:R0:W1:Y:S05]  /*5a70*/  MUFU.RCP R10, R9 ;  /* 0x00000009000a7308 */ /* 0x00006a0000001000 */
.L_x_11844:
        /* <DEDUP_REMOVED lines=13> */
.L_x_11843:
[----:B------:R-:W-:Y:S05]  /*5b50*/  BSYNC.RECONVERGENT B2 ;  /* 0x0000000000027941 */ /* 0x000fea0003800200 */
.L_x_11842:
[----:B------:R-:W-:-:S04]  /*5b60*/  FMUL.FTZ R5, R0, 1.1920928955078125e-07 ;  /* 0x3400000000057820 */ /* 0x000fc80000410000 */
[----:B------:R-:W-:-:S07]  /*5b70*/  FMUL.FTZ R0, R8, R5 ;  /* 0x0000000508007220 */ /* 0x000fce0000410000 */
.L_x_11837:
[----:B------:R-:W-:Y:S05]  /*5b80*/  BSYNC.RECONVERGENT B0 ;  /* 0x0000000000007941 */ /* 0x000fea0003800200 */
.L_x_11836:
[----:B------:R-:W2:Y:S01]  /*5b90*/  LDC R6, c[0x0][0x594] ;  /* 0x00016500ff067b82 */ /* 0x000ea20000000800 */
[C---:B------:R-:W-:Y:S01]  /*5ba0*/  FSETP.NAN.FTZ.AND P0, PT, |R0|.reuse, |R0|, PT ;  /* 0x400000000000720b */ /* 0x040fe20003f18200 */
[----:B------:R-:W1:Y:S01]  /*5bb0*/  MUFU.RCP R7, R3 ;  /* 0x0000000300077308 */ /* 0x000e620000001000 */
[----:B--234-:R-:W-:-:S04]  /*5bc0*/  LOP3.LUT R5, R0, 0x80000000, R6, 0xb8, !PT ;  /* 0x8000000000057812 */ /* 0x01cfc800078eb806 */
        /* <DEDUP_REMOVED lines=18> */
.L_x_11835:
[----:B------:R-:W2:Y:S01]  /*5cf0*/  LDCU UR4, c[0x0][0x594] ;  /* 0x0000b280ff0477ac */ /* 0x000ea20008000800 */
[----:B------:R-:W2:Y:S02]  /*5d00*/  MUFU.RCP R3, R3 ;  /* 0x0000000300037308 */ /* 0x000ea40000001000 */
[----:B--234-:R-:W-:-:S07]  /*5d10*/  FMUL.FTZ R4, R3, UR4 ;  /* 0x0000000403047c20 */ /* 0x01cfce0008410000 */
.L_x_11845:
[----:B------:R-:W-:Y:S05]  /*5d20*/  BSYNC.RECONVERGENT B1 ;  /* 0x0000000000017941 */ /* 0x000fea0003800200 */
.L_x_11834:
        /* <DEDUP_REMOVED lines=17> */
.L_x_11849:
[----:B------:R-:W0:Y:S02]  /*5e40*/  F2I.S64.TRUNC R4, R4 ;  /* 0x0000000400047311 */ /* 0x000e24000020d900 */
[----:B0-----:R-:W-:-:S05]  /*5e50*/  IMAD.MOV.U32 R3, RZ, RZ, R4 ;  /* 0x000000ffff037224 */ /* 0x001fca00078e0004 */
[----:B------:R0:W-:Y:S01]  /*5e60*/  STG.E.U8 desc[UR36][R8.64], R3 ;  /* 0x0000000308007986 */ /* 0x0001e2000c101124 */
[----:B------:R-:W-:Y:S05]  /*5e70*/  BRA `(.L_x_11851) ;  /* 0x0000000c00287947 */ /* 0x000fea0003800000 */
.L_x_11848:
        /* <DEDUP_REMOVED lines=9> */
.L_x_11853:
[----:B------:R-:W0:Y:S02]  /*5f10*/  F2I.FTZ.TRUNC.NTZ R3, R4 ;  /* 0x0000000400037305 */ /* 0x000e24000021f100 */
[----:B0-----:R3:W-:Y:S01]  /*5f20*/  STG.E desc[UR36][R8.64], R3 ;  /* 0x0000000308007986 */ /* 0x0017e2000c101924 */
[----:B------:R-:W-:Y:S05]  /*5f30*/  BRA `(.L_x_11851) ;  /* 0x0000000800f87947 */ /* 0x000fea0003800000 */
.L_x_11852:
[----:B------:R-:W0:Y:S02]  /*5f40*/  F2I.FTZ.TRUNC.NTZ R3, R4 ;  /* 0x0000000400037305 */ /* 0x000e24000021f100 */
[----:B0-----:R2:W-:Y:S01]  /*5f50*/  STG.E.U16 desc[UR36][R8.64], R3 ;  /* 0x0000000308007986 */ /* 0x0015e2000c101524 */
[----:B------:R-:W-:Y:S05]  /*5f60*/  BRA `(.L_x_11851) ;  /* 0x0000000800ec7947 */ /* 0x000fea0003800000 */
.L_x_11847:
        /* <DEDUP_REMOVED lines=8> */
.L_x_11855:
[----:B------:R-:W-:-:S05]  /*5ff0*/  F2FP.F16.F32.PACK_AB R4, RZ, R4 ;  /* 0x00000004ff04723e */ /* 0x000fca00000000ff */
[----:B------:R0:W-:Y:S01]  /*6000*/  STG.E.U16 desc[UR36][R8.64], R4 ;  /* 0x0000000408007986 */ /* 0x0001e2000c101524 */
[----:B------:R-:W-:Y:S05]  /*6010*/  BRA `(.L_x_11851) ;  /* 0x0000000800c07947 */ /* 0x000fea0003800000 */
.L_x_11854:
        /* <DEDUP_REMOVED lines=9> */
.L_x_11857:
[----:B------:R-:W-:-:S04]  /*60b0*/  F2FP.F16.F32.PACK_AB R3, RZ, R4 ;  /* 0x00000004ff03723e */ /* 0x000fc800000000ff */
[----:B------:R-:W-:-:S05]  /*60c0*/  PRMT R3, R3, 0x5410, RZ ;  /* 0x0000541003037816 */ /* 0x000fca00000000ff */
[----:B------:R0:W-:Y:S01]  /*60d0*/  STG.E desc[UR36][R8.64], R3 ;  /* 0x0000000308007986 */ /* 0x0001e2000c101924 */
[----:B------:R-:W-:Y:S05]  /*60e0*/  BRA `(.L_x_11851) ;  /* 0x00000008008c7947 */ /* 0x000fea0003800000 */
.L_x_11856:
[----:B------:R-:W-:-:S06]  /*60f0*/  FMUL.FTZ R4, R4, 1 ;  /* 0x3f80000004047820 */ /* 0x000fcc0000410000 */
[----:B------:R-:W0:Y:S02]  /*6100*/  F2F.F64.F32 R4, R4 ;  /* 0x0000000400047310 */ /* 0x000e240000201800 */
[----:B0-----:R0:W-:Y:S01]  /*6110*/  STG.E.64 desc[UR36][R8.64], R4 ;  /* 0x0000000408007986 */ /* 0x0011e2000c101b24 */
[----:B------:R-:W-:Y:S05]  /*6120*/  BRA `(.L_x_11851) ;  /* 0x00000008007c7947 */ /* 0x000fea0003800000 */
.L_x_11846:
        /* <DEDUP_REMOVED lines=13> */
.L_x_11861:
        /* <DEDUP_REMOVED lines=16> */
.L_x_11864:
[----:B------:R-:W-:-:S04]  /*6300*/  SHF.R.U32.HI R4, RZ, 0x18, R4 ;  /* 0x00000018ff047819 */ /* 0x000fc80000011604 */
[----:B------:R-:W-:-:S04]  /*6310*/  LOP3.LUT R3, R3, 0x80, R4, 0xf8, !PT ;  /* 0x0000008003037812 */ /* 0x000fc800078ef804 */
[----:B------:R-:W-:-:S07]  /*6320*/  PRMT R0, R3, 0x7610, R0 ;  /* 0x0000761003007816 */ /* 0x000fce0000000000 */
.L_x_11863:
[----:B------:R-:W-:Y:S05]  /*6330*/  BSYNC.RECONVERGENT B0 ;  /* 0x0000000000007941 */ /* 0x000fea0003800200 */
.L_x_11862:
[----:B------:R0:W-:Y:S01]  /*6340*/  STG.E.U8 desc[UR36][R8.64], R0 ;  /* 0x0000000008007986 */ /* 0x0001e2000c101124 */
[----:B------:R-:W-:Y:S05]  /*6350*/  BRA `(.L_x_11851) ;  /* 0x0000000400f07947 */ /* 0x000fea0003800000 */
.L_x_11860:
        /* <DEDUP_REMOVED lines=16> */
.L_x_11867:
[----:B------:R-:W-:-:S04]  /*6460*/  SHF.R.U32.HI R4, RZ, 0x18, R4 ;  /* 0x00000018ff047819 */ /* 0x000fc80000011604 */
[----:B------:R-:W-:-:S04]  /*6470*/  LOP3.LUT R3, R3, 0x80, R4, 0xf8, !PT ;  /* 0x0000008003037812 */ /* 0x000fc800078ef804 */
[----:B------:R-:W-:-:S07]  /*6480*/  PRMT R0, R3, 0x7610, R0 ;  /* 0x0000761003007816 */ /* 0x000fce0000000000 */
.L_x_11866:
[----:B------:R-:W-:Y:S05]  /*6490*/  BSYNC.RECONVERGENT B0 ;  /* 0x0000000000007941 */ /* 0x000fea0003800200 */
.L_x_11865:
[----:B------:R0:W-:Y:S01]  /*64a0*/  STG.E.U8 desc[UR36][R8.64], R0 ;  /* 0x0000000008007986 */ /* 0x0001e2000c101124 */
[----:B------:R-:W-:Y:S05]  /*64b0*/  BRA `(.L_x_11851) ;  /* 0x0000000400987947 */ /* 0x000fea0003800000 */
.L_x_11859:
        /* <DEDUP_REMOVED lines=21> */
.L_x_11869:
[----:B------:R-:W0:Y:S02]  /*6610*/  F2I.U64.TRUNC R4, R4 ;  /* 0x0000000400047311 */ /* 0x000e24000020d800 */
[----:B0-----:R0:W-:Y:S01]  /*6620*/  STG.E.64 desc[UR36][R8.64], R4 ;  /* 0x0000000408007986 */ /* 0x0011e2000c101b24 */
[----:B------:R-:W-:Y:S05]  /*6630*/  BRA `(.L_x_11851) ;  /* 0x0000000400387947 */ /* 0x000fea0003800000 */
.L_x_11868:
[----:B------:R-:W0:Y:S02]  /*6640*/  F2I.FTZ.U32.TRUNC.NTZ R3, R4 ;  /* 0x0000000400037305 */ /* 0x000e24000021f000 */
[----:B0-----:R0:W-:Y:S01]  /*6650*/  STG.E desc[UR36][R8.64], R3 ;  /* 0x0000000308007986 */ /* 0x0011e2000c101924 */
[----:B------:R-:W-:Y:S05]  /*6660*/  BRA `(.L_x_11851) ;  /* 0x00000004002c7947 */ /* 0x000fea0003800000 */
.L_x_11858:
        /* <DEDUP_REMOVED lines=10> */
.L_x_11871:
[----:B------:R-:W-:Y:S01]  /*6710*/  FMUL.FTZ R4, R4, 1 ;  /* 0x3f80000004047820 */ /* 0x000fe20000410000 */
[----:B------:R-:W-:-:S05]  /*6720*/  CS2R R6, SRZ ;  /* 0x0000000000067805 */ /* 0x000fca000001ff00 */
[----:B------:R-:W0:Y:S02]  /*6730*/  F2F.F64.F32 R4, R4 ;  /* 0x0000000400047310 */ /* 0x000e240000201800 */
[----:B0-----:R0:W-:Y:S01]  /*6740*/  STG.E.128 desc[UR36][R8.64], R4 ;  /* 0x0000000408007986 */ /* 0x0011e2000c101d24 */
[----:B------:R-:W-:Y:S05]  /*6750*/  BRA `(.L_x_11851) ;  /* 0x0000000000f07947 */ /* 0x000fea0003800000 */
.L_x_11870:
[----:B------:R-:W-:-:S09]  /*6760*/  UISETP.NE.AND UP0, UPT, UR4, 0xf, UPT ;  /* 0x0000000f0400788c */ /* 0x000fd2000bf05270 */
[----:B------:R-:W-:Y:S05]  /*6770*/  BRA.U !UP0, `(.L_x_11872) ;  /* 0x0000000108e07547 */ /* 0x000fea000b800000 */
[----:B------:R-:W-:-:S09]  /*6780*/  UISETP.NE.AND UP0, UPT, UR4, 0x17, UPT ;  /* 0x000000170400788c */ /* 0x000fd2000bf05270 */
[----:B------:R-:W-:Y:S05]  /*6790*/  BRA.U !UP0, `(.L_x_11873) ;  /* 0x00000001088c7547 */ /* 0x000fea000b800000 */
[----:B------:R-:W-:-:S09]  /*67a0*/  UISETP.NE.AND UP0, UPT, UR4, 0x18, UPT ;  /* 0x000000180400788c */ /* 0x000fd2000bf05270 */
[----:B------:R-:W-:Y:S05]  /*67b0*/  BRA.U !UP0, `(.L_x_11874) ;  /* 0x0000000108447547 */ /* 0x000fea000b800000 */
.L_x_11850:
        /* <DEDUP_REMOVED lines=16> */
.L_x_11875:
[----:B------:R-:W-:Y:S05]  /*68c0*/  BRA `(.L_x_11851) ;  /* 0x0000000000947947 */ /* 0x000fea0003800000 */
.L_x_11874:
        /* <DEDUP_REMOVED lines=12> */
.L_x_11877:
[----:B------:R-:W-:Y:S05]  /*6990*/  BSYNC.RECONVERGENT B0 ;  /* 0x0000000000007941 */ /* 0x000fea0003800200 */
.L_x_11876:
[----:B------:R-:W-:-:S05]  /*69a0*/  LOP3.LUT R3, R0, 0x80, R5, 0xf8, !PT ;  /* 0x0000008000037812 */ /* 0x000fca00078ef805 */
[----:B------:R0:W-:Y:S01]  /*69b0*/  STG.E.U8 desc[UR36][R8.64], R3 ;  /* 0x0000000308007986 */ /* 0x0001e2000c101124 */
[----:B------:R-:W-:Y:S05]  /*69c0*/  BRA `(.L_x_11851) ;  /* 0x0000000000547947 */ /* 0x000fea0003800000 */
.L_x_11873:
        /* <DEDUP_REMOVED lines=11> */
.L_x_11879:
[----:B------:R-:W-:Y:S01]  /*6a80*/  IMAD.MOV.U32 R0, RZ, RZ, 0x7f ;  /* 0x0000007fff007424 */ /* 0x000fe200078e00ff */
[----:B------:R-:W-:-:S04]  /*6a90*/  ISETP.GT.U32.AND P0, PT, R5, 0x7f800000, PT ;  /* 0x7f8000000500780c */ /* 0x000fc80003f04070 */
[----:B------:R-:W-:-:S09]  /*6aa0*/  SEL R0, R0, 0x7c, P0 ;  /* 0x0000007c00007807 */ /* 0x000fd20000000000 */
.L_x_11880:
[----:B------:R-:W-:Y:S05]  /*6ab0*/  BSYNC.RECONVERGENT B0 ;  /* 0x0000000000007941 */ /* 0x000fea0003800200 */
.L_x_11878:
[----:B------:R-:W-:-:S04]  /*6ac0*/  SHF.R.U32.HI R3, RZ, 0x18, R4 ;  /* 0x00000018ff037819 */ /* 0x000fc80000011604 */
[----:B------:R-:W-:-:S05]  /*6ad0*/  LOP3.LUT R3, R0, 0x80, R3, 0xf8, !PT ;  /* 0x0000008000037812 */ /* 0x000fca00078ef803 */
[----:B------:R0:W-:Y:S01]  /*6ae0*/  STG.E.U8 desc[UR36][R8.64], R3 ;  /* 0x0000000308007986 */ /* 0x0001e2000c101124 */
[----:B------:R-:W-:Y:S05]  /*6af0*/  BRA `(.L_x_11851) ;  /* 0x0000000000087947 */ /* 0x000fea0003800000 */
.L_x_11872:
[----:B------:R-:W-:-:S05]  /*6b00*/  F2FP.BF16.F32.PACK_AB R4, RZ, R4 ;  /* 0x00000004ff04723e */ /* 0x000fca00000010ff */
[----:B------:R0:W-:Y:S02]  /*6b10*/  STG.E.U16 desc[UR36][R8.64], R4 ;  /* 0x0000000408007986 */ /* 0x0001e4000c101524 */
.L_x_11851:
[----:B------:R-:W-:-:S07]  /*6b20*/  IADD3 R17, PT, PT, R17, 0x80, RZ ;  /* 0x0000008011117810 */ /* 0x000fce0007ffe0ff */
.L_x_11804:
[----:B------:R-:W-:Y:S05]  /*6b30*/  BSYNC.RECONVERGENT B7 ;  /* 0x0000000000077941 */ /* 0x000fea0003800200 */
.L_x_11803:
[----:B------:R-:W5:Y:S01]  /*6b40*/  LDCU UR4, c[0x0][0x380] ;  /* 0x00007000ff0477ac */ /* 0x000f620008000800 */
[----:B------:R-:W-:Y:S01]  /*6b50*/  BSSY.RECONVERGENT B7, `(.L_x_11881) ;  /* 0x0000350000077945 */ /* 0x000fe20003800200 */
[----:B-----5:R-:W-:-:S13]  /*6b60*/  ISETP.GE.AND P0, PT, R17, UR4, PT ;  /* 0x0000000411007c0c */ /* 0x020fda000bf06270 */
[----:B------:R-:W-:Y:S05]  /*6b70*/  @P0 BRA `(.L_x_11882) ;  /* 0x0000003400340947 */ /* 0x000fea0003800000 */
[----:B------:R-:W5:Y:S01]  /*6b80*/  LDCU UR4, c[0x0][0x388] ;  /* 0x00007100ff0477ac */ /* 0x000f620008000800 */
[----:B0--34-:R-:W-:Y:S02]  /*6b90*/  IMAD.MOV.U32 R0, RZ, RZ, RZ ;  /* 0x000000ffff007224 */ /* 0x019fe400078e00ff */
[----:B------:R-:W-:Y:S01]  /*6ba0*/  IMAD.MOV.U32 R19, RZ, RZ, RZ ;  /* 0x000000ffff137224 */ /* 0x000fe200078e00ff */
[----:B-----5:R-:W-:-:S09]  /*6bb0*/  UISETP.NE.AND UP0, UPT, UR4, URZ, UPT ;  /* 0x000000ff0400728c */ /* 0x020fd2000bf05270 */
[----:B------:R-:W-:Y:S05]  /*6bc0*/  BRA.U !UP0, `(.L_x_11883) ;  /* 0x0000001108ac7547 */ /* 0x000fea000b800000 */
[----:B------:R-:W0:Y:S01]  /*6bd0*/  LDCU.64 UR4, c[0x0][0x390] ;  /* 0x00007200ff0477ac */ /* 0x000e220008000a00 */
[----:B-1----:R-:W-:Y:S01]  /*6be0*/  MOV R4, RZ ;  /* 0x000000ff00047202 */ /* 0x002fe20000000f00 */
[----:B------:R-:W-:Y:S01]  /*6bf0*/  IMAD.MOV.U32 R5, RZ, RZ, R17 ;  /* 0x000000ffff057224 */ /* 0x000fe200078e0011 */
        /* <DEDUP_REMOVED lines=296> */
.L_x_11883:
[----:B------:R-:W1:Y:S01]  /*7e80*/  LDCU.64 UR6, c[0x0][0x588] ;  /* 0x0000b100ff0677ac */ /* 0x000e620008000a00 */
[----:B------:R-:W-:Y:S01]  /*7e90*/  BSSY.RECONVERGENT B6, `(.L_x_11884) ;  /* 0x00000de000067945 */ /* 0x000fe20003800200 */
        /* <DEDUP_REMOVED lines=14> */
[----:B--2---:R-:W2:Y:S01]  /*7f80*/  I2F.S16 R3, R3 ;  /* 0x0000000300037306 */ /* 0x004ea20000101400 */
[----:B------:R-:W-:Y:S05]  /*7f90*/  BRA `(.L_x_11890) ;  /* 0x0000000c00347947 */ /* 0x000fea0003800000 */
.L_x_11888:
[----:B--2---:R-:W2:Y:S02]  /*7fa0*/  LDG.E.U8 R3, desc[UR36][R4.64] ;  /* 0x0000002404037981 */ /* 0x004ea4000c1e1100 */
[----:B--2---:R-:W-:Y:S01]  /*7fb0*/  I2FP.F32.U32 R3, R3 ;  /* 0x0000000300037245 */ /* 0x004fe20000201000 */
[----:B------:R-:W-:Y:S06]  /*7fc0*/  BRA `(.L_x_11890) ;  /* 0x0000000c00287947 */ /* 0x000fec0003800000 */
.L_x_11887:
        /* <DEDUP_REMOVED lines=9> */
.L_x_11892:
[----:B--2---:R-:W2:Y:S02]  /*8060*/  LDG.E R3, desc[UR36][R4.64] ;  /* 0x0000002404037981 */ /* 0x004ea4000c1e1900 */
[----:B--2---:R-:W-:Y:S01]  /*8070*/  I2FP.F32.S32 R3, R3 ;  /* 0x0000000300037245 */ /* 0x004fe20000201400 */
[----:B------:R-:W-:Y:S06]  /*8080*/  BRA `(.L_x_11890) ;  /* 0x0000000800f87947 */ /* 0x000fec0003800000 */
.L_x_11891:
[----:B--2---:R-:W2:Y:S02]  /*8090*/  LDG.E.U16 R3, desc[UR36][R4.64] ;  /* 0x0000002404037981 */ /* 0x004ea4000c1e1500 */
[----:B--2---:R-:W0:Y:S01]  /*80a0*/  I2F.S16 R3, R3 ;  /* 0x0000000300037306 */ /* 0x004e220000101400 */
[----:B------:R-:W-:Y:S05]  /*80b0*/  BRA `(.L_x_11890) ;  /* 0x0000000800ec7947 */ /* 0x000fea0003800000 */
.L_x_11886:
        /* <DEDUP_REMOVED lines=8> */
.L_x_11894:
[----:B--2---:R-:W2:Y:S02]  /*8140*/  LDG.E.U16 R3, desc[UR36][R4.64] ;  /* 0x0000002404037981 */ /* 0x004ea4000c1e1500 */
[----:B--2---:R-:W-:Y:S01]  /*8150*/  HADD2.F32 R3, -RZ, R3.H0_H0 ;  /* 0x20000003ff037230 */ /* 0x004fe20000004100 */
[----:B------:R-:W-:Y:S06]  /*8160*/  BRA `(.L_x_11890) ;  /* 0x0000000800c07947 */ /* 0x000fec0003800000 */
.L_x_11893:
        /* <DEDUP_REMOVED lines=8> */
.L_x_11896:
[----:B--2---:R-:W2:Y:S02]  /*81f0*/  LDG.E.U16 R3, desc[UR36][R4.64] ;  /* 0x0000002404037981 */ /* 0x004ea4000c1e1500 */
[----:B--2---:R-:W-:Y:S01]  /*8200*/  HADD2.F32 R3, -RZ, R3.H0_H0 ;  /* 0x20000003ff037230 */ /* 0x004fe20000004100 */
[----:B------:R-:W-:Y:S06]  /*8210*/  BRA `(.L_x_11890) ;  /* 0x0000000800947947 */ /* 0x000fec0003800000 */
.L_x_11895:
[----:B------:R-:W2:Y:S01]  /*8220*/  LDG.E.64 R4, desc[UR36][R4.64] ;  /* 0x0000002404047981 */ /* 0x000ea2000c1e1b00 */
[----:B------:R-:W-:Y:S01]  /*8230*/  UMOV UR4, 0xf0000000 ;  /* 0xf000000000047882 */ /* 0x000fe20000000000 */
[----:B------:R-:W-:Y:S01]  /*8240*/  UMOV UR5, 0x380fffff ;  /* 0x380fffff00057882 */ /* 0x000fe20000000000 */
[----:B--2---:R-:W0:Y:S01]  /*8250*/  F2F.F32.F64 R3, R4 ;  /* 0x0000000400037310 */ /* 0x004e220000301000 */
[----:B------:R-:W-:-:S14]  /*8260*/  DSETP.GEU.AND P0, PT, |R4|, UR4, PT ;  /* 0x0000000404007e2a */ /* 0x000fdc000bf0e200 */
[----:B0-----:R-:W-:Y:S01]  /*8270*/  @!P0 FMUL R3, R3, 1.175494350822287508e-38 ;  /* 0x0080000003038820 */ /* 0x001fe20000400000 */
[----:B------:R-:W-:Y:S06]  /*8280*/  BRA `(.L_x_11890) ;  /* 0x0000000800787947 */ /* 0x000fec0003800000 */
.L_x_11885:
        /* <DEDUP_REMOVED lines=12> */
.L_x_11899:
[----:B------:R-:W2:Y:S01]  /*8350*/  LDG.E.64 R4, desc[UR36][R4.64] ;  /* 0x0000002404047981 */ /* 0x000ea2000c1e1b00 */
[----:B------:R-:W-:Y:S01]  /*8360*/  UMOV UR4, 0xf0000000 ;  /* 0xf000000000047882 */ /* 0x000fe20000000000 */
[----:B------:R-:W-:Y:S01]  /*8370*/  UMOV UR5, 0x380fffff ;  /* 0x380fffff00057882 */ /* 0x000fe20000000000 */
[----:B--2---:R-:W0:Y:S01]  /*8380*/  F2F.F32.F64 R3, R4 ;  /* 0x0000000400037310 */ /* 0x004e220000301000 */
[----:B------:R-:W-:-:S14]  /*8390*/  DSETP.GEU.AND P0, PT, |R4|, UR4, PT ;  /* 0x0000000404007e2a */ /* 0x000fdc000bf0e200 */
[----:B0-----:R-:W-:Y:S01]  /*83a0*/  @!P0 FMUL R3, R3, 1.175494350822287508e-38 ;  /* 0x0080000003038820 */ /* 0x001fe20000400000 */
[----:B------:R-:W-:Y:S06]  /*83b0*/  BRA `(.L_x_11890) ;  /* 0x00000008002c7947 */ /* 0x000fec0003800000 */
.L_x_11898:
[----:B------:R-:W-:-:S09]  /*83c0*/  UISETP.NE.AND UP0, UPT, UR4, 0xf, UPT ;  /* 0x0000000f0400788c */ /* 0x000fd2000bf05270 */
[----:B------:R-:W-:Y:S05]  /*83d0*/  BRA.U !UP0, `(.L_x_11900) ;  /* 0x0000000108907547 */ /* 0x000fea000b800000 */
[----:B------:R-:W-:-:S09]  /*83e0*/  UISETP.NE.AND UP0, UPT, UR4, 0x17, UPT ;  /* 0x000000170400788c */ /* 0x000fd2000bf05270 */
[----:B------:R-:W-:Y:S05]  /*83f0*/  BRA.U !UP0, `(.L_x_11901) ;  /* 0x0000000108547547 */ /* 0x000fea000b800000 */
[----:B------:R-:W-:-:S09]  /*8400*/  UISETP.NE.AND UP0, UPT, UR4, 0x18, UPT ;  /* 0x000000180400788c */ /* 0x000fd2000bf05270 */
[----:B------:R-:W-:Y:S05]  /*8410*/  BRA.U UP0, `(.L_x_11889) ;  /* 0x0000000500b87547 */ /* 0x000fea000b800000 */
[----:B--2---:R-:W2:Y:S01]  /*8420*/  LDG.E.U8 R3, desc[UR36][R4.64] ;  /* 0x0000002404037981 */ /* 0x004ea2000c1e1100 */
[----:B------:R-:W-:Y:S02]  /*8430*/  IMAD.MOV.U32 R7, RZ, RZ, 0x1f ;  /* 0x0000001fff077424 */ /* 0x000fe400078e00ff */
[----:B--2---:R-:W-:-:S05]  /*8440*/  IMAD.SHL.U32 R3, R3, 0x1000000, RZ ;  /* 0x0100000003037824 */ /* 0x004fca00078e00ff */
[C---:B------:R-:W-:Y:S02]  /*8450*/  LOP3.LUT R0, R3.reuse, 0x7f000000, RZ, 0xc0, !PT ;  /* 0x7f00000003007812 */ /* 0x040fe400078ec0ff */
[----:B------:R-:W-:Y:S02]  /*8460*/  LOP3.LUT P0, RZ, R3, 0x7f000000, RZ, 0xc0, !PT ;  /* 0x7f00000003ff7812 */ /* 0x000fe4000780c0ff */
[----:B------:R-:W0:Y:S02]  /*8470*/  FLO.U32 R6, R0 ;  /* 0x0000000000067300 */ /* 0x000e2400000e0000 */
[----:B0-----:R-:W-:-:S04]  /*8480*/  IADD3 R6, PT, PT, -R6, RZ, RZ ;  /* 0x000000ff06067210 */ /* 0x001fc80007ffe1ff */
        /* <DEDUP_REMOVED lines=12> */
.L_x_11901:
        /* <DEDUP_REMOVED lines=13> */
.L_x_11900:
[----:B--2---:R-:W2:Y:S02]  /*8620*/  LDG.E.U16 R3, desc[UR36][R4.64] ;  /* 0x0000002404037981 */ /* 0x004ea4000c1e1500 */
[----:B--2---:R-:W-:Y:S01]  /*8630*/  IMAD.U32 R3, R3, 0x10000, RZ ;  /* 0x0001000003037824 */ /* 0x004fe200078e00ff */
[----:B------:R-:W-:Y:S06]  /*8640*/  BRA `(.L_x_11890) ;  /* 0x0000000400887947 */ /* 0x000fec0003800000 */
.L_x_11897:
        /* <DEDUP_REMOVED lines=11> */
.L_x_11904:
[----:B------:R-:W3:Y:S01]  /*8700*/  LDG.E.U8 R4, desc[UR36][R4.64] ;  /* 0x0000002404047981 */ /* 0x000ee2000c1e1100 */
[----:B--2---:R-:W-:Y:S02]  /*8710*/  MOV R3, RZ ;  /* 0x000000ff00037202 */ /* 0x004fe40000000f00 */
        /* <DEDUP_REMOVED lines=18> */
.L_x_11906:
[----:B------:R-:W-:Y:S05]  /*8840*/  BSYNC.RECONVERGENT B0 ;  /* 0x0000000000007941 */ /* 0x000fea0003800200 */
.L_x_11905:
[----:B------:R-:W-:Y:S01]  /*8850*/  IMAD.SHL.U32 R0, R0, 0x100000, RZ ;  /* 0x0010000000007824 */ /* 0x000fe200078e00ff */
[----:B------:R-:W-:-:S04]  /*8860*/  LEA R3, R3, 0x3b800000, 0x17 ;  /* 0x3b80000003037811 */ /* 0x000fc800078eb8ff */
[----:B------:R-:W-:Y:S01]  /*8870*/  LOP3.LUT R3, R3, R0, R7, 0xfe, !PT ;  /* 0x0000000003037212 */ /* 0x000fe200078efe07 */
[----:B------:R-:W-:Y:S06]  /*8880*/  BRA `(.L_x_11890) ;  /* 0x0000000000f87947 */ /* 0x000fec0003800000 */
.L_x_11903:
[----:B------:R-:W3:Y:S01]  /*8890*/  LDG.E.U8 R4, desc[UR36][R4.64] ;  /* 0x0000002404047981 */ /* 0x000ee2000c1e1100 */
[----:B--2---:R-:W-:Y:S01]  /*88a0*/  IMAD.MOV.U32 R3, RZ, RZ, RZ ;  /* 0x000000ffff037224 */ /* 0x004fe200078e00ff */
        /* <DEDUP_REMOVED lines=18> */
.L_x_11908:
[----:B------:R-:W-:Y:S05]  /*89d0*/  BSYNC.RECONVERGENT B0 ;  /* 0x0000000000007941 */ /* 0x000fea0003800200 */
.L_x_11907:
[----:B------:R-:W-:Y:S02]  /*89e0*/  SHF.L.U32 R0, R0, 0x15, RZ ;  /* 0x0000001500007819 */ /* 0x000fe400000006ff */
[----:B------:R-:W-:-:S04]  /*89f0*/  LEA R3, R3, 0x37800000, 0x17 ;  /* 0x3780000003037811 */ /* 0x000fc800078eb8ff */
[----:B------:R-:W-:Y:S01]  /*8a00*/  LOP3.LUT R3, R3, R0, R7, 0xfe, !PT ;  /* 0x0000000003037212 */ /* 0x000fe200078efe07 */
[----:B------:R-:W-:Y:S06]  /*8a10*/  BRA `(.L_x_11890) ;  /* 0x0000000000947947 */ /* 0x000fec0003800000 */
.L_x_11902:
        /* <DEDUP_REMOVED lines=11> */
[----:B------:R-:W-:Y:S01]  /*8ad0*/  @!P0 IMAD.MOV.U32 R3, RZ, RZ, 0x7f800001 ;  /* 0x7f800001ff038424 */ /* 0x000fe200078e00ff */
[----:B------:R-:W-:Y:S01]  /*8ae0*/  @P0 SHF.L.U32 R3, R4, 0x17, RZ ;  /* 0x0000001704030819 */ /* 0x000fe200000006ff */
[----:B------:R-:W-:Y:S06]  /*8af0*/  BRA `(.L_x_11890) ;  /* 0x00000000005c7947 */ /* 0x000fec0003800000 */
.L_x_11889:
        /* <DEDUP_REMOVED lines=16> */
.L_x_11911:
[----:B------:R-:W-:Y:S01]  /*8c00*/  IMAD.MOV.U32 R3, RZ, RZ, RZ ;  /* 0x000000ffff037224 */ /* 0x000fe200078e00ff */
[----:B------:R-:W-:Y:S06]  /*8c10*/  BRA `(.L_x_11890) ;  /* 0x0000000000147947 */ /* 0x000fec0003800000 */
.L_x_11910:
[----:B------:R-:W2:Y:S02]  /*8c20*/  LDG.E.64 R4, desc[UR36][R4.64] ;  /* 0x0000002404047981 */ /* 0x000ea4000c1e1b00 */
[----:B--2---:R0:W1:Y:S01]  /*8c30*/  I2F.U64 R3, R4 ;  /* 0x0000000400037312 */ /* 0x0040620000301000 */
[----:B------:R-:W-:Y:S05]  /*8c40*/  BRA `(.L_x_11890) ;  /* 0x0000000000087947 */ /* 0x000fea0003800000 */
.L_x_11909:
[----:B--2---:R-:W2:Y:S02]  /*8c50*/  LDG.E R3, desc[UR36][R4.64] ;  /* 0x0000002404037981 */ /* 0x004ea4000c1e1900 */
[----:B--2---:R-:W-:-:S07]  /*8c60*/  I2FP.F32.U32 R3, R3 ;  /* 0x0000000300037245 */ /* 0x004fce0000201000 */
.L_x_11890:
[----:B------:R-:W-:Y:S05]  /*8c70*/  BSYNC.RECONVERGENT B6 ;  /* 0x0000000000067941 */ /* 0x000fea0003800200 */
.L_x_11884:
[----:B012-45:R-:W-:Y:S01]  /*8c80*/  FSETP.NEU.FTZ.AND P0, PT, R3, RZ, PT ;  /* 0x000000ff0300720b */ /* 0x037fe20003f1d000 */
[----:B------:R-:W-:-:S12]  /*8c90*/  BSSY.RECONVERGENT B1, `(.L_x_11912) ;  /* 0x000005b000017945 */ /* 0x000fd80003800200 */
[----:B------:R-:W-:Y:S05]  /*8ca0*/  @!P0 BRA `(.L_x_11913) ;  /* 0x0000000400588947 */ /* 0x000fea0003800000 */
[----:B------:R-:W-:Y:S01]  /*8cb0*/  FSETP.GEU.FTZ.AND P0, PT, R18, |R3|, PT ;  /* 0x400000031200720b */ /* 0x000fe20003f1e000 */
[----:B------:R-:W-:Y:S01]  /*8cc0*/  BSSY.RECONVERGENT B0, `(.L_x_11914) ;  /* 0x000003e000007945 */ /* 0x000fe20003800200 */
[----:B------:R-:W-:-:S11]  /*8cd0*/  IMAD.MOV.U32 R0, RZ, RZ, R18 ;  /* 0x000000ffff007224 */ /* 0x000fd600078e0012 */
[----:B------:R-:W-:Y:S05]  /*8ce0*/  @!P0 BRA `(.L_x_11915) ;  /* 0x0000000000ec8947 */ /* 0x000fea0003800000 */
[----:B---3--:R-:W-:-:S05]  /*8cf0*/  FMUL.FTZ R5, |R3|, 8388608 ;  /* 0x4b00000003057820 */ /* 0x008fca0000410200 */
        /* <DEDUP_REMOVED lines=22> */
.L_x_11919:
[----:B------:R-:W-:Y:S01]  /*8e60*/  FSETP.GEU.FTZ.AND P0, PT, R4, -R9, PT ;  /* 0x800000090400720b */ /* 0x000fe20003f1e000 */
[----:B------:R-:W-:-:S12]  /*8e70*/  FADD.FTZ R7, R7, -1 ;  /* 0xbf80000007077421 */ /* 0x000fd80000010000 */
[----:B------:R-:W-:-:S07]  /*8e80*/  @!P0 FADD.FTZ R7, R7, -1 ;  /* 0xbf80000007078421 */ /* 0x000fce0000010000 */
.L_x_11918:
[----:B------:R-:W-:Y:S05]  /*8e90*/  BSYNC.RECONVERGENT B2 ;  /* 0x0000000000027941 */ /* 0x000fea0003800200 */
.L_x_11917:
[----:B------:R-:W-:Y:S01]  /*8ea0*/  FFMA.FTZ R0, -R9, R7, R18 ;  /* 0x0000000709007223 */ /* 0x000fe20000010112 */
[----:B------:R-:W-:Y:S06]  /*8eb0*/  BRA `(.L_x_11915) ;  /* 0x0000000000787947 */ /* 0x000fec0003800000 */
.L_x_11916:
        /* <DEDUP_REMOVED lines=14> */
.L_x_11922:
        /* <DEDUP_REMOVED lines=13> */
.L_x_11921:
[----:B------:R-:W-:Y:S05]  /*9070*/  BSYNC.RECONVERGENT B2 ;  /* 0x0000000000027941 */ /* 0x000fea0003800200 */
.L_x_11920:
[----:B------:R-:W-:-:S04]  /*9080*/  FMUL.FTZ R5, R0, 1.1920928955078125e-07 ;  /* 0x3400000000057820 */ /* 0x000fc80000410000 */
[----:B------:R-:W-:-:S07]  /*9090*/  FMUL.FTZ R0, R8, R5 ;  /* 0x0000000508007220 */ /* 0x000fce0000410000 */
.L_x_11915:
[----:B------:R-:W-:Y:S05]  /*90a0*/  BSYNC.RECONVERGENT B0 ;  /* 0x0000000000007941 */ /* 0x000fea0003800200 */
.L_x_11914:
[----:B------:R-:W3:Y:S01]  /*90b0*/  LDC R6, c[0x0][0x594] ;  /* 0x00016500ff067b82 */ /* 0x000ee20000000800 */
[C---:B------:R-:W-:Y:S01]  /*90c0*/  FSETP.NAN.FTZ.AND P0, PT, |R0|.reuse, |R0|, PT ;  /* 0x400000000000720b */ /* 0x040fe20003f18200 */
[----:B------:R-:W1:Y:S01]  /*90d0*/  MUFU.RCP R7, R3 ;  /* 0x0000000300077308 */ /* 0x000e620000001000 */
[----:B---3--:R-:W-:-:S04]  /*90e0*/  LOP3.LUT R5, R0, 0x80000000, R6, 0xb8, !PT ;  /* 0x8000000000057812 */ /* 0x008fc800078eb806 */
        /* <DEDUP_REMOVED lines=18> */
.L_x_11913:
[----:B------:R-:W3:Y:S01]  /*9210*/  LDCU UR4, c[0x0][0x594] ;  /* 0x0000b280ff0477ac */ /* 0x000ee20008000800 */
[----:B------:R-:W3:Y:S02]  /*9220*/  MUFU.RCP R3, R3 ;  /* 0x0000000300037308 */ /* 0x000ee40000001000 */
[----:B---3--:R-:W-:-:S07]  /*9230*/  FMUL.FTZ R4, R3, UR4 ;  /* 0x0000000403047c20 */ /* 0x008fce0008410000 */
.L_x_11923:
[----:B------:R-:W-:Y:S05]  /*9240*/  BSYNC.RECONVERGENT B1 ;  /* 0x0000000000017941 */ /* 0x000fea0003800200 */
.L_x_11912:
[----:B------:R-:W1:Y:S01]  /*9250*/  LDCU.64 UR6, c[0x0][0x580] ;  /* 0x0000b000ff0677ac */ /* 0x000e620008000a00 */
[----:B------:R-:W-:-:S04]  /*9260*/  UPRMT UR4, UR40, 0x9910, URZ ;  /* 0x0000991028047896 */ /* 0x000fc800080000ff */
[----:B------:R-:W-:Y:S01]  /*9270*/  UISETP.GT.AND UP0, UPT, UR4, 0x9, UPT ;  /* 0x000000090400788c */ /* 0x000fe2000bf04270 */
[----:B-1----:R-:W-:-:S04]  /*9280*/  IADD3 R8, P0, PT, R19, UR6, RZ ;  /* 0x0000000613087c10 */ /* 0x002fc8000ff1e0ff */
[----:B0-----:R-:W-:-:S04]  /*9290*/  IADD3.X R9, PT, PT, RZ, UR7, RZ, P0, !PT ;  /* 0x00000007ff097c10 */ /* 0x001fc800087fe4ff */
        /* <DEDUP_REMOVED lines=12> */
.L_x_11927:
[----:B------:R-:W0:Y:S02]  /*9360*/  F2I.S64.TRUNC R4, R4 ;  /* 0x0000000400047311 */ /* 0x000e24000020d900 */
[----:B0-----:R-:W-:-:S05]  /*9370*/  IMAD.MOV.U32 R3, RZ, RZ, R4 ;  /* 0x000000ffff037224 */ /* 0x001fca00078e0004 */
[----:B------:R0:W-:Y:S01]  /*9380*/  STG.E.U8 desc[UR36][R8.64], R3 ;  /* 0x0000000308007986 */ /* 0x0001e2000c101124 */
[----:B------:R-:W-:Y:S05]  /*9390*/  BRA `(.L_x_11929) ;  /* 0x0000000c00287947 */ /* 0x000fea0003800000 */
.L_x_11926:
        /* <DEDUP_REMOVED lines=9> */
.L_x_11931:
[----:B------:R-:W0:Y:S02]  /*9430*/  F2I.FTZ.TRUNC.NTZ R3, R4 ;  /* 0x0000000400037305 */ /* 0x000e24000021f100 */
[----:B0-----:R0:W-:Y:S01]  /*9440*/  STG.E desc[UR36][R8.64], R3 ;  /* 0x0000000308007986 */ /* 0x0011e2000c101924 */
[----:B------:R-:W-:Y:S05]  /*9450*/  BRA `(.L_x_11929) ;  /* 0x0000000800f87947 */ /* 0x000fea0003800000 */
.L_x_11930:
[----:B------:R-:W0:Y:S02]  /*9460*/  F2I.FTZ.TRUNC.NTZ R3, R4 ;  /* 0x0000000400037305 */ /* 0x000e24000021f100 */
[----:B0-----:R0:W-:Y:S01]  /*9470*/  STG.E.U16 desc[UR36][R8.64], R3 ;  /* 0x0000000308007986 */ /* 0x0011e2000c101524 */
[----:B------:R-:W-:Y:S05]  /*9480*/  BRA `(.L_x_11929) ;  /* 0x0000000800ec7947 */ /* 0x000fea0003800000 */
.L_x_11925:
        /* <DEDUP_REMOVED lines=8> */
.L_x_11933:
[----:B------:R-:W-:-:S05]  /*9510*/  F2FP.F16.F32.PACK_AB R4, RZ, R4 ;  /* 0x00000004ff04723e */ /* 0x000fca00000000ff */
[----:B------:R0:W-:Y:S01]  /*9520*/  STG.E.U16 desc[UR36][R8.64], R4 ;  /* 0x0000000408007986 */ /* 0x0001e2000c101524 */
[----:B------:R-:W-:Y:S05]  /*9530*/  BRA `(.L_x_11929) ;  /* 0x0000000800c07947 */ /* 0x000fea0003800000 */
.L_x_11932:
        /* <DEDUP_REMOVED lines=9> */
.L_x_11935:
[----:B------:R-:W-:-:S04]  /*95d0*/  F2FP.F16.F32.PACK_AB R3, RZ, R4 ;  /* 0x00000004ff03723e */ /* 0x000fc800000000ff */
[----:B------:R-:W-:-:S05]  /*95e0*/  PRMT R3, R3, 0x5410, RZ ;  /* 0x0000541003037816 */ /* 0x000fca00000000ff */
[----:B------:R0:W-:Y:S01]  /*95f0*/  STG.E desc[UR36][R8.64], R3 ;  /* 0x0000000308007986 */ /* 0x0001e2000c101924 */
[----:B------:R-:W-:Y:S05]  /*9600*/  BRA `(.L_x_11929) ;  /* 0x00000008008c7947 */ /* 0x000fea0003800000 */
.L_x_11934:
[----:B------:R-:W-:-:S06]  /*9610*/  FMUL.FTZ R4, R4, 1 ;  /* 0x3f80000004047820 */ /* 0x000fcc0000410000 */
[----:B------:R-:W0:Y:S02]  /*9620*/  F2F.F64.F32 R4, R4 ;  /* 0x0000000400047310 */ /* 0x000e240000201800 */
[----:B0-----:R0:W-:Y:S01]  /*9630*/  STG.E.64 desc[UR36][R8.64], R4 ;  /* 0x0000000408007986 */ /* 0x0011e2000c101b24 */
[----:B------:R-:W-:Y:S05]  /*9640*/  BRA `(.L_x_11929) ;  /* 0x00000008007c7947 */ /* 0x000fea0003800000 */
.L_x_11924:
        /* <DEDUP_REMOVED lines=13> */
.L_x_11939:
        /* <DEDUP_REMOVED lines=16> */
.L_x_11942:
[----:B------:R-:W-:-:S04]  /*9820*/  SHF.R.U32.HI R4, RZ, 0x18, R4 ;  /* 0x00000018ff047819 */ /* 0x000fc80000011604 */
[----:B------:R-:W-:-:S04]  /*9830*/  LOP3.LUT R3, R3, 0x80, R4, 0xf8, !PT ;  /* 0x0000008003037812 */ /* 0x000fc800078ef804 */
[----:B------:R-:W-:-:S07]  /*9840*/  PRMT R0, R3, 0x7610, R0 ;  /* 0x0000761003007816 */ /* 0x000fce0000000000 */
.L_x_11941:
[----:B------:R-:W-:Y:S05]  /*9850*/  BSYNC.RECONVERGENT B0 ;  /* 0x0000000000007941 */ /* 0x000fea0003800200 */
.L_x_11940:
[----:B------:R0:W-:Y:S01]  /*9860*/  STG.E.U8 desc[UR36][R8.64], R0 ;  /* 0x0000000008007986 */ /* 0x0001e2000c101124 */
[----:B------:R-:W-:Y:S05]  /*9870*/  BRA `(.L_x_11929) ;  /* 0x0000000400f07947 */ /* 0x000fea0003800000 */
.L_x_11938:
        /* <DEDUP_REMOVED lines=16> */
.L_x_11945:
[----:B------:R-:W-:-:S04]  /*9980*/  SHF.R.U32.HI R4, RZ, 0x18, R4 ;  /* 0x00000018ff047819 */ /* 0x000fc80000011604 */
[----:B------:R-:W-:-:S04]  /*9990*/  LOP3.LUT R3, R3, 0x80, R4, 0xf8, !PT ;  /* 0x0000008003037812 */ /* 0x000fc800078ef804 */
[----:B------:R-:W-:-:S07]  /*99a0*/  PRMT R0, R3, 0x7610, R0 ;  /* 0x0000761003007816 */ /* 0x000fce0000000000 */
.L_x_11944:
[----:B------:R-:W-:Y:S05]  /*99b0*/  BSYNC.RECONVERGENT B0 ;  /* 0x0000000000007941 */ /* 0x000fea0003800200 */
.L_x_11943:
[----:B------:R0:W-:Y:S01]  /*99c0*/  STG.E.U8 desc[UR36][R8.64], R0 ;  /* 0x0000000008007986 */ /* 0x0001e2000c101124 */
[----:B------:R-:W-:Y:S05]  /*99d0*/  BRA `(.L_x_11929) ;  /* 0x0000000400987947 */ /* 0x000fea0003800000 */
.L_x_11937:
        /* <DEDUP_REMOVED lines=21> */
.L_x_11947:
[----:B------:R-:W0:Y:S02]  /*9b30*/  F2I.U64.TRUNC R4, R4 ;  /* 0x0000000400047311 */ /* 0x000e24000020d800 */
[----:B0-----:R0:W-:Y:S01]  /*9b40*/  STG.E.64 desc[UR36][R8.64], R4 ;  /* 0x0000000408007986 */ /* 0x0011e2000c101b24 */
[----:B------:R-:W-:Y:S05]  /*9b50*/  BRA `(.L_x_11929) ;  /* 0x0000000400387947 */ /* 0x000fea0003800000 */
.L_x_11946:
[----:B------:R-:W0:Y:S02]  /*9b60*/  F2I.FTZ.U32.TRUNC.NTZ R3, R4 ;  /* 0x0000000400037305 */ /* 0x000e24000021f000 */
[----:B0-----:R0:W-:Y:S01]  /*9b70*/  STG.E desc[UR36][R8.64], R3 ;  /* 0x0000000308007986 */ /* 0x0011e2000c101924 */
[----:B------:R-:W-:Y:S05]  /*9b80*/  BRA `(.L_x_11929) ;  /* 0x00000004002c7947 */ /* 0x000fea0003800000 */
.L_x_11936:
        /* <DEDUP_REMOVED lines=10> */
.L_x_11949:
[----:B------:R-:W-:Y:S01]  /*9c30*/  FMUL.FTZ R4, R4, 1 ;  /* 0x3f80000004047820 */ /* 0x000fe20000410000 */
[----:B------:R-:W-:-:S05]  /*9c40*/  CS2R R6, SRZ ;  /* 0x0000000000067805 */ /* 0x000fca000001ff00 */
[----:B------:R-:W0:Y:S02]  /*9c50*/  F2F.F64.F32 R4, R4 ;  /* 0x0000000400047310 */ /* 0x000e240000201800 */
[----:B0-----:R4:W-:Y:S01]  /*9c60*/  STG.E.128 desc[UR36][R8.64], R4 ;  /* 0x0000000408007986 */ /* 0x0019e2000c101d24 */
[----:B------:R-:W-:Y:S05]  /*9c70*/  BRA `(.L_x_11929) ;  /* 0x0000000000f07947 */ /* 0x000fea0003800000 */
.L_x_11948:
[----:B------:R-:W-:-:S09]  /*9c80*/  UISETP.NE.AND UP0, UPT, UR4, 0xf, UPT ;  /* 0x0000000f0400788c */ /* 0x000fd2000bf05270 */
[----:B------:R-:W-:Y:S05]  /*9c90*/  BRA.U !UP0, `(.L_x_11950) ;  /* 0x0000000108e07547 */ /* 0x000fea000b800000 */
[----:B------:R-:W-:-:S09]  /*9ca0*/  UISETP.NE.AND UP0, UPT, UR4, 0x17, UPT ;  /* 0x000000170400788c */ /* 0x000fd2000bf05270 */
[----:B------:R-:W-:Y:S05]  /*9cb0*/  BRA.U !UP0, `(.L_x_11951) ;  /* 0x00000001088c7547 */ /* 0x000fea000b800000 */
[----:B------:R-:W-:-:S09]  /*9cc0*/  UISETP.NE.AND UP0, UPT, UR4, 0x18, UPT ;  /* 0x000000180400788c */ /* 0x000fd2000bf05270 */
[----:B------:R-:W-:Y:S05]  /*9cd0*/  BRA.U !UP0, `(.L_x_11952) ;  /* 0x0000000108447547 */ /* 0x000fea000b800000 */
.L_x_11928:
        /* <DEDUP_REMOVED lines=16> */
.L_x_11953:
[----:B------:R-:W-:Y:S05]  /*9de0*/  BRA `(.L_x_11929) ;  /* 0x0000000000947947 */ /* 0x000fea0003800000 */
.L_x_11952:
        /* <DEDUP_REMOVED lines=12> */
.L_x_11955:
[----:B------:R-:W-:Y:S05]  /*9eb0*/  BSYNC.RECONVERGENT B0 ;  /* 0x0000000000007941 */ /* 0x000fea0003800200 */
.L_x_11954:
[----:B------:R-:W-:-:S05]  /*9ec0*/  LOP3.LUT R3, R0, 0x80, R5, 0xf8, !PT ;  /* 0x0000008000037812 */ /* 0x000fca00078ef805 */
[----:B------:R2:W-:Y:S01]  /*9ed0*/  STG.E.U8 desc[UR36][R8.64], R3 ;  /* 0x0000000308007986 */ /* 0x0005e2000c101124 */
[----:B------:R-:W-:Y:S05]  /*9ee0*/  BRA `(.L_x_11929) ;  /* 0x0000000000547947 */ /* 0x000fea0003800000 */
.L_x_11951:
        /* <DEDUP_REMOVED lines=11> */
.L_x_11957:
[----:B------:R-:W-:Y:S01]  /*9fa0*/  IMAD.MOV.U32 R0, RZ, RZ, 0x7f ;  /* 0x0000007fff007424 */ /* 0x000fe200078e00ff */
[----:B------:R-:W-:-:S04]  /*9fb0*/  ISETP.GT.U32.AND P0, PT, R5, 0x7f800000, PT ;  /* 0x7f8000000500780c */ /* 0x000fc80003f04070 */
[----:B------:R-:W-:-:S09]  /*9fc0*/  SEL R0, R0, 0x7c, P0 ;  /* 0x0000007c00007807 */ /* 0x000fd20000000000 */
.L_x_11958:
[----:B------:R-:W-:Y:S05]  /*9fd0*/  BSYNC.RECONVERGENT B0 ;  /* 0x0000000000007941 */ /* 0x000fea0003800200 */
.L_x_11956:
[----:B------:R-:W-:-:S04]  /*9fe0*/  SHF.R.U32.HI R3, RZ, 0x18, R4 ;  /* 0x00000018ff037819 */ /* 0x000fc80000011604 */
[----:B------:R-:W-:-:S05]  /*9ff0*/  LOP3.LUT R3, R0, 0x80, R3, 0xf8, !PT ;  /* 0x0000008000037812 */ /* 0x000fca00078ef803 */
[----:B------:R1:W-:Y:S01]  /*a000*/  STG.E.U8 desc[UR36][R8.64], R3 ;  /* 0x0000000308007986 */ /* 0x0003e2000c101124 */
[----:B------:R-:W-:Y:S05]  /*a010*/  BRA `(.L_x_11929) ;  /* 0x0000000000087947 */ /* 0x000fea0003800000 */
.L_x_11950:
[----:B------:R-:W-:-:S05]  /*a020*/  F2FP.BF16.F32.PACK_AB R4, RZ, R4 ;  /* 0x00000004ff04723e */ /* 0x000fca00000010ff */
[----:B------:R0:W-:Y:S02]  /*a030*/  STG.E.U16 desc[UR36][R8.64], R4 ;  /* 0x0000000408007986 */ /* 0x0001e4000c101524 */
.L_x_11929:
[----:B------:R-:W-:-:S07]  /*a040*/  VIADD R17, R17, 0x80 ;  /* 0x0000008011117836 */ /* 0x000fce0000000000 */
.L_x_11882:
[----:B------:R-:W-:Y:S05]  /*a050*/  BSYNC.RECONVERGENT B7 ;  /* 0x0000000000077941 */ /* 0x000fea0003800200 */
.L_x_11881:
[----:B------:R-:W5:Y:S02]  /*a060*/  LDCU UR4, c[0x0][0x380] ;  /* 0x00007000ff0477ac */ /* 0x000f640008000800 */
[----:B-----5:R-:W-:-:S13]  /*a070*/  ISETP.GE.AND P0, PT, R17, UR4, PT ;  /* 0x0000000411007c0c */ /* 0x020fda000bf06270 */
[----:B------:R-:W-:Y:S05]  /*a080*/  @P0 EXIT ;  /* 0x000000000000094d */ /* 0x000fea0003800000 */
[----:B------:R-:W5:Y:S01]  /*a090*/  LDCU UR4, c[0x0][0x388] ;  /* 0x00007100ff0477ac */ /* 0x000f620008000800 */
[----:B0--34-:R-:W-:Y:S02]  /*a0a0*/  HFMA2 R0, -RZ, RZ, 0, 0 ;  /* 0x00000000ff007431 */ /* 0x019fe400000001ff */
[----:B------:R-:W-:Y:S01]  /*a0b0*/  IMAD.MOV.U32 R22, RZ, RZ, RZ ;  /* 0x000000ffff167224 */ /* 0x000fe200078e00ff */
[----:B-----5:R-:W-:-:S09]  /*a0c0*/  UISETP.NE.AND UP0, UPT, UR4, URZ, UPT ;  /* 0x000000ff0400728c */ /* 0x020fd2000bf05270 */
[----:B------:R-:W-:Y:S05]  /*a0d0*/  BRA.U !UP0, `(.L_x_11959) ;  /* 0x0000001108ac7547 */ /* 0x000fea000b800000 */
[----:B------:R-:W0:Y:S01]  /*a0e0*/  LDCU.64 UR4, c[0x0][0x390] ;  /* 0x00007200ff0477ac */ /* 0x000e220008000a00 */
[----:B-1----:R-:W-:Y:S01]  /*a0f0*/  MOV R5, R17 ;  /* 0x0000001100057202 */ /* 0x002fe20000000f00 */
        /* <DEDUP_REMOVED lines=18> */
[----:B--2---:R-:W-:-:S05]  /*a220*/  IADD3 R3, PT, PT, -R7, RZ, RZ ;  /* 0x000000ff07037210 */ /* 0x004fca0007ffe1ff */
[----:B------:R-:W-:-:S04]  /*a230*/  IMAD R5, R3, UR6, R5 ;  /* 0x0000000603057c24 */ /* 0x000fc8000f8e0205 */
        /* <DEDUP_REMOVED lines=277> */
.L_x_11959:
[----:B------:R-:W1:Y:S01]  /*b390*/  LDCU.128 UR8, c[0x0][0x580] ;  /* 0x0000b000ff0877ac */ /* 0x000e620008000c00 */
[----:B------:R-:W-:Y:S01]  /*b3a0*/  BSSY.RECONVERGENT B6, `(.L_x_11960) ;  /* 0x00000e0000067945 */ /* 0x000fe20003800200 */
[----:B------:R-:W-:-:S04]  /*b3b0*/  UPRMT UR4, UR42, 0x9910, URZ ;  /* 0x000099102a047896 */ /* 0x000fc800080000ff */
[----:B------:R-:W-:Y:S01]  /*b3c0*/  UISETP.GT.AND UP0, UPT, UR4, 0x9, UPT ;  /* 0x000000090400788c */ /* 0x000fe2000bf04270 */
[----:B-1----:R-:W-:Y:S02]  /*b3d0*/  IADD3 R4, P1, PT, R0, UR10, RZ ;  /* 0x0000000a00047c10 */ /* 0x002fe4000ff3e0ff */
        /* <DEDUP_REMOVED lines=15> */
.L_x_11964:
[----:B--2---:R-:W2:Y:S02]  /*b4d0*/  LDG.E.U8 R3, desc[UR36][R4.64] ;  /* 0x0000002404037981 */ /* 0x004ea4000c1e1100 */
[----:B--2---:R-:W-:Y:S01]  /*b4e0*/  I2FP.F32.U32 R3, R3 ;  /* 0x0000000300037245 */ /* 0x004fe20000201000 */
[----:B------:R-:W-:Y:S06]  /*b4f0*/  BRA `(.L_x_11966) ;  /* 0x0000000c00287947 */ /* 0x000fec0003800000 */
.L_x_11963:
        /* <DEDUP_REMOVED lines=9> */
.L_x_11968:
[----:B--2---:R-:W2:Y:S02]  /*b590*/  LDG.E R3, desc[UR36][R4.64] ;  /* 0x0000002404037981 */ /* 0x004ea4000c1e1900 */
[----:B--2---:R-:W-:Y:S01]  /*b5a0*/  I2FP.F32.S32 R3, R3 ;  /* 0x0000000300037245 */ /* 0x004fe20000201400 */
[----:B------:R-:W-:Y:S06]  /*b5b0*/  BRA `(.L_x_11966) ;  /* 0x0000000800f87947 */ /* 0x000fec0003800000 */
.L_x_11967:
[----:B--2---:R-:W2:Y:S02]  /*b5c0*/  LDG.E.U16 R3, desc[UR36][R4.64] ;  /* 0x0000002404037981 */ /* 0x004ea4000c1e1500 */
[----:B--2---:R-:W0:Y:S01]  /*b5d0*/  I2F.S16 R3, R3 ;  /* 0x0000000300037306 */ /* 0x004e220000101400 */
[----:B------:R-:W-:Y:S05]  /*b5e0*/  BRA `(.L_x_11966) ;  /* 0x0000000800ec7947 */ /* 0x000fea0003800000 */
.L_x_11962:
        /* <DEDUP_REMOVED lines=8> */
.L_x_11970:
[----:B--2---:R-:W2:Y:S02]  /*b670*/  LDG.E.U16 R3, desc[UR36][R4.64] ;  /* 0x0000002404037981 */ /* 0x004ea4000c1e1500 */
[----:B--2---:R-:W-:Y:S01]  /*b680*/  HADD2.F32 R3, -RZ, R3.H0_H0 ;  /* 0x20000003ff037230 */ /* 0x004fe20000004100 */
[----:B------:R-:W-:Y:S06]  /*b690*/  BRA `(.L_x_11966) ;  /* 0x0000000800c07947 */ /* 0x000fec0003800000 */
.L_x_11969:
        /* <DEDUP_REMOVED lines=8> */
.L_x_11972:
[----:B--2---:R-:W2:Y:S02]  /*b720*/  LDG.E.U16 R3, desc[UR36][R4.64] ;  /* 0x0000002404037981 */ /* 0x004ea4000c1e1500 */
[----:B--2---:R-:W-:Y:S01]  /*b730*/  HADD2.F32 R3, -RZ, R3.H0_H0 ;  /* 0x20000003ff037230 */ /* 0x004fe20000004100 */
[----:B------:R-:W-:Y:S06]  /*b740*/  BRA `(.L_x_11966) ;  /* 0x0000000800947947 */ /* 0x000fec0003800000 */
.L_x_11971:
[----:B------:R-:W2:Y:S01]  /*b750*/  LDG.E.64 R4, desc[UR36][R4.64] ;  /* 0x0000002404047981 */ /* 0x000ea2000c1e1b00 */
[----:B------:R-:W-:Y:S01]  /*b760*/  UMOV UR4, 0xf0000000 ;  /* 0xf000000000047882 */ /* 0x000fe20000000000 */
[----:B------:R-:W-:Y:S01]  /*b770*/  UMOV UR5, 0x380fffff ;  /* 0x380fffff00057882 */ /* 0x000fe20000000000 */
[----:B--2---:R-:W0:Y:S01]  /*b780*/  F2F.F32.F64 R3, R4 ;  /* 0x0000000400037310 */ /* 0x004e220000301000 */
[----:B------:R-:W-:-:S14]  /*b790*/  DSETP.GEU.AND P0, PT, |R4|, UR4, PT ;  /* 0x0000000404007e2a */ /* 0x000fdc000bf0e200 */
[----:B0-----:R-:W-:Y:S01]  /*b7a0*/  @!P0 FMUL R3, R3, 1.175494350822287508e-38 ;  /* 0x0080000003038820 */ /* 0x001fe20000400000 */
[----:B------:R-:W-:Y:S06]  /*b7b0*/  BRA `(.L_x_11966) ;  /* 0x0000000800787947 */ /* 0x000fec0003800000 */
.L_x_11961:
        /* <DEDUP_REMOVED lines=12> */
.L_x_11975:
[----:B------:R-:W2:Y:S01]  /*b880*/  LDG.E.64 R4, desc[UR36][R4.64] ;  /* 0x0000002404047981 */ /* 0x000ea2000c1e1b00 */
[----:B------:R-:W-:Y:S01]  /*b890*/  UMOV UR4, 0xf0000000 ;  /* 0xf000000000047882 */ /* 0x000fe20000000000 */
[----:B------:R-:W-:Y:S01]  /*b8a0*/  UMOV UR5, 0x380fffff ;  /* 0x380fffff00057882 */ /* 0x000fe20000000000 */
[----:B--2---:R-:W0:Y:S01]  /*b8b0*/  F2F.F32.F64 R3, R4 ;  /* 0x0000000400037310 */ /* 0x004e220000301000 */
[----:B------:R-:W-:-:S14]  /*b8c0*/  DSETP.GEU.AND P0, PT, |R4|, UR4, PT ;  /* 0x0000000404007e2a */ /* 0x000fdc000bf0e200 */
[----:B0-----:R-:W-:Y:S01]  /*b8d0*/  @!P0 FMUL R3, R3, 1.175494350822287508e-38 ;  /* 0x0080000003038820 */ /* 0x001fe20000400000 */
[----:B------:R-:W-:Y:S06]  /*b8e0*/  BRA `(.L_x_11966) ;  /* 0x00000008002c7947 */ /* 0x000fec0003800000 */
.L_x_11974:
[----:B------:R-:W-:-:S09]  /*b8f0*/  UISETP.NE.AND UP0, UPT, UR4, 0xf, UPT ;  /* 0x0000000f0400788c */ /* 0x000fd2000bf05270 */
[----:B------:R-:W-:Y:S05]  /*b900*/  BRA.U !UP0, `(.L_x_11976) ;  /* 0x0000000108907547 */ /* 0x000fea000b800000 */
[----:B------:R-:W-:-:S09]  /*b910*/  UISETP.NE.AND UP0, UPT, UR4, 0x17, UPT ;  /* 0x000000170400788c */ /* 0x000fd2000bf05270 */
[----:B------:R-:W-:Y:S05]  /*b920*/  BRA.U !UP0, `(.L_x_11977) ;  /* 0x0000000108547547 */ /* 0x000fea000b800000 */
[----:B------:R-:W-:-:S09]  /*b930*/  UISETP.NE.AND UP0, UPT, UR4, 0x18, UPT ;  /* 0x000000180400788c */ /* 0x000fd2000bf05270 */
[----:B------:R-:W-:Y:S05]  /*b940*/  BRA.U UP0, `(.L_x_11965) ;  /* 0x0000000500b87547 */ /* 0x000fea000b800000 */
[----:B--2---:R-:W2:Y:S01]  /*b950*/  LDG.E.U8 R3, desc[UR36][R4.64] ;  /* 0x0000002404037981 */ /* 0x004ea2000c1e1100 */
[----:B------:R-:W-:Y:S01]  /*b960*/  IMAD.MOV.U32 R7, RZ, RZ, 0x1f ;  /* 0x0000001fff077424 */ /* 0x000fe200078e00ff */
[----:B--2---:R-:W-:-:S04]  /*b970*/  SHF.L.U32 R3, R3, 0x18, RZ ;  /* 0x0000001803037819 */ /* 0x004fc800000006ff */
[C---:B------:R-:W-:Y:S02]  /*b980*/  LOP3.LUT R0, R3.reuse, 0x7f000000, RZ, 0xc0, !PT ;  /* 0x7f00000003007812 */ /* 0x040fe400078ec0ff */
[----:B------:R-:W-:Y:S02]  /*b990*/  LOP3.LUT P0, RZ, R3, 0x7f000000, RZ, 0xc0, !PT ;  /* 0x7f00000003ff7812 */ /* 0x000fe4000780c0ff */
[----:B------:R-:W0:Y:S02]  /*b9a0*/  FLO.U32 R6, R0 ;  /* 0x0000000000067300 */ /* 0x000e2400000e0000 */
[----:B0-----:R-:W-:-:S04]  /*b9b0*/  IADD3 R6, PT, PT, -R6, RZ, RZ ;  /* 0x000000ff06067210 */ /* 0x001fc80007ffe1ff */
[----:B------:R-:W-:-:S05]  /*b9c0*/  VIADDMNMX.U32 R6, R6, R7, 0x4, !PT ;  /* 0x0000000406067446 */ /* 0x000fca0007800007 */
[----:B------:R-:W-:Y:S02]  /*b9d0*/  VIADD R7, R6, 0xfffffffc ;  /* 0xfffffffc06077836 */ /* 0x000fe40000000000 */
[----:B------:R-:W-:-:S03]  /*b9e0*/  VIADD R6, R0, 0x1000000 ;  /* 0x0100000000067836 */ /* 0x000fc60000000000 */
[----:B------:R-:W-:Y:S02]  /*b9f0*/  SHF.L.U32 R8, R0, R7, RZ ;  /* 0x0000000700087219 */ /* 0x000fe400000006ff */
[----:B------:R-:W-:Y:S02]  /*ba00*/  SHF.L.U32 R7, R7, 0x17, RZ ;  /* 0x0000001707077819 */ /* 0x000fe400000006ff */
[----:B------:R-:W-:Y:S02]  /*ba10*/  SHF.R.S32.HI R6, RZ, 0x8, R6 ;  /* 0x00000008ff067819 */ /* 0x000fe40000011406 */
[----:B------:R-:W-:-:S04]  /*ba20*/  LEA.HI R7, R8, -R7, RZ, 0x1c ;  /* 0x8000000708077211 */ /* 0x000fc800078fe0ff */
[----:B------:R-:W-:-:S04]  /*ba30*/  IADD3 R7, PT, PT, R7, 0x3c000000, RZ ;  /* 0x3c00000007077810 */ /* 0x000fc80007ffe0ff */
[----:B------:R-:W-:-:S04]  /*ba40*/  LOP3.LUT R6, R7, 0x7f800000, R6, 0xf8, !PT ;  /* 0x7f80000007067812 */ /* 0x000fc800078ef806 */
[----:B------:R-:W-:-:S04]  /*ba50*/  SEL R6, R6, RZ, P0 ;  /* 0x000000ff06067207 */ /* 0x000fc80000000000 */
[----:B------:R-:W-:Y:S01]  /*ba60*/  LOP3.LUT R3, R6, 0x80000000, R3, 0xf8, !PT ;  /* 0x8000000006037812 */ /* 0x000fe200078ef803 */
[----:B------:R-:W-:Y:S06]  /*ba70*/  BRA `(.L_x_11966) ;  /* 0x0000000400c87947 */ /* 0x000fec0003800000 */
.L_x_11977:
        /* <DEDUP_REMOVED lines=13> */
.L_x_11976:
[----:B--2---:R-:W2:Y:S02]  /*bb50*/  LDG.E.U16 R3, desc[UR36][R4.64] ;  /* 0x0000002404037981 */ /* 0x004ea4000c1e1500 */
[----:B--2---:R-:W-:Y:S01]  /*bb60*/  SHF.L.U32 R3, R3, 0x10, RZ ;  /* 0x0000001003037819 */ /* 0x004fe200000006ff */
[----:B------:R-:W-:Y:S06]  /*bb70*/  BRA `(.L_x_11966) ;  /* 0x0000000400887947 */ /* 0x000fec0003800000 */
.L_x_11973:
        /* <DEDUP_REMOVED lines=11> */
.L_x_11980:
        /* <DEDUP_REMOVED lines=20> */
.L_x_11982:
[----:B------:R-:W-:Y:S05]  /*bd70*/  BSYNC.RECONVERGENT B0 ;  /* 0x0000000000007941 */ /* 0x000fea0003800200 */
.L_x_11981:
[----:B------:R-:W-:Y:S01]  /*bd80*/  IMAD.SHL.U32 R0, R0, 0x100000, RZ ;  /* 0x0010000000007824 */ /* 0x000fe200078e00ff */
[----:B------:R-:W-:-:S04]  /*bd90*/  LEA R3, R3, 0x3b800000, 0x17 ;  /* 0x3b80000003037811 */ /* 0x000fc800078eb8ff */
[----:B------:R-:W-:Y:S01]  /*bda0*/  LOP3.LUT R3, R3, R0, R7, 0xfe, !PT ;  /* 0x0000000003037212 */ /* 0x000fe200078efe07 */
[----:B------:R-:W-:Y:S06]  /*bdb0*/  BRA `(.L_x_11966) ;  /* 0x0000000000f87947 */ /* 0x000fec0003800000 */
.L_x_11979:
        /* <DEDUP_REMOVED lines=20> */
.L_x_11984:
[----:B------:R-:W-:Y:S05]  /*bf00*/  BSYNC.RECONVERGENT B0 ;  /* 0x0000000000007941 */ /* 0x000fea0003800200 */
.L_x_11983:
[----:B------:R-:W-:Y:S02]  /*bf10*/  SHF.L.U32 R0, R0, 0x15, RZ ;  /* 0x0000001500007819 */ /* 0x000fe400000006ff */
[----:B------:R-:W-:-:S04]  /*bf20*/  LEA R3, R3, 0x37800000, 0x17 ;  /* 0x3780000003037811 */ /* 0x000fc800078eb8ff */
[----:B------:R-:W-:Y:S01]  /*bf30*/  LOP3.LUT R3, R3, R0, R7, 0xfe, !PT ;  /* 0x0000000003037212 */ /* 0x000fe200078efe07 */
[----:B------:R-:W-:Y:S06]  /*bf40*/  BRA `(.L_x_11966) ;  /* 0x0000000000947947 */ /* 0x000fec0003800000 */
.L_x_11978:
        /* <DEDUP_REMOVED lines=14> */
.L_x_11965:
[----:B------:R-:W-:Y:S01]  /*c030*/  MOV R14, 0x0 ;  /* 0x00000000000e7802 */ /* 0x000fe20000000f00 */
[----:B------:R-:W0:Y:S01]  /*c040*/  LDCU.64 UR4, c[0x4][0x178] ;  /* 0x01002f00ff0477ac */ /* 0x000e220008000a00 */
[----:B--2---:R-:W-:Y:S02]  /*c050*/  HFMA2 R8, -RZ, RZ, 0, 4.64916229248046875e-06 ;  /* 0x0000004eff087431 */ /* 0x004fe400000001ff */
[----:B------:R-:W-:Y:S01]  /*c060*/  IMAD.MOV.U32 R12, RZ, RZ, 0x1 ;  /* 0x00000001ff0c7424 */ /* 0x000fe200078e00ff */
[----:B------:R-:W-:Y:S01]  /*c070*/  MOV R13, RZ ;  /* 0x000000ff000d7202 */ /* 0x000fe20000000f00 */
[----:B------:R-:W1:Y:S01]  /*c080*/  LDCU.64 UR6, c[0x4][0x180] ;  /* 0x01003000ff0677ac */ /* 0x000e620008000a00 */
[----:B------:R-:W2:Y:S01]  /*c090*/  LDC.64 R14, c[0x4][R14] ;  /* 0x010000000e0e7b82 */ /* 0x000ea20000000a00 */
[----:B------:R-:W3:Y:S01]  /*c0a0*/  LDCU.64 UR8, c[0x4][0x68] ;  /* 0x01000d00ff0877ac */ /* 0x000ee20008000a00 */
[----:B0-----:R-:W-:Y:S01]  /*c0b0*/  MOV R4, UR4 ;  /* 0x0000000400047c02 */ /* 0x001fe20008000f00 */
[----:B------:R-:W-:Y:S01]  /*c0c0*/  IMAD.U32 R5, RZ, RZ, UR5 ;  /* 0x00000005ff057e24 */ /* 0x000fe2000f8e00ff */
[----:B-1----:R-:W-:Y:S01]  /*c0d0*/  MOV R6, UR6 ;  /* 0x0000000600067c02 */ /* 0x002fe20008000f00 */
[----:B------:R-:W-:Y:S01]  /*c0e0*/  IMAD.U32 R7, RZ, RZ, UR7 ;  /* 0x00000007ff077e24 */ /* 0x000fe2000f8e00ff */
[----:B---3--:R-:W-:Y:S01]  /*c0f0*/  MOV R10, UR8 ;  /* 0x00000008000a7c02 */ /* 0x008fe20008000f00 */
[----:B------:R-:W-:-:S07]  /*c100*/  IMAD.U32 R11, RZ, RZ, UR9 ;  /* 0x00000009ff0b7e24 */ /* 0x000fce000f8e00ff */
[----:B------:R-:W-:-:S07]  /*c110*/  LEPC R20, `(.L_x_11987) ;  /* 0x000000001014794e */ /* 0x000fce0000000000 */
[----:B--2---:R-:W-:Y:S05]  /*c120*/  CALL.ABS.NOINC R14 ;  /* 0x000000000e007343 */ /* 0x004fea0003c00000 */
.L_x_11987:
[----:B------:R-:W-:Y:S01]  /*c130*/  IMAD.MOV.U32 R3, RZ, RZ, RZ ;  /* 0x000000ffff037224 */ /* 0x000fe200078e00ff */
[----:B------:R-:W-:Y:S06]  /*c140*/  BRA `(.L_x_11966) ;  /* 0x0000000000147947 */ /* 0x000fec0003800000 */
.L_x_11986:
[----:B------:R-:W2:Y:S02]  /*c150*/  LDG.E.64 R4, desc[UR36][R4.64] ;  /* 0x0000002404047981 */ /* 0x000ea4000c1e1b00 */
[----:B--2---:R0:W1:Y:S01]  /*c160*/  I2F.U64 R3, R4 ;  /* 0x0000000400037312 */ /* 0x0040620000301000 */
[----:B------:R-:W-:Y:S05]  /*c170*/  BRA `(.L_x_11966) ;  /* 0x0000000000087947 */ /* 0x000fea0003800000 */
.L_x_11985:
[----:B--2---:R-:W2:Y:S02]  /*c180*/  LDG.E R3, desc[UR36][R4.64] ;  /* 0x0000002404037981 */ /* 0x004ea4000c1e1900 */
[----:B--2---:R-:W-:-:S07]  /*c190*/  I2FP.F32.U32 R3, R3 ;  /* 0x0000000300037245 */ /* 0x004fce0000201000 */
.L_x_11966:
[----:B------:R-:W-:Y:S05]  /*c1a0*/  BSYNC.RECONVERGENT B6 ;  /* 0x0000000000067941 */ /* 0x000fea0003800200 */
.L_x_11960:
[----:B01---5:R-:W-:Y:S01]  /*c1b0*/  FSETP.NEU.FTZ.AND P0, PT, R3, RZ, PT ;  /* 0x000000ff0300720b */ /* 0x023fe20003f1d000 */
[----:B------:R-:W-:-:S12]  /*c1c0*/  BSSY.RECONVERGENT B0, `(.L_x_11988) ;  /* 0x0000058000007945 */ /* 0x000fd80003800200 */
[----:B------:R-:W-:Y:S05]  /*c1d0*/  @!P0 BRA `(.L_x_11989) ;  /* 0x00000004004c8947 */ /* 0x000fea0003800000 */
[----:B------:R-:W-:Y:S01]  /*c1e0*/  FSETP.GEU.FTZ.AND P0, PT, R18, |R3|, PT ;  /* 0x400000031200720b */ /* 0x000fe20003f1e000 */
[----:B------:R-:W-:-:S12]  /*c1f0*/  BSSY.RECONVERGENT B1, `(.L_x_11990) ;  /* 0x000003b000017945 */ /* 0x000fd80003800200 */
        /* <DEDUP_REMOVED lines=24> */
.L_x_11995:
[----:B------:R-:W-:Y:S01]  /*c380*/  FSETP.GEU.FTZ.AND P0, PT, R2, -R9, PT ;  /* 0x800000090200720b */ /* 0x000fe20003f1e000 */
[----:B------:R-:W-:-:S12]  /*c390*/  FADD.FTZ R7, R7, -1 ;  /* 0xbf80000007077421 */ /* 0x000fd80000010000 */
[----:B------:R-:W-:-:S07]  /*c3a0*/  @!P0 FADD.FTZ R7, R7, -1 ;  /* 0xbf80000007078421 */ /* 0x000fce0000010000 */
.L_x_11994:
[----:B------:R-:W-:Y:S05]  /*c3b0*/  BSYNC.RECONVERGENT B2 ;  /* 0x0000000000027941 */ /* 0x000fea0003800200 */
.L_x_11993:
[----:B------:R-:W-:Y:S01]  /*c3c0*/  FFMA.FTZ R18, -R9, R7, R18 ;  /* 0x0000000709127223 */ /* 0x000fe20000010112 */
[----:B------:R-:W-:Y:S06]  /*c3d0*/  BRA `(.L_x_11991) ;  /* 0x0000000000707947 */ /* 0x000fec0003800000 */
.L_x_11992:
[----:B------:R-:W-:Y:S01]  /*c3e0*/  LOP3.LUT R7, R5, 0xff800000, RZ, 0xc0, !PT ;  /* 0xff80000005077812 */ /* 0x000fe200078ec0ff */
[----:B------:R-:W-:Y:S01]  /*c3f0*/  BSSY.RECONVERGENT B2, `(.L_x_11996) ;  /* 0x0000018000027945 */ /* 0x000fe20003800200 */
[----:B------:R-:W-:Y:S02]  /*c400*/  ISETP.GT.U32.AND P2, PT, R18, 0x7f7fffff, PT ;  /* 0x7f7fffff1200780c */ /* 0x000fe40003f44070 */
[----:B------:R-:W-:Y:S02]  /*c410*/  IADD3 R16, PT, PT, R16, -R7, RZ ;  /* 0x8000000710107210 */ /* 0x000fe40007ffe0ff */
[----:B------:R-:W-:Y:S02]  /*c420*/  FSETP.GT.FTZ.AND P1, PT, |R3|, RZ, PT ;  /* 0x000000ff0300720b */ /* 0x000fe40003f34200 */
[----:B------:R-:W-:Y:S02]  /*c430*/  LOP3.LUT P0, R16, R16, 0xff800000, RZ, 0xc0, !PT ;  /* 0xff80000010107812 */ /* 0x000fe4000780c0ff */
[----:B------:R-:W-:-:S04]  /*c440*/  FSEL R0, R7, +QNAN , !P2 ;  /* 0x7fffffff07007808 */ /* 0x000fc80005000000 */
[----:B------:R-:W-:-:S07]  /*c450*/  FSEL R18, R0, +QNAN , P1 ;  /* 0x7fffffff00127808 */ /* 0x000fce0000800000 */
[----:B------:R-:W-:Y:S05]  /*c460*/  @!P0 BRA `(.L_x_11997) ;  /* 0x0000000000408947 */ /* 0x000fea0003800000 */
[----:B------:R-:W-:-:S04]  /*c470*/  LOP3.LUT R0, R5, 0x7fffff, RZ, 0xc0, !PT ;  /* 0x007fffff05007812 */ /* 0x000fc800078ec0ff */
[----:B------:R-:W-:-:S04]  /*c480*/  LOP3.LUT R9, R0, 0x3f800000, RZ, 0xfc, !PT ;  /* 0x3f80000000097812 */ /* 0x000fc800078efcff */
[----:B------:R0:W1:Y:S03]  /*c490*/  MUFU.RCP R4, R9 ;  /* 0x0000000900047308 */ /* 0x0000660000001000 */
.L_x_11998:
        /* <DEDUP_REMOVED lines=13> */
.L_x_11997:
[----:B------:R-:W-:Y:S05]  /*c570*/  BSYNC.RECONVERGENT B2 ;  /* 0x0000000000027941 */ /* 0x000fea0003800200 */
.L_x_11996:
[----:B------:R-:W-:-:S04]  /*c580*/  FMUL.FTZ R5, R2, 1.1920928955078125e-07 ;  /* 0x3400000002057820 */ /* 0x000fc80000410000 */
[----:B------:R-:W-:-:S07]  /*c590*/  FMUL.FTZ R18, R18, R5 ;  /* 0x0000000512127220 */ /* 0x000fce0000410000 */
.L_x_11991:
[----:B------:R-:W-:Y:S05]  /*c5a0*/  BSYNC.RECONVERGENT B1 ;  /* 0x0000000000017941 */ /* 0x000fea0003800200 */
.L_x_11990:
[----:B--234-:R-:W1:Y:S01]  /*c5b0*/  LDC R4, c[0x0][0x594] ;  /* 0x00016500ff047b82 */ /* 0x01ce620000000800 */
        /* <DEDUP_REMOVED lines=21> */
.L_x_11989:
[----:B------:R-:W0:Y:S01]  /*c710*/  LDCU UR4, c[0x0][0x594] ;  /* 0x0000b280ff0477ac */ /* 0x000e220008000800 */
[----:B------:R-:W0:Y:S02]  /*c720*/  MUFU.RCP R2, R3 ;  /* 0x0000000300027308 */ /* 0x000e240000001000 */
[----:B0-----:R-:W-:-:S07]  /*c730*/  FMUL.FTZ R2, R2, UR4 ;  /* 0x0000000402027c20 */ /* 0x001fce0008410000 */
.L_x_11999:
[----:B------:R-:W-:Y:S05]  /*c740*/  BSYNC.RECONVERGENT B0 ;  /* 0x0000000000007941 */ /* 0x000fea0003800200 */
.L_x_11988:
        /* <DEDUP_REMOVED lines=14> */
.L_x_12003:
[----:B------:R-:W2:Y:S02]  /*c830*/  F2I.S64.TRUNC R2, R2 ;  /* 0x0000000200027311 */ /* 0x000ea4000020d900 */
[----:B--234-:R-:W-:-:S05]  /*c840*/  MOV R5, R2 ;  /* 0x0000000200057202 */ /* 0x01cfca0000000f00 */
[----:B------:R-:W-:Y:S01]  /*c850*/  STG.E.U8 desc[UR36][R22.64], R5 ;  /* 0x0000000516007986 */ /* 0x000fe2000c101124 */
[----:B------:R-:W-:Y:S05]  /*c860*/  EXIT ;  /* 0x000000000000794d */ /* 0x000fea0003800000 */
.L_x_12002:
        /* <DEDUP_REMOVED lines=9> */
.L_x_12006:
[----:B------:R-:W1:Y:S02]  /*c900*/  F2I.FTZ.TRUNC.NTZ R3, R2 ;  /* 0x0000000200037305 */ /* 0x000e64000021f100 */
[----:B-1----:R-:W-:Y:S01]  /*c910*/  STG.E desc[UR36][R22.64], R3 ;  /* 0x0000000316007986 */ /* 0x002fe2000c101924 */
[----:B------:R-:W-:Y:S05]  /*c920*/  EXIT ;  /* 0x000000000000794d */ /* 0x000fea0003800000 */
.L_x_12005:
[----:B------:R-:W1:Y:S02]  /*c930*/  F2I.FTZ.TRUNC.NTZ R3, R2 ;  /* 0x0000000200037305 */ /* 0x000e64000021f100 */
[----:B-1----:R-:W-:Y:S01]  /*c940*/  STG.E.U16 desc[UR36][R22.64], R3 ;  /* 0x0000000316007986 */ /* 0x002fe2000c101524 */
[----:B------:R-:W-:Y:S05]  /*c950*/  EXIT ;  /* 0x000000000000794d */ /* 0x000fea0003800000 */
.L_x_12001:
        /* <DEDUP_REMOVED lines=8> */
.L_x_12008:
[----:B------:R-:W-:-:S05]  /*c9e0*/  F2FP.F16.F32.PACK_AB R2, RZ, R2 ;  /* 0x00000002ff02723e */ /* 0x000fca00000000ff */
[----:B------:R-:W-:Y:S01]  /*c9f0*/  STG.E.U16 desc[UR36][R22.64], R2 ;  /* 0x0000000216007986 */ /* 0x000fe2000c101524 */
[----:B------:R-:W-:Y:S05]  /*ca00*/  EXIT ;  /* 0x000000000000794d */ /* 0x000fea0003800000 */
.L_x_12007:
        /* <DEDUP_REMOVED lines=9> */
.L_x_12010:
[----:B------:R-:W-:-:S04]  /*caa0*/  F2FP.F16.F32.PACK_AB R3, RZ, R2 ;  /* 0x00000002ff03723e */ /* 0x000fc800000000ff */
[----:B------:R-:W-:-:S05]  /*cab0*/  PRMT R3, R3, 0x5410, RZ ;  /* 0x0000541003037816 */ /* 0x000fca00000000ff */
[----:B------:R-:W-:Y:S01]  /*cac0*/  STG.E desc[UR36][R22.64], R3 ;  /* 0x0000000316007986 */ /* 0x000fe2000c101924 */
[----:B------:R-:W-:Y:S05]  /*cad0*/  EXIT ;  /* 0x000000000000794d */ /* 0x000fea0003800000 */
.L_x_12009:
[----:B------:R-:W-:-:S06]  /*cae0*/  FMUL.FTZ R2, R2, 1 ;  /* 0x3f80000002027820 */ /* 0x000fcc0000410000 */
[----:B------:R-:W1:Y:S02]  /*caf0*/  F2F.F64.F32 R2, R2 ;  /* 0x0000000200027310 */ /* 0x000e640000201800 */
[----:B-1----:R-:W-:Y:S01]  /*cb00*/  STG.E.64 desc[UR36][R22.64], R2 ;  /* 0x0000000216007986 */ /* 0x002fe2000c101b24 */
[----:B------:R-:W-:Y:S05]  /*cb10*/  EXIT ;  /* 0x000000000000794d */ /* 0x000fea0003800000 */
.L_x_12000:
        /* <DEDUP_REMOVED lines=13> */
.L_x_12014:
[----:B--234-:R-:W-:Y:S01]  /*cbf0*/  LOP3.LUT R4, R2, 0x7fffffff, RZ, 0xc0, !PT ;  /* 0x7fffffff02047812 */ /* 0x01cfe200078ec0ff */
        /* <DEDUP_REMOVED lines=15> */
.L_x_12017:
[----:B------:R-:W-:-:S04]  /*ccf0*/  SHF.R.U32.HI R2, RZ, 0x18, R2 ;  /* 0x00000018ff027819 */ /* 0x000fc80000011602 */
[----:B------:R-:W-:-:S04]  /*cd00*/  LOP3.LUT R2, R3, 0x80, R2, 0xf8, !PT ;  /* 0x0000008003027812 */ /* 0x000fc800078ef802 */
[----:B------:R-:W-:-:S07]  /*cd10*/  PRMT R11, R2, 0x7610, R11 ;  /* 0x00007610020b7816 */ /* 0x000fce000000000b */
.L_x_12016:
[----:B------:R-:W-:Y:S05]  /*cd20*/  BSYNC.RECONVERGENT B0 ;  /* 0x0000000000007941 */ /* 0x000fea0003800200 */
.L_x_12015:
[----:B------:R-:W-:Y:S01]  /*cd30*/  STG.E.U8 desc[UR36][R22.64], R11 ;  /* 0x0000000b16007986 */ /* 0x000fe2000c101124 */
[----:B------:R-:W-:Y:S05]  /*cd40*/  EXIT ;  /* 0x000000000000794d */ /* 0x000fea0003800000 */
.L_x_12013:
[----:B--234-:R-:W-:Y:S01]  /*cd50*/  LOP3.LUT R4, R2, 0x7fffffff, RZ, 0xc0, !PT ;  /* 0x7fffffff02047812 */ /* 0x01cfe200078ec0ff */
        /* <DEDUP_REMOVED lines=15> */
.L_x_12020:
[----:B------:R-:W-:-:S04]  /*ce50*/  SHF.R.U32.HI R2, RZ, 0x18, R2 ;  /* 0x00000018ff027819 */ /* 0x000fc80000011602 */
[----:B------:R-:W-:-:S04]  /*ce60*/  LOP3.LUT R3, R3, 0x80, R2, 0xf8, !PT ;  /* 0x0000008003037812 */ /* 0x000fc800078ef802 */
[----:B------:R-:W-:-:S07]  /*ce70*/  PRMT R11, R3, 0x7610, R11 ;  /* 0x00007610030b7816 */ /* 0x000fce000000000b */
.L_x_12019:
[----:B------:R-:W-:Y:S05]  /*ce80*/  BSYNC.RECONVERGENT B0 ;  /* 0x0000000000007941 */ /* 0x000fea0003800200 */
.L_x_12018:
[----:B------:R-:W-:Y:S01]  /*ce90*/  STG.E.U8 desc[UR36][R22.64], R11 ;  /* 0x0000000b16007986 */ /* 0x000fe2000c101124 */
[----:B------:R-:W-:Y:S05]  /*cea0*/  EXIT ;  /* 0x000000000000794d */ /* 0x000fea0003800000 */
.L_x_12012:
[----:B------:R-:W-:-:S09]  /*ceb0*/  UISETP.NE.AND UP0, UPT, UR4, 0x1c, UPT ;  /* 0x0000001c0400788c */ /* 0x000fd2000bf05270 */
[----:B------:R-:W-:Y:S05]  /*cec0*/  BRA.U !UP0, `(.L_x_12021) ;  /* 0x0000000108587547 */ /* 0x000fea000b800000 */
[----:B------:R-:W-:-:S09]  /*ced0*/  UISETP.NE.AND UP0, UPT, UR4, 0x1d, UPT ;  /* 0x0000001d0400788c */ /* 0x000fd2000bf05270 */
[----:B------:R-:W-:Y:S05]  /*cee0*/  BRA.U !UP0, `(.L_x_12022) ;  /* 0x0000000108447547 */ /* 0x000fea000b800000 */
[----:B------:R-:W-:-:S09]  /*cef0*/  UISETP.NE.AND UP0, UPT, UR4, 0x2c, UPT ;  /* 0x0000002c0400788c */ /* 0x000fd2000bf05270 */
[----:B------:R-:W-:Y:S05]  /*cf00*/  BRA.U UP0, `(.L_x_12004) ;  /* 0x0000000100a87547 */ /* 0x000fea000b800000 */
[----:B--234-:R-:W-:-:S04]  /*cf10*/  SHF.R.U32.HI R4, RZ, 0x17, R2 ;  /* 0x00000017ff047819 */ /* 0x01cfc80000011602 */
        /* <DEDUP_REMOVED lines=14> */
.L_x_12022:
[----:B------:R-:W1:Y:S02]  /*d000*/  F2I.U64.TRUNC R2, R2 ;  /* 0x0000000200027311 */ /* 0x000e64000020d800 */
[----:B-1----:R-:W-:Y:S01]  /*d010*/  STG.E.64 desc[UR36][R22.64], R2 ;  /* 0x0000000216007986 */ /* 0x002fe2000c101b24 */
[----:B------:R-:W-:Y:S05]  /*d020*/  EXIT ;  /* 0x000000000000794d */ /* 0x000fea0003800000 */
.L_x_12021:
[----:B------:R-:W1:Y:S02]  /*d030*/  F2I.FTZ.U32.TRUNC.NTZ R3, R2 ;  /* 0x0000000200037305 */ /* 0x000e64000021f000 */
[----:B-1----:R-:W-:Y:S01]  /*d040*/  STG.E desc[UR36][R22.64], R3 ;  /* 0x0000000316007986 */ /* 0x002fe2000c101924 */
[----:B------:R-:W-:Y:S05]  /*d050*/  EXIT ;  /* 0x000000000000794d */ /* 0x000fea0003800000 */
.L_x_12011:
        /* <DEDUP_REMOVED lines=10> */
.L_x_12024:
[----:B--234-:R-:W-:Y:S01]  /*d100*/  FMUL.FTZ R4, R2, 1 ;  /* 0x3f80000002047820 */ /* 0x01cfe20000410000 */
[----:B------:R-:W-:-:S05]  /*d110*/  CS2R R6, SRZ ;  /* 0x0000000000067805 */ /* 0x000fca000001ff00 */
[----:B------:R-:W1:Y:S02]  /*d120*/  F2F.F64.F32 R4, R4 ;  /* 0x0000000400047310 */ /* 0x000e640000201800 */
[----:B-1----:R-:W-:Y:S01]  /*d130*/  STG.E.128 desc[UR36][R22.64], R4 ;  /* 0x0000000416007986 */ /* 0x002fe2000c101d24 */
[----:B------:R-:W-:Y:S05]  /*d140*/  EXIT ;  /* 0x000000000000794d */ /* 0x000fea0003800000 */
.L_x_12023:
[----:B------:R-:W-:-:S09]  /*d150*/  UISETP.NE.AND UP0, UPT, UR4, 0xf, UPT ;  /* 0x0000000f0400788c */ /* 0x000fd2000bf05270 */
[----:B------:R-:W-:Y:S05]  /*d160*/  BRA.U !UP0, `(.L_x_12025) ;  /* 0x0000000108e07547 */ /* 0x000fea000b800000 */
[----:B------:R-:W-:-:S09]  /*d170*/  UISETP.NE.AND UP0, UPT, UR4, 0x17, UPT ;  /* 0x000000170400788c */ /* 0x000fd2000bf05270 */
[----:B------:R-:W-:Y:S05]  /*d180*/  BRA.U !UP0, `(.L_x_12026) ;  /* 0x00000001088c7547 */ /* 0x000fea000b800000 */
[----:B------:R-:W-:-:S09]  /*d190*/  UISETP.NE.AND UP0, UPT, UR4, 0x18, UPT ;  /* 0x000000180400788c */ /* 0x000fd2000bf05270 */
[----:B------:R-:W-:Y:S05]  /*d1a0*/  BRA.U !UP0, `(.L_x_12027) ;  /* 0x0000000108447547 */ /* 0x000fea000b800000 */
.L_x_12004:
[----:B------:R-:W-:Y:S01]  /*d1b0*/  MOV R0, 0x0 ;  /* 0x0000000000007802 */ /* 0x000fe20000000f00 */
[----:B------:R-:W2:Y:S01]  /*d1c0*/  LDCU.64 UR4, c[0x4][0x178] ;  /* 0x01002f00ff0477ac */ /* 0x000ea20008000a00 */
[----:B------:R-:W-:Y:S02]  /*d1d0*/  HFMA2 R8, -RZ, RZ, 0, 6.020069122314453125e-06 ;  /* 0x00000065ff087431 */ /* 0x000fe400000001ff */
[----:B------:R-:W-:Y:S01]  /*d1e0*/  IMAD.MOV.U32 R12, RZ, RZ, 0x1 ;  /* 0x00000001ff0c7424 */ /* 0x000fe200078e00ff */
[----:B------:R1:W0:Y:S01]  /*d1f0*/  LDC.64 R2, c[0x4][R0] ;  /* 0x0100000000027b82 */ /* 0x0002220000000a00 */
[----:B------:R-:W5:Y:S01]  /*d200*/  LDCU.64 UR6, c[0x4][0x180] ;  /* 0x01003000ff0677ac */ /* 0x000f620008000a00 */
[----:B------:R-:W-:Y:S01]  /*d210*/  MOV R13, RZ ;  /* 0x000000ff000d7202 */ /* 0x000fe20000000f00 */
[----:B------:R-:W1:Y:S01]  /*d220*/  LDCU.64 UR8, c[0x4][0x70] ;  /* 0x01000e00ff0877ac */ /* 0x000e620008000a00 */
[----:B--234-:R-:W-:Y:S01]  /*d230*/  MOV R4, UR4 ;  /* 0x0000000400047c02 */ /* 0x01cfe20008000f00 */
[----:B------:R-:W-:Y:S01]  /*d240*/  IMAD.U32 R5, RZ, RZ, UR5 ;  /* 0x00000005ff057e24 */ /* 0x000fe2000f8e00ff */
[----:B-----5:R-:W-:Y:S01]  /*d250*/  MOV R6, UR6 ;  /* 0x0000000600067c02 */ /* 0x020fe20008000f00 */
[----:B------:R-:W-:Y:S01]  /*d260*/  IMAD.U32 R7, RZ, RZ, UR7 ;  /* 0x00000007ff077e24 */ /* 0x000fe2000f8e00ff */
[----:B-1----:R-:W-:Y:S01]  /*d270*/  MOV R10, UR8 ;  /* 0x00000008000a7c02 */ /* 0x002fe20008000f00 */
[----:B------:R-:W-:-:S07]  /*d280*/  IMAD.U32 R11, RZ, RZ, UR9 ;  /* 0x00000009ff0b7e24 */ /* 0x000fce000f8e00ff */
[----:B------:R-:W-:-:S07]  /*d290*/  LEPC R20, `(.L_x_12028) ;  /* 0x000000001014794e */ /* 0x000fce0000000000 */
[----:B0-----:R-:W-:Y:S05]  /*d2a0*/  CALL.ABS.NOINC R2 ;  /* 0x0000000002007343 */ /* 0x001fea0003c00000 */
.L_x_12028:
[----:B------:R-:W-:Y:S05]  /*d2b0*/  EXIT ;  /* 0x000000000000794d */ /* 0x000fea0003800000 */
.L_x_12027:
[----:B--234-:R-:W-:Y:S01]  /*d2c0*/  LOP3.LUT R4, R2, 0x7fffffff, RZ, 0xc0, !PT ;  /* 0x7fffffff02047812 */ /* 0x01cfe200078ec0ff */
        /* <DEDUP_REMOVED lines=11> */
.L_x_12030:
[----:B------:R-:W-:Y:S05]  /*d380*/  BSYNC.RECONVERGENT B0 ;  /* 0x0000000000007941 */ /* 0x000fea0003800200 */
.L_x_12029:
[----:B------:R-:W-:-:S05]  /*d390*/  LOP3.LUT R3, R0, 0x80, R5, 0xf8, !PT ;  /* 0x0000008000037812 */ /* 0x000fca00078ef805 */
[----:B------:R-:W-:Y:S01]  /*d3a0*/  STG.E.U8 desc[UR36][R22.64], R3 ;  /* 0x0000000316007986 */ /* 0x000fe2000c101124 */
[----:B------:R-:W-:Y:S05]  /*d3b0*/  EXIT ;  /* 0x000000000000794d */ /* 0x000fea0003800000 */
.L_x_12026:
[----:B--234-:R-:W-:Y:S01]  /*d3c0*/  LOP3.LUT R4, R2, 0x7fffffff, RZ, 0xc0, !PT ;  /* 0x7fffffff02047812 */ /* 0x01cfe200078ec0ff */
        /* <DEDUP_REMOVED lines=10> */
.L_x_12032:
[----:B------:R-:W-:Y:S01]  /*d470*/  HFMA2 R0, -RZ, RZ, 0, 7.569789886474609375e-06 ;  /* 0x0000007fff007431 */ /* 0x000fe200000001ff */
[----:B------:R-:W-:-:S04]  /*d480*/  ISETP.GT.U32.AND P0, PT, R4, 0x7f800000, PT ;  /* 0x7f8000000400780c */ /* 0x000fc80003f04070 */
[----:B------:R-:W-:-:S09]  /*d490*/  SEL R0, R0, 0x7c, P0 ;  /* 0x0000007c00007807 */ /* 0x000fd20000000000 */
.L_x_12033:
[----:B------:R-:W-:Y:S05]  /*d4a0*/  BSYNC.RECONVERGENT B0 ;  /* 0x0000000000007941 */ /* 0x000fea0003800200 */
.L_x_12031:
[----:B------:R-:W-:-:S04]  /*d4b0*/  SHF.R.U32.HI R3, RZ, 0x18, R2 ;  /* 0x00000018ff037819 */ /* 0x000fc80000011602 */
[----:B------:R-:W-:-:S05]  /*d4c0*/  LOP3.LUT R3, R0, 0x80, R3, 0xf8, !PT ;  /* 0x0000008000037812 */ /* 0x000fca00078ef803 */
[----:B------:R-:W-:Y:S01]  /*d4d0*/  STG.E.U8 desc[UR36][R22.64], R3 ;  /* 0x0000000316007986 */ /* 0x000fe2000c101124 */
[----:B------:R-:W-:Y:S05]  /*d4e0*/  EXIT ;  /* 0x000000000000794d */ /* 0x000fea0003800000 */
.L_x_12025:
[----:B------:R-:W-:-:S05]  /*d4f0*/  F2FP.BF16.F32.PACK_AB R2, RZ, R2 ;  /* 0x00000002ff02723e */ /* 0x000fca00000010ff */
[----:B------:R-:W-:Y:S01]  /*d500*/  STG.E.U16 desc[UR36][R22.64], R2 ;  /* 0x0000000216007986 */ /* 0x000fe2000c101524 */
[----:B------:R-:W-:Y:S05]  /*d510*/  EXIT ;  /* 0x000000000000794d */ /* 0x000fea0003800000 */
.L_x_12034:
        /* <DEDUP_REMOVED lines=14> */
.L_x_37089:


//--------------------- .text._ZN2at6native27unrolled_elementwise_kernelINS0_13AUnaryFunctorIfffZZZNS0_15binary_internal21div_floor_kernel_cudaERNS_18TensorIteratorBaseEENKUlvE1_clEvENKUlvE0_clEvEUlffE_EESt5arrayIPcLm2EELi4E23TrivialOffsetCalculatorILi1EjESE_NS0_6memory12LoadWithCastILi1EEENSF_13StoreWithCastILi1EEEEEviT_T0_T2_T3_T4_T5_ --------------------------
	.section	.text._ZN2at6native27unrolled_elementwise_kernelINS0_13AUnaryFunctorIfffZZZNS0_15binary_internal21div_floor_kernel_cudaERNS_18TensorIteratorBaseEENKUlvE1_clEvENKUlvE0_clEvEUlffE_EESt5arrayIPcLm2EELi4E23TrivialOffsetCalculatorILi1EjESE_NS0_6memory12LoadWithCastILi1EEENSF_13StoreWithCastILi1EEEEEviT_T0_T2_T3_T4_T5_,"ax",@progbits
	.align	128
        .global         _ZN2at6native27unrolled_elementwise_kernelINS0_13AUnaryFunctorIfffZZZNS0_15binary_internal21div_floor_kernel_cudaERNS_18TensorIteratorBaseEENKUlvE1_clEvENKUlvE0_clEvEUlffE_EESt5arrayIPcLm2EELi4E23TrivialOffsetCalculatorILi1EjESE_NS0_6memory12LoadWithCastILi1EEENSF_13StoreWithCastILi1EEEEEviT_T0_T2_T3_T4_T5_
        .type           _ZN2at6native27unrolled_elementwise_kernelINS0_13AUnaryFunctorIfffZZZNS0_15binary_internal21div_floor_kernel_cudaERNS_18TensorIteratorBaseEENKUlvE1_clEvENKUlvE0_clEvEUlffE_EESt5arrayIPcLm2EELi4E23TrivialOffsetCalculatorILi1EjESE_NS0_6memory12LoadWithCastILi1EEENSF_13StoreWithCastILi1EEEEEviT_T0_T2_T3_T4_T5_,@function
        .size           _ZN2at6native27unrolled_elementwise_kernelINS0_13AUnaryFunctorIfffZZZNS0_15binary_internal21div_floor_kernel_cudaERNS_18TensorIteratorBaseEENKUlvE1_clEvENKUlvE0_clEvEUlffE_EESt5arrayIPcLm2EELi4E23TrivialOffsetCalculatorILi1EjESE_NS0_6memory12LoadWithCastILi1EEENSF_13StoreWithCastILi1EEEEEviT_T0_T2_T3_T4_T5_,(.L_x_37090 - _ZN2at6native27unrolled_elementwise_kernelINS0_13AUnaryFunctorIfffZZZNS0_15binary_internal21div_floor_kernel_cudaERNS_18TensorIteratorBaseEENKUlvE1_clEvENKUlvE0_clEvEUlffE_EESt5arrayIPcLm2EELi4E23TrivialOffsetCalculatorILi1EjESE_NS0_6memory12LoadWithCastILi1EEENSF_13StoreWithCastILi1EEEEEviT_T0_T2_T3_T4_T5_)
        .other          _ZN2at6native27unrolled_elementwise_kernelINS0_13AUnaryFunctorIfffZZZNS0_15binary_internal21div_floor_kernel_cudaERNS_18TensorIteratorBaseEENKUlvE1_clEvENKUlvE0_clEvEUlffE_EESt5arrayIPcLm2EELi4E23TrivialOffsetCalculatorILi1EjESE_NS0_6memory12LoadWithCastILi1EEENSF_13StoreWithCastILi1EEEEEviT_T0_T2_T3_T4_T5_,@"STO_CUDA_ENTRY STV_DEFAULT"
_ZN2at6native27unrolled_elementwise_kernelINS0_13AUnaryFunctorIfffZZZNS0_15binary_internal21div_floor_kernel_cudaERNS_18TensorIteratorBaseEENKUlvE1_clEvENKUlvE0_clEvEUlffE_EESt5arrayIPcLm2EELi4E23TrivialOffsetCalculatorILi1EjESE_NS0_6memory12LoadWithCastILi1EEENSF_13StoreWithCastILi1EEEEEviT_T0_T2_T3_T4_T5_:
.text._ZN2at6native27unrolled_elementwise_kernelINS0_13AUnaryFunctorIfffZZZNS0_15binary_internal21div_floor_kernel_cudaERNS_18TensorIteratorBaseEENKUlvE1_clEvENKUlvE0_clEvEUlffE_EESt5arrayIPcLm2EELi4E23TrivialOffsetCalculatorILi1EjESE_NS0_6memory12LoadWithCastILi1EEENSF_13StoreWithCastILi1EEEEEviT_T0_T2_T3_T4_T5_:
        /* <DEDUP_REMOVED lines=33> */
.L_x_12041:
[----:B------:R-:W2:Y:S02]  /*0210*/  LDG.E.U8 R4, desc[UR36][R4.64] ;  /* 0x0000002404047981 */ /* 0x000ea4000c1e1100 */
[----:B--2---:R-:W-:Y:S01]  /*0220*/  I2FP.F32.U32 R18, R4 ;  /* 0x0000000400127245 */ /* 0x004fe20000201000 */
[----:B------:R-:W-:Y:S06]  /*0230*/  BRA `(.L_x_12043) ;  /* 0x0000000c00287947 */ /* 0x000fec0003800000 */
.L_x_12040:
        /* <DEDUP_REMOVED lines=9> */
.L_x_12045:
[----:B------:R-:W2:Y:S02]  /*02d0*/  LDG.E R4, desc[UR36][R4.64] ;  /* 0x0000002404047981 */ /* 0x000ea4000c1e1900 */
[----:B--2---:R-:W-:Y:S01]  /*02e0*/  I2FP.F32.S32 R18, R4 ;  /* 0x0000000400127245 */ /* 0x004fe20000201400 */
[----:B------:R-:W-:Y:S06]  /*02f0*/  BRA `(.L_x_12043) ;  /* 0x0000000800f87947 */ /* 0x000fec0003800000 */
.L_x_12044:
[----:B------:R-:W2:Y:S02]  /*0300*/  LDG.E.U16 R4, desc[UR36][R4.64] ;  /* 0x0000002404047981 */ /* 0x000ea4000c1e1500 */
[----:B--2---:R2:W3:Y:S01]  /*0310*/  I2F.S16 R18, R4 ;  /* 0x0000000400127306 */ /* 0x0044e20000101400 */
[----:B------:R-:W-:Y:S05]  /*0320*/  BRA `(.L_x_12043) ;  /* 0x0000000800ec7947 */ /* 0x000fea0003800000 */
.L_x_12039:
        /* <DEDUP_REMOVED lines=8> */
.L_x_12047:
[----:B------:R-:W2:Y:S02]  /*03b0*/  LDG.E.U16 R4, desc[UR36][R4.64] ;  /* 0x0000002404047981 */ /* 0x000ea4000c1e1500 */
[----:B--2---:R-:W-:Y:S01]  /*03c0*/  HADD2.F32 R18, -RZ, R4.H0_H0 ;  /* 0x20000004ff127230 */ /* 0x004fe20000004100 */
[----:B------:R-:W-:Y:S06]  /*03d0*/  BRA `(.L_x_12043) ;  /* 0x0000000800c07947 */ /* 0x000fec0003800000 */
.L_x_12046:
        /* <DEDUP_REMOVED lines=8> */
.L_x_12049:
[----:B------:R-:W2:Y:S02]  /*0460*/  LDG.E.U16 R4, desc[UR36][R4.64] ;  /* 0x0000002404047981 */ /* 0x000ea4000c1e1500 */
[----:B--2---:R-:W-:Y:S01]  /*0470*/  HADD2.F32 R18, -RZ, R4.H0_H0 ;  /* 0x20000004ff127230 */ /* 0x004fe20000004100 */
[----:B------:R-:W-:Y:S06]  /*0480*/  BRA `(.L_x_12043) ;  /* 0x0000000800947947 */ /* 0x000fec0003800000 */
.L_x_12048:
[----:B------:R-:W2:Y:S01]  /*0490*/  LDG.E.64 R4, desc[UR36][R4.64] ;  /* 0x0000002404047981 */ /* 0x000ea2000c1e1b00 */
[----:B------:R-:W-:Y:S01]  /*04a0*/  UMOV UR4, 0xf0000000 ;  /* 0xf000000000047882 */ /* 0x000fe20000000000 */
[----:B------:R-:W-:Y:S01]  /*04b0*/  UMOV UR5, 0x380fffff ;  /* 0x380fffff00057882 */ /* 0x000fe20000000000 */
[----:B--2---:R-:W0:Y:S01]  /*04c0*/  F2F.F32.F64 R18, R4 ;  /* 0x0000000400127310 */ /* 0x004e220000301000 */
[----:B------:R-:W-:-:S14]  /*04d0*/  DSETP.GEU.AND P0, PT, |R4|, UR4, PT ;  /* 0x0000000404007e2a */ /* 0x000fdc000bf0e200 */
[----:B0-----:R-:W-:Y:S01]  /*04e0*/  @!P0 FMUL R18, R18, 1.175494350822287508e-38 ;  /* 0x0080000012128820 */ /* 0x001fe20000400000 */
[----:B------:R-:W-:Y:S06]  /*04f0*/  BRA `(.L_x_12043) ;  /* 0x0000000800787947 */ /* 0x000fec0003800000 */
.L_x_12038:
        /* <DEDUP_REMOVED lines=12> */
.L_x_12052:
[----:B------:R-:W2:Y:S01]  /*05c0*/  LDG.E.64 R4, desc[UR36][R4.64] ;  /* 0x0000002404047981 */ /* 0x000ea2000c1e1b00 */
[----:B------:R-:W-:Y:S01]  /*05d0*/  UMOV UR4, 0xf0000000 ;  /* 0xf000000000047882 */ /* 0x000fe20000000000 */
[----:B------:R-:W-:Y:S01]  /*05e0*/  UMOV UR5, 0x380fffff ;  /* 0x380fffff00057882 */ /* 0x000fe20000000000 */
[----:B--2---:R-:W0:Y:S01]  /*05f0*/  F2F.F32.F64 R18, R4 ;  /* 0x0000000400127310 */ /* 0x004e220000301000 */
[----:B------:R-:W-:-:S14]  /*0600*/  DSETP.GEU.AND P0, PT, |R4|, UR4, PT ;  /* 0x0000000404007e2a */ /* 0x000fdc000bf0e200 */
[----:B0-----:R-:W-:Y:S01]  /*0610*/  @!P0 FMUL R18, R18, 1.175494350822287508e-38 ;  /* 0x0080000012128820 */ /* 0x001fe20000400000 */
[----:B------:R-:W-:Y:S06]  /*0620*/  BRA `(.L_x_12043) ;  /* 0x00000008002c7947 */ /* 0x000fec0003800000 */
.L_x_12051:
        /* <DEDUP_REMOVED lines=25> */
.L_x_12054:
        /* <DEDUP_REMOVED lines=13> */
.L_x_12053:
[----:B------:R-:W2:Y:S02]  /*0890*/  LDG.E.U16 R4, desc[UR36][R4.64] ;  /* 0x0000002404047981 */ /* 0x000ea4000c1e1500 */
[----:B--2---:R-:W-:Y:S01]  /*08a0*/  IMAD.U32 R18, R4, 0x10000, RZ ;  /* 0x0001000004127824 */ /* 0x004fe200078e00ff */
[----:B------:R-:W-:Y:S06]  /*08b0*/  BRA `(.L_x_12043) ;  /* 0x0000000400887947 */ /* 0x000fec0003800000 */
.L_x_12050:
        /* <DEDUP_REMOVED lines=11> */
.L_x_12057:
        /* <DEDUP_REMOVED lines=20> */
.L_x_12059:
[----:B------:R-:W-:Y:S05]  /*0ab0*/  BSYNC.RECONVERGENT B0 ;  /* 0x0000000000007941 */ /* 0x000fea0003800200 */
.L_x_12058:
[----:B------:R-:W-:Y:S01]  /*0ac0*/  IMAD.SHL.U32 R0, R0, 0x100000, RZ ;  /* 0x0010000000007824 */ /* 0x000fe200078e00ff */
[----:B------:R-:W-:-:S04]  /*0ad0*/  LEA R3, R3, 0x3b800000, 0x17 ;  /* 0x3b80000003037811 */ /* 0x000fc800078eb8ff */
[----:B------:R-:W-:Y:S01]  /*0ae0*/  LOP3.LUT R18, R3, R0, R7, 0xfe, !PT ;  /* 0x0000000003127212 */ /* 0x000fe200078efe07 */
[----:B------:R-:W-:Y:S06]  /*0af0*/  BRA `(.L_x_12043) ;  /* 0x0000000000f87947 */ /* 0x000fec0003800000 */
.L_x_12056:
        /* <DEDUP_REMOVED lines=20> */
.L_x_12061:
[----:B------:R-:W-:Y:S05]  /*0c40*/  BSYNC.RECONVERGENT B0 ;  /* 0x0000000000007941 */ /* 0x000fea0003800200 */
.L_x_12060:
[----:B------:R-:W-:Y:S01]  /*0c50*/  IMAD.SHL.U32 R0, R0, 0x200000, RZ ;  /* 0x0020000000007824 */ /* 0x000fe200078e00ff */
[----:B------:R-:W-:-:S04]  /*0c60*/  LEA R3, R3, 0x37800000, 0x17 ;  /* 0x3780000003037811 */ /* 0x000fc800078eb8ff */
[----:B------:R-:W-:Y:S01]  /*0c70*/  LOP3.LUT R18, R3, R0, R7, 0xfe, !PT ;  /* 0x0000000003127212 */ /* 0x000fe200078efe07 */
[----:B------:R-:W-:Y:S06]  /*0c80*/  BRA `(.L_x_12043) ;  /* 0x0000000000947947 */ /* 0x000fec0003800000 */
.L_x_12055:
[----:B------:R-:W-:-:S09]  /*0c90*/  UISETP.NE.AND UP0, UPT, UR4, 0x1c, UPT ;  /* 0x0000001c0400788c */ /* 0x000fd2000bf05270 */
[----:B------:R-:W-:Y:S05]  /*0ca0*/  BRA.U !UP0, `(.L_x_12062) ;  /* 0x0000000108847547 */ /* 0x000fea000b800000 */
[----:B------:R-:W-:-:S09]  /*0cb0*/  UISETP.NE.AND UP0, UPT, UR4, 0x1d, UPT ;  /* 0x0000001d0400788c */ /* 0x000fd2000bf05270 */
[----:B------:R-:W-:Y:S05]  /*0cc0*/  BRA.U !UP0, `(.L_x_12063) ;  /* 0x0000000108707547 */ /* 0x000fea000b800000 */
[----:B------:R-:W-:-:S09]  /*0cd0*/  UISETP.NE.AND UP0, UPT, UR4, 0x2c, UPT ;  /* 0x0000002c0400788c */ /* 0x000fd2000bf05270 */
[----:B------:R-:W-:Y:S05]  /*0ce0*/  BRA.U !UP0, `(.L_x_12064) ;  /* 0x0000000108487547 */ /* 0x000fea000b800000 */
.L_x_12042:
        /* <DEDUP_REMOVED lines=16> */
.L_x_12065:
[----:B------:R-:W-:Y:S01]  /*0df0*/  IMAD.MOV.U32 R18, RZ, RZ, RZ ;  /* 0x000000ffff127224 */ /* 0x000fe200078e00ff */
[----:B------:R-:W-:Y:S06]  /*0e00*/  BRA `(.L_x_12043) ;  /* 0x0000000000347947 */ /* 0x000fec0003800000 */
.L_x_12064:
        /* <DEDUP_REMOVED lines=8> */
.L_x_12063:
[----:B------:R-:W2:Y:S02]  /*0e90*/  LDG.E.64 R18, desc[UR36][R4.64] ;  /* 0x0000002404127981 */ /* 0x000ea4000c1e1b00 */
[----:B--2---:R0:W1:Y:S01]  /*0ea0*/  I2F.U64 R18, R18 ;  /* 0x0000001200127312 */ /* 0x0040620000301000 */
[----:B------:R-:W-:Y:S05]  /*0eb0*/  BRA `(.L_x_12043) ;  /* 0x0000000000087947 */ /* 0x000fea0003800000 */
.L_x_12062:
[----:B------:R-:W2:Y:S02]  /*0ec0*/  LDG.E R4, desc[UR36][R4.64] ;  /* 0x0000002404047981 */ /* 0x000ea4000c1e1900 */
[----:B--2---:R-:W-:-:S07]  /*0ed0*/  I2FP.F32.U32 R18, R4 ;  /* 0x0000000400127245 */ /* 0x004fce0000201000 */
.L_x_12043:
[----:B------:R-:W-:Y:S05]  /*0ee0*/  BSYNC.RECONVERGENT B6 ;  /* 0x0000000000067941 */ /* 0x000fea0003800200 */
.L_x_12037:
[----:B------:R-:W-:-:S07]  /*0ef0*/  VIADD R24, R25, 0x80 ;  /* 0x0000008019187836 */ /* 0x000fce0000000000 */
.L_x_12036:
[----:B------:R-:W-:Y:S05]  /*0f00*/  BSYNC.RECONVERGENT B7 ;  /* 0x0000000000077941 */ /* 0x000fea0003800200 */
.L_x_12035:
        /* <DEDUP_REMOVED lines=25> */
.L_x_12072:
[----:B------:R-:W2:Y:S02]  /*10a0*/  LDG.E.U8 R4, desc[UR36][R4.64] ;  /* 0x0000002404047981 */ /* 0x000ea4000c1e1100 */
[----:B--2---:R-:W-:Y:S01]  /*10b0*/  I2FP.F32.U32 R22, R4 ;  /* 0x0000000400167245 */ /* 0x004fe20000201000 */
[----:B------:R-:W-:Y:S06]  /*10c0*/  BRA `(.L_x_12074) ;  /* 0x0000000c00287947 */ /* 0x000fec0003800000 */
.L_x_12071:
        /* <DEDUP_REMOVED lines=9> */
.L_x_12076:
[----:B------:R-:W2:Y:S02]  /*1160*/  LDG.E R4, desc[UR36][R4.64] ;  /* 0x0000002404047981 */ /* 0x000ea4000c1e1900 */
[----:B--2---:R-:W-:Y:S01]  /*1170*/  I2FP.F32.S32 R22, R4 ;  /* 0x0000000400167245 */ /* 0x004fe20000201400 */
[----:B------:R-:W-:Y:S06]  /*1180*/  BRA `(.L_x_12074) ;  /* 0x0000000800f87947 */ /* 0x000fec0003800000 */
.L_x_12075:
[----:B------:R-:W2:Y:S02]  /*1190*/  LDG.E.U16 R4, desc[UR36][R4.64] ;  /* 0x0000002404047981 */ /* 0x000ea4000c1e1500 */
[----:B--2---:R0:W2:Y:S01]  /*11a0*/  I2F.S16 R22, R4 ;  /* 0x0000000400167306 */ /* 0x0040a20000101400 */
[----:B------:R-:W-:Y:S05]  /*11b0*/  BRA `(.L_x_12074) ;  /* 0x0000000800ec7947 */ /* 0x000fea0003800000 */
.L_x_12070:
        /* <DEDUP_REMOVED lines=8> */
.L_x_12078:
[----:B------:R-:W2:Y:S02]  /*1240*/  LDG.E.U16 R4, desc[UR36][R4.64] ;  /* 0x0000002404047981 */ /* 0x000ea4000c1e1500 */
[----:B--2---:R-:W-:Y:S01]  /*1250*/  HADD2.F32 R22, -RZ, R4.H0_H0 ;  /* 0x20000004ff167230 */ /* 0x004fe20000004100 */
[----:B------:R-:W-:Y:S06]  /*1260*/  BRA `(.L_x_12074) ;  /* 0x0000000800c07947 */ /* 0x000fec0003800000 */
.L_x_12077:
        /* <DEDUP_REMOVED lines=8> */
.L_x_12080:
[----:B------:R-:W2:Y:S02]  /*12f0*/  LDG.E.U16 R4, desc[UR36][R4.64] ;  /* 0x0000002404047981 */ /* 0x000ea4000c1e1500 */
[----:B--2---:R-:W-:Y:S01]  /*1300*/  HADD2.F32 R22, -RZ, R4.H0_H0 ;  /* 0x20000004ff167230 */ /* 0x004fe20000004100 */
[----:B------:R-:W-:Y:S06]  /*1310*/  BRA `(.L_x_12074) ;  /* 0x0000000800947947 */ /* 0x000fec0003800000 */
.L_x_12079:
[----:B------:R-:W2:Y:S01]  /*1320*/  LDG.E.64 R4, desc[UR36][R4.64] ;  /* 0x0000002404047981 */ /* 0x000ea2000c1e1b00 */
[----:B------:R-:W-:Y:S01]  /*1330*/  UMOV UR4, 0xf0000000 ;  /* 0xf000000000047882 */ /* 0x000fe20000000000 */
[----:B------:R-:W-:Y:S01]  /*1340*/  UMOV UR5, 0x380fffff ;  /* 0x380fffff00057882 */ /* 0x000fe20000000000 */
[----:B--2---:R-:W0:Y:S01]  /*1350*/  F2F.F32.F64 R22, R4 ;  /* 0x0000000400167310 */ /* 0x004e220000301000 */
[----:B------:R-:W-:-:S14]  /*1360*/  DSETP.GEU.AND P0, PT, |R4|, UR4, PT ;  /* 0x0000000404007e2a */ /* 0x000fdc000bf0e200 */
[----:B0-----:R-:W-:Y:S01]  /*1370*/  @!P0 FMUL R22, R22, 1.175494350822287508e-38 ;  /* 0x0080000016168820 */ /* 0x001fe20000400000 */
[----:B------:R-:W-:Y:S06]  /*1380*/  BRA `(.L_x_12074) ;  /* 0x0000000800787947 */ /* 0x000fec0003800000 */
.L_x_12069:
        /* <DEDUP_REMOVED lines=12> */
.L_x_12083:
[----:B------:R-:W2:Y:S01]  /*1450*/  LDG.E.64 R4, desc[UR36][R4.64] ;  /* 0x0000002404047981 */ /* 0x000ea2000c1e1b00 */
[----:B------:R-:W-:Y:S01]  /*1460*/  UMOV UR4, 0xf0000000 ;  /* 0xf000000000047882 */ /* 0x000fe20000000000 */
[----:B------:R-:W-:Y:S01]  /*1470*/  UMOV UR5, 0x380fffff ;  /* 0x380fffff00057882 */ /* 0x000fe20000000000 */
[----:B--2---:R-:W0:Y:S01]  /*1480*/  F2F.F32.F64 R22, R4 ;  /* 0x0000000400167310 */ /* 0x004e220000301000 */
[----:B------:R-:W-:-:S14]  /*1490*/  DSETP.GEU.AND P0, PT, |R4|, UR4, PT ;  /* 0x0000000404007e2a */ /* 0x000fdc000bf0e200 */
[----:B0-----:R-:W-:Y:S01]  /*14a0*/  @!P0 FMUL R22, R22, 1.175494350822287508e-38 ;  /* 0x0080000016168820 */ /* 0x001fe20000400000 */
[----:B------:R-:W-:Y:S06]  /*14b0*/  BRA `(.L_x_12074) ;  /* 0x00000008002c7947 */ /* 0x000fec0003800000 */
.L_x_12082:
        /* <DEDUP_REMOVED lines=25> */
.L_x_12085:
        /* <DEDUP_REMOVED lines=13> */
.L_x_12084:
[----:B------:R-:W2:Y:S02]  /*1720*/  LDG.E.U16 R4, desc[UR36][R4.64] ;  /* 0x0000002404047981 */ /* 0x000ea4000c1e1500 */
[----:B--2---:R-:W-:Y:S01]  /*1730*/  IMAD.U32 R22, R4, 0x10000, RZ ;  /* 0x0001000004167824 */ /* 0x004fe200078e00ff */
[----:B------:R-:W-:Y:S06]  /*1740*/  BRA `(.L_x_12074) ;  /* 0x0000000400887947 */ /* 0x000fec0003800000 */
.L_x_12081:
        /* <DEDUP_REMOVED lines=11> */
.L_x_12088:
        /* <DEDUP_REMOVED lines=20> */
.L_x_12090:
[----:B------:R-:W-:Y:S05]  /*1940*/  BSYNC.RECONVERGENT B0 ;  /* 0x0000000000007941 */ /* 0x000fea0003800200 */
.L_x_12089:
[----:B------:R-:W-:Y:S01]  /*1950*/  IMAD.SHL.U32 R0, R0, 0x100000, RZ ;  /* 0x0010000000007824 */ /* 0x000fe200078e00ff */
[----:B------:R-:W-:-:S04]  /*1960*/  LEA R3, R3, 0x3b800000, 0x17 ;  /* 0x3b80000003037811 */ /* 0x000fc800078eb8ff */
[----:B------:R-:W-:Y:S01]  /*1970*/  LOP3.LUT R22, R3, R0, R7, 0xfe, !PT ;  /* 0x0000000003167212 */ /* 0x000fe200078efe07 */
[----:B------:R-:W-:Y:S06]  /*1980*/  BRA `(.L_x_12074) ;  /* 0x0000000000f87947 */ /* 0x000fec0003800000 */
.L_x_12087:
        /* <DEDUP_REMOVED lines=20> */
.L_x_12092:
[----:B------:R-:W-:Y:S05]  /*1ad0*/  BSYNC.RECONVERGENT B0 ;  /* 0x0000000000007941 */ /* 0x000fea0003800200 */
.L_x_12091:
[----:B------:R-:W-:Y:S01]  /*1ae0*/  IMAD.SHL.U32 R0, R0, 0x200000, RZ ;  /* 0x0020000000007824 */ /* 0x000fe200078e00ff */
[----:B------:R-:W-:-:S04]  /*1af0*/  LEA R3, R3, 0x37800000, 0x17 ;  /* 0x3780000003037811 */ /* 0x000fc800078eb8ff */
[----:B------:R-:W-:Y:S01]  /*1b00*/  LOP3.LUT R22, R3, R0, R7, 0xfe, !PT ;  /* 0x0000000003167212 */ /* 0x000fe200078efe07 */
[----:B------:R-:W-:Y:S06]  /*1b10*/  BRA `(.L_x_12074) ;  /* 0x0000000000947947 */ /* 0x000fec0003800000 */
.L_x_12086:
        /* <DEDUP_REMOVED lines=14> */
.L_x_12073:
        /* <DEDUP_REMOVED lines=16> */
.L_x_12095:
[----:B------:R-:W-:Y:S01]  /*1d00*/  IMAD.MOV.U32 R22, RZ, RZ, RZ ;  /* 0x000000ffff167224 */ /* 0x000fe200078e00ff */
[----:B------:R-:W-:Y:S06]  /*1d10*/  BRA `(.L_x_12074) ;  /* 0x0000000000147947 */ /* 0x000fec0003800000 */
.L_x_12094:
[----:B------:R-:W2:Y:S02]  /*1d20*/  LDG.E.64 R22, desc[UR36][R4.64] ;  /* 0x0000002404167981 */ /* 0x000ea4000c1e1b00 */
[----:B--2---:R0:W2:Y:S01]  /*1d30*/  I2F.U64 R22, R22 ;  /* 0x0000001600167312 */ /* 0x0040a20000301000 */
[----:B------:R-:W-:Y:S05]  /*1d40*/  BRA `(.L_x_12074) ;  /* 0x0000000000087947 */ /* 0x000fea0003800000 */
.L_x_12093:
[----:B------:R-:W2:Y:S02]  /*1d50*/  LDG.E R4, desc[UR36][R4.64] ;  /* 0x0000002404047981 */ /* 0x000ea4000c1e1900 */
[----:B--2---:R-:W-:-:S07]  /*1d60*/  I2FP.F32.U32 R22, R4 ;  /* 0x0000000400167245 */ /* 0x004fce0000201000 */
.L_x_12074:
[----:B------:R-:W-:Y:S05]  /*1d70*/  BSYNC.RECONVERGENT B6 ;  /* 0x0000000000067941 */ /* 0x000fea0003800200 */
.L_x_12068:
[----:B------:R-:W-:-:S07]  /*1d80*/  VIADD R24, R24, 0x80 ;  /* 0x0000008018187836 */ /* 0x000fce0000000000 */
.L_x_12067:
[----:B------:R-:W-:Y:S05]  /*1d90*/  BSYNC.RECONVERGENT B7 ;  /* 0x0000000000077941 */ /* 0x000fea0003800200 */
.L_x_12066:
[----:B------:R-:W-:Y:S01]  /*1da0*/  ISETP.GE.AND P0, PT, R24, R17, PT ;  /* 0x000000111800720c */ /* 0x000fe20003f06270 */
[----:B------:R-:W-:Y:S01]  /*1db0*/  BSSY.RECONVERGENT B7, `(.L_x_12096) ;  /* 0x00000e6000077945 */ /* 0x000fe20003800200 */
[----:B0-----:R-:W-:-:S11]  /*1dc0*/  IMAD.MOV.U32 R19, RZ, RZ, RZ ;  /* 0x000000ffff137224 */ /* 0x001fd600078e00ff */
[----:B------:R-:W-:Y:S05]  /*1dd0*/  @P0 BRA `(.L_x_12097) ;  /* 0x0000000c008c0947 */ /* 0x000fea0003800000 */
[----:B--2-4-:R-:W0:Y:S01]  /*1de0*/  LDC.64 R4, c[0x0][0x398] ;  /* 0x0000e600ff047b82 */ /* 0x014e220000000a00 */
        /* <DEDUP_REMOVED lines=20> */
.L_x_12102:
[----:B------:R-:W2:Y:S02]  /*1f30*/  LDG.E.U8 R4, desc[UR36][R4.64] ;  /* 0x0000002404047981 */ /* 0x000ea4000c1e1100 */
[----:B--2---:R-:W-:Y:S01]  /*1f40*/  I2FP.F32.U32 R19, R4 ;  /* 0x0000000400137245 */ /* 0x004fe20000201000 */
[----:B------:R-:W-:Y:S06]  /*1f50*/  BRA `(.L_x_12104) ;  /* 0x0000000c00247947 */ /* 0x000fec0003800000 */
.L_x_12101:
        /* <DEDUP_REMOVED lines=9> */
.L_x_12106:
[----:B------:R-:W2:Y:S02]  /*1ff0*/  LDG.E R4, desc[UR36][R4.64] ;  /* 0x0000002404047981 */ /* 0x000ea4000c1e1900 */
[----:B--2---:R-:W-:Y:S01]  /*2000*/  I2FP.F32.S32 R19, R4 ;  /* 0x0000000400137245 */ /* 0x004fe20000201400 */
[----:B------:R-:W-:Y:S06]  /*2010*/  BRA `(.L_x_12104) ;  /* 0x0000000800f47947 */ /* 0x000fec0003800000 */
.L_x_12105:
[----:B------:R-:W2:Y:S02]  /*2020*/  LDG.E.U16 R4, desc[UR36][R4.64] ;  /* 0x0000002404047981 */ /* 0x000ea4000c1e1500 */
[----:B--2---:R4:W0:Y:S01]  /*2030*/  I2F.S16 R19, R4 ;  /* 0x0000000400137306 */ /* 0x0048220000101400 */
[----:B------:R-:W-:Y:S05]  /*2040*/  BRA `(.L_x_12104) ;  /* 0x0000000800e87947 */ /* 0x000fea0003800000 */
.L_x_12100:
        /* <DEDUP_REMOVED lines=8> */
.L_x_12108:
[----:B------:R-:W2:Y:S02]  /*20d0*/  LDG.E.U16 R4, desc[UR36][R4.64] ;  /* 0x0000002404047981 */ /* 0x000ea4000c1e1500 */
[----:B--2---:R-:W-:Y:S01]  /*20e0*/  HADD2.F32 R19, -RZ, R4.H0_H0 ;  /* 0x20000004ff137230 */ /* 0x004fe20000004100 */
[----:B------:R-:W-:Y:S06]  /*20f0*/  BRA `(.L_x_12104) ;  /* 0x0000000800bc7947 */ /* 0x000fec0003800000 */
.L_x_12107:
        /* <DEDUP_REMOVED lines=8> */
.L_x_12110:
[----:B------:R-:W2:Y:S02]  /*2180*/  LDG.E.U16 R4, desc[UR36][R4.64] ;  /* 0x0000002404047981 */ /* 0x000ea4000c1e1500 */
[----:B--2---:R-:W-:Y:S01]  /*2190*/  HADD2.F32 R19, -RZ, R4.H0_H0 ;  /* 0x20000004ff137230 */ /* 0x004fe20000004100 */
[----:B------:R-:W-:Y:S06]  /*21a0*/  BRA `(.L_x_12104) ;  /* 0x0000000800907947 */ /* 0x000fec0003800000 */
.L_x_12109:
[----:B------:R-:W2:Y:S01]  /*21b0*/  LDG.E.64 R4, desc[UR36][R4.64] ;  /* 0x0000002404047981 */ /* 0x000ea2000c1e1b00 */
[----:B------:R-:W-:Y:S01]  /*21c0*/  UMOV UR4, 0xf0000000 ;  /* 0xf000000000047882 */ /* 0x000fe20000000000 */
[----:B------:R-:W-:Y:S01]  /*21d0*/  UMOV UR5, 0x380fffff ;  /* 0x380fffff00057882 */ /* 0x000fe20000000000 */
[----:B--2---:R-:W0:Y:S01]  /*21e0*/  F2F.F32.F64 R19, R4 ;  /* 0x0000000400137310 */ /* 0x004e220000301000 */
[----:B------:R-:W-:-:S14]  /*21f0*/  DSETP.GEU.AND P0, PT, |R4|, UR4, PT ;  /* 0x0000000404007e2a */ /* 0x000fdc000bf0e200 */
[----:B0-----:R-:W-:Y:S01]  /*2200*/  @!P0 FMUL R19, R19, 1.175494350822287508e-38 ;  /* 0x0080000013138820 */ /* 0x001fe20000400000 */
[----:B------:R-:W-:Y:S06]  /*2210*/  BRA `(.L_x_12104) ;  /* 0x0000000800747947 */ /* 0x000fec0003800000 */
.L_x_12099:
        /* <DEDUP_REMOVED lines=12> */
.L_x_12113:
[----:B------:R-:W2:Y:S01]  /*22e0*/  LDG.E.64 R4, desc[UR36][R4.64] ;  /* 0x0000002404047981 */ /* 0x000ea2000c1e1b00 */
[----:B------:R-:W-:Y:S01]  /*22f0*/  UMOV UR4, 0xf0000000 ;  /* 0xf000000000047882 */ /* 0x000fe20000000000 */
[----:B------:R-:W-:Y:S01]  /*2300*/  UMOV UR5, 0x380fffff ;  /* 0x380fffff00057882 */ /* 0x000fe20000000000 */
[----:B--2---:R-:W0:Y:S01]  /*2310*/  F2F.F32.F64 R19, R4 ;  /* 0x0000000400137310 */ /* 0x004e220000301000 */
[----:B------:R-:W-:-:S14]  /*2320*/  DSETP.GEU.AND P0, PT, |R4|, UR4, PT ;  /* 0x0000000404007e2a */ /* 0x000fdc000bf0e200 */
[----:B0-----:R-:W-:Y:S01]  /*2330*/  @!P0 FMUL R19, R19, 1.175494350822287508e-38 ;  /* 0x0080000013138820 */ /* 0x001fe20000400000 */
[----:B------:R-:W-:Y:S06]  /*2340*/  BRA `(.L_x_12104) ;  /* 0x0000000800287947 */ /* 0x000fec0003800000 */
.L_x_12112:
        /* <DEDUP_REMOVED lines=25> */
.L_x_12115:
        /* <DEDUP_REMOVED lines=12> */
.L_x_12114:
[----:B------:R-:W2:Y:S02]  /*25a0*/  LDG.E.U16 R4, desc[UR36][R4.64] ;  /* 0x0000002404047981 */ /* 0x000ea4000c1e1500 */
[----:B--2---:R-:W-:Y:S01]  /*25b0*/  IMAD.U32 R19, R4, 0x10000, RZ ;  /* 0x0001000004137824 */ /* 0x004fe200078e00ff */
[----:B------:R-:W-:Y:S06]  /*25c0*/  BRA `(.L_x_12104) ;  /* 0x0000000400887947 */ /* 0x000fec0003800000 */
.L_x_12111:
        /* <DEDUP_REMOVED lines=11> */
.L_x_12118:
        /* <DEDUP_REMOVED lines=20> */
.L_x_12120:
[----:B------:R-:W-:Y:S05]  /*27c0*/  BSYNC.RECONVERGENT B0 ;  /* 0x0000000000007941 */ /* 0x000fea0003800200 */
.L_x_12119:
[----:B------:R-:W-:Y:S01]  /*27d0*/  IMAD.SHL.U32 R0, R0, 0x100000, RZ ;  /* 0x0010000000007824 */ /* 0x000fe200078e00ff */
[----:B------:R-:W-:-:S04]  /*27e0*/  LEA R3, R3, 0x3b800000, 0x17 ;  /* 0x3b80000003037811 */ /* 0x000fc800078eb8ff */
[----:B------:R-:W-:Y:S01]  /*27f0*/  LOP3.LUT R19, R3, R0, R19, 0xfe, !PT ;  /* 0x0000000003137212 */ /* 0x000fe200078efe13 */
[----:B------:R-:W-:Y:S06]  /*2800*/  BRA `(.L_x_12104) ;  /* 0x0000000000f87947 */ /* 0x000fec0003800000 */
.L_x_12117:
        /* <DEDUP_REMOVED lines=20> */
.L_x_12122:
[----:B------:R-:W-:Y:S05]  /*2950*/  BSYNC.RECONVERGENT B0 ;  /* 0x0000000000007941 */ /* 0x000fea0003800200 */
.L_x_12121:
[----:B------:R-:W-:Y:S01]  /*2960*/  IMAD.SHL.U32 R0, R0, 0x200000, RZ ;  /* 0x0020000000007824 */ /* 0x000fe200078e00ff */
[----:B------:R-:W-:-:S04]  /*2970*/  LEA R3, R3, 0x37800000, 0x17 ;  /* 0x3780000003037811 */ /* 0x000fc800078eb8ff */
[----:B------:R-:W-:Y:S01]  /*2980*/  LOP3.LUT R19, R3, R0, R19, 0xfe, !PT ;  /* 0x0000000003137212 */ /* 0x000fe200078efe13 */
[----:B------:R-:W-:Y:S06]  /*2990*/  BRA `(.L_x_12104) ;  /* 0x0000000000947947 */ /* 0x000fec0003800000 */
.L_x_12116:
        /* <DEDUP_REMOVED lines=14> */
.L_x_12103:
        /* <DEDUP_REMOVED lines=16> */
.L_x_12125:
[----:B------:R-:W-:Y:S01]  /*2b80*/  IMAD.MOV.U32 R19, RZ, RZ, RZ ;  /* 0x000000ffff137224 */ /* 0x000fe200078e00ff */
[----:B------:R-:W-:Y:S06]  /*2b90*/  BRA `(.L_x_12104) ;  /* 0x0000000000147947 */ /* 0x000fec0003800000 */
.L_x_12124:
[----:B------:R-:W2:Y:S02]  /*2ba0*/  LDG.E.64 R4, desc[UR36][R4.64] ;  /* 0x0000002404047981 */ /* 0x000ea4000c1e1b00 */
[----:B--2---:R0:W2:Y:S01]  /*2bb0*/  I2F.U64 R19, R4 ;  /* 0x0000000400137312 */ /* 0x0040a20000301000 */
[----:B------:R-:W-:Y:S05]  /*2bc0*/  BRA `(.L_x_12104) ;  /* 0x0000000000087947 */ /* 0x000fea0003800000 */
.L_x_12123:
[----:B------:R-:W2:Y:S02]  /*2bd0*/  LDG.E R4, desc[UR36][R4.64] ;  /* 0x0000002404047981 */ /* 0x000ea4000c1e1900 */
[----:B--2---:R-:W-:-:S07]  /*2be0*/  I2FP.F32.U32 R19, R4 ;  /* 0x0000000400137245 */ /* 0x004fce0000201000 */
.L_x_12104:
[----:B------:R-:W-:Y:S05]  /*2bf0*/  BSYNC.RECONVERGENT B6 ;  /* 0x0000000000067941 */ /* 0x000fea0003800200 */
.L_x_12098:
[----:B------:R-:W-:-:S07]  /*2c00*/  VIADD R24, R24, 0x80 ;  /* 0x0000008018187836 */ /* 0x000fce0000000000 */
.L_x_12097:
[----:B------:R-:W-:Y:S05]  /*2c10*/  BSYNC.RECONVERGENT B7 ;  /* 0x0000000000077941 */ /* 0x000fea0003800200 */
.L_x_12096:
        /* <DEDUP_REMOVED lines=24> */
.L_x_12131:
[----:B------:R-:W2:Y:S02]  /*2da0*/  LDG.E.U8 R4, desc[UR36][R4.64] ;  /* 0x0000002404047981 */ /* 0x000ea4000c1e1100 */
[----:B--2---:R-:W-:Y:S01]  /*2db0*/  I2FP.F32.U32 R16, R4 ;  /* 0x0000000400107245 */ /* 0x004fe20000201000 */
[----:B------:R-:W-:Y:S06]  /*2dc0*/  BRA `(.L_x_12127) ;  /* 0x0000000c001c7947 */ /* 0x000fec0003800000 */
.L_x_12130:
        /* <DEDUP_REMOVED lines=9> */
.L_x_12134:
[----:B------:R-:W2:Y:S02]  /*2e60*/  LDG.E R4, desc[UR36][R4.64] ;  /* 0x0000002404047981 */ /* 0x000ea4000c1e1900 */
[----:B--2---:R-:W-:Y:S01]  /*2e70*/  I2FP.F32.S32 R16, R4 ;  /* 0x0000000400107245 */ /* 0x004fe20000201400 */
[----:B------:R-:W-:Y:S06]  /*2e80*/  BRA `(.L_x_12127) ;  /* 0x0000000800ec7947 */ /* 0x000fec0003800000 */
.L_x_12133:
[----:B------:R-:W2:Y:S02]  /*2e90*/  LDG.E.U16 R4, desc[UR36][R4.64] ;  /* 0x0000002404047981 */ /* 0x000ea4000c1e1500 */
[----:B--2---:R0:W2:Y:S01]  /*2ea0*/  I2F.S16 R16, R4 ;  /* 0x0000000400107306 */ /* 0x0040a20000101400 */
[----:B------:R-:W-:Y:S05]  /*2eb0*/  BRA `(.L_x_12127) ;  /* 0x0000000800e07947 */ /* 0x000fea0003800000 */
.L_x_12129:
        /* <DEDUP_REMOVED lines=8> */
.L_x_12136:
[----:B------:R-:W2:Y:S02]  /*2f40*/  LDG.E.U16 R4, desc[UR36][R4.64] ;  /* 0x0000002404047981 */ /* 0x000ea4000c1e1500 */
[----:B--2---:R-:W-:Y:S01]  /*2f50*/  HADD2.F32 R16, -RZ, R4.H0_H0 ;  /* 0x20000004ff107230 */ /* 0x004fe20000004100 */
[----:B------:R-:W-:Y:S06]  /*2f60*/  BRA `(.L_x_12127) ;  /* 0x0000000800b47947 */ /* 0x000fec0003800000 */
.L_x_12135:
        /* <DEDUP_REMOVED lines=8> */
.L_x_12138:
[----:B------:R-:W2:Y:S02]  /*2ff0*/  LDG.E.U16 R4, desc[UR36][R4.64] ;  /* 0x0000002404047981 */ /* 0x000ea4000c1e1500 */
[----:B--2---:R-:W-:Y:S01]  /*3000*/  HADD2.F32 R16, -RZ, R4.H0_H0 ;  /* 0x20000004ff107230 */ /* 0x004fe20000004100 */
[----:B------:R-:W-:Y:S06]  /*3010*/  BRA `(.L_x_12127) ;  /* 0x0000000800887947 */ /* 0x000fec0003800000 */
.L_x_12137:
[----:B------:R-:W2:Y:S01]  /*3020*/  LDG.E.64 R4, desc[UR36][R4.64] ;  /* 0x0000002404047981 */ /* 0x000ea2000c1e1b00 */
[----:B------:R-:W-:Y:S01]  /*3030*/  UMOV UR4, 0xf0000000 ;  /* 0xf000000000047882 */ /* 0x000fe20000000000 */
[----:B------:R-:W-:Y:S01]  /*3040*/  UMOV UR5, 0x380fffff ;  /* 0x380fffff00057882 */ /* 0x000fe20000000000 */
[----:B--2---:R-:W0:Y:S01]  /*3050*/  F2F.F32.F64 R16, R4 ;  /* 0x0000000400107310 */ /* 0x004e220000301000 */
[----:B------:R-:W-:-:S14]  /*3060*/  DSETP.GEU.AND P0, PT, |R4|, UR4, PT ;  /* 0x0000000404007e2a */ /* 0x000fdc000bf0e200 */
[----:B0-----:R-:W-:Y:S01]  /*3070*/  @!P0 FMUL R16, R16, 1.175494350822287508e-38 ;  /* 0x0080000010108820 */ /* 0x001fe20000400000 */
[----:B------:R-:W-:Y:S06]  /*3080*/  BRA `(.L_x_12127) ;  /* 0x00000008006c7947 */ /* 0x000fec0003800000 */
.L_x_12128:
        /* <DEDUP_REMOVED lines=12> */
.L_x_12141:
[----:B------:R-:W2:Y:S01]  /*3150*/  LDG.E.64 R4, desc[UR36][R4.64] ;  /* 0x0000002404047981 */ /* 0x000ea2000c1e1b00 */
[----:B------:R-:W-:Y:S01]  /*3160*/  UMOV UR4, 0xf0000000 ;  /* 0xf000000000047882 */ /* 0x000fe20000000000 */
[----:B------:R-:W-:Y:S01]  /*3170*/  UMOV UR5, 0x380fffff ;  /* 0x380fffff00057882 */ /* 0x000fe20000000000 */
[----:B--2---:R-:W0:Y:S01]  /*3180*/  F2F.F32.F64 R16, R4 ;  /* 0x0000000400107310 */ /* 0x004e220000301000 */
[----:B------:R-:W-:-:S14]  /*3190*/  DSETP.GEU.AND P0, PT, |R4|, UR4, PT ;  /* 0x0000000404007e2a */ /* 0x000fdc000bf0e200 */
[----:B0-----:R-:W-:Y:S01]  /*31a0*/  @!P0 FMUL R16, R16, 1.175494350822287508e-38 ;  /* 0x0080000010108820 */ /* 0x001fe20000400000 */
[----:B------:R-:W-:Y:S06]  /*31b0*/  BRA `(.L_x_12127) ;  /* 0x0000000800207947 */ /* 0x000fec0003800000 */
.L_x_12140:
        /* <DEDUP_REMOVED lines=25> */
.L_x_12143:
        /* <DEDUP_REMOVED lines=13> */
.L_x_12142:
[----:B------:R-:W2:Y:S02]  /*3420*/  LDG.E.U16 R4, desc[UR36][R4.64] ;  /* 0x0000002404047981 */ /* 0x000ea4000c1e1500 */
[----:B--2---:R-:W-:Y:S01]  /*3430*/  IMAD.U32 R16, R4, 0x10000, RZ ;  /* 0x0001000004107824 */ /* 0x004fe200078e00ff */
[----:B------:R-:W-:Y:S06]  /*3440*/  BRA `(.L_x_12127) ;  /* 0x00000004007c7947 */ /* 0x000fec0003800000 */
.L_x_12139:
        /* <DEDUP_REMOVED lines=11> */
.L_x_12146:
        /* <DEDUP_REMOVED lines=19> */
.L_x_12148:
[----:B------:R-:W-:Y:S05]  /*3630*/  BSYNC.RECONVERGENT B0 ;  /* 0x0000000000007941 */ /* 0x000fea0003800200 */
.L_x_12147:
[----:B------:R-:W-:Y:S01]  /*3640*/  IMAD.SHL.U32 R0, R0, 0x100000, RZ ;  /* 0x0010000000007824 */ /* 0x000fe200078e00ff */
[----:B------:R-:W-:-:S04]  /*3650*/  LEA R3, R3, 0x3b800000, 0x17 ;  /* 0x3b80000003037811 */ /* 0x000fc800078eb8ff */
[----:B------:R-:W-:Y:S01]  /*3660*/  LOP3.LUT R16, R3, R0, R7, 0xfe, !PT ;  /* 0x0000000003107212 */ /* 0x000fe200078efe07 */
[----:B------:R-:W-:Y:S06]  /*3670*/  BRA `(.L_x_12127) ;  /* 0x0000000000f07947 */ /* 0x000fec0003800000 */
.L_x_12145:
        /* <DEDUP_REMOVED lines=19> */
.L_x_12150:
[----:B------:R-:W-:Y:S05]  /*37b0*/  BSYNC.RECONVERGENT B0 ;  /* 0x0000000000007941 */ /* 0x000fea0003800200 */
.L_x_12149:
[----:B------:R-:W-:Y:S01]  /*37c0*/  IMAD.SHL.U32 R0, R0, 0x200000, RZ ;  /* 0x0020000000007824 */ /* 0x000fe200078e00ff */
[----:B------:R-:W-:-:S04]  /*37d0*/  LEA R3, R3, 0x37800000, 0x17 ;  /* 0x3780000003037811 */ /* 0x000fc800078eb8ff */
[----:B------:R-:W-:Y:S01]  /*37e0*/  LOP3.LUT R16, R3, R0, R7, 0xfe, !PT ;  /* 0x0000000003107212 */ /* 0x000fe200078efe07 */
[----:B------:R-:W-:Y:S06]  /*37f0*/  BRA `(.L_x_12127) ;  /* 0x0000000000907947 */ /* 0x000fec0003800000 */
.L_x_12144:
        /* <DEDUP_REMOVED lines=14> */
.L_x_12132:
        /* <DEDUP_REMOVED lines=16> */
.L_x_12153:
[----:B------:R-:W-:Y:S05]  /*39e0*/  BRA `(.L_x_12127) ;  /* 0x0000000000147947 */ /* 0x000fea0003800000 */
.L_x_12152:
[----:B------:R-:W2:Y:S02]  /*39f0*/  LDG.E.64 R4, desc[UR36][R4.64] ;  /* 0x0000002404047981 */ /* 0x000ea4000c1e1b00 */
[----:B--2---:R0:W2:Y:S01]  /*3a00*/  I2F.U64 R16, R4 ;  /* 0x0000000400107312 */ /* 0x0040a20000301000 */
[----:B------:R-:W-:Y:S05]  /*3a10*/  BRA `(.L_x_12127) ;  /* 0x0000000000087947 */ /* 0x000fea0003800000 */
.L_x_12151:
[----:B------:R-:W2:Y:S02]  /*3a20*/  LDG.E R4, desc[UR36][R4.64] ;  /* 0x0000002404047981 */ /* 0x000ea4000c1e1900 */
[----:B--2---:R-:W-:-:S07]  /*3a30*/  I2FP.F32.U32 R16, R4 ;  /* 0x0000000400107245 */ /* 0x004fce0000201000 */
.L_x_12127:
[----:B------:R-:W-:Y:S05]  /*3a40*/  BSYNC.RECONVERGENT B6 ;  /* 0x0000000000067941 */ /* 0x000fea0003800200 */
.L_x_12126:
[----:B------:R-:W0:Y:S01]  /*3a50*/  LDC R24, c[0x0][0x388] ;  /* 0x0000e200ff187b82 */ /* 0x000e220000000800 */
[----:B------:R-:W-:Y:S01]  /*3a60*/  ISETP.GE.AND P0, PT, R25, R17, PT ;  /* 0x000000111900720c */ /* 0x000fe20003f06270 */
[----:B------:R-:W-:Y:S01]  /*3a70*/  BSSY.RECONVERGENT B1, `(.L_x_12154) ;  /* 0x000005d000017945 */ /* 0x000fe20003800200 */
[----:B0-----:R-:W-:-:S04]  /*3a80*/  FADD.FTZ R3, |R24|, -RZ ;  /* 0x800000ff18037221 */ /* 0x001fc80000010200 */
[C---:B------:R-:W-:Y:S01]  /*3a90*/  VIADD R0, R3.reuse, 0xb800000 ;  /* 0x0b80000003007836 */ /* 0x040fe20000000000 */
[----:B--2---:R-:W-:-:S04]  /*3aa0*/  LOP3.LUT R5, R3, 0x7fffff, RZ, 0xc0, !PT ;  /* 0x007fffff03057812 */ /* 0x004fc800078ec0ff */
[----:B------:R-:W-:Y:S02]  /*3ab0*/  LOP3.LUT R5, R5, 0x3f800000, RZ, 0xfc, !PT ;  /* 0x3f80000005057812 */ /* 0x000fe400078efcff */
[----:B------:R-:W-:Y:S05]  /*3ac0*/  @P0 BRA `(.L_x_12155) ;  /* 0x00000004005c0947 */ /* 0x000fea0003800000 */
[----:B-1-3-5:R-:W-:-:S13]  /*3ad0*/  FSETP.NEU.FTZ.AND P0, PT, R18, RZ, PT ;  /* 0x000000ff1200720b */ /* 0x02afda0003f1d000 */
[----:B------:R-:W4:Y:S02]  /*3ae0*/  @!P0 MUFU.RCP R7, R18 ;  /* 0x0000001200078308 */ /* 0x000f240000001000 */
[----:B----4-:R-:W-:Y:S01]  /*3af0*/  @!P0 FMUL.FTZ R4, R7, R24 ;  /* 0x0000001807048220 */ /* 0x010fe20000410000 */
[----:B------:R-:W-:Y:S06]  /*3b00*/  @!P0 BRA `(.L_x_12155) ;  /* 0x00000004004c8947 */ /* 0x000fec0003800000 */
[----:B------:R-:W-:Y:S01]  /*3b10*/  FSETP.GEU.FTZ.AND P0, PT, R3, |R18|, PT ;  /* 0x400000120300720b */ /* 0x000fe20003f1e000 */
[----:B------:R-:W-:Y:S01]  /*3b20*/  BSSY.RECONVERGENT B0, `(.L_x_12156) ;  /* 0x000003e000007945 */ /* 0x000fe20003800200 */
[----:B------:R-:W-:-:S11]  /*3b30*/  IMAD.MOV.U32 R7, RZ, RZ, R3 ;  /* 0x000000ffff077224 */ /* 0x000fd600078e0003 */
        /* <DEDUP_REMOVED lines=27> */
.L_x_12160:
[----:B------:R-:W-:Y:S05]  /*3cf0*/  BSYNC.RECONVERGENT B2 ;  /* 0x0000000000027941 */ /* 0x000fea0003800200 */
.L_x_12159:
[----:B------:R-:W-:Y:S01]  /*3d00*/  FFMA.FTZ R7, -R8, R4, R3 ;  /* 0x0000000408077223 */ /* 0x000fe20000010103 */
[----:B------:R-:W-:Y:S06]  /*3d10*/  BRA `(.L_x_12157) ;  /* 0x0000000000787947 */ /* 0x000fec0003800000 */
.L_x_12158:
[----:B------:R-:W-:Y:S01]  /*3d20*/  LOP3.LUT R9, R8, 0xff800000, RZ, 0xc0, !PT ;  /* 0xff80000008097812 */ /* 0x000fe200078ec0ff */
[----:B------:R-:W-:Y:S01]  /*3d30*/  BSSY.RECONVERGENT B2, `(.L_x_12161) ;  /* 0x000001a000027945 */ /* 0x000fe20003800200 */
[----:B------:R-:W-:Y:S01]  /*3d40*/  FSETP.GT.FTZ.AND P2, PT, |R18|, RZ, PT ;  /* 0x000000ff1200720b */ /* 0x000fe20003f54200 */
[----:B------:R-:W-:Y:S01]  /*3d50*/  IMAD.MOV.U32 R6, RZ, RZ, R5 ;  /* 0x000000ffff067224 */ /* 0x000fe200078e0005 */
[----:B------:R-:W-:Y:S01]  /*3d60*/  ISETP.GT.U32.AND P0, PT, R3, 0x7f7fffff, PT ;  /* 0x7f7fffff0300780c */ /* 0x000fe20003f04070 */
[----:B------:R-:W-:-:S05]  /*3d70*/  IMAD.IADD R4, R0, 0x1, -R9 ;  /* 0x0000000100047824 */ /* 0x000fca00078e0a09 */
[----:B------:R-:W-:Y:S02]  /*3d80*/  LOP3.LUT P1, R7, R4, 0xff800000, RZ, 0xc0, !PT ;  /* 0xff80000004077812 */ /* 0x000fe4000782c0ff */
[----:B------:R-:W-:-:S04]  /*3d90*/  FSEL R4, R9, +QNAN , P2 ;  /* 0x7fffffff09047808 */ /* 0x000fc80001000000 */
[----:B------:R-:W-:-:S07]  /*3da0*/  FSEL R4, R4, +QNAN , !P0 ;  /* 0x7fffffff04047808 */ /* 0x000fce0004000000 */
[----:B------:R-:W-:Y:S05]  /*3db0*/  @!P1 BRA `(.L_x_12162) ;  /* 0x0000000000449947 */ /* 0x000fea0003800000 */
[----:B------:R-:W-:-:S04]  /*3dc0*/  LOP3.LUT R6, R8, 0x7fffff, RZ, 0xc0, !PT ;  /* 0x007fffff08067812 */ /* 0x000fc800078ec0ff */
[----:B------:R-:W-:Y:S01]  /*3dd0*/  LOP3.LUT R11, R6, 0x3f800000, RZ, 0xfc, !PT ;  /* 0x3f800000060b7812 */ /* 0x000fe200078efcff */
[----:B------:R-:W-:-:S03]  /*3de0*/  IMAD.MOV.U32 R6, RZ, RZ, R5 ;  /* 0x000000ffff067224 */ /* 0x000fc600078e0005 */
[----:B------:R0:W1:Y:S04]  /*3df0*/  MUFU.RCP R12, R11 ;  /* 0x0000000b000c7308 */ /* 0x0000680000001000 */
.L_x_12163:
        /* <DEDUP_REMOVED lines=13> */
.L_x_12162:
[----:B------:R-:W-:Y:S05]  /*3ed0*/  BSYNC.RECONVERGENT B2 ;  /* 0x0000000000027941 */ /* 0x000fea0003800200 */
.L_x_12161:
[----:B------:R-:W-:-:S04]  /*3ee0*/  FMUL.FTZ R7, R6, 1.1920928955078125e-07 ;  /* 0x3400000006077820 */ /* 0x000fc80000410000 */
[----:B------:R-:W-:-:S07]  /*3ef0*/  FMUL.FTZ R7, R4, R7 ;  /* 0x0000000704077220 */ /* 0x000fce0000410000 */
.L_x_12157:
[----:B------:R-:W-:Y:S05]  /*3f00*/  BSYNC.RECONVERGENT B0 ;  /* 0x0000000000007941 */ /* 0x000fea0003800200 */
.L_x_12156:
        /* <DEDUP_REMOVED lines=19> */
.L_x_12155:
[----:B------:R-:W-:Y:S05]  /*4040*/  BSYNC.RECONVERGENT B1 ;  /* 0x0000000000017941 */ /* 0x000fea0003800200 */
.L_x_12154:
[----:B------:R-:W-:Y:S01]  /*4050*/  VIADD R26, R25, 0x80 ;  /* 0x00000080191a7836 */ /* 0x000fe20000000000 */
[----:B------:R-:W-:Y:S04]  /*4060*/  BSSY.RECONVERGENT B1, `(.L_x_12164) ;  /* 0x000005c000017945 */ /* 0x000fe80003800200 */
[----:B------:R-:W-:-:S13]  /*4070*/  ISETP.GE.AND P0, PT, R26, R17, PT ;  /* 0x000000111a00720c */ /* 0x000fda0003f06270 */
[----:B------:R-:W-:Y:S05]  /*4080*/  @P0 BRA `(.L_x_12165) ;  /* 0x0000000400640947 */ /* 0x000fea0003800000 */
[----:B-----5:R-:W-:-:S13]  /*4090*/  FSETP.NEU.FTZ.AND P0, PT, R22, RZ, PT ;  /* 0x000000ff1600720b */ /* 0x020fda0003f1d000 */
[----:B------:R-:W-:Y:S05]  /*40a0*/  @!P0 BRA `(.L_x_12166) ;  /* 0x0000000400548947 */ /* 0x000fea0003800000 */
        /* <DEDUP_REMOVED lines=27> */
.L_x_12172:
[----:B------:R-:W-:Y:S01]  /*4260*/  FSETP.GEU.FTZ.AND P0, PT, R9, -R10, PT ;  /* 0x8000000a0900720b */ /* 0x000fe20003f1e000 */
[----:B------:R-:W-:-:S12]  /*4270*/  FADD.FTZ R6, R6, -1 ;  /* 0xbf80000006067421 */ /* 0x000fd80000010000 */
[----:B------:R-:W-:-:S07]  /*4280*/  @!P0 FADD.FTZ R6, R6, -1 ;  /* 0xbf80000006068421 */ /* 0x000fce0000010000 */
.L_x_12171:
[----:B------:R-:W-:Y:S05]  /*4290*/  BSYNC.RECONVERGENT B2 ;  /* 0x0000000000027941 */ /* 0x000fea0003800200 */
.L_x_12170:
[----:B------:R-:W-:Y:S01]  /*42a0*/  FFMA.FTZ R7, -R10, R6, R3 ;  /* 0x000000060a077223 */ /* 0x000fe20000010103 */
[----:B------:R-:W-:Y:S06]  /*42b0*/  BRA `(.L_x_12168) ;  /* 0x0000000000787947 */ /* 0x000fec0003800000 */
.L_x_12169:
[----:B------:R-:W-:Y:S01]  /*42c0*/  LOP3.LUT R7, R10, 0xff800000, RZ, 0xc0, !PT ;  /* 0xff8000000a077812 */ /* 0x000fe200078ec0ff */
[----:B------:R-:W-:Y:S01]  /*42d0*/  BSSY.RECONVERGENT B2, `(.L_x_12173) ;  /* 0x000001a000027945 */ /* 0x000fe20003800200 */
[----:B------:R-:W-:Y:S02]  /*42e0*/  FSETP.GT.FTZ.AND P1, PT, |R22|, RZ, PT ;  /* 0x000000ff1600720b */ /* 0x000fe40003f34200 */
[----:B------:R-:W-:Y:S01]  /*42f0*/  ISETP.GT.U32.AND P2, PT, R3, 0x7f7fffff, PT ;  /* 0x7f7fffff0300780c */ /* 0x000fe20003f44070 */
[----:B------:R-:W-:-:S05]  /*4300*/  IMAD.IADD R6, R0, 0x1, -R7 ;  /* 0x0000000100067824 */ /* 0x000fca00078e0a07 */
[----:B------:R-:W-:Y:S02]  /*4310*/  LOP3.LUT P0, R8, R6, 0xff800000, RZ, 0xc0, !PT ;  /* 0xff80000006087812 */ /* 0x000fe4000780c0ff */
[----:B------:R-:W-:Y:S01]  /*4320*/  FSEL R6, R7, +QNAN , P1 ;  /* 0x7fffffff07067808 */ /* 0x000fe20000800000 */
[----:B------:R-:W-:-:S03]  /*4330*/  IMAD.MOV.U32 R7, RZ, RZ, R5 ;  /* 0x000000ffff077224 */ /* 0x000fc600078e0005 */
[----:B------:R-:W-:-:S07]  /*4340*/  FSEL R6, R6, +QNAN , !P2 ;  /* 0x7fffffff06067808 */ /* 0x000fce0005000000 */
[----:B------:R-:W-:Y:S05]  /*4350*/  @!P0 BRA `(.L_x_12174) ;  /* 0x0000000000448947 */ /* 0x000fea0003800000 */
[----:B------:R-:W-:-:S04]  /*4360*/  LOP3.LUT R7, R10, 0x7fffff, RZ, 0xc0, !PT ;  /* 0x007fffff0a077812 */ /* 0x000fc800078ec0ff */
[----:B------:R-:W-:Y:S01]  /*4370*/  LOP3.LUT R12, R7, 0x3f800000, RZ, 0xfc, !PT ;  /* 0x3f800000070c7812 */ /* 0x000fe200078efcff */
[----:B------:R-:W-:-:S03]  /*4380*/  IMAD.MOV.U32 R7, RZ, RZ, R5 ;  /* 0x000000ffff077224 */ /* 0x000fc600078e0005 */
[----:B------:R2:W0:Y:S04]  /*4390*/  MUFU.RCP R13, R12 ;  /* 0x0000000c000d7308 */ /* 0x0004280000001000 */
.L_x_12175:
[----:B------:R-:W-:-:S05]  /*43a0*/  VIMNMX.U32 R9, PT, PT, R8, 0xb800000, PT ;  /* 0x0b80000008097848 */ /* 0x000fca0003fe0000 */
[----:B------:R-:W-:Y:S02]  /*43b0*/  IMAD.IADD R7, R9, 0x1, R7 ;  /* 0x0000000109077824 */ /* 0x000fe400078e0207 */
[----:B------:R-:W-:Y:S02]  /*43c0*/  IMAD.IADD R8, R8, 0x1, -R9 ;  /* 0x0000000108087824 */ /* 0x000fe400078e0a09 */
[----:B0-----:R-:W-:-:S03]  /*43d0*/  FMUL.FTZ R10, R13, R7 ;  /* 0x000000070d0a7220 */ /* 0x001fc60000410000 */
[----:B------:R-:W-:Y:S01]  /*43e0*/  ISETP.NE.AND P1, PT, R8, RZ, PT ;  /* 0x000000ff0800720c */ /* 0x000fe20003f25270 */
[----:B------:R-:W-:-:S04]  /*43f0*/  FFMA.FTZ R11, -R12, R10, R7 ;  /* 0x0000000a0c0b7223 */ /* 0x000fc80000010107 */
[----:B------:R-:W-:-:S04]  /*4400*/  FFMA.FTZ R10, R13, R11, R10 ;  /* 0x0000000b0d0a7223 */ /* 0x000fc8000001000a */
[----:B------:R-:W-:-:S04]  /*4410*/  FFMA.FTZ R11, -R12, R10, R7 ;  /* 0x0000000a0c0b7223 */ /* 0x000fc80000010107 */
[----:B------:R-:W-:-:S04]  /*4420*/  FFMA.FTZ.RZ R11, R13, R11, R10 ;  /* 0x0000000b0d0b7223 */ /* 0x000fc8000001c00a */
[----:B------:R-:W0:Y:S02]  /*4430*/  FRND.TRUNC R10, R11 ;  /* 0x0000000b000a7307 */ /* 0x000e24000020d000 */
[----:B0-----:R-:W-:-:S05]  /*4440*/  FFMA.FTZ R7, -R12, R10, R7 ;  /* 0x0000000a0c077223 */ /* 0x001fca0000010107 */
[----:B------:R-:W-:-:S13]  /*4450*/  ISETP.NE.AND P0, PT, R7, RZ, PT ;  /* 0x000000ff0700720c */ /* 0x000fda0003f05270 */
[----:B------:R-:W-:Y:S05]  /*4460*/  @P0 BRA P1, `(.L_x_12175) ;  /* 0xfffffffc00cc0947 */ /* 0x000fea000083ffff */
.L_x_12174:
[----:B------:R-:W-:Y:S05]  /*4470*/  BSYNC.RECONVERGENT B2 ;  /* 0x0000000000027941 */ /* 0x000fea0003800200 */
.L_x_12173:
[----:B------:R-:W-:-:S04]  /*4480*/  FMUL.FTZ R7, R7, 1.1920928955078125e-07 ;  /* 0x3400000007077820 */ /* 0x000fc80000410000 */
[----:B------:R-:W-:-:S07]  /*4490*/  FMUL.FTZ R7, R6, R7 ;  /* 0x0000000706077220 */ /* 0x000fce0000410000 */
.L_x_12168:
[----:B------:R-:W-:Y:S05]  /*44a0*/  BSYNC.RECONVERGENT B0 ;  /* 0x0000000000007941 */ /* 0x000fea0003800200 */
.L_x_12167:
[C---:B------:R-:W-:Y:S01]  /*44b0*/  FSETP.NAN.FTZ.AND P0, PT, |R7|.reuse, |R7|, PT ;  /* 0x400000070700720b */ /* 0x040fe20003f18200 */
[----:B------:R-:W5:Y:S01]  /*44c0*/  MUFU.RCP R9, R22 ;  /* 0x0000001600097308 */ /* 0x000f620000001000 */
[----:B------:R-:W-:-:S04]  /*44d0*/  LOP3.LUT R6, R7, 0x80000000, R24, 0xb8, !PT ;  /* 0x8000000007067812 */ /* 0x000fc800078eb818 */
[----:B------:R-:W-:Y:S02]  /*44e0*/  FSEL R7, R7, R6, P0 ;  /* 0x0000000607077208 */ /* 0x000fe40000000000 */
[----:B------:R-:W-:Y:S02]  /*44f0*/  PLOP3.LUT P0, PT, PT, PT, PT, 0x8, 0x80 ;  /* 0x000000000080781c */ /* 0x000fe40003f0e170 */
[C---:B------:R-:W-:Y:S01]  /*4500*/  FSETP.NEU.FTZ.AND P1, PT, R7.reuse, RZ, PT ;  /* 0x000000ff0700720b */ /* 0x040fe20003f3d000 */
[----:B------:R-:W-:-:S04]  /*4510*/  FADD.FTZ R6, -R7, R24 ;  /* 0x0000001807067221 */ /* 0x000fc80000010100 */
[----:B-----5:R-:W-:-:S08]  /*4520*/  FMUL.FTZ R6, R6, R9 ;  /* 0x0000000906067220 */ /* 0x020fd00000410000 */
[----:B------:R-:W-:Y:S02]  /*4530*/  @P1 FSETP.GEU.FTZ.AND P2, PT, R22, RZ, PT ;  /* 0x000000ff1600120b */ /* 0x000fe40003f5e000 */
[----:B------:R-:W-:-:S04]  /*4540*/  @P1 FSETP.GEU.FTZ.AND P3, PT, R7, RZ, PT ;  /* 0x000000ff0700120b */ /* 0x000fc80003f7e000 */
[----:B------:R-:W-:-:S13]  /*4550*/  @P1 PLOP3.LUT P0, PT, P2, P3, PT, 0x28, 0x82 ;  /* 0x000000000082181c */ /* 0x000fda0001706570 */
[----:B------:R-:W-:-:S05]  /*4560*/  @P0 FADD.FTZ R6, R6, -1 ;  /* 0xbf80000006060421 */ /* 0x000fca0000010000 */
[----:B------:R-:W-:-:S13]  /*4570*/  FSETP.NEU.FTZ.AND P0, PT, R6, RZ, PT ;  /* 0x000000ff0600720b */ /* 0x000fda0003f1d000 */
[----:B------:R-:W5:Y:S01]  /*4580*/  @P0 FRND.FTZ.FLOOR R7, R6 ;  /* 0x0000000600070307 */ /* 0x000f620000215000 */
[----:B-1-3--:R-:W-:-:S05]  /*4590*/  @!P0 FMUL.FTZ R18, R9, R24 ;  /* 0x0000001809128220 */ /* 0x00afca0000410000 */
[----:B------:R-:W-:Y:S01]  /*45a0*/  @!P0 LOP3.LUT R18, RZ, 0x80000000, R18, 0xb8, !PT ;  /* 0x80000000ff128812 */ /* 0x000fe200078eb812 */
[----:B-----5:R-:W-:-:S05]  /*45b0*/  @P0 FADD.FTZ R8, R6, -R7 ;  /* 0x8000000706080221 */ /* 0x020fca0000010000 */
[----:B------:R-:W-:-:S13]  /*45c0*/  FSETP.GT.AND P1, PT, R8, 0.5, P0 ;  /* 0x3f0000000800780b */ /* 0x000fda0000724000 */
[----:B------:R-:W-:-:S04]  /*45d0*/  @P1 FADD.FTZ R7, R7, 1 ;  /* 0x3f80000007071421 */ /* 0x000fc80000010000 */
[----:B------:R-:W-:Y:S01]  /*45e0*/  @P0 IMAD.MOV.U32 R18, RZ, RZ, R7 ;  /* 0x000000ffff120224 */ /* 0x000fe200078e0007 */
[----:B------:R-:W-:Y:S06]  /*45f0*/  BRA `(.L_x_12165) ;  /* 0x0000000000087947 */ /* 0x000fec0003800000 */
.L_x_12166:
[----:B------:R-:W1:Y:S02]  /*4600*/  MUFU.RCP R7, R22 ;  /* 0x0000001600077308 */ /* 0x000e640000001000 */
[----:B-1-3--:R-:W-:-:S07]  /*4610*/  FMUL.FTZ R18, R7, R24 ;  /* 0x0000001807127220 */ /* 0x00afce0000410000 */
.L_x_12165:
[----:B------:R-:W-:Y:S05]  /*4620*/  BSYNC.RECONVERGENT B1 ;  /* 0x0000000000017941 */ /* 0x000fea0003800200 */
.L_x_12164:
        /* <DEDUP_REMOVED lines=15> */
[----:B------:R-:W5:Y:S01]  /*4720*/  MUFU.RCP R6, R10 ;  /* 0x0000000a00067308 */ /* 0x000f620000001000 */
[----:B------:R-:W-:Y:S01]  /*4730*/  FADD.FTZ R8, -R10, -RZ ;  /* 0x800000ff0a087221 */ /* 0x000fe20000010100 */
[----:B-----5:R-:W-:-:S06]  /*4740*/  FMUL.FTZ R6, R3, R6 ;  /* 0x0000000603067220 */ /* 0x020fcc0000410000 */
[----:B------:R-:W5:Y:S02]  /*4750*/  FRND.TRUNC R6, R6 ;  /* 0x0000000600067307 */ /* 0x000f64000020d000 */
[----:B-----5:R-:W-:-:S05]  /*4760*/  FFMA R8, R6, R8, R3 ;  /* 0x0000000806087223 */ /* 0x020fca0000000003 */
        /* <DEDUP_REMOVED lines=13> */
.L_x_12184:
[----:B------:R-:W-:Y:S01]  /*4840*/  FSETP.GEU.FTZ.AND P0, PT, R8, -R10, PT ;  /* 0x8000000a0800720b */ /* 0x000fe20003f1e000 */
[----:B------:R-:W-:-:S12]  /*4850*/  FADD.FTZ R6, R6, -1 ;  /* 0xbf80000006067421 */ /* 0x000fd80000010000 */
[----:B------:R-:W-:-:S07]  /*4860*/  @!P0 FADD.FTZ R6, R6, -1 ;  /* 0xbf80000006068421 */ /* 0x000fce0000010000 */
.L_x_12183:
[----:B------:R-:W-:Y:S05]  /*4870*/  BSYNC.RECONVERGENT B2 ;  /* 0x0000000000027941 */ /* 0x000fea0003800200 */
.L_x_12182:
[----:B------:R-:W-:Y:S01]  /*4880*/  FFMA.FTZ R7, -R10, R6, R3 ;  /* 0x000000060a077223 */ /* 0x000fe20000010103 */
[----:B------:R-:W-:Y:S06]  /*4890*/  BRA `(.L_x_12180) ;  /* 0x0000000000787947 */ /* 0x000fec0003800000 */
.L_x_12181:
        /* <DEDUP_REMOVED lines=11> */
[----:B--2---:R-:W-:Y:S01]  /*4950*/  LOP3.LUT R12, R7, 0x3f800000, RZ, 0xfc, !PT ;  /* 0x3f800000070c7812 */ /* 0x004fe200078efcff */
[----:B------:R-:W-:-:S03]  /*4960*/  IMAD.MOV.U32 R7, RZ, RZ, R5 ;  /* 0x000000ffff077224 */ /* 0x000fc600078e0005 */
[----:B------:R2:W0:Y:S04]  /*4970*/  MUFU.RCP R13, R12 ;  /* 0x0000000c000d7308 */ /* 0x0004280000001000 */
.L_x_12187:
        /* <DEDUP_REMOVED lines=13> */
.L_x_12186:
[----:B------:R-:W-:Y:S05]  /*4a50*/  BSYNC.RECONVERGENT B2 ;  /* 0x0000000000027941 */ /* 0x000fea0003800200 */
.L_x_12185:
[----:B------:R-:W-:-:S04]  /*4a60*/  FMUL.FTZ R7, R7, 1.1920928955078125e-07 ;  /* 0x3400000007077820 */ /* 0x000fc80000410000 */
[----:B------:R-:W-:-:S07]  /*4a70*/  FMUL.FTZ R7, R6, R7 ;  /* 0x0000000706077220 */ /* 0x000fce0000410000 */
.L_x_12180:
[----:B------:R-:W-:Y:S05]  /*4a80*/  BSYNC.RECONVERGENT B0 ;  /* 0x0000000000007941 */ /* 0x000fea0003800200 */
.L_x_12179:
        /* <DEDUP_REMOVED lines=19> */
[----:B------:R-:W-:Y:S01]  /*4bc0*/  @P0 IMAD.MOV.U32 R22, RZ, RZ, R7 ;  /* 0x000000ffff160224 */ /* 0x000fe200078e0007 */
[----:B------:R-:W-:Y:S06]  /*4bd0*/  BRA `(.L_x_12177) ;  /* 0x0000000000087947 */ /* 0x000fec0003800000 */
.L_x_12178:
[----:B------:R-:W5:Y:S02]  /*4be0*/  MUFU.RCP R19, R19 ;  /* 0x0000001300137308 */ /* 0x000f640000001000 */
[----:B-----5:R-:W-:-:S07]  /*4bf0*/  FMUL.FTZ R22, R19, R24 ;  /* 0x0000001813167220 */ /* 0x020fce0000410000 */
.L_x_12177:
[----:B------:R-:W-:Y:S05]  /*4c00*/  BSYNC.RECONVERGENT B1 ;  /* 0x0000000000017941 */ /* 0x000fea0003800200 */
.L_x_12176:
[----:B------:R-:W-:Y:S01]  /*4c10*/  VIADD R6, R25, 0x180 ;  /* 0x0000018019067836 */ /* 0x000fe20000000000 */
[----:B------:R-:W-:Y:S04]  /*4c20*/  BSSY.RECONVERGENT B1, `(.L_x_12188) ;  /* 0x0000059000017945 */ /* 0x000fe80003800200 */
[----:B------:R-:W-:-:S13]  /*4c30*/  ISETP.GE.AND P0, PT, R6, R17, PT ;  /* 0x000000110600720c */ /* 0x000fda0003f06270 */
[----:B------:R-:W-:Y:S05]  /*4c40*/  @P0 BRA `(.L_x_12189) ;  /* 0x0000000400580947 */ /* 0x000fea0003800000 */
[----:B-----5:R-:W-:-:S13]  /*4c50*/  FSETP.NEU.FTZ.AND P0, PT, R16, RZ, PT ;  /* 0x000000ff1000720b */ /* 0x020fda0003f1d000 */
[----:B------:R-:W-:Y:S05]  /*4c60*/  @!P0 BRA `(.L_x_12190) ;  /* 0x0000000400488947 */ /* 0x000fea0003800000 */
[----:B------:R-:W-:Y:S01]  /*4c70*/  FSETP.GEU.FTZ.AND P0, PT, R3, |R16|, PT ;  /* 0x400000100300720b */ /* 0x000fe20003f1e000 */
[----:B------:R-:W-:-:S12]  /*4c80*/  BSSY.RECONVERGENT B0, `(.L_x_12191) ;  /* 0x000003b000007945 */ /* 0x000fd80003800200 */
        /* <DEDUP_REMOVED lines=24> */
.L_x_12196:
[----:B------:R-:W-:Y:S01]  /*4e10*/  FSETP.GEU.FTZ.AND P0, PT, R7, -R8, PT ;  /* 0x800000080700720b */ /* 0x000fe20003f1e000 */
[----:B------:R-:W-:-:S12]  /*4e20*/  FADD.FTZ R0, R0, -1 ;  /* 0xbf80000000007421 */ /* 0x000fd80000010000 */
[----:B------:R-:W-:-:S07]  /*4e30*/  @!P0 FADD.FTZ R0, R0, -1 ;  /* 0xbf80000000008421 */ /* 0x000fce0000010000 */
.L_x_12195:
[----:B------:R-:W-:Y:S05]  /*4e40*/  BSYNC.RECONVERGENT B2 ;  /* 0x0000000000027941 */ /* 0x000fea0003800200 */
.L_x_12194:
[----:B------:R-:W-:Y:S01]  /*4e50*/  FFMA.FTZ R3, -R8, R0, R3 ;  /* 0x0000000008037223 */ /* 0x000fe20000010103 */
[----:B------:R-:W-:Y:S06]  /*4e60*/  BRA `(.L_x_12192) ;  /* 0x0000000000707947 */ /* 0x000fec0003800000 */
.L_x_12193:
[----:B------:R-:W-:Y:S01]  /*4e70*/  LOP3.LUT R7, R8, 0xff800000, RZ, 0xc0, !PT ;  /* 0xff80000008077812 */ /* 0x000fe200078ec0ff */
[----:B------:R-:W-:Y:S01]  /*4e80*/  BSSY.RECONVERGENT B2, `(.L_x_12197) ;  /* 0x0000018000027945 */ /* 0x000fe20003800200 */
[----:B------:R-:W-:Y:S02]  /*4e90*/  FSETP.GT.FTZ.AND P1, PT, |R16|, RZ, PT ;  /* 0x000000ff1000720b */ /* 0x000fe40003f34200 */
[----:B------:R-:W-:Y:S01]  /*4ea0*/  ISETP.GT.U32.AND P2, PT, R3, 0x7f7fffff, PT ;  /* 0x7f7fffff0300780c */ /* 0x000fe20003f44070 */
[----:B------:R-:W-:-:S05]  /*4eb0*/  IMAD.IADD R0, R0, 0x1, -R7 ;  /* 0x0000000100007824 */ /* 0x000fca00078e0a07 */
[----:B------:R-:W-:Y:S02]  /*4ec0*/  LOP3.LUT P0, R6, R0, 0xff800000, RZ, 0xc0, !PT ;  /* 0xff80000000067812 */ /* 0x000fe4000780c0ff */
[----:B------:R-:W-:-:S04]  /*4ed0*/  FSEL R0, R7, +QNAN , P1 ;  /* 0x7fffffff07007808 */ /* 0x000fc80000800000 */
[----:B------:R-:W-:-:S07]  /*4ee0*/  FSEL R7, R0, +QNAN , !P2 ;  /* 0x7fffffff00077808 */ /* 0x000fce0005000000 */
[----:B------:R-:W-:Y:S05]  /*4ef0*/  @!P0 BRA `(.L_x_12198) ;  /* 0x0000000000408947 */ /* 0x000fea0003800000 */
[----:B------:R-:W-:-:S04]  /*4f00*/  LOP3.LUT R0, R8, 0x7fffff, RZ, 0xc0, !PT ;  /* 0x007fffff08007812 */ /* 0x000fc800078ec0ff */
[----:B------:R-:W-:-:S04]  /*4f10*/  LOP3.LUT R10, R0, 0x3f800000, RZ, 0xfc, !PT ;  /* 0x3f800000000a7812 */ /* 0x000fc800078efcff */
[----:B------:R0:W0:Y:S03]  /*4f20*/  MUFU.RCP R9, R10 ;  /* 0x0000000a00097308 */ /* 0x0000260000001000 */
.L_x_12199:
        /* <DEDUP_REMOVED lines=13> */
.L_x_12198:
[----:B------:R-:W-:Y:S05]  /*5000*/  BSYNC.RECONVERGENT B2 ;  /* 0x0000000000027941 */ /* 0x000fea0003800200 */
.L_x_12197:
[----:B------:R-:W-:-:S04]  /*5010*/  FMUL.FTZ R0, R5, 1.1920928955078125e-07 ;  /* 0x3400000005007820 */ /* 0x000fc80000410000 */
[----:B------:R-:W-:-:S07]  /*5020*/  FMUL.FTZ R3, R7, R0 ;  /* 0x0000000007037220 */ /* 0x000fce0000410000 */
.L_x_12192:
[----:B------:R-:W-:Y:S05]  /*5030*/  BSYNC.RECONVERGENT B0 ;  /* 0x0000000000007941 */ /* 0x000fea0003800200 */
.L_x_12191:
        /* <DEDUP_REMOVED lines=21> */
.L_x_12190:
[----:B------:R-:W5:Y:S02]  /*5190*/  MUFU.RCP R3, R16 ;  /* 0x0000001000037308 */ /* 0x000f640000001000 */
[----:B-----5:R-:W-:-:S07]  /*51a0*/  FMUL.FTZ R24, R3, R24 ;  /* 0x0000001803187220 */ /* 0x020fce0000410000 */
.L_x_12189:
[----:B------:R-:W-:Y:S05]  /*51b0*/  BSYNC.RECONVERGENT B1 ;  /* 0x0000000000017941 */ /* 0x000fea0003800200 */
.L_x_12188:
[----:B-----5:R-:W0:Y:S01]  /*51c0*/  LDC.U8 R16, c[0x0][0x3ac] ;  /* 0x0000eb00ff107b82 */ /* 0x020e220000000000 */
[----:B------:R-:W-:Y:S01]  /*51d0*/  ISETP.GE.AND P0, PT, R25, R17, PT ;  /* 0x000000111900720c */ /* 0x000fe20003f06270 */
[----:B------:R-:W-:Y:S04]  /*51e0*/  BSSY.RECONVERGENT B7, `(.L_x_12200) ;  /* 0x00002cc000077945 */ /* 0x000fe80003800200 */
[----:B------:R-:W-:Y:S08]  /*51f0*/  BSSY.RELIABLE B6, `(.L_x_12201) ;  /* 0x00001e6000067945 */ /* 0x000ff00003800100 */
[----:B------:R-:W-:Y:S05]  /*5200*/  @P0 BRA `(.L_x_12202) ;  /* 0x0000001c00840947 */ /* 0x000fea0003800000 */
[----:B------:R-:W5:Y:S01]  /*5210*/  LDCU UR4, c[0x0][0x3b0] ;  /* 0x00007600ff0477ac */ /* 0x000f620008000800 */
[----:B------:R-:W1:Y:S01]  /*5220*/  LDC.64 R8, c[0x0][0x390] ;  /* 0x0000e400ff087b82 */ /* 0x000e620000000a00 */
[----:B------:R-:W-:Y:S01]  /*5230*/  IMAD R0, R2, 0x200, R25 ;  /* 0x0000020002007824 */ /* 0x000fe200078e0219 */
[----:B0-----:R-:W-:-:S03]  /*5240*/  PRMT R5, R16, 0x9910, RZ ;  /* 0x0000991010057816 */ /* 0x001fc600000000ff */
        /* <DEDUP_REMOVED lines=18> */
.L_x_12206:
[----:B----4-:R-:W0:Y:S01]  /*5370*/  F2I.S64.TRUNC R4, R4 ;  /* 0x0000000400047311 */ /* 0x010e22000020d900 */
[----:B------:R-:W-:Y:S02]  /*5380*/  IMAD.MOV.U32 R25, RZ, RZ, R26 ;  /* 0x000000ffff197224 */ /* 0x000fe400078e001a */
[----:B0-----:R-:W-:-:S05]  /*5390*/  IMAD.MOV.U32 R3, RZ, RZ, R4 ;  /* 0x000000ffff037224 */ /* 0x001fca00078e0004 */
[----:B------:R0:W-:Y:S01]  /*53a0*/  STG.E.U8 desc[UR36][R8.64], R3 ;  /* 0x0000000308007986 */ /* 0x0001e2000c101124 */
[----:B------:R-:W-:Y:S05]  /*53b0*/  BRA `(.L_x_12208) ;  /* 0x0000000c007c7947 */ /* 0x000fea0003800000 */
.L_x_12205:
[----:B------:R-:W-:-:S13]  /*53c0*/  ISETP.NE.AND P0, PT, R0, 0x2, PT ;  /* 0x000000020000780c */ /* 0x000fda0003f05270 */
[----:B------:R-:W-:Y:S05]  /*53d0*/  @!P0 BRA `(.L_x_12209) ;  /* 0x0000000000308947 */ /* 0x000fea0003800000 */
[----:B------:R-:W-:-:S13]  /*53e0*/  ISETP.NE.AND P0, PT, R0, 0x3, PT ;  /* 0x000000030000780c */ /* 0x000fda0003f05270 */
[----:B------:R-:W-:Y:S05]  /*53f0*/  @!P0 BRA `(.L_x_12210) ;  /* 0x0000000000188947 */ /* 0x000fea0003800000 */
[----:B------:R-:W-:-:S13]  /*5400*/  ISETP.NE.AND P0, PT, R0, 0x4, PT ;  /* 0x000000040000780c */ /* 0x000fda0003f05270 */
[----:B------:R-:W-:Y:S05]  /*5410*/  @P0 BRA `(.L_x_12207) ;  /* 0x0000000800c00947 */ /* 0x000fea0003800000 */
[----:B----4-:R-:W0:Y:S01]  /*5420*/  F2I.S64.TRUNC R4, R4 ;  /* 0x0000000400047311 */ /* 0x010e22000020d900 */
[----:B------:R-:W-:Y:S01]  /*5430*/  IMAD.MOV.U32 R25, RZ, RZ, R26 ;  /* 0x000000ffff197224 */ /* 0x000fe200078e001a */
[----:B0-----:R0:W-:Y:S01]  /*5440*/  STG.E.64 desc[UR36][R8.64], R4 ;  /* 0x0000000408007986 */ /* 0x0011e2000c101b24 */
[----:B------:R-:W-:Y:S05]  /*5450*/  BRA `(.L_x_12208) ;  /* 0x0000000c00547947 */ /* 0x000fea0003800000 */
.L_x_12210:
[----:B------:R-:W0:Y:S01]  /*5460*/  F2I.FTZ.TRUNC.NTZ R3, R4 ;  /* 0x0000000400037305 */ /* 0x000e22000021f100 */
[----:B------:R-:W-:Y:S01]  /*5470*/  IMAD.MOV.U32 R25, RZ, RZ, R26 ;  /* 0x000000ffff197224 */ /* 0x000fe200078e001a */
[----:B0-----:R0:W-:Y:S01]  /*5480*/  STG.E desc[UR36][R8.64], R3 ;  /* 0x0000000308007986 */ /* 0x0011e2000c101924 */
[----:B------:R-:W-:Y:S05]  /*5490*/  BRA `(.L_x_12208) ;  /* 0x0000000c00447947 */ /* 0x000fea0003800000 */
.L_x_12209:
[----:B------:R-:W0:Y:S01]  /*54a0*/  F2I.FTZ.TRUNC.NTZ R3, R4 ;  /* 0x0000000400037305 */ /* 0x000e22000021f100 */
[----:B------:R-:W-:Y:S01]  /*54b0*/  IMAD.MOV.U32 R25, RZ, RZ, R26 ;  /* 0x000000ffff197224 */ /* 0x000fe200078e001a */
[----:B0-----:R0:W-:Y:S01]  /*54c0*/  STG.E.U16 desc[UR36][R8.64], R3 ;  /* 0x0000000308007986 */ /* 0x0011e2000c101524 */
[----:B------:R-:W-:Y:S05]  /*54d0*/  BRA `(.L_x_12208) ;  /* 0x0000000c00347947 */ /* 0x000fea0003800000 */
.L_x_12204:
        /* <DEDUP_REMOVED lines=9> */
.L_x_12212:
[----:B----4-:R-:W-:Y:S01]  /*5570*/  F2FP.F16.F32.PACK_AB R4, RZ, R4 ;  /* 0x00000004ff04723e */ /* 0x010fe200000000ff */
[----:B------:R-:W-:-:S04]  /*5580*/  IMAD.MOV.U32 R25, RZ, RZ, R26 ;  /* 0x000000ffff197224 */ /* 0x000fc800078e001a */
[----:B------:R0:W-:Y:S01]  /*5590*/  STG.E.U16 desc[UR36][R8.64], R4 ;  /* 0x0000000408007986 */ /* 0x0001e2000c101524 */
[----:B------:R-:W-:Y:S05]  /*55a0*/  BRA `(.L_x_12208) ;  /* 0x0000000c00007947 */ /* 0x000fea0003800000 */
.L_x_12211:
        /* <DEDUP_REMOVED lines=10> */
.L_x_12214:
[----:B------:R-:W-:Y:S01]  /*5650*/  F2FP.F16.F32.PACK_AB R3, RZ, R4 ;  /* 0x00000004ff03723e */ /* 0x000fe200000000ff */
[----:B------:R-:W-:-:S03]  /*5660*/  IMAD.MOV.U32 R25, RZ, RZ, R26 ;  /* 0x000000ffff197224 */ /* 0x000fc600078e001a */
[----:B------:R-:W-:-:S05]  /*5670*/  PRMT R3, R3, 0x5410, RZ ;  /* 0x0000541003037816 */ /* 0x000fca00000000ff */
[----:B------:R0:W-:Y:S01]  /*5680*/  STG.E desc[UR36][R8.64], R3 ;  /* 0x0000000308007986 */ /* 0x0001e2000c101924 */
[----:B------:R-:W-:Y:S05]  /*5690*/  BRA `(.L_x_12208) ;  /* 0x0000000800c47947 */ /* 0x000fea0003800000 */
.L_x_12213:
[----:B----4-:R-:W-:Y:S01]  /*56a0*/  FMUL.FTZ R4, R4, 1 ;  /* 0x3f80000004047820 */ /* 0x010fe20000410000 */
[----:B------:R-:W-:-:S05]  /*56b0*/  IMAD.MOV.U32 R25, RZ, RZ, R26 ;  /* 0x000000ffff197224 */ /* 0x000fca00078e001a */
[----:B------:R-:W0:Y:S02]  /*56c0*/  F2F.F64.F32 R4, R4 ;  /* 0x0000000400047310 */ /* 0x000e240000201800 */
[----:B0-----:R0:W-:Y:S01]  /*56d0*/  STG.E.64 desc[UR36][R8.64], R4 ;  /* 0x0000000408007986 */ /* 0x0011e2000c101b24 */
[----:B------:R-:W-:Y:S05]  /*56e0*/  BRA `(.L_x_12208) ;  /* 0x0000000800b07947 */ /* 0x000fea0003800000 */
.L_x_12203:
        /* <DEDUP_REMOVED lines=13> */
.L_x_12217:
[----:B----4-:R-:W-:Y:S01]  /*57c0*/  FMUL.FTZ R4, R4, 1 ;  /* 0x3f80000004047820 */ /* 0x010fe20000410000 */
[----:B------:R-:W-:Y:S01]  /*57d0*/  CS2R R6, SRZ ;  /* 0x0000000000067805 */ /* 0x000fe2000001ff00 */
[----:B------:R-:W-:-:S04]  /*57e0*/  IMAD.MOV.U32 R25, RZ, RZ, R26 ;  /* 0x000000ffff197224 */ /* 0x000fc800078e001a */
[----:B------:R-:W0:Y:S02]  /*57f0*/  F2F.F64.F32 R4, R4 ;  /* 0x0000000400047310 */ /* 0x000e240000201800 */
[----:B0-----:R0:W-:Y:S01]  /*5800*/  STG.E.128 desc[UR36][R8.64], R4 ;  /* 0x0000000408007986 */ /* 0x0011e2000c101d24 */
[----:B------:R-:W-:Y:S05]  /*5810*/  BRA `(.L_x_12208) ;  /* 0x0000000800647947 */ /* 0x000fea0003800000 */
.L_x_12216:
        /* <DEDUP_REMOVED lines=18> */
.L_x_12221:
[----:B------:R-:W-:Y:S05]  /*5940*/  BSYNC.RECONVERGENT B0 ;  /* 0x0000000000007941 */ /* 0x000fea0003800200 */
.L_x_12220:
[----:B------:R-:W-:Y:S01]  /*5950*/  LOP3.LUT R5, R0, 0x80, R5, 0xf8, !PT ;  /* 0x0000008000057812 */ /* 0x000fe200078ef805 */
[----:B------:R-:W-:-:S04]  /*5960*/  IMAD.MOV.U32 R25, RZ, RZ, R26 ;  /* 0x000000ffff197224 */ /* 0x000fc800078e001a */
[----:B------:R0:W-:Y:S01]  /*5970*/  STG.E.U8 desc[UR36][R8.64], R5 ;  /* 0x0000000508007986 */ /* 0x0001e2000c101124 */
[----:B------:R-:W-:Y:S05]  /*5980*/  BRA `(.L_x_12208) ;  /* 0x0000000800087947 */ /* 0x000fea0003800000 */
.L_x_12219:
        /* <DEDUP_REMOVED lines=14> */
.L_x_12223:
[----:B------:R-:W-:Y:S05]  /*5a70*/  BSYNC.RECONVERGENT B0 ;  /* 0x0000000000007941 */ /* 0x000fea0003800200 */
.L_x_12222:
[----:B------:R-:W-:Y:S01]  /*5a80*/  LOP3.LUT R3, R0, 0x80, R7, 0xf8, !PT ;  /* 0x0000008000037812 */ /* 0x000fe200078ef807 */
[----:B------:R-:W-:-:S04]  /*5a90*/  IMAD.MOV.U32 R25, RZ, RZ, R26 ;  /* 0x000000ffff197224 */ /* 0x000fc800078e001a */
[----:B------:R1:W-:Y:S01]  /*5aa0*/  STG.E.U8 desc[UR36][R8.64], R3 ;  /* 0x0000000308007986 */ /* 0x0003e2000c101124 */
[----:B------:R-:W-:Y:S05]  /*5ab0*/  BRA `(.L_x_12208) ;  /* 0x0000000400bc7947 */ /* 0x000fea0003800000 */
.L_x_12218:
[----:B----4-:R-:W-:Y:S01]  /*5ac0*/  F2FP.BF16.F32.PACK_AB R4, RZ, R4 ;  /* 0x00000004ff04723e */ /* 0x010fe200000010ff */
[----:B------:R-:W-:-:S04]  /*5ad0*/  IMAD.MOV.U32 R25, RZ, RZ, R26 ;  /* 0x000000ffff197224 */ /* 0x000fc800078e001a */
[----:B------:R0:W-:Y:S01]  /*5ae0*/  STG.E.U16 desc[UR36][R8.64], R4 ;  /* 0x0000000408007986 */ /* 0x0001e2000c101524 */
[----:B------:R-:W-:Y:S05]  /*5af0*/  BRA `(.L_x_12208) ;  /* 0x0000000400ac7947 */ /* 0x000fea0003800000 */
.L_x_12215:
        /* <DEDUP_REMOVED lines=12> */
.L_x_12226:
        /* <DEDUP_REMOVED lines=12> */
.L_x_12229:
[----:B------:R-:W-:-:S04]  /*5c80*/  SHF.R.U32.HI R0, RZ, 0x14, R4 ;  /* 0x00000014ff007819 */ /* 0x000fc80000011604 */
[----:B------:R-:W-:-:S04]  /*5c90*/  LOP3.LUT R3, R0, 0x1, RZ, 0xc0, !PT ;  /* 0x0000000100037812 */ /* 0x000fc800078ec0ff */
[----:B------:R-:W-:-:S04]  /*5ca0*/  IADD3 R0, PT, PT, R4, 0x487ffff, R3 ;  /* 0x0487ffff04007810 */ /* 0x000fc80007ffe003 */
[----:B------:R-:W-:-:S04]  /*5cb0*/  SHF.R.U32.HI R0, RZ, 0x14, R0 ;  /* 0x00000014ff007819 */ /* 0x000fc80000011600 */
[----:B------:R-:W-:-:S07]  /*5cc0*/  LOP3.LUT R3, R0, 0xff, RZ, 0xc0, !PT ;  /* 0x000000ff00037812 */ /* 0x000fce00078ec0ff */
.L_x_12230:
[----:B----4-:R-:W-:-:S04]  /*5cd0*/  SHF.R.U32.HI R4, RZ, 0x18, R4 ;  /* 0x00000018ff047819 */ /* 0x010fc80000011604 */
[----:B------:R-:W-:-:S04]  /*5ce0*/  LOP3.LUT R3, R3, 0x80, R4, 0xf8, !PT ;  /* 0x0000008003037812 */ /* 0x000fc800078ef804 */
[----:B------:R-:W-:-:S07]  /*5cf0*/  PRMT R0, R3, 0x7610, R0 ;  /* 0x0000761003007816 */ /* 0x000fce0000000000 */
.L_x_12228:
[----:B------:R-:W-:Y:S05]  /*5d00*/  BSYNC.RECONVERGENT B0 ;  /* 0x0000000000007941 */ /* 0x000fea0003800200 */
.L_x_12227:
[----:B------:R0:W-:Y:S01]  /*5d10*/  STG.E.U8 desc[UR36][R8.64], R0 ;  /* 0x0000000008007986 */ /* 0x0001e2000c101124 */
[----:B------:R-:W-:Y:S01]  /*5d20*/  IMAD.MOV.U32 R25, RZ, RZ, R26 ;  /* 0x000000ffff197224 */ /* 0x000fe200078e001a */
[----:B------:R-:W-:Y:S06]  /*5d30*/  BRA `(.L_x_12208) ;  /* 0x00000004001c7947 */ /* 0x000fec0003800000 */
.L_x_12225:
        /* <DEDUP_REMOVED lines=12> */
.L_x_12233:
[----:B------:R-:W-:-:S04]  /*5e00*/  SHF.R.U32.HI R0, RZ, 0x15, R4 ;  /* 0x00000015ff007819 */ /* 0x000fc80000011604 */
[----:B------:R-:W-:-:S04]  /*5e10*/  LOP3.LUT R3, R0, 0x1, RZ, 0xc0, !PT ;  /* 0x0000000100037812 */ /* 0x000fc800078ec0ff */
[----:B------:R-:W-:-:S04]  /*5e20*/  IADD3 R0, PT, PT, R4, 0x88fffff, R3 ;  /* 0x088fffff04007810 */ /* 0x000fc80007ffe003 */
[----:B------:R-:W-:-:S04]  /*5e30*/  SHF.R.U32.HI R0, RZ, 0x15, R0 ;  /* 0x00000015ff007819 */ /* 0x000fc80000011600 */
[----:B------:R-:W-:-:S07]  /*5e40*/  LOP3.LUT R3, R0, 0xff, RZ, 0xc0, !PT ;  /* 0x000000ff00037812 */ /* 0x000fce00078ec0ff */
.L_x_12234:
[----:B----4-:R-:W-:-:S04]  /*5e50*/  SHF.R.U32.HI R4, RZ, 0x18, R4 ;  /* 0x00000018ff047819 */ /* 0x010fc80000011604 */
[----:B------:R-:W-:-:S04]  /*5e60*/  LOP3.LUT R3, R3, 0x80, R4, 0xf8, !PT ;  /* 0x0000008003037812 */ /* 0x000fc800078ef804 */
[----:B------:R-:W-:-:S07]  /*5e70*/  PRMT R0, R3, 0x7610, R0 ;  /* 0x0000761003007816 */ /* 0x000fce0000000000 */
.L_x_12232:
[----:B------:R-:W-:Y:S05]  /*5e80*/  BSYNC.RECONVERGENT B0 ;  /* 0x0000000000007941 */ /* 0x000fea0003800200 */
.L_x_12231:
[----:B------:R0:W-:Y:S01]  /*5e90*/  STG.E.U8 desc[UR36][R8.64], R0 ;  /* 0x0000000008007986 */ /* 0x0001e2000c101124 */
[----:B------:R-:W-:Y:S01]  /*5ea0*/  IMAD.MOV.U32 R25, RZ, RZ, R26 ;  /* 0x000000ffff197224 */ /* 0x000fe200078e001a */
[----:B------:R-:W-:Y:S06]  /*5eb0*/  BRA `(.L_x_12208) ;  /* 0x0000000000bc7947 */ /* 0x000fec0003800000 */
.L_x_12224:
[----:B------:R-:W-:-:S13]  /*5ec0*/  ISETP.NE.AND P0, PT, R0, 0x1c, PT ;  /* 0x0000001c0000780c */ /* 0x000fda0003f05270 */
[----:B------:R-:W-:Y:S05]  /*5ed0*/  @!P0 BRA `(.L_x_12235) ;  /* 0x0000000000a88947 */ /* 0x000fea0003800000 */
[----:B------:R-:W-:-:S13]  /*5ee0*/  ISETP.NE.AND P0, PT, R0, 0x1d, PT ;  /* 0x0000001d0000780c */ /* 0x000fda0003f05270 */
[----:B------:R-:W-:Y:S05]  /*5ef0*/  @!P0 BRA `(.L_x_12236) ;  /* 0x0000000000908947 */ /* 0x000fea0003800000 */
[----:B------:R-:W-:-:S13]  /*5f00*/  ISETP.NE.AND P0, PT, R0, 0x2c, PT ;  /* 0x0000002c0000780c */ /* 0x000fda0003f05270 */
[----:B------:R-:W-:Y:S05]  /*5f10*/  @!P0 BRA `(.L_x_12237) ;  /* 0x0000000000488947 */ /* 0x000fea0003800000 */
.L_x_12207:
[----:B------:R-:W-:Y:S01]  /*5f20*/  MOV R14, 0x0 ;  /* 0x00000000000e7802 */ /* 0x000fe20000000f00 */
[----:B------:R-:W4:Y:S01]  /*5f30*/  LDCU.64 UR6, c[0x4][0x178] ;  /* 0x01002f00ff0677ac */ /* 0x000f220008000a00 */
[----:B------:R-:W-:Y:S02]  /*5f40*/  IMAD.MOV.U32 R8, RZ, RZ, 0x65 ;  /* 0x00000065ff087424 */ /* 0x000fe400078e00ff */
[----:B--2---:R-:W-:Y:S01]  /*5f50*/  IMAD.MOV.U32 R12, RZ, RZ, 0x1 ;  /* 0x00000001ff0c7424 */ /* 0x004fe200078e00ff */
[----:B------:R-:W0:Y:S01]  /*5f60*/  LDCU.64 UR8, c[0x4][0x180] ;  /* 0x01003000ff0877ac */ /* 0x000e220008000a00 */
[----:B------:R-:W1:Y:S01]  /*5f70*/  LDC.64 R14, c[0x4][R14] ;  /* 0x010000000e0e7b82 */ /* 0x000e620000000a00 */
[----:B------:R-:W-:Y:S01]  /*5f80*/  IMAD.MOV.U32 R13, RZ, RZ, RZ ;  /* 0x000000ffff0d7224 */ /* 0x000fe200078e00ff */
[----:B------:R-:W2:Y:S01]  /*5f90*/  LDCU.64 UR4, c[0x4][0x70] ;  /* 0x01000e00ff0477ac */ /* 0x000ea20008000a00 */
[----:B----4-:R-:W-:Y:S02]  /*5fa0*/  IMAD.U32 R4, RZ, RZ, UR6 ;  /* 0x00000006ff047e24 */ /* 0x010fe4000f8e00ff */
[----:B------:R-:W-:-:S02]  /*5fb0*/  IMAD.U32 R5, RZ, RZ, UR7 ;  /* 0x00000007ff057e24 */ /* 0x000fc4000f8e00ff */
[----:B0-----:R-:W-:Y:S02]  /*5fc0*/  IMAD.U32 R6, RZ, RZ, UR8 ;  /* 0x00000008ff067e24 */ /* 0x001fe4000f8e00ff */
[----:B------:R-:W-:Y:S02]  /*5fd0*/  IMAD.U32 R7, RZ, RZ, UR9 ;  /* 0x00000009ff077e24 */ /* 0x000fe4000f8e00ff */
[----:B--2---:R-:W-:Y:S02]  /*5fe0*/  IMAD.U32 R10, RZ, RZ, UR4 ;  /* 0x00000004ff0a7e24 */ /* 0x004fe4000f8e00ff */
[----:B------:R-:W-:-:S07]  /*5ff0*/  IMAD.U32 R11, RZ, RZ, UR5 ;  /* 0x00000005ff0b7e24 */ /* 0x000fce000f8e00ff */
[----:B------:R-:W-:-:S07]  /*6000*/  LEPC R20, `(.L_x_12238) ;  /* 0x000000001014794e */ /* 0x000fce0000000000 */
[----:B-1-3--:R-:W-:Y:S05]  /*6010*/  CALL.ABS.NOINC R14 ;  /* 0x000000000e007343 */ /* 0x00afea0003c00000 */
.L_x_12238:
[----:B------:R-:W-:Y:S01]  /*6020*/  IMAD.MOV.U32 R25, RZ, RZ, R26 ;  /* 0x000000ffff197224 */ /* 0x000fe200078e001a */
[----:B------:R-:W-:Y:S06]  /*6030*/  BRA `(.L_x_12208) ;  /* 0x00000000005c7947 */ /* 0x000fec0003800000 */
.L_x_12237:
        /* <DEDUP_REMOVED lines=16> */
.L_x_12236:
[----:B----4-:R-:W0:Y:S01]  /*6140*/  F2I.U64.TRUNC R4, R4 ;  /* 0x0000000400047311 */ /* 0x010e22000020d800 */
[----:B------:R-:W-:Y:S01]  /*6150*/  IMAD.MOV.U32 R25, RZ, RZ, R26 ;  /* 0x000000ffff197224 */ /* 0x000fe200078e001a */
[----:B0-----:R0:W-:Y:S01]  /*6160*/  STG.E.64 desc[UR36][R8.64], R4 ;  /* 0x0000000408007986 */ /* 0x0011e2000c101b24 */
[----:B------:R-:W-:Y:S05]  /*6170*/  BRA `(.L_x_12208) ;  /* 0x00000000000c7947 */ /* 0x000fea0003800000 */
.L_x_12235:
[----:B------:R-:W0:Y:S01]  /*6180*/  F2I.FTZ.U32.TRUNC.NTZ R3, R4 ;  /* 0x0000000400037305 */ /* 0x000e22000021f000 */
[----:B------:R-:W-:Y:S01]  /*6190*/  IMAD.MOV.U32 R25, RZ, RZ, R26 ;  /* 0x000000ffff197224 */ /* 0x000fe200078e001a */
[----:B0-----:R0:W-:Y:S06]  /*61a0*/  STG.E desc[UR36][R8.64], R3 ;  /* 0x0000000308007986 */ /* 0x0011ec000c101924 */
.L_x_12208:
[----:B------:R-:W-:-:S13]  /*61b0*/  ISETP.GE.AND P0, PT, R25, R17, PT ;  /* 0x000000111900720c */ /* 0x000fda0003f06270 */
[----:B------:R-:W-:Y:S05]  /*61c0*/  @P0 BREAK.RELIABLE B6 ;  /* 0x0000000000060942 */ /* 0x000fea0003800100 */
[----:B------:R-:W-:Y:S05]  /*61d0*/  @P0 BRA `(.L_x_12239) ;  /* 0x0000001c00300947 */ /* 0x000fea0003800000 */
[----:B------:R-:W5:Y:S01]  /*61e0*/  LDCU UR4, c[0x0][0x3b0] ;  /* 0x00007600ff0477ac */ /* 0x000f620008000800 */
[----:B01----:R-:W0:Y:S01]  /*61f0*/  LDC.64 R8, c[0x0][0x390] ;  /* 0x0000e400ff087b82 */ /* 0x003e220000000a00 */
        /* <DEDUP_REMOVED lines=16> */
[----:B---3--:R-:W0:Y:S02]  /*6300*/  F2I.FTZ.TRUNC.NTZ R3, R18 ;  /* 0x0000001200037305 */ /* 0x008e24000021f100 */
[----:B0-----:R1:W-:Y:S01]  /*6310*/  STG.E.U8 desc[UR36][R8.64], R3 ;  /* 0x0000000308007986 */ /* 0x0013e2000c101124 */
[----:B------:R-:W-:Y:S05]  /*6320*/  BRA `(.L_x_12245) ;  /* 0x0000000c00387947 */ /* 0x000fea0003800000 */
.L_x_12243:
[----:B---3--:R-:W0:Y:S02]  /*6330*/  F2I.S64.TRUNC R18, R18 ;  /* 0x0000001200127311 */ /* 0x008e24000020d900 */
[----:B0-----:R-:W-:-:S05]  /*6340*/  IMAD.MOV.U32 R3, RZ, RZ, R18 ;  /* 0x000000ffff037224 */ /* 0x001fca00078e0012 */
[----:B------:R0:W-:Y:S01]  /*6350*/  STG.E.U8 desc[UR36][R8.64], R3 ;  /* 0x0000000308007986 */ /* 0x0001e2000c101124 */
[----:B------:R-:W-:Y:S05]  /*6360*/  BRA `(.L_x_12245) ;  /* 0x0000000c00287947 */ /* 0x000fea0003800000 */
.L_x_12242:
[----:B------:R-:W-:-:S13]  /*6370*/  ISETP.NE.AND P0, PT, R0, 0x2, PT ;  /* 0x000000020000780c */ /* 0x000fda0003f05270 */
[----:B------:R-:W-:Y:S05]  /*6380*/  @!P0 BRA `(.L_x_12246) ;  /* 0x0000000000288947 */ /* 0x000fea0003800000 */
[----:B------:R-:W-:-:S13]  /*6390*/  ISETP.NE.AND P0, PT, R0, 0x3, PT ;  /* 0x000000030000780c */ /* 0x000fda0003f05270 */
[----:B------:R-:W-:Y:S05]  /*63a0*/  @!P0 BRA `(.L_x_12247) ;  /* 0x0000000000148947 */ /* 0x000fea0003800000 */
[----:B------:R-:W-:-:S13]  /*63b0*/  ISETP.NE.AND P0, PT, R0, 0x4, PT ;  /* 0x000000040000780c */ /* 0x000fda0003f05270 */
[----:B------:R-:W-:Y:S05]  /*63c0*/  @P0 BRA `(.L_x_12244) ;  /* 0x0000000800380947 */ /* 0x000fea0003800000 */
[----:B---3--:R-:W0:Y:S02]  /*63d0*/  F2I.S64.TRUNC R18, R18 ;  /* 0x0000001200127311 */ /* 0x008e24000020d900 */
[----:B0-----:R0:W-:Y:S01]  /*63e0*/  STG.E.64 desc[UR36][R8.64], R18 ;  /* 0x0000001208007986 */ /* 0x0011e2000c101b24 */
[----:B------:R-:W-:Y:S05]  /*63f0*/  BRA `(.L_x_12245) ;  /* 0x0000000c00047947 */ /* 0x000fea0003800000 */
.L_x_12247:
[----:B---3--:R-:W0:Y:S02]  /*6400*/  F2I.FTZ.TRUNC.NTZ R3, R18 ;  /* 0x0000001200037305 */ /* 0x008e24000021f100 */
[----:B0-----:R4:W-:Y:S01]  /*6410*/  STG.E desc[UR36][R8.64], R3 ;  /* 0x0000000308007986 */ /* 0x0019e2000c101924 */
[----:B------:R-:W-:Y:S05]  /*6420*/  BRA `(.L_x_12245) ;  /* 0x0000000800f87947 */ /* 0x000fea0003800000 */
.L_x_12246:
[----:B---3--:R-:W0:Y:S02]  /*6430*/  F2I.FTZ.TRUNC.NTZ R3, R18 ;  /* 0x0000001200037305 */ /* 0x008e24000021f100 */
[----:B0-----:R3:W-:Y:S01]  /*6440*/  STG.E.U16 desc[UR36][R8.64], R3 ;  /* 0x0000000308007986 */ /* 0x0017e2000c101524 */
[----:B------:R-:W-:Y:S05]  /*6450*/  BRA `(.L_x_12245) ;  /* 0x0000000800ec7947 */ /* 0x000fea0003800000 */
.L_x_12241:
[----:B------:R-:W-:-:S13]  /*6460*/  ISETP.GT.AND P0, PT, R0, 0x6, PT ;  /* 0x000000060000780c */ /* 0x000fda0003f04270 */
[----:B------:R-:W-:Y:S05]  /*6470*/  @P0 BRA `(.L_x_12248) ;  /* 0x0000000000240947 */ /* 0x000fea0003800000 */
[----:B------:R-:W-:-:S13]  /*6480*/  ISETP.NE.AND P0, PT, R0, 0x5, PT ;  /* 0x000000050000780c */ /* 0x000fda0003f05270 */
[----:B------:R-:W-:Y:S05]  /*6490*/  @!P0 BRA `(.L_x_12249) ;  /* 0x0000000000108947 */ /* 0x000fea0003800000 */
[----:B------:R-:W-:-:S13]  /*64a0*/  ISETP.NE.AND P0, PT, R0, 0x6, PT ;  /* 0x000000060000780c */ /* 0x000fda0003f05270 */
[----:B------:R-:W-:Y:S05]  /*64b0*/  @P0 BRA `(.L_x_12244) ;  /* 0x0000000400fc0947 */ /* 0x000fea0003800000 */
[----:B---3--:R0:W-:Y:S01]  /*64c0*/  STG.E desc[UR36][R8.64], R18 ;  /* 0x0000001208007986 */ /* 0x0081e2000c101924 */
[----:B------:R-:W-:Y:S05]  /*64d0*/  BRA `(.L_x_12245) ;  /* 0x0000000800cc7947 */ /* 0x000fea0003800000 */
.L_x_12249:
[----:B---3--:R-:W-:-:S05]  /*64e0*/  F2FP.F16.F32.PACK_AB R18, RZ, R18 ;  /* 0x00000012ff12723e */ /* 0x008fca00000000ff */
[----:B------:R0:W-:Y:S01]  /*64f0*/  STG.E.U16 desc[UR36][R8.64], R18 ;  /* 0x0000001208007986 */ /* 0x0001e2000c101524 */
[----:B------:R-:W-:Y:S05]  /*6500*/  BRA `(.L_x_12245) ;  /* 0x0000000800c07947 */ /* 0x000fea0003800000 */
.L_x_12248:
[----:B------:R-:W-:-:S13]  /*6510*/  ISETP.NE.AND P0, PT, R0, 0x7, PT ;  /* 0x000000070000780c */ /* 0x000fda0003f05270 */
[----:B------:R-:W-:Y:S05]  /*6520*/  @!P0 BRA `(.L_x_12250) ;  /* 0x00000000002c8947 */ /* 0x000fea0003800000 */
[----:B------:R-:W-:-:S13]  /*6530*/  ISETP.NE.AND P0, PT, R0, 0x8, PT ;  /* 0x000000080000780c */ /* 0x000fda0003f05270 */
[----:B------:R-:W-:Y:S05]  /*6540*/  @!P0 BRA `(.L_x_12251) ;  /* 0x0000000000148947 */ /* 0x000fea0003800000 */
[----:B------:R-:W-:-:S13]  /*6550*/  ISETP.NE.AND P0, PT, R0, 0x9, PT ;  /* 0x000000090000780c */ /* 0x000fda0003f05270 */
[----:B------:R-:W-:Y:S05]  /*6560*/  @P0 BRA `(.L_x_12244) ;  /* 0x0000000400d00947 */ /* 0x000fea0003800000 */
[----:B------:R-:W-:-:S05]  /*6570*/  IMAD.MOV.U32 R19, RZ, RZ, RZ ;  /* 0x000000ffff137224 */ /* 0x000fca00078e00ff */
[----:B---3--:R0:W-:Y:S01]  /*6580*/  STG.E.64 desc[UR36][R8.64], R18 ;  /* 0x0000001208007986 */ /* 0x0081e2000c101b24 */
[----:B------:R-:W-:Y:S05]  /*6590*/  BRA `(.L_x_12245) ;  /* 0x00000008009c7947 */ /* 0x000fea0003800000 */
.L_x_12251:
[----:B---3--:R-:W-:-:S04]  /*65a0*/  F2FP.F16.F32.PACK_AB R3, RZ, R18 ;  /* 0x00000012ff03723e */ /* 0x008fc800000000ff */
[----:B------:R-:W-:-:S05]  /*65b0*/  PRMT R3, R3, 0x5410, RZ ;  /* 0x0000541003037816 */ /* 0x000fca00000000ff */
[----:B------:R0:W-:Y:S01]  /*65c0*/  STG.E desc[UR36][R8.64], R3 ;  /* 0x0000000308007986 */ /* 0x0001e2000c101924 */
[----:B------:R-:W-:Y:S05]  /*65d0*/  BRA `(.L_x_12245) ;  /* 0x00000008008c7947 */ /* 0x000fea0003800000 */
.L_x_12250:
[----:B---3--:R-:W-:-:S06]  /*65e0*/  FMUL.FTZ R4, R18, 1 ;  /* 0x3f80000012047820 */ /* 0x008fcc0000410000 */
[----:B------:R-:W0:Y:S02]  /*65f0*/  F2F.F64.F32 R4, R4 ;  /* 0x0000000400047310 */ /* 0x000e240000201800 */
[----:B0-----:R0:W-:Y:S01]  /*6600*/  STG.E.64 desc[UR36][R8.64], R4 ;  /* 0x0000000408007986 */ /* 0x0011e2000c101b24 */
[----:B------:R-:W-:Y:S05]  /*6610*/  BRA `(.L_x_12245) ;  /* 0x00000008007c7947 */ /* 0x000fea0003800000 */
.L_x_12240:
        /* <DEDUP_REMOVED lines=10> */
[----:B---3--:R-:W0:Y:S02]  /*66c0*/  F2I.FTZ.U32.TRUNC.NTZ R3, R18 ;  /* 0x0000001200037305 */ /* 0x008e24000021f000 */
[----:B0-----:R0:W-:Y:S01]  /*66d0*/  STG.E.U16 desc[UR36][R8.64], R3 ;  /* 0x0000000308007986 */ /* 0x0011e2000c101524 */
[----:B------:R-:W-:Y:S05]  /*66e0*/  BRA `(.L_x_12245) ;  /* 0x0000000800487947 */ /* 0x000fea0003800000 */
.L_x_12255:
[----:B---3--:R-:W-:Y:S01]  /*66f0*/  LOP3.LUT R5, R18, 0x7fffffff, RZ, 0xc0, !PT ;  /* 0x7fffffff12057812 */ /* 0x008fe200078ec0ff */
        /* <DEDUP_REMOVED lines=15> */
.L_x_12258:
[----:B------:R-:W-:-:S04]  /*67f0*/  SHF.R.U32.HI R18, RZ, 0x18, R18 ;  /* 0x00000018ff127819 */ /* 0x000fc80000011612 */
[----:B------:R-:W-:-:S04]  /*6800*/  LOP3.LUT R3, R3, 0x80, R18, 0xf8, !PT ;  /* 0x0000008003037812 */ /* 0x000fc800078ef812 */
[----:B------:R-:W-:-:S07]  /*6810*/  PRMT R4, R3, 0x7610, R4 ;  /* 0x0000761003047816 */ /* 0x000fce0000000004 */
.L_x_12257:
[----:B------:R-:W-:Y:S05]  /*6820*/  BSYNC.RECONVERGENT B0 ;  /* 0x0000000000007941 */ /* 0x000fea0003800200 */
.L_x_12256:
[----:B------:R0:W-:Y:S01]  /*6830*/  STG.E.U8 desc[UR36][R8.64], R4 ;  /* 0x0000000408007986 */ /* 0x0001e2000c101124 */
[----:B------:R-:W-:Y:S05]  /*6840*/  BRA `(.L_x_12245) ;  /* 0x0000000400f07947 */ /* 0x000fea0003800000 */
.L_x_12254:
        /* <DEDUP_REMOVED lines=16> */
.L_x_12261:
[----:B------:R-:W-:-:S04]  /*6950*/  SHF.R.U32.HI R18, RZ, 0x18, R18 ;  /* 0x00000018ff127819 */ /* 0x000fc80000011612 */
[----:B------:R-:W-:-:S04]  /*6960*/  LOP3.LUT R3, R3, 0x80, R18, 0xf8, !PT ;  /* 0x0000008003037812 */ /* 0x000fc800078ef812 */
[----:B------:R-:W-:-:S07]  /*6970*/  PRMT R4, R3, 0x7610, R4 ;  /* 0x0000761003047816 */ /* 0x000fce0000000004 */
.L_x_12260:
[----:B------:R-:W-:Y:S05]  /*6980*/  BSYNC.RECONVERGENT B0 ;  /* 0x0000000000007941 */ /* 0x000fea0003800200 */
.L_x_12259:
[----:B------:R0:W-:Y:S01]  /*6990*/  STG.E.U8 desc[UR36][R8.64], R4 ;  /* 0x0000000408007986 */ /* 0x0001e2000c101124 */
[----:B------:R-:W-:Y:S05]  /*69a0*/  BRA `(.L_x_12245) ;  /* 0x0000000400987947 */ /* 0x000fea0003800000 */
.L_x_12253:
[----:B------:R-:W-:-:S13]  /*69b0*/  ISETP.NE.AND P0, PT, R0, 0x1c, PT ;  /* 0x0000001c0000780c */ /* 0x000fda0003f05270 */
[----:B------:R-:W-:Y:S05]  /*69c0*/  @!P0 BRA `(.L_x_12262) ;  /* 0x0000000000588947 */ /* 0x000fea0003800000 */
[----:B------:R-:W-:-:S13]  /*69d0*/  ISETP.NE.AND P0, PT, R0, 0x1d, PT ;  /* 0x0000001d0000780c */ /* 0x000fda0003f05270 */
[----:B------:R-:W-:Y:S05]  /*69e0*/  @!P0 BRA `(.L_x_12263) ;  /* 0x0000000000448947 */ /* 0x000fea0003800000 */
[----:B------:R-:W-:-:S13]  /*69f0*/  ISETP.NE.AND P0, PT, R0, 0x2c, PT ;  /* 0x0000002c0000780c */ /* 0x000fda0003f05270 */
[----:B------:R-:W-:Y:S05]  /*6a00*/  @P0 BRA `(.L_x_12244) ;  /* 0x0000000000a80947 */ /* 0x000fea0003800000 */
[----:B---3--:R-:W-:-:S04]  /*6a10*/  SHF.R.U32.HI R4, RZ, 0x17, R18 ;  /* 0x00000017ff047819 */ /* 0x008fc80000011612 */
        /* <DEDUP_REMOVED lines=14> */
.L_x_12263:
[----:B---3--:R-:W0:Y:S02]  /*6b00*/  F2I.U64.TRUNC R18, R18 ;  /* 0x0000001200127311 */ /* 0x008e24000020d800 */
[----:B0-----:R0:W-:Y:S01]  /*6b10*/  STG.E.64 desc[UR36][R8.64], R18 ;  /* 0x0000001208007986 */ /* 0x0011e2000c101b24 */
[----:B------:R-:W-:Y:S05]  /*6b20*/  BRA `(.L_x_12245) ;  /* 0x0000000400387947 */ /* 0x000fea0003800000 */
.L_x_12262:
[----:B---3--:R-:W0:Y:S02]  /*6b30*/  F2I.FTZ.U32.TRUNC.NTZ R3, R18 ;  /* 0x0000001200037305 */ /* 0x008e24000021f000 */
[----:B0-----:R0:W-:Y:S01]  /*6b40*/  STG.E desc[UR36][R8.64], R3 ;  /* 0x0000000308007986 */ /* 0x0011e2000c101924 */
[----:B------:R-:W-:Y:S05]  /*6b50*/  BRA `(.L_x_12245) ;  /* 0x00000004002c7947 */ /* 0x000fea0003800000 */
.L_x_12252:
[----:B------:R-:W-:-:S13]  /*6b60*/  ISETP.GT.AND P0, PT, R0, 0xe, PT ;  /* 0x0000000e0000780c */ /* 0x000fda0003f04270 */
[----:B------:R-:W-:Y:S05]  /*6b70*/  @P0 BRA `(.L_x_12264) ;  /* 0x0000000000340947 */ /* 0x000fea0003800000 */
[----:B------:R-:W-:-:S13]  /*6b80*/  ISETP.NE.AND P0, PT, R0, 0xa, PT ;  /* 0x0000000a0000780c */ /* 0x000fda0003f05270 */
[----:B------:R-:W-:Y:S05]  /*6b90*/  @!P0 BRA `(.L_x_12265) ;  /* 0x0000000000188947 */ /* 0x000fea0003800000 */
[----:B------:R-:W-:-:S13]  /*6ba0*/  ISETP.NE.AND P0, PT, R0, 0xb, PT ;  /* 0x0000000b0000780c */ /* 0x000fda0003f05270 */
[----:B------:R-:W-:Y:S05]  /*6bb0*/  @P0 BRA `(.L_x_12244) ;  /* 0x00000000003c0947 */ /* 0x000fea0003800000 */
[----:B---3--:R-:W-:-:S04]  /*6bc0*/  FSETP.NEU.FTZ.AND P0, PT, R18, RZ, PT ;  /* 0x000000ff1200720b */ /* 0x008fc80003f1d000 */
[----:B------:R-:W-:-:S05]  /*6bd0*/  SEL R3, RZ, 0x1, !P0 ;  /* 0x00000001ff037807 */ /* 0x000fca0004000000 */
[----:B------:R0:W-:Y:S01]  /*6be0*/  STG.E.U8 desc[UR36][R8.64], R3 ;  /* 0x0000000308007986 */ /* 0x0001e2000c101124 */
[----:B------:R-:W-:Y:S05]  /*6bf0*/  BRA `(.L_x_12245) ;  /* 0x0000000400047947 */ /* 0x000fea0003800000 */
.L_x_12265:
[----:B---3--:R-:W-:Y:S01]  /*6c00*/  FMUL.FTZ R4, R18, 1 ;  /* 0x3f80000012047820 */ /* 0x008fe20000410000 */
[----:B------:R-:W-:-:S05]  /*6c10*/  CS2R R6, SRZ ;  /* 0x0000000000067805 */ /* 0x000fca000001ff00 */
[----:B------:R-:W0:Y:S02]  /*6c20*/  F2F.F64.F32 R4, R4 ;  /* 0x0000000400047310 */ /* 0x000e240000201800 */
[----:B0-----:R0:W-:Y:S01]  /*6c30*/  STG.E.128 desc[UR36][R8.64], R4 ;  /* 0x0000000408007986 */ /* 0x0011e2000c101d24 */
[----:B------:R-:W-:Y:S05]  /*6c40*/  BRA `(.L_x_12245) ;  /* 0x0000000000f07947 */ /* 0x000fea0003800000 */
.L_x_12264:
[----:B------:R-:W-:-:S13]  /*6c50*/  ISETP.NE.AND P0, PT, R0, 0xf, PT ;  /* 0x0000000f0000780c */ /* 0x000fda0003f05270 */
[----:B------:R-:W-:Y:S05]  /*6c60*/  @!P0 BRA `(.L_x_12266) ;  /* 0x0000000000e08947 */ /* 0x000fea0003800000 */
[----:B------:R-:W-:-:S13]  /*6c70*/  ISETP.NE.AND P0, PT, R0, 0x17, PT ;  /* 0x000000170000780c */ /* 0x000fda0003f05270 */
[----:B------:R-:W-:Y:S05]  /*6c80*/  @!P0 BRA `(.L_x_12267) ;  /* 0x00000000008c8947 */ /* 0x000fea0003800000 */
[----:B------:R-:W-:-:S13]  /*6c90*/  ISETP.NE.AND P0, PT, R0, 0x18, PT ;  /* 0x000000180000780c */ /* 0x000fda0003f05270 */
[----:B------:R-:W-:Y:S05]  /*6ca0*/  @!P0 BRA `(.L_x_12268) ;  /* 0x0000000000448947 */ /* 0x000fea0003800000 */
.L_x_12244:
[----:B------:R-:W-:Y:S01]  /*6cb0*/  MOV R14, 0x0 ;  /* 0x00000000000e7802 */ /* 0x000fe20000000f00 */
[----:B------:R-:W0:Y:S01]  /*6cc0*/  LDCU.64 UR4, c[0x4][0x178] ;  /* 0x01002f00ff0477ac */ /* 0x000e220008000a00 */
[----:B------:R-:W-:Y:S02]  /*6cd0*/  IMAD.MOV.U32 R8, RZ, RZ, 0x65 ;  /* 0x00000065ff087424 */ /* 0x000fe400078e00ff */
[----:B--2---:R-:W-:Y:S01]  /*6ce0*/  IMAD.MOV.U32 R12, RZ, RZ, 0x1 ;  /* 0x00000001ff0c7424 */ /* 0x004fe200078e00ff */
[----:B------:R-:W1:Y:S01]  /*6cf0*/  LDCU.64 UR6, c[0x4][0x180] ;  /* 0x01003000ff0677ac */ /* 0x000e620008000a00 */
[----:B------:R-:W2:Y:S01]  /*6d00*/  LDC.64 R14, c[0x4][R14] ;  /* 0x010000000e0e7b82 */ /* 0x000ea20000000a00 */
[----:B------:R-:W-:Y:S01]  /*6d10*/  IMAD.MOV.U32 R13, RZ, RZ, RZ ;  /* 0x000000ffff0d7224 */ /* 0x000fe200078e00ff */
[----:B------:R-:W4:Y:S01]  /*6d20*/  LDCU.64 UR8, c[0x4][0x70] ;  /* 0x01000e00ff0877ac */ /* 0x000f220008000a00 */
[----:B0-----:R-:W-:Y:S02]  /*6d30*/  IMAD.U32 R4, RZ, RZ, UR4 ;  /* 0x00000004ff047e24 */ /* 0x001fe4000f8e00ff */
[----:B------:R-:W-:-:S02]  /*6d40*/  IMAD.U32 R5, RZ, RZ, UR5 ;  /* 0x00000005ff057e24 */ /* 0x000fc4000f8e00ff */
[----:B-1----:R-:W-:Y:S02]  /*6d50*/  IMAD.U32 R6, RZ, RZ, UR6 ;  /* 0x00000006ff067e24 */ /* 0x002fe4000f8e00ff */
[----:B------:R-:W-:Y:S02]  /*6d60*/  IMAD.U32 R7, RZ, RZ, UR7 ;  /* 0x00000007ff077e24 */ /* 0x000fe4000f8e00ff */
[----:B----4-:R-:W-:Y:S02]  /*6d70*/  IMAD.U32 R10, RZ, RZ, UR8 ;  /* 0x00000008ff0a7e24 */ /* 0x010fe4000f8e00ff */
[----:B------:R-:W-:-:S07]  /*6d80*/  IMAD.U32 R11, RZ, RZ, UR9 ;  /* 0x00000009ff0b7e24 */ /* 0x000fce000f8e00ff */
[----:B------:R-:W-:-:S07]  /*6d90*/  LEPC R20, `(.L_x_12269) ;  /* 0x000000001014794e */ /* 0x000fce0000000000 */
[----:B--23--:R-:W-:Y:S05]  /*6da0*/  CALL.ABS.NOINC R14 ;  /* 0x000000000e007343 */ /* 0x00cfea0003c00000 */
.L_x_12269:
[----:B------:R-:W-:Y:S05]  /*6db0*/  BRA `(.L_x_12245) ;  /* 0x0000000000947947 */ /* 0x000fea0003800000 */
.L_x_12268:
[----:B---3--:R-:W-:Y:S01]  /*6dc0*/  LOP3.LUT R4, R18, 0x7fffffff, RZ, 0xc0, !PT ;  /* 0x7fffffff12047812 */ /* 0x008fe200078ec0ff */
        /* <DEDUP_REMOVED lines=11> */
.L_x_12271:
[----:B------:R-:W-:Y:S05]  /*6e80*/  BSYNC.RECONVERGENT B0 ;  /* 0x0000000000007941 */ /* 0x000fea0003800200 */
.L_x_12270:
[----:B------:R-:W-:-:S05]  /*6e90*/  LOP3.LUT R3, R0, 0x80, R5, 0xf8, !PT ;  /* 0x0000008000037812 */ /* 0x000fca00078ef805 */
[----:B------:R0:W-:Y:S01]  /*6ea0*/  STG.E.U8 desc[UR36][R8.64], R3 ;  /* 0x0000000308007986 */ /* 0x0001e2000c101124 */
[----:B------:R-:W-:Y:S05]  /*6eb0*/  BRA `(.L_x_12245) ;  /* 0x0000000000547947 */ /* 0x000fea0003800000 */
.L_x_12267:
[----:B---3--:R-:W-:Y:S01]  /*6ec0*/  LOP3.LUT R4, R18, 0x7fffffff, RZ, 0xc0, !PT ;  /* 0x7fffffff12047812 */ /* 0x008fe200078ec0ff */
        /* <DEDUP_REMOVED lines=10> */
.L_x_12273:
[----:B------:R-:W-:Y:S01]  /*6f70*/  IMAD.MOV.U32 R0, RZ, RZ, 0x7f ;  /* 0x0000007fff007424 */ /* 0x000fe200078e00ff */
[----:B------:R-:W-:-:S04]  /*6f80*/  ISETP.GT.U32.AND P0, PT, R4, 0x7f800000, PT ;  /* 0x7f8000000400780c */ /* 0x000fc80003f04070 */
[----:B------:R-:W-:-:S09]  /*6f90*/  SEL R0, R0, 0x7c, P0 ;  /* 0x0000007c00007807 */ /* 0x000fd20000000000 */
.L_x_12274:
[----:B------:R-:W-:Y:S05]  /*6fa0*/  BSYNC.RECONVERGENT B0 ;  /* 0x0000000000007941 */ /* 0x000fea0003800200 */
.L_x_12272:
[----:B------:R-:W-:-:S04]  /*6fb0*/  SHF.R.U32.HI R3, RZ, 0x18, R18 ;  /* 0x00000018ff037819 */ /* 0x000fc80000011612 */
[----:B------:R-:W-:-:S05]  /*6fc0*/  LOP3.LUT R3, R0, 0x80, R3, 0xf8, !PT ;  /* 0x0000008000037812 */ /* 0x000fca00078ef803 */
[----:B------:R0:W-:Y:S01]  /*6fd0*/  STG.E.U8 desc[UR36][R8.64], R3 ;  /* 0x0000000308007986 */ /* 0x0001e2000c101124 */
[----:B------:R-:W-:Y:S05]  /*6fe0*/  BRA `(.L_x_12245) ;  /* 0x0000000000087947 */ /* 0x000fea0003800000 */
.L_x_12266:
[----:B---3--:R-:W-:-:S05]  /*6ff0*/  F2FP.BF16.F32.PACK_AB R18, RZ, R18 ;  /* 0x00000012ff12723e */ /* 0x008fca00000010ff */
[----:B------:R0:W-:Y:S02]  /*7000*/  STG.E.U16 desc[UR36][R8.64], R18 ;  /* 0x0000001208007986 */ /* 0x0001e4000c101524 */
.L_x_12245:
[----:B------:R-:W-:-:S07]  /*7010*/  VIADD R25, R25, 0x80 ;  /* 0x0000008019197836 */ /* 0x000fce0000000000 */
.L_x_12202:
[----:B------:R-:W-:-:S13]  /*7020*/  ISETP.GE.AND P0, PT, R25, R17, PT ;  /* 0x000000111900720c */ /* 0x000fda0003f06270 */
[----:B------:R-:W-:Y:S05]  /*7030*/  @P0 BREAK.RELIABLE B6 ;  /* 0x0000000000060942 */ /* 0x000fea0003800100 */
[----:B------:R-:W-:Y:S05]  /*7040*/  @P0 BRA `(.L_x_12239) ;  /* 0x0000000c00940947 */ /* 0x000fea0003800000 */
[----:B------:R-:W-:Y:S05]  /*7050*/  BSYNC.RELIABLE B6 ;  /* 0x0000000000067941 */ /* 0x000fea0003800100 */
.L_x_12201:
[----:B------:R-:W5:Y:S01]  /*7060*/  LDCU UR4, c[0x0][0x3b0] ;  /* 0x00007600ff0477ac */ /* 0x000f620008000800 */
[----:B01-34-:R-:W0:Y:S01]  /*7070*/  LDC.64 R8, c[0x0][0x390] ;  /* 0x0000e400ff087b82 */ /* 0x01be220000000a00 */
        /* <DEDUP_REMOVED lines=19> */
.L_x_12278:
[----:B------:R-:W0:Y:S02]  /*71b0*/  F2I.S64.TRUNC R22, R22 ;  /* 0x0000001600167311 */ /* 0x000e24000020d900 */
[----:B0-----:R-:W-:-:S05]  /*71c0*/  IMAD.MOV.U32 R3, RZ, RZ, R22 ;  /* 0x000000ffff037224 */ /* 0x001fca00078e0016 */
[----:B------:R0:W-:Y:S01]  /*71d0*/  STG.E.U8 desc[UR36][R8.64], R3 ;  /* 0x0000000308007986 */ /* 0x0001e2000c101124 */
[----:B------:R-:W-:Y:S05]  /*71e0*/  BRA `(.L_x_12280) ;  /* 0x0000000c00287947 */ /* 0x000fea0003800000 */
.L_x_12277:
        /* <DEDUP_REMOVED lines=9> */
.L_x_12282:
[----:B------:R-:W0:Y:S02]  /*7280*/  F2I.FTZ.TRUNC.NTZ R3, R22 ;  /* 0x0000001600037305 */ /* 0x000e24000021f100 */
[----:B0-----:R0:W-:Y:S01]  /*7290*/  STG.E desc[UR36][R8.64], R3 ;  /* 0x0000000308007986 */ /* 0x0011e2000c101924 */
[----:B------:R-:W-:Y:S05]  /*72a0*/  BRA `(.L_x_12280) ;  /* 0x0000000800f87947 */ /* 0x000fea0003800000 */
.L_x_12281:
[----:B------:R-:W0:Y:S02]  /*72b0*/  F2I.FTZ.TRUNC.NTZ R3, R22 ;  /* 0x0000001600037305 */ /* 0x000e24000021f100 */
[----:B0-----:R0:W-:Y:S01]  /*72c0*/  STG.E.U16 desc[UR36][R8.64], R3 ;  /* 0x0000000308007986 */ /* 0x0011e2000c101524 */
[----:B------:R-:W-:Y:S05]  /*72d0*/  BRA `(.L_x_12280) ;  /* 0x0000000800ec7947 */ /* 0x000fea0003800000 */
.L_x_12276:
        /* <DEDUP_REMOVED lines=8> */
.L_x_12284:
[----:B------:R-:W-:-:S05]  /*7360*/  F2FP.F16.F32.PACK_AB R22, RZ, R22 ;  /* 0x00000016ff16723e */ /* 0x000fca00000000ff */
[----:B------:R0:W-:Y:S01]  /*7370*/  STG.E.U16 desc[UR36][R8.64], R22 ;  /* 0x0000001608007986 */ /* 0x0001e2000c101524 */
[----:B------:R-:W-:Y:S05]  /*7380*/  BRA `(.L_x_12280) ;  /* 0x0000000800c07947 */ /* 0x000fea0003800000 */
.L_x_12283:
        /* <DEDUP_REMOVED lines=9> */
.L_x_12286:
[----:B------:R-:W-:-:S04]  /*7420*/  F2FP.F16.F32.PACK_AB R3, RZ, R22 ;  /* 0x00000016ff03723e */ /* 0x000fc800000000ff */
[----:B------:R-:W-:-:S05]  /*7430*/  PRMT R3, R3, 0x5410, RZ ;  /* 0x0000541003037816 */ /* 0x000fca00000000ff */
[----:B------:R0:W-:Y:S01]  /*7440*/  STG.E desc[UR36][R8.64], R3 ;  /* 0x0000000308007986 */ /* 0x0001e2000c101924 */
[----:B------:R-:W-:Y:S05]  /*7450*/  BRA `(.L_x_12280) ;  /* 0x00000008008c7947 */ /* 0x000fea0003800000 */
.L_x_12285:
[----:B------:R-:W-:-:S06]  /*7460*/  FMUL.FTZ R4, R22, 1 ;  /* 0x3f80000016047820 */ /* 0x000fcc0000410000 */
[----:B------:R-:W0:Y:S02]  /*7470*/  F2F.F64.F32 R4, R4 ;  /* 0x0000000400047310 */ /* 0x000e240000201800 */
[----:B0-----:R0:W-:Y:S01]  /*7480*/  STG.E.64 desc[UR36][R8.64], R4 ;  /* 0x0000000408007986 */ /* 0x0011e2000c101b24 */
[----:B------:R-:W-:Y:S05]  /*7490*/  BRA `(.L_x_12280) ;  /* 0x00000008007c7947 */ /* 0x000fea0003800000 */
.L_x_12275:
        /* <DEDUP_REMOVED lines=13> */
.L_x_12290:
        /* <DEDUP_REMOVED lines=16> */
.L_x_12293:
[----:B------:R-:W-:-:S04]  /*7670*/  SHF.R.U32.HI R22, RZ, 0x18, R22 ;  /* 0x00000018ff167819 */ /* 0x000fc80000011616 */
[----:B------:R-:W-:-:S04]  /*7680*/  LOP3.LUT R3, R3, 0x80, R22, 0xf8, !PT ;  /* 0x0000008003037812 */ /* 0x000fc800078ef816 */
[----:B------:R-:W-:-:S07]  /*7690*/  PRMT R4, R3, 0x7610, R4 ;  /* 0x0000761003047816 */ /* 0x000fce0000000004 */
.L_x_12292:
[----:B------:R-:W-:Y:S05]  /*76a0*/  BSYNC.RECONVERGENT B0 ;  /* 0x0000000000007941 */ /* 0x000fea0003800200 */
.L_x_12291:
[----:B------:R4:W-:Y:S01]  /*76b0*/  STG.E.U8 desc[UR36][R8.64], R4 ;  /* 0x0000000408007986 */ /* 0x0009e2000c101124 */
[----:B------:R-:W-:Y:S05]  /*76c0*/  BRA `(.L_x_12280) ;  /* 0x0000000400f07947 */ /* 0x000fea0003800000 */
.L_x_12289:
        /* <DEDUP_REMOVED lines=16> */
.L_x_12296:
[----:B------:R-:W-:-:S04]  /*77d0*/  SHF.R.U32.HI R22, RZ, 0x18, R22 ;  /* 0x00000018ff167819 */ /* 0x000fc80000011616 */
[----:B------:R-:W-:-:S04]  /*77e0*/  LOP3.LUT R3, R3, 0x80, R22, 0xf8, !PT ;  /* 0x0000008003037812 */ /* 0x000fc800078ef816 */
[----:B------:R-:W-:-:S07]  /*77f0*/  PRMT R4, R3, 0x7610, R4 ;  /* 0x0000761003047816 */ /* 0x000fce0000000004 */
.L_x_12295:
[----:B------:R-:W-:Y:S05]  /*7800*/  BSYNC.RECONVERGENT B0 ;  /* 0x0000000000007941 */ /* 0x000fea0003800200 */
.L_x_12294:
[----:B------:R0:W-:Y:S01]  /*7810*/  STG.E.U8 desc[UR36][R8.64], R4 ;  /* 0x0000000408007986 */ /* 0x0001e2000c101124 */
[----:B------:R-:W-:Y:S05]  /*7820*/  BRA `(.L_x_12280) ;  /* 0x0000000400987947 */ /* 0x000fea0003800000 */
.L_x_12288:
        /* <DEDUP_REMOVED lines=21> */
.L_x_12298:
[----:B------:R-:W0:Y:S02]  /*7980*/  F2I.U64.TRUNC R22, R22 ;  /* 0x0000001600167311 */ /* 0x000e24000020d800 */
[----:B0-----:R0:W-:Y:S01]  /*7990*/  STG.E.64 desc[UR36][R8.64], R22 ;  /* 0x0000001608007986 */ /* 0x0011e2000c101b24 */
[----:B------:R-:W-:Y:S05]  /*79a0*/  BRA `(.L_x_12280) ;  /* 0x0000000400387947 */ /* 0x000fea0003800000 */
.L_x_12297:
[----:B------:R-:W0:Y:S02]  /*79b0*/  F2I.FTZ.U32.TRUNC.NTZ R3, R22 ;  /* 0x0000001600037305 */ /* 0x000e24000021f000 */
[----:B0-----:R3:W-:Y:S01]  /*79c0*/  STG.E desc[UR36][R8.64], R3 ;  /* 0x0000000308007986 */ /* 0x0017e2000c101924 */
[----:B------:R-:W-:Y:S05]  /*79d0*/  BRA `(.L_x_12280) ;  /* 0x00000004002c7947 */ /* 0x000fea0003800000 */
.L_x_12287:
        /* <DEDUP_REMOVED lines=10> */
.L_x_12300:
[----:B------:R-:W-:Y:S01]  /*7a80*/  FMUL.FTZ R4, R22, 1 ;  /* 0x3f80000016047820 */ /* 0x000fe20000410000 */
[----:B------:R-:W-:-:S05]  /*7a90*/  CS2R R6, SRZ ;  /* 0x0000000000067805 */ /* 0x000fca000001ff00 */
[----:B------:R-:W0:Y:S02]  /*7aa0*/  F2F.F64.F32 R4, R4 ;  /* 0x0000000400047310 */ /* 0x000e240000201800 */
[----:B0-----:R0:W-:Y:S01]  /*7ab0*/  STG.E.128 desc[UR36][R8.64], R4 ;  /* 0x0000000408007986 */ /* 0x0011e2000c101d24 */
[----:B------:R-:W-:Y:S05]  /*7ac0*/  BRA `(.L_x_12280) ;  /* 0x0000000000f07947 */ /* 0x000fea0003800000 */
.L_x_12299:
[----:B------:R-:W-:-:S13]  /*7ad0*/  ISETP.NE.AND P0, PT, R0, 0xf, PT ;  /* 0x0000000f0000780c */ /* 0x000fda0003f05270 */
[----:B------:R-:W-:Y:S05]  /*7ae0*/  @!P0 BRA `(.L_x_12301) ;  /* 0x0000000000e08947 */ /* 0x000fea0003800000 */
[----:B------:R-:W-:-:S13]  /*7af0*/  ISETP.NE.AND P0, PT, R0, 0x17, PT ;  /* 0x000000170000780c */ /* 0x000fda0003f05270 */
[----:B------:R-:W-:Y:S05]  /*7b00*/  @!P0 BRA `(.L_x_12302) ;  /* 0x00000000008c8947 */ /* 0x000fea0003800000 */
[----:B------:R-:W-:-:S13]  /*7b10*/  ISETP.NE.AND P0, PT, R0, 0x18, PT ;  /* 0x000000180000780c */ /* 0x000fda0003f05270 */
[----:B------:R-:W-:Y:S05]  /*7b20*/  @!P0 BRA `(.L_x_12303) ;  /* 0x0000000000448947 */ /* 0x000fea0003800000 */
.L_x_12279:
[----:B------:R-:W-:Y:S01]  /*7b30*/  MOV R14, 0x0 ;  /* 0x00000000000e7802 */ /* 0x000fe20000000f00 */
[----:B------:R-:W0:Y:S01]  /*7b40*/  LDCU.64 UR4, c[0x4][0x178] ;  /* 0x01002f00ff0477ac */ /* 0x000e220008000a00 */
[----:B------:R-:W-:Y:S02]  /*7b50*/  IMAD.MOV.U32 R8, RZ, RZ, 0x65 ;  /* 0x00000065ff087424 */ /* 0x000fe400078e00ff */
[----:B--2---:R-:W-:Y:S01]  /*7b60*/  IMAD.MOV.U32 R12, RZ, RZ, 0x1 ;  /* 0x00000001ff0c7424 */ /* 0x004fe200078e00ff */
        /* <DEDUP_REMOVED lines=12> */
.L_x_12304:
[----:B------:R-:W-:Y:S05]  /*7c30*/  BRA `(.L_x_12280) ;  /* 0x0000000000947947 */ /* 0x000fea0003800000 */
.L_x_12303:
        /* <DEDUP_REMOVED lines=12> */
.L_x_12306:
[----:B------:R-:W-:Y:S05]  /*7d00*/  BSYNC.RECONVERGENT B0 ;  /* 0x0000000000007941 */ /* 0x000fea0003800200 */
.L_x_12305:
[----:B------:R-:W-:-:S05]  /*7d10*/  LOP3.LUT R3, R0, 0x80, R5, 0xf8, !PT ;  /* 0x0000008000037812 */ /* 0x000fca00078ef805 */
[----:B------:R0:W-:Y:S01]  /*7d20*/  STG.E.U8 desc[UR36][R8.64], R3 ;  /* 0x0000000308007986 */ /* 0x0001e2000c101124 */
[----:B------:R-:W-:Y:S05]  /*7d30*/  BRA `(.L_x_12280) ;  /* 0x0000000000547947 */ /* 0x000fea0003800000 */
.L_x_12302:
        /* <DEDUP_REMOVED lines=11> */
.L_x_12308:
[----:B------:R-:W-:Y:S01]  /*7df0*/  IMAD.MOV.U32 R0, RZ, RZ, 0x7f ;  /* 0x0000007fff007424 */ /* 0x000fe200078e00ff */
[----:B------:R-:W-:-:S04]  /*7e00*/  ISETP.GT.U32.AND P0, PT, R4, 0x7f800000, PT ;  /* 0x7f8000000400780c */ /* 0x000fc80003f04070 */
[----:B------:R-:W-:-:S09]  /*7e10*/  SEL R0, R0, 0x7c, P0 ;  /* 0x0000007c00007807 */ /* 0x000fd20000000000 */
.L_x_12309:
[----:B------:R-:W-:Y:S05]  /*7e20*/  BSYNC.RECONVERGENT B0 ;  /* 0x0000000000007941 */ /* 0x000fea0003800200 */
.L_x_12307:
[----:B------:R-:W-:-:S04]  /*7e30*/  SHF.R.U32.HI R3, RZ, 0x18, R22 ;  /* 0x00000018ff037819 */ /* 0x000fc80000011616 */
[----:B------:R-:W-:-:S05]  /*7e40*/  LOP3.LUT R3, R0, 0x80, R3, 0xf8, !PT ;  /* 0x0000008000037812 */ /* 0x000fca00078ef803 */
[----:B------:R0:W-:Y:S01]  /*7e50*/  STG.E.U8 desc[UR36][R8.64], R3 ;  /* 0x0000000308007986 */ /* 0x0001e2000c101124 */
[----:B------:R-:W-:Y:S05]  /*7e60*/  BRA `(.L_x_12280) ;  /* 0x0000000000087947 */ /* 0x000fea0003800000 */
.L_x_12301:
[----:B------:R-:W-:-:S05]  /*7e70*/  F2FP.BF16.F32.PACK_AB R22, RZ, R22 ;  /* 0x00000016ff16723e */ /* 0x000fca00000010ff */
[----:B------:R0:W-:Y:S02]  /*7e80*/  STG.E.U16 desc[UR36][R8.64], R22 ;  /* 0x0000001608007986 */ /* 0x0001e4000c101524 */
.L_x_12280:
[----:B------:R-:W-:-:S07]  /*7e90*/  VIADD R25, R25, 0x80 ;  /* 0x0000008019197836 */ /* 0x000fce0000000000 */
.L_x_12239:
[----:B------:R-:W-:Y:S05]  /*7ea0*/  BSYNC.RECONVERGENT B7 ;  /* 0x0000000000077941 */ /* 0x000fea0003800200 */
.L_x_12200:
[----:B------:R-:W-:-:S13]  /*7eb0*/  ISETP.GE.AND P0, PT, R25, R17, PT ;  /* 0x000000111900720c */ /* 0x000fda0003f06270 */
[----:B------:R-:W-:Y:S05]  /*7ec0*/  @P0 EXIT ;  /* 0x000000000000094d */ /* 0x000fea0003800000 */
[----:B0---4-:R-:W0:Y:S01]  /*7ed0*/  LDC.64 R4, c[0x0][0x390] ;  /* 0x0000e400ff047b82 */ /* 0x011e220000000a00 */
[----:B------:R-:W1:Y:S01]  /*7ee0*/  LDCU UR4, c[0x0][0x3b0] ;  /* 0x00007600ff0477ac */ /* 0x000e620008000800 */
[----:B------:R-:W-:Y:S01]  /*7ef0*/  PRMT R0, R16, 0x9910, RZ ;  /* 0x0000991010007816 */ /* 0x000fe200000000ff */
[----:B------:R-:W-:-:S03]  /*7f00*/  IMAD R2, R2, 0x200, R25 ;  /* 0x0000020002027824 */ /* 0x000fc600078e0219 */
[----:B------:R-:W-:Y:S01]  /*7f10*/  ISETP.GT.AND P1, PT, R0, 0x9, PT ;  /* 0x000000090000780c */ /* 0x000fe20003f24270 */
[----:B-1-3--:R-:W-:-:S05]  /*7f20*/  IMAD R3, R2, UR4, RZ ;  /* 0x0000000402037c24 */ /* 0x00afca000f8e02ff */
        /* <DEDUP_REMOVED lines=14> */
.L_x_12313:
[----:B------:R-:W0:Y:S02]  /*8010*/  F2I.S64.TRUNC R24, R24 ;  /* 0x0000001800187311 */ /* 0x000e24000020d900 */
[----:B0-----:R-:W-:-:S05]  /*8020*/  IMAD.MOV.U32 R5, RZ, RZ, R24 ;  /* 0x000000ffff057224 */ /* 0x001fca00078e0018 */
[----:B------:R-:W-:Y:S01]  /*8030*/  STG.E.U8 desc[UR36][R2.64], R5 ;  /* 0x0000000502007986 */ /* 0x000fe2000c101124 */
[----:B------:R-:W-:Y:S05]  /*8040*/  EXIT ;  /* 0x000000000000794d */ /* 0x000fea0003800000 */
.L_x_12312:
        /* <DEDUP_REMOVED lines=9> */
.L_x_12316:
[----:B------:R-:W0:Y:S02]  /*80e0*/  F2I.FTZ.TRUNC.NTZ R5, R24 ;  /* 0x0000001800057305 */ /* 0x000e24000021f100 */
[----:B0-----:R-:W-:Y:S01]  /*80f0*/  STG.E desc[UR36][R2.64], R5 ;  /* 0x0000000502007986 */ /* 0x001fe2000c101924 */
[----:B------:R-:W-:Y:S05]  /*8100*/  EXIT ;  /* 0x000000000000794d */ /* 0x000fea0003800000 */
.L_x_12315:
[----:B------:R-:W0:Y:S02]  /*8110*/  F2I.FTZ.TRUNC.NTZ R5, R24 ;  /* 0x0000001800057305 */ /* 0x000e24000021f100 */
[----:B0-----:R-:W-:Y:S01]  /*8120*/  STG.E.U16 desc[UR36][R2.64], R5 ;  /* 0x0000000502007986 */ /* 0x001fe2000c101524 */
[----:B------:R-:W-:Y:S05]  /*8130*/  EXIT ;  /* 0x000000000000794d */ /* 0x000fea0003800000 */
.L_x_12311:
        /* <DEDUP_REMOVED lines=8> */
.L_x_12318:
[----:B------:R-:W-:-:S05]  /*81c0*/  F2FP.F16.F32.PACK_AB R24, RZ, R24 ;  /* 0x00000018ff18723e */ /* 0x000fca00000000ff */
[----:B------:R-:W-:Y:S01]  /*81d0*/  STG.E.U16 desc[UR36][R2.64], R24 ;  /* 0x0000001802007986 */ /* 0x000fe2000c101524 */
[----:B------:R-:W-:Y:S05]  /*81e0*/  EXIT ;  /* 0x000000000000794d */ /* 0x000fea0003800000 */
.L_x_12317:
        /* <DEDUP_REMOVED lines=9> */
.L_x_12320:
[----:B------:R-:W-:-:S04]  /*8280*/  F2FP.F16.F32.PACK_AB R5, RZ, R24 ;  /* 0x00000018ff05723e */ /* 0x000fc800000000ff */
[----:B------:R-:W-:-:S05]  /*8290*/  PRMT R5, R5, 0x5410, RZ ;  /* 0x0000541005057816 */ /* 0x000fca00000000ff */
[----:B------:R-:W-:Y:S01]  /*82a0*/  STG.E desc[UR36][R2.64], R5 ;  /* 0x0000000502007986 */ /* 0x000fe2000c101924 */
[----:B------:R-:W-:Y:S05]  /*82b0*/  EXIT ;  /* 0x000000000000794d */ /* 0x000fea0003800000 */
.L_x_12319:
[----:B------:R-:W-:-:S06]  /*82c0*/  FMUL.FTZ R4, R24, 1 ;  /* 0x3f80000018047820 */ /* 0x000fcc0000410000 */
[----:B------:R-:W0:Y:S02]  /*82d0*/  F2F.F64.F32 R4, R4 ;  /* 0x0000000400047310 */ /* 0x000e240000201800 */
[----:B0-----:R-:W-:Y:S01]  /*82e0*/  STG.E.64 desc[UR36][R2.64], R4 ;  /* 0x0000000402007986 */ /* 0x001fe2000c101b24 */
[----:B------:R-:W-:Y:S05]  /*82f0*/  EXIT ;  /* 0x000000000000794d */ /* 0x000fea0003800000 */
.L_x_12310:
        /* <DEDUP_REMOVED lines=13> */
.L_x_12324:
        /* <DEDUP_REMOVED lines=16> */
.L_x_12327:
[----:B------:R-:W-:-:S04]  /*84d0*/  SHF.R.U32.HI R24, RZ, 0x18, R24 ;  /* 0x00000018ff187819 */ /* 0x000fc80000011618 */
[----:B------:R-:W-:-:S04]  /*84e0*/  LOP3.LUT R5, R5, 0x80, R24, 0xf8, !PT ;  /* 0x0000008005057812 */ /* 0x000fc800078ef818 */
[----:B------:R-:W-:-:S07]  /*84f0*/  PRMT R0, R5, 0x7610, R0 ;  /* 0x0000761005007816 */ /* 0x000fce0000000000 */
.L_x_12326:
[----:B------:R-:W-:Y:S05]  /*8500*/  BSYNC.RECONVERGENT B0 ;  /* 0x0000000000007941 */ /* 0x000fea0003800200 */
.L_x_12325:
[----:B------:R-:W-:Y:S01]  /*8510*/  STG.E.U8 desc[UR36][R2.64], R0 ;  /* 0x0000000002007986 */ /* 0x000fe2000c101124 */
[----:B------:R-:W-:Y:S05]  /*8520*/  EXIT ;  /* 0x000000000000794d */ /* 0x000fea0003800000 */
.L_x_12323:
        /* <DEDUP_REMOVED lines=16> */
.L_x_12330:
[----:B------:R-:W-:-:S04]  /*8630*/  SHF.R.U32.HI R24, RZ, 0x18, R24 ;  /* 0x00000018ff187819 */ /* 0x000fc80000011618 */
[----:B------:R-:W-:-:S04]  /*8640*/  LOP3.LUT R5, R5, 0x80, R24, 0xf8, !PT ;  /* 0x0000008005057812 */ /* 0x000fc800078ef818 */
[----:B------:R-:W-:-:S07]  /*8650*/  PRMT R0, R5, 0x7610, R0 ;  /* 0x0000761005007816 */ /* 0x000fce0000000000 */
.L_x_12329:
[----:B------:R-:W-:Y:S05]  /*8660*/  BSYNC.RECONVERGENT B0 ;  /* 0x0000000000007941 */ /* 0x000fea0003800200 */
.L_x_12328:
[----:B------:R-:W-:Y:S01]  /*8670*/  STG.E.U8 desc[UR36][R2.64], R0 ;  /* 0x0000000002007986 */ /* 0x000fe2000c101124 */
[----:B------:R-:W-:Y:S05]  /*8680*/  EXIT ;  /* 0x000000000000794d */ /* 0x000fea0003800000 */
.L_x_12322:
        /* <DEDUP_REMOVED lines=21> */
.L_x_12332:
[----:B------:R-:W0:Y:S02]  /*87e0*/  F2I.U64.TRUNC R24, R24 ;  /* 0x0000001800187311 */ /* 0x000e24000020d800 */
[----:B0-----:R-:W-:Y:S01]  /*87f0*/  STG.E.64 desc[UR36][R2.64], R24 ;  /* 0x0000001802007986 */ /* 0x001fe2000c101b24 */
[----:B------:R-:W-:Y:S05]  /*8800*/  EXIT ;  /* 0x000000000000794d */ /* 0x000fea0003800000 */
.L_x_12331:
[----:B------:R-:W0:Y:S02]  /*8810*/  F2I.FTZ.U32.TRUNC.NTZ R5, R24 ;  /* 0x0000001800057305 */ /* 0x000e24000021f000 */
[----:B0-----:R-:W-:Y:S01]  /*8820*/  STG.E desc[UR36][R2.64], R5 ;  /* 0x0000000502007986 */ /* 0x001fe2000c101924 */
[----:B------:R-:W-:Y:S05]  /*8830*/  EXIT ;  /* 0x000000000000794d */ /* 0x000fea0003800000 */
.L_x_12321:
        /* <DEDUP_REMOVED lines=10> */
.L_x_12334:
[----:B------:R-:W-:Y:S01]  /*88e0*/  FMUL.FTZ R4, R24, 1 ;  /* 0x3f80000018047820 */ /* 0x000fe20000410000 */
[----:B------:R-:W-:-:S05]  /*88f0*/  CS2R R6, SRZ ;  /* 0x0000000000067805 */ /* 0x000fca000001ff00 */
[----:B------:R-:W0:Y:S02]  /*8900*/  F2F.F64.F32 R4, R4 ;  /* 0x0000000400047310 */ /* 0x000e240000201800 */
[----:B0-----:R-:W-:Y:S01]  /*8910*/  STG.E.128 desc[UR36][R2.64], R4 ;  /* 0x0000000402007986 */ /* 0x001fe2000c101d24 */
[----:B------:R-:W-:Y:S05]  /*8920*/  EXIT ;  /* 0x000000000000794d */ /* 0x000fea0003800000 */
.L_x_12333:
[----:B------:R-:W-:-:S13]  /*8930*/  ISETP.NE.AND P0, PT, R0, 0xf, PT ;  /* 0x0000000f0000780c */ /* 0x000fda0003f05270 */
[----:B------:R-:W-:Y:S05]  /*8940*/  @!P0 BRA `(.L_x_12335) ;  /* 0x0000000000e08947 */ /* 0x000fea0003800000 */
[----:B------:R-:W-:-:S13]  /*8950*/  ISETP.NE.AND P0, PT, R0, 0x17, PT ;  /* 0x000000170000780c */ /* 0x000fda0003f05270 */
[----:B------:R-:W-:Y:S05]  /*8960*/  @!P0 BRA `(.L_x_12336) ;  /* 0x00000000008c8947 */ /* 0x000fea0003800000 */
[----:B------:R-:W-:-:S13]  /*8970*/  ISETP.NE.AND P0, PT, R0, 0x18, PT ;  /* 0x000000180000780c */ /* 0x000fda0003f05270 */
[----:B------:R-:W-:Y:S05]  /*8980*/  @!P0 BRA `(.L_x_12337) ;  /* 0x0000000000448947 */ /* 0x000fea0003800000 */
.L_x_12314:
[----:B------:R-:W-:Y:S01]  /*8990*/  MOV R0, 0x0 ;  /* 0x0000000000007802 */ /* 0x000fe20000000f00 */
[----:B------:R-:W0:Y:S01]  /*89a0*/  LDCU.64 UR4, c[0x4][0x178] ;  /* 0x01002f00ff0477ac */ /* 0x000e220008000a00 */
[----:B------:R-:W-:Y:S02]  /*89b0*/  IMAD.MOV.U32 R8, RZ, RZ, 0x65 ;  /* 0x00000065ff087424 */ /* 0x000fe400078e00ff */
[----:B------:R1:W3:Y:S01]  /*89c0*/  LDC.64 R2, c[0x4][R0] ;  /* 0x0100000000027b82 */ /* 0x0002e20000000a00 */
[----:B------:R-:W4:Y:S01]  /*89d0*/  LDCU.64 UR6, c[0x4][0x180] ;  /* 0x01003000ff0677ac */ /* 0x000f220008000a00 */
[----:B--2---:R-:W-:Y:S02]  /*89e0*/  IMAD.MOV.U32 R12, RZ, RZ, 0x1 ;  /* 0x00000001ff0c7424 */ /* 0x004fe400078e00ff */
[----:B------:R-:W-:Y:S01]  /*89f0*/  IMAD.MOV.U32 R13, RZ, RZ, RZ ;  /* 0x000000ffff0d7224 */ /* 0x000fe200078e00ff */
[----:B------:R-:W2:Y:S01]  /*8a00*/  LDCU.64 UR8, c[0x4][0x70] ;  /* 0x01000e00ff0877ac */ /* 0x000ea20008000a00 */
[----:B0-----:R-:W-:-:S02]  /*8a10*/  IMAD.U32 R4, RZ, RZ, UR4 ;  /* 0x00000004ff047e24 */ /* 0x001fc4000f8e00ff */
[----:B------:R-:W-:Y:S02]  /*8a20*/  IMAD.U32 R5, RZ, RZ, UR5 ;  /* 0x00000005ff057e24 */ /* 0x000fe4000f8e00ff */
[----:B----4-:R-:W-:Y:S02]  /*8a30*/  IMAD.U32 R6, RZ, RZ, UR6 ;  /* 0x00000006ff067e24 */ /* 0x010fe4000f8e00ff */
[----:B------:R-:W-:Y:S02]  /*8a40*/  IMAD.U32 R7, RZ, RZ, UR7 ;  /* 0x00000007ff077e24 */ /* 0x000fe4000f8e00ff */
[----:B--2---:R-:W-:Y:S02]  /*8a50*/  IMAD.U32 R10, RZ, RZ, UR8 ;  /* 0x00000008ff0a7e24 */ /* 0x004fe4000f8e00ff */
[----:B-1----:R-:W-:-:S07]  /*8a60*/  IMAD.U32 R11, RZ, RZ, UR9 ;  /* 0x00000009ff0b7e24 */ /* 0x002fce000f8e00ff */
[----:B------:R-:W-:-:S07]  /*8a70*/  LEPC R20, `(.L_x_12338) ;  /* 0x000000001014794e */ /* 0x000fce0000000000 */
[----:B---3--:R-:W-:Y:S05]  /*8a80*/  CALL.ABS.NOINC R2 ;  /* 0x0000000002007343 */ /* 0x008fea0003c00000 */
.L_x_12338:
[----:B------:R-:W-:Y:S05]  /*8a90*/  EXIT ;  /* 0x000000000000794d */ /* 0x000fea0003800000 */
.L_x_12337:
        /* <DEDUP_REMOVED lines=12> */
.L_x_12340:
[----:B------:R-:W-:Y:S05]  /*8b60*/  BSYNC.RECONVERGENT B0 ;  /* 0x0000000000007941 */ /* 0x000fea0003800200 */
.L_x_12339:
[----:B------:R-:W-:-:S05]  /*8b70*/  LOP3.LUT R5, R0, 0x80, R7, 0xf8, !PT ;  /* 0x0000008000057812 */ /* 0x000fca00078ef807 */
[----:B------:R-:W-:Y:S01]  /*8b80*/  STG.E.U8 desc[UR36][R2.64], R5 ;  /* 0x0000000502007986 */ /* 0x000fe2000c101124 */
[----:B------:R-:W-:Y:S05]  /*8b90*/  EXIT ;  /* 0x000000000000794d */ /* 0x000fea0003800000 */
.L_x_12336:
        /* <DEDUP_REMOVED lines=11> */
.L_x_12342:
[----:B------:R-:W-:Y:S01]  /*8c50*/  IMAD.MOV.U32 R0, RZ, RZ, 0x7f ;  /* 0x0000007fff007424 */ /* 0x000fe200078e00ff */
[----:B------:R-:W-:-:S04]  /*8c60*/  ISETP.GT.U32.AND P0, PT, R4, 0x7f800000, PT ;  /* 0x7f8000000400780c */ /* 0x000fc80003f04070 */
[----:B------:R-:W-:-:S09]  /*8c70*/  SEL R0, R0, 0x7c, P0 ;  /* 0x0000007c00007807 */ /* 0x000fd20000000000 */
.L_x_12343:
[----:B------:R-:W-:Y:S05]  /*8c80*/  BSYNC.RECONVERGENT B0 ;  /* 0x0000000000007941 */ /* 0x000fea0003800200 */
.L_x_12341:
[----:B------:R-:W-:-:S04]  /*8c90*/  SHF.R.U32.HI R5, RZ, 0x18, R24 ;  /* 0x00000018ff057819 */ /* 0x000fc80000011618 */
[----:B------:R-:W-:-:S05]  /*8ca0*/  LOP3.LUT R5, R0, 0x80, R5, 0xf8, !PT ;  /* 0x0000008000057812 */ /* 0x000fca00078ef805 */
[----:B------:R-:W-:Y:S01]  /*8cb0*/  STG.E.U8 desc[UR36][R2.64], R5 ;  /* 0x0000000502007986 */ /* 0x000fe2000c101124 */
[----:B------:R-:W-:Y:S05]  /*8cc0*/  EXIT ;  /* 0x000000000000794d */ /* 0x000fea0003800000 */
.L_x_12335:
[----:B------:R-:W-:-:S05]  /*8cd0*/  F2FP.BF16.F32.PACK_AB R24, RZ, R24 ;  /* 0x00000018ff18723e */ /* 0x000fca00000010ff */
[----:B------:R-:W-:Y:S01]  /*8ce0*/  STG.E.U16 desc[UR36][R2.64], R24 ;  /* 0x0000001802007986 */ /* 0x000fe2000c101524 */
[----:B------:R-:W-:Y:S05]  /*8cf0*/  EXIT ;  /* 0x000000000000794d */ /* 0x000fea0003800000 */
.L_x_12344:
        /* <DEDUP_REMOVED lines=16> */
.L_x_37090:


//--------------------- .text._ZN2at6native18elementwise_kernelILi128ELi2EZNS0_22gpu_kernel_impl_nocastINS0_13AUnaryFunctorIfffZZZNS0_15binary_internal21div_floor_kernel_cudaERNS_18TensorIteratorBaseEENKUlvE1_clEvENKUlvE0_clEvEUlffE_EEEEvS6_RKT_EUliE_EEviT1_ --------------------------
	.section	.text._ZN2at6native18elementwise_kernelILi128ELi2EZNS0_22gpu_kernel_impl_nocastINS0_13AUnaryFunctorIfffZZZNS0_15binary_internal21div_floor_kernel_cudaERNS_18TensorIteratorBaseEENKUlvE1_clEvENKUlvE0_clEvEUlffE_EEEEvS6_RKT_EUliE_EEviT1_,"ax",@progbits
	.align	128
        .global         _ZN2at6native18elementwise_kernelILi128ELi2EZNS0_22gpu_kernel_impl_nocastINS0_13AUnaryFunctorIfffZZZNS0_15binary_internal21div_floor_kernel_cudaERNS_18TensorIteratorBaseEENKUlvE1_clEvENKUlvE0_clEvEUlffE_EEEEvS6_RKT_EUliE_EEviT1_
        .type           _ZN2at6native18elementwise_kernelILi128ELi2EZNS0_22gpu_kernel_impl_nocastINS0_13AUnaryFunctorIfffZZZNS0_15binary_internal21div_floor_kernel_cudaERNS_18TensorIteratorBaseEENKUlvE1_clEvENKUlvE0_clEvEUlffE_EEEEvS6_RKT_EUliE_EEviT1_,@function
        .size           _ZN2at6native18elementwise_kernelILi128ELi2EZNS0_22gpu_kernel_impl_nocastINS0_13AUnaryFunctorIfffZZZNS0_15binary_internal21div_floor_kernel_cudaERNS_18TensorIteratorBaseEENKUlvE1_clEvENKUlvE0_clEvEUlffE_EEEEvS6_RKT_EUliE_EEviT1_,(.L_x_37091 - _ZN2at6native18elementwise_kernelILi128ELi2EZNS0_22gpu_kernel_impl_nocastINS0_13AUnaryFunctorIfffZZZNS0_15binary_internal21div_floor_kernel_cudaERNS_18TensorIteratorBaseEENKUlvE1_clEvENKUlvE0_clEvEUlffE_EEEEvS6_RKT_EUliE_EEviT1_)
        .other          _ZN2at6native18elementwise_kernelILi128ELi2EZNS0_22gpu_kernel_impl_nocastINS0_13AUnaryFunctorIfffZZZNS0_15binary_internal21div_floor_kernel_cudaERNS_18TensorIteratorBaseEENKUlvE1_clEvENKUlvE0_clEvEUlffE_EEEEvS6_RKT_EUliE_EEviT1_,@"STO_CUDA_ENTRY STV_DEFAULT"
_ZN2at6native18elementwise_kernelILi128ELi2EZNS0_22gpu_kernel_impl_nocastINS0_13AUnaryFunctorIfffZZZNS0_15binary_internal21div_floor_kernel_cudaERNS_18TensorIteratorBaseEENKUlvE1_clEvENKUlvE0_clEvEUlffE_EEEEvS6_RKT_EUliE_EEviT1_:
.text._ZN2at6native18elementwise_kernelILi128ELi2EZNS0_22gpu_kernel_impl_nocastINS0_13AUnaryFunctorIfffZZZNS0_15binary_internal21div_floor_kernel_cudaERNS_18TensorIteratorBaseEENKUlvE1_clEvENKUlvE0_clEvEUlffE_EEEEvS6_RKT_EUliE_EEviT1_:
[----:B------:R-:W-:Y:S08]  /*0000*/  LDC R1, c[0x0][0x37c] ;  /* 0x0000df00ff017b82 */ /* 0x000ff00000000800 */
[----:B------:R-:W0:Y:S01]  /*0010*/  LDC R16, c[0x0][0x388] ;  /* 0x0000e200ff107b82 */ /* 0x000e220000000800 */
[----:B------:R-:W1:Y:S01]  /*0020*/  S2R R15, SR_TID.X ;  /* 0x00000000000f7919 */ /* 0x000e620000002100 */
[----:B------:R-:W2:Y:S06]  /*0030*/  LDCU.64 UR6, c[0x0][0x358] ;  /* 0x00006b00ff0677ac */ /* 0x000eac0008000a00 */
[----:B------:R-:W3:Y:S08]  /*0040*/  LDC R13, c[0x0][0x594] ;  /* 0x00016500ff0d7b82 */ /* 0x000ef00000000800 */
[----:B------:R-:W4:Y:S01]  /*0050*/  S2UR UR4, SR_CTAID.X ;  /* 0x00000000000479c3 */ /* 0x000f220000002500 */
[----:B0-----:R-:W-:Y:S01]  /*0060*/  ISETP.NE.AND P0, PT, R16, RZ, PT ;  /* 0x000000ff1000720c */ /* 0x001fe20003f05270 */
[----:B---3--:R-:W-:-:S05]  /*0070*/  FADD.FTZ R10, |R13|, -RZ ;  /* 0x800000ff0d0a7221 */ /* 0x008fca0000010200 */
[C---:B------:R-:W-:Y:S02]  /*0080*/  LOP3.LUT R0, R10.reuse, 0x7fffff, RZ, 0xc0, !PT ;  /* 0x007fffff0a007812 */ /* 0x040fe400078ec0ff */
[----:B------:R-:W-:Y:S01]  /*0090*/  IADD3 R11, PT, PT, R10, 0xb800000, RZ ;  /* 0x0b8000000a0b7810 */ /* 0x000fe20007ffe0ff */
[----:B----4-:R-:W-:Y:S01]  /*00a0*/  USHF.L.U32 UR4, UR4, 0x8, URZ ;  /* 0x0000000804047899 */ /* 0x010fe200080006ff */
[----:B------:R-:W-:-:S05]  /*00b0*/  LOP3.LUT R0, R0, 0x3f800000, RZ, 0xfc, !PT ;  /* 0x3f80000000007812 */ /* 0x000fca00078efcff */
[----:B-1----:R-:W-:Y:S01]  /*00c0*/  LOP3.LUT R15, R15, UR4, RZ, 0xfc, !PT ;  /* 0x000000040f0f7c12 */ /* 0x002fe2000f8efcff */
[----:B--2---:R-:W-:Y:S06]  /*00d0*/  @P0 BRA `(.L_x_12345) ;  /* 0x0000000800e00947 */ /* 0x004fec0003800000 */
[----:B------:R-:W0:Y:S01]  /*00e0*/  LDCU UR4, c[0x0][0x380] ;  /* 0x00007000ff0477ac */ /* 0x000e220008000800 */
[----:B------:R-:W-:Y:S01]  /*00f0*/  BSSY.RECONVERGENT B0, `(.L_x_12346) ;  /* 0x000005b000007945 */ /* 0x000fe20003800200 */
[----:B0-----:R-:W-:-:S13]  /*0100*/  ISETP.GE.AND P0, PT, R15, UR4, PT ;  /* 0x000000040f007c0c */ /* 0x001fda000bf06270 */
[----:B------:R-:W-:Y:S05]  /*0110*/  @P0 BRA `(.L_x_12347) ;  /* 0x0000000400600947 */ /* 0x000fea0003800000 */
[----:B------:R-:W0:Y:S02]  /*0120*/  LDC.64 R2, c[0x0][0x588] ;  /* 0x00016200ff027b82 */ /* 0x000e240000000a00 */
[----:B0-----:R-:W2:Y:S02]  /*0130*/  LDG.E R3, desc[UR6][R2.64] ;  /* 0x0000000602037981 */ /* 0x001ea4000c1e1900 */
[----:B--2---:R-:W-:-:S13]  /*0140*/  FSETP.NEU.FTZ.AND P0, PT, R3, RZ, PT ;  /* 0x000000ff0300720b */ /* 0x004fda0003f1d000 */
[----:B------:R-:W-:Y:S05]  /*0150*/  @!P0 BRA `(.L_x_12348) ;  /* 0x00000004003c8947 */ /* 0x000fea0003800000 */
[----:B------:R-:W-:Y:S02]  /*0160*/  FSETP.GEU.FTZ.AND P0, PT, R10, |R3|, PT ;  /* 0x400000030a00720b */ /* 0x000fe40003f1e000 */
[----:B------:R-:W-:-:S11]  /*0170*/  MOV R2, R10 ;  /* 0x0000000a00027202 */ /* 0x000fd60000000f00 */
[----:B------:R-:W-:Y:S05]  /*0180*/  @!P0 BRA `(.L_x_12349) ;  /* 0x0000000000dc8947 */ /* 0x000fea0003800000 */
[----:B------:R-:W-:-:S05]  /*0190*/  FMUL.FTZ R5, |R3|, 8388608 ;  /* 0x4b00000003057820 */ /* 0x000fca0000410200 */
[----:B------:R-:W-:-:S13]  /*01a0*/  FSETP.GTU.FTZ.AND P0, PT, R10, R5, PT ;  /* 0x000000050a00720b */ /* 0x000fda0003f1c000 */
[----:B------:R-:W-:Y:S05]  /*01b0*/  @P0 BRA `(.L_x_12350) ;  /* 0x0000000000600947 */ /* 0x000fea0003800000 */
[----:B------:R-:W-:-:S04]  /*01c0*/  FADD.FTZ R5, |R3|, -RZ ;  /* 0x800000ff03057221 */ /* 0x000fc80000010200 */
        /* <DEDUP_REMOVED lines=18> */
.L_x_12352:
[----:B------:R-:W-:Y:S01]  /*02f0*/  FSETP.GEU.FTZ.AND P0, PT, R4, -R5, PT ;  /* 0x800000050400720b */ /* 0x000fe20003f1e000 */
[----:B------:R-:W-:-:S12]  /*0300*/  FADD.FTZ R9, R9, -1 ;  /* 0xbf80000009097421 */ /* 0x000fd80000010000 */
[----:B------:R-:W-:-:S07]  /*0310*/  @!P0 FADD.FTZ R9, R9, -1 ;  /* 0xbf80000009098421 */ /* 0x000fce0000010000 */
.L_x_12351:
[----:B------:R-:W-:Y:S01]  /*0320*/  FFMA.FTZ R2, -R5, R9, R10 ;  /* 0x0000000905027223 */ /* 0x000fe2000001010a */
[----:B------:R-:W-:Y:S06]  /*0330*/  BRA `(.L_x_12349) ;  /* 0x0000000000707947 */ /* 0x000fec0003800000 */
.L_x_12350:
[----:B------:R-:W-:Y:S02]  /*0340*/  LOP3.LUT R2, R5, 0xff800000, RZ, 0xc0, !PT ;  /* 0xff80000005027812 */ /* 0x000fe400078ec0ff */
[----:B------:R-:W-:Y:S02]  /*0350*/  ISETP.GT.U32.AND P0, PT, R10, 0x7f7fffff, PT ;  /* 0x7f7fffff0a00780c */ /* 0x000fe40003f04070 */
[----:B------:R-:W-:Y:S02]  /*0360*/  IADD3 R4, PT, PT, R11, -R2, RZ ;  /* 0x800000020b047210 */ /* 0x000fe40007ffe0ff */
[----:B------:R-:W-:Y:S02]  /*0370*/  FSETP.GT.FTZ.AND P2, PT, |R3|, RZ, PT ;  /* 0x000000ff0300720b */ /* 0x000fe40003f54200 */
[----:B------:R-:W-:Y:S02]  /*0380*/  LOP3.LUT P1, R4, R4, 0xff800000, RZ, 0xc0, !PT ;  /* 0xff80000004047812 */ /* 0x000fe4000782c0ff */
[----:B------:R-:W-:-:S04]  /*0390*/  FSEL R2, R2, +QNAN , !P0 ;  /* 0x7fffffff02027808 */ /* 0x000fc80004000000 */
[----:B------:R-:W-:Y:S02]  /*03a0*/  FSEL R12, R2, +QNAN , P2 ;  /* 0x7fffffff020c7808 */ /* 0x000fe40001000000 */
[----:B------:R-:W-:-:S05]  /*03b0*/  MOV R2, R0 ;  /* 0x0000000000027202 */ /* 0x000fca0000000f00 */
[----:B------:R-:W-:Y:S05]  /*03c0*/  @!P1 BRA `(.L_x_12353) ;  /* 0x0000000000449947 */ /* 0x000fea0003800000 */
[----:B------:R-:W-:Y:S01]  /*03d0*/  LOP3.LUT R5, R5, 0x7fffff, RZ, 0xc0, !PT ;  /* 0x007fffff05057812 */ /* 0x000fe200078ec0ff */
[----:B------:R-:W-:-:S03]  /*03e0*/  IMAD.MOV.U32 R2, RZ, RZ, R0 ;  /* 0x000000ffff027224 */ /* 0x000fc600078e0000 */
[----:B------:R-:W-:-:S04]  /*03f0*/  LOP3.LUT R5, R5, 0x3f800000, RZ, 0xfc, !PT ;  /* 0x3f80000005057812 */ /* 0x000fc800078efcff */
[----:B------:R0:W1:Y:S03]  /*0400*/  MUFU.RCP R6, R5 ;  /* 0x0000000500067308 */ /* 0x0000660000001000 */
.L_x_12354:
        /* <DEDUP_REMOVED lines=13> */
.L_x_12353:
[----:B0-----:R-:W-:-:S04]  /*04e0*/  FMUL.FTZ R5, R2, 1.1920928955078125e-07 ;  /* 0x3400000002057820 */ /* 0x001fc80000410000 */
[----:B------:R-:W-:-:S07]  /*04f0*/  FMUL.FTZ R2, R12, R5 ;  /* 0x000000050c027220 */ /* 0x000fce0000410000 */
.L_x_12349:
[C---:B------:R-:W-:Y:S02]  /*0500*/  FSETP.NAN.FTZ.AND P0, PT, |R2|.reuse, |R2|, PT ;  /* 0x400000020200720b */ /* 0x040fe40003f18200 */
[----:B------:R-:W-:-:S04]  /*0510*/  LOP3.LUT R5, R2, 0x80000000, R13, 0xb8, !PT ;  /* 0x8000000002057812 */ /* 0x000fc800078eb80d */
[----:B------:R-:W-:Y:S02]  /*0520*/  FSEL R2, R2, R5, P0 ;  /* 0x0000000502027208 */ /* 0x000fe40000000000 */
[----:B------:R-:W0:Y:S01]  /*0530*/  MUFU.RCP R5, R3 ;  /* 0x0000000300057308 */ /* 0x000e220000001000 */
        /* <DEDUP_REMOVED lines=17> */
.L_x_12348:
[----:B------:R-:W0:Y:S02]  /*0650*/  MUFU.RCP R2, R3 ;  /* 0x0000000300027308 */ /* 0x000e240000001000 */
[----:B0-----:R-:W-:-:S07]  /*0660*/  FMUL.FTZ R5, R2, R13 ;  /* 0x0000000d02057220 */ /* 0x001fce0000410000 */
.L_x_12355:
[----:B------:R-:W0:Y:S01]  /*0670*/  LDC.64 R2, c[0x0][0x580] ;  /* 0x00016000ff027b82 */ /* 0x000e220000000a00 */
[----:B------:R-:W-:Y:S01]  /*0680*/  IADD3 R15, PT, PT, R15, 0x80, RZ ;  /* 0x000000800f0f7810 */ /* 0x000fe20007ffe0ff */
[----:B0-----:R0:W-:Y:S06]  /*0690*/  STG.E desc[UR6][R2.64], R5 ;  /* 0x0000000502007986 */ /* 0x0011ec000c101906 */
.L_x_12347:
[----:B------:R-:W-:Y:S05]  /*06a0*/  BSYNC.RECONVERGENT B0 ;  /* 0x0000000000007941 */ /* 0x000fea0003800200 */
.L_x_12346:
[----:B------:R-:W-:-:S13]  /*06b0*/  ISETP.GE.AND P0, PT, R15, UR4, PT ;  /* 0x000000040f007c0c */ /* 0x000fda000bf06270 */
[----:B------:R-:W-:Y:S05]  /*06c0*/  @P0 EXIT ;  /* 0x000000000000094d */ /* 0x000fea0003800000 */
[----:B0-----:R-:W0:Y:S02]  /*06d0*/  LDC.64 R2, c[0x0][0x588] ;  /* 0x00016200ff027b82 */ /* 0x001e240000000a00 */
[----:B0-----:R-:W2:Y:S02]  /*06e0*/  LDG.E R3, desc[UR6][R2.64] ;  /* 0x0000000602037981 */ /* 0x001ea4000c1e1900 */
[----:B--2---:R-:W-:-:S13]  /*06f0*/  FSETP.NEU.FTZ.AND P0, PT, R3, RZ, PT ;  /* 0x000000ff0300720b */ /* 0x004fda0003f1d000 */
[----:B------:R-:W-:Y:S05]  /*0700*/  @!P0 BRA `(.L_x_12356) ;  /* 0x0000000400408947 */ /* 0x000fea0003800000 */
[----:B------:R-:W-:-:S13]  /*0710*/  FSETP.GEU.FTZ.AND P0, PT, R10, |R3|, PT ;  /* 0x400000030a00720b */ /* 0x000fda0003f1e000 */
        /* <DEDUP_REMOVED lines=23> */
.L_x_12360:
[----:B------:R-:W-:Y:S01]  /*0890*/  FSETP.GEU.FTZ.AND P0, PT, R2, -R5, PT ;  /* 0x800000050200720b */ /* 0x000fe20003f1e000 */
[----:B------:R-:W-:-:S12]  /*08a0*/  FADD.FTZ R9, R9, -1 ;  /* 0xbf80000009097421 */ /* 0x000fd80000010000 */
[----:B------:R-:W-:-:S07]  /*08b0*/  @!P0 FADD.FTZ R9, R9, -1 ;  /* 0xbf80000009098421 */ /* 0x000fce0000010000 */
.L_x_12359:
[----:B------:R-:W-:Y:S01]  /*08c0*/  FFMA.FTZ R10, -R5, R9, R10 ;  /* 0x00000009050a7223 */ /* 0x000fe2000001010a */
[----:B------:R-:W-:Y:S06]  /*08d0*/  BRA `(.L_x_12357) ;  /* 0x0000000000687947 */ /* 0x000fec0003800000 */
.L_x_12358:
[----:B------:R-:W-:Y:S02]  /*08e0*/  LOP3.LUT R2, R5, 0xff800000, RZ, 0xc0, !PT ;  /* 0xff80000005027812 */ /* 0x000fe400078ec0ff */
[----:B------:R-:W-:Y:S02]  /*08f0*/  ISETP.GT.U32.AND P2, PT, R10, 0x7f7fffff, PT ;  /* 0x7f7fffff0a00780c */ /* 0x000fe40003f44070 */
[----:B------:R-:W-:Y:S01]  /*0900*/  FSETP.GT.FTZ.AND P1, PT, |R3|, RZ, PT ;  /* 0x000000ff0300720b */ /* 0x000fe20003f34200 */
[----:B------:R-:W-:Y:S01]  /*0910*/  IMAD.IADD R11, R11, 0x1, -R2 ;  /* 0x000000010b0b7824 */ /* 0x000fe200078e0a02 */
[----:B------:R-:W-:-:S04]  /*0920*/  FSEL R2, R2, +QNAN , !P2 ;  /* 0x7fffffff02027808 */ /* 0x000fc80005000000 */
[----:B------:R-:W-:Y:S02]  /*0930*/  LOP3.LUT P0, R11, R11, 0xff800000, RZ, 0xc0, !PT ;  /* 0xff8000000b0b7812 */ /* 0x000fe4000780c0ff */
[----:B------:R-:W-:-:S11]  /*0940*/  FSEL R10, R2, +QNAN , P1 ;  /* 0x7fffffff020a7808 */ /* 0x000fd60000800000 */
[----:B------:R-:W-:Y:S05]  /*0950*/  @!P0 BRA `(.L_x_12361) ;  /* 0x0000000000408947 */ /* 0x000fea0003800000 */
[----:B------:R-:W-:-:S04]  /*0960*/  LOP3.LUT R5, R5, 0x7fffff, RZ, 0xc0, !PT ;  /* 0x007fffff05057812 */ /* 0x000fc800078ec0ff */
[----:B------:R-:W-:-:S04]  /*0970*/  LOP3.LUT R5, R5, 0x3f800000, RZ, 0xfc, !PT ;  /* 0x3f80000005057812 */ /* 0x000fc800078efcff */
[----:B------:R0:W1:Y:S03]  /*0980*/  MUFU.RCP R2, R5 ;  /* 0x0000000500027308 */ /* 0x0000660000001000 */
.L_x_12362:
        /* <DEDUP_REMOVED lines=13> */
.L_x_12361:
[----:B0-----:R-:W-:-:S04]  /*0a60*/  FMUL.FTZ R5, R0, 1.1920928955078125e-07 ;  /* 0x3400000000057820 */ /* 0x001fc80000410000 */
[----:B------:R-:W-:-:S07]  /*0a70*/  FMUL.FTZ R10, R10, R5 ;  /* 0x000000050a0a7220 */ /* 0x000fce0000410000 */
.L_x_12357:
        /* <DEDUP_REMOVED lines=25> */
.L_x_12356:
[----:B------:R-:W0:Y:S01]  /*0c10*/  LDC.64 R4, c[0x0][0x580] ;  /* 0x00016000ff047b82 */ /* 0x000e220000000a00 */
[----:B------:R-:W1:Y:S02]  /*0c20*/  MUFU.RCP R0, R3 ;  /* 0x0000000300007308 */ /* 0x000e640000001000 */
[----:B-1----:R-:W-:-:S05]  /*0c30*/  FMUL.FTZ R13, R0, R13 ;  /* 0x0000000d000d7220 */ /* 0x002fca0000410000 */
[----:B0-----:R-:W-:Y:S01]  /*0c40*/  STG.E desc[UR6][R4.64], R13 ;  /* 0x0000000d04007986 */ /* 0x001fe2000c101906 */
[----:B------:R-:W-:Y:S05]  /*0c50*/  EXIT ;  /* 0x000000000000794d */ /* 0x000fea0003800000 */
.L_x_12345:
        /* <DEDUP_REMOVED lines=304> */
.L_x_12365:
[----:B------:R-:W0:Y:S02]  /*1f60*/  LDCU.64 UR8, c[0x0][0x588] ;  /* 0x0000b100ff0877ac */ /* 0x000e240008000a00 */
[----:B0-----:R-:W-:-:S05]  /*1f70*/  IADD3 R2, P0, PT, R14, UR8, RZ ;  /* 0x000000080e027c10 */ /* 0x001fca000ff1e0ff */
[----:B------:R-:W-:-:S06]  /*1f80*/  IMAD.X R3, RZ, RZ, UR9, P0 ;  /* 0x00000009ff037e24 */ /* 0x000fcc00080e06ff */
[----:B------:R-:W2:Y:S01]  /*1f90*/  LDG.E R3, desc[UR6][R2.64] ;  /* 0x0000000602037981 */ /* 0x000ea2000c1e1900 */
[----:B------:R-:W-:Y:S01]  /*1fa0*/  BSSY.RECONVERGENT B1, `(.L_x_12366) ;  /* 0x0000058000017945 */ /* 0x000fe20003800200 */
[----:B--2---:R-:W-:-:S13]  /*1fb0*/  FSETP.NEU.FTZ.AND P0, PT, R3, RZ, PT ;  /* 0x000000ff0300720b */ /* 0x004fda0003f1d000 */
        /* <DEDUP_REMOVED lines=33> */
.L_x_12372:
[----:B------:R-:W-:Y:S05]  /*21d0*/  BSYNC.RECONVERGENT B3 ;  /* 0x0000000000037941 */ /* 0x000fea0003800200 */
.L_x_12371:
[----:B------:R-:W-:Y:S01]  /*21e0*/  FFMA.FTZ R2, -R9, R7, R10 ;  /* 0x0000000709027223 */ /* 0x000fe2000001010a */
[----:B------:R-:W-:Y:S06]  /*21f0*/  BRA `(.L_x_12369) ;  /* 0x0000000000787947 */ /* 0x000fec0003800000 */
.L_x_12370:
        /* <DEDUP_REMOVED lines=14> */
.L_x_12375:
        /* <DEDUP_REMOVED lines=13> */
.L_x_12374:
[----:B------:R-:W-:Y:S05]  /*23b0*/  BSYNC.RECONVERGENT B3 ;  /* 0x0000000000037941 */ /* 0x000fea0003800200 */
.L_x_12373:
[----:B------:R-:W-:-:S04]  /*23c0*/  FMUL.FTZ R5, R2, 1.1920928955078125e-07 ;  /* 0x3400000002057820 */ /* 0x000fc80000410000 */
[----:B------:R-:W-:-:S07]  /*23d0*/  FMUL.FTZ R2, R8, R5 ;  /* 0x0000000508027220 */ /* 0x000fce0000410000 */
.L_x_12369:
[----:B------:R-:W-:Y:S05]  /*23e0*/  BSYNC.RECONVERGENT B0 ;  /* 0x0000000000007941 */ /* 0x000fea0003800200 */
.L_x_12368:
        /* <DEDUP_REMOVED lines=19> */
.L_x_12367:
[----:B------:R-:W-:Y:S05]  /*2520*/  BSYNC.RECONVERGENT B1 ;  /* 0x0000000000017941 */ /* 0x000fea0003800200 */
.L_x_12366:
[----:B------:R-:W1:Y:S01]  /*2530*/  LDCU.64 UR8, c[0x0][0x580] ;  /* 0x0000b000ff0877ac */ /* 0x000e620008000a00 */
[----:B------:R-:W-:Y:S01]  /*2540*/  VIADD R15, R15, 0x80 ;  /* 0x000000800f0f7836 */ /* 0x000fe20000000000 */
[----:B-1----:R-:W-:-:S04]  /*2550*/  IADD3 R2, P0, PT, R17, UR8, RZ ;  /* 0x0000000811027c10 */ /* 0x002fc8000ff1e0ff */
[----:B------:R-:W-:-:S05]  /*2560*/  IADD3.X R3, PT, PT, RZ, UR9, RZ, P0, !PT ;  /* 0x00000009ff037c10 */ /* 0x000fca00087fe4ff */
[----:B------:R1:W-:Y:S04]  /*2570*/  STG.E desc[UR6][R2.64], R5 ;  /* 0x0000000502007986 */ /* 0x0003e8000c101906 */
.L_x_12364:
[----:B------:R-:W-:Y:S05]  /*2580*/  BSYNC.RECONVERGENT B2 ;  /* 0x0000000000027941 */ /* 0x000fea0003800200 */
.L_x_12363:
[----:B------:R-:W-:-:S13]  /*2590*/  ISETP.GE.AND P0, PT, R15, UR4, PT ;  /* 0x000000040f007c0c */ /* 0x000fda000bf06270 */
[----:B------:R-:W-:Y:S05]  /*25a0*/  @P0 EXIT ;  /* 0x000000000000094d */ /* 0x000fea0003800000 */
[----:B------:R-:W2:Y:S01]  /*25b0*/  LDCU.64 UR4, c[0x0][0x390] ;  /* 0x00007200ff0477ac */ /* 0x000ea20008000a00 */
[----:B------:R-:W-:Y:S01]  /*25c0*/  HFMA2 R14, -RZ, RZ, 0, 0 ;  /* 0x00000000ff0e7431 */ /* 0x000fe200000001ff */
[----:B------:R-:W-:Y:S01]  /*25d0*/  ISETP.NE.AND P0, PT, R16, RZ, PT ;  /* 0x000000ff1000720c */ /* 0x000fe20003f05270 */
[----:B------:R-:W3:Y:S01]  /*25e0*/  LDCU UR8, c[0x0][0x38c] ;  /* 0x00007180ff0877ac */ /* 0x000ee20008000800 */
[----:B------:R-:W4:Y:S02]  /*25f0*/  LDCU.64 UR10, c[0x0][0x4b8] ;  /* 0x00009700ff0a77ac */ /* 0x000f240008000a00 */
[----:B--2---:R-:W-:-:S05]  /*2600*/  IMAD.HI.U32 R4, R15, UR4, R14 ;  /* 0x000000040f047c27 */ /* 0x004fca000f8e000e */
[----:B-1----:R-:W-:-:S04]  /*2610*/  SHF.R.U32.HI R5, RZ, UR5, R4 ;  /* 0x00000005ff057c19 */ /* 0x002fc80008011604 */
[----:B------:R-:W-:-:S05]  /*2620*/  IADD3 R2, PT, PT, -R5, RZ, RZ ;  /* 0x000000ff05027210 */ /* 0x000fca0007ffe1ff */
[----:B---3--:R-:W-:-:S04]  /*2630*/  IMAD R2, R2, UR8, R15 ;  /* 0x0000000802027c24 */ /* 0x008fc8000f8e020f */
[C---:B----4-:R-:W-:Y:S02]  /*2640*/  IMAD R3, R2.reuse, UR10, RZ ;  /* 0x0000000a02037c24 */ /* 0x050fe4000f8e02ff */
        /* <DEDUP_REMOVED lines=269> */
[----:B------:R-:W0:Y:S10]  /*3720*/  LDCU UR4, c[0x0][0x4a8] ;  /* 0x00009500ff0477ac */ /* 0x000e340008000800 */
[----:B------:R-:W2:Y:S01]  /*3730*/  @P0 LDC.64 R14, c[0x0][0x4b0] ;  /* 0x00012c00ff0e0b82 */ /* 0x000ea20000000a00 */
[----:B-1----:R-:W-:-:S07]  /*3740*/  IMAD.HI.U32 R8, R5, UR9, R4 ;  /* 0x0000000905087c27 */ /* 0x002fce000f8e0004 */
[----:B------:R-:W1:Y:S01]  /*3750*/  @P0 LDC R17, c[0x0][0x4ac] ;  /* 0x00012b00ff110b82 */ /* 0x000e620000000800 */
[----:B0-----:R-:W-:Y:S01]  /*3760*/  SHF.R.U32.HI R9, RZ, UR4, R8 ;  /* 0x00000004ff097c19 */ /* 0x001fe20008011608 */
[----:B------:R-:W0:Y:S01]  /*3770*/  LDCU.64 UR4, c[0x0][0x570] ;  /* 0x0000ae00ff0477ac */ /* 0x000e220008000a00 */
[----:B------:R-:W-:Y:S02]  /*3780*/  @P0 MOV R8, RZ ;  /* 0x000000ff00080202 */ /* 0x000fe40000000f00 */
[----:B------:R-:W-:-:S03]  /*3790*/  IADD3 R4, PT, PT, -R9, RZ, RZ ;  /* 0x000000ff09047210 */ /* 0x000fc60007ffe1ff */
[----:B------:R-:W3:Y:S02]  /*37a0*/  @P0 LDC.64 R6, c[0x0][0x578] ;  /* 0x00015e00ff060b82 */ /* 0x000ee40000000a00 */
[----:B------:R-:W-:Y:S02]  /*37b0*/  IMAD R4, R4, UR8, R5 ;  /* 0x0000000804047c24 */ /* 0x000fe4000f8e0205 */
[----:B--2---:R-:W-:-:S05]  /*37c0*/  @P0 IMAD.HI.U32 R14, R9, R14, R8 ;  /* 0x0000000e090e0227 */ /* 0x004fca00078e0008 */
[----:B------:R-:W-:Y:S01]  /*37d0*/  @P0 SHF.R.U32.HI R14, RZ, R15, R14 ;  /* 0x0000000fff0e0219 */ /* 0x000fe2000001160e */
[C---:B0-----:R-:W-:Y:S02]  /*37e0*/  IMAD R3, R4.reuse, UR4, R3 ;  /* 0x0000000404037c24 */ /* 0x041fe4000f8e0203 */
[----:B------:R-:W-:Y:S01]  /*37f0*/  IMAD R2, R4, UR5, R2 ;  /* 0x0000000504027c24 */ /* 0x000fe2000f8e0202 */
[----:B------:R-:W-:-:S05]  /*3800*/  @P0 IADD3 R8, PT, PT, -R14, RZ, RZ ;  /* 0x000000ff0e080210 */ /* 0x000fca0007ffe1ff */
[----:B-1----:R-:W-:-:S04]  /*3810*/  @P0 IMAD R8, R17, R8, R9 ;  /* 0x0000000811080224 */ /* 0x002fc800078e0209 */
[C---:B---3--:R-:W-:Y:S02]  /*3820*/  @P0 IMAD R3, R8.reuse, R6, R3 ;  /* 0x0000000608030224 */ /* 0x048fe400078e0203 */
[----:B------:R-:W-:-:S07]  /*3830*/  @P0 IMAD R2, R8, R7, R2 ;  /* 0x0000000708020224 */ /* 0x000fce00078e0202 */
.L_x_12376:
[----:B------:R-:W1:Y:S02]  /*3840*/  LDCU.128 UR8, c[0x0][0x580] ;  /* 0x0000b000ff0877ac */ /* 0x000e640008000c00 */
[----:B-1----:R-:W-:-:S05]  /*3850*/  IADD3 R4, P0, PT, R2, UR10, RZ ;  /* 0x0000000a02047c10 */ /* 0x002fca000ff1e0ff */
[----:B------:R-:W-:-:S06]  /*3860*/  IMAD.X R5, RZ, RZ, UR11, P0 ;  /* 0x0000000bff057e24 */ /* 0x000fcc00080e06ff */
[----:B------:R-:W2:Y:S01]  /*3870*/  LDG.E R5, desc[UR6][R4.64] ;  /* 0x0000000604057981 */ /* 0x000ea2000c1e1900 */
[----:B------:R-:W-:Y:S01]  /*3880*/  IADD3 R2, P1, PT, R3, UR8, RZ ;  /* 0x0000000803027c10 */ /* 0x000fe2000ff3e0ff */
[----:B------:R-:W-:Y:S03]  /*3890*/  BSSY.RECONVERGENT B0, `(.L_x_12377) ;  /* 0x0000058000007945 */ /* 0x000fe60003800200 */
[----:B------:R-:W-:Y:S02]  /*38a0*/  IADD3.X R3, PT, PT, RZ, UR9, RZ, P1, !PT ;  /* 0x00000009ff037c10 */ /* 0x000fe40008ffe4ff */
[----:B--2---:R-:W-:-:S13]  /*38b0*/  FSETP.NEU.FTZ.AND P0, PT, R5, RZ, PT ;  /* 0x000000ff0500720b */ /* 0x004fda0003f1d000 */
        /* <DEDUP_REMOVED lines=27> */
.L_x_12384:
[----:B------:R-:W-:Y:S01]  /*3a70*/  FSETP.GEU.FTZ.AND P0, PT, R4, -R11, PT ;  /* 0x8000000b0400720b */ /* 0x000fe20003f1e000 */
[----:B------:R-:W-:-:S12]  /*3a80*/  FADD.FTZ R9, R9, -1 ;  /* 0xbf80000009097421 */ /* 0x000fd80000010000 */
[----:B------:R-:W-:-:S07]  /*3a90*/  @!P0 FADD.FTZ R9, R9, -1 ;  /* 0xbf80000009098421 */ /* 0x000fce0000010000 */
.L_x_12383:
[----:B------:R-:W-:Y:S05]  /*3aa0*/  BSYNC.RECONVERGENT B2 ;  /* 0x0000000000027941 */ /* 0x000fea0003800200 */
.L_x_12382:
[----:B------:R-:W-:Y:S01]  /*3ab0*/  FFMA.FTZ R10, -R11, R9, R10 ;  /* 0x000000090b0a7223 */ /* 0x000fe2000001010a */
[----:B------:R-:W-:Y:S06]  /*3ac0*/  BRA `(.L_x_12380) ;  /* 0x0000000000707947 */ /* 0x000fec0003800000 */
.L_x_12381:
        /* <DEDUP_REMOVED lines=10> */
[----:B0-----:R-:W-:-:S04]  /*3b70*/  LOP3.LUT R9, R4, 0x3f800000, RZ, 0xfc, !PT ;  /* 0x3f80000004097812 */ /* 0x001fc800078efcff */
[----:B------:R0:W1:Y:S03]  /*3b80*/  MUFU.RCP R8, R9 ;  /* 0x0000000900087308 */ /* 0x0000660000001000 */
.L_x_12387:
        /* <DEDUP_REMOVED lines=13> */
.L_x_12386:
[----:B------:R-:W-:Y:S05]  /*3c60*/  BSYNC.RECONVERGENT B2 ;  /* 0x0000000000027941 */ /* 0x000fea0003800200 */
.L_x_12385:
[----:B------:R-:W-:-:S04]  /*3c70*/  FMUL.FTZ R7, R0, 1.1920928955078125e-07 ;  /* 0x3400000000077820 */ /* 0x000fc80000410000 */
[----:B------:R-:W-:-:S07]  /*3c80*/  FMUL.FTZ R10, R7, R10 ;  /* 0x0000000a070a7220 */ /* 0x000fce0000410000 */
.L_x_12380:
[----:B------:R-:W-:Y:S05]  /*3c90*/  BSYNC.RECONVERGENT B1 ;  /* 0x0000000000017941 */ /* 0x000fea0003800200 */
.L_x_12379:
        /* <DEDUP_REMOVED lines=21> */
.L_x_12378:
[----:B------:R-:W1:Y:S02]  /*3df0*/  MUFU.RCP R0, R5 ;  /* 0x0000000500007308 */ /* 0x000e640000001000 */
[----:B-1----:R-:W-:-:S07]  /*3e00*/  FMUL.FTZ R13, R0, R13 ;  /* 0x0000000d000d7220 */ /* 0x002fce0000410000 */
.L_x_12388:
[----:B------:R-:W-:Y:S05]  /*3e10*/  BSYNC.RECONVERGENT B0 ;  /* 0x0000000000007941 */ /* 0x000fea0003800200 */
.L_x_12377:
[----:B------:R-:W-:Y:S01]  /*3e20*/  STG.E desc[UR6][R2.64], R13 ;  /* 0x0000000d02007986 */ /* 0x000fe2000c101906 */
[----:B------:R-:W-:Y:S05]  /*3e30*/  EXIT ;  /* 0x000000000000794d */ /* 0x000fea0003800000 */
.L_x_12389:
        /* <DEDUP_REMOVED lines=12> */
.L_x_37091:


//--------------------- .text._ZN2at6native27unrolled_elementwise_kernelINS0_13AUnaryFunctorIfffZZZNS0_15binary_internal21div_floor_kernel_cudaERNS_18TensorIteratorBaseEENKUlvE1_clEvENKUlvE0_clEvEUlffE_EESt5arrayIPcLm2EELi4E23TrivialOffsetCalculatorILi1EjESE_NS0_6memory15LoadWithoutCastENSF_16StoreWithoutCastEEEviT_T0_T2_T3_T4_T5_ --------------------------
	.section	.text._ZN2at6native27unrolled_elementwise_kernelINS0_13AUnaryFunctorIfffZZZNS0_15binary_internal21div_floor_kernel_cudaERNS_18TensorIteratorBaseEENKUlvE1_clEvENKUlvE0_clEvEUlffE_EESt5arrayIPcLm2EELi4E23TrivialOffsetCalculatorILi1EjESE_NS0_6memory15LoadWithoutCastENSF_16StoreWithoutCastEEEviT_T0_T2_T3_T4_T5_,"ax",@progbits
	.align	128
        .global         _ZN2at6native27unrolled_elementwise_kernelINS0_13AUnaryFunctorIfffZZZNS0_15binary_internal21div_floor_kernel_cudaERNS_18TensorIteratorBaseEENKUlvE1_clEvENKUlvE0_clEvEUlffE_EESt5arrayIPcLm2EELi4E23TrivialOffsetCalculatorILi1EjESE_NS0_6memory15LoadWithoutCastENSF_16StoreWithoutCastEEEviT_T0_T2_T3_T4_T5_
        .type           _ZN2at6native27unrolled_elementwise_kernelINS0_13AUnaryFunctorIfffZZZNS0_15binary_internal21div_floor_kernel_cudaERNS_18TensorIteratorBaseEENKUlvE1_clEvENKUlvE0_clEvEUlffE_EESt5arrayIPcLm2EELi4E23TrivialOffsetCalculatorILi1EjESE_NS0_6memory15LoadWithoutCastENSF_16StoreWithoutCastEEEviT_T0_T2_T3_T4_T5_,@function
        .size           _ZN2at6native27unrolled_elementwise_kernelINS0_13AUnaryFunctorIfffZZZNS0_15binary_internal21div_floor_kernel_cudaERNS_18TensorIteratorBaseEENKUlvE1_clEvENKUlvE0_clEvEUlffE_EESt5arrayIPcLm2EELi4E23TrivialOffsetCalculatorILi1EjESE_NS0_6memory15LoadWithoutCastENSF_16StoreWithoutCastEEEviT_T0_T2_T3_T4_T5_,(.L_x_37092 - _ZN2at6native27unrolled_elementwise_kernelINS0_13AUnaryFunctorIfffZZZNS0_15binary_internal21div_floor_kernel_cudaERNS_18TensorIteratorBaseEENKUlvE1_clEvENKUlvE0_clEvEUlffE_EESt5arrayIPcLm2EELi4E23TrivialOffsetCalculatorILi1EjESE_NS0_6memory15LoadWithoutCastENSF_16StoreWithoutCastEEEviT_T0_T2_T3_T4_T5_)
        .other          _ZN2at6native27unrolled_elementwise_kernelINS0_13AUnaryFunctorIfffZZZNS0_15binary_internal21div_floor_kernel_cudaERNS_18TensorIteratorBaseEENKUlvE1_clEvENKUlvE0_clEvEUlffE_EESt5arrayIPcLm2EELi4E23TrivialOffsetCalculatorILi1EjESE_NS0_6memory15LoadWithoutCastENSF_16StoreWithoutCastEEEviT_T0_T2_T3_T4_T5_,@"STO_CUDA_ENTRY STV_DEFAULT"
_ZN2at6native27unrolled_elementwise_kernelINS0_13AUnaryFunctorIfffZZZNS0_15binary_internal21div_floor_kernel_cudaERNS_18TensorIteratorBaseEENKUlvE1_clEvENKUlvE0_clEvEUlffE_EESt5arrayIPcLm2EELi4E23TrivialOffsetCalculatorILi1EjESE_NS0_6memory15LoadWithoutCastENSF_16StoreWithoutCastEEEviT_T0_T2_T3_T4_T5_:
.text._ZN2at6native27unrolled_elementwise_kernelINS0_13AUnaryFunctorIfffZZZNS0_15binary_internal21div_floor_kernel_cudaERNS_18TensorIteratorBaseEENKUlvE1_clEvENKUlvE0_clEvEUlffE_EESt5arrayIPcLm2EELi4E23TrivialOffsetCalculatorILi1EjESE_NS0_6memory15LoadWithoutCastENSF_16StoreWithoutCastEEEviT_T0_T2_T3_T4_T5_:
        /* <DEDUP_REMOVED lines=13> */
[----:B------:R-:W-:Y:S01]  /*00d0*/  @!P1 LEA R17, R0, R11, 0x9 ;  /* 0x0000000b00119211 */ /* 0x000fe200078e48ff */
[----:B------:R-:W-:Y:S01]  /*00e0*/  @!P1 VIADD R11, R11, 0x80 ;  /* 0x000000800b0b9836 */ /* 0x000fe20000000000 */
[----:B------:R-:W2:Y:S04]  /*00f0*/  @!P1 LDC.64 R14, c[0x0][0x398] ;  /* 0x0000e600ff0e9b82 */ /* 0x000ea80000000a00 */
[----:B------:R-:W-:Y:S01]  /*0100*/  ISETP.GE.AND P3, PT, R11, R2, PT ;  /* 0x000000020b00720c */ /* 0x000fe20003f66270 */
[----:B0-----:R-:W-:-:S12]  /*0110*/  @!P0 IMAD.WIDE.U32 R4, R13, 0x4, R4 ;  /* 0x000000040d048825 */ /* 0x001fd800078e0004 */
[----:B------:R-:W-:Y:S01]  /*0120*/  @!P3 IMAD R19, R0, 0x200, R11 ;  /* 0x000002000013b824 */ /* 0x000fe200078e020b */
[----:B------:R-:W-:Y:S01]  /*0130*/  @!P3 IADD3 R11, PT, PT, R11, 0x80, RZ ;  /* 0x000000800b0bb810 */ /* 0x000fe20007ffe0ff */
[----:B------:R-:W0:Y:S03]  /*0140*/  @!P3 LDC.64 R8, c[0x0][0x398] ;  /* 0x0000e600ff08bb82 */ /* 0x000e260000000a00 */
[----:B------:R-:W-:Y:S01]  /*0150*/  ISETP.GE.AND P2, PT, R11, R2, PT ;  /* 0x000000020b00720c */ /* 0x000fe20003f46270 */
[----:B--2---:R-:W-:-:S12]  /*0160*/  @!P1 IMAD.WIDE.U32 R14, R17, 0x4, R14 ;  /* 0x00000004110e9825 */ /* 0x004fd800078e000e */
[----:B------:R-:W2:Y:S01]  /*0170*/  @!P2 LDC.64 R6, c[0x0][0x398] ;  /* 0x0000e600ff06ab82 */ /* 0x000ea20000000a00 */
[----:B------:R-:W-:Y:S02]  /*0180*/  @!P2 IMAD R11, R0, 0x200, R11 ;  /* 0x00000200000ba824 */ /* 0x000fe400078e020b */
[----:B0-----:R-:W-:Y:S01]  /*0190*/  @!P3 IMAD.WIDE.U32 R18, R19, 0x4, R8 ;  /* 0x000000041312b825 */ /* 0x001fe200078e0008 */
[----:B------:R-:W-:-:S06]  /*01a0*/  CS2R R8, SRZ ;  /* 0x0000000000087805 */ /* 0x000fcc000001ff00 */
[----:B-1----:R-:W5:Y:S04]  /*01b0*/  @!P1 LDG.E R8, desc[UR4][R14.64] ;  /* 0x000000040e089981 */ /* 0x002f68000c1e1900 */
[----:B------:R0:W5:Y:S01]  /*01c0*/  @!P0 LDG.E R9, desc[UR4][R4.64] ;  /* 0x0000000404098981 */ /* 0x000162000c1e1900 */
[----:B--2---:R-:W-:Y:S01]  /*01d0*/  @!P2 IMAD.WIDE.U32 R16, R11, 0x4, R6 ;  /* 0x000000040b10a825 */ /* 0x004fe200078e0006 */
[----:B------:R-:W-:-:S06]  /*01e0*/  CS2R R6, SRZ ;  /* 0x0000000000067805 */ /* 0x000fcc000001ff00 */
[----:B------:R1:W5:Y:S04]  /*01f0*/  @!P3 LDG.E R7, desc[UR4][R18.64] ;  /* 0x000000041207b981 */ /* 0x000368000c1e1900 */
[----:B------:R1:W5:Y:S01]  /*0200*/  @!P2 LDG.E R6, desc[UR4][R16.64] ;  /* 0x000000041006a981 */ /* 0x000362000c1e1900 */
[----:B------:R-:W-:Y:S01]  /*0210*/  ISETP.GE.AND P0, PT, R3, R2, PT ;  /* 0x000000020300720c */ /* 0x000fe20003f06270 */
[----:B---3--:R-:W-:Y:S01]  /*0220*/  FADD.FTZ R12, |R10|, -RZ ;  /* 0x800000ff0a0c7221 */ /* 0x008fe20000010200 */
[----:B------:R-:W-:Y:S04]  /*0230*/  BSSY.RECONVERGENT B1, `(.L_x_12390) ;  /* 0x000005c000017945 */ /* 0x000fe80003800200 */
[----:B------:R-:W-:-:S04]  /*0240*/  LOP3.LUT R11, R12, 0x7fffff, RZ, 0xc0, !PT ;  /* 0x007fffff0c0b7812 */ /* 0x000fc800078ec0ff */
[----:B0-----:R-:W-:Y:S02]  /*0250*/  LOP3.LUT R4, R11, 0x3f800000, RZ, 0xfc, !PT ;  /* 0x3f8000000b047812 */ /* 0x001fe400078efcff */
[----:B------:R-:W-:Y:S01]  /*0260*/  IADD3 R11, PT, PT, R12, 0xb800000, RZ ;  /* 0x0b8000000c0b7810 */ /* 0x000fe20007ffe0ff */
[----:B-1----:R-:W-:Y:S06]  /*0270*/  @P0 BRA `(.L_x_12391) ;  /* 0x00000004005c0947 */ /* 0x002fec0003800000 */
[----:B-----5:R-:W-:-:S13]  /*0280*/  FSETP.NEU.FTZ.AND P0, PT, R9, RZ, PT ;  /* 0x000000ff0900720b */ /* 0x020fda0003f1d000 */
[----:B------:R-:W0:Y:S02]  /*0290*/  @!P0 MUFU.RCP R5, R9 ;  /* 0x0000000900058308 */ /* 0x000e240000001000 */
[----:B0-----:R-:W-:Y:S01]  /*02a0*/  @!P0 FMUL.FTZ R5, R5, R10 ;  /* 0x0000000a05058220 */ /* 0x001fe20000410000 */
        /* <DEDUP_REMOVED lines=31> */
.L_x_12396:
[----:B------:R-:W-:Y:S05]  /*04a0*/  BSYNC.RECONVERGENT B2 ;  /* 0x0000000000027941 */ /* 0x000fea0003800200 */
.L_x_12395:
[----:B------:R-:W-:Y:S01]  /*04b0*/  FFMA.FTZ R5, -R15, R5, R12 ;  /* 0x000000050f057223 */ /* 0x000fe2000001010c */
[----:B------:R-:W-:Y:S06]  /*04c0*/  BRA `(.L_x_12393) ;  /* 0x0000000000787947 */ /* 0x000fec0003800000 */
.L_x_12394:
        /* <DEDUP_REMOVED lines=11> */
[----:B------:R-:W-:Y:S02]  /*0580*/  LOP3.LUT R18, R13, 0x3f800000, RZ, 0xfc, !PT ;  /* 0x3f8000000d127812 */ /* 0x000fe400078efcff */
[----:B------:R-:W-:Y:S02]  /*0590*/  MOV R13, R4 ;  /* 0x00000004000d7202 */ /* 0x000fe40000000f00 */
[----:B------:R0:W1:Y:S05]  /*05a0*/  MUFU.RCP R19, R18 ;  /* 0x0000001200137308 */ /* 0x00006a0000001000 */
.L_x_12399:
        /* <DEDUP_REMOVED lines=13> */
.L_x_12398:
[----:B------:R-:W-:Y:S05]  /*0680*/  BSYNC.RECONVERGENT B2 ;  /* 0x0000000000027941 */ /* 0x000fea0003800200 */
.L_x_12397:
[----:B------:R-:W-:-:S04]  /*0690*/  FMUL.FTZ R14, R13, 1.1920928955078125e-07 ;  /* 0x340000000d0e7820 */ /* 0x000fc80000410000 */
[----:B------:R-:W-:-:S07]  /*06a0*/  FMUL.FTZ R5, R5, R14 ;  /* 0x0000000e05057220 */ /* 0x000fce0000410000 */
.L_x_12393:
[----:B------:R-:W-:Y:S05]  /*06b0*/  BSYNC.RECONVERGENT B0 ;  /* 0x0000000000007941 */ /* 0x000fea0003800200 */
.L_x_12392:
        /* <DEDUP_REMOVED lines=19> */
.L_x_12391:
[----:B------:R-:W-:Y:S05]  /*07f0*/  BSYNC.RECONVERGENT B1 ;  /* 0x0000000000017941 */ /* 0x000fea0003800200 */
.L_x_12390:
[----:B-----5:R-:W-:Y:S01]  /*0800*/  IADD3 R9, PT, PT, R3, 0x80, RZ ;  /* 0x0000008003097810 */ /* 0x020fe20007ffe0ff */
[----:B------:R-:W-:Y:S03]  /*0810*/  BSSY.RECONVERGENT B1, `(.L_x_12400) ;  /* 0x000005c000017945 */ /* 0x000fe60003800200 */
[----:B------:R-:W-:-:S13]  /*0820*/  ISETP.GE.AND P0, PT, R9, R2, PT ;  /* 0x000000020900720c */ /* 0x000fda0003f06270 */
[----:B------:R-:W-:Y:S05]  /*0830*/  @P0 BRA `(.L_x_12401) ;  /* 0x0000000400640947 */ /* 0x000fea0003800000 */
[----:B------:R-:W-:-:S13]  /*0840*/  FSETP.NEU.FTZ.AND P0, PT, R8, RZ, PT ;  /* 0x000000ff0800720b */ /* 0x000fda0003f1d000 */
        /* <DEDUP_REMOVED lines=28> */
.L_x_12408:
[----:B------:R-:W-:Y:S01]  /*0a10*/  FSETP.GEU.FTZ.AND P0, PT, R15, -R17, PT ;  /* 0x800000110f00720b */ /* 0x000fe20003f1e000 */
[----:B------:R-:W-:-:S12]  /*0a20*/  FADD.FTZ R13, R13, -1 ;  /* 0xbf8000000d0d7421 */ /* 0x000fd80000010000 */
[----:B------:R-:W-:-:S07]  /*0a30*/  @!P0 FADD.FTZ R13, R13, -1 ;  /* 0xbf8000000d0d8421 */ /* 0x000fce0000010000 */
.L_x_12407:
[----:B------:R-:W-:Y:S05]  /*0a40*/  BSYNC.RECONVERGENT B2 ;  /* 0x0000000000027941 */ /* 0x000fea0003800200 */
.L_x_12406:
[----:B------:R-:W-:Y:S01]  /*0a50*/  FFMA.FTZ R13, -R17, R13, R12 ;  /* 0x0000000d110d7223 */ /* 0x000fe2000001010c */
[----:B------:R-:W-:Y:S06]  /*0a60*/  BRA `(.L_x_12404) ;  /* 0x0000000000787947 */ /* 0x000fec0003800000 */
.L_x_12405:
[----:B------:R-:W-:Y:S01]  /*0a70*/  LOP3.LUT R14, R17, 0xff800000, RZ, 0xc0, !PT ;  /* 0xff800000110e7812 */ /* 0x000fe200078ec0ff */
[----:B------:R-:W-:Y:S01]  /*0a80*/  BSSY.RECONVERGENT B2, `(.L_x_12409) ;  /* 0x000001a000027945 */ /* 0x000fe20003800200 */
[----:B------:R-:W-:Y:S02]  /*0a90*/  FSETP.GT.FTZ.AND P1, PT, |R8|, RZ, PT ;  /* 0x000000ff0800720b */ /* 0x000fe40003f34200 */
[----:B------:R-:W-:Y:S01]  /*0aa0*/  ISETP.GT.U32.AND P2, PT, R12, 0x7f7fffff, PT ;  /* 0x7f7fffff0c00780c */ /* 0x000fe20003f44070 */
[----:B------:R-:W-:-:S05]  /*0ab0*/  IMAD.IADD R13, R11, 0x1, -R14 ;  /* 0x000000010b0d7824 */ /* 0x000fca00078e0a0e */
[----:B------:R-:W-:Y:S02]  /*0ac0*/  LOP3.LUT P0, R15, R13, 0xff800000, RZ, 0xc0, !PT ;  /* 0xff8000000d0f7812 */ /* 0x000fe4000780c0ff */
[----:B------:R-:W-:Y:S02]  /*0ad0*/  FSEL R13, R14, +QNAN , P1 ;  /* 0x7fffffff0e0d7808 */ /* 0x000fe40000800000 */
[----:B------:R-:W-:Y:S02]  /*0ae0*/  MOV R14, R4 ;  /* 0x00000004000e7202 */ /* 0x000fe40000000f00 */
[----:B------:R-:W-:-:S07]  /*0af0*/  FSEL R13, R13, +QNAN , !P2 ;  /* 0x7fffffff0d0d7808 */ /* 0x000fce0005000000 */
[----:B------:R-:W-:Y:S05]  /*0b00*/  @!P0 BRA `(.L_x_12410) ;  /* 0x0000000000448947 */ /* 0x000fea0003800000 */
[----:B------:R-:W-:-:S04]  /*0b10*/  LOP3.LUT R14, R17, 0x7fffff, RZ, 0xc0, !PT ;  /* 0x007fffff110e7812 */ /* 0x000fc800078ec0ff */
[----:B------:R-:W-:Y:S01]  /*0b20*/  LOP3.LUT R19, R14, 0x3f800000, RZ, 0xfc, !PT ;  /* 0x3f8000000e137812 */ /* 0x000fe200078efcff */
[----:B------:R-:W-:-:S03]  /*0b30*/  IMAD.MOV.U32 R14, RZ, RZ, R4 ;  /* 0x000000ffff0e7224 */ /* 0x000fc600078e0004 */
[----:B------:R1:W2:Y:S04]  /*0b40*/  MUFU.RCP R20, R19 ;  /* 0x0000001300147308 */ /* 0x0002a80000001000 */
.L_x_12411:
[----:B------:R-:W-:-:S04]  /*0b50*/  VIMNMX.U32 R16, PT, PT, R15, 0xb800000, PT ;  /* 0x0b8000000f107848 */ /* 0x000fc80003fe0000 */
[C---:B------:R-:W-:Y:S01]  /*0b60*/  IADD3 R15, PT, PT, -R16.reuse, R15, RZ ;  /* 0x0000000f100f7210 */ /* 0x040fe20007ffe1ff */
[----:B------:R-:W-:-:S03]  /*0b70*/  IMAD.IADD R14, R16, 0x1, R14 ;  /* 0x00000001100e7824 */ /* 0x000fc600078e020e */
[----:B------:R-:W-:Y:S01]  /*0b80*/  ISETP.NE.AND P1, PT, R15, RZ, PT ;  /* 0x000000ff0f00720c */ /* 0x000fe20003f25270 */
[----:B--2---:R-:W-:-:S04]  /*0b90*/  FMUL.FTZ R17, R20, R14 ;  /* 0x0000000e14117220 */ /* 0x004fc80000410000 */
[----:B0-----:R-:W-:-:S04]  /*0ba0*/  FFMA.FTZ R18, -R19, R17, R14 ;  /* 0x0000001113127223 */ /* 0x001fc8000001010e */
[----:B------:R-:W-:-:S04]  /*0bb0*/  FFMA.FTZ R17, R20, R18, R17 ;  /* 0x0000001214117223 */ /* 0x000fc80000010011 */
[----:B------:R-:W-:-:S04]  /*0bc0*/  FFMA.FTZ R18, -R19, R17, R14 ;  /* 0x0000001113127223 */ /* 0x000fc8000001010e */
[----:B------:R-:W-:-:S04]  /*0bd0*/  FFMA.FTZ.RZ R18, R20, R18, R17 ;  /* 0x0000001214127223 */ /* 0x000fc8000001c011 */
[----:B------:R-:W0:Y:S02]  /*0be0*/  FRND.TRUNC R17, R18 ;  /* 0x0000001200117307 */ /* 0x000e24000020d000 */
[----:B0-----:R-:W-:-:S05]  /*0bf0*/  FFMA.FTZ R14, -R19, R17, R14 ;  /* 0x00000011130e7223 */ /* 0x001fca000001010e */
[----:B------:R-:W-:-:S13]  /*0c00*/  ISETP.NE.AND P0, PT, R14, RZ, PT ;  /* 0x000000ff0e00720c */ /* 0x000fda0003f05270 */
[----:B------:R-:W-:Y:S05]  /*0c10*/  @P0 BRA P1, `(.L_x_12411) ;  /* 0xfffffffc00cc0947 */ /* 0x000fea000083ffff */
.L_x_12410:
[----:B------:R-:W-:Y:S05]  /*0c20*/  BSYNC.RECONVERGENT B2 ;  /* 0x0000000000027941 */ /* 0x000fea0003800200 */
.L_x_12409:
[----:B------:R-:W-:-:S04]  /*0c30*/  FMUL.FTZ R14, R14, 1.1920928955078125e-07 ;  /* 0x340000000e0e7820 */ /* 0x000fc80000410000 */
[----:B------:R-:W-:-:S07]  /*0c40*/  FMUL.FTZ R13, R13, R14 ;  /* 0x0000000e0d0d7220 */ /* 0x000fce0000410000 */
.L_x_12404:
[----:B------:R-:W-:Y:S05]  /*0c50*/  BSYNC.RECONVERGENT B0 ;  /* 0x0000000000007941 */ /* 0x000fea0003800200 */
.L_x_12403:
        /* <DEDUP_REMOVED lines=19> */
[----:B------:R-:W-:Y:S01]  /*0d90*/  @P0 IMAD.MOV.U32 R13, RZ, RZ, R15 ;  /* 0x000000ffff0d0224 */ /* 0x000fe200078e000f */
[----:B------:R-:W-:Y:S06]  /*0da0*/  BRA `(.L_x_12401) ;  /* 0x0000000000087947 */ /* 0x000fec0003800000 */
.L_x_12402:
[----:B------:R-:W1:Y:S02]  /*0db0*/  MUFU.RCP R13, R8 ;  /* 0x00000008000d7308 */ /* 0x000e640000001000 */
[----:B-1----:R-:W-:-:S07]  /*0dc0*/  FMUL.FTZ R13, R13, R10 ;  /* 0x0000000a0d0d7220 */ /* 0x002fce0000410000 */
.L_x_12401:
[----:B------:R-:W-:Y:S05]  /*0dd0*/  BSYNC.RECONVERGENT B1 ;  /* 0x0000000000017941 */ /* 0x000fea0003800200 */
.L_x_12400:
[----:B------:R-:W-:Y:S01]  /*0de0*/  VIADD R15, R3, 0x100 ;  /* 0x00000100030f7836 */ /* 0x000fe20000000000 */
[----:B------:R-:W-:Y:S04]  /*0df0*/  BSSY.RECONVERGENT B1, `(.L_x_12412) ;  /* 0x000005c000017945 */ /* 0x000fe80003800200 */
[----:B------:R-:W-:-:S13]  /*0e00*/  ISETP.GE.AND P0, PT, R15, R2, PT ;  /* 0x000000020f00720c */ /* 0x000fda0003f06270 */
[----:B------:R-:W-:Y:S05]  /*0e10*/  @P0 BRA `(.L_x_12413) ;  /* 0x0000000400640947 */ /* 0x000fea0003800000 */
[----:B------:R-:W-:-:S13]  /*0e20*/  FSETP.NEU.FTZ.AND P0, PT, R7, RZ, PT ;  /* 0x000000ff0700720b */ /* 0x000fda0003f1d000 */
[----:B------:R-:W-:Y:S05]  /*0e30*/  @!P0 BRA `(.L_x_12414) ;  /* 0x0000000400548947 */ /* 0x000fea0003800000 */
[----:B------:R-:W-:Y:S01]  /*0e40*/  FSETP.GEU.FTZ.AND P0, PT, R12, |R7|, PT ;  /* 0x400000070c00720b */ /* 0x000fe20003f1e000 */
[----:B------:R-:W-:Y:S01]  /*0e50*/  BSSY.RECONVERGENT B0, `(.L_x_12415) ;  /* 0x000003e000007945 */ /* 0x000fe20003800200 */
[----:B------:R-:W-:-:S11]  /*0e60*/  MOV R15, R12 ;  /* 0x0000000c000f7202 */ /* 0x000fd60000000f00 */
[----:B------:R-:W-:Y:S05]  /*0e70*/  @!P0 BRA `(.L_x_12416) ;  /* 0x0000000000ec8947 */ /* 0x000fea0003800000 */
[----:B------:R-:W-:-:S05]  /*0e80*/  FMUL.FTZ R17, |R7|, 8388608 ;  /* 0x4b00000007117820 */ /* 0x000fca0000410200 */
[----:B------:R-:W-:-:S13]  /*0e90*/  FSETP.GTU.FTZ.AND P0, PT, R12, R17, PT ;  /* 0x000000110c00720b */ /* 0x000fda0003f1c000 */
[----:B------:R-:W-:Y:S05]  /*0ea0*/  @P0 BRA `(.L_x_12417) ;  /* 0x0000000000680947 */ /* 0x000fea0003800000 */
[----:B-1----:R-:W-:Y:S01]  /*0eb0*/  FADD.FTZ R19, |R7|, -RZ ;  /* 0x800000ff07137221 */ /* 0x002fe20000010200 */
        /* <DEDUP_REMOVED lines=19> */
.L_x_12420:
[----:B------:R-:W-:Y:S01]  /*0ff0*/  FSETP.GEU.FTZ.AND P0, PT, R14, -R19, PT ;  /* 0x800000130e00720b */ /* 0x000fe20003f1e000 */
[----:B------:R-:W-:-:S12]  /*1000*/  FADD.FTZ R17, R17, -1 ;  /* 0xbf80000011117421 */ /* 0x000fd80000010000 */
[----:B------:R-:W-:-:S07]  /*1010*/  @!P0 FADD.FTZ R17, R17, -1 ;  /* 0xbf80000011118421 */ /* 0x000fce0000010000 */
.L_x_12419:
[----:B------:R-:W-:Y:S05]  /*1020*/  BSYNC.RECONVERGENT B2 ;  /* 0x0000000000027941 */ /* 0x000fea0003800200 */
.L_x_12418:
[----:B------:R-:W-:Y:S01]  /*1030*/  FFMA.FTZ R15, -R19, R17, R12 ;  /* 0x00000011130f7223 */ /* 0x000fe2000001010c */
[----:B------:R-:W-:Y:S06]  /*1040*/  BRA `(.L_x_12416) ;  /* 0x0000000000787947 */ /* 0x000fec0003800000 */
.L_x_12417:
        /* <DEDUP_REMOVED lines=11> */
[----:B-1----:R-:W-:Y:S02]  /*1100*/  LOP3.LUT R19, R14, 0x3f800000, RZ, 0xfc, !PT ;  /* 0x3f8000000e137812 */ /* 0x002fe400078efcff */
[----:B------:R-:W-:Y:S02]  /*1110*/  MOV R14, R4 ;  /* 0x00000004000e7202 */ /* 0x000fe40000000f00 */
[----:B------:R1:W2:Y:S05]  /*1120*/  MUFU.RCP R20, R19 ;  /* 0x0000001300147308 */ /* 0x0002aa0000001000 */
.L_x_12423:
[----:B------:R-:W-:-:S05]  /*1130*/  VIMNMX.U32 R16, PT, PT, R15, 0xb800000, PT ;  /* 0x0b8000000f107848 */ /* 0x000fca0003fe0000 */
[----:B------:R-:W-:Y:S02]  /*1140*/  IMAD.IADD R14, R16, 0x1, R14 ;  /* 0x00000001100e7824 */ /* 0x000fe400078e020e */
[----:B------:R-:W-:Y:S02]  /*1150*/  IMAD.IADD R15, R15, 0x1, -R16 ;  /* 0x000000010f0f7824 */ /* 0x000fe400078e0a10 */
[----:B--2---:R-:W-:-:S03]  /*1160*/  FMUL.FTZ R17, R20, R14 ;  /* 0x0000000e14117220 */ /* 0x004fc60000410000 */
[----:B------:R-:W-:Y:S01]  /*1170*/  ISETP.NE.AND P1, PT, R15, RZ, PT ;  /* 0x000000ff0f00720c */ /* 0x000fe20003f25270 */
        /* <DEDUP_REMOVED lines=8> */
.L_x_12422:
[----:B------:R-:W-:Y:S05]  /*1200*/  BSYNC.RECONVERGENT B2 ;  /* 0x0000000000027941 */ /* 0x000fea0003800200 */
.L_x_12421:
[----:B------:R-:W-:-:S04]  /*1210*/  FMUL.FTZ R15, R14, 1.1920928955078125e-07 ;  /* 0x340000000e0f7820 */ /* 0x000fc80000410000 */
[----:B------:R-:W-:-:S07]  /*1220*/  FMUL.FTZ R15, R8, R15 ;  /* 0x0000000f080f7220 */ /* 0x000fce0000410000 */
.L_x_12416:
[----:B------:R-:W-:Y:S05]  /*1230*/  BSYNC.RECONVERGENT B0 ;  /* 0x0000000000007941 */ /* 0x000fea0003800200 */
.L_x_12415:
        /* <DEDUP_REMOVED lines=19> */
[----:B------:R-:W-:Y:S01]  /*1370*/  @P0 MOV R8, R15 ;  /* 0x0000000f00080202 */ /* 0x000fe20000000f00 */
[----:B------:R-:W-:Y:S06]  /*1380*/  BRA `(.L_x_12413) ;  /* 0x0000000000087947 */ /* 0x000fec0003800000 */
.L_x_12414:
[----:B------:R-:W2:Y:S02]  /*1390*/  MUFU.RCP R7, R7 ;  /* 0x0000000700077308 */ /* 0x000ea40000001000 */
[----:B--2---:R-:W-:-:S07]  /*13a0*/  FMUL.FTZ R8, R7, R10 ;  /* 0x0000000a07087220 */ /* 0x004fce0000410000 */
.L_x_12413:
[----:B------:R-:W-:Y:S05]  /*13b0*/  BSYNC.RECONVERGENT B1 ;  /* 0x0000000000017941 */ /* 0x000fea0003800200 */
.L_x_12412:
[----:B------:R-:W-:Y:S01]  /*13c0*/  VIADD R7, R3, 0x180 ;  /* 0x0000018003077836 */ /* 0x000fe20000000000 */
[----:B------:R-:W-:Y:S04]  /*13d0*/  BSSY.RECONVERGENT B1, `(.L_x_12424) ;  /* 0x0000059000017945 */ /* 0x000fe80003800200 */
[----:B------:R-:W-:-:S13]  /*13e0*/  ISETP.GE.AND P0, PT, R7, R2, PT ;  /* 0x000000020700720c */ /* 0x000fda0003f06270 */
[----:B------:R-:W-:Y:S05]  /*13f0*/  @P0 BRA `(.L_x_12425) ;  /* 0x0000000400580947 */ /* 0x000fea0003800000 */
[----:B------:R-:W-:-:S13]  /*1400*/  FSETP.NEU.FTZ.AND P0, PT, R6, RZ, PT ;  /* 0x000000ff0600720b */ /* 0x000fda0003f1d000 */
        /* <DEDUP_REMOVED lines=9> */
[----:B------:R-:W2:Y:S02]  /*14a0*/  MUFU.RCP R7, R15 ;  /* 0x0000000f00077308 */ /* 0x000ea40000001000 */
[----:B--2---:R-:W-:Y:S01]  /*14b0*/  FMUL.FTZ R4, R12, R7 ;  /* 0x000000070c047220 */ /* 0x004fe20000410000 */
[----:B------:R-:W-:-:S05]  /*14c0*/  FADD.FTZ R7, -R15, -RZ ;  /* 0x800000ff0f077221 */ /* 0x000fca0000010100 */
        /* <DEDUP_REMOVED lines=15> */
.L_x_12432:
[----:B------:R-:W-:Y:S01]  /*15c0*/  FSETP.GEU.FTZ.AND P0, PT, R7, -R15, PT ;  /* 0x8000000f0700720b */ /* 0x000fe20003f1e000 */
[----:B------:R-:W-:-:S12]  /*15d0*/  FADD.FTZ R11, R11, -1 ;  /* 0xbf8000000b0b7421 */ /* 0x000fd80000010000 */
[----:B------:R-:W-:-:S07]  /*15e0*/  @!P0 FADD.FTZ R11, R11, -1 ;  /* 0xbf8000000b0b8421 */ /* 0x000fce0000010000 */
.L_x_12431:
[----:B------:R-:W-:Y:S05]  /*15f0*/  BSYNC.RECONVERGENT B2 ;  /* 0x0000000000027941 */ /* 0x000fea0003800200 */
.L_x_12430:
[----:B------:R-:W-:Y:S01]  /*1600*/  FFMA.FTZ R12, -R15, R11, R12 ;  /* 0x0000000b0f0c7223 */ /* 0x000fe2000001010c */
[----:B------:R-:W-:Y:S06]  /*1610*/  BRA `(.L_x_12428) ;  /* 0x0000000000707947 */ /* 0x000fec0003800000 */
.L_x_12429:
[----:B------:R-:W-:Y:S01]  /*1620*/  LOP3.LUT R14, R15, 0xff800000, RZ, 0xc0, !PT ;  /* 0xff8000000f0e7812 */ /* 0x000fe200078ec0ff */
[----:B------:R-:W-:Y:S01]  /*1630*/  BSSY.RECONVERGENT B2, `(.L_x_12433) ;  /* 0x0000018000027945 */ /* 0x000fe20003800200 */
[----:B------:R-:W-:Y:S02]  /*1640*/  FSETP.GT.FTZ.AND P1, PT, |R6|, RZ, PT ;  /* 0x000000ff0600720b */ /* 0x000fe40003f34200 */
[----:B------:R-:W-:Y:S02]  /*1650*/  IADD3 R11, PT, PT, R11, -R14, RZ ;  /* 0x8000000e0b0b7210 */ /* 0x000fe40007ffe0ff */
[----:B------:R-:W-:Y:S02]  /*1660*/  ISETP.GT.U32.AND P2, PT, R12, 0x7f7fffff, PT ;  /* 0x7f7fffff0c00780c */ /* 0x000fe40003f44070 */
[----:B------:R-:W-:Y:S02]  /*1670*/  LOP3.LUT P0, R11, R11, 0xff800000, RZ, 0xc0, !PT ;  /* 0xff8000000b0b7812 */ /* 0x000fe4000780c0ff */
[----:B------:R-:W-:-:S04]  /*1680*/  FSEL R7, R14, +QNAN , P1 ;  /* 0x7fffffff0e077808 */ /* 0x000fc80000800000 */
[----:B------:R-:W-:-:S07]  /*1690*/  FSEL R14, R7, +QNAN , !P2 ;  /* 0x7fffffff070e7808 */ /* 0x000fce0005000000 */
[----:B------:R-:W-:Y:S05]  /*16a0*/  @!P0 BRA `(.L_x_12434) ;  /* 0x0000000000408947 */ /* 0x000fea0003800000 */
[----:B------:R-:W-:-:S04]  /*16b0*/  LOP3.LUT R7, R15, 0x7fffff, RZ, 0xc0, !PT ;  /* 0x007fffff0f077812 */ /* 0x000fc800078ec0ff */
[----:B------:R-:W-:-:S04]  /*16c0*/  LOP3.LUT R17, R7, 0x3f800000, RZ, 0xfc, !PT ;  /* 0x3f80000007117812 */ /* 0x000fc800078efcff */
[----:B------:R2:W3:Y:S03]  /*16d0*/  MUFU.RCP R16, R17 ;  /* 0x0000001100107308 */ /* 0x0004e60000001000 */
.L_x_12435:
[----:B------:R-:W-:-:S04]  /*16e0*/  VIMNMX.U32 R7, PT, PT, R11, 0xb800000, PT ;  /* 0x0b8000000b077848 */ /* 0x000fc80003fe0000 */
        /* <DEDUP_REMOVED lines=8> */
[----:B------:R-:W3:Y:S02]  /*1770*/  FRND.TRUNC R15, R12 ;  /* 0x0000000c000f7307 */ /* 0x000ee4000020d000 */
[----:B---3--:R-:W-:-:S05]  /*1780*/  FFMA.FTZ R4, -R17, R15, R4 ;  /* 0x0000000f11047223 */ /* 0x008fca0000010104 */
[----:B------:R-:W-:-:S13]  /*1790*/  ISETP.NE.AND P0, PT, R4, RZ, PT ;  /* 0x000000ff0400720c */ /* 0x000fda0003f05270 */
[----:B------:R-:W-:Y:S05]  /*17a0*/  @P0 BRA P1, `(.L_x_12435) ;  /* 0xfffffffc00cc0947 */ /* 0x000fea000083ffff */
.L_x_12434:
[----:B------:R-:W-:Y:S05]  /*17b0*/  BSYNC.RECONVERGENT B2 ;  /* 0x0000000000027941 */ /* 0x000fea0003800200 */
.L_x_12433:
[----:B------:R-:W-:-:S04]  /*17c0*/  FMUL.FTZ R7, R4, 1.1920928955078125e-07 ;  /* 0x3400000004077820 */ /* 0x000fc80000410000 */
[----:B------:R-:W-:-:S07]  /*17d0*/  FMUL.FTZ R12, R14, R7 ;  /* 0x000000070e0c7220 */ /* 0x000fce0000410000 */
.L_x_12428:
[----:B------:R-:W-:Y:S05]  /*17e0*/  BSYNC.RECONVERGENT B0 ;  /* 0x0000000000007941 */ /* 0x000fea0003800200 */
.L_x_12427:
[C---:B------:R-:W-:Y:S01]  /*17f0*/  FSETP.NAN.FTZ.AND P0, PT, |R12|.reuse, |R12|, PT ;  /* 0x4000000c0c00720b */ /* 0x040fe20003f18200 */
[----:B------:R-:W3:Y:S01]  /*1800*/  MUFU.RCP R15, R6 ;  /* 0x00000006000f7308 */ /* 0x000ee20000001000 */
[----:B------:R-:W-:-:S04]  /*1810*/  LOP3.LUT R7, R12, 0x80000000, R10, 0xb8, !PT ;  /* 0x800000000c077812 */ /* 0x000fc800078eb80a */
[----:B------:R-:W-:Y:S02]  /*1820*/  FSEL R7, R12, R7, P0 ;  /* 0x000000070c077208 */ /* 0x000fe40000000000 */
[----:B------:R-:W-:Y:S02]  /*1830*/  PLOP3.LUT P0, PT, PT, PT, PT, 0x8, 0x80 ;  /* 0x000000000080781c */ /* 0x000fe40003f0e170 */
[C---:B------:R-:W-:Y:S01]  /*1840*/  FSETP.NEU.FTZ.AND P1, PT, R7.reuse, RZ, PT ;  /* 0x000000ff0700720b */ /* 0x040fe20003f3d000 */
[----:B------:R-:W-:-:S04]  /*1850*/  FADD.FTZ R4, -R7, R10 ;  /* 0x0000000a07047221 */ /* 0x000fc80000010100 */
[----:B---3--:R-:W-:-:S08]  /*1860*/  FMUL.FTZ R4, R4, R15 ;  /* 0x0000000f04047220 */ /* 0x008fd00000410000 */
[----:B------:R-:W-:Y:S02]  /*1870*/  @P1 FSETP.GEU.FTZ.AND P2, PT, R6, RZ, PT ;  /* 0x000000ff0600120b */ /* 0x000fe40003f5e000 */
[----:B------:R-:W-:-:S04]  /*1880*/  @P1 FSETP.GEU.FTZ.AND P3, PT, R7, RZ, PT ;  /* 0x000000ff0700120b */ /* 0x000fc80003f7e000 */
[----:B------:R-:W-:-:S13]  /*1890*/  @P1 PLOP3.LUT P0, PT, P2, P3, PT, 0x28, 0x82 ;  /* 0x000000000082181c */ /* 0x000fda0001706570 */
[----:B------:R-:W-:-:S05]  /*18a0*/  @P0 FADD.FTZ R4, R4, -1 ;  /* 0xbf80000004040421 */ /* 0x000fca0000010000 */
[----:B------:R-:W-:-:S13]  /*18b0*/  FSETP.NEU.FTZ.AND P0, PT, R4, RZ, PT ;  /* 0x000000ff0400720b */ /* 0x000fda0003f1d000 */
[----:B------:R-:W3:Y:S01]  /*18c0*/  @P0 FRND.FTZ.FLOOR R7, R4 ;  /* 0x0000000400070307 */ /* 0x000ee20000215000 */
[----:B------:R-:W-:Y:S01]  /*18d0*/  @!P0 FMUL.FTZ R10, R15, R10 ;  /* 0x0000000a0f0a8220 */ /* 0x000fe20000410000 */
[----:B---3--:R-:W-:-:S05]  /*18e0*/  @P0 FADD.FTZ R11, R4, -R7 ;  /* 0x80000007040b0221 */ /* 0x008fca0000010000 */
[----:B------:R-:W-:Y:S02]  /*18f0*/  FSETP.GT.AND P1, PT, R11, 0.5, P0 ;  /* 0x3f0000000b00780b */ /* 0x000fe40000724000 */
[----:B------:R-:W-:-:S11]  /*1900*/  @!P0 LOP3.LUT R11, RZ, 0x80000000, R10, 0xb8, !PT ;  /* 0x80000000ff0b8812 */ /* 0x000fd600078eb80a */
[----:B------:R-:W-:-:S04]  /*1910*/  @P1 FADD.FTZ R7, R7, 1 ;  /* 0x3f80000007071421 */ /* 0x000fc80000010000 */
[----:B------:R-:W-:Y:S01]  /*1920*/  @P0 IMAD.MOV.U32 R11, RZ, RZ, R7 ;  /* 0x000000ffff0b0224 */ /* 0x000fe200078e0007 */
[----:B------:R-:W-:Y:S06]  /*1930*/  BRA `(.L_x_12425) ;  /* 0x0000000000087947 */ /* 0x000fec0003800000 */
.L_x_12426:
[----:B------:R-:W2:Y:S02]  /*1940*/  MUFU.RCP R11, R6 ;  /* 0x00000006000b7308 */ /* 0x000ea40000001000 */
[----:B--2---:R-:W-:-:S07]  /*1950*/  FMUL.FTZ R11, R11, R10 ;  /* 0x0000000a0b0b7220 */ /* 0x004fce0000410000 */
.L_x_12425:
[----:B------:R-:W-:Y:S05]  /*1960*/  BSYNC.RECONVERGENT B1 ;  /* 0x0000000000017941 */ /* 0x000fea0003800200 */
.L_x_12424:
[----:B------:R-:W-:Y:S01]  /*1970*/  ISETP.GE.AND P0, PT, R3, R2, PT ;  /* 0x000000020300720c */ /* 0x000fe20003f06270 */
[----:B------:R-:W-:Y:S04]  /*1980*/  BSSY.RECONVERGENT B0, `(.L_x_12436) ;  /* 0x0000017000007945 */ /* 0x000fe80003800200 */
[----:B------:R-:W-:Y:S08]  /*1990*/  BSSY.RELIABLE B1, `(.L_x_12437) ;  /* 0x000000f000017945 */ /* 0x000ff00003800100 */
[----:B------:R-:W-:Y:S05]  /*19a0*/  @P0 BRA `(.L_x_12438) ;  /* 0x0000000000340947 */ /* 0x000fea0003800000 */
[----:B------:R-:W3:Y:S01]  /*19b0*/  LDC.64 R6, c[0x0][0x390] ;  /* 0x0000e400ff067b82 */ /* 0x000ee20000000a00 */
[----:B------:R-:W-:-:S05]  /*19c0*/  LEA R3, R0, R3, 0x9 ;  /* 0x0000000300037211 */ /* 0x000fca00078e48ff */
[----:B---3--:R-:W-:-:S04]  /*19d0*/  IMAD.WIDE.U32 R6, R3, 0x4, R6 ;  /* 0x0000000403067825 */ /* 0x008fc800078e0006 */
[----:B------:R-:W-:Y:S01]  /*19e0*/  IMAD.MOV.U32 R3, RZ, RZ, R9 ;  /* 0x000000ffff037224 */ /* 0x000fe200078e0009 */
[----:B------:R3:W-:Y:S04]  /*19f0*/  STG.E desc[UR4][R6.64], R5 ;  /* 0x0000000506007986 */ /* 0x0007e8000c101904 */
[----:B------:R-:W-:-:S13]  /*1a00*/  ISETP.GE.AND P0, PT, R3, R2, PT ;  /* 0x000000020300720c */ /* 0x000fda0003f06270 */
[----:B------:R-:W-:Y:S05]  /*1a10*/  @P0 BREAK.RELIABLE B1 ;  /* 0x0000000000010942 */ /* 0x000fea0003800100 */
[----:B---3--:R-:W-:Y:S05]  /*1a20*/  @P0 BRA `(.L_x_12439) ;  /* 0x0000000000300947 */ /* 0x008fea0003800000 */
[----:B------:R-:W3:Y:S01]  /*1a30*/  LDC.64 R4, c[0x0][0x390] ;  /* 0x0000e400ff047b82 */ /* 0x000ee20000000a00 */
[----:B------:R-:W-:Y:S01]  /*1a40*/  LEA R7, R0, R3, 0x9 ;  /* 0x0000000300077211 */ /* 0x000fe200078e48ff */
[----:B------:R-:W-:-:S04]  /*1a50*/  VIADD R3, R3, 0x80 ;  /* 0x0000008003037836 */ /* 0x000fc80000000000 */
[----:B---3--:R-:W-:-:S05]  /*1a60*/  IMAD.WIDE.U32 R4, R7, 0x4, R4 ;  /* 0x0000000407047825 */ /* 0x008fca00078e0004 */
[----:B------:R3:W-:Y:S02]  /*1a70*/  STG.E desc[UR4][R4.64], R13 ;  /* 0x0000000d04007986 */ /* 0x0007e4000c101904 */
.L_x_12438:
[----:B------:R-:W-:Y:S05]  /*1a80*/  BSYNC.RELIABLE B1 ;  /* 0x0000000000017941 */ /* 0x000fea0003800100 */
.L_x_12437:
[----:B------:R-:W-:-:S13]  /*1a90*/  ISETP.GE.AND P0, PT, R3, R2, PT ;  /* 0x000000020300720c */ /* 0x000fda0003f06270 */
[----:B---3--:R-:W3:Y:S01]  /*1aa0*/  @!P0 LDC.64 R4, c[0x0][0x390] ;  /* 0x0000e400ff048b82 */ /* 0x008ee20000000a00 */
[----:B------:R-:W-:Y:S01]  /*1ab0*/  @!P0 LEA R7, R0, R3, 0x9 ;  /* 0x0000000300078211 */ /* 0x000fe200078e48ff */
[----:B------:R-:W-:-:S04]  /*1ac0*/  @!P0 VIADD R3, R3, 0x80 ;  /* 0x0000008003038836 */ /* 0x000fc80000000000 */
[----:B---3--:R-:W-:-:S05]  /*1ad0*/  @!P0 IMAD.WIDE.U32 R4, R7, 0x4, R4 ;  /* 0x0000000407048825 */ /* 0x008fca00078e0004 */
[----:B------:R3:W-:Y:S02]  /*1ae0*/  @!P0 STG.E desc[UR4][R4.64], R8 ;  /* 0x0000000804008986 */ /* 0x0007e4000c101904 */
.L_x_12439:
[----:B------:R-:W-:Y:S05]  /*1af0*/  BSYNC.RECONVERGENT B0 ;  /* 0x0000000000007941 */ /* 0x000fea0003800200 */
.L_x_12436:
[----:B------:R-:W-:Y:S05]  /*1b00*/  WARPSYNC.ALL ;  /* 0x0000000000007948 */ /* 0x000fea0003800000 */
[----:B------:R-:W-:-:S13]  /*1b10*/  ISETP.GE.AND P0, PT, R3, R2, PT ;  /* 0x000000020300720c */ /* 0x000fda0003f06270 */
[----:B------:R-:W-:Y:S05]  /*1b20*/  @P0 EXIT ;  /* 0x000000000000094d */ /* 0x000fea0003800000 */
[----:B---3--:R-:W3:Y:S01]  /*1b30*/  LDC.64 R4, c[0x0][0x390] ;  /* 0x0000e400ff047b82 */ /* 0x008ee20000000a00 */
[----:B------:R-:W-:-:S05]  /*1b40*/  LEA R3, R0, R3, 0x9 ;  /* 0x0000000300037211 */ /* 0x000fca00078e48ff */
[----:B---3--:R-:W-:-:S05]  /*1b50*/  IMAD.WIDE.U32 R2, R3, 0x4, R4 ;  /* 0x0000000403027825 */ /* 0x008fca00078e0004 */
[----:B------:R-:W-:Y:S01]  /*1b60*/  STG.E desc[UR4][R2.64], R11 ;  /* 0x0000000b02007986 */ /* 0x000fe2000c101904 */
[----:B------:R-:W-:Y:S05]  /*1b70*/  EXIT ;  /* 0x000000000000794d */ /* 0x000fea0003800000 */
.L_x_12440:
        /* <DEDUP_REMOVED lines=16> */
.L_x_37092:


//--------------------- .text._ZN2at6native29vectorized_elementwise_kernelILi2ENS0_13AUnaryFunctorIfffZZZNS0_15binary_internal21div_floor_kernel_cudaERNS_18TensorIteratorBaseEENKUlvE1_clEvENKUlvE0_clEvEUlffE_EESt5arrayIPcLm2EEEEviT0_T1_ --------------------------
	.section	.text._ZN2at6native29vectorized_elementwise_kernelILi2ENS0_13AUnaryFunctorIfffZZZNS0_15binary_internal21div_floor_kernel_cudaERNS_18TensorIteratorBaseEENKUlvE1_clEvENKUlvE0_clEvEUlffE_EESt5arrayIPcLm2EEEEviT0_T1_,"ax",@progbits
	.align	128
        .global         _ZN2at6native29vectorized_elementwise_kernelILi2ENS0_13AUnaryFunctorIfffZZZNS0_15binary_internal21div_floor_kernel_cudaERNS_18TensorIteratorBaseEENKUlvE1_clEvENKUlvE0_clEvEUlffE_EESt5arrayIPcLm2EEEEviT0_T1_
        .type           _ZN2at6native29vectorized_elementwise_kernelILi2ENS0_13AUnaryFunctorIfffZZZNS0_15binary_internal21div_floor_kernel_cudaERNS_18TensorIteratorBaseEENKUlvE1_clEvENKUlvE0_clEvEUlffE_EESt5arrayIPcLm2EEEEviT0_T1_,@function
        .size           _ZN2at6native29vectorized_elementwise_kernelILi2ENS0_13AUnaryFunctorIfffZZZNS0_15binary_internal21div_floor_kernel_cudaERNS_18TensorIteratorBaseEENKUlvE1_clEvENKUlvE0_clEvEUlffE_EESt5arrayIPcLm2EEEEviT0_T1_,(.L_x_37093 - _ZN2at6native29vectorized_elementwise_kernelILi2ENS0_13AUnaryFunctorIfffZZZNS0_15binary_internal21div_floor_kernel_cudaERNS_18TensorIteratorBaseEENKUlvE1_clEvENKUlvE0_clEvEUlffE_EESt5arrayIPcLm2EEEEviT0_T1_)
        .other          _ZN2at6native29vectorized_elementwise_kernelILi2ENS0_13AUnaryFunctorIfffZZZNS0_15binary_internal21div_floor_kernel_cudaERNS_18TensorIteratorBaseEENKUlvE1_clEvENKUlvE0_clEvEUlffE_EESt5arrayIPcLm2EEEEviT0_T1_,@"STO_CUDA_ENTRY STV_DEFAULT"
_ZN2at6native29vectorized_elementwise_kernelILi2ENS0_13AUnaryFunctorIfffZZZNS0_15binary_internal21div_floor_kernel_cudaERNS_18TensorIteratorBaseEENKUlvE1_clEvENKUlvE0_clEvEUlffE_EESt5arrayIPcLm2EEEEviT0_T1_:
.text._ZN2at6native29vectorized_elementwise_kernelILi2ENS0_13AUnaryFunctorIfffZZZNS0_15binary_internal21div_floor_kernel_cudaERNS_18TensorIteratorBaseEENKUlvE1_clEvENKUlvE0_clEvEUlffE_EESt5arrayIPcLm2EEEEviT0_T1_:
        /* <DEDUP_REMOVED lines=9> */
[----:B------:R-:W-:Y:S01]  /*0090*/  HFMA2 R18, -RZ, RZ, 0, 0 ;  /* 0x00000000ff127431 */ /* 0x000fe200000001ff */
[----:B0-----:R-:W-:Y:S01]  /*00a0*/  ISETP.GE.U32.AND P6, PT, R27, R16, PT ;  /* 0x000000101b00720c */ /* 0x001fe20003fc6070 */
[----:B------:R-:W-:-:S12]  /*00b0*/  IMAD.MOV.U32 R17, RZ, RZ, R27 ;  /* 0x000000ffff117224 */ /* 0x000fd800078e001b */
[----:B------:R-:W-:Y:S01]  /*00c0*/  @!P6 IADD3 R27, PT, PT, R17, 0x80, RZ ;  /* 0x00000080111be810 */ /* 0x000fe20007ffe0ff */
[----:B------:R-:W0:Y:S01]  /*00d0*/  @!P6 LDC.64 R2, c[0x0][0x398] ;  /* 0x0000e600ff02eb82 */ /* 0x000e220000000a00 */
[----:B------:R-:W-:Y:S02]  /*00e0*/  @!P6 IMAD.IADD R5, R0, 0x1, R17 ;  /* 0x000000010005e824 */ /* 0x000fe400078e0211 */
[----:B------:R-:W-:-:S13]  /*00f0*/  ISETP.GE.U32.AND P5, PT, R27, R16, PT ;  /* 0x000000101b00720c */ /* 0x000fda0003fa6070 */
[----:B------:R-:W-:Y:S01]  /*0100*/  @!P5 IMAD.IADD R20, R0, 0x1, R27 ;  /* 0x000000010014d824 */ /* 0x000fe200078e021b */
[----:B------:R-:W1:Y:S01]  /*0110*/  @!P5 LDC.64 R12, c[0x0][0x398] ;  /* 0x0000e600ff0cdb82 */ /* 0x000e620000000a00 */
[----:B------:R-:W-:-:S05]  /*0120*/  @!P5 VIADD R27, R27, 0x80 ;  /* 0x000000801b1bd836 */ /* 0x000fca0000000000 */
[----:B------:R-:W-:Y:S01]  /*0130*/  ISETP.GE.U32.AND P4, PT, R27, R16, PT ;  /* 0x000000101b00720c */ /* 0x000fe20003f86070 */
[----:B0-----:R-:W-:-:S05]  /*0140*/  @!P6 IMAD.WIDE.U32 R2, R5, 0x4, R2 ;  /* 0x000000040502e825 */ /* 0x001fca00078e0002 */
[----:B------:R0:W5:Y:S07]  /*0150*/  @!P6 LDG.E R18, desc[UR4][R2.64] ;  /* 0x000000040212e981 */ /* 0x00016e000c1e1900 */
[----:B------:R-:W-:Y:S01]  /*0160*/  @!P4 IADD3 R21, PT, PT, R0, R27, RZ ;  /* 0x0000001b0015c210 */ /* 0x000fe20007ffe0ff */
[----:B------:R-:W-:Y:S01]  /*0170*/  @!P4 VIADD R27, R27, 0x80 ;  /* 0x000000801b1bc836 */ /* 0x000fe20000000000 */
[----:B------:R-:W2:Y:S04]  /*0180*/  @!P4 LDC.64 R14, c[0x0][0x398] ;  /* 0x0000e600ff0ecb82 */ /* 0x000ea80000000a00 */
[----:B------:R-:W-:-:S13]  /*0190*/  ISETP.GE.U32.AND P3, PT, R27, R16, PT ;  /* 0x000000101b00720c */ /* 0x000fda0003f66070 */
[----:B------:R-:W-:Y:S01]  /*01a0*/  @!P3 IMAD.IADD R29, R0, 0x1, R27 ;  /* 0x00000001001db824 */ /* 0x000fe200078e021b */
[----:B------:R-:W-:Y:S01]  /*01b0*/  @!P3 IADD3 R27, PT, PT, R27, 0x80, RZ ;  /* 0x000000801b1bb810 */ /* 0x000fe20007ffe0ff */
[----:B-1----:R-:W-:Y:S01]  /*01c0*/  @!P5 IMAD.WIDE.U32 R12, R20, 0x4, R12 ;  /* 0x00000004140cd825 */ /* 0x002fe200078e000c */
[----:B------:R-:W1:Y:S02]  /*01d0*/  @!P3 LDC.64 R10, c[0x0][0x398] ;  /* 0x0000e600ff0abb82 */ /* 0x000e640000000a00 */
[----:B------:R-:W-:-:S13]  /*01e0*/  ISETP.GE.U32.AND P2, PT, R27, R16, PT ;  /* 0x000000101b00720c */ /* 0x000fda0003f46070 */
[----:B------:R-:W-:Y:S01]  /*01f0*/  @!P2 IMAD.IADD R25, R0, 0x1, R27 ;  /* 0x000000010019a824 */ /* 0x000fe200078e021b */
[----:B0-----:R-:W0:Y:S01]  /*0200*/  @!P2 LDC.64 R2, c[0x0][0x398] ;  /* 0x0000e600ff02ab82 */ /* 0x001e220000000a00 */
[----:B------:R-:W-:-:S05]  /*0210*/  @!P2 VIADD R27, R27, 0x80 ;  /* 0x000000801b1ba836 */ /* 0x000fca0000000000 */
[----:B------:R-:W-:-:S13]  /*0220*/  ISETP.GE.U32.AND P1, PT, R27, R16, PT ;  /* 0x000000101b00720c */ /* 0x000fda0003f26070 */
[----:B------:R-:W-:Y:S01]  /*0230*/  @!P1 IADD3 R23, PT, PT, R0, R27, RZ ;  /* 0x0000001b00179210 */ /* 0x000fe20007ffe0ff */
[----:B------:R-:W-:Y:S01]  /*0240*/  @!P1 VIADD R27, R27, 0x80 ;  /* 0x000000801b1b9836 */ /* 0x000fe20000000000 */
[----:B------:R-:W3:Y:S04]  /*0250*/  @!P1 LDC.64 R4, c[0x0][0x398] ;  /* 0x0000e600ff049b82 */ /* 0x000ee80000000a00 */
[----:B------:R-:W-:-:S13]  /*0260*/  ISETP.GE.U32.AND P0, PT, R27, R16, PT ;  /* 0x000000101b00720c */ /* 0x000fda0003f06070 */
[----:B------:R-:W-:Y:S01]  /*0270*/  @!P0 IMAD.IADD R19, R0, 0x1, R27 ;  /* 0x0000000100138824 */ /* 0x000fe200078e021b */
[----:B------:R-:W4:Y:S01]  /*0280*/  @!P0 LDC.64 R6, c[0x0][0x398] ;  /* 0x0000e600ff068b82 */ /* 0x000f220000000a00 */
[----:B------:R-:W-:-:S05]  /*0290*/  @!P0 VIADD R27, R27, 0x80 ;  /* 0x000000801b1b8836 */ /* 0x000fca0000000000 */
[----:B------:R-:W-:-:S13]  /*02a0*/  ISETP.GE.U32.AND P6, PT, R27, R16, PT ;  /* 0x000000101b00720c */ /* 0x000fda0003fc6070 */
[----:B------:R-:W1:Y:S01]  /*02b0*/  @!P6 LDC.64 R8, c[0x0][0x398] ;  /* 0x0000e600ff08eb82 */ /* 0x000e620000000a00 */
[----:B--2---:R-:W-:Y:S01]  /*02c0*/  @!P4 IMAD.WIDE.U32 R14, R21, 0x4, R14 ;  /* 0x00000004150ec825 */ /* 0x004fe200078e000e */
[----:B------:R-:W-:Y:S02]  /*02d0*/  CS2R R20, SRZ ;  /* 0x0000000000147805 */ /* 0x000fe4000001ff00 */
[----:B------:R-:W-:Y:S01]  /*02e0*/  @!P6 IADD3 R27, PT, PT, R0, R27, RZ ;  /* 0x0000001b001be210 */ /* 0x000fe20007ffe0ff */
[----:B----4-:R-:W-:-:S03]  /*02f0*/  @!P0 IMAD.WIDE.U32 R6, R19, 0x4, R6 ;  /* 0x0000000413068825 */ /* 0x010fc600078e0006 */
[----:B------:R2:W5:Y:S01]  /*0300*/  @!P5 LDG.E R20, desc[UR4][R12.64] ;  /* 0x000000040c14d981 */ /* 0x000562000c1e1900 */
[----:B------:R-:W-:Y:S02]  /*0310*/  IMAD.MOV.U32 R19, RZ, RZ, RZ ;  /* 0x000000ffff137224 */ /* 0x000fe400078e00ff */
[----:B---3--:R-:W-:Y:S01]  /*0320*/  @!P1 IMAD.WIDE.U32 R4, R23, 0x4, R4 ;  /* 0x0000000417049825 */ /* 0x008fe200078e0004 */
[----:B------:R3:W5:Y:S04]  /*0330*/  @!P4 LDG.E R21, desc[UR4][R14.64] ;  /* 0x000000040e15c981 */ /* 0x000768000c1e1900 */
[----:B------:R-:W5:Y:S01]  /*0340*/  @!P1 LDG.E R19, desc[UR4][R4.64] ;  /* 0x0000000404139981 */ /* 0x000f62000c1e1900 */
[----:B--2---:R-:W-:Y:S01]  /*0350*/  CS2R R12, SRZ ;  /* 0x00000000000c7805 */ /* 0x004fe2000001ff00 */
[----:B---3--:R-:W2:Y:S01]  /*0360*/  LDC R14, c[0x0][0x388] ;  /* 0x0000e200ff0e7b82 */ /* 0x008ea20000000800 */
[----:B-1----:R-:W-:Y:S01]  /*0370*/  @!P6 IMAD.WIDE.U32 R8, R27, 0x4, R8 ;  /* 0x000000041b08e825 */ /* 0x002fe200078e0008 */
[----:B------:R-:W-:-:S03]  /*0380*/  CS2R R22, SRZ ;  /* 0x0000000000167805 */ /* 0x000fc6000001ff00 */
[----:B------:R-:W5:Y:S04]  /*0390*/  @!P0 LDG.E R13, desc[UR4][R6.64] ;  /* 0x00000004060d8981 */ /* 0x000f68000c1e1900 */
[----:B------:R-:W5:Y:S01]  /*03a0*/  @!P6 LDG.E R12, desc[UR4][R8.64] ;  /* 0x00000004080ce981 */ /* 0x000f62000c1e1900 */
[----:B------:R-:W-:Y:S01]  /*03b0*/  @!P3 IMAD.WIDE.U32 R10, R29, 0x4, R10 ;  /* 0x000000041d0ab825 */ /* 0x000fe200078e000a */
[----:B------:R-:W-:-:S04]  /*03c0*/  ISETP.GE.U32.AND P0, PT, R17, R16, PT ;  /* 0x000000101100720c */ /* 0x000fc80003f06070 */
[----:B------:R2:W5:Y:S01]  /*03d0*/  @!P3 LDG.E R23, desc[UR4][R10.64] ;  /* 0x000000040a17b981 */ /* 0x000562000c1e1900 */
[----:B0-----:R-:W-:Y:S01]  /*03e0*/  @!P2 IMAD.WIDE.U32 R2, R25, 0x4, R2 ;  /* 0x000000041902a825 */ /* 0x001fe200078e0002 */
[----:B------:R-:W-:Y:S04]  /*03f0*/  BSSY.RECONVERGENT B1, `(.L_x_12442) ;  /* 0x000005f000017945 */ /* 0x000fe80003800200 */
[----:B------:R0:W5:Y:S01]  /*0400*/  @!P2 LDG.E R22, desc[UR4][R2.64] ;  /* 0x000000040216a981 */ /* 0x000162000c1e1900 */
[----:B--2---:R-:W-:-:S05]  /*0410*/  FADD.FTZ R11, |R14|, -RZ ;  /* 0x800000ff0e0b7221 */ /* 0x004fca0000010200 */
[----:B------:R-:W-:-:S04]  /*0420*/  LOP3.LUT R15, R11, 0x7fffff, RZ, 0xc0, !PT ;  /* 0x007fffff0b0f7812 */ /* 0x000fc800078ec0ff */
[----:B0-----:R-:W-:Y:S01]  /*0430*/  LOP3.LUT R2, R15, 0x3f800000, RZ, 0xfc, !PT ;  /* 0x3f8000000f027812 */ /* 0x001fe200078efcff */
[----:B------:R-:W-:Y:S01]  /*0440*/  VIADD R15, R11, 0xb800000 ;  /* 0x0b8000000b0f7836 */ /* 0x000fe20000000000 */
[----:B------:R-:W-:Y:S06]  /*0450*/  @P0 BRA `(.L_x_12443) ;  /* 0x0000000400600947 */ /* 0x000fec0003800000 */
[----:B-----5:R-:W-:-:S13]  /*0460*/  FSETP.NEU.FTZ.AND P0, PT, R18, RZ, PT ;  /* 0x000000ff1200720b */ /* 0x020fda0003f1d000 */
        /* <DEDUP_REMOVED lines=33> */
.L_x_12448:
[----:B------:R-:W-:Y:S05]  /*0680*/  BSYNC.RECONVERGENT B2 ;  /* 0x0000000000027941 */ /* 0x000fea0003800200 */
.L_x_12447:
[----:B------:R-:W-:Y:S01]  /*0690*/  FFMA.FTZ R3, -R8, R6, R11 ;  /* 0x0000000608037223 */ /* 0x000fe2000001010b */
[----:B------:R-:W-:Y:S06]  /*06a0*/  BRA `(.L_x_12445) ;  /* 0x00000000007c7947 */ /* 0x000fec0003800000 */
.L_x_12446:
[----:B------:R-:W-:Y:S01]  /*06b0*/  LOP3.LUT R8, R4, 0xff800000, RZ, 0xc0, !PT ;  /* 0xff80000004087812 */ /* 0x000fe200078ec0ff */
[----:B------:R-:W-:Y:S01]  /*06c0*/  BSSY.RECONVERGENT B2, `(.L_x_12449) ;  /* 0x000001b000027945 */ /* 0x000fe20003800200 */
[----:B------:R-:W-:Y:S01]  /*06d0*/  FSETP.GT.FTZ.AND P2, PT, |R18|, RZ, PT ;  /* 0x000000ff1200720b */ /* 0x000fe20003f54200 */
[----:B------:R-:W-:Y:S01]  /*06e0*/  IMAD.MOV.U32 R7, RZ, RZ, R2 ;  /* 0x000000ffff077224 */ /* 0x000fe200078e0002 */
[----:B------:R-:W-:Y:S02]  /*06f0*/  IADD3 R3, PT, PT, R15, -R8, RZ ;  /* 0x800000080f037210 */ /* 0x000fe40007ffe0ff */
[----:B------:R-:W-:Y:S02]  /*0700*/  ISETP.GT.U32.AND P0, PT, R11, 0x7f7fffff, PT ;  /* 0x7f7fffff0b00780c */ /* 0x000fe40003f04070 */
[----:B------:R-:W-:Y:S02]  /*0710*/  LOP3.LUT P1, R6, R3, 0xff800000, RZ, 0xc0, !PT ;  /* 0xff80000003067812 */ /* 0x000fe4000782c0ff */
[----:B------:R-:W-:-:S04]  /*0720*/  FSEL R3, R8, +QNAN , P2 ;  /* 0x7fffffff08037808 */ /* 0x000fc80001000000 */
[----:B------:R-:W-:-:S07]  /*0730*/  FSEL R3, R3, +QNAN , !P0 ;  /* 0x7fffffff03037808 */ /* 0x000fce0004000000 */
[----:B------:R-:W-:Y:S05]  /*0740*/  @!P1 BRA `(.L_x_12450) ;  /* 0x0000000000489947 */ /* 0x000fea0003800000 */
[----:B------:R-:W-:Y:S01]  /*0750*/  LOP3.LUT R4, R4, 0x7fffff, RZ, 0xc0, !PT ;  /* 0x007fffff04047812 */ /* 0x000fe200078ec0ff */
[----:B------:R-:W-:-:S03]  /*0760*/  IMAD.MOV.U32 R8, RZ, RZ, R2 ;  /* 0x000000ffff087224 */ /* 0x000fc600078e0002 */
[----:B------:R-:W-:-:S04]  /*0770*/  LOP3.LUT R4, R4, 0x3f800000, RZ, 0xfc, !PT ;  /* 0x3f80000004047812 */ /* 0x000fc800078efcff */
[----:B------:R0:W1:Y:S03]  /*0780*/  MUFU.RCP R5, R4 ;  /* 0x0000000400057308 */ /* 0x0000660000001000 */
.L_x_12451:
        /* <DEDUP_REMOVED lines=14> */
.L_x_12450:
[----:B------:R-:W-:Y:S05]  /*0870*/  BSYNC.RECONVERGENT B2 ;  /* 0x0000000000027941 */ /* 0x000fea0003800200 */
.L_x_12449:
[----:B0-----:R-:W-:-:S04]  /*0880*/  FMUL.FTZ R4, R7, 1.1920928955078125e-07 ;  /* 0x3400000007047820 */ /* 0x001fc80000410000 */
[----:B------:R-:W-:-:S07]  /*0890*/  FMUL.FTZ R3, R3, R4 ;  /* 0x0000000403037220 */ /* 0x000fce0000410000 */
.L_x_12445:
[----:B------:R-:W-:Y:S05]  /*08a0*/  BSYNC.RECONVERGENT B0 ;  /* 0x0000000000007941 */ /* 0x000fea0003800200 */
.L_x_12444:
        /* <DEDUP_REMOVED lines=19> */
.L_x_12443:
[----:B------:R-:W-:Y:S05]  /*09e0*/  BSYNC.RECONVERGENT B1 ;  /* 0x0000000000017941 */ /* 0x000fea0003800200 */
.L_x_12442:
[----:B------:R-:W-:Y:S01]  /*09f0*/  IADD3 R5, PT, PT, R17, 0x80, RZ ;  /* 0x0000008011057810 */ /* 0x000fe20007ffe0ff */
[----:B------:R-:W-:Y:S03]  /*0a00*/  BSSY.RECONVERGENT B1, `(.L_x_12452) ;  /* 0x000005d000017945 */ /* 0x000fe60003800200 */
[----:B------:R-:W-:-:S13]  /*0a10*/  ISETP.GE.U32.AND P0, PT, R5, R16, PT ;  /* 0x000000100500720c */ /* 0x000fda0003f06070 */
        /* <DEDUP_REMOVED lines=30> */
.L_x_12460:
[----:B------:R-:W-:Y:S01]  /*0c00*/  FSETP.GEU.FTZ.AND P0, PT, R7, -R8, PT ;  /* 0x800000080700720b */ /* 0x000fe20003f1e000 */
[----:B------:R-:W-:-:S12]  /*0c10*/  FADD.FTZ R4, R4, -1 ;  /* 0xbf80000004047421 */ /* 0x000fd80000010000 */
[----:B------:R-:W-:-:S07]  /*0c20*/  @!P0 FADD.FTZ R4, R4, -1 ;  /* 0xbf80000004048421 */ /* 0x000fce0000010000 */
.L_x_12459:
[----:B------:R-:W-:Y:S05]  /*0c30*/  BSYNC.RECONVERGENT B2 ;  /* 0x0000000000027941 */ /* 0x000fea0003800200 */
.L_x_12458:
[----:B------:R-:W-:Y:S01]  /*0c40*/  FFMA.FTZ R7, -R8, R4, R11 ;  /* 0x0000000408077223 */ /* 0x000fe2000001010b */
[----:B------:R-:W-:Y:S06]  /*0c50*/  BRA `(.L_x_12456) ;  /* 0x00000000007c7947 */ /* 0x000fec0003800000 */
.L_x_12457:
[----:B------:R-:W-:Y:S01]  /*0c60*/  LOP3.LUT R10, R6, 0xff800000, RZ, 0xc0, !PT ;  /* 0xff800000060a7812 */ /* 0x000fe200078ec0ff */
[----:B------:R-:W-:Y:S01]  /*0c70*/  BSSY.RECONVERGENT B2, `(.L_x_12461) ;  /* 0x000001b000027945 */ /* 0x000fe20003800200 */
[----:B------:R-:W-:Y:S02]  /*0c80*/  FSETP.GT.FTZ.AND P1, PT, |R20|, RZ, PT ;  /* 0x000000ff1400720b */ /* 0x000fe40003f34200 */
[----:B------:R-:W-:Y:S01]  /*0c90*/  ISETP.GT.U32.AND P2, PT, R11, 0x7f7fffff, PT ;  /* 0x7f7fffff0b00780c */ /* 0x000fe20003f44070 */
[----:B------:R-:W-:Y:S01]  /*0ca0*/  IMAD.IADD R4, R15, 0x1, -R10 ;  /* 0x000000010f047824 */ /* 0x000fe200078e0a0a */
[----:B------:R-:W-:-:S04]  /*0cb0*/  MOV R9, R2 ;  /* 0x0000000200097202 */ /* 0x000fc80000000f00 */
        /* <DEDUP_REMOVED lines=8> */
.L_x_12463:
        /* <DEDUP_REMOVED lines=14> */
.L_x_12462:
[----:B------:R-:W-:Y:S05]  /*0e20*/  BSYNC.RECONVERGENT B2 ;  /* 0x0000000000027941 */ /* 0x000fea0003800200 */
.L_x_12461:
[----:B------:R-:W-:-:S04]  /*0e30*/  FMUL.FTZ R7, R9, 1.1920928955078125e-07 ;  /* 0x3400000009077820 */ /* 0x000fc80000410000 */
[----:B------:R-:W-:-:S07]  /*0e40*/  FMUL.FTZ R7, R4, R7 ;  /* 0x0000000704077220 */ /* 0x000fce0000410000 */
.L_x_12456:
[----:B------:R-:W-:Y:S05]  /*0e50*/  BSYNC.RECONVERGENT B0 ;  /* 0x0000000000007941 */ /* 0x000fea0003800200 */
.L_x_12455:
        /* <DEDUP_REMOVED lines=13> */
[----:B------:R-:W0:Y:S02]  /*0f30*/  @P0 FRND.FTZ.FLOOR R7, R6 ;  /* 0x0000000600070307 */ /* 0x000e240000215000 */
[----:B0-----:R-:W-:-:S05]  /*0f40*/  @P0 FADD.FTZ R4, R6, -R7 ;  /* 0x8000000706040221 */ /* 0x001fca0000010000 */
[----:B------:R-:W-:Y:S01]  /*0f50*/  FSETP.GT.AND P1, PT, R4, 0.5, P0 ;  /* 0x3f0000000400780b */ /* 0x000fe20000724000 */
[----:B------:R-:W-:-:S05]  /*0f60*/  @!P0 FMUL.FTZ R4, R9, R14 ;  /* 0x0000000e09048220 */ /* 0x000fca0000410000 */
[----:B------:R-:W-:-:S07]  /*0f70*/  @!P0 LOP3.LUT R4, RZ, 0x80000000, R4, 0xb8, !PT ;  /* 0x80000000ff048812 */ /* 0x000fce00078eb804 */
[----:B------:R-:W-:-:S04]  /*0f80*/  @P1 FADD.FTZ R7, R7, 1 ;  /* 0x3f80000007071421 */ /* 0x000fc80000010000 */
[----:B------:R-:W-:Y:S01]  /*0f90*/  @P0 IMAD.MOV.U32 R4, RZ, RZ, R7 ;  /* 0x000000ffff040224 */ /* 0x000fe200078e0007 */
[----:B------:R-:W-:Y:S06]  /*0fa0*/  BRA `(.L_x_12453) ;  /* 0x0000000000087947 */ /* 0x000fec0003800000 */
.L_x_12454:
[----:B------:R-:W0:Y:S02]  /*0fb0*/  MUFU.RCP R7, R20 ;  /* 0x0000001400077308 */ /* 0x000e240000001000 */
[----:B0-----:R-:W-:-:S07]  /*0fc0*/  FMUL.FTZ R4, R7, R14 ;  /* 0x0000000e07047220 */ /* 0x001fce0000410000 */
.L_x_12453:
[----:B------:R-:W-:Y:S05]  /*0fd0*/  BSYNC.RECONVERGENT B1 ;  /* 0x0000000000017941 */ /* 0x000fea0003800200 */
.L_x_12452:
        /* <DEDUP_REMOVED lines=33> */
.L_x_12472:
[----:B------:R-:W-:Y:S01]  /*11f0*/  FSETP.GEU.FTZ.AND P0, PT, R8, -R10, PT ;  /* 0x8000000a0800720b */ /* 0x000fe20003f1e000 */
[----:B------:R-:W-:-:S12]  /*1200*/  FADD.FTZ R6, R6, -1 ;  /* 0xbf80000006067421 */ /* 0x000fd80000010000 */
[----:B------:R-:W-:-:S07]  /*1210*/  @!P0 FADD.FTZ R6, R6, -1 ;  /* 0xbf80000006068421 */ /* 0x000fce0000010000 */
.L_x_12471:
[----:B------:R-:W-:Y:S05]  /*1220*/  BSYNC.RECONVERGENT B2 ;  /* 0x0000000000027941 */ /* 0x000fea0003800200 */
.L_x_12470:
[----:B------:R-:W-:Y:S01]  /*1230*/  FFMA.FTZ R7, -R10, R6, R11 ;  /* 0x000000060a077223 */ /* 0x000fe2000001010b */
[----:B------:R-:W-:Y:S06]  /*1240*/  BRA `(.L_x_12468) ;  /* 0x00000000007c7947 */ /* 0x000fec0003800000 */
.L_x_12469:
        /* <DEDUP_REMOVED lines=10> */
[----:B------:R-:W-:Y:S01]  /*12f0*/  LOP3.LUT R7, R8, 0x7fffff, RZ, 0xc0, !PT ;  /* 0x007fffff08077812 */ /* 0x000fe200078ec0ff */
[----:B------:R-:W-:-:S03]  /*1300*/  IMAD.MOV.U32 R25, RZ, RZ, R2 ;  /* 0x000000ffff197224 */ /* 0x000fc600078e0002 */
[----:B------:R-:W-:-:S04]  /*1310*/  LOP3.LUT R7, R7, 0x3f800000, RZ, 0xfc, !PT ;  /* 0x3f80000007077812 */ /* 0x000fc800078efcff */
[----:B------:R0:W1:Y:S03]  /*1320*/  MUFU.RCP R8, R7 ;  /* 0x0000000700087308 */ /* 0x0000660000001000 */
.L_x_12475:
        /* <DEDUP_REMOVED lines=14> */
.L_x_12474:
[----:B------:R-:W-:Y:S05]  /*1410*/  BSYNC.RECONVERGENT B2 ;  /* 0x0000000000027941 */ /* 0x000fea0003800200 */
.L_x_12473:
[----:B0-----:R-:W-:-:S04]  /*1420*/  FMUL.FTZ R7, R10, 1.1920928955078125e-07 ;  /* 0x340000000a077820 */ /* 0x001fc80000410000 */
[----:B------:R-:W-:-:S07]  /*1430*/  FMUL.FTZ R7, R6, R7 ;  /* 0x0000000706077220 */ /* 0x000fce0000410000 */
.L_x_12468:
[----:B------:R-:W-:Y:S05]  /*1440*/  BSYNC.RECONVERGENT B0 ;  /* 0x0000000000007941 */ /* 0x000fea0003800200 */
.L_x_12467:
        /* <DEDUP_REMOVED lines=21> */
.L_x_12466:
[----:B------:R-:W0:Y:S02]  /*15a0*/  MUFU.RCP R21, R21 ;  /* 0x0000001500157308 */ /* 0x000e240000001000 */
[----:B0-----:R-:W-:-:S07]  /*15b0*/  FMUL.FTZ R6, R21, R14 ;  /* 0x0000000e15067220 */ /* 0x001fce0000410000 */
.L_x_12465:
[----:B------:R-:W-:Y:S05]  /*15c0*/  BSYNC.RECONVERGENT B1 ;  /* 0x0000000000017941 */ /* 0x000fea0003800200 */
.L_x_12464:
        /* <DEDUP_REMOVED lines=33> */
.L_x_12484:
[----:B------:R-:W-:Y:S01]  /*17e0*/  FSETP.GEU.FTZ.AND P0, PT, R8, -R18, PT ;  /* 0x800000120800720b */ /* 0x000fe20003f1e000 */
[----:B------:R-:W-:-:S12]  /*17f0*/  FADD.FTZ R10, R10, -1 ;  /* 0xbf8000000a0a7421 */ /* 0x000fd80000010000 */
[----:B------:R-:W-:-:S07]  /*1800*/  @!P0 FADD.FTZ R10, R10, -1 ;  /* 0xbf8000000a0a8421 */ /* 0x000fce0000010000 */
.L_x_12483:
[----:B------:R-:W-:Y:S05]  /*1810*/  BSYNC.RECONVERGENT B2 ;  /* 0x0000000000027941 */ /* 0x000fea0003800200 */
.L_x_12482:
[----:B------:R-:W-:Y:S01]  /*1820*/  FFMA.FTZ R7, -R18, R10, R11 ;  /* 0x0000000a12077223 */ /* 0x000fe2000001010b */
[----:B------:R-:W-:Y:S06]  /*1830*/  BRA `(.L_x_12480) ;  /* 0x0000000000787947 */ /* 0x000fec0003800000 */
.L_x_12481:
        /* <DEDUP_REMOVED lines=14> */
.L_x_12487:
        /* <DEDUP_REMOVED lines=13> */
.L_x_12486:
[----:B------:R-:W-:Y:S05]  /*19f0*/  BSYNC.RECONVERGENT B2 ;  /* 0x0000000000027941 */ /* 0x000fea0003800200 */
.L_x_12485:
[----:B0-----:R-:W-:-:S04]  /*1a00*/  FMUL.FTZ R8, R18, 1.1920928955078125e-07 ;  /* 0x3400000012087820 */ /* 0x001fc80000410000 */
[----:B------:R-:W-:-:S07]  /*1a10*/  FMUL.FTZ R7, R7, R8 ;  /* 0x0000000807077220 */ /* 0x000fce0000410000 */
.L_x_12480:
[----:B------:R-:W-:Y:S05]  /*1a20*/  BSYNC.RECONVERGENT B0 ;  /* 0x0000000000007941 */ /* 0x000fea0003800200 */
.L_x_12479:
        /* <DEDUP_REMOVED lines=21> */
.L_x_12478:
[----:B------:R-:W0:Y:S02]  /*1b80*/  MUFU.RCP R7, R23 ;  /* 0x0000001700077308 */ /* 0x000e240000001000 */
[----:B0-----:R-:W-:-:S07]  /*1b90*/  FMUL.FTZ R7, R7, R14 ;  /* 0x0000000e07077220 */ /* 0x001fce0000410000 */
.L_x_12477:
[----:B------:R-:W-:Y:S05]  /*1ba0*/  BSYNC.RECONVERGENT B1 ;  /* 0x0000000000017941 */ /* 0x000fea0003800200 */
.L_x_12476:
[----:B------:R-:W-:Y:S01]  /*1bb0*/  VIADD R9, R17, 0x200 ;  /* 0x0000020011097836 */ /* 0x000fe20000000000 */
[----:B------:R-:W-:Y:S04]  /*1bc0*/  BSSY.RECONVERGENT B1, `(.L_x_12488) ;  /* 0x000005c000017945 */ /* 0x000fe80003800200 */
[----:B------:R-:W-:-:S13]  /*1bd0*/  ISETP.GE.U32.AND P0, PT, R9, R16, PT ;  /* 0x000000100900720c */ /* 0x000fda0003f06070 */
[----:B------:R-:W-:Y:S05]  /*1be0*/  @P0 BRA `(.L_x_12489) ;  /* 0x0000000400640947 */ /* 0x000fea0003800000 */
[----:B-----5:R-:W-:-:S13]  /*1bf0*/  FSETP.NEU.FTZ.AND P0, PT, R22, RZ, PT ;  /* 0x000000ff1600720b */ /* 0x020fda0003f1d000 */
        /* <DEDUP_REMOVED lines=28> */
.L_x_12496:
[----:B------:R-:W-:Y:S01]  /*1dc0*/  FSETP.GEU.FTZ.AND P0, PT, R21, -R18, PT ;  /* 0x800000121500720b */ /* 0x000fe20003f1e000 */
[----:B------:R-:W-:-:S12]  /*1dd0*/  FADD.FTZ R8, R8, -1 ;  /* 0xbf80000008087421 */ /* 0x000fd80000010000 */
[----:B------:R-:W-:-:S07]  /*1de0*/  @!P0 FADD.FTZ R8, R8, -1 ;  /* 0xbf80000008088421 */ /* 0x000fce0000010000 */
.L_x_12495:
[----:B------:R-:W-:Y:S05]  /*1df0*/  BSYNC.RECONVERGENT B2 ;  /* 0x0000000000027941 */ /* 0x000fea0003800200 */
.L_x_12494:
[----:B------:R-:W-:Y:S01]  /*1e00*/  FFMA.FTZ R9, -R18, R8, R11 ;  /* 0x0000000812097223 */ /* 0x000fe2000001010b */
[----:B------:R-:W-:Y:S06]  /*1e10*/  BRA `(.L_x_12492) ;  /* 0x0000000000787947 */ /* 0x000fec0003800000 */
.L_x_12493:
        /* <DEDUP_REMOVED lines=10> */
[----:B------:R-:W-:Y:S02]  /*1ec0*/  LOP3.LUT R9, R10, 0x7fffff, RZ, 0xc0, !PT ;  /* 0x007fffff0a097812 */ /* 0x000fe400078ec0ff */
[----:B------:R-:W-:Y:S02]  /*1ed0*/  MOV R20, R2 ;  /* 0x0000000200147202 */ /* 0x000fe40000000f00 */
[----:B------:R-:W-:-:S04]  /*1ee0*/  LOP3.LUT R9, R9, 0x3f800000, RZ, 0xfc, !PT ;  /* 0x3f80000009097812 */ /* 0x000fc800078efcff */
[----:B------:R0:W1:Y:S03]  /*1ef0*/  MUFU.RCP R10, R9 ;  /* 0x00000009000a7308 */ /* 0x0000660000001000 */
.L_x_12499:
        /* <DEDUP_REMOVED lines=13> */
.L_x_12498:
[----:B------:R-:W-:Y:S05]  /*1fd0*/  BSYNC.RECONVERGENT B2 ;  /* 0x0000000000027941 */ /* 0x000fea0003800200 */
.L_x_12497:
[----:B0-----:R-:W-:-:S04]  /*1fe0*/  FMUL.FTZ R9, R20, 1.1920928955078125e-07 ;  /* 0x3400000014097820 */ /* 0x001fc80000410000 */
[----:B------:R-:W-:-:S07]  /*1ff0*/  FMUL.FTZ R9, R8, R9 ;  /* 0x0000000908097220 */ /* 0x000fce0000410000 */
.L_x_12492:
[----:B------:R-:W-:Y:S05]  /*2000*/  BSYNC.RECONVERGENT B0 ;  /* 0x0000000000007941 */ /* 0x000fea0003800200 */
.L_x_12491:
        /* <DEDUP_REMOVED lines=18> */
[----:B------:R-:W-:-:S05]  /*2130*/  @P1 FADD.FTZ R10, R10, 1 ;  /* 0x3f8000000a0a1421 */ /* 0x000fca0000010000 */
[----:B------:R-:W-:Y:S01]  /*2140*/  @P0 MOV R8, R10 ;  /* 0x0000000a00080202 */ /* 0x000fe20000000f00 */
[----:B------:R-:W-:Y:S06]  /*2150*/  BRA `(.L_x_12489) ;  /* 0x0000000000087947 */ /* 0x000fec0003800000 */
.L_x_12490:
[----:B------:R-:W0:Y:S02]  /*2160*/  MUFU.RCP R9, R22 ;  /* 0x0000001600097308 */ /* 0x000e240000001000 */
[----:B0-----:R-:W-:-:S07]  /*2170*/  FMUL.FTZ R8, R9, R14 ;  /* 0x0000000e09087220 */ /* 0x001fce0000410000 */
.L_x_12489:
[----:B------:R-:W-:Y:S05]  /*2180*/  BSYNC.RECONVERGENT B1 ;  /* 0x0000000000017941 */ /* 0x000fea0003800200 */
.L_x_12488:
        /* <DEDUP_REMOVED lines=33> */
.L_x_12508:
[----:B------:R-:W-:Y:S01]  /*23a0*/  FSETP.GEU.FTZ.AND P0, PT, R10, -R20, PT ;  /* 0x800000140a00720b */ /* 0x000fe20003f1e000 */
[----:B------:R-:W-:-:S12]  /*23b0*/  FADD.FTZ R18, R18, -1 ;  /* 0xbf80000012127421 */ /* 0x000fd80000010000 */
[----:B------:R-:W-:-:S07]  /*23c0*/  @!P0 FADD.FTZ R18, R18, -1 ;  /* 0xbf80000012128421 */ /* 0x000fce0000010000 */
.L_x_12507:
[----:B------:R-:W-:Y:S05]  /*23d0*/  BSYNC.RECONVERGENT B2 ;  /* 0x0000000000027941 */ /* 0x000fea0003800200 */
.L_x_12506:
[----:B------:R-:W-:Y:S01]  /*23e0*/  FFMA.FTZ R9, -R20, R18, R11 ;  /* 0x0000001214097223 */ /* 0x000fe2000001010b */
[----:B------:R-:W-:Y:S06]  /*23f0*/  BRA `(.L_x_12504) ;  /* 0x00000000007c7947 */ /* 0x000fec0003800000 */
.L_x_12505:
        /* <DEDUP_REMOVED lines=14> */
.L_x_12511:
        /* <DEDUP_REMOVED lines=14> */
.L_x_12510:
[----:B------:R-:W-:Y:S05]  /*25c0*/  BSYNC.RECONVERGENT B2 ;  /* 0x0000000000027941 */ /* 0x000fea0003800200 */
.L_x_12509:
[----:B0-----:R-:W-:-:S04]  /*25d0*/  FMUL.FTZ R10, R21, 1.1920928955078125e-07 ;  /* 0x34000000150a7820 */ /* 0x001fc80000410000 */
[----:B------:R-:W-:-:S07]  /*25e0*/  FMUL.FTZ R9, R9, R10 ;  /* 0x0000000a09097220 */ /* 0x000fce0000410000 */
.L_x_12504:
[----:B------:R-:W-:Y:S05]  /*25f0*/  BSYNC.RECONVERGENT B0 ;  /* 0x0000000000007941 */ /* 0x000fea0003800200 */
.L_x_12503:
        /* <DEDUP_REMOVED lines=21> */
.L_x_12502:
[----:B------:R-:W0:Y:S02]  /*2750*/  MUFU.RCP R9, R19 ;  /* 0x0000001300097308 */ /* 0x000e240000001000 */
[----:B0-----:R-:W-:-:S07]  /*2760*/  FMUL.FTZ R9, R9, R14 ;  /* 0x0000000e09097220 */ /* 0x001fce0000410000 */
.L_x_12501:
[----:B------:R-:W-:Y:S05]  /*2770*/  BSYNC.RECONVERGENT B1 ;  /* 0x0000000000017941 */ /* 0x000fea0003800200 */
.L_x_12500:
[----:B-----5:R-:W-:Y:S01]  /*2780*/  VIADD R19, R17, 0x300 ;  /* 0x0000030011137836 */ /* 0x020fe20000000000 */
[----:B------:R-:W-:Y:S04]  /*2790*/  BSSY.RECONVERGENT B1, `(.L_x_12512) ;  /* 0x000005d000017945 */ /* 0x000fe80003800200 */
[----:B------:R-:W-:-:S13]  /*27a0*/  ISETP.GE.U32.AND P0, PT, R19, R16, PT ;  /* 0x000000101300720c */ /* 0x000fda0003f06070 */
        /* <DEDUP_REMOVED lines=30> */
.L_x_12520:
[----:B------:R-:W-:Y:S01]  /*2990*/  FSETP.GEU.FTZ.AND P0, PT, R19, -R20, PT ;  /* 0x800000141300720b */ /* 0x000fe20003f1e000 */
[----:B------:R-:W-:-:S12]  /*29a0*/  FADD.FTZ R10, R10, -1 ;  /* 0xbf8000000a0a7421 */ /* 0x000fd80000010000 */
[----:B------:R-:W-:-:S07]  /*29b0*/  @!P0 FADD.FTZ R10, R10, -1 ;  /* 0xbf8000000a0a8421 */ /* 0x000fce0000010000 */
.L_x_12519:
[----:B------:R-:W-:Y:S05]  /*29c0*/  BSYNC.RECONVERGENT B2 ;  /* 0x0000000000027941 */ /* 0x000fea0003800200 */
.L_x_12518:
[----:B------:R-:W-:Y:S01]  /*29d0*/  FFMA.FTZ R19, -R20, R10, R11 ;  /* 0x0000000a14137223 */ /* 0x000fe2000001010b */
[----:B------:R-:W-:Y:S06]  /*29e0*/  BRA `(.L_x_12516) ;  /* 0x00000000007c7947 */ /* 0x000fec0003800000 */
.L_x_12517:
        /* <DEDUP_REMOVED lines=14> */
.L_x_12523:
        /* <DEDUP_REMOVED lines=14> */
.L_x_12522:
[----:B------:R-:W-:Y:S05]  /*2bb0*/  BSYNC.RECONVERGENT B2 ;  /* 0x0000000000027941 */ /* 0x000fea0003800200 */
.L_x_12521:
[----:B------:R-:W-:-:S04]  /*2bc0*/  FMUL.FTZ R19, R21, 1.1920928955078125e-07 ;  /* 0x3400000015137820 */ /* 0x000fc80000410000 */
[----:B------:R-:W-:-:S07]  /*2bd0*/  FMUL.FTZ R19, R10, R19 ;  /* 0x000000130a137220 */ /* 0x000fce0000410000 */
.L_x_12516:
[----:B------:R-:W-:Y:S05]  /*2be0*/  BSYNC.RECONVERGENT B0 ;  /* 0x0000000000007941 */ /* 0x000fea0003800200 */
.L_x_12515:
        /* <DEDUP_REMOVED lines=21> */
.L_x_12514:
[----:B------:R-:W0:Y:S02]  /*2d40*/  MUFU.RCP R13, R13 ;  /* 0x0000000d000d7308 */ /* 0x000e240000001000 */
[----:B0-----:R-:W-:-:S07]  /*2d50*/  FMUL.FTZ R10, R13, R14 ;  /* 0x0000000e0d0a7220 */ /* 0x001fce0000410000 */
.L_x_12513:
[----:B------:R-:W-:Y:S05]  /*2d60*/  BSYNC.RECONVERGENT B1 ;  /* 0x0000000000017941 */ /* 0x000fea0003800200 */
.L_x_12512:
[----:B------:R-:W-:Y:S01]  /*2d70*/  VIADD R13, R17, 0x380 ;  /* 0x00000380110d7836 */ /* 0x000fe20000000000 */
[----:B------:R-:W-:Y:S04]  /*2d80*/  BSSY.RECONVERGENT B1, `(.L_x_12524) ;  /* 0x0000059000017945 */ /* 0x000fe80003800200 */
[----:B------:R-:W-:-:S13]  /*2d90*/  ISETP.GE.U32.AND P0, PT, R13, R16, PT ;  /* 0x000000100d00720c */ /* 0x000fda0003f06070 */
        /* <DEDUP_REMOVED lines=29> */
.L_x_12532:
[----:B------:R-:W-:Y:S01]  /*2f70*/  FSETP.GEU.FTZ.AND P0, PT, R15, -R20, PT ;  /* 0x800000140f00720b */ /* 0x000fe20003f1e000 */
[----:B------:R-:W-:-:S12]  /*2f80*/  FADD.FTZ R2, R2, -1 ;  /* 0xbf80000002027421 */ /* 0x000fd80000010000 */
[----:B------:R-:W-:-:S07]  /*2f90*/  @!P0 FADD.FTZ R2, R2, -1 ;  /* 0xbf80000002028421 */ /* 0x000fce0000010000 */
.L_x_12531:
[----:B------:R-:W-:Y:S05]  /*2fa0*/  BSYNC.RECONVERGENT B2 ;  /* 0x0000000000027941 */ /* 0x000fea0003800200 */
.L_x_12530:
[----:B------:R-:W-:Y:S01]  /*2fb0*/  FFMA.FTZ R11, -R20, R2, R11 ;  /* 0x00000002140b7223 */ /* 0x000fe2000001010b */
[----:B------:R-:W-:Y:S06]  /*2fc0*/  BRA `(.L_x_12528) ;  /* 0x0000000000707947 */ /* 0x000fec0003800000 */
.L_x_12529:
[----:B------:R-:W-:Y:S01]  /*2fd0*/  LOP3.LUT R20, R18, 0xff800000, RZ, 0xc0, !PT ;  /* 0xff80000012147812 */ /* 0x000fe200078ec0ff */
[----:B------:R-:W-:Y:S01]  /*2fe0*/  BSSY.RECONVERGENT B2, `(.L_x_12533) ;  /* 0x0000018000027945 */ /* 0x000fe20003800200 */
[----:B------:R-:W-:Y:S02]  /*2ff0*/  FSETP.GT.FTZ.AND P1, PT, |R12|, RZ, PT ;  /* 0x000000ff0c00720b */ /* 0x000fe40003f34200 */
[----:B------:R-:W-:Y:S01]  /*3000*/  ISETP.GT.U32.AND P2, PT, R11, 0x7f7fffff, PT ;  /* 0x7f7fffff0b00780c */ /* 0x000fe20003f44070 */
[----:B------:R-:W-:Y:S01]  /*3010*/  IMAD.IADD R15, R15, 0x1, -R20 ;  /* 0x000000010f0f7824 */ /* 0x000fe200078e0a14 */
[----:B------:R-:W-:-:S04]  /*3020*/  FSEL R11, R20, +QNAN , P1 ;  /* 0x7fffffff140b7808 */ /* 0x000fc80000800000 */
[----:B------:R-:W-:Y:S02]  /*3030*/  LOP3.LUT P0, R15, R15, 0xff800000, RZ, 0xc0, !PT ;  /* 0xff8000000f0f7812 */ /* 0x000fe4000780c0ff */
[----:B------:R-:W-:-:S11]  /*3040*/  FSEL R11, R11, +QNAN , !P2 ;  /* 0x7fffffff0b0b7808 */ /* 0x000fd60005000000 */
[----:B------:R-:W-:Y:S05]  /*3050*/  @!P0 BRA `(.L_x_12534) ;  /* 0x0000000000408947 */ /* 0x000fea0003800000 */
[----:B------:R-:W-:-:S04]  /*3060*/  LOP3.LUT R13, R18, 0x7fffff, RZ, 0xc0, !PT ;  /* 0x007fffff120d7812 */ /* 0x000fc800078ec0ff */
[----:B------:R-:W-:-:S04]  /*3070*/  LOP3.LUT R21, R13, 0x3f800000, RZ, 0xfc, !PT ;  /* 0x3f8000000d157812 */ /* 0x000fc800078efcff */
[----:B------:R0:W1:Y:S03]  /*3080*/  MUFU.RCP R20, R21 ;  /* 0x0000001500147308 */ /* 0x0000660000001000 */
.L_x_12535:
        /* <DEDUP_REMOVED lines=13> */
.L_x_12534:
[----:B------:R-:W-:Y:S05]  /*3160*/  BSYNC.RECONVERGENT B2 ;  /* 0x0000000000027941 */ /* 0x000fea0003800200 */
.L_x_12533:
[----:B------:R-:W-:-:S04]  /*3170*/  FMUL.FTZ R2, R2, 1.1920928955078125e-07 ;  /* 0x3400000002027820 */ /* 0x000fc80000410000 */
[----:B------:R-:W-:-:S07]  /*3180*/  FMUL.FTZ R11, R11, R2 ;  /* 0x000000020b0b7220 */ /* 0x000fce0000410000 */
.L_x_12528:
[----:B------:R-:W-:Y:S05]  /*3190*/  BSYNC.RECONVERGENT B0 ;  /* 0x0000000000007941 */ /* 0x000fea0003800200 */
.L_x_12527:
        /* <DEDUP_REMOVED lines=21> */
.L_x_12526:
[----:B------:R-:W0:Y:S02]  /*32f0*/  MUFU.RCP R11, R12 ;  /* 0x0000000c000b7308 */ /* 0x000e240000001000 */
[----:B0-----:R-:W-:-:S07]  /*3300*/  FMUL.FTZ R14, R11, R14 ;  /* 0x0000000e0b0e7220 */ /* 0x001fce0000410000 */
.L_x_12525:
[----:B------:R-:W-:Y:S05]  /*3310*/  BSYNC.RECONVERGENT B1 ;  /* 0x0000000000017941 */ /* 0x000fea0003800200 */
.L_x_12524:
        /* <DEDUP_REMOVED lines=9> */
[----:B------:R1:W-:Y:S07]  /*33b0*/  STG.E desc[UR4][R12.64], R3 ;  /* 0x000000030c007986 */ /* 0x0003ee000c101904 */
[----:B------:R-:W-:Y:S05]  /*33c0*/  @P0 BRA `(.L_x_12539) ;  /* 0x0000000000300947 */ /* 0x000fea0003800000 */
[----:B-1----:R-:W1:Y:S01]  /*33d0*/  LDC.64 R2, c[0x0][0x390] ;  /* 0x0000e400ff027b82 */ /* 0x002e620000000a00 */
[----:B------:R-:W-:Y:S01]  /*33e0*/  IMAD.IADD R5, R0, 0x1, R17 ;  /* 0x0000000100057824 */ /* 0x000fe200078e0211 */
[----:B------:R-:W-:-:S03]  /*33f0*/  IADD3 R17, PT, PT, R17, 0x80, RZ ;  /* 0x0000008011117810 */ /* 0x000fc60007ffe0ff */
[----:B-1----:R-:W-:-:S05]  /*3400*/  IMAD.WIDE.U32 R2, R5, 0x4, R2 ;  /* 0x0000000405027825 */ /* 0x002fca00078e0002 */
[----:B------:R1:W-:Y:S02]  /*3410*/  STG.E desc[UR4][R2.64], R4 ;  /* 0x0000000402007986 */ /* 0x0003e4000c101904 */
.L_x_12538:
[----:B------:R-:W-:-:S13]  /*3420*/  ISETP.GE.U32.AND P0, PT, R17, R16, PT ;  /* 0x000000101100720c */ /* 0x000fda0003f06070 */
[----:B------:R-:W-:Y:S05]  /*3430*/  @P0 BRA `(.L_x_12540) ;  /* 0x0000000000300947 */ /* 0x000fea0003800000 */
[----:B-1----:R-:W1:Y:S01]  /*3440*/  LDC.64 R2, c[0x0][0x390] ;  /* 0x0000e400ff027b82 */ /* 0x002e620000000a00 */
[----:B------:R-:W-:Y:S02]  /*3450*/  IMAD.IADD R5, R0, 0x1, R17 ;  /* 0x0000000100057824 */ /* 0x000fe400078e0211 */
[----:B------:R-:W-:Y:S02]  /*3460*/  VIADD R17, R17, 0x80 ;  /* 0x0000008011117836 */ /* 0x000fe40000000000 */
[----:B-1----:R-:W-:-:S05]  /*3470*/  IMAD.WIDE.U32 R2, R5, 0x4, R2 ;  /* 0x0000000405027825 */ /* 0x002fca00078e0002 */
[----:B------:R2:W-:Y:S02]  /*3480*/  STG.E desc[UR4][R2.64], R6 ;  /* 0x0000000602007986 */ /* 0x0005e4000c101904 */
.L_x_12539:
[----:B------:R-:W-:-:S13]  /*3490*/  ISETP.GE.U32.AND P0, PT, R17, R16, PT ;  /* 0x000000101100720c */ /* 0x000fda0003f06070 */
[----:B------:R-:W-:Y:S05]  /*34a0*/  @P0 BRA `(.L_x_12541) ;  /* 0x0000000000300947 */ /* 0x000fea0003800000 */
[----:B-12---:R-:W1:Y:S01]  /*34b0*/  LDC.64 R2, c[0x0][0x390] ;  /* 0x0000e400ff027b82 */ /* 0x006e620000000a00 */
[----:B------:R-:W-:Y:S01]  /*34c0*/  IADD3 R5, PT, PT, R0, R17, RZ ;  /* 0x0000001100057210 */ /* 0x000fe20007ffe0ff */
[----:B------:R-:W-:-:S04]  /*34d0*/  VIADD R17, R17, 0x80 ;  /* 0x0000008011117836 */ /* 0x000fc80000000000 */
[----:B-1----:R-:W-:-:S05]  /*34e0*/  IMAD.WIDE.U32 R2, R5, 0x4, R2 ;  /* 0x0000000405027825 */ /* 0x002fca00078e0002 */
[----:B------:R2:W-:Y:S02]  /*34f0*/  STG.E desc[UR4][R2.64], R7 ;  /* 0x0000000702007986 */ /* 0x0005e4000c101904 */
.L_x_12540:
[----:B------:R-:W-:-:S13]  /*3500*/  ISETP.GE.U32.AND P0, PT, R17, R16, PT ;  /* 0x000000101100720c */ /* 0x000fda0003f06070 */
[----:B------:R-:W-:Y:S05]  /*3510*/  @P0 BRA `(.L_x_12542) ;  /* 0x0000000000340947 */ /* 0x000fea0003800000 */
[----:B-12---:R-:W1:Y:S01]  /*3520*/  LDC.64 R2, c[0x0][0x390] ;  /* 0x0000e400ff027b82 */ /* 0x006e620000000a00 */
[----:B------:R-:W-:Y:S01]  /*3530*/  IMAD.IADD R5, R0, 0x1, R17 ;  /* 0x0000000100057824 */ /* 0x000fe200078e0211 */
[----:B------:R-:W-:-:S03]  /*3540*/  IADD3 R17, PT, PT, R17, 0x80, RZ ;  /* 0x0000008011117810 */ /* 0x000fc60007ffe0ff */
[----:B-1----:R-:W-:-:S05]  /*3550*/  IMAD.WIDE.U32 R2, R5, 0x4, R2 ;  /* 0x0000000405027825 */ /* 0x002fca00078e0002 */
[----:B------:R3:W-:Y:S02]  /*3560*/  STG.E desc[UR4][R2.64], R8 ;  /* 0x0000000802007986 */ /* 0x0007e4000c101904 */
.L_x_12541:
        /* <DEDUP_REMOVED lines=8> */
.L_x_12542:
[----:B------:R-:W-:Y:S05]  /*35f0*/  BSYNC.RELIABLE B1 ;  /* 0x0000000000017941 */ /* 0x000fea0003800100 */
.L_x_12537:
[----:B------:R-:W-:-:S13]  /*3600*/  ISETP.GE.U32.AND P0, PT, R17, R16, PT ;  /* 0x000000101100720c */ /* 0x000fda0003f06070 */
[----:B-123--:R-:W1:Y:S01]  /*3610*/  @!P0 LDC.64 R2, c[0x0][0x390] ;  /* 0x0000e400ff028b82 */ /* 0x00ee620000000a00 */
[----:B------:R-:W-:Y:S01]  /*3620*/  @!P0 IADD3 R5, PT, PT, R0, R17, RZ ;  /* 0x0000001100058210 */ /* 0x000fe20007ffe0ff */
[----:B------:R-:W-:-:S04]  /*3630*/  @!P0 VIADD R17, R17, 0x80 ;  /* 0x0000008011118836 */ /* 0x000fc80000000000 */
[----:B-1----:R-:W-:-:S05]  /*3640*/  @!P0 IMAD.WIDE.U32 R2, R5, 0x4, R2 ;  /* 0x0000000405028825 */ /* 0x002fca00078e0002 */
[----:B------:R4:W-:Y:S02]  /*3650*/  @!P0 STG.E desc[UR4][R2.64], R10 ;  /* 0x0000000a02008986 */ /* 0x0009e4000c101904 */
.L_x_12543:
[----:B------:R-:W-:Y:S05]  /*3660*/  BSYNC.RECONVERGENT B0 ;  /* 0x0000000000007941 */ /* 0x000fea0003800200 */
.L_x_12536:
        /* <DEDUP_REMOVED lines=8> */
.L_x_12441:
[----:B------:R-:W0:Y:S01]  /*36f0*/  S2R R12, SR_TID.X ;  /* 0x00000000000c7919 */ /* 0x000e220000002100 */
[----:B------:R-:W1:Y:S08]  /*3700*/  LDC.64 R2, c[0x0][0x398] ;  /* 0x0000e600ff027b82 */ /* 0x000e700000000a00 */
[----:B------:R-:W2:Y:S01]  /*3710*/  LDC R14, c[0x0][0x388] ;  /* 0x0000e200ff0e7b82 */ /* 0x000ea20000000800 */
[----:B-1----:R-:W-:-:S04]  /*3720*/  IMAD.WIDE.U32 R2, R0, 0x4, R2 ;  /* 0x0000000400027825 */ /* 0x002fc800078e0002 */
[----:B0-----:R-:W-:-:S05]  /*3730*/  IMAD.WIDE.U32 R18, R12, 0x8, R2 ;  /* 0x000000080c127825 */ /* 0x001fca00078e0002 */
[----:B------:R-:W3:Y:S04]  /*3740*/  LDG.E.64 R10, desc[UR4][R18.64] ;  /* 0x00000004120a7981 */ /* 0x000ee8000c1e1b00 */
[----:B------:R0:W5:Y:S04]  /*3750*/  LDG.E.64 R8, desc[UR4][R18.64+0x400] ;  /* 0x0004000412087981 */ /* 0x000168000c1e1b00 */
[----:B------:R0:W5:Y:S04]  /*3760*/  LDG.E.64 R6, desc[UR4][R18.64+0x800] ;  /* 0x0008000412067981 */ /* 0x000168000c1e1b00 */
[----:B------:R0:W5:Y:S01]  /*3770*/  LDG.E.64 R4, desc[UR4][R18.64+0xc00] ;  /* 0x000c000412047981 */ /* 0x000162000c1e1b00 */
[----:B--2---:R-:W-:Y:S01]  /*3780*/  FADD.FTZ R17, |R14|, -RZ ;  /* 0x800000ff0e117221 */ /* 0x004fe20000010200 */
[----:B------:R-:W-:Y:S04]  /*3790*/  BSSY.RECONVERGENT B1, `(.L_x_12544) ;  /* 0x000005b000017945 */ /* 0x000fe80003800200 */
[----:B------:R-:W-:-:S02]  /*37a0*/  LOP3.LUT R15, R17, 0x7fffff, RZ, 0xc0, !PT ;  /* 0x007fffff110f7812 */ /* 0x000fc400078ec0ff */
[----:B------:R-:W-:Y:S02]  /*37b0*/  IADD3 R13, PT, PT, R17, 0xb800000, RZ ;  /* 0x0b800000110d7810 */ /* 0x000fe40007ffe0ff */
[----:B------:R-:W-:Y:S02]  /*37c0*/  LOP3.LUT R15, R15, 0x3f800000, RZ, 0xfc, !PT ;  /* 0x3f8000000f0f7812 */ /* 0x000fe400078efcff */
[----:B---3--:R-:W-:-:S13]  /*37d0*/  FSETP.NEU.FTZ.AND P0, PT, R10, RZ, PT ;  /* 0x000000ff0a00720b */ /* 0x008fda0003f1d000 */
[----:B------:R-:W1:Y:S02]  /*37e0*/  @!P0 MUFU.RCP R3, R10 ;  /* 0x0000000a00038308 */ /* 0x000e640000001000 */
[----:B-1----:R-:W-:Y:S01]  /*37f0*/  @!P0 FMUL.FTZ R2, R3, R14 ;  /* 0x0000000e03028220 */ /* 0x002fe20000410000 */
[----:B0-----:R-:W-:Y:S06]  /*3800*/  @!P0 BRA `(.L_x_12545) ;  /* 0x00000004004c8947 */ /* 0x001fec0003800000 */
        /* <DEDUP_REMOVED lines=30> */
.L_x_12550:
[----:B------:R-:W-:Y:S05]  /*39f0*/  BSYNC.RECONVERGENT B2 ;  /* 0x0000000000027941 */ /* 0x000fea0003800200 */
.L_x_12549:
[----:B------:R-:W-:Y:S01]  /*3a00*/  FFMA.FTZ R3, -R2, R18, R17 ;  /* 0x0000001202037223 */ /* 0x000fe20000010111 */
[----:B------:R-:W-:Y:S06]  /*3a10*/  BRA `(.L_x_12547) ;  /* 0x0000000000787947 */ /* 0x000fec0003800000 */
.L_x_12548:
[----:B------:R-:W-:Y:S01]  /*3a20*/  LOP3.LUT R2, R16, 0xff800000, RZ, 0xc0, !PT ;  /* 0xff80000010027812 */ /* 0x000fe200078ec0ff */
[----:B------:R-:W-:Y:S01]  /*3a30*/  BSSY.RECONVERGENT B2, `(.L_x_12551) ;  /* 0x000001a000027945 */ /* 0x000fe20003800200 */
[----:B------:R-:W-:Y:S01]  /*3a40*/  FSETP.GT.FTZ.AND P1, PT, |R10|, RZ, PT ;  /* 0x000000ff0a00720b */ /* 0x000fe20003f34200 */
[----:B------:R-:W-:Y:S01]  /*3a50*/  IMAD.MOV.U32 R19, RZ, RZ, R15 ;  /* 0x000000ffff137224 */ /* 0x000fe200078e000f */
[----:B------:R-:W-:Y:S01]  /*3a60*/  ISETP.GT.U32.AND P2, PT, R17, 0x7f7fffff, PT ;  /* 0x7f7fffff1100780c */ /* 0x000fe20003f44070 */
[----:B------:R-:W-:Y:S01]  /*3a70*/  IMAD.IADD R3, R13, 0x1, -R2 ;  /* 0x000000010d037824 */ /* 0x000fe200078e0a02 */
[----:B------:R-:W-:-:S04]  /*3a80*/  FSEL R2, R2, +QNAN , P1 ;  /* 0x7fffffff02027808 */ /* 0x000fc80000800000 */
[----:B------:R-:W-:Y:S02]  /*3a90*/  LOP3.LUT P0, R18, R3, 0xff800000, RZ, 0xc0, !PT ;  /* 0xff80000003127812 */ /* 0x000fe4000780c0ff */
[----:B------:R-:W-:-:S11]  /*3aa0*/  FSEL R2, R2, +QNAN , !P2 ;  /* 0x7fffffff02027808 */ /* 0x000fd60005000000 */
[----:B------:R-:W-:Y:S05]  /*3ab0*/  @!P0 BRA `(.L_x_12552) ;  /* 0x0000000000448947 */ /* 0x000fea0003800000 */
[----:B------:R-:W-:Y:S02]  /*3ac0*/  LOP3.LUT R3, R16, 0x7fffff, RZ, 0xc0, !PT ;  /* 0x007fffff10037812 */ /* 0x000fe400078ec0ff */
[----:B------:R-:W-:Y:S02]  /*3ad0*/  MOV R19, R15 ;  /* 0x0000000f00137202 */ /* 0x000fe40000000f00 */
[----:B------:R-:W-:-:S04]  /*3ae0*/  LOP3.LUT R3, R3, 0x3f800000, RZ, 0xfc, !PT ;  /* 0x3f80000003037812 */ /* 0x000fc800078efcff */
[----:B------:R0:W1:Y:S03]  /*3af0*/  MUFU.RCP R16, R3 ;  /* 0x0000000300107308 */ /* 0x0000660000001000 */
.L_x_12553:
        /* <DEDUP_REMOVED lines=13> */
.L_x_12552:
[----:B------:R-:W-:Y:S05]  /*3bd0*/  BSYNC.RECONVERGENT B2 ;  /* 0x0000000000027941 */ /* 0x000fea0003800200 */
.L_x_12551:
[----:B0-----:R-:W-:-:S04]  /*3be0*/  FMUL.FTZ R3, R19, 1.1920928955078125e-07 ;  /* 0x3400000013037820 */ /* 0x001fc80000410000 */
[----:B------:R-:W-:-:S07]  /*3bf0*/  FMUL.FTZ R3, R2, R3 ;  /* 0x0000000302037220 */ /* 0x000fce0000410000 */
.L_x_12547:
[----:B------:R-:W-:Y:S05]  /*3c00*/  BSYNC.RECONVERGENT B0 ;  /* 0x0000000000007941 */ /* 0x000fea0003800200 */
.L_x_12546:
        /* <DEDUP_REMOVED lines=19> */
.L_x_12545:
[----:B------:R-:W-:Y:S05]  /*3d40*/  BSYNC.RECONVERGENT B1 ;  /* 0x0000000000017941 */ /* 0x000fea0003800200 */
.L_x_12544:
[----:B------:R-:W-:Y:S01]  /*3d50*/  FSETP.NEU.FTZ.AND P0, PT, R11, RZ, PT ;  /* 0x000000ff0b00720b */ /* 0x000fe20003f1d000 */
[----:B------:R-:W-:-:S12]  /*3d60*/  BSSY.RECONVERGENT B1, `(.L_x_12554) ;  /* 0x0000059000017945 */ /* 0x000fd80003800200 */
        /* <DEDUP_REMOVED lines=28> */
.L_x_12561:
[----:B------:R-:W-:Y:S01]  /*3f30*/  FSETP.GEU.FTZ.AND P0, PT, R16, -R10, PT ;  /* 0x8000000a1000720b */ /* 0x000fe20003f1e000 */
[----:B------:R-:W-:-:S12]  /*3f40*/  FADD.FTZ R18, R18, -1 ;  /* 0xbf80000012127421 */ /* 0x000fd80000010000 */
[----:B------:R-:W-:-:S07]  /*3f50*/  @!P0 FADD.FTZ R18, R18, -1 ;  /* 0xbf80000012128421 */ /* 0x000fce0000010000 */
.L_x_12560:
[----:B------:R-:W-:Y:S05]  /*3f60*/  BSYNC.RECONVERGENT B2 ;  /* 0x0000000000027941 */ /* 0x000fea0003800200 */
.L_x_12559:
[----:B------:R-:W-:Y:S01]  /*3f70*/  FFMA.FTZ R3, -R10, R18, R17 ;  /* 0x000000120a037223 */ /* 0x000fe20000010111 */
[----:B------:R-:W-:Y:S06]  /*3f80*/  BRA `(.L_x_12557) ;  /* 0x0000000000787947 */ /* 0x000fec0003800000 */
.L_x_12558:
        /* <DEDUP_REMOVED lines=10> */
[----:B------:R-:W-:Y:S02]  /*4030*/  LOP3.LUT R10, R10, 0x7fffff, RZ, 0xc0, !PT ;  /* 0x007fffff0a0a7812 */ /* 0x000fe400078ec0ff */
[----:B------:R-:W-:Y:S02]  /*4040*/  MOV R19, R15 ;  /* 0x0000000f00137202 */ /* 0x000fe40000000f00 */
[----:B------:R-:W-:-:S04]  /*4050*/  LOP3.LUT R10, R10, 0x3f800000, RZ, 0xfc, !PT ;  /* 0x3f8000000a0a7812 */ /* 0x000fc800078efcff */
[----:B------:R0:W1:Y:S03]  /*4060*/  MUFU.RCP R16, R10 ;  /* 0x0000000a00107308 */ /* 0x0000660000001000 */
.L_x_12564:
        /* <DEDUP_REMOVED lines=13> */
.L_x_12563:
[----:B------:R-:W-:Y:S05]  /*4140*/  BSYNC.RECONVERGENT B2 ;  /* 0x0000000000027941 */ /* 0x000fea0003800200 */
.L_x_12562:
[----:B0-----:R-:W-:-:S04]  /*4150*/  FMUL.FTZ R10, R19, 1.1920928955078125e-07 ;  /* 0x34000000130a7820 */ /* 0x001fc80000410000 */
[----:B------:R-:W-:-:S07]  /*4160*/  FMUL.FTZ R3, R3, R10 ;  /* 0x0000000a03037220 */ /* 0x000fce0000410000 */
.L_x_12557:
[----:B------:R-:W-:Y:S05]  /*4170*/  BSYNC.RECONVERGENT B0 ;  /* 0x0000000000007941 */ /* 0x000fea0003800200 */
.L_x_12556:
        /* <DEDUP_REMOVED lines=21> */
.L_x_12555:
[----:B------:R-:W0:Y:S02]  /*42d0*/  MUFU.RCP R3, R11 ;  /* 0x0000000b00037308 */ /* 0x000e240000001000 */
[----:B0-----:R-:W-:-:S07]  /*42e0*/  FMUL.FTZ R3, R3, R14 ;  /* 0x0000000e03037220 */ /* 0x001fce0000410000 */
.L_x_12565:
[----:B------:R-:W-:Y:S05]  /*42f0*/  BSYNC.RECONVERGENT B1 ;  /* 0x0000000000017941 */ /* 0x000fea0003800200 */
.L_x_12554:
[----:B-----5:R-:W-:Y:S01]  /*4300*/  FSETP.NEU.FTZ.AND P0, PT, R8, RZ, PT ;  /* 0x000000ff0800720b */ /* 0x020fe20003f1d000 */
[----:B------:R-:W-:-:S12]  /*4310*/  BSSY.RECONVERGENT B1, `(.L_x_12566) ;  /* 0x0000059000017945 */ /* 0x000fd80003800200 */
        /* <DEDUP_REMOVED lines=28> */
.L_x_12573:
[----:B------:R-:W-:Y:S01]  /*44e0*/  FSETP.GEU.FTZ.AND P0, PT, R19, -R10, PT ;  /* 0x8000000a1300720b */ /* 0x000fe20003f1e000 */
[----:B------:R-:W-:-:S12]  /*44f0*/  FADD.FTZ R18, R18, -1 ;  /* 0xbf80000012127421 */ /* 0x000fd80000010000 */
[----:B------:R-:W-:-:S07]  /*4500*/  @!P0 FADD.FTZ R18, R18, -1 ;  /* 0xbf80000012128421 */ /* 0x000fce0000010000 */
.L_x_12572:
[----:B------:R-:W-:Y:S05]  /*4510*/  BSYNC.RECONVERGENT B2 ;  /* 0x0000000000027941 */ /* 0x000fea0003800200 */
.L_x_12571:
[----:B------:R-:W-:Y:S01]  /*4520*/  FFMA.FTZ R11, -R10, R18, R17 ;  /* 0x000000120a0b7223 */ /* 0x000fe20000010111 */
[----:B------:R-:W-:Y:S06]  /*4530*/  BRA `(.L_x_12569) ;  /* 0x0000000000787947 */ /* 0x000fec0003800000 */
.L_x_12570:
[----:B------:R-:W-:Y:S01]  /*4540*/  LOP3.LUT R10, R16, 0xff800000, RZ, 0xc0, !PT ;  /* 0xff800000100a7812 */ /* 0x000fe200078ec0ff */
[----:B------:R-:W-:Y:S01]  /*4550*/  BSSY.RECONVERGENT B2, `(.L_x_12574) ;  /* 0x000001a000027945 */ /* 0x000fe20003800200 */
[----:B------:R-:W-:Y:S02]  /*4560*/  FSETP.GT.FTZ.AND P1, PT, |R8|, RZ, PT ;  /* 0x000000ff0800720b */ /* 0x000fe40003f34200 */
[----:B------:R-:W-:Y:S01]  /*4570*/  ISETP.GT.U32.AND P2, PT, R17, 0x7f7fffff, PT ;  /* 0x7f7fffff1100780c */ /* 0x000fe20003f44070 */
[----:B------:R-:W-:Y:S01]  /*4580*/  IMAD.IADD R11, R13, 0x1, -R10 ;  /* 0x000000010d0b7824 */ /* 0x000fe200078e0a0a */
[----:B------:R-:W-:Y:S02]  /*4590*/  FSEL R10, R10, +QNAN , P1 ;  /* 0x7fffffff0a0a7808 */ /* 0x000fe40000800000 */
[----:B------:R-:W-:Y:S02]  /*45a0*/  MOV R19, R15 ;  /* 0x0000000f00137202 */ /* 0x000fe40000000f00 */
[----:B------:R-:W-:-:S02]  /*45b0*/  LOP3.LUT P0, R18, R11, 0xff800000, RZ, 0xc0, !PT ;  /* 0xff8000000b127812 */ /* 0x000fc4000780c0ff */
[----:B------:R-:W-:-:S11]  /*45c0*/  FSEL R10, R10, +QNAN , !P2 ;  /* 0x7fffffff0a0a7808 */ /* 0x000fd60005000000 */
[----:B------:R-:W-:Y:S05]  /*45d0*/  @!P0 BRA `(.L_x_12575) ;  /* 0x0000000000448947 */ /* 0x000fea0003800000 */
[----:B------:R-:W-:Y:S01]  /*45e0*/  LOP3.LUT R11, R16, 0x7fffff, RZ, 0xc0, !PT ;  /* 0x007fffff100b7812 */ /* 0x000fe200078ec0ff */
[----:B------:R-:W-:-:S03]  /*45f0*/  IMAD.MOV.U32 R19, RZ, RZ, R15 ;  /* 0x000000ffff137224 */ /* 0x000fc600078e000f */
[----:B------:R-:W-:-:S04]  /*4600*/  LOP3.LUT R11, R11, 0x3f800000, RZ, 0xfc, !PT ;  /* 0x3f8000000b0b7812 */ /* 0x000fc800078efcff */
[----:B------:R0:W1:Y:S03]  /*4610*/  MUFU.RCP R16, R11 ;  /* 0x0000000b00107308 */ /* 0x0000660000001000 */
.L_x_12576:
        /* <DEDUP_REMOVED lines=13> */
.L_x_12575:
[----:B------:R-:W-:Y:S05]  /*46f0*/  BSYNC.RECONVERGENT B2 ;  /* 0x0000000000027941 */ /* 0x000fea0003800200 */
.L_x_12574:
[----:B0-----:R-:W-:-:S04]  /*4700*/  FMUL.FTZ R11, R19, 1.1920928955078125e-07 ;  /* 0x34000000130b7820 */ /* 0x001fc80000410000 */
[----:B------:R-:W-:-:S07]  /*4710*/  FMUL.FTZ R11, R10, R11 ;  /* 0x0000000b0a0b7220 */ /* 0x000fce0000410000 */
.L_x_12569:
[----:B------:R-:W-:Y:S05]  /*4720*/  BSYNC.RECONVERGENT B0 ;  /* 0x0000000000007941 */ /* 0x000fea0003800200 */
.L_x_12568:
        /* <DEDUP_REMOVED lines=21> */
.L_x_12567:
[----:B------:R-:W0:Y:S02]  /*4880*/  MUFU.RCP R11, R8 ;  /* 0x00000008000b7308 */ /* 0x000e240000001000 */
[----:B0-----:R-:W-:-:S07]  /*4890*/  FMUL.FTZ R10, R11, R14 ;  /* 0x0000000e0b0a7220 */ /* 0x001fce0000410000 */
.L_x_12577:
[----:B------:R-:W-:Y:S05]  /*48a0*/  BSYNC.RECONVERGENT B1 ;  /* 0x0000000000017941 */ /* 0x000fea0003800200 */
.L_x_12566:
[----:B------:R-:W-:Y:S01]  /*48b0*/  FSETP.NEU.FTZ.AND P0, PT, R9, RZ, PT ;  /* 0x000000ff0900720b */ /* 0x000fe20003f1d000 */
        /* <DEDUP_REMOVED lines=29> */
.L_x_12585:
[----:B------:R-:W-:Y:S01]  /*4a90*/  FSETP.GEU.FTZ.AND P0, PT, R16, -R8, PT ;  /* 0x800000081000720b */ /* 0x000fe20003f1e000 */
[----:B------:R-:W-:-:S12]  /*4aa0*/  FADD.FTZ R18, R18, -1 ;  /* 0xbf80000012127421 */ /* 0x000fd80000010000 */
[----:B------:R-:W-:-:S07]  /*4ab0*/  @!P0 FADD.FTZ R18, R18, -1 ;  /* 0xbf80000012128421 */ /* 0x000fce0000010000 */
.L_x_12584:
[----:B------:R-:W-:Y:S05]  /*4ac0*/  BSYNC.RECONVERGENT B2 ;  /* 0x0000000000027941 */ /* 0x000fea0003800200 */
.L_x_12583:
[----:B------:R-:W-:Y:S01]  /*4ad0*/  FFMA.FTZ R11, -R8, R18, R17 ;  /* 0x00000012080b7223 */ /* 0x000fe20000010111 */
[----:B------:R-:W-:Y:S06]  /*4ae0*/  BRA `(.L_x_12581) ;  /* 0x0000000000787947 */ /* 0x000fec0003800000 */
.L_x_12582:
        /* <DEDUP_REMOVED lines=14> */
.L_x_12588:
        /* <DEDUP_REMOVED lines=13> */
.L_x_12587:
[----:B------:R-:W-:Y:S05]  /*4ca0*/  BSYNC.RECONVERGENT B2 ;  /* 0x0000000000027941 */ /* 0x000fea0003800200 */
.L_x_12586:
[----:B0-----:R-:W-:-:S04]  /*4cb0*/  FMUL.FTZ R11, R19, 1.1920928955078125e-07 ;  /* 0x34000000130b7820 */ /* 0x001fc80000410000 */
[----:B------:R-:W-:-:S07]  /*4cc0*/  FMUL.FTZ R11, R8, R11 ;  /* 0x0000000b080b7220 */ /* 0x000fce0000410000 */
.L_x_12581:
[----:B------:R-:W-:Y:S05]  /*4cd0*/  BSYNC.RECONVERGENT B0 ;  /* 0x0000000000007941 */ /* 0x000fea0003800200 */
.L_x_12580:
        /* <DEDUP_REMOVED lines=21> */
.L_x_12579:
[----:B------:R-:W0:Y:S02]  /*4e30*/  MUFU.RCP R9, R9 ;  /* 0x0000000900097308 */ /* 0x000e240000001000 */
[----:B0-----:R-:W-:-:S07]  /*4e40*/  FMUL.FTZ R11, R9, R14 ;  /* 0x0000000e090b7220 */ /* 0x001fce0000410000 */
.L_x_12589:
[----:B------:R-:W-:Y:S05]  /*4e50*/  BSYNC.RECONVERGENT B1 ;  /* 0x0000000000017941 */ /* 0x000fea0003800200 */
.L_x_12578:
        /* <DEDUP_REMOVED lines=30> */
.L_x_12597:
[----:B------:R-:W-:Y:S01]  /*5040*/  FSETP.GEU.FTZ.AND P0, PT, R19, -R8, PT ;  /* 0x800000081300720b */ /* 0x000fe20003f1e000 */
[----:B------:R-:W-:-:S12]  /*5050*/  FADD.FTZ R18, R18, -1 ;  /* 0xbf80000012127421 */ /* 0x000fd80000010000 */
[----:B------:R-:W-:-:S07]  /*5060*/  @!P0 FADD.FTZ R18, R18, -1 ;  /* 0xbf80000012128421 */ /* 0x000fce0000010000 */
.L_x_12596:
[----:B------:R-:W-:Y:S05]  /*5070*/  BSYNC.RECONVERGENT B2 ;  /* 0x0000000000027941 */ /* 0x000fea0003800200 */
.L_x_12595:
[----:B------:R-:W-:Y:S01]  /*5080*/  FFMA.FTZ R9, -R8, R18, R17 ;  /* 0x0000001208097223 */ /* 0x000fe20000010111 */
[----:B------:R-:W-:Y:S06]  /*5090*/  BRA `(.L_x_12593) ;  /* 0x0000000000787947 */ /* 0x000fec0003800000 */
.L_x_12594:
        /* <DEDUP_REMOVED lines=14> */
.L_x_12600:
        /* <DEDUP_REMOVED lines=13> */
.L_x_12599:
[----:B------:R-:W-:Y:S05]  /*5250*/  BSYNC.RECONVERGENT B2 ;  /* 0x0000000000027941 */ /* 0x000fea0003800200 */
.L_x_12598:
[----:B0-----:R-:W-:-:S04]  /*5260*/  FMUL.FTZ R9, R19, 1.1920928955078125e-07 ;  /* 0x3400000013097820 */ /* 0x001fc80000410000 */
[----:B------:R-:W-:-:S07]  /*5270*/  FMUL.FTZ R9, R8, R9 ;  /* 0x0000000908097220 */ /* 0x000fce0000410000 */
.L_x_12593:
[----:B------:R-:W-:Y:S05]  /*5280*/  BSYNC.RECONVERGENT B0 ;  /* 0x0000000000007941 */ /* 0x000fea0003800200 */
.L_x_12592:
        /* <DEDUP_REMOVED lines=21> */
.L_x_12591:
[----:B------:R-:W0:Y:S02]  /*53e0*/  MUFU.RCP R9, R6 ;  /* 0x0000000600097308 */ /* 0x000e240000001000 */
[----:B0-----:R-:W-:-:S07]  /*53f0*/  FMUL.FTZ R8, R9, R14 ;  /* 0x0000000e09087220 */ /* 0x001fce0000410000 */
.L_x_12601:
[----:B------:R-:W-:Y:S05]  /*5400*/  BSYNC.RECONVERGENT B1 ;  /* 0x0000000000017941 */ /* 0x000fea0003800200 */
.L_x_12590:
        /* <DEDUP_REMOVED lines=30> */
.L_x_12609:
[----:B------:R-:W-:Y:S01]  /*55f0*/  FSETP.GEU.FTZ.AND P0, PT, R16, -R6, PT ;  /* 0x800000061000720b */ /* 0x000fe20003f1e000 */
[----:B------:R-:W-:-:S12]  /*5600*/  FADD.FTZ R18, R18, -1 ;  /* 0xbf80000012127421 */ /* 0x000fd80000010000 */
[----:B------:R-:W-:-:S07]  /*5610*/  @!P0 FADD.FTZ R18, R18, -1 ;  /* 0xbf80000012128421 */ /* 0x000fce0000010000 */
.L_x_12608:
[----:B------:R-:W-:Y:S05]  /*5620*/  BSYNC.RECONVERGENT B2 ;  /* 0x0000000000027941 */ /* 0x000fea0003800200 */
.L_x_12607:
[----:B------:R-:W-:Y:S01]  /*5630*/  FFMA.FTZ R9, -R6, R18, R17 ;  /* 0x0000001206097223 */ /* 0x000fe20000010111 */
[----:B------:R-:W-:Y:S06]  /*5640*/  BRA `(.L_x_12605) ;  /* 0x0000000000787947 */ /* 0x000fec0003800000 */
.L_x_12606:
        /* <DEDUP_REMOVED lines=14> */
.L_x_12612:
        /* <DEDUP_REMOVED lines=13> */
.L_x_12611:
[----:B------:R-:W-:Y:S05]  /*5800*/  BSYNC.RECONVERGENT B2 ;  /* 0x0000000000027941 */ /* 0x000fea0003800200 */
.L_x_12610:
[----:B0-----:R-:W-:-:S04]  /*5810*/  FMUL.FTZ R9, R19, 1.1920928955078125e-07 ;  /* 0x3400000013097820 */ /* 0x001fc80000410000 */
[----:B------:R-:W-:-:S07]  /*5820*/  FMUL.FTZ R9, R6, R9 ;  /* 0x0000000906097220 */ /* 0x000fce0000410000 */
.L_x_12605:
[----:B------:R-:W-:Y:S05]  /*5830*/  BSYNC.RECONVERGENT B0 ;  /* 0x0000000000007941 */ /* 0x000fea0003800200 */
.L_x_12604:
        /* <DEDUP_REMOVED lines=21> */
.L_x_12603:
[----:B------:R-:W0:Y:S02]  /*5990*/  MUFU.RCP R7, R7 ;  /* 0x0000000700077308 */ /* 0x000e240000001000 */
[----:B0-----:R-:W-:-:S07]  /*59a0*/  FMUL.FTZ R9, R7, R14 ;  /* 0x0000000e07097220 */ /* 0x001fce0000410000 */
.L_x_12613:
[----:B------:R-:W-:Y:S05]  /*59b0*/  BSYNC.RECONVERGENT B1 ;  /* 0x0000000000017941 */ /* 0x000fea0003800200 */
.L_x_12602:
        /* <DEDUP_REMOVED lines=30> */
.L_x_12621:
[----:B------:R-:W-:Y:S01]  /*5ba0*/  FSETP.GEU.FTZ.AND P0, PT, R19, -R6, PT ;  /* 0x800000061300720b */ /* 0x000fe20003f1e000 */
[----:B------:R-:W-:-:S12]  /*5bb0*/  FADD.FTZ R18, R18, -1 ;  /* 0xbf80000012127421 */ /* 0x000fd80000010000 */
[----:B------:R-:W-:-:S07]  /*5bc0*/  @!P0 FADD.FTZ R18, R18, -1 ;  /* 0xbf80000012128421 */ /* 0x000fce0000010000 */
.L_x_12620:
[----:B------:R-:W-:Y:S05]  /*5bd0*/  BSYNC.RECONVERGENT B2 ;  /* 0x0000000000027941 */ /* 0x000fea0003800200 */
.L_x_12619:
[----:B------:R-:W-:Y:S01]  /*5be0*/  FFMA.FTZ R7, -R6, R18, R17 ;  /* 0x0000001206077223 */ /* 0x000fe20000010111 */
[----:B------:R-:W-:Y:S06]  /*5bf0*/  BRA `(.L_x_12617) ;  /* 0x0000000000787947 */ /* 0x000fec0003800000 */
.L_x_12618:
        /* <DEDUP_REMOVED lines=14> */
.L_x_12624:
        /* <DEDUP_REMOVED lines=13> */
.L_x_12623:
[----:B------:R-:W-:Y:S05]  /*5db0*/  BSYNC.RECONVERGENT B2 ;  /* 0x0000000000027941 */ /* 0x000fea0003800200 */
.L_x_12622:
[----:B0-----:R-:W-:-:S04]  /*5dc0*/  FMUL.FTZ R7, R19, 1.1920928955078125e-07 ;  /* 0x3400000013077820 */ /* 0x001fc80000410000 */
[----:B------:R-:W-:-:S07]  /*5dd0*/  FMUL.FTZ R7, R6, R7 ;  /* 0x0000000706077220 */ /* 0x000fce0000410000 */
.L_x_12617:
[----:B------:R-:W-:Y:S05]  /*5de0*/  BSYNC.RECONVERGENT B0 ;  /* 0x0000000000007941 */ /* 0x000fea0003800200 */
.L_x_12616:
        /* <DEDUP_REMOVED lines=21> */
.L_x_12615:
[----:B------:R-:W0:Y:S02]  /*5f40*/  MUFU.RCP R7, R4 ;  /* 0x0000000400077308 */ /* 0x000e240000001000 */
[----:B0-----:R-:W-:-:S07]  /*5f50*/  FMUL.FTZ R6, R7, R14 ;  /* 0x0000000e07067220 */ /* 0x001fce0000410000 */
.L_x_12625:
[----:B------:R-:W-:Y:S05]  /*5f60*/  BSYNC.RECONVERGENT B1 ;  /* 0x0000000000017941 */ /* 0x000fea0003800200 */
.L_x_12614:
[----:B------:R-:W-:Y:S01]  /*5f70*/  FSETP.NEU.FTZ.AND P0, PT, R5, RZ, PT ;  /* 0x000000ff0500720b */ /* 0x000fe20003f1d000 */
[----:B------:R-:W-:-:S12]  /*5f80*/  BSSY.RECONVERGENT B1, `(.L_x_12626) ;  /* 0x0000056000017945 */ /* 0x000fd80003800200 */
        /* <DEDUP_REMOVED lines=27> */
.L_x_12633:
[----:B------:R-:W-:Y:S01]  /*6140*/  FSETP.GEU.FTZ.AND P0, PT, R16, -R4, PT ;  /* 0x800000041000720b */ /* 0x000fe20003f1e000 */
[----:B------:R-:W-:-:S12]  /*6150*/  FADD.FTZ R18, R18, -1 ;  /* 0xbf80000012127421 */ /* 0x000fd80000010000 */
[----:B------:R-:W-:-:S07]  /*6160*/  @!P0 FADD.FTZ R18, R18, -1 ;  /* 0xbf80000012128421 */ /* 0x000fce0000010000 */
.L_x_12632:
[----:B------:R-:W-:Y:S05]  /*6170*/  BSYNC.RECONVERGENT B2 ;  /* 0x0000000000027941 */ /* 0x000fea0003800200 */
.L_x_12631:
[----:B------:R-:W-:Y:S01]  /*6180*/  FFMA.FTZ R17, -R4, R18, R17 ;  /* 0x0000001204117223 */ /* 0x000fe20000010111 */
[----:B------:R-:W-:Y:S06]  /*6190*/  BRA `(.L_x_12629) ;  /* 0x0000000000707947 */ /* 0x000fec0003800000 */
.L_x_12630:
        /* <DEDUP_REMOVED lines=12> */
.L_x_12636:
        /* <DEDUP_REMOVED lines=13> */
.L_x_12635:
[----:B------:R-:W-:Y:S05]  /*6330*/  BSYNC.RECONVERGENT B2 ;  /* 0x0000000000027941 */ /* 0x000fea0003800200 */
.L_x_12634:
[----:B0-----:R-:W-:-:S04]  /*6340*/  FMUL.FTZ R4, R15, 1.1920928955078125e-07 ;  /* 0x340000000f047820 */ /* 0x001fc80000410000 */
[----:B------:R-:W-:-:S07]  /*6350*/  FMUL.FTZ R17, R19, R4 ;  /* 0x0000000413117220 */ /* 0x000fce0000410000 */
.L_x_12629:
[----:B------:R-:W-:Y:S05]  /*6360*/  BSYNC.RECONVERGENT B0 ;  /* 0x0000000000007941 */ /* 0x000fea0003800200 */
.L_x_12628:
        /* <DEDUP_REMOVED lines=21> */
.L_x_12627:
[----:B------:R-:W0:Y:S02]  /*64c0*/  MUFU.RCP R5, R5 ;  /* 0x0000000500057308 */ /* 0x000e240000001000 */
[----:B0-----:R-:W-:-:S07]  /*64d0*/  FMUL.FTZ R7, R5, R14 ;  /* 0x0000000e05077220 */ /* 0x001fce0000410000 */
.L_x_12637:
[----:B------:R-:W-:Y:S05]  /*64e0*/  BSYNC.RECONVERGENT B1 ;  /* 0x0000000000017941 */ /* 0x000fea0003800200 */
.L_x_12626:
[----:B------:R-:W0:Y:S02]  /*64f0*/  LDC.64 R4, c[0x0][0x390] ;  /* 0x0000e400ff047b82 */ /* 0x000e240000000a00 */
[----:B0-----:R-:W-:-:S04]  /*6500*/  IMAD.WIDE.U32 R4, R0, 0x4, R4 ;  /* 0x0000000400047825 */ /* 0x001fc800078e0004 */
[----:B------:R-:W-:-:S05]  /*6510*/  IMAD.WIDE.U32 R4, R12, 0x8, R4 ;  /* 0x000000080c047825 */ /* 0x000fca00078e0004 */
[----:B------:R-:W-:Y:S04]  /*6520*/  STG.E.64 desc[UR4][R4.64], R2 ;  /* 0x0000000204007986 */ /* 0x000fe8000c101b04 */
[----:B------:R-:W-:Y:S04]  /*6530*/  STG.E.64 desc[UR4][R4.64+0x400], R10 ;  /* 0x0004000a04007986 */ /* 0x000fe8000c101b04 */
[----:B------:R-:W-:Y:S04]  /*6540*/  STG.E.64 desc[UR4][R4.64+0x800], R8 ;  /* 0x0008000804007986 */ /* 0x000fe8000c101b04 */
[----:B------:R-:W-:Y:S01]  /*6550*/  STG.E.64 desc[UR4][R4.64+0xc00], R6 ;  /* 0x000c000604007986 */ /* 0x000fe2000c101b04 */
[----:B------:R-:W-:Y:S05]  /*6560*/  EXIT ;  /* 0x000000000000794d */ /* 0x000fea0003800000 */
.L_x_12638:
        /* <DEDUP_REMOVED lines=9> */
.L_x_37093:


//--------------------- .text._ZN2at6native29vectorized_elementwise_kernelILi4ENS0_13AUnaryFunctorIfffZZZNS0_15binary_internal21div_floor_kernel_cudaERNS_18TensorIteratorBaseEENKUlvE1_clEvENKUlvE0_clEvEUlffE_EESt5arrayIPcLm2EEEEviT0_T1_ --------------------------
	.section	.text._ZN2at6native29vectorized_elementwise_kernelILi4ENS0_13AUnaryFunctorIfffZZZNS0_15binary_internal21div_floor_kernel_cudaERNS_18TensorIteratorBaseEENKUlvE1_clEvENKUlvE0_clEvEUlffE_EESt5arrayIPcLm2EEEEviT0_T1_,"ax",@progbits
	.align	128
        .global         _ZN2at6native29vectorized_elementwise_kernelILi4ENS0_13AUnaryFunctorIfffZZZNS0_15binary_internal21div_floor_kernel_cudaERNS_18TensorIteratorBaseEENKUlvE1_clEvENKUlvE0_clEvEUlffE_EESt5arrayIPcLm2EEEEviT0_T1_
        .type           _ZN2at6native29vectorized_elementwise_kernelILi4ENS0_13AUnaryFunctorIfffZZZNS0_15binary_internal21div_floor_kernel_cudaERNS_18TensorIteratorBaseEENKUlvE1_clEvENKUlvE0_clEvEUlffE_EESt5arrayIPcLm2EEEEviT0_T1_,@function
        .size           _ZN2at6native29vectorized_elementwise_kernelILi4ENS0_13AUnaryFunctorIfffZZZNS0_15binary_internal21div_floor_kernel_cudaERNS_18TensorIteratorBaseEENKUlvE1_clEvENKUlvE0_clEvEUlffE_EESt5arrayIPcLm2EEEEviT0_T1_,(.L_x_37094 - _ZN2at6native29vectorized_elementwise_kernelILi4ENS0_13AUnaryFunctorIfffZZZNS0_15binary_internal21div_floor_kernel_cudaERNS_18TensorIteratorBaseEENKUlvE1_clEvENKUlvE0_clEvEUlffE_EESt5arrayIPcLm2EEEEviT0_T1_)
        .other          _ZN2at6native29vectorized_elementwise_kernelILi4ENS0_13AUnaryFunctorIfffZZZNS0_15binary_internal21div_floor_kernel_cudaERNS_18TensorIteratorBaseEENKUlvE1_clEvENKUlvE0_clEvEUlffE_EESt5arrayIPcLm2EEEEviT0_T1_,@"STO_CUDA_ENTRY STV_DEFAULT"
_ZN2at6native29vectorized_elementwise_kernelILi4ENS0_13AUnaryFunctorIfffZZZNS0_15binary_internal21div_floor_kernel_cudaERNS_18TensorIteratorBaseEENKUlvE1_clEvENKUlvE0_clEvEUlffE_EESt5arrayIPcLm2EEEEviT0_T1_:
.text._ZN2at6native29vectorized_elementwise_kernelILi4ENS0_13AUnaryFunctorIfffZZZNS0_15binary_internal21div_floor_kernel_cudaERNS_18TensorIteratorBaseEENKUlvE1_clEvENKUlvE0_clEvEUlffE_EESt5arrayIPcLm2EEEEviT0_T1_:
        /* <DEDUP_REMOVED lines=104> */
.L_x_12646:
[----:B------:R-:W-:Y:S05]  /*0680*/  BSYNC.RECONVERGENT B2 ;  /* 0x0000000000027941 */ /* 0x000fea0003800200 */
.L_x_12645:
[----:B------:R-:W-:Y:S01]  /*0690*/  FFMA.FTZ R3, -R8, R6, R11 ;  /* 0x0000000608037223 */ /* 0x000fe2000001010b */
[----:B------:R-:W-:Y:S06]  /*06a0*/  BRA `(.L_x_12643) ;  /* 0x00000000007c7947 */ /* 0x000fec0003800000 */
.L_x_12644:
        /* <DEDUP_REMOVED lines=14> */
.L_x_12649:
        /* <DEDUP_REMOVED lines=14> */
.L_x_12648:
[----:B------:R-:W-:Y:S05]  /*0870*/  BSYNC.RECONVERGENT B2 ;  /* 0x0000000000027941 */ /* 0x000fea0003800200 */
.L_x_12647:
[----:B0-----:R-:W-:-:S04]  /*0880*/  FMUL.FTZ R4, R7, 1.1920928955078125e-07 ;  /* 0x3400000007047820 */ /* 0x001fc80000410000 */
[----:B------:R-:W-:-:S07]  /*0890*/  FMUL.FTZ R3, R3, R4 ;  /* 0x0000000403037220 */ /* 0x000fce0000410000 */
.L_x_12643:
[----:B------:R-:W-:Y:S05]  /*08a0*/  BSYNC.RECONVERGENT B0 ;  /* 0x0000000000007941 */ /* 0x000fea0003800200 */
.L_x_12642:
        /* <DEDUP_REMOVED lines=19> */
.L_x_12641:
[----:B------:R-:W-:Y:S05]  /*09e0*/  BSYNC.RECONVERGENT B1 ;  /* 0x0000000000017941 */ /* 0x000fea0003800200 */
.L_x_12640:
        /* <DEDUP_REMOVED lines=33> */
.L_x_12658:
[----:B------:R-:W-:Y:S01]  /*0c00*/  FSETP.GEU.FTZ.AND P0, PT, R7, -R8, PT ;  /* 0x800000080700720b */ /* 0x000fe20003f1e000 */
[----:B------:R-:W-:-:S12]  /*0c10*/  FADD.FTZ R4, R4, -1 ;  /* 0xbf80000004047421 */ /* 0x000fd80000010000 */
[----:B------:R-:W-:-:S07]  /*0c20*/  @!P0 FADD.FTZ R4, R4, -1 ;  /* 0xbf80000004048421 */ /* 0x000fce0000010000 */
.L_x_12657:
[----:B------:R-:W-:Y:S05]  /*0c30*/  BSYNC.RECONVERGENT B2 ;  /* 0x0000000000027941 */ /* 0x000fea0003800200 */
.L_x_12656:
[----:B------:R-:W-:Y:S01]  /*0c40*/  FFMA.FTZ R7, -R8, R4, R11 ;  /* 0x0000000408077223 */ /* 0x000fe2000001010b */
[----:B------:R-:W-:Y:S06]  /*0c50*/  BRA `(.L_x_12654) ;  /* 0x00000000007c7947 */ /* 0x000fec0003800000 */
.L_x_12655:
        /* <DEDUP_REMOVED lines=14> */
.L_x_12661:
        /* <DEDUP_REMOVED lines=14> */
.L_x_12660:
[----:B------:R-:W-:Y:S05]  /*0e20*/  BSYNC.RECONVERGENT B2 ;  /* 0x0000000000027941 */ /* 0x000fea0003800200 */
.L_x_12659:
[----:B------:R-:W-:-:S04]  /*0e30*/  FMUL.FTZ R7, R9, 1.1920928955078125e-07 ;  /* 0x3400000009077820 */ /* 0x000fc80000410000 */
[----:B------:R-:W-:-:S07]  /*0e40*/  FMUL.FTZ R7, R4, R7 ;  /* 0x0000000704077220 */ /* 0x000fce0000410000 */
.L_x_12654:
[----:B------:R-:W-:Y:S05]  /*0e50*/  BSYNC.RECONVERGENT B0 ;  /* 0x0000000000007941 */ /* 0x000fea0003800200 */
.L_x_12653:
        /* <DEDUP_REMOVED lines=21> */
.L_x_12652:
[----:B------:R-:W0:Y:S02]  /*0fb0*/  MUFU.RCP R7, R20 ;  /* 0x0000001400077308 */ /* 0x000e240000001000 */
[----:B0-----:R-:W-:-:S07]  /*0fc0*/  FMUL.FTZ R4, R7, R14 ;  /* 0x0000000e07047220 */ /* 0x001fce0000410000 */
.L_x_12651:
[----:B------:R-:W-:Y:S05]  /*0fd0*/  BSYNC.RECONVERGENT B1 ;  /* 0x0000000000017941 */ /* 0x000fea0003800200 */
.L_x_12650:
        /* <DEDUP_REMOVED lines=33> */
.L_x_12670:
[----:B------:R-:W-:Y:S01]  /*11f0*/  FSETP.GEU.FTZ.AND P0, PT, R8, -R10, PT ;  /* 0x8000000a0800720b */ /* 0x000fe20003f1e000 */
[----:B------:R-:W-:-:S12]  /*1200*/  FADD.FTZ R6, R6, -1 ;  /* 0xbf80000006067421 */ /* 0x000fd80000010000 */
[----:B------:R-:W-:-:S07]  /*1210*/  @!P0 FADD.FTZ R6, R6, -1 ;  /* 0xbf80000006068421 */ /* 0x000fce0000010000 */
.L_x_12669:
[----:B------:R-:W-:Y:S05]  /*1220*/  BSYNC.RECONVERGENT B2 ;  /* 0x0000000000027941 */ /* 0x000fea0003800200 */
.L_x_12668:
[----:B------:R-:W-:Y:S01]  /*1230*/  FFMA.FTZ R7, -R10, R6, R11 ;  /* 0x000000060a077223 */ /* 0x000fe2000001010b */
[----:B------:R-:W-:Y:S06]  /*1240*/  BRA `(.L_x_12666) ;  /* 0x00000000007c7947 */ /* 0x000fec0003800000 */
.L_x_12667:
        /* <DEDUP_REMOVED lines=14> */
.L_x_12673:
        /* <DEDUP_REMOVED lines=14> */
.L_x_12672:
[----:B------:R-:W-:Y:S05]  /*1410*/  BSYNC.RECONVERGENT B2 ;  /* 0x0000000000027941 */ /* 0x000fea0003800200 */
.L_x_12671:
[----:B0-----:R-:W-:-:S04]  /*1420*/  FMUL.FTZ R7, R10, 1.1920928955078125e-07 ;  /* 0x340000000a077820 */ /* 0x001fc80000410000 */
[----:B------:R-:W-:-:S07]  /*1430*/  FMUL.FTZ R7, R6, R7 ;  /* 0x0000000706077220 */ /* 0x000fce0000410000 */
.L_x_12666:
[----:B------:R-:W-:Y:S05]  /*1440*/  BSYNC.RECONVERGENT B0 ;  /* 0x0000000000007941 */ /* 0x000fea0003800200 */
.L_x_12665:
        /* <DEDUP_REMOVED lines=21> */
.L_x_12664:
[----:B------:R-:W0:Y:S02]  /*15a0*/  MUFU.RCP R21, R21 ;  /* 0x0000001500157308 */ /* 0x000e240000001000 */
[----:B0-----:R-:W-:-:S07]  /*15b0*/  FMUL.FTZ R6, R21, R14 ;  /* 0x0000000e15067220 */ /* 0x001fce0000410000 */
.L_x_12663:
[----:B------:R-:W-:Y:S05]  /*15c0*/  BSYNC.RECONVERGENT B1 ;  /* 0x0000000000017941 */ /* 0x000fea0003800200 */
.L_x_12662:
        /* <DEDUP_REMOVED lines=33> */
.L_x_12682:
[----:B------:R-:W-:Y:S01]  /*17e0*/  FSETP.GEU.FTZ.AND P0, PT, R8, -R18, PT ;  /* 0x800000120800720b */ /* 0x000fe20003f1e000 */
[----:B------:R-:W-:-:S12]  /*17f0*/  FADD.FTZ R10, R10, -1 ;  /* 0xbf8000000a0a7421 */ /* 0x000fd80000010000 */
[----:B------:R-:W-:-:S07]  /*1800*/  @!P0 FADD.FTZ R10, R10, -1 ;  /* 0xbf8000000a0a8421 */ /* 0x000fce0000010000 */
.L_x_12681:
[----:B------:R-:W-:Y:S05]  /*1810*/  BSYNC.RECONVERGENT B2 ;  /* 0x0000000000027941 */ /* 0x000fea0003800200 */
.L_x_12680:
[----:B------:R-:W-:Y:S01]  /*1820*/  FFMA.FTZ R7, -R18, R10, R11 ;  /* 0x0000000a12077223 */ /* 0x000fe2000001010b */
[----:B------:R-:W-:Y:S06]  /*1830*/  BRA `(.L_x_12678) ;  /* 0x0000000000787947 */ /* 0x000fec0003800000 */
.L_x_12679:
        /* <DEDUP_REMOVED lines=14> */
.L_x_12685:
        /* <DEDUP_REMOVED lines=13> */
.L_x_12684:
[----:B------:R-:W-:Y:S05]  /*19f0*/  BSYNC.RECONVERGENT B2 ;  /* 0x0000000000027941 */ /* 0x000fea0003800200 */
.L_x_12683:
[----:B0-----:R-:W-:-:S04]  /*1a00*/  FMUL.FTZ R8, R18, 1.1920928955078125e-07 ;  /* 0x3400000012087820 */ /* 0x001fc80000410000 */
[----:B------:R-:W-:-:S07]  /*1a10*/  FMUL.FTZ R7, R7, R8 ;  /* 0x0000000807077220 */ /* 0x000fce0000410000 */
.L_x_12678:
[----:B------:R-:W-:Y:S05]  /*1a20*/  BSYNC.RECONVERGENT B0 ;  /* 0x0000000000007941 */ /* 0x000fea0003800200 */
.L_x_12677:
        /* <DEDUP_REMOVED lines=21> */
.L_x_12676:
[----:B------:R-:W0:Y:S02]  /*1b80*/  MUFU.RCP R7, R23 ;  /* 0x0000001700077308 */ /* 0x000e240000001000 */
[----:B0-----:R-:W-:-:S07]  /*1b90*/  FMUL.FTZ R7, R7, R14 ;  /* 0x0000000e07077220 */ /* 0x001fce0000410000 */
.L_x_12675:
[----:B------:R-:W-:Y:S05]  /*1ba0*/  BSYNC.RECONVERGENT B1 ;  /* 0x0000000000017941 */ /* 0x000fea0003800200 */
.L_x_12674:
        /* <DEDUP_REMOVED lines=33> */
.L_x_12694:
[----:B------:R-:W-:Y:S01]  /*1dc0*/  FSETP.GEU.FTZ.AND P0, PT, R21, -R18, PT ;  /* 0x800000121500720b */ /* 0x000fe20003f1e000 */
[----:B------:R-:W-:-:S12]  /*1dd0*/  FADD.FTZ R8, R8, -1 ;  /* 0xbf80000008087421 */ /* 0x000fd80000010000 */
[----:B------:R-:W-:-:S07]  /*1de0*/  @!P0 FADD.FTZ R8, R8, -1 ;  /* 0xbf80000008088421 */ /* 0x000fce0000010000 */
.L_x_12693:
[----:B------:R-:W-:Y:S05]  /*1df0*/  BSYNC.RECONVERGENT B2 ;  /* 0x0000000000027941 */ /* 0x000fea0003800200 */
.L_x_12692:
[----:B------:R-:W-:Y:S01]  /*1e00*/  FFMA.FTZ R9, -R18, R8, R11 ;  /* 0x0000000812097223 */ /* 0x000fe2000001010b */
[----:B------:R-:W-:Y:S06]  /*1e10*/  BRA `(.L_x_12690) ;  /* 0x0000000000787947 */ /* 0x000fec0003800000 */
.L_x_12691:
        /* <DEDUP_REMOVED lines=14> */
.L_x_12697:
        /* <DEDUP_REMOVED lines=13> */
.L_x_12696:
[----:B------:R-:W-:Y:S05]  /*1fd0*/  BSYNC.RECONVERGENT B2 ;  /* 0x0000000000027941 */ /* 0x000fea0003800200 */
.L_x_12695:
[----:B0-----:R-:W-:-:S04]  /*1fe0*/  FMUL.FTZ R9, R20, 1.1920928955078125e-07 ;  /* 0x3400000014097820 */ /* 0x001fc80000410000 */
[----:B------:R-:W-:-:S07]  /*1ff0*/  FMUL.FTZ R9, R8, R9 ;  /* 0x0000000908097220 */ /* 0x000fce0000410000 */
.L_x_12690:
[----:B------:R-:W-:Y:S05]  /*2000*/  BSYNC.RECONVERGENT B0 ;  /* 0x0000000000007941 */ /* 0x000fea0003800200 */
.L_x_12689:
        /* <DEDUP_REMOVED lines=21> */
.L_x_12688:
[----:B------:R-:W0:Y:S02]  /*2160*/  MUFU.RCP R9, R22 ;  /* 0x0000001600097308 */ /* 0x000e240000001000 */
[----:B0-----:R-:W-:-:S07]  /*2170*/  FMUL.FTZ R8, R9, R14 ;  /* 0x0000000e09087220 */ /* 0x001fce0000410000 */
.L_x_12687:
[----:B------:R-:W-:Y:S05]  /*2180*/  BSYNC.RECONVERGENT B1 ;  /* 0x0000000000017941 */ /* 0x000fea0003800200 */
.L_x_12686:
        /* <DEDUP_REMOVED lines=33> */
.L_x_12706:
[----:B------:R-:W-:Y:S01]  /*23a0*/  FSETP.GEU.FTZ.AND P0, PT, R10, -R20, PT ;  /* 0x800000140a00720b */ /* 0x000fe20003f1e000 */
[----:B------:R-:W-:-:S12]  /*23b0*/  FADD.FTZ R18, R18, -1 ;  /* 0xbf80000012127421 */ /* 0x000fd80000010000 */
[----:B------:R-:W-:-:S07]  /*23c0*/  @!P0 FADD.FTZ R18, R18, -1 ;  /* 0xbf80000012128421 */ /* 0x000fce0000010000 */
.L_x_12705:
[----:B------:R-:W-:Y:S05]  /*23d0*/  BSYNC.RECONVERGENT B2 ;  /* 0x0000000000027941 */ /* 0x000fea0003800200 */
.L_x_12704:
[----:B------:R-:W-:Y:S01]  /*23e0*/  FFMA.FTZ R9, -R20, R18, R11 ;  /* 0x0000001214097223 */ /* 0x000fe2000001010b */
[----:B------:R-:W-:Y:S06]  /*23f0*/  BRA `(.L_x_12702) ;  /* 0x00000000007c7947 */ /* 0x000fec0003800000 */
.L_x_12703:
        /* <DEDUP_REMOVED lines=14> */
.L_x_12709:
        /* <DEDUP_REMOVED lines=14> */
.L_x_12708:
[----:B------:R-:W-:Y:S05]  /*25c0*/  BSYNC.RECONVERGENT B2 ;  /* 0x0000000000027941 */ /* 0x000fea0003800200 */
.L_x_12707:
[----:B0-----:R-:W-:-:S04]  /*25d0*/  FMUL.FTZ R10, R21, 1.1920928955078125e-07 ;  /* 0x34000000150a7820 */ /* 0x001fc80000410000 */
[----:B------:R-:W-:-:S07]  /*25e0*/  FMUL.FTZ R9, R9, R10 ;  /* 0x0000000a09097220 */ /* 0x000fce0000410000 */
.L_x_12702:
[----:B------:R-:W-:Y:S05]  /*25f0*/  BSYNC.RECONVERGENT B0 ;  /* 0x0000000000007941 */ /* 0x000fea0003800200 */
.L_x_12701:
        /* <DEDUP_REMOVED lines=21> */
.L_x_12700:
[----:B------:R-:W0:Y:S02]  /*2750*/  MUFU.RCP R9, R19 ;  /* 0x0000001300097308 */ /* 0x000e240000001000 */
[----:B0-----:R-:W-:-:S07]  /*2760*/  FMUL.FTZ R9, R9, R14 ;  /* 0x0000000e09097220 */ /* 0x001fce0000410000 */
.L_x_12699:
[----:B------:R-:W-:Y:S05]  /*2770*/  BSYNC.RECONVERGENT B1 ;  /* 0x0000000000017941 */ /* 0x000fea0003800200 */
.L_x_12698:
        /* <DEDUP_REMOVED lines=33> */
.L_x_12718:
[----:B------:R-:W-:Y:S01]  /*2990*/  FSETP.GEU.FTZ.AND P0, PT, R19, -R20, PT ;  /* 0x800000141300720b */ /* 0x000fe20003f1e000 */
[----:B------:R-:W-:-:S12]  /*29a0*/  FADD.FTZ R10, R10, -1 ;  /* 0xbf8000000a0a7421 */ /* 0x000fd80000010000 */
[----:B------:R-:W-:-:S07]  /*29b0*/  @!P0 FADD.FTZ R10, R10, -1 ;  /* 0xbf8000000a0a8421 */ /* 0x000fce0000010000 */
.L_x_12717:
[----:B------:R-:W-:Y:S05]  /*29c0*/  BSYNC.RECONVERGENT B2 ;  /* 0x0000000000027941 */ /* 0x000fea0003800200 */
.L_x_12716:
[----:B------:R-:W-:Y:S01]  /*29d0*/  FFMA.FTZ R19, -R20, R10, R11 ;  /* 0x0000000a14137223 */ /* 0x000fe2000001010b */
[----:B------:R-:W-:Y:S06]  /*29e0*/  BRA `(.L_x_12714) ;  /* 0x00000000007c7947 */ /* 0x000fec0003800000 */
.L_x_12715:
        /* <DEDUP_REMOVED lines=14> */
.L_x_12721:
        /* <DEDUP_REMOVED lines=14> */
.L_x_12720:
[----:B------:R-:W-:Y:S05]  /*2bb0*/  BSYNC.RECONVERGENT B2 ;  /* 0x0000000000027941 */ /* 0x000fea0003800200 */
.L_x_12719:
[----:B------:R-:W-:-:S04]  /*2bc0*/  FMUL.FTZ R19, R21, 1.1920928955078125e-07 ;  /* 0x3400000015137820 */ /* 0x000fc80000410000 */
[----:B------:R-:W-:-:S07]  /*2bd0*/  FMUL.FTZ R19, R10, R19 ;  /* 0x000000130a137220 */ /* 0x000fce0000410000 */
.L_x_12714:
[----:B------:R-:W-:Y:S05]  /*2be0*/  BSYNC.RECONVERGENT B0 ;  /* 0x0000000000007941 */ /* 0x000fea0003800200 */
.L_x_12713:
        /* <DEDUP_REMOVED lines=21> */
.L_x_12712:
[----:B------:R-:W0:Y:S02]  /*2d40*/  MUFU.RCP R13, R13 ;  /* 0x0000000d000d7308 */ /* 0x000e240000001000 */
[----:B0-----:R-:W-:-:S07]  /*2d50*/  FMUL.FTZ R10, R13, R14 ;  /* 0x0000000e0d0a7220 */ /* 0x001fce0000410000 */
.L_x_12711:
[----:B------:R-:W-:Y:S05]  /*2d60*/  BSYNC.RECONVERGENT B1 ;  /* 0x0000000000017941 */ /* 0x000fea0003800200 */
.L_x_12710:
        /* <DEDUP_REMOVED lines=32> */
.L_x_12730:
[----:B------:R-:W-:Y:S01]  /*2f70*/  FSETP.GEU.FTZ.AND P0, PT, R15, -R20, PT ;  /* 0x800000140f00720b */ /* 0x000fe20003f1e000 */
[----:B------:R-:W-:-:S12]  /*2f80*/  FADD.FTZ R2, R2, -1 ;  /* 0xbf80000002027421 */ /* 0x000fd80000010000 */
[----:B------:R-:W-:-:S07]  /*2f90*/  @!P0 FADD.FTZ R2, R2, -1 ;  /* 0xbf80000002028421 */ /* 0x000fce0000010000 */
.L_x_12729:
[----:B------:R-:W-:Y:S05]  /*2fa0*/  BSYNC.RECONVERGENT B2 ;  /* 0x0000000000027941 */ /* 0x000fea0003800200 */
.L_x_12728:
[----:B------:R-:W-:Y:S01]  /*2fb0*/  FFMA.FTZ R11, -R20, R2, R11 ;  /* 0x00000002140b7223 */ /* 0x000fe2000001010b */
[----:B------:R-:W-:Y:S06]  /*2fc0*/  BRA `(.L_x_12726) ;  /* 0x0000000000707947 */ /* 0x000fec0003800000 */
.L_x_12727:
        /* <DEDUP_REMOVED lines=12> */
.L_x_12733:
        /* <DEDUP_REMOVED lines=13> */
.L_x_12732:
[----:B------:R-:W-:Y:S05]  /*3160*/  BSYNC.RECONVERGENT B2 ;  /* 0x0000000000027941 */ /* 0x000fea0003800200 */
.L_x_12731:
[----:B------:R-:W-:-:S04]  /*3170*/  FMUL.FTZ R2, R2, 1.1920928955078125e-07 ;  /* 0x3400000002027820 */ /* 0x000fc80000410000 */
[----:B------:R-:W-:-:S07]  /*3180*/  FMUL.FTZ R11, R11, R2 ;  /* 0x000000020b0b7220 */ /* 0x000fce0000410000 */
.L_x_12726:
[----:B------:R-:W-:Y:S05]  /*3190*/  BSYNC.RECONVERGENT B0 ;  /* 0x0000000000007941 */ /* 0x000fea0003800200 */
.L_x_12725:
        /* <DEDUP_REMOVED lines=21> */
.L_x_12724:
[----:B------:R-:W0:Y:S02]  /*32f0*/  MUFU.RCP R11, R12 ;  /* 0x0000000c000b7308 */ /* 0x000e240000001000 */
[----:B0-----:R-:W-:-:S07]  /*3300*/  FMUL.FTZ R14, R11, R14 ;  /* 0x0000000e0b0e7220 */ /* 0x001fce0000410000 */
.L_x_12723:
[----:B------:R-:W-:Y:S05]  /*3310*/  BSYNC.RECONVERGENT B1 ;  /* 0x0000000000017941 */ /* 0x000fea0003800200 */
.L_x_12722:
        /* <DEDUP_REMOVED lines=16> */
.L_x_12736:
[----:B------:R-:W-:-:S13]  /*3420*/  ISETP.GE.U32.AND P0, PT, R17, R16, PT ;  /* 0x000000101100720c */ /* 0x000fda0003f06070 */
[----:B------:R-:W-:Y:S05]  /*3430*/  @P0 BRA `(.L_x_12738) ;  /* 0x0000000000300947 */ /* 0x000fea0003800000 */
[----:B-1----:R-:W1:Y:S01]  /*3440*/  LDC.64 R2, c[0x0][0x390] ;  /* 0x0000e400ff027b82 */ /* 0x002e620000000a00 */
[----:B------:R-:W-:Y:S02]  /*3450*/  IMAD.IADD R5, R0, 0x1, R17 ;  /* 0x0000000100057824 */ /* 0x000fe400078e0211 */
[----:B------:R-:W-:Y:S02]  /*3460*/  VIADD R17, R17, 0x80 ;  /* 0x0000008011117836 */ /* 0x000fe40000000000 */
[----:B-1----:R-:W-:-:S05]  /*3470*/  IMAD.WIDE.U32 R2, R5, 0x4, R2 ;  /* 0x0000000405027825 */ /* 0x002fca00078e0002 */
[----:B------:R2:W-:Y:S02]  /*3480*/  STG.E desc[UR4][R2.64], R6 ;  /* 0x0000000602007986 */ /* 0x0005e4000c101904 */
.L_x_12737:
[----:B------:R-:W-:-:S13]  /*3490*/  ISETP.GE.U32.AND P0, PT, R17, R16, PT ;  /* 0x000000101100720c */ /* 0x000fda0003f06070 */
[----:B------:R-:W-:Y:S05]  /*34a0*/  @P0 BRA `(.L_x_12739) ;  /* 0x0000000000300947 */ /* 0x000fea0003800000 */
[----:B-12---:R-:W1:Y:S01]  /*34b0*/  LDC.64 R2, c[0x0][0x390] ;  /* 0x0000e400ff027b82 */ /* 0x006e620000000a00 */
[----:B------:R-:W-:Y:S01]  /*34c0*/  IADD3 R5, PT, PT, R0, R17, RZ ;  /* 0x0000001100057210 */ /* 0x000fe20007ffe0ff */
[----:B------:R-:W-:-:S04]  /*34d0*/  VIADD R17, R17, 0x80 ;  /* 0x0000008011117836 */ /* 0x000fc80000000000 */
[----:B-1----:R-:W-:-:S05]  /*34e0*/  IMAD.WIDE.U32 R2, R5, 0x4, R2 ;  /* 0x0000000405027825 */ /* 0x002fca00078e0002 */
[----:B------:R2:W-:Y:S02]  /*34f0*/  STG.E desc[UR4][R2.64], R7 ;  /* 0x0000000702007986 */ /* 0x0005e4000c101904 */
.L_x_12738:
[----:B------:R-:W-:-:S13]  /*3500*/  ISETP.GE.U32.AND P0, PT, R17, R16, PT ;  /* 0x000000101100720c */ /* 0x000fda0003f06070 */
[----:B------:R-:W-:Y:S05]  /*3510*/  @P0 BRA `(.L_x_12740) ;  /* 0x0000000000340947 */ /* 0x000fea0003800000 */
[----:B-12---:R-:W1:Y:S01]  /*3520*/  LDC.64 R2, c[0x0][0x390] ;  /* 0x0000e400ff027b82 */ /* 0x006e620000000a00 */
[----:B------:R-:W-:Y:S01]  /*3530*/  IMAD.IADD R5, R0, 0x1, R17 ;  /* 0x0000000100057824 */ /* 0x000fe200078e0211 */
[----:B------:R-:W-:-:S03]  /*3540*/  IADD3 R17, PT, PT, R17, 0x80, RZ ;  /* 0x0000008011117810 */ /* 0x000fc60007ffe0ff */
[----:B-1----:R-:W-:-:S05]  /*3550*/  IMAD.WIDE.U32 R2, R5, 0x4, R2 ;  /* 0x0000000405027825 */ /* 0x002fca00078e0002 */
[----:B------:R3:W-:Y:S02]  /*3560*/  STG.E desc[UR4][R2.64], R8 ;  /* 0x0000000802007986 */ /* 0x0007e4000c101904 */
.L_x_12739:
        /* <DEDUP_REMOVED lines=8> */
.L_x_12740:
[----:B------:R-:W-:Y:S05]  /*35f0*/  BSYNC.RELIABLE B1 ;  /* 0x0000000000017941 */ /* 0x000fea0003800100 */
.L_x_12735:
[----:B------:R-:W-:-:S13]  /*3600*/  ISETP.GE.U32.AND P0, PT, R17, R16, PT ;  /* 0x000000101100720c */ /* 0x000fda0003f06070 */
[----:B-123--:R-:W1:Y:S01]  /*3610*/  @!P0 LDC.64 R2, c[0x0][0x390] ;  /* 0x0000e400ff028b82 */ /* 0x00ee620000000a00 */
[----:B------:R-:W-:Y:S01]  /*3620*/  @!P0 IADD3 R5, PT, PT, R0, R17, RZ ;  /* 0x0000001100058210 */ /* 0x000fe20007ffe0ff */
[----:B------:R-:W-:-:S04]  /*3630*/  @!P0 VIADD R17, R17, 0x80 ;  /* 0x0000008011118836 */ /* 0x000fc80000000000 */
[----:B-1----:R-:W-:-:S05]  /*3640*/  @!P0 IMAD.WIDE.U32 R2, R5, 0x4, R2 ;  /* 0x0000000405028825 */ /* 0x002fca00078e0002 */
[----:B------:R4:W-:Y:S02]  /*3650*/  @!P0 STG.E desc[UR4][R2.64], R10 ;  /* 0x0000000a02008986 */ /* 0x0009e4000c101904 */
.L_x_12741:
[----:B------:R-:W-:Y:S05]  /*3660*/  BSYNC.RECONVERGENT B0 ;  /* 0x0000000000007941 */ /* 0x000fea0003800200 */
.L_x_12734:
        /* <DEDUP_REMOVED lines=8> */
.L_x_12639:
[----:B------:R-:W0:Y:S01]  /*36f0*/  S2R R2, SR_TID.X ;  /* 0x0000000000027919 */ /* 0x000e220000002100 */
[----:B------:R-:W1:Y:S08]  /*3700*/  LDC.64 R4, c[0x0][0x398] ;  /* 0x0000e600ff047b82 */ /* 0x000e700000000a00 */
[----:B------:R-:W2:Y:S01]  /*3710*/  LDC R16, c[0x0][0x388] ;  /* 0x0000e200ff107b82 */ /* 0x000ea20000000800 */
[----:B-1----:R-:W-:-:S04]  /*3720*/  IMAD.WIDE.U32 R4, R0, 0x4, R4 ;  /* 0x0000000400047825 */ /* 0x002fc800078e0004 */
[----:B0-----:R-:W-:-:S05]  /*3730*/  IMAD.WIDE.U32 R6, R2, 0x10, R4 ;  /* 0x0000001002067825 */ /* 0x001fca00078e0004 */
[----:B------:R-:W3:Y:S04]  /*3740*/  LDG.E.128 R12, desc[UR4][R6.64] ;  /* 0x00000004060c7981 */ /* 0x000ee8000c1e1d00 */
[----:B------:R0:W5:Y:S01]  /*3750*/  LDG.E.128 R8, desc[UR4][R6.64+0x800] ;  /* 0x0008000406087981 */ /* 0x000162000c1e1d00 */
        /* <DEDUP_REMOVED lines=39> */
.L_x_12748:
[----:B------:R-:W-:Y:S05]  /*39d0*/  BSYNC.RECONVERGENT B2 ;  /* 0x0000000000027941 */ /* 0x000fea0003800200 */
.L_x_12747:
[----:B------:R-:W-:Y:S01]  /*39e0*/  FFMA.FTZ R5, -R4, R18, R19 ;  /* 0x0000001204057223 */ /* 0x000fe20000010113 */
[----:B------:R-:W-:Y:S06]  /*39f0*/  BRA `(.L_x_12745) ;  /* 0x0000000000787947 */ /* 0x000fec0003800000 */
.L_x_12746:
        /* <DEDUP_REMOVED lines=14> */
.L_x_12751:
        /* <DEDUP_REMOVED lines=13> */
.L_x_12750:
[----:B------:R-:W-:Y:S05]  /*3bb0*/  BSYNC.RECONVERGENT B2 ;  /* 0x0000000000027941 */ /* 0x000fea0003800200 */
.L_x_12749:
[----:B0-----:R-:W-:-:S04]  /*3bc0*/  FMUL.FTZ R5, R18, 1.1920928955078125e-07 ;  /* 0x3400000012057820 */ /* 0x001fc80000410000 */
[----:B------:R-:W-:-:S07]  /*3bd0*/  FMUL.FTZ R5, R4, R5 ;  /* 0x0000000504057220 */ /* 0x000fce0000410000 */
.L_x_12745:
[----:B------:R-:W-:Y:S05]  /*3be0*/  BSYNC.RECONVERGENT B0 ;  /* 0x0000000000007941 */ /* 0x000fea0003800200 */
.L_x_12744:
        /* <DEDUP_REMOVED lines=19> */
.L_x_12743:
[----:B------:R-:W-:Y:S05]  /*3d20*/  BSYNC.RECONVERGENT B1 ;  /* 0x0000000000017941 */ /* 0x000fea0003800200 */
.L_x_12742:
        /* <DEDUP_REMOVED lines=30> */
.L_x_12759:
[----:B------:R-:W-:Y:S01]  /*3f10*/  FSETP.GEU.FTZ.AND P0, PT, R12, -R6, PT ;  /* 0x800000060c00720b */ /* 0x000fe20003f1e000 */
[----:B------:R-:W-:-:S12]  /*3f20*/  FADD.FTZ R18, R18, -1 ;  /* 0xbf80000012127421 */ /* 0x000fd80000010000 */
[----:B------:R-:W-:-:S07]  /*3f30*/  @!P0 FADD.FTZ R18, R18, -1 ;  /* 0xbf80000012128421 */ /* 0x000fce0000010000 */
.L_x_12758:
[----:B------:R-:W-:Y:S05]  /*3f40*/  BSYNC.RECONVERGENT B2 ;  /* 0x0000000000027941 */ /* 0x000fea0003800200 */
.L_x_12757:
[----:B------:R-:W-:Y:S01]  /*3f50*/  FFMA.FTZ R5, -R6, R18, R19 ;  /* 0x0000001206057223 */ /* 0x000fe20000010113 */
[----:B------:R-:W-:Y:S06]  /*3f60*/  BRA `(.L_x_12755) ;  /* 0x00000000007c7947 */ /* 0x000fec0003800000 */
.L_x_12756:
        /* <DEDUP_REMOVED lines=10> */
[----:B------:R-:W-:Y:S01]  /*4010*/  LOP3.LUT R6, R6, 0x7fffff, RZ, 0xc0, !PT ;  /* 0x007fffff06067812 */ /* 0x000fe200078ec0ff */
[----:B------:R-:W-:Y:S01]  /*4020*/  IMAD.MOV.U32 R20, RZ, RZ, R17 ;  /* 0x000000ffff147224 */ /* 0x000fe200078e0011 */
[----:B------:R-:W-:Y:S02]  /*4030*/  MOV R12, R18 ;  /* 0x00000012000c7202 */ /* 0x000fe40000000f00 */
[----:B------:R-:W-:-:S04]  /*4040*/  LOP3.LUT R6, R6, 0x3f800000, RZ, 0xfc, !PT ;  /* 0x3f80000006067812 */ /* 0x000fc800078efcff */
[----:B------:R0:W1:Y:S03]  /*4050*/  MUFU.RCP R7, R6 ;  /* 0x0000000600077308 */ /* 0x0000660000001000 */
.L_x_12762:
        /* <DEDUP_REMOVED lines=13> */
.L_x_12761:
[----:B------:R-:W-:Y:S05]  /*4130*/  BSYNC.RECONVERGENT B2 ;  /* 0x0000000000027941 */ /* 0x000fea0003800200 */
.L_x_12760:
[----:B0-----:R-:W-:-:S04]  /*4140*/  FMUL.FTZ R6, R20, 1.1920928955078125e-07 ;  /* 0x3400000014067820 */ /* 0x001fc80000410000 */
[----:B------:R-:W-:-:S07]  /*4150*/  FMUL.FTZ R5, R5, R6 ;  /* 0x0000000605057220 */ /* 0x000fce0000410000 */
.L_x_12755:
[----:B------:R-:W-:Y:S05]  /*4160*/  BSYNC.RECONVERGENT B0 ;  /* 0x0000000000007941 */ /* 0x000fea0003800200 */
.L_x_12754:
        /* <DEDUP_REMOVED lines=21> */
.L_x_12753:
[----:B------:R-:W0:Y:S02]  /*42c0*/  MUFU.RCP R5, R13 ;  /* 0x0000000d00057308 */ /* 0x000e240000001000 */
[----:B0-----:R-:W-:-:S07]  /*42d0*/  FMUL.FTZ R5, R5, R16 ;  /* 0x0000001005057220 */ /* 0x001fce0000410000 */
.L_x_12763:
[----:B------:R-:W-:Y:S05]  /*42e0*/  BSYNC.RECONVERGENT B1 ;  /* 0x0000000000017941 */ /* 0x000fea0003800200 */
.L_x_12752:
        /* <DEDUP_REMOVED lines=30> */
.L_x_12771:
[----:B------:R-:W-:Y:S01]  /*44d0*/  FSETP.GEU.FTZ.AND P0, PT, R13, -R6, PT ;  /* 0x800000060d00720b */ /* 0x000fe20003f1e000 */
[----:B------:R-:W-:-:S12]  /*44e0*/  FADD.FTZ R18, R18, -1 ;  /* 0xbf80000012127421 */ /* 0x000fd80000010000 */
[----:B------:R-:W-:-:S07]  /*44f0*/  @!P0 FADD.FTZ R18, R18, -1 ;  /* 0xbf80000012128421 */ /* 0x000fce0000010000 */
.L_x_12770:
[----:B------:R-:W-:Y:S05]  /*4500*/  BSYNC.RECONVERGENT B2 ;  /* 0x0000000000027941 */ /* 0x000fea0003800200 */
.L_x_12769:
[----:B------:R-:W-:Y:S01]  /*4510*/  FFMA.FTZ R7, -R6, R18, R19 ;  /* 0x0000001206077223 */ /* 0x000fe20000010113 */
[----:B------:R-:W-:Y:S06]  /*4520*/  BRA `(.L_x_12767) ;  /* 0x0000000000787947 */ /* 0x000fec0003800000 */
.L_x_12768:
        /* <DEDUP_REMOVED lines=14> */
.L_x_12774:
        /* <DEDUP_REMOVED lines=13> */
.L_x_12773:
[----:B------:R-:W-:Y:S05]  /*46e0*/  BSYNC.RECONVERGENT B2 ;  /* 0x0000000000027941 */ /* 0x000fea0003800200 */
.L_x_12772:
[----:B0-----:R-:W-:-:S04]  /*46f0*/  FMUL.FTZ R7, R18, 1.1920928955078125e-07 ;  /* 0x3400000012077820 */ /* 0x001fc80000410000 */
[----:B------:R-:W-:-:S07]  /*4700*/  FMUL.FTZ R7, R6, R7 ;  /* 0x0000000706077220 */ /* 0x000fce0000410000 */
.L_x_12767:
[----:B------:R-:W-:Y:S05]  /*4710*/  BSYNC.RECONVERGENT B0 ;  /* 0x0000000000007941 */ /* 0x000fea0003800200 */
.L_x_12766:
        /* <DEDUP_REMOVED lines=21> */
.L_x_12765:
[----:B------:R-:W0:Y:S02]  /*4870*/  MUFU.RCP R7, R14 ;  /* 0x0000000e00077308 */ /* 0x000e240000001000 */
[----:B0-----:R-:W-:-:S07]  /*4880*/  FMUL.FTZ R6, R7, R16 ;  /* 0x0000001007067220 */ /* 0x001fce0000410000 */
.L_x_12775:
[----:B------:R-:W-:Y:S05]  /*4890*/  BSYNC.RECONVERGENT B1 ;  /* 0x0000000000017941 */ /* 0x000fea0003800200 */
.L_x_12764:
        /* <DEDUP_REMOVED lines=30> */
.L_x_12783:
[----:B------:R-:W-:Y:S01]  /*4a80*/  FSETP.GEU.FTZ.AND P0, PT, R14, -R12, PT ;  /* 0x8000000c0e00720b */ /* 0x000fe20003f1e000 */
[----:B------:R-:W-:-:S12]  /*4a90*/  FADD.FTZ R18, R18, -1 ;  /* 0xbf80000012127421 */ /* 0x000fd80000010000 */
[----:B------:R-:W-:-:S07]  /*4aa0*/  @!P0 FADD.FTZ R18, R18, -1 ;  /* 0xbf80000012128421 */ /* 0x000fce0000010000 */
.L_x_12782:
[----:B------:R-:W-:Y:S05]  /*4ab0*/  BSYNC.RECONVERGENT B2 ;  /* 0x0000000000027941 */ /* 0x000fea0003800200 */
.L_x_12781:
[----:B------:R-:W-:Y:S01]  /*4ac0*/  FFMA.FTZ R7, -R12, R18, R19 ;  /* 0x000000120c077223 */ /* 0x000fe20000010113 */
[----:B------:R-:W-:Y:S06]  /*4ad0*/  BRA `(.L_x_12779) ;  /* 0x00000000007c7947 */ /* 0x000fec0003800000 */
.L_x_12780:
        /* <DEDUP_REMOVED lines=15> */
.L_x_12786:
        /* <DEDUP_REMOVED lines=13> */
.L_x_12785:
[----:B------:R-:W-:Y:S05]  /*4ca0*/  BSYNC.RECONVERGENT B2 ;  /* 0x0000000000027941 */ /* 0x000fea0003800200 */
.L_x_12784:
[----:B0-----:R-:W-:-:S04]  /*4cb0*/  FMUL.FTZ R12, R20, 1.1920928955078125e-07 ;  /* 0x34000000140c7820 */ /* 0x001fc80000410000 */
[----:B------:R-:W-:-:S07]  /*4cc0*/  FMUL.FTZ R7, R7, R12 ;  /* 0x0000000c07077220 */ /* 0x000fce0000410000 */
.L_x_12779:
[----:B------:R-:W-:Y:S05]  /*4cd0*/  BSYNC.RECONVERGENT B0 ;  /* 0x0000000000007941 */ /* 0x000fea0003800200 */
.L_x_12778:
        /* <DEDUP_REMOVED lines=21> */
.L_x_12777:
[----:B------:R-:W0:Y:S02]  /*4e30*/  MUFU.RCP R7, R15 ;  /* 0x0000000f00077308 */ /* 0x000e240000001000 */
[----:B0-----:R-:W-:-:S07]  /*4e40*/  FMUL.FTZ R7, R7, R16 ;  /* 0x0000001007077220 */ /* 0x001fce0000410000 */
.L_x_12787:
[----:B------:R-:W-:Y:S05]  /*4e50*/  BSYNC.RECONVERGENT B1 ;  /* 0x0000000000017941 */ /* 0x000fea0003800200 */
.L_x_12776:
[----:B-----5:R-:W-:Y:S01]  /*4e60*/  FSETP.NEU.FTZ.AND P0, PT, R8, RZ, PT ;  /* 0x000000ff0800720b */ /* 0x020fe20003f1d000 */
        /* <DEDUP_REMOVED lines=29> */
.L_x_12795:
[----:B------:R-:W-:Y:S01]  /*5040*/  FSETP.GEU.FTZ.AND P0, PT, R15, -R12, PT ;  /* 0x8000000c0f00720b */ /* 0x000fe20003f1e000 */
[----:B------:R-:W-:-:S12]  /*5050*/  FADD.FTZ R18, R18, -1 ;  /* 0xbf80000012127421 */ /* 0x000fd80000010000 */
[----:B------:R-:W-:-:S07]  /*5060*/  @!P0 FADD.FTZ R18, R18, -1 ;  /* 0xbf80000012128421 */ /* 0x000fce0000010000 */
.L_x_12794:
[----:B------:R-:W-:Y:S05]  /*5070*/  BSYNC.RECONVERGENT B2 ;  /* 0x0000000000027941 */ /* 0x000fea0003800200 */
.L_x_12793:
[----:B------:R-:W-:Y:S01]  /*5080*/  FFMA.FTZ R13, -R12, R18, R19 ;  /* 0x000000120c0d7223 */ /* 0x000fe20000010113 */
[----:B------:R-:W-:Y:S06]  /*5090*/  BRA `(.L_x_12791) ;  /* 0x0000000000787947 */ /* 0x000fec0003800000 */
.L_x_12792:
        /* <DEDUP_REMOVED lines=14> */
.L_x_12798:
        /* <DEDUP_REMOVED lines=13> */
.L_x_12797:
[----:B------:R-:W-:Y:S05]  /*5250*/  BSYNC.RECONVERGENT B2 ;  /* 0x0000000000027941 */ /* 0x000fea0003800200 */
.L_x_12796:
[----:B0-----:R-:W-:-:S04]  /*5260*/  FMUL.FTZ R13, R18, 1.1920928955078125e-07 ;  /* 0x34000000120d7820 */ /* 0x001fc80000410000 */
[----:B------:R-:W-:-:S07]  /*5270*/  FMUL.FTZ R13, R12, R13 ;  /* 0x0000000d0c0d7220 */ /* 0x000fce0000410000 */
.L_x_12791:
[----:B------:R-:W-:Y:S05]  /*5280*/  BSYNC.RECONVERGENT B0 ;  /* 0x0000000000007941 */ /* 0x000fea0003800200 */
.L_x_12790:
        /* <DEDUP_REMOVED lines=21> */
.L_x_12789:
[----:B------:R-:W0:Y:S02]  /*53e0*/  MUFU.RCP R13, R8 ;  /* 0x00000008000d7308 */ /* 0x000e240000001000 */
[----:B0-----:R-:W-:-:S07]  /*53f0*/  FMUL.FTZ R12, R13, R16 ;  /* 0x000000100d0c7220 */ /* 0x001fce0000410000 */
.L_x_12799:
[----:B------:R-:W-:Y:S05]  /*5400*/  BSYNC.RECONVERGENT B1 ;  /* 0x0000000000017941 */ /* 0x000fea0003800200 */
.L_x_12788:
        /* <DEDUP_REMOVED lines=30> */
.L_x_12807:
[----:B------:R-:W-:Y:S01]  /*55f0*/  FSETP.GEU.FTZ.AND P0, PT, R14, -R8, PT ;  /* 0x800000080e00720b */ /* 0x000fe20003f1e000 */
[----:B------:R-:W-:-:S12]  /*5600*/  FADD.FTZ R18, R18, -1 ;  /* 0xbf80000012127421 */ /* 0x000fd80000010000 */
[----:B------:R-:W-:-:S07]  /*5610*/  @!P0 FADD.FTZ R18, R18, -1 ;  /* 0xbf80000012128421 */ /* 0x000fce0000010000 */
.L_x_12806:
[----:B------:R-:W-:Y:S05]  /*5620*/  BSYNC.RECONVERGENT B2 ;  /* 0x0000000000027941 */ /* 0x000fea0003800200 */
.L_x_12805:
[----:B------:R-:W-:Y:S01]  /*5630*/  FFMA.FTZ R13, -R8, R18, R19 ;  /* 0x00000012080d7223 */ /* 0x000fe20000010113 */
[----:B------:R-:W-:Y:S06]  /*5640*/  BRA `(.L_x_12803) ;  /* 0x0000000000787947 */ /* 0x000fec0003800000 */
.L_x_12804:
        /* <DEDUP_REMOVED lines=14> */
.L_x_12810:
        /* <DEDUP_REMOVED lines=13> */
.L_x_12809:
[----:B------:R-:W-:Y:S05]  /*5800*/  BSYNC.RECONVERGENT B2 ;  /* 0x0000000000027941 */ /* 0x000fea0003800200 */
.L_x_12808:
[----:B0-----:R-:W-:-:S04]  /*5810*/  FMUL.FTZ R13, R18, 1.1920928955078125e-07 ;  /* 0x34000000120d7820 */ /* 0x001fc80000410000 */
[----:B------:R-:W-:-:S07]  /*5820*/  FMUL.FTZ R13, R8, R13 ;  /* 0x0000000d080d7220 */ /* 0x000fce0000410000 */
.L_x_12803:
[----:B------:R-:W-:Y:S05]  /*5830*/  BSYNC.RECONVERGENT B0 ;  /* 0x0000000000007941 */ /* 0x000fea0003800200 */
.L_x_12802:
        /* <DEDUP_REMOVED lines=21> */
.L_x_12801:
[----:B------:R-:W0:Y:S02]  /*5990*/  MUFU.RCP R9, R9 ;  /* 0x0000000900097308 */ /* 0x000e240000001000 */
[----:B0-----:R-:W-:-:S07]  /*59a0*/  FMUL.FTZ R13, R9, R16 ;  /* 0x00000010090d7220 */ /* 0x001fce0000410000 */
.L_x_12811:
[----:B------:R-:W-:Y:S05]  /*59b0*/  BSYNC.RECONVERGENT B1 ;  /* 0x0000000000017941 */ /* 0x000fea0003800200 */
.L_x_12800:
        /* <DEDUP_REMOVED lines=30> */
.L_x_12819:
[----:B------:R-:W-:Y:S01]  /*5ba0*/  FSETP.GEU.FTZ.AND P0, PT, R15, -R8, PT ;  /* 0x800000080f00720b */ /* 0x000fe20003f1e000 */
[----:B------:R-:W-:-:S12]  /*5bb0*/  FADD.FTZ R18, R18, -1 ;  /* 0xbf80000012127421 */ /* 0x000fd80000010000 */
[----:B------:R-:W-:-:S07]  /*5bc0*/  @!P0 FADD.FTZ R18, R18, -1 ;  /* 0xbf80000012128421 */ /* 0x000fce0000010000 */
.L_x_12818:
[----:B------:R-:W-:Y:S05]  /*5bd0*/  BSYNC.RECONVERGENT B2 ;  /* 0x0000000000027941 */ /* 0x000fea0003800200 */
.L_x_12817:
[----:B------:R-:W-:Y:S01]  /*5be0*/  FFMA.FTZ R9, -R8, R18, R19 ;  /* 0x0000001208097223 */ /* 0x000fe20000010113 */
[----:B------:R-:W-:Y:S06]  /*5bf0*/  BRA `(.L_x_12815) ;  /* 0x0000000000787947 */ /* 0x000fec0003800000 */
.L_x_12816:
        /* <DEDUP_REMOVED lines=14> */
.L_x_12822:
        /* <DEDUP_REMOVED lines=13> */
.L_x_12821:
[----:B------:R-:W-:Y:S05]  /*5db0*/  BSYNC.RECONVERGENT B2 ;  /* 0x0000000000027941 */ /* 0x000fea0003800200 */
.L_x_12820:
[----:B0-----:R-:W-:-:S04]  /*5dc0*/  FMUL.FTZ R9, R18, 1.1920928955078125e-07 ;  /* 0x3400000012097820 */ /* 0x001fc80000410000 */
[----:B------:R-:W-:-:S07]  /*5dd0*/  FMUL.FTZ R9, R8, R9 ;  /* 0x0000000908097220 */ /* 0x000fce0000410000 */
.L_x_12815:
[----:B------:R-:W-:Y:S05]  /*5de0*/  BSYNC.RECONVERGENT B0 ;  /* 0x0000000000007941 */ /* 0x000fea0003800200 */
.L_x_12814:
        /* <DEDUP_REMOVED lines=21> */
.L_x_12813:
[----:B------:R-:W0:Y:S02]  /*5f40*/  MUFU.RCP R9, R10 ;  /* 0x0000000a00097308 */ /* 0x000e240000001000 */
[----:B0-----:R-:W-:-:S07]  /*5f50*/  FMUL.FTZ R14, R9, R16 ;  /* 0x00000010090e7220 */ /* 0x001fce0000410000 */
.L_x_12823:
[----:B------:R-:W-:Y:S05]  /*5f60*/  BSYNC.RECONVERGENT B1 ;  /* 0x0000000000017941 */ /* 0x000fea0003800200 */
.L_x_12812:
        /* <DEDUP_REMOVED lines=29> */
.L_x_12831:
[----:B------:R-:W-:Y:S01]  /*6140*/  FSETP.GEU.FTZ.AND P0, PT, R10, -R8, PT ;  /* 0x800000080a00720b */ /* 0x000fe20003f1e000 */
[----:B------:R-:W-:-:S12]  /*6150*/  FADD.FTZ R18, R18, -1 ;  /* 0xbf80000012127421 */ /* 0x000fd80000010000 */
[----:B------:R-:W-:-:S07]  /*6160*/  @!P0 FADD.FTZ R18, R18, -1 ;  /* 0xbf80000012128421 */ /* 0x000fce0000010000 */
.L_x_12830:
[----:B------:R-:W-:Y:S05]  /*6170*/  BSYNC.RECONVERGENT B2 ;  /* 0x0000000000027941 */ /* 0x000fea0003800200 */
.L_x_12829:
[----:B------:R-:W-:Y:S01]  /*6180*/  FFMA.FTZ R19, -R8, R18, R19 ;  /* 0x0000001208137223 */ /* 0x000fe20000010113 */
[----:B------:R-:W-:Y:S06]  /*6190*/  BRA `(.L_x_12827) ;  /* 0x0000000000707947 */ /* 0x000fec0003800000 */
.L_x_12828:
        /* <DEDUP_REMOVED lines=12> */
.L_x_12834:
        /* <DEDUP_REMOVED lines=13> */
.L_x_12833:
[----:B------:R-:W-:Y:S05]  /*6330*/  BSYNC.RECONVERGENT B2 ;  /* 0x0000000000027941 */ /* 0x000fea0003800200 */
.L_x_12832:
[----:B0-----:R-:W-:-:S04]  /*6340*/  FMUL.FTZ R8, R17, 1.1920928955078125e-07 ;  /* 0x3400000011087820 */ /* 0x001fc80000410000 */
[----:B------:R-:W-:-:S07]  /*6350*/  FMUL.FTZ R19, R19, R8 ;  /* 0x0000000813137220 */ /* 0x000fce0000410000 */
.L_x_12827:
[----:B------:R-:W-:Y:S05]  /*6360*/  BSYNC.RECONVERGENT B0 ;  /* 0x0000000000007941 */ /* 0x000fea0003800200 */
.L_x_12826:
        /* <DEDUP_REMOVED lines=21> */
.L_x_12825:
[----:B------:R-:W0:Y:S02]  /*64c0*/  MUFU.RCP R11, R11 ;  /* 0x0000000b000b7308 */ /* 0x000e240000001000 */
[----:B0-----:R-:W-:-:S07]  /*64d0*/  FMUL.FTZ R15, R11, R16 ;  /* 0x000000100b0f7220 */ /* 0x001fce0000410000 */
.L_x_12835:
[----:B------:R-:W-:Y:S05]  /*64e0*/  BSYNC.RECONVERGENT B1 ;  /* 0x0000000000017941 */ /* 0x000fea0003800200 */
.L_x_12824:
[----:B------:R-:W0:Y:S02]  /*64f0*/  LDC.64 R8, c[0x0][0x390] ;  /* 0x0000e400ff087b82 */ /* 0x000e240000000a00 */
[----:B0-----:R-:W-:-:S04]  /*6500*/  IMAD.WIDE.U32 R8, R0, 0x4, R8 ;  /* 0x0000000400087825 */ /* 0x001fc800078e0008 */
[----:B------:R-:W-:-:S05]  /*6510*/  IMAD.WIDE.U32 R8, R2, 0x10, R8 ;  /* 0x0000001002087825 */ /* 0x000fca00078e0008 */
[----:B------:R-:W-:Y:S04]  /*6520*/  STG.E.128 desc[UR4][R8.64], R4 ;  /* 0x0000000408007986 */ /* 0x000fe8000c101d04 */
[----:B------:R-:W-:Y:S01]  /*6530*/  STG.E.128 desc[UR4][R8.64+0x800], R12 ;  /* 0x0008000c08007986 */ /* 0x000fe2000c101d04 */
[----:B------:R-:W-:Y:S05]  /*6540*/  EXIT ;  /* 0x000000000000794d */ /* 0x000fea0003800000 */
.L_x_12836:
        /* <DEDUP_REMOVED lines=11> */
.L_x_37094:


//--------------------- .text._ZN2at6native29vectorized_elementwise_kernelILi8ENS0_13AUnaryFunctorIfffZZZNS0_15binary_internal21div_floor_kernel_cudaERNS_18TensorIteratorBaseEENKUlvE1_clEvENKUlvE0_clEvEUlffE_EESt5arrayIPcLm2EEEEviT0_T1_ --------------------------
	.section	.text._ZN2at6native29vectorized_elementwise_kernelILi8ENS0_13AUnaryFunctorIfffZZZNS0_15binary_internal21div_floor_kernel_cudaERNS_18TensorIteratorBaseEENKUlvE1_clEvENKUlvE0_clEvEUlffE_EESt5arrayIPcLm2EEEEviT0_T1_,"ax",@progbits
	.align	128
        .global         _ZN2at6native29vectorized_elementwise_kernelILi8ENS0_13AUnaryFunctorIfffZZZNS0_15binary_internal21div_floor_kernel_cudaERNS_18TensorIteratorBaseEENKUlvE1_clEvENKUlvE0_clEvEUlffE_EESt5arrayIPcLm2EEEEviT0_T1_
        .type           _ZN2at6native29vectorized_elementwise_kernelILi8ENS0_13AUnaryFunctorIfffZZZNS0_15binary_internal21div_floor_kernel_cudaERNS_18TensorIteratorBaseEENKUlvE1_clEvENKUlvE0_clEvEUlffE_EESt5arrayIPcLm2EEEEviT0_T1_,@function
        .size           _ZN2at6native29vectorized_elementwise_kernelILi8ENS0_13AUnaryFunctorIfffZZZNS0_15binary_internal21div_floor_kernel_cudaERNS_18TensorIteratorBaseEENKUlvE1_clEvENKUlvE0_clEvEUlffE_EESt5arrayIPcLm2EEEEviT0_T1_,(.L_x_37095 - _ZN2at6native29vectorized_elementwise_kernelILi8ENS0_13AUnaryFunctorIfffZZZNS0_15binary_internal21div_floor_kernel_cudaERNS_18TensorIteratorBaseEENKUlvE1_clEvENKUlvE0_clEvEUlffE_EESt5arrayIPcLm2EEEEviT0_T1_)
        .other          _ZN2at6native29vectorized_elementwise_kernelILi8ENS0_13AUnaryFunctorIfffZZZNS0_15binary_internal21div_floor_kernel_cudaERNS_18TensorIteratorBaseEENKUlvE1_clEvENKUlvE0_clEvEUlffE_EESt5arrayIPcLm2EEEEviT0_T1_,@"STO_CUDA_ENTRY STV_DEFAULT"
_ZN2at6native29vectorized_elementwise_kernelILi8ENS0_13AUnaryFunctorIfffZZZNS0_15binary_internal21div_floor_kernel_cudaERNS_18TensorIteratorBaseEENKUlvE1_clEvENKUlvE0_clEvEUlffE_EESt5arrayIPcLm2EEEEviT0_T1_:
.text._ZN2at6native29vectorized_elementwise_kernelILi8ENS0_13AUnaryFunctorIfffZZZNS0_15binary_internal21div_floor_kernel_cudaERNS_18TensorIteratorBaseEENKUlvE1_clEvENKUlvE0_clEvEUlffE_EESt5arrayIPcLm2EEEEviT0_T1_:
        /* <DEDUP_REMOVED lines=104> */
.L_x_12844:
[----:B------:R-:W-:Y:S05]  /*0680*/  BSYNC.RECONVERGENT B2 ;  /* 0x0000000000027941 */ /* 0x000fea0003800200 */
.L_x_12843:
[----:B------:R-:W-:Y:S01]  /*0690*/  FFMA.FTZ R3, -R8, R6, R11 ;  /* 0x0000000608037223 */ /* 0x000fe2000001010b */
[----:B------:R-:W-:Y:S06]  /*06a0*/  BRA `(.L_x_12841) ;  /* 0x00000000007c7947 */ /* 0x000fec0003800000 */
.L_x_12842:
        /* <DEDUP_REMOVED lines=14> */
.L_x_12847:
        /* <DEDUP_REMOVED lines=14> */
.L_x_12846:
[----:B------:R-:W-:Y:S05]  /*0870*/  BSYNC.RECONVERGENT B2 ;  /* 0x0000000000027941 */ /* 0x000fea0003800200 */
.L_x_12845:
[----:B0-----:R-:W-:-:S04]  /*0880*/  FMUL.FTZ R4, R7, 1.1920928955078125e-07 ;  /* 0x3400000007047820 */ /* 0x001fc80000410000 */
[----:B------:R-:W-:-:S07]  /*0890*/  FMUL.FTZ R3, R3, R4 ;  /* 0x0000000403037220 */ /* 0x000fce0000410000 */
.L_x_12841:
[----:B------:R-:W-:Y:S05]  /*08a0*/  BSYNC.RECONVERGENT B0 ;  /* 0x0000000000007941 */ /* 0x000fea0003800200 */
.L_x_12840:
        /* <DEDUP_REMOVED lines=19> */
.L_x_12839:
[----:B------:R-:W-:Y:S05]  /*09e0*/  BSYNC.RECONVERGENT B1 ;  /* 0x0000000000017941 */ /* 0x000fea0003800200 */
.L_x_12838:
        /* <DEDUP_REMOVED lines=33> */
.L_x_12856:
[----:B------:R-:W-:Y:S01]  /*0c00*/  FSETP.GEU.FTZ.AND P0, PT, R7, -R8, PT ;  /* 0x800000080700720b */ /* 0x000fe20003f1e000 */
[----:B------:R-:W-:-:S12]  /*0c10*/  FADD.FTZ R4, R4, -1 ;  /* 0xbf80000004047421 */ /* 0x000fd80000010000 */
[----:B------:R-:W-:-:S07]  /*0c20*/  @!P0 FADD.FTZ R4, R4, -1 ;  /* 0xbf80000004048421 */ /* 0x000fce0000010000 */
.L_x_12855:
[----:B------:R-:W-:Y:S05]  /*0c30*/  BSYNC.RECONVERGENT B2 ;  /* 0x0000000000027941 */ /* 0x000fea0003800200 */
.L_x_12854:
[----:B------:R-:W-:Y:S01]  /*0c40*/  FFMA.FTZ R7, -R8, R4, R11 ;  /* 0x0000000408077223 */ /* 0x000fe2000001010b */
[----:B------:R-:W-:Y:S06]  /*0c50*/  BRA `(.L_x_12852) ;  /* 0x00000000007c7947 */ /* 0x000fec0003800000 */
.L_x_12853:
        /* <DEDUP_REMOVED lines=14> */
.L_x_12859:
        /* <DEDUP_REMOVED lines=14> */
.L_x_12858:
[----:B------:R-:W-:Y:S05]  /*0e20*/  BSYNC.RECONVERGENT B2 ;  /* 0x0000000000027941 */ /* 0x000fea0003800200 */
.L_x_12857:
[----:B------:R-:W-:-:S04]  /*0e30*/  FMUL.FTZ R7, R9, 1.1920928955078125e-07 ;  /* 0x3400000009077820 */ /* 0x000fc80000410000 */
[----:B------:R-:W-:-:S07]  /*0e40*/  FMUL.FTZ R7, R4, R7 ;  /* 0x0000000704077220 */ /* 0x000fce0000410000 */
.L_x_12852:
[----:B------:R-:W-:Y:S05]  /*0e50*/  BSYNC.RECONVERGENT B0 ;  /* 0x0000000000007941 */ /* 0x000fea0003800200 */
.L_x_12851:
        /* <DEDUP_REMOVED lines=21> */
.L_x_12850:
[----:B------:R-:W0:Y:S02]  /*0fb0*/  MUFU.RCP R7, R20 ;  /* 0x0000001400077308 */ /* 0x000e240000001000 */
[----:B0-----:R-:W-:-:S07]  /*0fc0*/  FMUL.FTZ R4, R7, R14 ;  /* 0x0000000e07047220 */ /* 0x001fce0000410000 */
.L_x_12849:
[----:B------:R-:W-:Y:S05]  /*0fd0*/  BSYNC.RECONVERGENT B1 ;  /* 0x0000000000017941 */ /* 0x000fea0003800200 */
.L_x_12848:
        /* <DEDUP_REMOVED lines=33> */
.L_x_12868:
[----:B------:R-:W-:Y:S01]  /*11f0*/  FSETP.GEU.FTZ.AND P0, PT, R8, -R10, PT ;  /* 0x8000000a0800720b */ /* 0x000fe20003f1e000 */
[----:B------:R-:W-:-:S12]  /*1200*/  FADD.FTZ R6, R6, -1 ;  /* 0xbf80000006067421 */ /* 0x000fd80000010000 */
[----:B------:R-:W-:-:S07]  /*1210*/  @!P0 FADD.FTZ R6, R6, -1 ;  /* 0xbf80000006068421 */ /* 0x000fce0000010000 */
.L_x_12867:
[----:B------:R-:W-:Y:S05]  /*1220*/  BSYNC.RECONVERGENT B2 ;  /* 0x0000000000027941 */ /* 0x000fea0003800200 */
.L_x_12866:
[----:B------:R-:W-:Y:S01]  /*1230*/  FFMA.FTZ R7, -R10, R6, R11 ;  /* 0x000000060a077223 */ /* 0x000fe2000001010b */
[----:B------:R-:W-:Y:S06]  /*1240*/  BRA `(.L_x_12864) ;  /* 0x00000000007c7947 */ /* 0x000fec0003800000 */
.L_x_12865:
        /* <DEDUP_REMOVED lines=14> */
.L_x_12871:
        /* <DEDUP_REMOVED lines=14> */
.L_x_12870:
[----:B------:R-:W-:Y:S05]  /*1410*/  BSYNC.RECONVERGENT B2 ;  /* 0x0000000000027941 */ /* 0x000fea0003800200 */
.L_x_12869:
[----:B0-----:R-:W-:-:S04]  /*1420*/  FMUL.FTZ R7, R10, 1.1920928955078125e-07 ;  /* 0x340000000a077820 */ /* 0x001fc80000410000 */
[----:B------:R-:W-:-:S07]  /*1430*/  FMUL.FTZ R7, R6, R7 ;  /* 0x0000000706077220 */ /* 0x000fce0000410000 */
.L_x_12864:
[----:B------:R-:W-:Y:S05]  /*1440*/  BSYNC.RECONVERGENT B0 ;  /* 0x0000000000007941 */ /* 0x000fea0003800200 */
.L_x_12863:
        /* <DEDUP_REMOVED lines=21> */
.L_x_12862:
[----:B------:R-:W0:Y:S02]  /*15a0*/  MUFU.RCP R21, R21 ;  /* 0x0000001500157308 */ /* 0x000e240000001000 */
[----:B0-----:R-:W-:-:S07]  /*15b0*/  FMUL.FTZ R6, R21, R14 ;  /* 0x0000000e15067220 */ /* 0x001fce0000410000 */
.L_x_12861:
[----:B------:R-:W-:Y:S05]  /*15c0*/  BSYNC.RECONVERGENT B1 ;  /* 0x0000000000017941 */ /* 0x000fea0003800200 */
.L_x_12860:
        /* <DEDUP_REMOVED lines=33> */
.L_x_12880:
[----:B------:R-:W-:Y:S01]  /*17e0*/  FSETP.GEU.FTZ.AND P0, PT, R8, -R18, PT ;  /* 0x800000120800720b */ /* 0x000fe20003f1e000 */
[----:B------:R-:W-:-:S12]  /*17f0*/  FADD.FTZ R10, R10, -1 ;  /* 0xbf8000000a0a7421 */ /* 0x000fd80000010000 */
[----:B------:R-:W-:-:S07]  /*1800*/  @!P0 FADD.FTZ R10, R10, -1 ;  /* 0xbf8000000a0a8421 */ /* 0x000fce0000010000 */
.L_x_12879:
[----:B------:R-:W-:Y:S05]  /*1810*/  BSYNC.RECONVERGENT B2 ;  /* 0x0000000000027941 */ /* 0x000fea0003800200 */
.L_x_12878:
[----:B------:R-:W-:Y:S01]  /*1820*/  FFMA.FTZ R7, -R18, R10, R11 ;  /* 0x0000000a12077223 */ /* 0x000fe2000001010b */
[----:B------:R-:W-:Y:S06]  /*1830*/  BRA `(.L_x_12876) ;  /* 0x0000000000787947 */ /* 0x000fec0003800000 */
.L_x_12877:
        /* <DEDUP_REMOVED lines=14> */
.L_x_12883:
        /* <DEDUP_REMOVED lines=13> */
.L_x_12882:
[----:B------:R-:W-:Y:S05]  /*19f0*/  BSYNC.RECONVERGENT B2 ;  /* 0x0000000000027941 */ /* 0x000fea0003800200 */
.L_x_12881:
[----:B0-----:R-:W-:-:S04]  /*1a00*/  FMUL.FTZ R8, R18, 1.1920928955078125e-07 ;  /* 0x3400000012087820 */ /* 0x001fc80000410000 */
[----:B------:R-:W-:-:S07]  /*1a10*/  FMUL.FTZ R7, R7, R8 ;  /* 0x0000000807077220 */ /* 0x000fce0000410000 */
.L_x_12876:
[----:B------:R-:W-:Y:S05]  /*1a20*/  BSYNC.RECONVERGENT B0 ;  /* 0x0000000000007941 */ /* 0x000fea0003800200 */
.L_x_12875:
        /* <DEDUP_REMOVED lines=21> */
.L_x_12874:
[----:B------:R-:W0:Y:S02]  /*1b80*/  MUFU.RCP R7, R23 ;  /* 0x0000001700077308 */ /* 0x000e240000001000 */
[----:B0-----:R-:W-:-:S07]  /*1b90*/  FMUL.FTZ R7, R7, R14 ;  /* 0x0000000e07077220 */ /* 0x001fce0000410000 */
.L_x_12873:
[----:B------:R-:W-:Y:S05]  /*1ba0*/  BSYNC.RECONVERGENT B1 ;  /* 0x0000000000017941 */ /* 0x000fea0003800200 */
.L_x_12872:
        /* <DEDUP_REMOVED lines=33> */
.L_x_12892:
[----:B------:R-:W-:Y:S01]  /*1dc0*/  FSETP.GEU.FTZ.AND P0, PT, R21, -R18, PT ;  /* 0x800000121500720b */ /* 0x000fe20003f1e000 */
[----:B------:R-:W-:-:S12]  /*1dd0*/  FADD.FTZ R8, R8, -1 ;  /* 0xbf80000008087421 */ /* 0x000fd80000010000 */
[----:B------:R-:W-:-:S07]  /*1de0*/  @!P0 FADD.FTZ R8, R8, -1 ;  /* 0xbf80000008088421 */ /* 0x000fce0000010000 */
.L_x_12891:
[----:B------:R-:W-:Y:S05]  /*1df0*/  BSYNC.RECONVERGENT B2 ;  /* 0x0000000000027941 */ /* 0x000fea0003800200 */
.L_x_12890:
[----:B------:R-:W-:Y:S01]  /*1e00*/  FFMA.FTZ R9, -R18, R8, R11 ;  /* 0x0000000812097223 */ /* 0x000fe2000001010b */
[----:B------:R-:W-:Y:S06]  /*1e10*/  BRA `(.L_x_12888) ;  /* 0x0000000000787947 */ /* 0x000fec0003800000 */
.L_x_12889:
        /* <DEDUP_REMOVED lines=14> */
.L_x_12895:
        /* <DEDUP_REMOVED lines=13> */
.L_x_12894:
[----:B------:R-:W-:Y:S05]  /*1fd0*/  BSYNC.RECONVERGENT B2 ;  /* 0x0000000000027941 */ /* 0x000fea0003800200 */
.L_x_12893:
[----:B0-----:R-:W-:-:S04]  /*1fe0*/  FMUL.FTZ R9, R20, 1.1920928955078125e-07 ;  /* 0x3400000014097820 */ /* 0x001fc80000410000 */
[----:B------:R-:W-:-:S07]  /*1ff0*/  FMUL.FTZ R9, R8, R9 ;  /* 0x0000000908097220 */ /* 0x000fce0000410000 */
.L_x_12888:
[----:B------:R-:W-:Y:S05]  /*2000*/  BSYNC.RECONVERGENT B0 ;  /* 0x0000000000007941 */ /* 0x000fea0003800200 */
.L_x_12887:
        /* <DEDUP_REMOVED lines=21> */
.L_x_12886:
[----:B------:R-:W0:Y:S02]  /*2160*/  MUFU.RCP R9, R22 ;  /* 0x0000001600097308 */ /* 0x000e240000001000 */
[----:B0-----:R-:W-:-:S07]  /*2170*/  FMUL.FTZ R8, R9, R14 ;  /* 0x0000000e09087220 */ /* 0x001fce0000410000 */
.L_x_12885:
[----:B------:R-:W-:Y:S05]  /*2180*/  BSYNC.RECONVERGENT B1 ;  /* 0x0000000000017941 */ /* 0x000fea0003800200 */
.L_x_12884:
        /* <DEDUP_REMOVED lines=33> */
.L_x_12904:
[----:B------:R-:W-:Y:S01]  /*23a0*/  FSETP.GEU.FTZ.AND P0, PT, R10, -R20, PT ;  /* 0x800000140a00720b */ /* 0x000fe20003f1e000 */
[----:B------:R-:W-:-:S12]  /*23b0*/  FADD.FTZ R18, R18, -1 ;  /* 0xbf80000012127421 */ /* 0x000fd80000010000 */
[----:B------:R-:W-:-:S07]  /*23c0*/  @!P0 FADD.FTZ R18, R18, -1 ;  /* 0xbf80000012128421 */ /* 0x000fce0000010000 */
.L_x_12903:
[----:B------:R-:W-:Y:S05]  /*23d0*/  BSYNC.RECONVERGENT B2 ;  /* 0x0000000000027941 */ /* 0x000fea0003800200 */
.L_x_12902:
[----:B------:R-:W-:Y:S01]  /*23e0*/  FFMA.FTZ R9, -R20, R18, R11 ;  /* 0x0000001214097223 */ /* 0x000fe2000001010b */
[----:B------:R-:W-:Y:S06]  /*23f0*/  BRA `(.L_x_12900) ;  /* 0x00000000007c7947 */ /* 0x000fec0003800000 */
.L_x_12901:
        /* <DEDUP_REMOVED lines=14> */
.L_x_12907:
        /* <DEDUP_REMOVED lines=14> */
.L_x_12906:
[----:B------:R-:W-:Y:S05]  /*25c0*/  BSYNC.RECONVERGENT B2 ;  /* 0x0000000000027941 */ /* 0x000fea0003800200 */
.L_x_12905:
[----:B0-----:R-:W-:-:S04]  /*25d0*/  FMUL.FTZ R10, R21, 1.1920928955078125e-07 ;  /* 0x34000000150a7820 */ /* 0x001fc80000410000 */
[----:B------:R-:W-:-:S07]  /*25e0*/  FMUL.FTZ R9, R9, R10 ;  /* 0x0000000a09097220 */ /* 0x000fce0000410000 */
.L_x_12900:
[----:B------:R-:W-:Y:S05]  /*25f0*/  BSYNC.RECONVERGENT B0 ;  /* 0x0000000000007941 */ /* 0x000fea0003800200 */
.L_x_12899:
        /* <DEDUP_REMOVED lines=21> */
.L_x_12898:
[----:B------:R-:W0:Y:S02]  /*2750*/  MUFU.RCP R9, R19 ;  /* 0x0000001300097308 */ /* 0x000e240000001000 */
[----:B0-----:R-:W-:-:S07]  /*2760*/  FMUL.FTZ R9, R9, R14 ;  /* 0x0000000e09097220 */ /* 0x001fce0000410000 */
.L_x_12897:
[----:B------:R-:W-:Y:S05]  /*2770*/  BSYNC.RECONVERGENT B1 ;  /* 0x0000000000017941 */ /* 0x000fea0003800200 */
.L_x_12896:
        /* <DEDUP_REMOVED lines=33> */
.L_x_12916:
[----:B------:R-:W-:Y:S01]  /*2990*/  FSETP.GEU.FTZ.AND P0, PT, R19, -R20, PT ;  /* 0x800000141300720b */ /* 0x000fe20003f1e000 */
[----:B------:R-:W-:-:S12]  /*29a0*/  FADD.FTZ R10, R10, -1 ;  /* 0xbf8000000a0a7421 */ /* 0x000fd80000010000 */
[----:B------:R-:W-:-:S07]  /*29b0*/  @!P0 FADD.FTZ R10, R10, -1 ;  /* 0xbf8000000a0a8421 */ /* 0x000fce0000010000 */
.L_x_12915:
[----:B------:R-:W-:Y:S05]  /*29c0*/  BSYNC.RECONVERGENT B2 ;  /* 0x0000000000027941 */ /* 0x000fea0003800200 */
.L_x_12914:
[----:B------:R-:W-:Y:S01]  /*29d0*/  FFMA.FTZ R19, -R20, R10, R11 ;  /* 0x0000000a14137223 */ /* 0x000fe2000001010b */
[----:B------:R-:W-:Y:S06]  /*29e0*/  BRA `(.L_x_12912) ;  /* 0x00000000007c7947 */ /* 0x000fec0003800000 */
.L_x_12913:
        /* <DEDUP_REMOVED lines=14> */
.L_x_12919:
        /* <DEDUP_REMOVED lines=14> */
.L_x_12918:
[----:B------:R-:W-:Y:S05]  /*2bb0*/  BSYNC.RECONVERGENT B2 ;  /* 0x0000000000027941 */ /* 0x000fea0003800200 */
.L_x_12917:
[----:B------:R-:W-:-:S04]  /*2bc0*/  FMUL.FTZ R19, R21, 1.1920928955078125e-07 ;  /* 0x3400000015137820 */ /* 0x000fc80000410000 */
[----:B------:R-:W-:-:S07]  /*2bd0*/  FMUL.FTZ R19, R10, R19 ;  /* 0x000000130a137220 */ /* 0x000fce0000410000 */
.L_x_12912:
[----:B------:R-:W-:Y:S05]  /*2be0*/  BSYNC.RECONVERGENT B0 ;  /* 0x0000000000007941 */ /* 0x000fea0003800200 */
.L_x_12911:
        /* <DEDUP_REMOVED lines=21> */
.L_x_12910:
[----:B------:R-:W0:Y:S02]  /*2d40*/  MUFU.RCP R13, R13 ;  /* 0x0000000d000d7308 */ /* 0x000e240000001000 */
[----:B0-----:R-:W-:-:S07]  /*2d50*/  FMUL.FTZ R10, R13, R14 ;  /* 0x0000000e0d0a7220 */ /* 0x001fce0000410000 */
.L_x_12909:
[----:B------:R-:W-:Y:S05]  /*2d60*/  BSYNC.RECONVERGENT B1 ;  /* 0x0000000000017941 */ /* 0x000fea0003800200 */
.L_x_12908:
        /* <DEDUP_REMOVED lines=32> */
.L_x_12928:
[----:B------:R-:W-:Y:S01]  /*2f70*/  FSETP.GEU.FTZ.AND P0, PT, R15, -R20, PT ;  /* 0x800000140f00720b */ /* 0x000fe20003f1e000 */
[----:B------:R-:W-:-:S12]  /*2f80*/  FADD.FTZ R2, R2, -1 ;  /* 0xbf80000002027421 */ /* 0x000fd80000010000 */
[----:B------:R-:W-:-:S07]  /*2f90*/  @!P0 FADD.FTZ R2, R2, -1 ;  /* 0xbf80000002028421 */ /* 0x000fce0000010000 */
.L_x_12927:
[----:B------:R-:W-:Y:S05]  /*2fa0*/  BSYNC.RECONVERGENT B2 ;  /* 0x0000000000027941 */ /* 0x000fea0003800200 */
.L_x_12926:
[----:B------:R-:W-:Y:S01]  /*2fb0*/  FFMA.FTZ R11, -R20, R2, R11 ;  /* 0x00000002140b7223 */ /* 0x000fe2000001010b */
[----:B------:R-:W-:Y:S06]  /*2fc0*/  BRA `(.L_x_12924) ;  /* 0x0000000000707947 */ /* 0x000fec0003800000 */
.L_x_12925:
        /* <DEDUP_REMOVED lines=12> */
.L_x_12931:
        /* <DEDUP_REMOVED lines=13> */
.L_x_12930:
[----:B------:R-:W-:Y:S05]  /*3160*/  BSYNC.RECONVERGENT B2 ;  /* 0x0000000000027941 */ /* 0x000fea0003800200 */
.L_x_12929:
[----:B------:R-:W-:-:S04]  /*3170*/  FMUL.FTZ R2, R2, 1.1920928955078125e-07 ;  /* 0x3400000002027820 */ /* 0x000fc80000410000 */
[----:B------:R-:W-:-:S07]  /*3180*/  FMUL.FTZ R11, R11, R2 ;  /* 0x000000020b0b7220 */ /* 0x000fce0000410000 */
.L_x_12924:
[----:B------:R-:W-:Y:S05]  /*3190*/  BSYNC.RECONVERGENT B0 ;  /* 0x0000000000007941 */ /* 0x000fea0003800200 */
.L_x_12923:
        /* <DEDUP_REMOVED lines=21> */
.L_x_12922:
[----:B------:R-:W0:Y:S02]  /*32f0*/  MUFU.RCP R11, R12 ;  /* 0x0000000c000b7308 */ /* 0x000e240000001000 */
[----:B0-----:R-:W-:-:S07]  /*3300*/  FMUL.FTZ R14, R11, R14 ;  /* 0x0000000e0b0e7220 */ /* 0x001fce0000410000 */
.L_x_12921:
[----:B------:R-:W-:Y:S05]  /*3310*/  BSYNC.RECONVERGENT B1 ;  /* 0x0000000000017941 */ /* 0x000fea0003800200 */
.L_x_12920:
        /* <DEDUP_REMOVED lines=16> */
.L_x_12934:
[----:B------:R-:W-:-:S13]  /*3420*/  ISETP.GE.U32.AND P0, PT, R17, R16, PT ;  /* 0x000000101100720c */ /* 0x000fda0003f06070 */
[----:B------:R-:W-:Y:S05]  /*3430*/  @P0 BRA `(.L_x_12936) ;  /* 0x0000000000300947 */ /* 0x000fea0003800000 */
[----:B-1----:R-:W1:Y:S01]  /*3440*/  LDC.64 R2, c[0x0][0x390] ;  /* 0x0000e400ff027b82 */ /* 0x002e620000000a00 */
[----:B------:R-:W-:Y:S02]  /*3450*/  IMAD.IADD R5, R0, 0x1, R17 ;  /* 0x0000000100057824 */ /* 0x000fe400078e0211 */
[----:B------:R-:W-:Y:S02]  /*3460*/  VIADD R17, R17, 0x80 ;  /* 0x0000008011117836 */ /* 0x000fe40000000000 */
[----:B-1----:R-:W-:-:S05]  /*3470*/  IMAD.WIDE.U32 R2, R5, 0x4, R2 ;  /* 0x0000000405027825 */ /* 0x002fca00078e0002 */
[----:B------:R2:W-:Y:S02]  /*3480*/  STG.E desc[UR4][R2.64], R6 ;  /* 0x0000000602007986 */ /* 0x0005e4000c101904 */
.L_x_12935:
[----:B------:R-:W-:-:S13]  /*3490*/  ISETP.GE.U32.AND P0, PT, R17, R16, PT ;  /* 0x000000101100720c */ /* 0x000fda0003f06070 */
[----:B------:R-:W-:Y:S05]  /*34a0*/  @P0 BRA `(.L_x_12937) ;  /* 0x0000000000300947 */ /* 0x000fea0003800000 */
[----:B-12---:R-:W1:Y:S01]  /*34b0*/  LDC.64 R2, c[0x0][0x390] ;  /* 0x0000e400ff027b82 */ /* 0x006e620000000a00 */
[----:B------:R-:W-:Y:S01]  /*34c0*/  IADD3 R5, PT, PT, R0, R17, RZ ;  /* 0x0000001100057210 */ /* 0x000fe20007ffe0ff */
[----:B------:R-:W-:-:S04]  /*34d0*/  VIADD R17, R17, 0x80 ;  /* 0x0000008011117836 */ /* 0x000fc80000000000 */
[----:B-1----:R-:W-:-:S05]  /*34e0*/  IMAD.WIDE.U32 R2, R5, 0x4, R2 ;  /* 0x0000000405027825 */ /* 0x002fca00078e0002 */
[----:B------:R2:W-:Y:S02]  /*34f0*/  STG.E desc[UR4][R2.64], R7 ;  /* 0x0000000702007986 */ /* 0x0005e4000c101904 */
.L_x_12936:
[----:B------:R-:W-:-:S13]  /*3500*/  ISETP.GE.U32.AND P0, PT, R17, R16, PT ;  /* 0x000000101100720c */ /* 0x000fda0003f06070 */
[----:B------:R-:W-:Y:S05]  /*3510*/  @P0 BRA `(.L_x_12938) ;  /* 0x0000000000340947 */ /* 0x000fea0003800000 */
[----:B-12---:R-:W1:Y:S01]  /*3520*/  LDC.64 R2, c[0x0][0x390] ;  /* 0x0000e400ff027b82 */ /* 0x006e620000000a00 */
[----:B------:R-:W-:Y:S01]  /*3530*/  IMAD.IADD R5, R0, 0x1, R17 ;  /* 0x0000000100057824 */ /* 0x000fe200078e0211 */
[----:B------:R-:W-:-:S03]  /*3540*/  IADD3 R17, PT, PT, R17, 0x80, RZ ;  /* 0x0000008011117810 */ /* 0x000fc60007ffe0ff */
[----:B-1----:R-:W-:-:S05]  /*3550*/  IMAD.WIDE.U32 R2, R5, 0x4, R2 ;  /* 0x0000000405027825 */ /* 0x002fca00078e0002 */
[----:B------:R3:W-:Y:S02]  /*3560*/  STG.E desc[UR4][R2.64], R8 ;  /* 0x0000000802007986 */ /* 0x0007e4000c101904 */
.L_x_12937:
        /* <DEDUP_REMOVED lines=8> */
.L_x_12938:
[----:B------:R-:W-:Y:S05]  /*35f0*/  BSYNC.RELIABLE B1 ;  /* 0x0000000000017941 */ /* 0x000fea0003800100 */
.L_x_12933:
[----:B------:R-:W-:-:S13]  /*3600*/  ISETP.GE.U32.AND P0, PT, R17, R16, PT ;  /* 0x000000101100720c */ /* 0x000fda0003f06070 */
[----:B-123--:R-:W1:Y:S01]  /*3610*/  @!P0 LDC.64 R2, c[0x0][0x390] ;  /* 0x0000e400ff028b82 */ /* 0x00ee620000000a00 */
[----:B------:R-:W-:Y:S01]  /*3620*/  @!P0 IADD3 R5, PT, PT, R0, R17, RZ ;  /* 0x0000001100058210 */ /* 0x000fe20007ffe0ff */
[----:B------:R-:W-:-:S04]  /*3630*/  @!P0 VIADD R17, R17, 0x80 ;  /* 0x0000008011118836 */ /* 0x000fc80000000000 */
[----:B-1----:R-:W-:-:S05]  /*3640*/  @!P0 IMAD.WIDE.U32 R2, R5, 0x4, R2 ;  /* 0x0000000405028825 */ /* 0x002fca00078e0002 */
[----:B------:R4:W-:Y:S02]  /*3650*/  @!P0 STG.E desc[UR4][R2.64], R10 ;  /* 0x0000000a02008986 */ /* 0x0009e4000c101904 */
.L_x_12939:
[----:B------:R-:W-:Y:S05]  /*3660*/  BSYNC.RECONVERGENT B0 ;  /* 0x0000000000007941 */ /* 0x000fea0003800200 */
.L_x_12932:
        /* <DEDUP_REMOVED lines=8> */
.L_x_12837:
[----:B------:R-:W0:Y:S01]  /*36f0*/  S2R R2, SR_TID.X ;  /* 0x0000000000027919 */ /* 0x000e220000002100 */
[----:B------:R-:W1:Y:S08]  /*3700*/  LDC.64 R4, c[0x0][0x398] ;  /* 0x0000e600ff047b82 */ /* 0x000e700000000a00 */
[----:B------:R-:W2:Y:S01]  /*3710*/  LDC R16, c[0x0][0x388] ;  /* 0x0000e200ff107b82 */ /* 0x000ea20000000800 */
[----:B-1----:R-:W-:-:S04]  /*3720*/  IMAD.WIDE.U32 R4, R0, 0x4, R4 ;  /* 0x0000000400047825 */ /* 0x002fc800078e0004 */
[----:B0-----:R-:W-:-:S06]  /*3730*/  IMAD.WIDE.U32 R8, R2, 0x20, R4 ;  /* 0x0000002002087825 */ /* 0x001fcc00078e0004 */
[----:B------:R-:W3:Y:S01]  /*3740*/  LDG.E.ENL2.256 R8, R12, desc[UR4][R8.64] ;  /* 0xfe000004080c797e */ /* 0x000ee20008121908 */
[----:B--2---:R-:W-:Y:S01]  /*3750*/  FADD.FTZ R19, |R16|, -RZ ;  /* 0x800000ff10137221 */ /* 0x004fe20000010200 */
[----:B------:R-:W-:Y:S04]  /*3760*/  BSSY.RECONVERGENT B1, `(.L_x_12940) ;  /* 0x000005b000017945 */ /* 0x000fe80003800200 */
[C---:B------:R-:W-:Y:S02]  /*3770*/  LOP3.LUT R17, R19.reuse, 0x7fffff, RZ, 0xc0, !PT ;  /* 0x007fffff13117812 */ /* 0x040fe400078ec0ff */
[----:B------:R-:W-:Y:S02]  /*3780*/  IADD3 R3, PT, PT, R19, 0xb800000, RZ ;  /* 0x0b80000013037810 */ /* 0x000fe40007ffe0ff */
[----:B------:R-:W-:-:S02]  /*3790*/  LOP3.LUT R17, R17, 0x3f800000, RZ, 0xfc, !PT ;  /* 0x3f80000011117812 */ /* 0x000fc400078efcff */
[----:B---3--:R-:W-:-:S13]  /*37a0*/  FSETP.NEU.FTZ.AND P0, PT, R12, RZ, PT ;  /* 0x000000ff0c00720b */ /* 0x008fda0003f1d000 */
        /* <DEDUP_REMOVED lines=33> */
.L_x_12946:
[----:B------:R-:W-:Y:S05]  /*39c0*/  BSYNC.RECONVERGENT B2 ;  /* 0x0000000000027941 */ /* 0x000fea0003800200 */
.L_x_12945:
[----:B------:R-:W-:Y:S01]  /*39d0*/  FFMA.FTZ R5, -R4, R18, R19 ;  /* 0x0000001204057223 */ /* 0x000fe20000010113 */
[----:B------:R-:W-:Y:S06]  /*39e0*/  BRA `(.L_x_12943) ;  /* 0x0000000000787947 */ /* 0x000fec0003800000 */
.L_x_12944:
        /* <DEDUP_REMOVED lines=14> */
.L_x_12949:
        /* <DEDUP_REMOVED lines=13> */
.L_x_12948:
[----:B------:R-:W-:Y:S05]  /*3ba0*/  BSYNC.RECONVERGENT B2 ;  /* 0x0000000000027941 */ /* 0x000fea0003800200 */
.L_x_12947:
[----:B0-----:R-:W-:-:S04]  /*3bb0*/  FMUL.FTZ R5, R18, 1.1920928955078125e-07 ;  /* 0x3400000012057820 */ /* 0x001fc80000410000 */
[----:B------:R-:W-:-:S07]  /*3bc0*/  FMUL.FTZ R5, R4, R5 ;  /* 0x0000000504057220 */ /* 0x000fce0000410000 */
.L_x_12943:
[----:B------:R-:W-:Y:S05]  /*3bd0*/  BSYNC.RECONVERGENT B0 ;  /* 0x0000000000007941 */ /* 0x000fea0003800200 */
.L_x_12942:
        /* <DEDUP_REMOVED lines=19> */
.L_x_12941:
[----:B------:R-:W-:Y:S05]  /*3d10*/  BSYNC.RECONVERGENT B1 ;  /* 0x0000000000017941 */ /* 0x000fea0003800200 */
.L_x_12940:
        /* <DEDUP_REMOVED lines=30> */
.L_x_12957:
[----:B------:R-:W-:Y:S01]  /*3f00*/  FSETP.GEU.FTZ.AND P0, PT, R12, -R6, PT ;  /* 0x800000060c00720b */ /* 0x000fe20003f1e000 */
[----:B------:R-:W-:-:S12]  /*3f10*/  FADD.FTZ R18, R18, -1 ;  /* 0xbf80000012127421 */ /* 0x000fd80000010000 */
[----:B------:R-:W-:-:S07]  /*3f20*/  @!P0 FADD.FTZ R18, R18, -1 ;  /* 0xbf80000012128421 */ /* 0x000fce0000010000 */
.L_x_12956:
[----:B------:R-:W-:Y:S05]  /*3f30*/  BSYNC.RECONVERGENT B2 ;  /* 0x0000000000027941 */ /* 0x000fea0003800200 */
.L_x_12955:
[----:B------:R-:W-:Y:S01]  /*3f40*/  FFMA.FTZ R5, -R6, R18, R19 ;  /* 0x0000001206057223 */ /* 0x000fe20000010113 */
[----:B------:R-:W-:Y:S06]  /*3f50*/  BRA `(.L_x_12953) ;  /* 0x00000000007c7947 */ /* 0x000fec0003800000 */
.L_x_12954:
        /* <DEDUP_REMOVED lines=15> */
.L_x_12960:
        /* <DEDUP_REMOVED lines=13> */
.L_x_12959:
[----:B------:R-:W-:Y:S05]  /*4120*/  BSYNC.RECONVERGENT B2 ;  /* 0x0000000000027941 */ /* 0x000fea0003800200 */
.L_x_12958:
[----:B0-----:R-:W-:-:S04]  /*4130*/  FMUL.FTZ R6, R20, 1.1920928955078125e-07 ;  /* 0x3400000014067820 */ /* 0x001fc80000410000 */
[----:B------:R-:W-:-:S07]  /*4140*/  FMUL.FTZ R5, R5, R6 ;  /* 0x0000000605057220 */ /* 0x000fce0000410000 */
.L_x_12953:
[----:B------:R-:W-:Y:S05]  /*4150*/  BSYNC.RECONVERGENT B0 ;  /* 0x0000000000007941 */ /* 0x000fea0003800200 */
.L_x_12952:
        /* <DEDUP_REMOVED lines=21> */
.L_x_12951:
[----:B------:R-:W0:Y:S02]  /*42b0*/  MUFU.RCP R5, R13 ;  /* 0x0000000d00057308 */ /* 0x000e240000001000 */
[----:B0-----:R-:W-:-:S07]  /*42c0*/  FMUL.FTZ R5, R5, R16 ;  /* 0x0000001005057220 */ /* 0x001fce0000410000 */
.L_x_12961:
[----:B------:R-:W-:Y:S05]  /*42d0*/  BSYNC.RECONVERGENT B1 ;  /* 0x0000000000017941 */ /* 0x000fea0003800200 */
.L_x_12950:
        /* <DEDUP_REMOVED lines=30> */
.L_x_12969:
[----:B------:R-:W-:Y:S01]  /*44c0*/  FSETP.GEU.FTZ.AND P0, PT, R13, -R6, PT ;  /* 0x800000060d00720b */ /* 0x000fe20003f1e000 */
[----:B------:R-:W-:-:S12]  /*44d0*/  FADD.FTZ R18, R18, -1 ;  /* 0xbf80000012127421 */ /* 0x000fd80000010000 */
[----:B------:R-:W-:-:S07]  /*44e0*/  @!P0 FADD.FTZ R18, R18, -1 ;  /* 0xbf80000012128421 */ /* 0x000fce0000010000 */
.L_x_12968:
[----:B------:R-:W-:Y:S05]  /*44f0*/  BSYNC.RECONVERGENT B2 ;  /* 0x0000000000027941 */ /* 0x000fea0003800200 */
.L_x_12967:
[----:B------:R-:W-:Y:S01]  /*4500*/  FFMA.FTZ R7, -R6, R18, R19 ;  /* 0x0000001206077223 */ /* 0x000fe20000010113 */
[----:B------:R-:W-:Y:S06]  /*4510*/  BRA `(.L_x_12965) ;  /* 0x0000000000787947 */ /* 0x000fec0003800000 */
.L_x_12966:
        /* <DEDUP_REMOVED lines=14> */
.L_x_12972:
        /* <DEDUP_REMOVED lines=13> */
.L_x_12971:
[----:B------:R-:W-:Y:S05]  /*46d0*/  BSYNC.RECONVERGENT B2 ;  /* 0x0000000000027941 */ /* 0x000fea0003800200 */
.L_x_12970:
[----:B0-----:R-:W-:-:S04]  /*46e0*/  FMUL.FTZ R7, R18, 1.1920928955078125e-07 ;  /* 0x3400000012077820 */ /* 0x001fc80000410000 */
[----:B------:R-:W-:-:S07]  /*46f0*/  FMUL.FTZ R7, R6, R7 ;  /* 0x0000000706077220 */ /* 0x000fce0000410000 */
.L_x_12965:
[----:B------:R-:W-:Y:S05]  /*4700*/  BSYNC.RECONVERGENT B0 ;  /* 0x0000000000007941 */ /* 0x000fea0003800200 */
.L_x_12964:
        /* <DEDUP_REMOVED lines=21> */
.L_x_12963:
[----:B------:R-:W0:Y:S02]  /*4860*/  MUFU.RCP R7, R14 ;  /* 0x0000000e00077308 */ /* 0x000e240000001000 */
[----:B0-----:R-:W-:-:S07]  /*4870*/  FMUL.FTZ R6, R7, R16 ;  /* 0x0000001007067220 */ /* 0x001fce0000410000 */
.L_x_12973:
[----:B------:R-:W-:Y:S05]  /*4880*/  BSYNC.RECONVERGENT B1 ;  /* 0x0000000000017941 */ /* 0x000fea0003800200 */
.L_x_12962:
        /* <DEDUP_REMOVED lines=30> */
.L_x_12981:
[----:B------:R-:W-:Y:S01]  /*4a70*/  FSETP.GEU.FTZ.AND P0, PT, R14, -R12, PT ;  /* 0x8000000c0e00720b */ /* 0x000fe20003f1e000 */
[----:B------:R-:W-:-:S12]  /*4a80*/  FADD.FTZ R18, R18, -1 ;  /* 0xbf80000012127421 */ /* 0x000fd80000010000 */
[----:B------:R-:W-:-:S07]  /*4a90*/  @!P0 FADD.FTZ R18, R18, -1 ;  /* 0xbf80000012128421 */ /* 0x000fce0000010000 */
.L_x_12980:
[----:B------:R-:W-:Y:S05]  /*4aa0*/  BSYNC.RECONVERGENT B2 ;  /* 0x0000000000027941 */ /* 0x000fea0003800200 */
.L_x_12979:
[----:B------:R-:W-:Y:S01]  /*4ab0*/  FFMA.FTZ R7, -R12, R18, R19 ;  /* 0x000000120c077223 */ /* 0x000fe20000010113 */
[----:B------:R-:W-:Y:S06]  /*4ac0*/  BRA `(.L_x_12977) ;  /* 0x00000000007c7947 */ /* 0x000fec0003800000 */
.L_x_12978:
        /* <DEDUP_REMOVED lines=15> */
.L_x_12984:
        /* <DEDUP_REMOVED lines=13> */
.L_x_12983:
[----:B------:R-:W-:Y:S05]  /*4c90*/  BSYNC.RECONVERGENT B2 ;  /* 0x0000000000027941 */ /* 0x000fea0003800200 */
.L_x_12982:
[----:B0-----:R-:W-:-:S04]  /*4ca0*/  FMUL.FTZ R12, R20, 1.1920928955078125e-07 ;  /* 0x34000000140c7820 */ /* 0x001fc80000410000 */
[----:B------:R-:W-:-:S07]  /*4cb0*/  FMUL.FTZ R7, R7, R12 ;  /* 0x0000000c07077220 */ /* 0x000fce0000410000 */
.L_x_12977:
[----:B------:R-:W-:Y:S05]  /*4cc0*/  BSYNC.RECONVERGENT B0 ;  /* 0x0000000000007941 */ /* 0x000fea0003800200 */
.L_x_12976:
        /* <DEDUP_REMOVED lines=21> */
.L_x_12975:
[----:B------:R-:W0:Y:S02]  /*4e20*/  MUFU.RCP R7, R15 ;  /* 0x0000000f00077308 */ /* 0x000e240000001000 */
[----:B0-----:R-:W-:-:S07]  /*4e30*/  FMUL.FTZ R7, R7, R16 ;  /* 0x0000001007077220 */ /* 0x001fce0000410000 */
.L_x_12985:
[----:B------:R-:W-:Y:S05]  /*4e40*/  BSYNC.RECONVERGENT B1 ;  /* 0x0000000000017941 */ /* 0x000fea0003800200 */
.L_x_12974:
        /* <DEDUP_REMOVED lines=30> */
.L_x_12993:
[----:B------:R-:W-:Y:S01]  /*5030*/  FSETP.GEU.FTZ.AND P0, PT, R15, -R12, PT ;  /* 0x8000000c0f00720b */ /* 0x000fe20003f1e000 */
[----:B------:R-:W-:-:S12]  /*5040*/  FADD.FTZ R18, R18, -1 ;  /* 0xbf80000012127421 */ /* 0x000fd80000010000 */
[----:B------:R-:W-:-:S07]  /*5050*/  @!P0 FADD.FTZ R18, R18, -1 ;  /* 0xbf80000012128421 */ /* 0x000fce0000010000 */
.L_x_12992:
[----:B------:R-:W-:Y:S05]  /*5060*/  BSYNC.RECONVERGENT B2 ;  /* 0x0000000000027941 */ /* 0x000fea0003800200 */
.L_x_12991:
[----:B------:R-:W-:Y:S01]  /*5070*/  FFMA.FTZ R13, -R12, R18, R19 ;  /* 0x000000120c0d7223 */ /* 0x000fe20000010113 */
[----:B------:R-:W-:Y:S06]  /*5080*/  BRA `(.L_x_12989) ;  /* 0x0000000000787947 */ /* 0x000fec0003800000 */
.L_x_12990:
        /* <DEDUP_REMOVED lines=14> */
.L_x_12996:
        /* <DEDUP_REMOVED lines=13> */
.L_x_12995:
[----:B------:R-:W-:Y:S05]  /*5240*/  BSYNC.RECONVERGENT B2 ;  /* 0x0000000000027941 */ /* 0x000fea0003800200 */
.L_x_12994:
[----:B0-----:R-:W-:-:S04]  /*5250*/  FMUL.FTZ R13, R18, 1.1920928955078125e-07 ;  /* 0x34000000120d7820 */ /* 0x001fc80000410000 */
[----:B------:R-:W-:-:S07]  /*5260*/  FMUL.FTZ R13, R12, R13 ;  /* 0x0000000d0c0d7220 */ /* 0x000fce0000410000 */
.L_x_12989:
[----:B------:R-:W-:Y:S05]  /*5270*/  BSYNC.RECONVERGENT B0 ;  /* 0x0000000000007941 */ /* 0x000fea0003800200 */
.L_x_12988:
        /* <DEDUP_REMOVED lines=21> */
.L_x_12987:
[----:B------:R-:W0:Y:S02]  /*53d0*/  MUFU.RCP R13, R8 ;  /* 0x00000008000d7308 */ /* 0x000e240000001000 */
[----:B0-----:R-:W-:-:S07]  /*53e0*/  FMUL.FTZ R12, R13, R16 ;  /* 0x000000100d0c7220 */ /* 0x001fce0000410000 */
.L_x_12997:
[----:B------:R-:W-:Y:S05]  /*53f0*/  BSYNC.RECONVERGENT B1 ;  /* 0x0000000000017941 */ /* 0x000fea0003800200 */
.L_x_12986:
        /* <DEDUP_REMOVED lines=30> */
.L_x_13005:
[----:B------:R-:W-:Y:S01]  /*55e0*/  FSETP.GEU.FTZ.AND P0, PT, R14, -R8, PT ;  /* 0x800000080e00720b */ /* 0x000fe20003f1e000 */
[----:B------:R-:W-:-:S12]  /*55f0*/  FADD.FTZ R18, R18, -1 ;  /* 0xbf80000012127421 */ /* 0x000fd80000010000 */
[----:B------:R-:W-:-:S07]  /*5600*/  @!P0 FADD.FTZ R18, R18, -1 ;  /* 0xbf80000012128421 */ /* 0x000fce0000010000 */
.L_x_13004:
[----:B------:R-:W-:Y:S05]  /*5610*/  BSYNC.RECONVERGENT B2 ;  /* 0x0000000000027941 */ /* 0x000fea0003800200 */
.L_x_13003:
[----:B------:R-:W-:Y:S01]  /*5620*/  FFMA.FTZ R13, -R8, R18, R19 ;  /* 0x00000012080d7223 */ /* 0x000fe20000010113 */
[----:B------:R-:W-:Y:S06]  /*5630*/  BRA `(.L_x_13001) ;  /* 0x0000000000787947 */ /* 0x000fec0003800000 */
.L_x_13002:
        /* <DEDUP_REMOVED lines=14> */
.L_x_13008:
        /* <DEDUP_REMOVED lines=13> */
.L_x_13007:
[----:B------:R-:W-:Y:S05]  /*57f0*/  BSYNC.RECONVERGENT B2 ;  /* 0x0000000000027941 */ /* 0x000fea0003800200 */
.L_x_13006:
[----:B0-----:R-:W-:-:S04]  /*5800*/  FMUL.FTZ R13, R18, 1.1920928955078125e-07 ;  /* 0x34000000120d7820 */ /* 0x001fc80000410000 */
[----:B------:R-:W-:-:S07]  /*5810*/  FMUL.FTZ R13, R8, R13 ;  /* 0x0000000d080d7220 */ /* 0x000fce0000410000 */
.L_x_13001:
[----:B------:R-:W-:Y:S05]  /*5820*/  BSYNC.RECONVERGENT B0 ;  /* 0x0000000000007941 */ /* 0x000fea0003800200 */
.L_x_13000:
        /* <DEDUP_REMOVED lines=21> */
.L_x_12999:
[----:B------:R-:W0:Y:S02]  /*5980*/  MUFU.RCP R9, R9 ;  /* 0x0000000900097308 */ /* 0x000e240000001000 */
[----:B0-----:R-:W-:-:S07]  /*5990*/  FMUL.FTZ R13, R9, R16 ;  /* 0x00000010090d7220 */ /* 0x001fce0000410000 */
.L_x_13009:
[----:B------:R-:W-:Y:S05]  /*59a0*/  BSYNC.RECONVERGENT B1 ;  /* 0x0000000000017941 */ /* 0x000fea0003800200 */
.L_x_12998:
        /* <DEDUP_REMOVED lines=30> */
.L_x_13017:
[----:B------:R-:W-:Y:S01]  /*5b90*/  FSETP.GEU.FTZ.AND P0, PT, R15, -R8, PT ;  /* 0x800000080f00720b */ /* 0x000fe20003f1e000 */
[----:B------:R-:W-:-:S12]  /*5ba0*/  FADD.FTZ R18, R18, -1 ;  /* 0xbf80000012127421 */ /* 0x000fd80000010000 */
[----:B------:R-:W-:-:S07]  /*5bb0*/  @!P0 FADD.FTZ R18, R18, -1 ;  /* 0xbf80000012128421 */ /* 0x000fce0000010000 */
.L_x_13016:
[----:B------:R-:W-:Y:S05]  /*5bc0*/  BSYNC.RECONVERGENT B2 ;  /* 0x0000000000027941 */ /* 0x000fea0003800200 */
.L_x_13015:
[----:B------:R-:W-:Y:S01]  /*5bd0*/  FFMA.FTZ R9, -R8, R18, R19 ;  /* 0x0000001208097223 */ /* 0x000fe20000010113 */
[----:B------:R-:W-:Y:S06]  /*5be0*/  BRA `(.L_x_13013) ;  /* 0x0000000000787947 */ /* 0x000fec0003800000 */
.L_x_13014:
        /* <DEDUP_REMOVED lines=14> */
.L_x_13020:
        /* <DEDUP_REMOVED lines=13> */
.L_x_13019:
[----:B------:R-:W-:Y:S05]  /*5da0*/  BSYNC.RECONVERGENT B2 ;  /* 0x0000000000027941 */ /* 0x000fea0003800200 */
.L_x_13018:
[----:B0-----:R-:W-:-:S04]  /*5db0*/  FMUL.FTZ R9, R18, 1.1920928955078125e-07 ;  /* 0x3400000012097820 */ /* 0x001fc80000410000 */
[----:B------:R-:W-:-:S07]  /*5dc0*/  FMUL.FTZ R9, R8, R9 ;  /* 0x0000000908097220 */ /* 0x000fce0000410000 */
.L_x_13013:
[----:B------:R-:W-:Y:S05]  /*5dd0*/  BSYNC.RECONVERGENT B0 ;  /* 0x0000000000007941 */ /* 0x000fea0003800200 */
.L_x_13012:
        /* <DEDUP_REMOVED lines=21> */
.L_x_13011:
[----:B------:R-:W0:Y:S02]  /*5f30*/  MUFU.RCP R9, R10 ;  /* 0x0000000a00097308 */ /* 0x000e240000001000 */
[----:B0-----:R-:W-:-:S07]  /*5f40*/  FMUL.FTZ R14, R9, R16 ;  /* 0x00000010090e7220 */ /* 0x001fce0000410000 */
.L_x_13021:
[----:B------:R-:W-:Y:S05]  /*5f50*/  BSYNC.RECONVERGENT B1 ;  /* 0x0000000000017941 */ /* 0x000fea0003800200 */
.L_x_13010:
        /* <DEDUP_REMOVED lines=29> */
.L_x_13029:
[----:B------:R-:W-:Y:S01]  /*6130*/  FSETP.GEU.FTZ.AND P0, PT, R10, -R8, PT ;  /* 0x800000080a00720b */ /* 0x000fe20003f1e000 */
[----:B------:R-:W-:-:S12]  /*6140*/  FADD.FTZ R18, R18, -1 ;  /* 0xbf80000012127421 */ /* 0x000fd80000010000 */
[----:B------:R-:W-:-:S07]  /*6150*/  @!P0 FADD.FTZ R18, R18, -1 ;  /* 0xbf80000012128421 */ /* 0x000fce0000010000 */
.L_x_13028:
[----:B------:R-:W-:Y:S05]  /*6160*/  BSYNC.RECONVERGENT B2 ;  /* 0x0000000000027941 */ /* 0x000fea0003800200 */
.L_x_13027:
[----:B------:R-:W-:Y:S01]  /*6170*/  FFMA.FTZ R19, -R8, R18, R19 ;  /* 0x0000001208137223 */ /* 0x000fe20000010113 */
[----:B------:R-:W-:Y:S06]  /*6180*/  BRA `(.L_x_13025) ;  /* 0x0000000000707947 */ /* 0x000fec0003800000 */
.L_x_13026:
        /* <DEDUP_REMOVED lines=12> */
.L_x_13032:
        /* <DEDUP_REMOVED lines=13> */
.L_x_13031:
[----:B------:R-:W-:Y:S05]  /*6320*/  BSYNC.RECONVERGENT B2 ;  /* 0x0000000000027941 */ /* 0x000fea0003800200 */
.L_x_13030:
[----:B0-----:R-:W-:-:S04]  /*6330*/  FMUL.FTZ R8, R17, 1.1920928955078125e-07 ;  /* 0x3400000011087820 */ /* 0x001fc80000410000 */
[----:B------:R-:W-:-:S07]  /*6340*/  FMUL.FTZ R19, R19, R8 ;  /* 0x0000000813137220 */ /* 0x000fce0000410000 */
.L_x_13025:
[----:B------:R-:W-:Y:S05]  /*6350*/  BSYNC.RECONVERGENT B0 ;  /* 0x0000000000007941 */ /* 0x000fea0003800200 */
.L_x_13024:
        /* <DEDUP_REMOVED lines=21> */
.L_x_13023:
[----:B------:R-:W0:Y:S02]  /*64b0*/  MUFU.RCP R11, R11 ;  /* 0x0000000b000b7308 */ /* 0x000e240000001000 */
[----:B0-----:R-:W-:-:S07]  /*64c0*/  FMUL.FTZ R15, R11, R16 ;  /* 0x000000100b0f7220 */ /* 0x001fce0000410000 */
.L_x_13033:
[----:B------:R-:W-:Y:S05]  /*64d0*/  BSYNC.RECONVERGENT B1 ;  /* 0x0000000000017941 */ /* 0x000fea0003800200 */
.L_x_13022:
[----:B------:R-:W0:Y:S02]  /*64e0*/  LDC.64 R8, c[0x0][0x390] ;  /* 0x0000e400ff087b82 */ /* 0x000e240000000a00 */
[----:B0-----:R-:W-:-:S04]  /*64f0*/  IMAD.WIDE.U32 R8, R0, 0x4, R8 ;  /* 0x0000000400087825 */ /* 0x001fc800078e0008 */
[----:B------:R-:W-:-:S05]  /*6500*/  IMAD.WIDE.U32 R8, R2, 0x20, R8 ;  /* 0x0000002002087825 */ /* 0x000fca00078e0008 */
[----:B------:R-:W-:Y:S01]  /*6510*/  STG.E.ENL2.256 desc[UR4][R8.64], R4, R12 ;  /* 0xf8000004080c797f */ /* 0x000fe2000f121804 */
[----:B------:R-:W-:Y:S05]  /*6520*/  EXIT ;  /* 0x000000000000794d */ /* 0x000fea0003800000 */
.L_x_13034:
        /* <DEDUP_REMOVED lines=13> */
.L_x_37095:


//--------------------- .text._ZN2at6native18elementwise_kernelILi128ELi4EZNS0_15gpu_kernel_implINS0_13BinaryFunctorIdddZZZNS0_15binary_internal21div_floor_kernel_cudaERNS_18TensorIteratorBaseEENKUlvE1_clEvENKUlvE_clEvEUlddE_EEEEvS6_RKT_EUliE_EEviT1_ --------------------------
	.section	.text._ZN2at6native18elementwise_kernelILi128ELi4EZNS0_15gpu_kernel_implINS0_13BinaryFunctorIdddZZZNS0_15binary_internal21div_floor_kernel_cudaERNS_18TensorIteratorBaseEENKUlvE1_clEvENKUlvE_clEvEUlddE_EEEEvS6_RKT_EUliE_EEviT1_,"ax",@progbits
	.align	128
        .global         _ZN2at6native18elementwise_kernelILi128ELi4EZNS0_15gpu_kernel_implINS0_13BinaryFunctorIdddZZZNS0_15binary_internal21div_floor_kernel_cudaERNS_18TensorIteratorBaseEENKUlvE1_clEvENKUlvE_clEvEUlddE_EEEEvS6_RKT_EUliE_EEviT1_
        .type           _ZN2at6native18elementwise_kernelILi128ELi4EZNS0_15gpu_kernel_implINS0_13BinaryFunctorIdddZZZNS0_15binary_internal21div_floor_kernel_cudaERNS_18TensorIteratorBaseEENKUlvE1_clEvENKUlvE_clEvEUlddE_EEEEvS6_RKT_EUliE_EEviT1_,@function
        .size           _ZN2at6native18elementwise_kernelILi128ELi4EZNS0_15gpu_kernel_implINS0_13BinaryFunctorIdddZZZNS0_15binary_internal21div_floor_kernel_cudaERNS_18TensorIteratorBaseEENKUlvE1_clEvENKUlvE_clEvEUlddE_EEEEvS6_RKT_EUliE_EEviT1_,(.L_x_36949 - _ZN2at6native18elementwise_kernelILi128ELi4EZNS0_15gpu_kernel_implINS0_13BinaryFunctorIdddZZZNS0_15binary_internal21div_floor_kernel_cudaERNS_18TensorIteratorBaseEENKUlvE1_clEvENKUlvE_clEvEUlddE_EEEEvS6_RKT_EUliE_EEviT1_)
        .other          _ZN2at6native18elementwise_kernelILi128ELi4EZNS0_15gpu_kernel_implINS0_13BinaryFunctorIdddZZZNS0_15binary_internal21div_floor_kernel_cudaERNS_18TensorIteratorBaseEENKUlvE1_clEvENKUlvE_clEvEUlddE_EEEEvS6_RKT_EUliE_EEviT1_,@"STO_CUDA_ENTRY STV_DEFAULT"
_ZN2at6native18elementwise_kernelILi128ELi4EZNS0_15gpu_kernel_implINS0_13BinaryFunctorIdddZZZNS0_15binary_internal21div_floor_kernel_cudaERNS_18TensorIteratorBaseEENKUlvE1_clEvENKUlvE_clEvEUlddE_EEEEvS6_RKT_EUliE_EEviT1_:
.text._ZN2at6native18elementwise_kernelILi128ELi4EZNS0_15gpu_kernel_implINS0_13BinaryFunctorIdddZZZNS0_15binary_internal21div_floor_kernel_cudaERNS_18TensorIteratorBaseEENKUlvE1_clEvENKUlvE_clEvEUlddE_EEEEvS6_RKT_EUliE_EEviT1_:
        /* <DEDUP_REMOVED lines=371> */
.L_x_13037:
        /* <DEDUP_REMOVED lines=16> */
[----:B--2---:R0:W1:Y:S01]  /*1830*/  I2F.F64.S16 R16, R4 ;  /* 0x0000000400107312 */ /* 0x0040620000101c00 */
[----:B------:R-:W-:Y:S05]  /*1840*/  BRA `(.L_x_13044) ;  /* 0x0000000c00707947 */ /* 0x000fea0003800000 */
.L_x_13042:
[----:B------:R-:W2:Y:S02]  /*1850*/  LDG.E.U8 R4, desc[UR36][R4.64] ;  /* 0x0000002404047981 */ /* 0x000ea4000c1e1100 */
[----:B--2---:R0:W1:Y:S01]  /*1860*/  I2F.F64.U16 R16, R4 ;  /* 0x0000000400107312 */ /* 0x0040620000101800 */
[----:B------:R-:W-:Y:S05]  /*1870*/  BRA `(.L_x_13044) ;  /* 0x0000000c00647947 */ /* 0x000fea0003800000 */
.L_x_13041:
[----:B------:R-:W-:-:S09]  /*1880*/  UISETP.NE.AND UP0, UPT, UR4, 0x2, UPT ;  /* 0x000000020400788c */ /* 0x000fd2000bf05270 */
[----:B------:R-:W-:Y:S05]  /*1890*/  BRA.U !UP0, `(.L_x_13045) ;  /* 0x0000000108287547 */ /* 0x000fea000b800000 */
[----:B------:R-:W-:-:S09]  /*18a0*/  UISETP.NE.AND UP0, UPT, UR4, 0x3, UPT ;  /* 0x000000030400788c */ /* 0x000fd2000bf05270 */
[----:B------:R-:W-:Y:S05]  /*18b0*/  BRA.U !UP0, `(.L_x_13046) ;  /* 0x0000000108147547 */ /* 0x000fea000b800000 */
[----:B------:R-:W-:-:S09]  /*18c0*/  UISETP.NE.AND UP0, UPT, UR4, 0x4, UPT ;  /* 0x000000040400788c */ /* 0x000fd2000bf05270 */
[----:B------:R-:W-:Y:S05]  /*18d0*/  BRA.U UP0, `(.L_x_13043) ;  /* 0x0000000900c07547 */ /* 0x000fea000b800000 */
[----:B------:R-:W2:Y:S02]  /*18e0*/  LDG.E.64 R16, desc[UR36][R4.64] ;  /* 0x0000002404107981 */ /* 0x000ea4000c1e1b00 */
[----:B--2---:R-:W0:Y:S01]  /*18f0*/  I2F.F64.S64 R16, R16 ;  /* 0x0000001000107312 */ /* 0x004e220000301c00 */
[----:B------:R-:W-:Y:S05]  /*1900*/  BRA `(.L_x_13044) ;  /* 0x0000000c00407947 */ /* 0x000fea0003800000 */
.L_x_13046:
[----:B------:R-:W2:Y:S02]  /*1910*/  LDG.E R4, desc[UR36][R4.64] ;  /* 0x0000002404047981 */ /* 0x000ea4000c1e1900 */
[----:B--2---:R0:W1:Y:S01]  /*1920*/  I2F.F64 R16, R4 ;  /* 0x0000000400107312 */ /* 0x0040620000201c00 */
[----:B------:R-:W-:Y:S05]  /*1930*/  BRA `(.L_x_13044) ;  /* 0x0000000c00347947 */ /* 0x000fea0003800000 */
.L_x_13045:
[----:B------:R-:W2:Y:S02]  /*1940*/  LDG.E.U16 R4, desc[UR36][R4.64] ;  /* 0x0000002404047981 */ /* 0x000ea4000c1e1500 */
[----:B--2---:R0:W1:Y:S01]  /*1950*/  I2F.F64.S16 R16, R4 ;  /* 0x0000000400107312 */ /* 0x0040620000101c00 */
[----:B------:R-:W-:Y:S05]  /*1960*/  BRA `(.L_x_13044) ;  /* 0x0000000c00287947 */ /* 0x000fea0003800000 */
.L_x_13040:
[----:B------:R-:W-:-:S09]  /*1970*/  UISETP.GT.AND UP0, UPT, UR4, 0x6, UPT ;  /* 0x000000060400788c */ /* 0x000fd2000bf04270 */
[----:B------:R-:W-:Y:S05]  /*1980*/  BRA.U UP0, `(.L_x_13047) ;  /* 0x0000000100347547 */ /* 0x000fea000b800000 */
[----:B------:R-:W-:-:S09]  /*1990*/  UISETP.NE.AND UP0, UPT, UR4, 0x5, UPT ;  /* 0x000000050400788c */ /* 0x000fd2000bf05270 */
[----:B------:R-:W-:Y:S05]  /*19a0*/  BRA.U !UP0, `(.L_x_13048) ;  /* 0x0000000108187547 */ /* 0x000fea000b800000 */
[----:B------:R-:W-:-:S09]  /*19b0*/  UISETP.NE.AND UP0, UPT, UR4, 0x6, UPT ;  /* 0x000000060400788c */ /* 0x000fd2000bf05270 */
[----:B------:R-:W-:Y:S05]  /*19c0*/  BRA.U UP0, `(.L_x_13043) ;  /* 0x0000000900847547 */ /* 0x000fea000b800000 */
[----:B------:R-:W2:Y:S02]  /*19d0*/  LDG.E R16, desc[UR36][R4.64] ;  /* 0x0000002404107981 */ /* 0x000ea4000c1e1900 */
[----:B--2---:R-:W-:-:S06]  /*19e0*/  FMUL.FTZ R16, R16, 1 ;  /* 0x3f80000010107820 */ /* 0x004fcc0000410000 */
[----:B------:R-:W0:Y:S01]  /*19f0*/  F2F.F64.F32 R16, R16 ;  /* 0x0000001000107310 */ /* 0x000e220000201800 */
[----:B------:R-:W-:Y:S05]  /*1a00*/  BRA `(.L_x_13044) ;  /* 0x0000000c00007947 */ /* 0x000fea0003800000 */
.L_x_13048:
[----:B------:R-:W2:Y:S02]  /*1a10*/  LDG.E.U16 R0, desc[UR36][R4.64] ;  /* 0x0000002404007981 */ /* 0x000ea4000c1e1500 */
[----:B--2---:R-:W-:-:S05]  /*1a20*/  HADD2.F32 R0, -RZ, R0.H0_H0 ;  /* 0x20000000ff007230 */ /* 0x004fca0000004100 */
[----:B------:R-:W-:-:S04]  /*1a30*/  FMUL.FTZ R0, R0, 1 ;  /* 0x3f80000000007820 */ /* 0x000fc80000410000 */
[----:B------:R0:W1:Y:S01]  /*1a40*/  F2F.F64.F32 R16, R0 ;  /* 0x0000000000107310 */ /* 0x0000620000201800 */
[----:B------:R-:W-:Y:S05]  /*1a50*/  BRA `(.L_x_13044) ;  /* 0x0000000800ec7947 */ /* 0x000fea0003800000 */
.L_x_13047:
[----:B------:R-:W-:-:S09]  /*1a60*/  UISETP.NE.AND UP0, UPT, UR4, 0x7, UPT ;  /* 0x000000070400788c */ /* 0x000fd2000bf05270 */
[----:B------:R-:W-:Y:S05]  /*1a70*/  BRA.U !UP0, `(.L_x_13049) ;  /* 0x0000000108347547 */ /* 0x000fea000b800000 */
        /* <DEDUP_REMOVED lines=8> */
.L_x_13050:
[----:B------:R-:W2:Y:S02]  /*1b00*/  LDG.E.U16 R4, desc[UR36][R4.64] ;  /* 0x0000002404047981 */ /* 0x000ea4000c1e1500 */
[----:B--2---:R-:W-:-:S05]  /*1b10*/  HADD2.F32 R0, -RZ, R4.H0_H0 ;  /* 0x20000004ff007230 */ /* 0x004fca0000004100 */
[----:B------:R-:W-:-:S04]  /*1b20*/  FMUL.FTZ R0, R0, 1 ;  /* 0x3f80000000007820 */ /* 0x000fc80000410000 */
[----:B------:R0:W1:Y:S01]  /*1b30*/  F2F.F64.F32 R16, R0 ;  /* 0x0000000000107310 */ /* 0x0000620000201800 */
[----:B------:R-:W-:Y:S05]  /*1b40*/  BRA `(.L_x_13044) ;  /* 0x0000000800b07947 */ /* 0x000fea0003800000 */
.L_x_13049:
[----:B------:R0:W5:Y:S01]  /*1b50*/  LDG.E.64 R16, desc[UR36][R4.64] ;  /* 0x0000002404107981 */ /* 0x000162000c1e1b00 */
[----:B------:R-:W-:Y:S05]  /*1b60*/  BRA `(.L_x_13044) ;  /* 0x0000000800a87947 */ /* 0x000fea0003800000 */
.L_x_13039:
        /* <DEDUP_REMOVED lines=8> */
[----:B------:R-:W2:Y:S01]  /*1bf0*/  LDG.E.U8 R4, desc[UR36][R4.64] ;  /* 0x0000002404047981 */ /* 0x000ea2000c1e1100 */
[----:B------:R-:W-:Y:S01]  /*1c00*/  IMAD.MOV.U32 R16, RZ, RZ, RZ ;  /* 0x000000ffff107224 */ /* 0x000fe200078e00ff */
[----:B--2---:R-:W-:-:S04]  /*1c10*/  ISETP.NE.AND P0, PT, R4, RZ, PT ;  /* 0x000000ff0400720c */ /* 0x004fc80003f05270 */
[----:B------:R-:W-:Y:S01]  /*1c20*/  FSEL R17, RZ, 1.875, !P0 ;  /* 0x3ff00000ff117808 */ /* 0x000fe20004000000 */
[----:B------:R-:W-:Y:S08]  /*1c30*/  BRA `(.L_x_13044) ;  /* 0x0000000800747947 */ /* 0x000ff00003800000 */
.L_x_13053:
[----:B------:R0:W5:Y:S01]  /*1c40*/  LDG.E.64 R16, desc[UR36][R4.64] ;  /* 0x0000002404107981 */ /* 0x000162000c1e1b00 */
[----:B------:R-:W-:Y:S05]  /*1c50*/  BRA `(.L_x_13044) ;  /* 0x00000008006c7947 */ /* 0x000fea0003800000 */
.L_x_13052:
        /* <DEDUP_REMOVED lines=23> */
[----:B------:R-:W-:-:S05]  /*1dd0*/  LOP3.LUT R3, R3, 0x80000000, R0, 0xf8, !PT ;  /* 0x8000000003037812 */ /* 0x000fca00078ef800 */
[----:B------:R-:W-:-:S04]  /*1de0*/  FMUL.FTZ R3, R3, 1 ;  /* 0x3f80000003037820 */ /* 0x000fc80000410000 */
[----:B------:R0:W1:Y:S01]  /*1df0*/  F2F.F64.F32 R16, R3 ;  /* 0x0000000300107310 */ /* 0x0000620000201800 */
[----:B------:R-:W-:Y:S05]  /*1e00*/  BRA `(.L_x_13044) ;  /* 0x0000000800007947 */ /* 0x000fea0003800000 */
.L_x_13055:
        /* <DEDUP_REMOVED lines=11> */
[----:B------:R-:W-:-:S05]  /*1ec0*/  LOP3.LUT R0, R0, 0x80000000, R3, 0xf8, !PT ;  /* 0x8000000000007812 */ /* 0x000fca00078ef803 */
[----:B------:R-:W-:-:S04]  /*1ed0*/  FMUL.FTZ R0, R0, 1 ;  /* 0x3f80000000007820 */ /* 0x000fc80000410000 */
[----:B------:R0:W1:Y:S01]  /*1ee0*/  F2F.F64.F32 R16, R0 ;  /* 0x0000000000107310 */ /* 0x0000620000201800 */
[----:B------:R-:W-:Y:S05]  /*1ef0*/  BRA `(.L_x_13044) ;  /* 0x0000000400c47947 */ /* 0x000fea0003800000 */
.L_x_13054:
[----:B------:R-:W2:Y:S02]  /*1f00*/  LDG.E.U16 R0, desc[UR36][R4.64] ;  /* 0x0000002404007981 */ /* 0x000ea4000c1e1500 */
[----:B--2---:R-:W-:-:S04]  /*1f10*/  IMAD.U32 R0, R0, 0x10000, RZ ;  /* 0x0001000000007824 */ /* 0x004fc800078e00ff */
[----:B------:R-:W-:-:S04]  /*1f20*/  FMUL.FTZ R0, R0, 1 ;  /* 0x3f80000000007820 */ /* 0x000fc80000410000 */
[----:B------:R0:W1:Y:S01]  /*1f30*/  F2F.F64.F32 R16, R0 ;  /* 0x0000000000107310 */ /* 0x0000620000201800 */
[----:B------:R-:W-:Y:S05]  /*1f40*/  BRA `(.L_x_13044) ;  /* 0x0000000400b07947 */ /* 0x000fea0003800000 */
.L_x_13051:
        /* <DEDUP_REMOVED lines=9> */
[----:B--2---:R0:W1:Y:S01]  /*1fe0*/  I2F.F64.U16 R16, R4 ;  /* 0x0000000400107312 */ /* 0x0040620000101800 */
[----:B------:R-:W-:Y:S05]  /*1ff0*/  BRA `(.L_x_13044) ;  /* 0x0000000400847947 */ /* 0x000fea0003800000 */
.L_x_13058:
[----:B------:R-:W2:Y:S01]  /*2000*/  LDG.E.U8 R4, desc[UR36][R4.64] ;  /* 0x0000002404047981 */ /* 0x000ea2000c1e1100 */
[----:B------:R-:W-:Y:S02]  /*2010*/  CS2R R16, SRZ ;  /* 0x0000000000107805 */ /* 0x000fe4000001ff00 */
[----:B--2---:R-:W-:-:S13]  /*2020*/  ISETP.NE.AND P0, PT, R4, RZ, PT ;  /* 0x000000ff0400720c */ /* 0x004fda0003f05270 */
[----:B------:R-:W-:Y:S05]  /*2030*/  @!P0 BRA `(.L_x_13044) ;  /* 0x0000000400748947 */ /* 0x000fea0003800000 */
[----:B------:R-:W-:-:S13]  /*2040*/  ISETP.NE.AND P0, PT, R4, 0x80, PT ;  /* 0x000000800400780c */ /* 0x000fda0003f05270 */
[----:B------:R-:W-:Y:S01]  /*2050*/  @!P0 IMAD.MOV.U32 R16, RZ, RZ, 0x20000000 ;  /* 0x20000000ff108424 */ /* 0x000fe200078e00ff */
        /* <DEDUP_REMOVED lines=15> */
.L_x_13060:
[----:B------:R-:W-:Y:S05]  /*2150*/  BSYNC.RECONVERGENT B0 ;  /* 0x0000000000007941 */ /* 0x000fea0003800200 */
.L_x_13059:
[----:B------:R-:W-:Y:S01]  /*2160*/  IMAD.SHL.U32 R0, R0, 0x100000, RZ ;  /* 0x0010000000007824 */ /* 0x000fe200078e00ff */
[----:B------:R-:W-:-:S04]  /*2170*/  LEA R3, R3, 0x3b800000, 0x17 ;  /* 0x3b80000003037811 */ /* 0x000fc800078eb8ff */
[----:B------:R-:W-:-:S05]  /*2180*/  LOP3.LUT R0, R3, R0, R7, 0xfe, !PT ;  /* 0x0000000003007212 */ /* 0x000fca00078efe07 */
[----:B------:R-:W-:-:S04]  /*2190*/  FMUL.FTZ R0, R0, 1 ;  /* 0x3f80000000007820 */ /* 0x000fc80000410000 */
[----:B------:R0:W1:Y:S01]  /*21a0*/  F2F.F64.F32 R16, R0 ;  /* 0x0000000000107310 */ /* 0x0000620000201800 */
[----:B------:R-:W-:Y:S05]  /*21b0*/  BRA `(.L_x_13044) ;  /* 0x0000000400147947 */ /* 0x000fea0003800000 */
.L_x_13057:
[----:B------:R-:W2:Y:S01]  /*21c0*/  LDG.E.U8 R4, desc[UR36][R4.64] ;  /* 0x0000002404047981 */ /* 0x000ea2000c1e1100 */
[----:B------:R-:W-:Y:S02]  /*21d0*/  CS2R R16, SRZ ;  /* 0x0000000000107805 */ /* 0x000fe4000001ff00 */
[----:B--2---:R-:W-:-:S13]  /*21e0*/  ISETP.NE.AND P0, PT, R4, RZ, PT ;  /* 0x000000ff0400720c */ /* 0x004fda0003f05270 */
[----:B------:R-:W-:Y:S05]  /*21f0*/  @!P0 BRA `(.L_x_13044) ;  /* 0x0000000400048947 */ /* 0x000fea0003800000 */
[----:B------:R-:W-:-:S13]  /*2200*/  ISETP.NE.AND P0, PT, R4, 0x80, PT ;  /* 0x000000800400780c */ /* 0x000fda0003f05270 */
[----:B------:R-:W-:Y:S01]  /*2210*/  @!P0 MOV R16, 0x20000000 ;  /* 0x2000000000108802 */ /* 0x000fe20000000f00 */
        /* <DEDUP_REMOVED lines=15> */
.L_x_13062:
[----:B------:R-:W-:Y:S05]  /*2310*/  BSYNC.RECONVERGENT B0 ;  /* 0x0000000000007941 */ /* 0x000fea0003800200 */
.L_x_13061:
[----:B------:R-:W-:Y:S02]  /*2320*/  SHF.L.U32 R0, R0, 0x15, RZ ;  /* 0x0000001500007819 */ /* 0x000fe400000006ff */
[----:B------:R-:W-:-:S04]  /*2330*/  LEA R3, R3, 0x37800000, 0x17 ;  /* 0x3780000003037811 */ /* 0x000fc800078eb8ff */
[----:B------:R-:W-:-:S05]  /*2340*/  LOP3.LUT R0, R3, R0, R7, 0xfe, !PT ;  /* 0x0000000003007212 */ /* 0x000fca00078efe07 */
[----:B------:R-:W-:-:S04]  /*2350*/  FMUL.FTZ R0, R0, 1 ;  /* 0x3f80000000007820 */ /* 0x000fc80000410000 */
[----:B------:R0:W1:Y:S01]  /*2360*/  F2F.F64.F32 R16, R0 ;  /* 0x0000000000107310 */ /* 0x0000620000201800 */
[----:B------:R-:W-:Y:S05]  /*2370*/  BRA `(.L_x_13044) ;  /* 0x0000000000a47947 */ /* 0x000fea0003800000 */
.L_x_13056:
[----:B------:R-:W-:-:S09]  /*2380*/  UISETP.NE.AND UP0, UPT, UR4, 0x1c, UPT ;  /* 0x0000001c0400788c */ /* 0x000fd2000bf05270 */
[----:B------:R-:W-:Y:S05]  /*2390*/  BRA.U !UP0, `(.L_x_13063) ;  /* 0x0000000108947547 */ /* 0x000fea000b800000 */
[----:B------:R-:W-:-:S09]  /*23a0*/  UISETP.NE.AND UP0, UPT, UR4, 0x1d, UPT ;  /* 0x0000001d0400788c */ /* 0x000fd2000bf05270 */
[----:B------:R-:W-:Y:S05]  /*23b0*/  BRA.U !UP0, `(.L_x_13064) ;  /* 0x0000000108807547 */ /* 0x000fea000b800000 */
[----:B------:R-:W-:-:S09]  /*23c0*/  UISETP.NE.AND UP0, UPT, UR4, 0x2c, UPT ;  /* 0x0000002c0400788c */ /* 0x000fd2000bf05270 */
[----:B------:R-:W-:Y:S05]  /*23d0*/  BRA.U !UP0, `(.L_x_13065) ;  /* 0x0000000108487547 */ /* 0x000fea000b800000 */
.L_x_13043:
        /* <DEDUP_REMOVED lines=16> */
.L_x_13066:
[----:B------:R-:W-:Y:S01]  /*24e0*/  CS2R R16, SRZ ;  /* 0x0000000000107805 */ /* 0x000fe2000001ff00 */
[----:B------:R-:W-:Y:S06]  /*24f0*/  BRA `(.L_x_13044) ;  /* 0x0000000000447947 */ /* 0x000fec0003800000 */
.L_x_13065:
[----:B------:R-:W2:Y:S01]  /*2500*/  LDG.E.U8 R0, desc[UR36][R4.64] ;  /* 0x0000002404007981 */ /* 0x000ea2000c1e1100 */
[----:B------:R-:W-:Y:S02]  /*2510*/  IMAD.MOV.U32 R16, RZ, RZ, 0x0 ;  /* 0x00000000ff107424 */ /* 0x000fe400078e00ff */
[----:B------:R-:W-:Y:S01]  /*2520*/  IMAD.MOV.U32 R17, RZ, RZ, 0x38000000 ;  /* 0x38000000ff117424 */ /* 0x000fe200078e00ff */
[----:B--2---:R-:W-:-:S13]  /*2530*/  ISETP.NE.AND P0, PT, R0, RZ, PT ;  /* 0x000000ff0000720c */ /* 0x004fda0003f05270 */
[----:B------:R-:W-:Y:S05]  /*2540*/  @!P0 BRA `(.L_x_13044) ;  /* 0x0000000000308947 */ /* 0x000fea0003800000 */
[----:B------:R-:W-:-:S13]  /*2550*/  ISETP.NE.AND P0, PT, R0, 0xff, PT ;  /* 0x000000ff0000780c */ /* 0x000fda0003f05270 */
[----:B------:R-:W-:Y:S01]  /*2560*/  @P0 SHF.L.U32 R0, R0, 0x17, RZ ;  /* 0x0000001700000819 */ /* 0x000fe200000006ff */
[----:B------:R-:W-:Y:S02]  /*2570*/  @!P0 IMAD.MOV.U32 R16, RZ, RZ, 0x20000000 ;  /* 0x20000000ff108424 */ /* 0x000fe400078e00ff */
[----:B------:R-:W-:Y:S02]  /*2580*/  @!P0 IMAD.MOV.U32 R17, RZ, RZ, 0x7ff80000 ;  /* 0x7ff80000ff118424 */ /* 0x000fe400078e00ff */
[----:B------:R-:W-:-:S04]  /*2590*/  @P0 FMUL.FTZ R0, R0, 1 ;  /* 0x3f80000000000820 */ /* 0x000fc80000410000 */
[----:B------:R2:W3:Y:S01]  /*25a0*/  @P0 F2F.F64.F32 R16, R0 ;  /* 0x0000000000100310 */ /* 0x0004e20000201800 */
[----:B------:R-:W-:Y:S05]  /*25b0*/  BRA `(.L_x_13044) ;  /* 0x0000000000147947 */ /* 0x000fea0003800000 */
.L_x_13064:
[----:B------:R-:W2:Y:S02]  /*25c0*/  LDG.E.64 R16, desc[UR36][R4.64] ;  /* 0x0000002404107981 */ /* 0x000ea4000c1e1b00 */
[----:B--2---:R-:W4:Y:S01]  /*25d0*/  I2F.F64.U64 R16, R16 ;  /* 0x0000001000107312 */ /* 0x004f220000301800 */
[----:B------:R-:W-:Y:S05]  /*25e0*/  BRA `(.L_x_13044) ;  /* 0x0000000000087947 */ /* 0x000fea0003800000 */
.L_x_13063:
[----:B------:R-:W2:Y:S02]  /*25f0*/  LDG.E R4, desc[UR36][R4.64] ;  /* 0x0000002404047981 */ /* 0x000ea4000c1e1900 */
[----:B--2---:R0:W1:Y:S02]  /*2600*/  I2F.F64.U32 R16, R4 ;  /* 0x0000000400107312 */ /* 0x0040640000201800 */
.L_x_13044:
[----:B------:R-:W-:Y:S05]  /*2610*/  BSYNC.RECONVERGENT B7 ;  /* 0x0000000000077941 */ /* 0x000fea0003800200 */
.L_x_13038:
        /* <DEDUP_REMOVED lines=16> */
[----:B--2---:R0:W2:Y:S01]  /*2720*/  I2F.F64.S16 R22, R4 ;  /* 0x0000000400167312 */ /* 0x0040a20000101c00 */
[----:B------:R-:W-:Y:S05]  /*2730*/  BRA `(.L_x_13073) ;  /* 0x0000000c00707947 */ /* 0x000fea0003800000 */
.L_x_13071:
[----:B------:R-:W2:Y:S02]  /*2740*/  LDG.E.U8 R4, desc[UR36][R4.64] ;  /* 0x0000002404047981 */ /* 0x000ea4000c1e1100 */
[----:B--2---:R0:W2:Y:S01]  /*2750*/  I2F.F64.U16 R22, R4 ;  /* 0x0000000400167312 */ /* 0x0040a20000101800 */
[----:B------:R-:W-:Y:S05]  /*2760*/  BRA `(.L_x_13073) ;  /* 0x0000000c00647947 */ /* 0x000fea0003800000 */
.L_x_13070:
        /* <DEDUP_REMOVED lines=9> */
.L_x_13075:
[----:B------:R-:W2:Y:S02]  /*2800*/  LDG.E R4, desc[UR36][R4.64] ;  /* 0x0000002404047981 */ /* 0x000ea4000c1e1900 */
[----:B--2---:R0:W2:Y:S01]  /*2810*/  I2F.F64 R22, R4 ;  /* 0x0000000400167312 */ /* 0x0040a20000201c00 */
[----:B------:R-:W-:Y:S05]  /*2820*/  BRA `(.L_x_13073) ;  /* 0x0000000c00347947 */ /* 0x000fea0003800000 */
.L_x_13074:
[----:B------:R-:W2:Y:S02]  /*2830*/  LDG.E.U16 R4, desc[UR36][R4.64] ;  /* 0x0000002404047981 */ /* 0x000ea4000c1e1500 */
[----:B--2---:R0:W2:Y:S01]  /*2840*/  I2F.F64.S16 R22, R4 ;  /* 0x0000000400167312 */ /* 0x0040a20000101c00 */
[----:B------:R-:W-:Y:S05]  /*2850*/  BRA `(.L_x_13073) ;  /* 0x0000000c00287947 */ /* 0x000fea0003800000 */
.L_x_13069:
        /* <DEDUP_REMOVED lines=10> */
.L_x_13077:
[----:B--2---:R-:W2:Y:S02]  /*2900*/  LDG.E.U16 R0, desc[UR36][R4.64] ;  /* 0x0000002404007981 */ /* 0x004ea4000c1e1500 */
[----:B--2---:R-:W-:-:S05]  /*2910*/  HADD2.F32 R0, -RZ, R0.H0_H0 ;  /* 0x20000000ff007230 */ /* 0x004fca0000004100 */
[----:B------:R-:W-:-:S04]  /*2920*/  FMUL.FTZ R0, R0, 1 ;  /* 0x3f80000000007820 */ /* 0x000fc80000410000 */
[----:B------:R0:W2:Y:S01]  /*2930*/  F2F.F64.F32 R22, R0 ;  /* 0x0000000000167310 */ /* 0x0000a20000201800 */
[----:B------:R-:W-:Y:S05]  /*2940*/  BRA `(.L_x_13073) ;  /* 0x0000000800ec7947 */ /* 0x000fea0003800000 */
.L_x_13076:
        /* <DEDUP_REMOVED lines=10> */
.L_x_13079:
[----:B------:R-:W2:Y:S02]  /*29f0*/  LDG.E.U16 R4, desc[UR36][R4.64] ;  /* 0x0000002404047981 */ /* 0x000ea4000c1e1500 */
[----:B--2---:R-:W-:-:S05]  /*2a00*/  HADD2.F32 R0, -RZ, R4.H0_H0 ;  /* 0x20000004ff007230 */ /* 0x004fca0000004100 */
[----:B------:R-:W-:-:S04]  /*2a10*/  FMUL.FTZ R0, R0, 1 ;  /* 0x3f80000000007820 */ /* 0x000fc80000410000 */
[----:B------:R0:W2:Y:S01]  /*2a20*/  F2F.F64.F32 R22, R0 ;  /* 0x0000000000167310 */ /* 0x0000a20000201800 */
[----:B------:R-:W-:Y:S05]  /*2a30*/  BRA `(.L_x_13073) ;  /* 0x0000000800b07947 */ /* 0x000fea0003800000 */
.L_x_13078:
[----:B------:R0:W5:Y:S01]  /*2a40*/  LDG.E.64 R22, desc[UR36][R4.64] ;  /* 0x0000002404167981 */ /* 0x000162000c1e1b00 */
[----:B------:R-:W-:Y:S05]  /*2a50*/  BRA `(.L_x_13073) ;  /* 0x0000000800a87947 */ /* 0x000fea0003800000 */
.L_x_13068:
        /* <DEDUP_REMOVED lines=9> */
[----:B------:R-:W-:Y:S02]  /*2af0*/  MOV R22, RZ ;  /* 0x000000ff00167202 */ /* 0x000fe40000000f00 */
[----:B--2---:R-:W-:-:S04]  /*2b00*/  ISETP.NE.AND P0, PT, R4, RZ, PT ;  /* 0x000000ff0400720c */ /* 0x004fc80003f05270 */
[----:B------:R-:W-:Y:S01]  /*2b10*/  FSEL R23, RZ, 1.875, !P0 ;  /* 0x3ff00000ff177808 */ /* 0x000fe20004000000 */
[----:B------:R-:W-:Y:S08]  /*2b20*/  BRA `(.L_x_13073) ;  /* 0x0000000800747947 */ /* 0x000ff00003800000 */
.L_x_13082:
[----:B------:R0:W5:Y:S01]  /*2b30*/  LDG.E.64 R22, desc[UR36][R4.64] ;  /* 0x0000002404167981 */ /* 0x000162000c1e1b00 */
[----:B------:R-:W-:Y:S05]  /*2b40*/  BRA `(.L_x_13073) ;  /* 0x00000008006c7947 */ /* 0x000fea0003800000 */
.L_x_13081:
        /* <DEDUP_REMOVED lines=25> */
[----:B------:R0:W2:Y:S01]  /*2ce0*/  F2F.F64.F32 R22, R3 ;  /* 0x0000000300167310 */ /* 0x0000a20000201800 */
[----:B------:R-:W-:Y:S05]  /*2cf0*/  BRA `(.L_x_13073) ;  /* 0x0000000800007947 */ /* 0x000fea0003800000 */
.L_x_13084:
        /* <DEDUP_REMOVED lines=13> */
[----:B------:R0:W2:Y:S01]  /*2dd0*/  F2F.F64.F32 R22, R0 ;  /* 0x0000000000167310 */ /* 0x0000a20000201800 */
[----:B------:R-:W-:Y:S05]  /*2de0*/  BRA `(.L_x_13073) ;  /* 0x0000000400c47947 */ /* 0x000fea0003800000 */
.L_x_13083:
[----:B--2---:R-:W2:Y:S02]  /*2df0*/  LDG.E.U16 R0, desc[UR36][R4.64] ;  /* 0x0000002404007981 */ /* 0x004ea4000c1e1500 */
[----:B--2---:R-:W-:-:S04]  /*2e00*/  IMAD.U32 R0, R0, 0x10000, RZ ;  /* 0x0001000000007824 */ /* 0x004fc800078e00ff */
[----:B------:R-:W-:-:S04]  /*2e10*/  FMUL.FTZ R0, R0, 1 ;  /* 0x3f80000000007820 */ /* 0x000fc80000410000 */
[----:B------:R0:W2:Y:S01]  /*2e20*/  F2F.F64.F32 R22, R0 ;  /* 0x0000000000167310 */ /* 0x0000a20000201800 */
[----:B------:R-:W-:Y:S05]  /*2e30*/  BRA `(.L_x_13073) ;  /* 0x0000000400b07947 */ /* 0x000fea0003800000 */
.L_x_13080:
        /* <DEDUP_REMOVED lines=9> */
[----:B--2---:R0:W2:Y:S01]  /*2ed0*/  I2F.F64.U16 R22, R4 ;  /* 0x0000000400167312 */ /* 0x0040a20000101800 */
[----:B------:R-:W-:Y:S05]  /*2ee0*/  BRA `(.L_x_13073) ;  /* 0x0000000400847947 */ /* 0x000fea0003800000 */
.L_x_13087:
        /* <DEDUP_REMOVED lines=21> */
.L_x_13089:
[----:B------:R-:W-:Y:S05]  /*3040*/  BSYNC.RECONVERGENT B0 ;  /* 0x0000000000007941 */ /* 0x000fea0003800200 */
.L_x_13088:
[----:B------:R-:W-:Y:S02]  /*3050*/  SHF.L.U32 R0, R0, 0x14, RZ ;  /* 0x0000001400007819 */ /* 0x000fe400000006ff */
[----:B------:R-:W-:-:S04]  /*3060*/  LEA R3, R3, 0x3b800000, 0x17 ;  /* 0x3b80000003037811 */ /* 0x000fc800078eb8ff */
[----:B------:R-:W-:-:S05]  /*3070*/  LOP3.LUT R0, R3, R0, R7, 0xfe, !PT ;  /* 0x0000000003007212 */ /* 0x000fca00078efe07 */
[----:B------:R-:W-:-:S04]  /*3080*/  FMUL.FTZ R0, R0, 1 ;  /* 0x3f80000000007820 */ /* 0x000fc80000410000 */
[----:B------:R0:W2:Y:S01]  /*3090*/  F2F.F64.F32 R22, R0 ;  /* 0x0000000000167310 */ /* 0x0000a20000201800 */
[----:B------:R-:W-:Y:S05]  /*30a0*/  BRA `(.L_x_13073) ;  /* 0x0000000400147947 */ /* 0x000fea0003800000 */
.L_x_13086:
[----:B------:R-:W2:Y:S01]  /*30b0*/  LDG.E.U8 R4, desc[UR36][R4.64] ;  /* 0x0000002404047981 */ /* 0x000ea2000c1e1100 */
[----:B------:R-:W-:Y:S02]  /*30c0*/  CS2R R22, SRZ ;  /* 0x0000000000167805 */ /* 0x000fe4000001ff00 */
[----:B--2---:R-:W-:-:S13]  /*30d0*/  ISETP.NE.AND P0, PT, R4, RZ, PT ;  /* 0x000000ff0400720c */ /* 0x004fda0003f05270 */
[----:B------:R-:W-:Y:S05]  /*30e0*/  @!P0 BRA `(.L_x_13073) ;  /* 0x0000000400048947 */ /* 0x000fea0003800000 */
[----:B------:R-:W-:-:S13]  /*30f0*/  ISETP.NE.AND P0, PT, R4, 0x80, PT ;  /* 0x000000800400780c */ /* 0x000fda0003f05270 */
[----:B------:R-:W-:Y:S02]  /*3100*/  @!P0 IMAD.MOV.U32 R22, RZ, RZ, 0x20000000 ;  /* 0x20000000ff168424 */ /* 0x000fe400078e00ff */
        /* <DEDUP_REMOVED lines=15> */
.L_x_13091:
[----:B------:R-:W-:Y:S05]  /*3200*/  BSYNC.RECONVERGENT B0 ;  /* 0x0000000000007941 */ /* 0x000fea0003800200 */
.L_x_13090:
[----:B------:R-:W-:Y:S01]  /*3210*/  IMAD.SHL.U32 R0, R0, 0x200000, RZ ;  /* 0x0020000000007824 */ /* 0x000fe200078e00ff */
[----:B------:R-:W-:-:S04]  /*3220*/  LEA R3, R3, 0x37800000, 0x17 ;  /* 0x3780000003037811 */ /* 0x000fc800078eb8ff */
[----:B------:R-:W-:-:S05]  /*3230*/  LOP3.LUT R0, R3, R0, R7, 0xfe, !PT ;  /* 0x0000000003007212 */ /* 0x000fca00078efe07 */
[----:B------:R-:W-:-:S04]  /*3240*/  FMUL.FTZ R0, R0, 1 ;  /* 0x3f80000000007820 */ /* 0x000fc80000410000 */
[----:B------:R0:W2:Y:S01]  /*3250*/  F2F.F64.F32 R22, R0 ;  /* 0x0000000000167310 */ /* 0x0000a20000201800 */
[----:B------:R-:W-:Y:S05]  /*3260*/  BRA `(.L_x_13073) ;  /* 0x0000000000a47947 */ /* 0x000fea0003800000 */
.L_x_13085:
[----:B------:R-:W-:-:S09]  /*3270*/  UISETP.NE.AND UP0, UPT, UR4, 0x1c, UPT ;  /* 0x0000001c0400788c */ /* 0x000fd2000bf05270 */
[----:B------:R-:W-:Y:S05]  /*3280*/  BRA.U !UP0, `(.L_x_13092) ;  /* 0x0000000108947547 */ /* 0x000fea000b800000 */
[----:B------:R-:W-:-:S09]  /*3290*/  UISETP.NE.AND UP0, UPT, UR4, 0x1d, UPT ;  /* 0x0000001d0400788c */ /* 0x000fd2000bf05270 */
[----:B------:R-:W-:Y:S05]  /*32a0*/  BRA.U !UP0, `(.L_x_13093) ;  /* 0x0000000108807547 */ /* 0x000fea000b800000 */
[----:B------:R-:W-:-:S09]  /*32b0*/  UISETP.NE.AND UP0, UPT, UR4, 0x2c, UPT ;  /* 0x0000002c0400788c */ /* 0x000fd2000bf05270 */
[----:B------:R-:W-:Y:S05]  /*32c0*/  BRA.U !UP0, `(.L_x_13094) ;  /* 0x0000000108487547 */ /* 0x000fea000b800000 */
.L_x_13072:
        /* <DEDUP_REMOVED lines=15> */
[----:B--2-45:R-:W-:Y:S05]  /*33c0*/  CALL.ABS.NOINC R14 ;  /* 0x000000000e007343 */ /* 0x034fea0003c00000 */
.L_x_13095:
[----:B------:R-:W-:Y:S01]  /*33d0*/  CS2R R22, SRZ ;  /* 0x0000000000167805 */ /* 0x000fe2000001ff00 */
[----:B------:R-:W-:Y:S06]  /*33e0*/  BRA `(.L_x_13073) ;  /* 0x0000000000447947 */ /* 0x000fec0003800000 */
.L_x_13094:
[----:B--2---:R-:W2:Y:S01]  /*33f0*/  LDG.E.U8 R0, desc[UR36][R4.64] ;  /* 0x0000002404007981 */ /* 0x004ea2000c1e1100 */
[----:B------:R-:W-:Y:S01]  /*3400*/  IMAD.MOV.U32 R22, RZ, RZ, 0x0 ;  /* 0x00000000ff167424 */ /* 0x000fe200078e00ff */
[----:B------:R-:W-:Y:S02]  /*3410*/  MOV R23, 0x38000000 ;  /* 0x3800000000177802 */ /* 0x000fe40000000f00 */
[----:B--2---:R-:W-:-:S13]  /*3420*/  ISETP.NE.AND P0, PT, R0, RZ, PT ;  /* 0x000000ff0000720c */ /* 0x004fda0003f05270 */
[----:B------:R-:W-:Y:S05]  /*3430*/  @!P0 BRA `(.L_x_13073) ;  /* 0x0000000000308947 */ /* 0x000fea0003800000 */
[----:B------:R-:W-:-:S13]  /*3440*/  ISETP.NE.AND P0, PT, R0, 0xff, PT ;  /* 0x000000ff0000780c */ /* 0x000fda0003f05270 */
[----:B------:R-:W-:Y:S02]  /*3450*/  @P0 IMAD.SHL.U32 R0, R0, 0x800000, RZ ;  /* 0x0080000000000824 */ /* 0x000fe400078e00ff */
[----:B------:R-:W-:Y:S02]  /*3460*/  @!P0 IMAD.MOV.U32 R22, RZ, RZ, 0x20000000 ;  /* 0x20000000ff168424 */ /* 0x000fe400078e00ff */
[----:B------:R-:W-:Y:S02]  /*3470*/  @!P0 IMAD.MOV.U32 R23, RZ, RZ, 0x7ff80000 ;  /* 0x7ff80000ff178424 */ /* 0x000fe400078e00ff */
[----:B------:R-:W-:-:S04]  /*3480*/  @P0 FMUL.FTZ R0, R0, 1 ;  /* 0x3f80000000000820 */ /* 0x000fc80000410000 */
[----:B------:R2:W0:Y:S01]  /*3490*/  @P0 F2F.F64.F32 R22, R0 ;  /* 0x0000000000160310 */ /* 0x0004220000201800 */
[----:B------:R-:W-:Y:S05]  /*34a0*/  BRA `(.L_x_13073) ;  /* 0x0000000000147947 */ /* 0x000fea0003800000 */
.L_x_13093:
[----:B------:R-:W2:Y:S02]  /*34b0*/  LDG.E.64 R22, desc[UR36][R4.64] ;  /* 0x0000002404167981 */ /* 0x000ea4000c1e1b00 */
[----:B--2---:R-:W0:Y:S01]  /*34c0*/  I2F.F64.U64 R22, R22 ;  /* 0x0000001600167312 */ /* 0x004e220000301800 */
[----:B------:R-:W-:Y:S05]  /*34d0*/  BRA `(.L_x_13073) ;  /* 0x0000000000087947 */ /* 0x000fea0003800000 */
.L_x_13092:
[----:B------:R-:W2:Y:S02]  /*34e0*/  LDG.E R4, desc[UR36][R4.64] ;  /* 0x0000002404047981 */ /* 0x000ea4000c1e1900 */
[----:B--2---:R0:W2:Y:S02]  /*34f0*/  I2F.F64.U32 R22, R4 ;  /* 0x0000000400167312 */ /* 0x0040a40000201800 */
.L_x_13073:
[----:B------:R-:W-:Y:S05]  /*3500*/  BSYNC.RECONVERGENT B7 ;  /* 0x0000000000077941 */ /* 0x000fea0003800200 */
.L_x_13067:
[----:B0-2--5:R-:W-:Y:S01]  /*3510*/  DSETP.NEU.AND P0, PT, R22, RZ, PT ;  /* 0x000000ff1600722a */ /* 0x025fe20003f0d000 */
[----:B------:R-:W-:-:S13]  /*3520*/  BSSY.RECONVERGENT B1, `(.L_x_13096) ;  /* 0x00000a5000017945 */ /* 0x000fda0003800200 */
[----:B------:R-:W-:Y:S05]  /*3530*/  @P0 BRA `(.L_x_13097) ;  /* 0x0000000000640947 */ /* 0x000fea0003800000 */
[----:B------:R-:W0:Y:S01]  /*3540*/  MUFU.RCP64H R5, R23 ;  /* 0x0000001700057308 */ /* 0x000e220000001800 */
[----:B------:R-:W-:Y:S01]  /*3550*/  MOV R4, 0x1 ;  /* 0x0000000100047802 */ /* 0x000fe20000000f00 */
[----:B------:R-:W-:Y:S01]  /*3560*/  BSSY.RECONVERGENT B2, `(.L_x_13098) ;  /* 0x0000015000027945 */ /* 0x000fe20003800200 */
[----:B-1-34-:R-:W-:-:S04]  /*3570*/  FSETP.GEU.AND P1, PT, |R17|, 6.5827683646048100446e-37, PT ;  /* 0x036000001100780b */ /* 0x01afc80003f2e200 */
[----:B0-----:R-:W-:-:S08]  /*3580*/  DFMA R6, R4, -R22, 1 ;  /* 0x3ff000000406742b */ /* 0x001fd00000000816 */
[----:B------:R-:W-:-:S08]  /*3590*/  DFMA R6, R6, R6, R6 ;  /* 0x000000060606722b */ /* 0x000fd00000000006 */
[----:B------:R-:W-:-:S08]  /*35a0*/  DFMA R6, R4, R6, R4 ;  /* 0x000000060406722b */ /* 0x000fd00000000004 */
[----:B------:R-:W-:-:S08]  /*35b0*/  DFMA R4, R6, -R22, 1 ;  /* 0x3ff000000604742b */ /* 0x000fd00000000816 */
[----:B------:R-:W-:-:S08]  /*35c0*/  DFMA R4, R6, R4, R6 ;  /* 0x000000040604722b */ /* 0x000fd00000000006 */
[----:B------:R-:W-:-:S08]  /*35d0*/  DMUL R6, R4, R16 ;  /* 0x0000001004067228 */ /* 0x000fd00000000000 */
[----:B------:R-:W-:-:S08]  /*35e0*/  DFMA R8, R6, -R22, R16 ;  /* 0x800000160608722b */ /* 0x000fd00000000010 */
[----:B------:R-:W-:-:S10]  /*35f0*/  DFMA R4, R4, R8, R6 ;  /* 0x000000080404722b */ /* 0x000fd40000000006 */
[----:B------:R-:W-:-:S05]  /*3600*/  FFMA R0, RZ, R23, R5 ;  /* 0x00000017ff007223 */ /* 0x000fca0000000005 */
[----:B------:R-:W-:-:S13]  /*3610*/  FSETP.GT.AND P0, PT, |R0|, 1.469367938527859385e-39, PT ;  /* 0x001000000000780b */ /* 0x000fda0003f04200 */
[----:B------:R-:W-:Y:S05]  /*3620*/  @P0 BRA P1, `(.L_x_13099) ;  /* 0x0000000000200947 */ /* 0x000fea0000800000 */
[----:B------:R-:W-:Y:S01]  /*3630*/  IMAD.MOV.U32 R4, RZ, RZ, R16 ;  /* 0x000000ffff047224 */ /* 0x000fe200078e0010 */
[----:B------:R-:W-:Y:S01]  /*3640*/  MOV R7, R23 ;  /* 0x0000001700077202 */ /* 0x000fe20000000f00 */
[----:B------:R-:W-:Y:S01]  /*3650*/  IMAD.MOV.U32 R5, RZ, RZ, R17 ;  /* 0x000000ffff057224 */ /* 0x000fe200078e0011 */
[----:B------:R-:W-:Y:S01]  /*3660*/  MOV R0, 0x3690 ;  /* 0x0000369000007802 */ /* 0x000fe20000000f00 */
[----:B------:R-:W-:-:S07]  /*3670*/  IMAD.MOV.U32 R6, RZ, RZ, R22 ;  /* 0x000000ffff067224 */ /* 0x000fce00078e0016 */
[----:B------:R-:W-:Y:S05]  /*3680*/  CALL.REL.NOINC `($__internal_0_$__cuda_sm20_div_rn_f64_full) ;  /* 0x00000108003c7944 */ /* 0x000fea0003c00000 */
[----:B------:R-:W-:Y:S02]  /*3690*/  IMAD.MOV.U32 R4, RZ, RZ, R24 ;  /* 0x000000ffff047224 */ /* 0x000fe400078e0018 */
[----:B------:R-:W-:-:S07]  /*36a0*/  IMAD.MOV.U32 R5, RZ, RZ, R25 ;  /* 0x000000ffff057224 */ /* 0x000fce00078e0019 */
.L_x_13099:
[----:B------:R-:W-:Y:S05]  /*36b0*/  BSYNC.RECONVERGENT B2 ;  /* 0x0000000000027941 */ /* 0x000fea0003800200 */
.L_x_13098:
[----:B------:R-:W-:Y:S05]  /*36c0*/  BRA `(.L_x_13100) ;  /* 0x0000000800287947 */ /* 0x000fea0003800000 */
.L_x_13097:
[----:B-1-34-:R-:W-:Y:S01]  /*36d0*/  LOP3.LUT R5, R17, 0x7fffffff, RZ, 0xc0, !PT ;  /* 0x7fffffff11057812 */ /* 0x01afe200078ec0ff */
[----:B------:R-:W-:Y:S01]  /*36e0*/  BSSY.RECONVERGENT B0, `(.L_x_13101) ;  /* 0x0000047000007945 */ /* 0x000fe20003800200 */
[----:B------:R-:W-:Y:S01]  /*36f0*/  LOP3.LUT R9, R23, 0x7fffffff, RZ, 0xc0, !PT ;  /* 0x7fffffff17097812 */ /* 0x000fe200078ec0ff */
[----:B------:R-:W-:Y:S01]  /*3700*/  IMAD.MOV.U32 R4, RZ, RZ, R16 ;  /* 0x000000ffff047224 */ /* 0x000fe200078e0010 */
[----:B------:R-:W-:Y:S02]  /*3710*/  MOV R8, R22 ;  /* 0x0000001600087202 */ /* 0x000fe40000000f00 */
[----:B------:R-:W-:-:S04]  /*3720*/  VIMNMX.U32 R0, PT, PT, R5, R9, !PT ;  /* 0x0000000905007248 */ /* 0x000fc80007fe0000 */
[----:B------:R-:W-:-:S13]  /*3730*/  ISETP.GE.U32.AND P0, PT, R0, 0x7ff00000, PT ;  /* 0x7ff000000000780c */ /* 0x000fda0003f06070 */
[----:B------:R-:W-:Y:S05]  /*3740*/  @!P0 BRA `(.L_x_13102) ;  /* 0x00000000001c8947 */ /* 0x000fea0003800000 */
[----:B------:R-:W-:-:S06]  /*3750*/  DSETP.NAN.AND P0, PT, R8, R8, PT ;  /* 0x000000080800722a */ /* 0x000fcc0003f08000 */
[----:B------:R-:W-:-:S14]  /*3760*/  DSETP.NUM.AND P0, PT, R4, R4, !P0 ;  /* 0x000000040400722a */ /* 0x000fdc0004707000 */
[----:B------:R-:W-:Y:S02]  /*3770*/  @P0 DSETP.NEU.AND P1, PT, R4, +INF , PT ;  /* 0x7ff000000400042a */ /* 0x000fe40003f2d000 */
[----:B------:R-:W-:-:S06]  /*3780*/  @!P0 DADD R6, R22, R16 ;  /* 0x0000000016068229 */ /* 0x000fcc0000000010 */
[----:B------:R-:W-:Y:S02]  /*3790*/  @P0 FSEL R6, R16, RZ, P1 ;  /* 0x000000ff10060208 */ /* 0x000fe40000800000 */
[----:B------:R-:W-:Y:S01]  /*37a0*/  @P0 FSEL R7, R17, -QNAN , P1 ;  /* 0xfff8000011070808 */ /* 0x000fe20000800000 */
[----:B------:R-:W-:Y:S06]  /*37b0*/  BRA `(.L_x_13103) ;  /* 0x0000000000e47947 */ /* 0x000fec0003800000 */
.L_x_13102:
[----:B------:R-:W-:Y:S01]  /*37c0*/  DSETP.NEU.AND P0, PT, R8, RZ, PT ;  /* 0x000000ff0800722a */ /* 0x000fe20003f0d000 */
[----:B------:R-:W-:Y:S02]  /*37d0*/  IMAD.MOV.U32 R6, RZ, RZ, 0x0 ;  /* 0x00000000ff067424 */ /* 0x000fe400078e00ff */
[----:B------:R-:W-:-:S11]  /*37e0*/  IMAD.MOV.U32 R7, RZ, RZ, -0x80000 ;  /* 0xfff80000ff077424 */ /* 0x000fd600078e00ff */
[----:B------:R-:W-:Y:S05]  /*37f0*/  @!P0 BRA `(.L_x_13103) ;  /* 0x0000000000d48947 */ /* 0x000fea0003800000 */
[----:B------:R-:W-:Y:S01]  /*3800*/  DSETP.GE.AND P0, PT, R4, R8, PT ;  /* 0x000000080400722a */ /* 0x000fe20003f06000 */
[----:B------:R-:W-:Y:S01]  /*3810*/  IMAD.MOV.U32 R6, RZ, RZ, R16 ;  /* 0x000000ffff067224 */ /* 0x000fe200078e0010 */
[----:B------:R-:W-:-:S12]  /*3820*/  MOV R7, R17 ;  /* 0x0000001100077202 */ /* 0x000fd80000000f00 */
[----:B------:R-:W-:Y:S05]  /*3830*/  @!P0 BRA `(.L_x_13103) ;  /* 0x0000000000c48947 */ /* 0x000fea0003800000 */
[----:B------:R-:W-:Y:S01]  /*3840*/  ISETP.GT.U32.AND P0, PT, R5, 0xfffff, PT ;  /* 0x000fffff0500780c */ /* 0x000fe20003f04070 */
[----:B------:R-:W-:Y:S01]  /*3850*/  BSSY.RECONVERGENT B2, `(.L_x_13104) ;  /* 0x000001a000027945 */ /* 0x000fe20003800200 */
[----:B------:R-:W-:Y:S02]  /*3860*/  ISETP.GT.U32.AND P1, PT, R9, 0xfffff, PT ;  /* 0x000fffff0900780c */ /* 0x000fe40003f24070 */
[----:B------:R-:W-:Y:S02]  /*3870*/  SHF.R.U32.HI R0, RZ, 0x14, R5 ;  /* 0x00000014ff007819 */ /* 0x000fe40000011605 */
[----:B------:R-:W-:-:S07]  /*3880*/  SHF.R.U32.HI R3, RZ, 0x14, R9 ;  /* 0x00000014ff037819 */ /* 0x000fce0000011609 */
[----:B------:R-:W-:Y:S02]  /*3890*/  @!P0 DMUL R4, R4, 1.80143985094819840000e+16 ;  /* 0x4350000004048828 */ /* 0x000fe40000000000 */
[----:B------:R-:W-:-:S08]  /*38a0*/  @!P1 DMUL R8, R8, 1.80143985094819840000e+16 ;  /* 0x4350000008089828 */ /* 0x000fd00000000000 */
[----:B------:R-:W-:Y:S02]  /*38b0*/  @!P0 LEA.HI R7, R5, R0, RZ, 0xc ;  /* 0x0000000005078211 */ /* 0x000fe400078f60ff */
[----:B------:R-:W-:Y:S02]  /*38c0*/  @!P1 LEA.HI R10, R9, R3, RZ, 0xc ;  /* 0x00000003090a9211 */ /* 0x000fe400078f60ff */
[----:B------:R-:W-:Y:S01]  /*38d0*/  LOP3.LUT R6, R5, 0xfffff, RZ, 0xc0, !PT ;  /* 0x000fffff05067812 */ /* 0x000fe200078ec0ff */
[----:B------:R-:W-:Y:S01]  /*38e0*/  @!P0 VIADD R0, R7, 0xffffffca ;  /* 0xffffffca07008836 */ /* 0x000fe20000000000 */
[----:B------:R-:W-:Y:S01]  /*38f0*/  LOP3.LUT R5, R9, 0xfffff, RZ, 0xc0, !PT ;  /* 0x000fffff09057812 */ /* 0x000fe200078ec0ff */
[----:B------:R-:W-:Y:S01]  /*3900*/  @!P1 VIADD R3, R10, 0xffffffca ;  /* 0xffffffca0a039836 */ /* 0x000fe20000000000 */
[----:B------:R-:W-:Y:S01]  /*3910*/  LOP3.LUT R6, R6, 0x100000, RZ, 0xfc, !PT ;  /* 0x0010000006067812 */ /* 0x000fe200078efcff */
[----:B------:R-:W-:Y:S01]  /*3920*/  IMAD.MOV.U32 R7, RZ, RZ, R4 ;  /* 0x000000ffff077224 */ /* 0x000fe200078e0004 */
[----:B------:R-:W-:-:S02]  /*3930*/  LOP3.LUT R11, R5, 0x100000, RZ, 0xfc, !PT ;  /* 0x00100000050b7812 */ /* 0x000fc400078efcff */
[----:B------:R-:W-:-:S07]  /*3940*/  IADD3 R0, PT, PT, -R3, R0, RZ ;  /* 0x0000000003007210 */ /* 0x000fce0007ffe1ff */
.L_x_13105:
[----:B------:R-:W-:Y:S02]  /*3950*/  IADD3 R4, P0, PT, -R8, R7, RZ ;  /* 0x0000000708047210 */ /* 0x000fe40007f1e1ff */
[C---:B------:R-:W-:Y:S01]  /*3960*/  ISETP.GT.AND P1, PT, R0.reuse, RZ, PT ;  /* 0x000000ff0000720c */ /* 0x040fe20003f24270 */
[----:B------:R-:W-:Y:S02]  /*3970*/  VIADD R0, R0, 0xffffffff ;  /* 0xffffffff00007836 */ /* 0x000fe40000000000 */
[----:B------:R-:W-:-:S05]  /*3980*/  IMAD.X R5, R6, 0x1, ~R11, P0 ;  /* 0x0000000106057824 */ /* 0x000fca00000e0e0b */
[----:B------:R-:W-:-:S04]  /*3990*/  ISETP.GE.AND P0, PT, R5, RZ, PT ;  /* 0x000000ff0500720c */ /* 0x000fc80003f06270 */
[----:B------:R-:W-:Y:S02]  /*39a0*/  SEL R4, R7, R4, !P0 ;  /* 0x0000000407047207 */ /* 0x000fe40004000000 */
[----:B------:R-:W-:-:S03]  /*39b0*/  SEL R13, R6, R5, !P0 ;  /* 0x00000005060d7207 */ /* 0x000fc60004000000 */
[C---:B------:R-:W-:Y:S01]  /*39c0*/  IMAD.SHL.U32 R7, R4.reuse, 0x2, RZ ;  /* 0x0000000204077824 */ /* 0x040fe200078e00ff */
[----:B------:R-:W-:Y:S01]  /*39d0*/  SHF.L.U64.HI R6, R4, 0x1, R13 ;  /* 0x0000000104067819 */ /* 0x000fe2000001020d */
[----:B------:R-:W-:Y:S06]  /*39e0*/  @P1 BRA `(.L_x_13105) ;  /* 0xfffffffc00d81947 */ /* 0x000fec000383ffff */
[----:B------:R-:W-:Y:S05]  /*39f0*/  BSYNC.RECONVERGENT B2 ;  /* 0x0000000000027941 */ /* 0x000fea0003800200 */
.L_x_13104:
[----:B------:R-:W-:Y:S01]  /*3a00*/  LOP3.LUT R5, R13, 0x7fffffff, RZ, 0xc0, !PT ;  /* 0x7fffffff0d057812 */ /* 0x000fe200078ec0ff */
[----:B------:R-:W-:Y:S01]  /*3a10*/  BSSY.RECONVERGENT B2, `(.L_x_13106) ;  /* 0x0000012000027945 */ /* 0x000fe20003800200 */
[----:B------:R-:W-:Y:S02]  /*3a20*/  ISETP.NE.U32.AND P0, PT, R4, RZ, PT ;  /* 0x000000ff0400720c */ /* 0x000fe40003f05070 */
[----:B------:R-:W-:Y:S02]  /*3a30*/  CS2R R6, SRZ ;  /* 0x0000000000067805 */ /* 0x000fe4000001ff00 */
[----:B------:R-:W-:-:S13]  /*3a40*/  ISETP.NE.AND.EX P0, PT, R5, RZ, PT, P0 ;  /* 0x000000ff0500720c */ /* 0x000fda0003f05300 */
[----:B------:R-:W-:Y:S05]  /*3a50*/  @!P0 BRA `(.L_x_13107) ;  /* 0x0000000000348947 */ /* 0x000fea0003800000 */
[----:B------:R-:W-:-:S10]  /*3a60*/  DMUL R6, R4, 1.80143985094819840000e+16 ;  /* 0x4350000004067828 */ /* 0x000fd40000000000 */
[----:B------:R-:W-:-:S04]  /*3a70*/  SHF.R.U32.HI R6, RZ, 0x14, R7 ;  /* 0x00000014ff067819 */ /* 0x000fc80000011607 */
[----:B------:R-:W-:-:S04]  /*3a80*/  IADD3 R7, PT, PT, -R6, 0x37, RZ ;  /* 0x0000003706077810 */ /* 0x000fc80007ffe1ff */
[----:B------:R-:W-:Y:S02]  /*3a90*/  IADD3 R3, PT, PT, -R7, R3, RZ ;  /* 0x0000000307037210 */ /* 0x000fe40007ffe1ff */
[CC--:B------:R-:W-:Y:S02]  /*3aa0*/  SHF.L.U64.HI R5, R4.reuse, R7.reuse, R5 ;  /* 0x0000000704057219 */ /* 0x0c0fe40000010205 */
[----:B------:R-:W-:Y:S02]  /*3ab0*/  ISETP.GT.AND P0, PT, R3, RZ, PT ;  /* 0x000000ff0300720c */ /* 0x000fe40003f04270 */
[----:B------:R-:W-:-:S11]  /*3ac0*/  SHF.L.U32 R4, R4, R7, RZ ;  /* 0x0000000704047219 */ /* 0x000fd600000006ff */
[C---:B------:R-:W-:Y:S01]  /*3ad0*/  @!P0 IADD3 R0, PT, PT, -R3.reuse, 0x1, RZ ;  /* 0x0000000103008810 */ /* 0x040fe20007ffe1ff */
[----:B------:R-:W-:-:S03]  /*3ae0*/  @P0 VIADD R3, R3, 0xffffffff ;  /* 0xffffffff03030836 */ /* 0x000fc60000000000 */
[--C-:B------:R-:W-:Y:S02]  /*3af0*/  @!P0 SHF.R.U64 R6, R4, R0, R5.reuse ;  /* 0x0000000004068219 */ /* 0x100fe40000001205 */
[----:B------:R-:W-:Y:S02]  /*3b00*/  @P0 IADD3 R6, P1, PT, RZ, R4, RZ ;  /* 0x00000004ff060210 */ /* 0x000fe40007f3e0ff */
[----:B------:R-:W-:-:S03]  /*3b10*/  @!P0 SHF.R.U32.HI R7, RZ, R0, R5 ;  /* 0x00000000ff078219 */ /* 0x000fc60000011605 */
[----:B------:R-:W-:-:S08]  /*3b20*/  @P0 IMAD.U32.X R7, R3, 0x100000, R5, P1 ;  /* 0x0010000003070824 */ /* 0x000fd000008e0405 */
.L_x_13107:
[----:B------:R-:W-:Y:S05]  /*3b30*/  BSYNC.RECONVERGENT B2 ;  /* 0x0000000000027941 */ /* 0x000fea0003800200 */
.L_x_13106:
[----:B------:R-:W-:-:S07]  /*3b40*/  LOP3.LUT R7, R7, 0x80000000, R17, 0xb8, !PT ;  /* 0x8000000007077812 */ /* 0x000fce00078eb811 */
.L_x_13103:
[----:B------:R-:W-:Y:S05]  /*3b50*/  BSYNC.RECONVERGENT B0 ;  /* 0x0000000000007941 */ /* 0x000fea0003800200 */
.L_x_13101:
[----:B------:R-:W0:Y:S01]  /*3b60*/  MUFU.RCP64H R5, R23 ;  /* 0x0000001700057308 */ /* 0x000e220000001800 */
[----:B------:R-:W-:Y:S01]  /*3b70*/  IMAD.MOV.U32 R4, RZ, RZ, 0x1 ;  /* 0x00000001ff047424 */ /* 0x000fe200078e00ff */
[C---:B------:R-:W-:Y:S01]  /*3b80*/  DADD R10, -R6.reuse, R16 ;  /* 0x00000000060a7229 */ /* 0x040fe20000000110 */
[----:B------:R-:W-:Y:S01]  /*3b90*/  PLOP3.LUT P4, PT, PT, PT, PT, 0x8, 0x80 ;  /* 0x000000000080781c */ /* 0x000fe20003f8e170 */
[----:B------:R-:W-:Y:S01]  /*3ba0*/  DSETP.NEU.AND P0, PT, R6, RZ, PT ;  /* 0x000000ff0600722a */ /* 0x000fe20003f0d000 */
[----:B------:R-:W-:Y:S07]  /*3bb0*/  BSSY.RECONVERGENT B2, `(.L_x_13108) ;  /* 0x0000017000027945 */ /* 0x000fee0003800200 */
[----:B------:R-:W-:Y:S01]  /*3bc0*/  FSETP.GEU.AND P2, PT, |R11|, 6.5827683646048100446e-37, PT ;  /* 0x036000000b00780b */ /* 0x000fe20003f4e200 */
[----:B0-----:R-:W-:-:S05]  /*3bd0*/  DFMA R8, R4, -R22, 1 ;  /* 0x3ff000000408742b */ /* 0x001fca0000000816 */
[----:B------:R-:W-:-:S03]  /*3be0*/  @P0 DSETP.GEU.AND P1, PT, R6, RZ, PT ;  /* 0x000000ff0600022a */ /* 0x000fc60003f2e000 */
[----:B------:R-:W-:-:S03]  /*3bf0*/  DFMA R8, R8, R8, R8 ;  /* 0x000000080808722b */ /* 0x000fc60000000008 */
[----:B------:R-:W-:-:S05]  /*3c00*/  @P0 DSETP.LT.XOR P4, PT, R22, RZ, !P1 ;  /* 0x000000ff1600022a */ /* 0x000fca0004f81800 */
        /* <DEDUP_REMOVED lines=9> */
[----:B------:R-:W-:Y:S01]  /*3ca0*/  MOV R4, R10 ;  /* 0x0000000a00047202 */ /* 0x000fe20000000f00 */
[----:B------:R-:W-:Y:S01]  /*3cb0*/  IMAD.MOV.U32 R5, RZ, RZ, R11 ;  /* 0x000000ffff057224 */ /* 0x000fe200078e000b */
[----:B------:R-:W-:Y:S01]  /*3cc0*/  MOV R0, 0x3d00 ;  /* 0x00003d0000007802 */ /* 0x000fe20000000f00 */
[----:B------:R-:W-:Y:S02]  /*3cd0*/  IMAD.MOV.U32 R6, RZ, RZ, R22 ;  /* 0x000000ffff067224 */ /* 0x000fe400078e0016 */
[----:B------:R-:W-:-:S07]  /*3ce0*/  IMAD.MOV.U32 R7, RZ, RZ, R23 ;  /* 0x000000ffff077224 */ /* 0x000fce00078e0017 */
[----:B------:R-:W-:Y:S05]  /*3cf0*/  CALL.REL.NOINC `($__internal_0_$__cuda_sm20_div_rn_f64_full) ;  /* 0x0000010000a07944 */ /* 0x000fea0003c00000 */
[----:B------:R-:W-:Y:S01]  /*3d00*/  MOV R4, R24 ;  /* 0x0000001800047202 */ /* 0x000fe20000000f00 */
[----:B------:R-:W-:-:S07]  /*3d10*/  IMAD.MOV.U32 R5, RZ, RZ, R25 ;  /* 0x000000ffff057224 */ /* 0x000fce00078e0019 */
.L_x_13109:
[----:B------:R-:W-:Y:S05]  /*3d20*/  BSYNC.RECONVERGENT B2 ;  /* 0x0000000000027941 */ /* 0x000fea0003800200 */
.L_x_13108:
[----:B------:R-:W-:-:S10]  /*3d30*/  DADD R6, R4, -1 ;  /* 0xbff0000004067429 */ /* 0x000fd40000000000 */
[----:B------:R-:W-:Y:S02]  /*3d40*/  FSEL R10, R6, R4, P4 ;  /* 0x00000004060a7208 */ /* 0x000fe40002000000 */
[----:B------:R-:W-:-:S06]  /*3d50*/  FSEL R11, R7, R5, P4 ;  /* 0x00000005070b7208 */ /* 0x000fcc0002000000 */
[----:B------:R-:W-:-:S14]  /*3d60*/  DSETP.NEU.AND P1, PT, R10, RZ, PT ;  /* 0x000000ff0a00722a */ /* 0x000fdc0003f2d000 */
[----:B------:R-:W0:Y:S02]  /*3d70*/  @P1 FRND.F64.FLOOR R4, R10 ;  /* 0x0000000a00041313 */ /* 0x000e240000305800 */
[----:B0-----:R-:W-:Y:S02]  /*3d80*/  @P1 DADD R6, R10, -R4 ;  /* 0x000000000a061229 */ /* 0x001fe40000000804 */
[----:B------:R-:W-:-:S06]  /*3d90*/  @P1 DADD R8, R4, 1 ;  /* 0x3ff0000004081429 */ /* 0x000fcc0000000000 */
[----:B------:R-:W-:-:S06]  /*3da0*/  @P1 DSETP.GT.AND P0, PT, R6, 0.5, PT ;  /* 0x3fe000000600142a */ /* 0x000fcc0003f04000 */
[----:B------:R-:W-:Y:S02]  /*3db0*/  @P1 FSEL R4, R8, R4, P0 ;  /* 0x0000000408041208 */ /* 0x000fe40000000000 */
[----:B------:R-:W-:Y:S01]  /*3dc0*/  @P1 FSEL R5, R9, R5, P0 ;  /* 0x0000000509051208 */ /* 0x000fe20000000000 */
[----:B------:R-:W-:Y:S06]  /*3dd0*/  @P1 BRA `(.L_x_13100) ;  /* 0x0000000000641947 */ /* 0x000fec0003800000 */
[----:B------:R-:W0:Y:S01]  /*3de0*/  MUFU.RCP64H R5, R23 ;  /* 0x0000001700057308 */ /* 0x000e220000001800 */
[----:B------:R-:W-:Y:S01]  /*3df0*/  IMAD.MOV.U32 R4, RZ, RZ, 0x1 ;  /* 0x00000001ff047424 */ /* 0x000fe200078e00ff */
[----:B------:R-:W-:Y:S01]  /*3e00*/  FSETP.GEU.AND P1, PT, |R17|, 6.5827683646048100446e-37, PT ;  /* 0x036000001100780b */ /* 0x000fe20003f2e200 */
[----:B------:R-:W-:Y:S04]  /*3e10*/  BSSY.RECONVERGENT B2, `(.L_x_13110) ;  /* 0x0000013000027945 */ /* 0x000fe80003800200 */
        /* <DEDUP_REMOVED lines=17> */
[----:B------:R-:W-:-:S07]  /*3f30*/  IMAD.MOV.U32 R5, RZ, RZ, R25 ;  /* 0x000000ffff057224 */ /* 0x000fce00078e0019 */
.L_x_13111:
[----:B------:R-:W-:Y:S05]  /*3f40*/  BSYNC.RECONVERGENT B2 ;  /* 0x0000000000027941 */ /* 0x000fea0003800200 */
.L_x_13110:
[----:B------:R-:W-:Y:S02]  /*3f50*/  LOP3.LUT R5, RZ, 0x80000000, R5, 0xb8, !PT ;  /* 0x80000000ff057812 */ /* 0x000fe400078eb805 */
[----:B------:R-:W-:-:S07]  /*3f60*/  MOV R4, RZ ;  /* 0x000000ff00047202 */ /* 0x000fce0000000f00 */
.L_x_13100:
[----:B------:R-:W-:Y:S05]  /*3f70*/  BSYNC.RECONVERGENT B1 ;  /* 0x0000000000017941 */ /* 0x000fea0003800200 */
.L_x_13096:
        /* <DEDUP_REMOVED lines=14> */
[----:B------:R-:W0:Y:S02]  /*4060*/  F2I.F64.TRUNC R5, R4 ;  /* 0x0000000400057311 */ /* 0x000e24000030d100 */
[----:B0-----:R0:W-:Y:S01]  /*4070*/  STG.E.U8 desc[UR36][R2.64], R5 ;  /* 0x0000000502007986 */ /* 0x0011e2000c101124 */
[----:B------:R-:W-:Y:S05]  /*4080*/  BRA `(.L_x_13117) ;  /* 0x0000000c00f47947 */ /* 0x000fea0003800000 */
.L_x_13115:
[----:B------:R-:W0:Y:S02]  /*4090*/  F2I.S64.F64.TRUNC R4, R4 ;  /* 0x0000000400047311 */ /* 0x000e24000030d900 */
[----:B0-----:R-:W-:-:S05]  /*40a0*/  IMAD.MOV.U32 R7, RZ, RZ, R4 ;  /* 0x000000ffff077224 */ /* 0x001fca00078e0004 */
[----:B------:R0:W-:Y:S01]  /*40b0*/  STG.E.U8 desc[UR36][R2.64], R7 ;  /* 0x0000000702007986 */ /* 0x0001e2000c101124 */
[----:B------:R-:W-:Y:S05]  /*40c0*/  BRA `(.L_x_13117) ;  /* 0x0000000c00e47947 */ /* 0x000fea0003800000 */
.L_x_13114:
[----:B------:R-:W-:-:S09]  /*40d0*/  UISETP.NE.AND UP0, UPT, UR4, 0x2, UPT ;  /* 0x000000020400788c */ /* 0x000fd2000bf05270 */
[----:B------:R-:W-:Y:S05]  /*40e0*/  BRA.U !UP0, `(.L_x_13118) ;  /* 0x0000000108287547 */ /* 0x000fea000b800000 */
[----:B------:R-:W-:-:S09]  /*40f0*/  UISETP.NE.AND UP0, UPT, UR4, 0x3, UPT ;  /* 0x000000030400788c */ /* 0x000fd2000bf05270 */
[----:B------:R-:W-:Y:S05]  /*4100*/  BRA.U !UP0, `(.L_x_13119) ;  /* 0x0000000108147547 */ /* 0x000fea000b800000 */
[----:B------:R-:W-:-:S09]  /*4110*/  UISETP.NE.AND UP0, UPT, UR4, 0x4, UPT ;  /* 0x000000040400788c */ /* 0x000fd2000bf05270 */
[----:B------:R-:W-:Y:S05]  /*4120*/  BRA.U UP0, `(.L_x_13116) ;  /* 0x0000000d00247547 */ /* 0x000fea000b800000 */
[----:B------:R-:W0:Y:S02]  /*4130*/  F2I.S64.F64.TRUNC R4, R4 ;  /* 0x0000000400047311 */ /* 0x000e24000030d900 */
[----:B0-----:R0:W-:Y:S01]  /*4140*/  STG.E.64 desc[UR36][R2.64], R4 ;  /* 0x0000000402007986 */ /* 0x0011e2000c101b24 */
[----:B------:R-:W-:Y:S05]  /*4150*/  BRA `(.L_x_13117) ;  /* 0x0000000c00c07947 */ /* 0x000fea0003800000 */
.L_x_13119:
[----:B------:R-:W0:Y:S02]  /*4160*/  F2I.F64.TRUNC R5, R4 ;  /* 0x0000000400057311 */ /* 0x000e24000030d100 */
[----:B0-----:R0:W-:Y:S01]  /*4170*/  STG.E desc[UR36][R2.64], R5 ;  /* 0x0000000502007986 */ /* 0x0011e2000c101924 */
[----:B------:R-:W-:Y:S05]  /*4180*/  BRA `(.L_x_13117) ;  /* 0x0000000c00b47947 */ /* 0x000fea0003800000 */
.L_x_13118:
[----:B------:R-:W0:Y:S02]  /*4190*/  F2I.F64.TRUNC R5, R4 ;  /* 0x0000000400057311 */ /* 0x000e24000030d100 */
[----:B0-----:R0:W-:Y:S01]  /*41a0*/  STG.E.U16 desc[UR36][R2.64], R5 ;  /* 0x0000000502007986 */ /* 0x0011e2000c101524 */
[----:B------:R-:W-:Y:S05]  /*41b0*/  BRA `(.L_x_13117) ;  /* 0x0000000c00a87947 */ /* 0x000fea0003800000 */
.L_x_13113:
[----:B------:R-:W-:-:S09]  /*41c0*/  UISETP.GT.AND UP0, UPT, UR4, 0x6, UPT ;  /* 0x000000060400788c */ /* 0x000fd2000bf04270 */
[----:B------:R-:W-:Y:S05]  /*41d0*/  BRA.U UP0, `(.L_x_13120) ;  /* 0x00000001004c7547 */ /* 0x000fea000b800000 */
[----:B------:R-:W-:-:S09]  /*41e0*/  UISETP.NE.AND UP0, UPT, UR4, 0x5, UPT ;  /* 0x000000050400788c */ /* 0x000fd2000bf05270 */
[----:B------:R-:W-:Y:S05]  /*41f0*/  BRA.U !UP0, `(.L_x_13121) ;  /* 0x0000000108247547 */ /* 0x000fea000b800000 */
[----:B------:R-:W-:-:S09]  /*4200*/  UISETP.NE.AND UP0, UPT, UR4, 0x6, UPT ;  /* 0x000000060400788c */ /* 0x000fd2000bf05270 */
[----:B------:R-:W-:Y:S05]  /*4210*/  BRA.U UP0, `(.L_x_13116) ;  /* 0x0000000900e87547 */ /* 0x000fea000b800000 */
[----:B------:R-:W-:Y:S01]  /*4220*/  UMOV UR4, 0xf0000000 ;  /* 0xf000000000047882 */ /* 0x000fe20000000000 */
[----:B------:R-:W-:Y:S01]  /*4230*/  UMOV UR5, 0x380fffff ;  /* 0x380fffff00057882 */ /* 0x000fe20000000000 */
[----:B------:R-:W0:Y:S01]  /*4240*/  F2F.F32.F64 R7, R4 ;  /* 0x0000000400077310 */ /* 0x000e220000301000 */
[----:B------:R-:W-:-:S14]  /*4250*/  DSETP.GEU.AND P0, PT, |R4|, UR4, PT ;  /* 0x0000000404007e2a */ /* 0x000fdc000bf0e200 */
[----:B0-----:R-:W-:-:S05]  /*4260*/  @!P0 FMUL R7, R7, 1.175494350822287508e-38 ;  /* 0x0080000007078820 */ /* 0x001fca0000400000 */
[----:B------:R1:W-:Y:S01]  /*4270*/  STG.E desc[UR36][R2.64], R7 ;  /* 0x0000000702007986 */ /* 0x0003e2000c101924 */
[----:B------:R-:W-:Y:S05]  /*4280*/  BRA `(.L_x_13117) ;  /* 0x0000000c00747947 */ /* 0x000fea0003800000 */
.L_x_13121:
[----:B------:R-:W-:Y:S01]  /*4290*/  UMOV UR4, 0xf0000000 ;  /* 0xf000000000047882 */ /* 0x000fe20000000000 */
[----:B------:R-:W-:Y:S01]  /*42a0*/  UMOV UR5, 0x380fffff ;  /* 0x380fffff00057882 */ /* 0x000fe20000000000 */
[----:B------:R-:W0:Y:S01]  /*42b0*/  F2F.F32.F64 R0, R4 ;  /* 0x0000000400007310 */ /* 0x000e220000301000 */
[----:B------:R-:W-:-:S14]  /*42c0*/  DSETP.GEU.AND P0, PT, |R4|, UR4, PT ;  /* 0x0000000404007e2a */ /* 0x000fdc000bf0e200 */
[----:B0-----:R-:W-:-:S05]  /*42d0*/  @!P0 FMUL R0, R0, 1.175494350822287508e-38 ;  /* 0x0080000000008820 */ /* 0x001fca0000400000 */
[----:B------:R-:W-:-:S05]  /*42e0*/  F2FP.F16.F32.PACK_AB R0, RZ, R0 ;  /* 0x00000000ff00723e */ /* 0x000fca00000000ff */
[----:B------:R0:W-:Y:S01]  /*42f0*/  STG.E.U16 desc[UR36][R2.64], R0 ;  /* 0x0000000002007986 */ /* 0x0001e2000c101524 */
[----:B------:R-:W-:Y:S05]  /*4300*/  BRA `(.L_x_13117) ;  /* 0x0000000c00547947 */ /* 0x000fea0003800000 */
.L_x_13120:
[----:B------:R-:W-:-:S09]  /*4310*/  UISETP.NE.AND UP0, UPT, UR4, 0x7, UPT ;  /* 0x000000070400788c */ /* 0x000fd2000bf05270 */
[----:B------:R-:W-:Y:S05]  /*4320*/  BRA.U !UP0, `(.L_x_13122) ;  /* 0x0000000108547547 */ /* 0x000fea000b800000 */
[----:B------:R-:W-:-:S09]  /*4330*/  UISETP.NE.AND UP0, UPT, UR4, 0x8, UPT ;  /* 0x000000080400788c */ /* 0x000fd2000bf05270 */
[----:B------:R-:W-:Y:S05]  /*4340*/  BRA.U !UP0, `(.L_x_13123) ;  /* 0x0000000108287547 */ /* 0x000fea000b800000 */
[----:B------:R-:W-:-:S09]  /*4350*/  UISETP.NE.AND UP0, UPT, UR4, 0x9, UPT ;  /* 0x000000090400788c */ /* 0x000fd2000bf05270 */
[----:B------:R-:W-:Y:S05]  /*4360*/  BRA.U UP0, `(.L_x_13116) ;  /* 0x0000000900947547 */ /* 0x000fea000b800000 */
[----:B------:R-:W-:Y:S01]  /*4370*/  UMOV UR4, 0xf0000000 ;  /* 0xf000000000047882 */ /* 0x000fe20000000000 */
[----:B------:R-:W-:Y:S01]  /*4380*/  UMOV UR5, 0x380fffff ;  /* 0x380fffff00057882 */ /* 0x000fe20000000000 */
[----:B------:R-:W0:Y:S01]  /*4390*/  F2F.F32.F64 R6, R4 ;  /* 0x0000000400067310 */ /* 0x000e220000301000 */
[----:B------:R-:W-:Y:S01]  /*43a0*/  DSETP.GEU.AND P0, PT, |R4|, UR4, PT ;  /* 0x0000000404007e2a */ /* 0x000fe2000bf0e200 */
[----:B------:R-:W-:-:S13]  /*43b0*/  IMAD.MOV.U32 R7, RZ, RZ, RZ ;  /* 0x000000ffff077224 */ /* 0x000fda00078e00ff */
[----:B0-----:R-:W-:-:S05]  /*43c0*/  @!P0 FMUL R6, R6, 1.175494350822287508e-38 ;  /* 0x0080000006068820 */ /* 0x001fca0000400000 */
[----:B------:R3:W-:Y:S01]  /*43d0*/  STG.E.64 desc[UR36][R2.64], R6 ;  /* 0x0000000602007986 */ /* 0x0007e2000c101b24 */
[----:B------:R-:W-:Y:S05]  /*43e0*/  BRA `(.L_x_13117) ;  /* 0x0000000c001c7947 */ /* 0x000fea0003800000 */
.L_x_13123:
[----:B------:R-:W-:Y:S01]  /*43f0*/  UMOV UR4, 0xf0000000 ;  /* 0xf000000000047882 */ /* 0x000fe20000000000 */
[----:B------:R-:W-:Y:S01]  /*4400*/  UMOV UR5, 0x380fffff ;  /* 0x380fffff00057882 */ /* 0x000fe20000000000 */
[----:B------:R-:W0:Y:S01]  /*4410*/  F2F.F32.F64 R0, R4 ;  /* 0x0000000400007310 */ /* 0x000e220000301000 */
[----:B------:R-:W-:-:S14]  /*4420*/  DSETP.GEU.AND P0, PT, |R4|, UR4, PT ;  /* 0x0000000404007e2a */ /* 0x000fdc000bf0e200 */
[----:B0-----:R-:W-:-:S05]  /*4430*/  @!P0 FMUL R0, R0, 1.175494350822287508e-38 ;  /* 0x0080000000008820 */ /* 0x001fca0000400000 */
[----:B------:R-:W-:-:S04]  /*4440*/  F2FP.F16.F32.PACK_AB R5, RZ, R0 ;  /* 0x00000000ff05723e */ /* 0x000fc800000000ff */
[----:B------:R-:W-:-:S05]  /*4450*/  PRMT R5, R5, 0x5410, RZ ;  /* 0x0000541005057816 */ /* 0x000fca00000000ff */
[----:B------:R2:W-:Y:S01]  /*4460*/  STG.E desc[UR36][R2.64], R5 ;  /* 0x0000000502007986 */ /* 0x0005e2000c101924 */
[----:B------:R-:W-:Y:S05]  /*4470*/  BRA `(.L_x_13117) ;  /* 0x0000000800f87947 */ /* 0x000fea0003800000 */
.L_x_13122:
[----:B------:R4:W-:Y:S01]  /*4480*/  STG.E.64 desc[UR36][R2.64], R4 ;  /* 0x0000000402007986 */ /* 0x0009e2000c101b24 */
[----:B------:R-:W-:Y:S05]  /*4490*/  BRA `(.L_x_13117) ;  /* 0x0000000800f07947 */ /* 0x000fea0003800000 */
.L_x_13112:
        /* <DEDUP_REMOVED lines=8> */
[----:B------:R-:W-:-:S06]  /*4520*/  DSETP.NEU.AND P0, PT, R4, RZ, PT ;  /* 0x000000ff0400722a */ /* 0x000fcc0003f0d000 */
[----:B------:R-:W-:-:S05]  /*4530*/  SEL R5, RZ, 0x1, !P0 ;  /* 0x00000001ff057807 */ /* 0x000fca0004000000 */
[----:B------:R0:W-:Y:S01]  /*4540*/  STG.E.U8 desc[UR36][R2.64], R5 ;  /* 0x0000000502007986 */ /* 0x0001e2000c101124 */
[----:B------:R-:W-:Y:S05]  /*4550*/  BRA `(.L_x_13117) ;  /* 0x0000000800c07947 */ /* 0x000fea0003800000 */
.L_x_13126:
[----:B------:R-:W-:-:S05]  /*4560*/  CS2R R6, SRZ ;  /* 0x0000000000067805 */ /* 0x000fca000001ff00 */
[----:B------:R0:W-:Y:S01]  /*4570*/  STG.E.128 desc[UR36][R2.64], R4 ;  /* 0x0000000402007986 */ /* 0x0001e2000c101d24 */
[----:B------:R-:W-:Y:S05]  /*4580*/  BRA `(.L_x_13117) ;  /* 0x0000000800b47947 */ /* 0x000fea0003800000 */
.L_x_13125:
        /* <DEDUP_REMOVED lines=10> */
[----:B------:R-:W-:Y:S01]  /*4630*/  BSSY.RECONVERGENT B0, `(.L_x_13129) ;  /* 0x000000d000007945 */ /* 0x000fe20003800200 */
[----:B------:R-:W-:-:S12]  /*4640*/  MOV R0, 0x7f ;  /* 0x0000007f00007802 */ /* 0x000fd80000000f00 */
[----:B0-----:R-:W-:-:S05]  /*4650*/  @!P0 FMUL R9, R9, 1.175494350822287508e-38 ;  /* 0x0080000009098820 */ /* 0x001fca0000400000 */
        /* <DEDUP_REMOVED lines=10> */
.L_x_13130:
[----:B------:R-:W-:Y:S05]  /*4700*/  BSYNC.RECONVERGENT B0 ;  /* 0x0000000000007941 */ /* 0x000fea0003800200 */
.L_x_13129:
[----:B------:R-:W-:-:S05]  /*4710*/  LOP3.LUT R7, R0, 0x80, R7, 0xf8, !PT ;  /* 0x0000008000077812 */ /* 0x000fca00078ef807 */
[----:B------:R0:W-:Y:S01]  /*4720*/  STG.E.U8 desc[UR36][R2.64], R7 ;  /* 0x0000000702007986 */ /* 0x0001e2000c101124 */
[----:B------:R-:W-:Y:S05]  /*4730*/  BRA `(.L_x_13117) ;  /* 0x0000000800487947 */ /* 0x000fea0003800000 */
.L_x_13128:
[----:B------:R-:W-:Y:S01]  /*4740*/  UMOV UR4, 0xf0000000 ;  /* 0xf000000000047882 */ /* 0x000fe20000000000 */
[----:B------:R-:W-:Y:S01]  /*4750*/  UMOV UR5, 0x380fffff ;  /* 0x380fffff00057882 */ /* 0x000fe20000000000 */
[----:B------:R-:W0:Y:S01]  /*4760*/  F2F.F32.F64 R9, R4 ;  /* 0x0000000400097310 */ /* 0x000e220000301000 */
[----:B------:R-:W-:Y:S01]  /*4770*/  DSETP.GEU.AND P0, PT, |R4|, UR4, PT ;  /* 0x0000000404007e2a */ /* 0x000fe2000bf0e200 */
[----:B------:R-:W-:-:S13]  /*4780*/  BSSY.RECONVERGENT B0, `(.L_x_13131) ;  /* 0x000000f000007945 */ /* 0x000fda0003800200 */
[----:B0-----:R-:W-:-:S05]  /*4790*/  @!P0 FMUL R9, R9, 1.175494350822287508e-38 ;  /* 0x0080000009098820 */ /* 0x001fca0000400000 */
        /* <DEDUP_REMOVED lines=13> */
.L_x_13132:
[----:B------:R-:W-:Y:S05]  /*4870*/  BSYNC.RECONVERGENT B0 ;  /* 0x0000000000007941 */ /* 0x000fea0003800200 */
.L_x_13131:
[----:B------:R-:W-:-:S05]  /*4880*/  LOP3.LUT R7, R0, 0x80, R7, 0xf8, !PT ;  /* 0x0000008000077812 */ /* 0x000fca00078ef807 */
[----:B------:R0:W-:Y:S01]  /*4890*/  STG.E.U8 desc[UR36][R2.64], R7 ;  /* 0x0000000702007986 */ /* 0x0001e2000c101124 */
[----:B------:R-:W-:Y:S05]  /*48a0*/  BRA `(.L_x_13117) ;  /* 0x0000000400ec7947 */ /* 0x000fea0003800000 */
.L_x_13127:
[----:B------:R-:W-:Y:S01]  /*48b0*/  UMOV UR4, 0xf0000000 ;  /* 0xf000000000047882 */ /* 0x000fe20000000000 */
[----:B------:R-:W-:Y:S01]  /*48c0*/  UMOV UR5, 0x380fffff ;  /* 0x380fffff00057882 */ /* 0x000fe20000000000 */
[----:B------:R-:W0:Y:S01]  /*48d0*/  F2F.F32.F64 R0, R4 ;  /* 0x0000000400007310 */ /* 0x000e220000301000 */
[----:B------:R-:W-:-:S14]  /*48e0*/  DSETP.GEU.AND P0, PT, |R4|, UR4, PT ;  /* 0x0000000404007e2a */ /* 0x000fdc000bf0e200 */
[----:B0-----:R-:W-:-:S05]  /*48f0*/  @!P0 FMUL R0, R0, 1.175494350822287508e-38 ;  /* 0x0080000000008820 */ /* 0x001fca0000400000 */
[----:B------:R-:W-:-:S05]  /*4900*/  F2FP.BF16.F32.PACK_AB R0, RZ, R0 ;  /* 0x00000000ff00723e */ /* 0x000fca00000010ff */
[----:B------:R0:W-:Y:S01]  /*4910*/  STG.E.U16 desc[UR36][R2.64], R0 ;  /* 0x0000000002007986 */ /* 0x0001e2000c101524 */
[----:B------:R-:W-:Y:S05]  /*4920*/  BRA `(.L_x_13117) ;  /* 0x0000000400cc7947 */ /* 0x000fea0003800000 */
.L_x_13124:
        /* <DEDUP_REMOVED lines=8> */
[----:B------:R-:W0:Y:S02]  /*49b0*/  F2I.U32.F64.TRUNC R5, R4 ;  /* 0x0000000400057311 */ /* 0x000e24000030d000 */
[----:B0-----:R0:W-:Y:S01]  /*49c0*/  STG.E.U16 desc[UR36][R2.64], R5 ;  /* 0x0000000502007986 */ /* 0x0011e2000c101524 */
[----:B------:R-:W-:Y:S05]  /*49d0*/  BRA `(.L_x_13117) ;  /* 0x0000000400a07947 */ /* 0x000fea0003800000 */
.L_x_13135:
[----:B------:R-:W-:Y:S01]  /*49e0*/  UMOV UR4, 0xf0000000 ;  /* 0xf000000000047882 */ /* 0x000fe20000000000 */
[----:B------:R-:W-:Y:S01]  /*49f0*/  UMOV UR5, 0x380fffff ;  /* 0x380fffff00057882 */ /* 0x000fe20000000000 */
[----:B------:R-:W0:Y:S01]  /*4a00*/  F2F.F32.F64 R7, R4 ;  /* 0x0000000400077310 */ /* 0x000e220000301000 */
[----:B------:R-:W-:Y:S01]  /*4a10*/  DSETP.GEU.AND P0, PT, |R4|, UR4, PT ;  /* 0x0000000404007e2a */ /* 0x000fe2000bf0e200 */
[----:B------:R-:W-:Y:S01]  /*4a20*/  BSSY.RECONVERGENT B0, `(.L_x_13136) ;  /* 0x0000015000007945 */ /* 0x000fe20003800200 */
[----:B------:R-:W-:-:S12]  /*4a30*/  IMAD.MOV.U32 R0, RZ, RZ, 0x80 ;  /* 0x00000080ff007424 */ /* 0x000fd800078e00ff */
[----:B0-----:R-:W-:-:S05]  /*4a40*/  @!P0 FMUL R7, R7, 1.175494350822287508e-38 ;  /* 0x0080000007078820 */ /* 0x001fca0000400000 */
        /* <DEDUP_REMOVED lines=10> */
.L_x_13138:
[----:B------:R-:W-:-:S04]  /*4af0*/  SHF.R.U32.HI R0, RZ, 0x14, R7 ;  /* 0x00000014ff007819 */ /* 0x000fc80000011607 */
[----:B------:R-:W-:-:S04]  /*4b00*/  LOP3.LUT R0, R0, 0x1, RZ, 0xc0, !PT ;  /* 0x0000000100007812 */ /* 0x000fc800078ec0ff */
[----:B------:R-:W-:-:S04]  /*4b10*/  IADD3 R0, PT, PT, R7, 0x487ffff, R0 ;  /* 0x0487ffff07007810 */ /* 0x000fc80007ffe000 */
[----:B------:R-:W-:-:S04]  /*4b20*/  SHF.R.U32.HI R0, RZ, 0x14, R0 ;  /* 0x00000014ff007819 */ /* 0x000fc80000011600 */
[----:B------:R-:W-:-:S07]  /*4b30*/  LOP3.LUT R4, R0, 0xff, RZ, 0xc0, !PT ;  /* 0x000000ff00047812 */ /* 0x000fce00078ec0ff */
.L_x_13139:
[----:B------:R-:W-:-:S04]  /*4b40*/  SHF.R.U32.HI R5, RZ, 0x18, R7 ;  /* 0x00000018ff057819 */ /* 0x000fc80000011607 */
[----:B------:R-:W-:-:S04]  /*4b50*/  LOP3.LUT R4, R4, 0x80, R5, 0xf8, !PT ;  /* 0x0000008004047812 */ /* 0x000fc800078ef805 */
[----:B------:R-:W-:-:S07]  /*4b60*/  PRMT R0, R4, 0x7610, R0 ;  /* 0x0000761004007816 */ /* 0x000fce0000000000 */
.L_x_13137:
[----:B------:R-:W-:Y:S05]  /*4b70*/  BSYNC.RECONVERGENT B0 ;  /* 0x0000000000007941 */ /* 0x000fea0003800200 */
.L_x_13136:
[----:B------:R0:W-:Y:S01]  /*4b80*/  STG.E.U8 desc[UR36][R2.64], R0 ;  /* 0x0000000002007986 */ /* 0x0001e2000c101124 */
[----:B------:R-:W-:Y:S05]  /*4b90*/  BRA `(.L_x_13117) ;  /* 0x0000000400307947 */ /* 0x000fea0003800000 */
.L_x_13134:
        /* <DEDUP_REMOVED lines=17> */
.L_x_13142:
[----:B------:R-:W-:-:S04]  /*4cb0*/  SHF.R.U32.HI R0, RZ, 0x15, R7 ;  /* 0x00000015ff007819 */ /* 0x000fc80000011607 */
[----:B------:R-:W-:-:S04]  /*4cc0*/  LOP3.LUT R0, R0, 0x1, RZ, 0xc0, !PT ;  /* 0x0000000100007812 */ /* 0x000fc800078ec0ff */
[----:B------:R-:W-:-:S04]  /*4cd0*/  IADD3 R0, PT, PT, R7, 0x88fffff, R0 ;  /* 0x088fffff07007810 */ /* 0x000fc80007ffe000 */
[----:B------:R-:W-:-:S04]  /*4ce0*/  SHF.R.U32.HI R0, RZ, 0x15, R0 ;  /* 0x00000015ff007819 */ /* 0x000fc80000011600 */
[----:B------:R-:W-:-:S07]  /*4cf0*/  LOP3.LUT R4, R0, 0xff, RZ, 0xc0, !PT ;  /* 0x000000ff00047812 */ /* 0x000fce00078ec0ff */
.L_x_13143:
[----:B------:R-:W-:-:S04]  /*4d00*/  SHF.R.U32.HI R5, RZ, 0x18, R7 ;  /* 0x00000018ff057819 */ /* 0x000fc80000011607 */
[----:B------:R-:W-:-:S04]  /*4d10*/  LOP3.LUT R4, R4, 0x80, R5, 0xf8, !PT ;  /* 0x0000008004047812 */ /* 0x000fc800078ef805 */
[----:B------:R-:W-:-:S07]  /*4d20*/  PRMT R0, R4, 0x7610, R0 ;  /* 0x0000761004007816 */ /* 0x000fce0000000000 */
.L_x_13141:
[----:B------:R-:W-:Y:S05]  /*4d30*/  BSYNC.RECONVERGENT B0 ;  /* 0x0000000000007941 */ /* 0x000fea0003800200 */
.L_x_13140:
[----:B------:R0:W-:Y:S01]  /*4d40*/  STG.E.U8 desc[UR36][R2.64], R0 ;  /* 0x0000000002007986 */ /* 0x0001e2000c101124 */
[----:B------:R-:W-:Y:S05]  /*4d50*/  BRA `(.L_x_13117) ;  /* 0x0000000000c07947 */ /* 0x000fea0003800000 */
.L_x_13133:
[----:B------:R-:W-:-:S09]  /*4d60*/  UISETP.NE.AND UP0, UPT, UR4, 0x1c, UPT ;  /* 0x0000001c0400788c */ /* 0x000fd2000bf05270 */
[----:B------:R-:W-:Y:S05]  /*4d70*/  BRA.U !UP0, `(.L_x_13144) ;  /* 0x0000000108b07547 */ /* 0x000fea000b800000 */
[----:B------:R-:W-:-:S09]  /*4d80*/  UISETP.NE.AND UP0, UPT, UR4, 0x1d, UPT ;  /* 0x0000001d0400788c */ /* 0x000fd2000bf05270 */
[----:B------:R-:W-:Y:S05]  /*4d90*/  BRA.U !UP0, `(.L_x_13145) ;  /* 0x00000001089c7547 */ /* 0x000fea000b800000 */
[----:B------:R-:W-:-:S09]  /*4da0*/  UISETP.NE.AND UP0, UPT, UR4, 0x2c, UPT ;  /* 0x0000002c0400788c */ /* 0x000fd2000bf05270 */
[----:B------:R-:W-:Y:S05]  /*4db0*/  BRA.U !UP0, `(.L_x_13146) ;  /* 0x0000000108447547 */ /* 0x000fea000b800000 */
.L_x_13116:
        /* <DEDUP_REMOVED lines=8> */
[----:B0-----:R-:W-:Y:S01]  /*4e40*/  MOV R4, UR6 ;  /* 0x0000000600047c02 */ /* 0x001fe20008000f00 */
[----:B------:R-:W-:-:S02]  /*4e50*/  IMAD.U32 R5, RZ, RZ, UR7 ;  /* 0x00000007ff057e24 */ /* 0x000fc4000f8e00ff */
[----:B---3--:R-:W-:Y:S02]  /*4e60*/  IMAD.U32 R6, RZ, RZ, UR8 ;  /* 0x00000008ff067e24 */ /* 0x008fe4000f8e00ff */
[----:B------:R-:W-:Y:S01]  /*4e70*/  IMAD.U32 R7, RZ, RZ, UR9 ;  /* 0x00000009ff077e24 */ /* 0x000fe2000f8e00ff */
[----:B----4-:R-:W-:Y:S01]  /*4e80*/  MOV R10, UR4 ;  /* 0x00000004000a7c02 */ /* 0x010fe20008000f00 */
[----:B-1----:R-:W-:-:S07]  /*4e90*/  IMAD.U32 R11, RZ, RZ, UR5 ;  /* 0x00000005ff0b7e24 */ /* 0x002fce000f8e00ff */
[----:B------:R-:W-:-:S07]  /*4ea0*/  LEPC R20, `(.L_x_13147) ;  /* 0x000000001014794e */ /* 0x000fce0000000000 */
[----:B--2---:R-:W-:Y:S05]  /*4eb0*/  CALL.ABS.NOINC R2 ;  /* 0x0000000002007343 */ /* 0x004fea0003c00000 */
.L_x_13147:
[----:B------:R-:W-:Y:S05]  /*4ec0*/  BRA `(.L_x_13117) ;  /* 0x0000000000647947 */ /* 0x000fea0003800000 */
.L_x_13146:
[----:B------:R-:W-:Y:S01]  /*4ed0*/  UMOV UR4, 0xf0000000 ;  /* 0xf000000000047882 */ /* 0x000fe20000000000 */
[----:B------:R-:W-:Y:S01]  /*4ee0*/  UMOV UR5, 0x380fffff ;  /* 0x380fffff00057882 */ /* 0x000fe20000000000 */
[----:B------:R0:W1:Y:S01]  /*4ef0*/  F2F.F32.F64 R8, R4 ;  /* 0x0000000400087310 */ /* 0x0000620000301000 */
[----:B------:R-:W-:Y:S01]  /*4f00*/  DSETP.GEU.AND P0, PT, |R4|, UR4, PT ;  /* 0x0000000404007e2a */ /* 0x000fe2000bf0e200 */
[----:B0-----:R-:W-:-:S13]  /*4f10*/  IMAD.MOV.U32 R5, RZ, RZ, 0xff ;  /* 0x000000ffff057424 */ /* 0x001fda00078e00ff */
[----:B-1----:R-:W-:-:S05]  /*4f20*/  @!P0 FMUL R8, R8, 1.175494350822287508e-38 ;  /* 0x0080000008088820 */ /* 0x002fca0000400000 */
        /* <DEDUP_REMOVED lines=14> */
.L_x_13145:
[----:B------:R-:W0:Y:S02]  /*5010*/  F2I.U64.F64.TRUNC R4, R4 ;  /* 0x0000000400047311 */ /* 0x000e24000030d800 */
[----:B0-----:R0:W-:Y:S01]  /*5020*/  STG.E.64 desc[UR36][R2.64], R4 ;  /* 0x0000000402007986 */ /* 0x0011e2000c101b24 */
[----:B------:R-:W-:Y:S05]  /*5030*/  BRA `(.L_x_13117) ;  /* 0x0000000000087947 */ /* 0x000fea0003800000 */
.L_x_13144:
[----:B------:R-:W0:Y:S02]  /*5040*/  F2I.U32.F64.TRUNC R5, R4 ;  /* 0x0000000400057311 */ /* 0x000e24000030d000 */
[----:B0-----:R0:W-:Y:S02]  /*5050*/  STG.E desc[UR36][R2.64], R5 ;  /* 0x0000000502007986 */ /* 0x0011e4000c101924 */
.L_x_13117:
[----:B------:R-:W-:-:S07]  /*5060*/  VIADD R19, R19, 0x80 ;  /* 0x0000008013137836 */ /* 0x000fce0000000000 */
.L_x_13036:
[----:B------:R-:W-:Y:S05]  /*5070*/  BSYNC.RECONVERGENT B6 ;  /* 0x0000000000067941 */ /* 0x000fea0003800200 */
.L_x_13035:
[----:B------:R-:W5:Y:S01]  /*5080*/  LDCU UR4, c[0x0][0x380] ;  /* 0x00007000ff0477ac */ /* 0x000f620008000800 */
[----:B------:R-:W-:Y:S01]  /*5090*/  BSSY.RECONVERGENT B6, `(.L_x_13148) ;  /* 0x00004f9000067945 */ /* 0x000fe20003800200 */
[----:B-----5:R-:W-:-:S13]  /*50a0*/  ISETP.GE.AND P0, PT, R19, UR4, PT ;  /* 0x0000000413007c0c */ /* 0x020fda000bf06270 */
[----:B------:R-:W-:Y:S05]  /*50b0*/  @P0 BRA `(.L_x_13149) ;  /* 0x0000004c00d80947 */ /* 0x000fea0003800000 */
[----:B------:R-:W5:Y:S01]  /*50c0*/  LDCU UR4, c[0x0][0x388] ;  /* 0x00007100ff0477ac */ /* 0x000f620008000800 */
[----:B01234-:R-:W-:Y:S02]  /*50d0*/  HFMA2 R2, -RZ, RZ, 0, 0 ;  /* 0x00000000ff027431 */ /* 0x01ffe400000001ff */
[----:B------:R-:W-:Y:S02]  /*50e0*/  IMAD.MOV.U32 R18, RZ, RZ, RZ ;  /* 0x000000ffff127224 */ /* 0x000fe400078e00ff */
[----:B------:R-:W-:Y:S01]  /*50f0*/  IMAD.MOV.U32 R0, RZ, RZ, RZ ;  /* 0x000000ffff007224 */ /* 0x000fe200078e00ff */
[----:B-----5:R-:W-:-:S09]  /*5100*/  UISETP.NE.AND UP0, UPT, UR4, URZ, UPT ;  /* 0x000000ff0400728c */ /* 0x020fd2000bf05270 */
        /* <DEDUP_REMOVED lines=349> */
.L_x_13150:
        /* <DEDUP_REMOVED lines=18> */
.L_x_13155:
[----:B------:R-:W2:Y:S02]  /*6800*/  LDG.E.U8 R4, desc[UR36][R4.64] ;  /* 0x0000002404047981 */ /* 0x000ea4000c1e1100 */
[----:B--2---:R0:W1:Y:S01]  /*6810*/  I2F.F64.U16 R16, R4 ;  /* 0x0000000400107312 */ /* 0x0040620000101800 */
[----:B------:R-:W-:Y:S05]  /*6820*/  BRA `(.L_x_13157) ;  /* 0x0000000c00647947 */ /* 0x000fea0003800000 */
.L_x_13154:
[----:B------:R-:W-:-:S09]  /*6830*/  UISETP.NE.AND UP0, UPT, UR4, 0x2, UPT ;  /* 0x000000020400788c */ /* 0x000fd2000bf05270 */
[----:B------:R-:W-:Y:S05]  /*6840*/  BRA.U !UP0, `(.L_x_13158) ;  /* 0x0000000108287547 */ /* 0x000fea000b800000 */
[----:B------:R-:W-:-:S09]  /*6850*/  UISETP.NE.AND UP0, UPT, UR4, 0x3, UPT ;  /* 0x000000030400788c */ /* 0x000fd2000bf05270 */
[----:B------:R-:W-:Y:S05]  /*6860*/  BRA.U !UP0, `(.L_x_13159) ;  /* 0x0000000108147547 */ /* 0x000fea000b800000 */
[----:B------:R-:W-:-:S09]  /*6870*/  UISETP.NE.AND UP0, UPT, UR4, 0x4, UPT ;  /* 0x000000040400788c */ /* 0x000fd2000bf05270 */
[----:B------:R-:W-:Y:S05]  /*6880*/  BRA.U UP0, `(.L_x_13156) ;  /* 0x0000000900f07547 */ /* 0x000fea000b800000 */
[----:B------:R-:W2:Y:S02]  /*6890*/  LDG.E.64 R16, desc[UR36][R4.64] ;  /* 0x0000002404107981 */ /* 0x000ea4000c1e1b00 */
[----:B--2---:R-:W2:Y:S01]  /*68a0*/  I2F.F64.S64 R16, R16 ;  /* 0x0000001000107312 */ /* 0x004ea20000301c00 */
[----:B------:R-:W-:Y:S05]  /*68b0*/  BRA `(.L_x_13157) ;  /* 0x0000000c00407947 */ /* 0x000fea0003800000 */
.L_x_13159:
[----:B------:R-:W2:Y:S02]  /*68c0*/  LDG.E R4, desc[UR36][R4.64] ;  /* 0x0000002404047981 */ /* 0x000ea4000c1e1900 */
[----:B--2---:R3:W4:Y:S01]  /*68d0*/  I2F.F64 R16, R4 ;  /* 0x0000000400107312 */ /* 0x0047220000201c00 */
[----:B------:R-:W-:Y:S05]  /*68e0*/  BRA `(.L_x_13157) ;  /* 0x0000000c00347947 */ /* 0x000fea0003800000 */
.L_x_13158:
[----:B------:R-:W2:Y:S02]  /*68f0*/  LDG.E.U16 R4, desc[UR36][R4.64] ;  /* 0x0000002404047981 */ /* 0x000ea4000c1e1500 */
[----:B--2---:R0:W1:Y:S01]  /*6900*/  I2F.F64.S16 R16, R4 ;  /* 0x0000000400107312 */ /* 0x0040620000101c00 */
[----:B------:R-:W-:Y:S05]  /*6910*/  BRA `(.L_x_13157) ;  /* 0x0000000c00287947 */ /* 0x000fea0003800000 */
.L_x_13153:
        /* <DEDUP_REMOVED lines=10> */
.L_x_13161:
[----:B------:R-:W2:Y:S02]  /*69c0*/  LDG.E.U16 R0, desc[UR36][R4.64] ;  /* 0x0000002404007981 */ /* 0x000ea4000c1e1500 */
[----:B--2---:R-:W-:-:S05]  /*69d0*/  HADD2.F32 R0, -RZ, R0.H0_H0 ;  /* 0x20000000ff007230 */ /* 0x004fca0000004100 */
[----:B------:R-:W-:-:S04]  /*69e0*/  FMUL.FTZ R0, R0, 1 ;  /* 0x3f80000000007820 */ /* 0x000fc80000410000 */
[----:B------:R0:W1:Y:S01]  /*69f0*/  F2F.F64.F32 R16, R0 ;  /* 0x0000000000107310 */ /* 0x0000620000201800 */
[----:B------:R-:W-:Y:S05]  /*6a00*/  BRA `(.L_x_13157) ;  /* 0x0000000800ec7947 */ /* 0x000fea0003800000 */
.L_x_13160:
        /* <DEDUP_REMOVED lines=10> */
.L_x_13163:
[----:B------:R-:W2:Y:S02]  /*6ab0*/  LDG.E.U16 R4, desc[UR36][R4.64] ;  /* 0x0000002404047981 */ /* 0x000ea4000c1e1500 */
[----:B--2---:R-:W-:-:S05]  /*6ac0*/  HADD2.F32 R0, -RZ, R4.H0_H0 ;  /* 0x20000004ff007230 */ /* 0x004fca0000004100 */
[----:B------:R-:W-:-:S04]  /*6ad0*/  FMUL.FTZ R0, R0, 1 ;  /* 0x3f80000000007820 */ /* 0x000fc80000410000 */
[----:B------:R0:W1:Y:S01]  /*6ae0*/  F2F.F64.F32 R16, R0 ;  /* 0x0000000000107310 */ /* 0x0000620000201800 */
[----:B------:R-:W-:Y:S05]  /*6af0*/  BRA `(.L_x_13157) ;  /* 0x0000000800b07947 */ /* 0x000fea0003800000 */
.L_x_13162:
[----:B------:R0:W5:Y:S01]  /*6b00*/  LDG.E.64 R16, desc[UR36][R4.64] ;  /* 0x0000002404107981 */ /* 0x000162000c1e1b00 */
[----:B------:R-:W-:Y:S05]  /*6b10*/  BRA `(.L_x_13157) ;  /* 0x0000000800a87947 */ /* 0x000fea0003800000 */
.L_x_13152:
        /* <DEDUP_REMOVED lines=13> */
.L_x_13166:
[----:B------:R0:W5:Y:S01]  /*6bf0*/  LDG.E.64 R16, desc[UR36][R4.64] ;  /* 0x0000002404107981 */ /* 0x000162000c1e1b00 */
[----:B------:R-:W-:Y:S05]  /*6c00*/  BRA `(.L_x_13157) ;  /* 0x00000008006c7947 */ /* 0x000fea0003800000 */
.L_x_13165:
        /* <DEDUP_REMOVED lines=27> */
.L_x_13168:
[----:B------:R-:W2:Y:S02]  /*6dc0*/  LDG.E.U8 R4, desc[UR36][R4.64] ;  /* 0x0000002404047981 */ /* 0x000ea4000c1e1100 */
[C---:B--2---:R-:W-:Y:S01]  /*6dd0*/  SHF.L.U32 R0, R4.reuse, 0x19, RZ ;  /* 0x0000001904007819 */ /* 0x044fe200000006ff */
        /* <DEDUP_REMOVED lines=9> */
[----:B------:R-:W-:-:S05]  /*6e70*/  LOP3.LUT R0, R0, 0x80000000, R3, 0xf8, !PT ;  /* 0x8000000000007812 */ /* 0x000fca00078ef803 */
[----:B------:R-:W-:-:S04]  /*6e80*/  FMUL.FTZ R0, R0, 1 ;  /* 0x3f80000000007820 */ /* 0x000fc80000410000 */
[----:B------:R0:W1:Y:S01]  /*6e90*/  F2F.F64.F32 R16, R0 ;  /* 0x0000000000107310 */ /* 0x0000620000201800 */
[----:B------:R-:W-:Y:S05]  /*6ea0*/  BRA `(.L_x_13157) ;  /* 0x0000000400c47947 */ /* 0x000fea0003800000 */
.L_x_13167:
[----:B------:R-:W2:Y:S02]  /*6eb0*/  LDG.E.U16 R0, desc[UR36][R4.64] ;  /* 0x0000002404007981 */ /* 0x000ea4000c1e1500 */
[----:B--2---:R-:W-:-:S04]  /*6ec0*/  IMAD.U32 R0, R0, 0x10000, RZ ;  /* 0x0001000000007824 */ /* 0x004fc800078e00ff */
[----:B------:R-:W-:-:S04]  /*6ed0*/  FMUL.FTZ R0, R0, 1 ;  /* 0x3f80000000007820 */ /* 0x000fc80000410000 */
[----:B------:R0:W1:Y:S01]  /*6ee0*/  F2F.F64.F32 R16, R0 ;  /* 0x0000000000107310 */ /* 0x0000620000201800 */
[----:B------:R-:W-:Y:S05]  /*6ef0*/  BRA `(.L_x_13157) ;  /* 0x0000000400b07947 */ /* 0x000fea0003800000 */
.L_x_13164:
        /* <DEDUP_REMOVED lines=11> */
.L_x_13171:
        /* <DEDUP_REMOVED lines=21> */
.L_x_13173:
[----:B------:R-:W-:Y:S05]  /*7100*/  BSYNC.RECONVERGENT B0 ;  /* 0x0000000000007941 */ /* 0x000fea0003800200 */
.L_x_13172:
[----:B------:R-:W-:Y:S02]  /*7110*/  SHF.L.U32 R0, R0, 0x14, RZ ;  /* 0x0000001400007819 */ /* 0x000fe400000006ff */
[----:B------:R-:W-:-:S04]  /*7120*/  LEA R3, R3, 0x3b800000, 0x17 ;  /* 0x3b80000003037811 */ /* 0x000fc800078eb8ff */
[----:B------:R-:W-:-:S05]  /*7130*/  LOP3.LUT R0, R3, R0, R7, 0xfe, !PT ;  /* 0x0000000003007212 */ /* 0x000fca00078efe07 */
[----:B------:R-:W-:-:S04]  /*7140*/  FMUL.FTZ R0, R0, 1 ;  /* 0x3f80000000007820 */ /* 0x000fc80000410000 */
[----:B------:R0:W1:Y:S01]  /*7150*/  F2F.F64.F32 R16, R0 ;  /* 0x0000000000107310 */ /* 0x0000620000201800 */
[----:B------:R-:W-:Y:S05]  /*7160*/  BRA `(.L_x_13157) ;  /* 0x0000000400147947 */ /* 0x000fea0003800000 */
.L_x_13170:
        /* <DEDUP_REMOVED lines=21> */
.L_x_13175:
[----:B------:R-:W-:Y:S05]  /*72c0*/  BSYNC.RECONVERGENT B0 ;  /* 0x0000000000007941 */ /* 0x000fea0003800200 */
.L_x_13174:
[----:B------:R-:W-:Y:S01]  /*72d0*/  IMAD.SHL.U32 R0, R0, 0x200000, RZ ;  /* 0x0020000000007824 */ /* 0x000fe200078e00ff */
[----:B------:R-:W-:-:S04]  /*72e0*/  LEA R3, R3, 0x37800000, 0x17 ;  /* 0x3780000003037811 */ /* 0x000fc800078eb8ff */
[----:B------:R-:W-:-:S05]  /*72f0*/  LOP3.LUT R0, R3, R0, R7, 0xfe, !PT ;  /* 0x0000000003007212 */ /* 0x000fca00078efe07 */
[----:B------:R-:W-:-:S04]  /*7300*/  FMUL.FTZ R0, R0, 1 ;  /* 0x3f80000000007820 */ /* 0x000fc80000410000 */
[----:B------:R0:W1:Y:S01]  /*7310*/  F2F.F64.F32 R16, R0 ;  /* 0x0000000000107310 */ /* 0x0000620000201800 */
[----:B------:R-:W-:Y:S05]  /*7320*/  BRA `(.L_x_13157) ;  /* 0x0000000000a47947 */ /* 0x000fea0003800000 */
.L_x_13169:
        /* <DEDUP_REMOVED lines=16> */
[----:B------:R0:W1:Y:S01]  /*7430*/  @P0 F2F.F64.F32 R16, R0 ;  /* 0x0000000000100310 */ /* 0x0000620000201800 */
[----:B------:R-:W-:Y:S05]  /*7440*/  BRA `(.L_x_13157) ;  /* 0x00000000005c7947 */ /* 0x000fea0003800000 */
.L_x_13156:
        /* <DEDUP_REMOVED lines=16> */
.L_x_13178:
[----:B------:R-:W-:Y:S01]  /*7550*/  CS2R R16, SRZ ;  /* 0x0000000000107805 */ /* 0x000fe2000001ff00 */
[----:B------:R-:W-:Y:S06]  /*7560*/  BRA `(.L_x_13157) ;  /* 0x0000000000147947 */ /* 0x000fec0003800000 */
.L_x_13177:
[----:B------:R-:W2:Y:S02]  /*7570*/  LDG.E.64 R16, desc[UR36][R4.64] ;  /* 0x0000002404107981 */ /* 0x000ea4000c1e1b00 */
[----:B--2---:R-:W0:Y:S01]  /*7580*/  I2F.F64.U64 R16, R16 ;  /* 0x0000001000107312 */ /* 0x004e220000301800 */
[----:B------:R-:W-:Y:S05]  /*7590*/  BRA `(.L_x_13157) ;  /* 0x0000000000087947 */ /* 0x000fea0003800000 */
.L_x_13176:
[----:B------:R-:W2:Y:S02]  /*75a0*/  LDG.E R4, desc[UR36][R4.64] ;  /* 0x0000002404047981 */ /* 0x000ea4000c1e1900 */
[----:B--2---:R0:W1:Y:S02]  /*75b0*/  I2F.F64.U32 R16, R4 ;  /* 0x0000000400107312 */ /* 0x0040640000201800 */
.L_x_13157:
[----:B------:R-:W-:Y:S05]  /*75c0*/  BSYNC.RECONVERGENT B7 ;  /* 0x0000000000077941 */ /* 0x000fea0003800200 */
.L_x_13151:
[----:B------:R-:W0:Y:S01]  /*75d0*/  LDCU.64 UR6, c[0x0][0x5f8] ;  /* 0x0000bf00ff0677ac */ /* 0x000e220008000a00 */
[----:B------:R-:W-:Y:S01]  /*75e0*/  BSSY.RECONVERGENT B7, `(.L_x_13179) ;  /* 0x00000ed000077945 */ /* 0x000fe20003800200 */
[----:B------:R-:W-:-:S04]  /*75f0*/  UPRMT UR4, UR42, 0x9910, URZ ;  /* 0x000099102a047896 */ /* 0x000fc800080000ff */
[----:B------:R-:W-:Y:S01]  /*7600*/  UISETP.GT.AND UP0, UPT, UR4, 0x9, UPT ;  /* 0x000000090400788c */ /* 0x000fe2000bf04270 */
[----:B0--3--:R-:W-:-:S04]  /*7610*/  IADD3 R4, P0, PT, R18, UR6, RZ ;  /* 0x0000000612047c10 */ /* 0x009fc8000ff1e0ff */
        /* <DEDUP_REMOVED lines=11> */
[----:B---3--:R0:W3:Y:S01]  /*76d0*/  I2F.F64.S16 R22, R4 ;  /* 0x0000000400167312 */ /* 0x0080e20000101c00 */
[----:B------:R-:W-:Y:S05]  /*76e0*/  BRA `(.L_x_13185) ;  /* 0x0000000c00707947 */ /* 0x000fea0003800000 */
.L_x_13183:
[----:B------:R-:W3:Y:S02]  /*76f0*/  LDG.E.U8 R4, desc[UR36][R4.64] ;  /* 0x0000002404047981 */ /* 0x000ee4000c1e1100 */
[----:B---3--:R0:W3:Y:S01]  /*7700*/  I2F.F64.U16 R22, R4 ;  /* 0x0000000400167312 */ /* 0x0080e20000101800 */
[----:B------:R-:W-:Y:S05]  /*7710*/  BRA `(.L_x_13185) ;  /* 0x0000000c00647947 */ /* 0x000fea0003800000 */
.L_x_13182:
[----:B------:R-:W-:-:S09]  /*7720*/  UISETP.NE.AND UP0, UPT, UR4, 0x2, UPT ;  /* 0x000000020400788c */ /* 0x000fd2000bf05270 */
[----:B------:R-:W-:Y:S05]  /*7730*/  BRA.U !UP0, `(.L_x_13186) ;  /* 0x0000000108287547 */ /* 0x000fea000b800000 */
[----:B------:R-:W-:-:S09]  /*7740*/  UISETP.NE.AND UP0, UPT, UR4, 0x3, UPT ;  /* 0x000000030400788c */ /* 0x000fd2000bf05270 */
[----:B------:R-:W-:Y:S05]  /*7750*/  BRA.U !UP0, `(.L_x_13187) ;  /* 0x0000000108147547 */ /* 0x000fea000b800000 */
[----:B------:R-:W-:-:S09]  /*7760*/  UISETP.NE.AND UP0, UPT, UR4, 0x4, UPT ;  /* 0x000000040400788c */ /* 0x000fd2000bf05270 */
[----:B------:R-:W-:Y:S05]  /*7770*/  BRA.U UP0, `(.L_x_13184) ;  /* 0x0000000900f07547 */ /* 0x000fea000b800000 */
[----:B------:R-:W3:Y:S02]  /*7780*/  LDG.E.64 R22, desc[UR36][R4.64] ;  /* 0x0000002404167981 */ /* 0x000ee4000c1e1b00 */
[----:B---3--:R-:W0:Y:S01]  /*7790*/  I2F.F64.S64 R22, R22 ;  /* 0x0000001600167312 */ /* 0x008e220000301c00 */
[----:B------:R-:W-:Y:S05]  /*77a0*/  BRA `(.L_x_13185) ;  /* 0x0000000c00407947 */ /* 0x000fea0003800000 */
.L_x_13187:
[----:B------:R-:W3:Y:S02]  /*77b0*/  LDG.E R4, desc[UR36][R4.64] ;  /* 0x0000002404047981 */ /* 0x000ee4000c1e1900 */
[----:B---3--:R0:W3:Y:S01]  /*77c0*/  I2F.F64 R22, R4 ;  /* 0x0000000400167312 */ /* 0x0080e20000201c00 */
[----:B------:R-:W-:Y:S05]  /*77d0*/  BRA `(.L_x_13185) ;  /* 0x0000000c00347947 */ /* 0x000fea0003800000 */
.L_x_13186:
[----:B------:R-:W3:Y:S02]  /*77e0*/  LDG.E.U16 R4, desc[UR36][R4.64] ;  /* 0x0000002404047981 */ /* 0x000ee4000c1e1500 */
[----:B---3--:R0:W3:Y:S01]  /*77f0*/  I2F.F64.S16 R22, R4 ;  /* 0x0000000400167312 */ /* 0x0080e20000101c00 */
[----:B------:R-:W-:Y:S05]  /*7800*/  BRA `(.L_x_13185) ;  /* 0x0000000c00287947 */ /* 0x000fea0003800000 */
.L_x_13181:
[----:B------:R-:W-:-:S09]  /*7810*/  UISETP.GT.AND UP0, UPT, UR4, 0x6, UPT ;  /* 0x000000060400788c */ /* 0x000fd2000bf04270 */
[----:B------:R-:W-:Y:S05]  /*7820*/  BRA.U UP0, `(.L_x_13188) ;  /* 0x0000000100347547 */ /* 0x000fea000b800000 */
[----:B------:R-:W-:-:S09]  /*7830*/  UISETP.NE.AND UP0, UPT, UR4, 0x5, UPT ;  /* 0x000000050400788c */ /* 0x000fd2000bf05270 */
[----:B------:R-:W-:Y:S05]  /*7840*/  BRA.U !UP0, `(.L_x_13189) ;  /* 0x0000000108187547 */ /* 0x000fea000b800000 */
[----:B------:R-:W-:-:S09]  /*7850*/  UISETP.NE.AND UP0, UPT, UR4, 0x6, UPT ;  /* 0x000000060400788c */ /* 0x000fd2000bf05270 */
[----:B------:R-:W-:Y:S05]  /*7860*/  BRA.U UP0, `(.L_x_13184) ;  /* 0x0000000900b47547 */ /* 0x000fea000b800000 */
[----:B------:R-:W3:Y:S02]  /*7870*/  LDG.E R22, desc[UR36][R4.64] ;  /* 0x0000002404167981 */ /* 0x000ee4000c1e1900 */
[----:B---3--:R-:W-:-:S06]  /*7880*/  FMUL.FTZ R22, R22, 1 ;  /* 0x3f80000016167820 */ /* 0x008fcc0000410000 */
[----:B------:R-:W0:Y:S01]  /*7890*/  F2F.F64.F32 R22, R22 ;  /* 0x0000001600167310 */ /* 0x000e220000201800 */
[----:B------:R-:W-:Y:S05]  /*78a0*/  BRA `(.L_x_13185) ;  /* 0x0000000c00007947 */ /* 0x000fea0003800000 */
.L_x_13189:
[----:B------:R-:W3:Y:S02]  /*78b0*/  LDG.E.U16 R0, desc[UR36][R4.64] ;  /* 0x0000002404007981 */ /* 0x000ee4000c1e1500 */
[----:B---3--:R-:W-:-:S05]  /*78c0*/  HADD2.F32 R0, -RZ, R0.H0_H0 ;  /* 0x20000000ff007230 */ /* 0x008fca0000004100 */
[----:B------:R-:W-:-:S04]  /*78d0*/  FMUL.FTZ R0, R0, 1 ;  /* 0x3f80000000007820 */ /* 0x000fc80000410000 */
[----:B------:R0:W3:Y:S01]  /*78e0*/  F2F.F64.F32 R22, R0 ;  /* 0x0000000000167310 */ /* 0x0000e20000201800 */
[----:B------:R-:W-:Y:S05]  /*78f0*/  BRA `(.L_x_13185) ;  /* 0x0000000800ec7947 */ /* 0x000fea0003800000 */
.L_x_13188:
[----:B------:R-:W-:-:S09]  /*7900*/  UISETP.NE.AND UP0, UPT, UR4, 0x7, UPT ;  /* 0x000000070400788c */ /* 0x000fd2000bf05270 */
[----:B------:R-:W-:Y:S05]  /*7910*/  BRA.U !UP0, `(.L_x_13190) ;  /* 0x0000000108347547 */ /* 0x000fea000b800000 */
        /* <DEDUP_REMOVED lines=8> */
.L_x_13191:
[----:B------:R-:W3:Y:S02]  /*79a0*/  LDG.E.U16 R4, desc[UR36][R4.64] ;  /* 0x0000002404047981 */ /* 0x000ee4000c1e1500 */
[----:B---3--:R-:W-:-:S05]  /*79b0*/  HADD2.F32 R0, -RZ, R4.H0_H0 ;  /* 0x20000004ff007230 */ /* 0x008fca0000004100 */
[----:B------:R-:W-:-:S04]  /*79c0*/  FMUL.FTZ R0, R0, 1 ;  /* 0x3f80000000007820 */ /* 0x000fc80000410000 */
[----:B------:R0:W3:Y:S01]  /*79d0*/  F2F.F64.F32 R22, R0 ;  /* 0x0000000000167310 */ /* 0x0000e20000201800 */
[----:B------:R-:W-:Y:S05]  /*79e0*/  BRA `(.L_x_13185) ;  /* 0x0000000800b07947 */ /* 0x000fea0003800000 */
.L_x_13190:
[----:B------:R0:W5:Y:S01]  /*79f0*/  LDG.E.64 R22, desc[UR36][R4.64] ;  /* 0x0000002404167981 */ /* 0x000162000c1e1b00 */
[----:B------:R-:W-:Y:S05]  /*7a00*/  BRA `(.L_x_13185) ;  /* 0x0000000800a87947 */ /* 0x000fea0003800000 */
.L_x_13180:
        /* <DEDUP_REMOVED lines=8> */
[----:B------:R-:W3:Y:S01]  /*7a90*/  LDG.E.U8 R4, desc[UR36][R4.64] ;  /* 0x0000002404047981 */ /* 0x000ee2000c1e1100 */
[----:B------:R-:W-:Y:S01]  /*7aa0*/  IMAD.MOV.U32 R22, RZ, RZ, RZ ;  /* 0x000000ffff167224 */ /* 0x000fe200078e00ff */
[----:B---3--:R-:W-:-:S04]  /*7ab0*/  ISETP.NE.AND P0, PT, R4, RZ, PT ;  /* 0x000000ff0400720c */ /* 0x008fc80003f05270 */
[----:B------:R-:W-:Y:S01]  /*7ac0*/  FSEL R23, RZ, 1.875, !P0 ;  /* 0x3ff00000ff177808 */ /* 0x000fe20004000000 */
[----:B------:R-:W-:Y:S08]  /*7ad0*/  BRA `(.L_x_13185) ;  /* 0x0000000800747947 */ /* 0x000ff00003800000 */
.L_x_13194:
[----:B------:R0:W5:Y:S01]  /*7ae0*/  LDG.E.64 R22, desc[UR36][R4.64] ;  /* 0x0000002404167981 */ /* 0x000162000c1e1b00 */
[----:B------:R-:W-:Y:S05]  /*7af0*/  BRA `(.L_x_13185) ;  /* 0x00000008006c7947 */ /* 0x000fea0003800000 */
.L_x_13193:
        /* <DEDUP_REMOVED lines=23> */
[----:B------:R-:W-:-:S05]  /*7c70*/  LOP3.LUT R3, R3, 0x80000000, R0, 0xf8, !PT ;  /* 0x8000000003037812 */ /* 0x000fca00078ef800 */
[----:B------:R-:W-:-:S04]  /*7c80*/  FMUL.FTZ R3, R3, 1 ;  /* 0x3f80000003037820 */ /* 0x000fc80000410000 */
[----:B------:R0:W3:Y:S01]  /*7c90*/  F2F.F64.F32 R22, R3 ;  /* 0x0000000300167310 */ /* 0x0000e20000201800 */
[----:B------:R-:W-:Y:S05]  /*7ca0*/  BRA `(.L_x_13185) ;  /* 0x0000000800007947 */ /* 0x000fea0003800000 */
.L_x_13196:
[----:B------:R-:W3:Y:S02]  /*7cb0*/  LDG.E.U8 R4, desc[UR36][R4.64] ;  /* 0x0000002404047981 */ /* 0x000ee4000c1e1100 */
[C---:B---3--:R-:W-:Y:S02]  /*7cc0*/  IMAD.SHL.U32 R0, R4.reuse, 0x2000000, RZ ;  /* 0x0200000004007824 */ /* 0x048fe400078e00ff */
        /* <DEDUP_REMOVED lines=11> */
[----:B------:R0:W3:Y:S01]  /*7d80*/  F2F.F64.F32 R22, R0 ;  /* 0x0000000000167310 */ /* 0x0000e20000201800 */
[----:B------:R-:W-:Y:S05]  /*7d90*/  BRA `(.L_x_13185) ;  /* 0x0000000400c47947 */ /* 0x000fea0003800000 */
.L_x_13195:
[----:B------:R-:W3:Y:S02]  /*7da0*/  LDG.E.U16 R0, desc[UR36][R4.64] ;  /* 0x0000002404007981 */ /* 0x000ee4000c1e1500 */
[----:B---3--:R-:W-:-:S05]  /*7db0*/  SHF.L.U32 R0, R0, 0x10, RZ ;  /* 0x0000001000007819 */ /* 0x008fca00000006ff */
[----:B------:R-:W-:-:S04]  /*7dc0*/  FMUL.FTZ R0, R0, 1 ;  /* 0x3f80000000007820 */ /* 0x000fc80000410000 */
[----:B------:R0:W3:Y:S01]  /*7dd0*/  F2F.F64.F32 R22, R0 ;  /* 0x0000000000167310 */ /* 0x0000e20000201800 */
[----:B------:R-:W-:Y:S05]  /*7de0*/  BRA `(.L_x_13185) ;  /* 0x0000000400b07947 */ /* 0x000fea0003800000 */
.L_x_13192:
        /* <DEDUP_REMOVED lines=9> */
[----:B---3--:R0:W3:Y:S01]  /*7e80*/  I2F.F64.U16 R22, R4 ;  /* 0x0000000400167312 */ /* 0x0080e20000101800 */
[----:B------:R-:W-:Y:S05]  /*7e90*/  BRA `(.L_x_13185) ;  /* 0x0000000400847947 */ /* 0x000fea0003800000 */
.L_x_13199:
[----:B------:R-:W3:Y:S01]  /*7ea0*/  LDG.E.U8 R4, desc[UR36][R4.64] ;  /* 0x0000002404047981 */ /* 0x000ee2000c1e1100 */
[----:B------:R-:W-:Y:S02]  /*7eb0*/  CS2R R22, SRZ ;  /* 0x0000000000167805 */ /* 0x000fe4000001ff00 */
[----:B---3--:R-:W-:-:S13]  /*7ec0*/  ISETP.NE.AND P0, PT, R4, RZ, PT ;  /* 0x000000ff0400720c */ /* 0x008fda0003f05270 */
        /* <DEDUP_REMOVED lines=18> */
.L_x_13201:
[----:B------:R-:W-:Y:S05]  /*7ff0*/  BSYNC.RECONVERGENT B0 ;  /* 0x0000000000007941 */ /* 0x000fea0003800200 */
.L_x_13200:
[----:B------:R-:W-:Y:S01]  /*8000*/  IMAD.SHL.U32 R0, R0, 0x100000, RZ ;  /* 0x0010000000007824 */ /* 0x000fe200078e00ff */
[----:B------:R-:W-:-:S04]  /*8010*/  LEA R3, R3, 0x3b800000, 0x17 ;  /* 0x3b80000003037811 */ /* 0x000fc800078eb8ff */
[----:B------:R-:W-:-:S05]  /*8020*/  LOP3.LUT R0, R3, R0, R7, 0xfe, !PT ;  /* 0x0000000003007212 */ /* 0x000fca00078efe07 */
[----:B------:R-:W-:-:S04]  /*8030*/  FMUL.FTZ R0, R0, 1 ;  /* 0x3f80000000007820 */ /* 0x000fc80000410000 */
[----:B------:R0:W3:Y:S01]  /*8040*/  F2F.F64.F32 R22, R0 ;  /* 0x0000000000167310 */ /* 0x0000e20000201800 */
[----:B------:R-:W-:Y:S05]  /*8050*/  BRA `(.L_x_13185) ;  /* 0x0000000400147947 */ /* 0x000fea0003800000 */
.L_x_13198:
        /* <DEDUP_REMOVED lines=21> */
.L_x_13203:
[----:B------:R-:W-:Y:S05]  /*81b0*/  BSYNC.RECONVERGENT B0 ;  /* 0x0000000000007941 */ /* 0x000fea0003800200 */
.L_x_13202:
[----:B------:R-:W-:Y:S01]  /*81c0*/  IMAD.SHL.U32 R0, R0, 0x200000, RZ ;  /* 0x0020000000007824 */ /* 0x000fe200078e00ff */
[----:B------:R-:W-:-:S04]  /*81d0*/  LEA R3, R3, 0x37800000, 0x17 ;  /* 0x3780000003037811 */ /* 0x000fc800078eb8ff */
[----:B------:R-:W-:-:S05]  /*81e0*/  LOP3.LUT R0, R3, R0, R7, 0xfe, !PT ;  /* 0x0000000003007212 */ /* 0x000fca00078efe07 */
[----:B------:R-:W-:-:S04]  /*81f0*/  FMUL.FTZ R0, R0, 1 ;  /* 0x3f80000000007820 */ /* 0x000fc80000410000 */
[----:B------:R0:W3:Y:S01]  /*8200*/  F2F.F64.F32 R22, R0 ;  /* 0x0000000000167310 */ /* 0x0000e20000201800 */
[----:B------:R-:W-:Y:S05]  /*8210*/  BRA `(.L_x_13185) ;  /* 0x0000000000a47947 */ /* 0x000fea0003800000 */
.L_x_13197:
[----:B------:R-:W-:-:S09]  /*8220*/  UISETP.NE.AND UP0, UPT, UR4, 0x1c, UPT ;  /* 0x0000001c0400788c */ /* 0x000fd2000bf05270 */
[----:B------:R-:W-:Y:S05]  /*8230*/  BRA.U !UP0, `(.L_x_13204) ;  /* 0x0000000108947547 */ /* 0x000fea000b800000 */
[----:B------:R-:W-:-:S09]  /*8240*/  UISETP.NE.AND UP0, UPT, UR4, 0x1d, UPT ;  /* 0x0000001d0400788c */ /* 0x000fd2000bf05270 */
[----:B------:R-:W-:Y:S05]  /*8250*/  BRA.U !UP0, `(.L_x_13205) ;  /* 0x0000000108807547 */ /* 0x000fea000b800000 */
[----:B------:R-:W-:-:S09]  /*8260*/  UISETP.NE.AND UP0, UPT, UR4, 0x2c, UPT ;  /* 0x0000002c0400788c */ /* 0x000fd2000bf05270 */
[----:B------:R-:W-:Y:S05]  /*8270*/  BRA.U UP0, `(.L_x_13184) ;  /* 0x0000000100307547 */ /* 0x000fea000b800000 */
[----:B------:R-:W3:Y:S01]  /*8280*/  LDG.E.U8 R0, desc[UR36][R4.64] ;  /* 0x0000002404007981 */ /* 0x000ee2000c1e1100 */
[----:B------:R-:W-:Y:S02]  /*8290*/  HFMA2 R23, -RZ, RZ, 0.5, 0 ;  /* 0x38000000ff177431 */ /* 0x000fe400000001ff */
[----:B------:R-:W-:Y:S01]  /*82a0*/  IMAD.MOV.U32 R22, RZ, RZ, 0x0 ;  /* 0x00000000ff167424 */ /* 0x000fe200078e00ff */
[----:B---3--:R-:W-:-:S13]  /*82b0*/  ISETP.NE.AND P0, PT, R0, RZ, PT ;  /* 0x000000ff0000720c */ /* 0x008fda0003f05270 */
[----:B------:R-:W-:Y:S05]  /*82c0*/  @!P0 BRA `(.L_x_13185) ;  /* 0x0000000000788947 */ /* 0x000fea0003800000 */
[----:B------:R-:W-:-:S13]  /*82d0*/  ISETP.NE.AND P0, PT, R0, 0xff, PT ;  /* 0x000000ff0000780c */ /* 0x000fda0003f05270 */
[----:B------:R-:W-:Y:S02]  /*82e0*/  @P0 IMAD.SHL.U32 R0, R0, 0x800000, RZ ;  /* 0x0080000000000824 */ /* 0x000fe400078e00ff */
[----:B------:R-:W-:Y:S02]  /*82f0*/  @!P0 IMAD.MOV.U32 R22, RZ, RZ, 0x20000000 ;  /* 0x20000000ff168424 */ /* 0x000fe400078e00ff */
[----:B------:R-:W-:Y:S02]  /*8300*/  @!P0 IMAD.MOV.U32 R23, RZ, RZ, 0x7ff80000 ;  /* 0x7ff80000ff178424 */ /* 0x000fe400078e00ff */
[----:B------:R-:W-:-:S04]  /*8310*/  @P0 FMUL.FTZ R0, R0, 1 ;  /* 0x3f80000000000820 */ /* 0x000fc80000410000 */
[----:B------:R0:W3:Y:S01]  /*8320*/  @P0 F2F.F64.F32 R22, R0 ;  /* 0x0000000000160310 */ /* 0x0000e20000201800 */
[----:B------:R-:W-:Y:S05]  /*8330*/  BRA `(.L_x_13185) ;  /* 0x00000000005c7947 */ /* 0x000fea0003800000 */
.L_x_13184:
[----:B------:R-:W-:Y:S01]  /*8340*/  MOV R14, 0x0 ;  /* 0x00000000000e7802 */ /* 0x000fe20000000f00 */
[----:B------:R-:W0:Y:S01]  /*8350*/  LDCU.64 UR4, c[0x4][0x178] ;  /* 0x01002f00ff0477ac */ /* 0x000e220008000a00 */
[----:B------:R-:W-:Y:S02]  /*8360*/  HFMA2 R12, -RZ, RZ, 0, 5.9604644775390625e-08 ;  /* 0x00000001ff0c7431 */ /* 0x000fe400000001ff */
[----:B------:R-:W-:Y:S01]  /*8370*/  IMAD.MOV.U32 R8, RZ, RZ, 0x4e ;  /* 0x0000004eff087424 */ /* 0x000fe200078e00ff */
[----:B------:R-:W3:Y:S01]  /*8380*/  LDCU.64 UR6, c[0x4][0x180] ;  /* 0x01003000ff0677ac */ /* 0x000ee20008000a00 */
[----:B------:R-:W1:Y:S01]  /*8390*/  LDC.64 R14, c[0x4][R14] ;  /* 0x010000000e0e7b82 */ /* 0x000e620000000a00 */
[----:B------:R-:W-:Y:S01]  /*83a0*/  IMAD.MOV.U32 R13, RZ, RZ, RZ ;  /* 0x000000ffff0d7224 */ /* 0x000fe200078e00ff */
[----:B------:R-:W2:Y:S01]  /*83b0*/  LDCU.64 UR8, c[0x4][0x58] ;  /* 0x01000b00ff0877ac */ /* 0x000ea20008000a00 */
[----:B0-----:R-:W-:Y:S01]  /*83c0*/  MOV R4, UR4 ;  /* 0x0000000400047c02 */ /* 0x001fe20008000f00 */
[----:B------:R-:W-:-:S02]  /*83d0*/  IMAD.U32 R5, RZ, RZ, UR5 ;  /* 0x00000005ff057e24 */ /* 0x000fc4000f8e00ff */
[----:B---3--:R-:W-:Y:S02]  /*83e0*/  IMAD.U32 R6, RZ, RZ, UR6 ;  /* 0x00000006ff067e24 */ /* 0x008fe4000f8e00ff */
[----:B------:R-:W-:Y:S01]  /*83f0*/  IMAD.U32 R7, RZ, RZ, UR7 ;  /* 0x00000007ff077e24 */ /* 0x000fe2000f8e00ff */
[----:B--2---:R-:W-:Y:S01]  /*8400*/  MOV R10, UR8 ;  /* 0x00000008000a7c02 */ /* 0x004fe20008000f00 */
[----:B------:R-:W-:-:S07]  /*8410*/  IMAD.U32 R11, RZ, RZ, UR9 ;  /* 0x00000009ff0b7e24 */ /* 0x000fce000f8e00ff */
[----:B------:R-:W-:-:S07]  /*8420*/  LEPC R20, `(.L_x_13206) ;  /* 0x000000001014794e */ /* 0x000fce0000000000 */
[----:B-1--45:R-:W-:Y:S05]  /*8430*/  CALL.ABS.NOINC R14 ;  /* 0x000000000e007343 */ /* 0x032fea0003c00000 */
.L_x_13206:
[----:B------:R-:W-:Y:S01]  /*8440*/  CS2R R22, SRZ ;  /* 0x0000000000167805 */ /* 0x000fe2000001ff00 */
[----:B------:R-:W-:Y:S06]  /*8450*/  BRA `(.L_x_13185) ;  /* 0x0000000000147947 */ /* 0x000fec0003800000 */
.L_x_13205:
[----:B------:R-:W3:Y:S02]  /*8460*/  LDG.E.64 R22, desc[UR36][R4.64] ;  /* 0x0000002404167981 */ /* 0x000ee4000c1e1b00 */
[----:B---3--:R-:W0:Y:S01]  /*8470*/  I2F.F64.U64 R22, R22 ;  /* 0x0000001600167312 */ /* 0x008e220000301800 */
[----:B------:R-:W-:Y:S05]  /*8480*/  BRA `(.L_x_13185) ;  /* 0x0000000000087947 */ /* 0x000fea0003800000 */
.L_x_13204:
[----:B------:R-:W3:Y:S02]  /*8490*/  LDG.E R4, desc[UR36][R4.64] ;  /* 0x0000002404047981 */ /* 0x000ee4000c1e1900 */
[----:B---3--:R0:W3:Y:S02]  /*84a0*/  I2F.F64.U32 R22, R4 ;  /* 0x0000000400167312 */ /* 0x0080e40000201800 */
.L_x_13185:
[----:B------:R-:W-:Y:S05]  /*84b0*/  BSYNC.RECONVERGENT B7 ;  /* 0x0000000000077941 */ /* 0x000fea0003800200 */
.L_x_13179:
[----:B0--3-5:R-:W-:Y:S01]  /*84c0*/  DSETP.NEU.AND P0, PT, R22, RZ, PT ;  /* 0x000000ff1600722a */ /* 0x029fe20003f0d000 */
[----:B------:R-:W-:-:S13]  /*84d0*/  BSSY.RECONVERGENT B1, `(.L_x_13207) ;  /* 0x00000a6000017945 */ /* 0x000fda0003800200 */
[----:B------:R-:W-:Y:S05]  /*84e0*/  @!P0 BRA `(.L_x_13208) ;  /* 0x0000000800308947 */ /* 0x000fea0003800000 */
[----:B-12-4-:R-:W-:Y:S01]  /*84f0*/  LOP3.LUT R5, R17, 0x7fffffff, RZ, 0xc0, !PT ;  /* 0x7fffffff11057812 */ /* 0x016fe200078ec0ff */
[----:B------:R-:W-:Y:S01]  /*8500*/  BSSY.RECONVERGENT B0, `(.L_x_13209) ;  /* 0x0000047000007945 */ /* 0x000fe20003800200 */
[----:B------:R-:W-:Y:S01]  /*8510*/  LOP3.LUT R9, R23, 0x7fffffff, RZ, 0xc0, !PT ;  /* 0x7fffffff17097812 */ /* 0x000fe200078ec0ff */
[----:B------:R-:W-:Y:S01]  /*8520*/  IMAD.MOV.U32 R4, RZ, RZ, R16 ;  /* 0x000000ffff047224 */ /* 0x000fe200078e0010 */
[----:B------:R-:W-:Y:S02]  /*8530*/  MOV R8, R22 ;  /* 0x0000001600087202 */ /* 0x000fe40000000f00 */
[----:B------:R-:W-:-:S04]  /*8540*/  VIMNMX.U32 R0, PT, PT, R5, R9, !PT ;  /* 0x0000000905007248 */ /* 0x000fc80007fe0000 */
[----:B------:R-:W-:-:S13]  /*8550*/  ISETP.GT.U32.AND P0, PT, R0, 0x7fefffff, PT ;  /* 0x7fefffff0000780c */ /* 0x000fda0003f04070 */
[----:B------:R-:W-:Y:S05]  /*8560*/  @P0 BRA `(.L_x_13210) ;  /* 0x0000000000e80947 */ /* 0x000fea0003800000 */
[----:B------:R-:W-:Y:S01]  /*8570*/  DSETP.NEU.AND P0, PT, R8, RZ, PT ;  /* 0x000000ff0800722a */ /* 0x000fe20003f0d000 */
[----:B------:R-:W-:Y:S02]  /*8580*/  IMAD.MOV.U32 R6, RZ, RZ, 0x0 ;  /* 0x00000000ff067424 */ /* 0x000fe400078e00ff */
[----:B------:R-:W-:-:S11]  /*8590*/  IMAD.MOV.U32 R7, RZ, RZ, -0x80000 ;  /* 0xfff80000ff077424 */ /* 0x000fd600078e00ff */
[----:B------:R-:W-:Y:S05]  /*85a0*/  @!P0 BRA `(.L_x_13211) ;  /* 0x0000000000f08947 */ /* 0x000fea0003800000 */
[----:B------:R-:W-:Y:S01]  /*85b0*/  DSETP.GE.AND P0, PT, R4, R8, PT ;  /* 0x000000080400722a */ /* 0x000fe20003f06000 */
[----:B------:R-:W-:Y:S01]  /*85c0*/  MOV R6, R16 ;  /* 0x0000001000067202 */ /* 0x000fe20000000f00 */
[----:B------:R-:W-:-:S12]  /*85d0*/  IMAD.MOV.U32 R7, RZ, RZ, R17 ;  /* 0x000000ffff077224 */ /* 0x000fd800078e0011 */
        /* <DEDUP_REMOVED lines=12> */
[----:B------:R-:W-:Y:S01]  /*86a0*/  @!P1 IADD3 R3, PT, PT, R10, -0x36, RZ ;  /* 0xffffffca0a039810 */ /* 0x000fe20007ffe0ff */
[----:B------:R-:W-:Y:S01]  /*86b0*/  IMAD.MOV.U32 R7, RZ, RZ, R4 ;  /* 0x000000ffff077224 */ /* 0x000fe200078e0004 */
[----:B------:R-:W-:Y:S02]  /*86c0*/  LOP3.LUT R5, R9, 0xfffff, RZ, 0xc0, !PT ;  /* 0x000fffff09057812 */ /* 0x000fe400078ec0ff */
[----:B------:R-:W-:Y:S01]  /*86d0*/  LOP3.LUT R6, R6, 0x100000, RZ, 0xfc, !PT ;  /* 0x0010000006067812 */ /* 0x000fe200078efcff */
[----:B------:R-:W-:Y:S01]  /*86e0*/  IMAD.IADD R0, R0, 0x1, -R3 ;  /* 0x0000000100007824 */ /* 0x000fe200078e0a03 */
[----:B------:R-:W-:-:S07]  /*86f0*/  LOP3.LUT R11, R5, 0x100000, RZ, 0xfc, !PT ;  /* 0x00100000050b7812 */ /* 0x000fce00078efcff */
.L_x_13213:
[----:B------:R-:W-:Y:S02]  /*8700*/  IADD3 R4, P0, PT, -R8, R7, RZ ;  /* 0x0000000708047210 */ /* 0x000fe40007f1e1ff */
[C---:B------:R-:W-:Y:S01]  /*8710*/  ISETP.GT.AND P1, PT, R0.reuse, RZ, PT ;  /* 0x000000ff0000720c */ /* 0x040fe20003f24270 */
[----:B------:R-:W-:Y:S01]  /*8720*/  VIADD R0, R0, 0xffffffff ;  /* 0xffffffff00007836 */ /* 0x000fe20000000000 */
[----:B------:R-:W-:-:S04]  /*8730*/  IADD3.X R5, PT, PT, R6, ~R11, RZ, P0, !PT ;  /* 0x8000000b06057210 */ /* 0x000fc800007fe4ff */
[----:B------:R-:W-:-:S04]  /*8740*/  ISETP.GE.AND P0, PT, R5, RZ, PT ;  /* 0x000000ff0500720c */ /* 0x000fc80003f06270 */
[----:B------:R-:W-:Y:S02]  /*8750*/  SEL R4, R7, R4, !P0 ;  /* 0x0000000407047207 */ /* 0x000fe40004000000 */
[----:B------:R-:W-:-:S03]  /*8760*/  SEL R13, R6, R5, !P0 ;  /* 0x00000005060d7207 */ /* 0x000fc60004000000 */
[C---:B------:R-:W-:Y:S01]  /*8770*/  IMAD.SHL.U32 R7, R4.reuse, 0x2, RZ ;  /* 0x0000000204077824 */ /* 0x040fe200078e00ff */
[----:B------:R-:W-:Y:S01]  /*8780*/  SHF.L.U64.HI R6, R4, 0x1, R13 ;  /* 0x0000000104067819 */ /* 0x000fe2000001020d */
[----:B------:R-:W-:Y:S06]  /*8790*/  @P1 BRA `(.L_x_13213) ;  /* 0xfffffffc00d81947 */ /* 0x000fec000383ffff */
[----:B------:R-:W-:Y:S05]  /*87a0*/  BSYNC.RECONVERGENT B2 ;  /* 0x0000000000027941 */ /* 0x000fea0003800200 */
.L_x_13212:
        /* <DEDUP_REMOVED lines=10> */
[CC--:B------:R-:W-:Y:S02]  /*8850*/  SHF.L.U32 R8, R4.reuse, R7.reuse, RZ ;  /* 0x0000000704087219 */ /* 0x0c0fe400000006ff */
[----:B------:R-:W-:Y:S02]  /*8860*/  ISETP.GE.AND P0, PT, R3, 0x1, PT ;  /* 0x000000010300780c */ /* 0x000fe40003f06270 */
[----:B------:R-:W-:-:S11]  /*8870*/  SHF.L.U64.HI R4, R4, R7, R5 ;  /* 0x0000000704047219 */ /* 0x000fd60000010205 */
[----:B------:R-:W-:Y:S01]  /*8880*/  @P0 IADD3 R6, P1, PT, RZ, R8, RZ ;  /* 0x00000008ff060210 */ /* 0x000fe20007f3e0ff */
[C---:B------:R-:W-:Y:S01]  /*8890*/  @P0 VIADD R0, R3.reuse, 0xffffffff ;  /* 0xffffffff03000836 */ /* 0x040fe20000000000 */
[----:B------:R-:W-:-:S03]  /*88a0*/  @!P0 IADD3 R3, PT, PT, -R3, 0x1, RZ ;  /* 0x0000000103038810 */ /* 0x000fc60007ffe1ff */
[--C-:B------:R-:W-:Y:S01]  /*88b0*/  @P0 IMAD.U32.X R7, R0, 0x100000, R4.reuse, P1 ;  /* 0x0010000000070824 */ /* 0x100fe200008e0404 */
[-CC-:B------:R-:W-:Y:S02]  /*88c0*/  @!P0 SHF.R.U64 R6, R8, R3.reuse, R4.reuse ;  /* 0x0000000308068219 */ /* 0x180fe40000001204 */
[----:B------:R-:W-:-:S07]  /*88d0*/  @!P0 SHF.R.U32.HI R7, RZ, R3, R4 ;  /* 0x00000003ff078219 */ /* 0x000fce0000011604 */
.L_x_13215:
[----:B------:R-:W-:Y:S05]  /*88e0*/  BSYNC.RECONVERGENT B2 ;  /* 0x0000000000027941 */ /* 0x000fea0003800200 */
.L_x_13214:
[----:B------:R-:W-:Y:S01]  /*88f0*/  LOP3.LUT R7, R7, 0x80000000, R17, 0xb8, !PT ;  /* 0x8000000007077812 */ /* 0x000fe200078eb811 */
[----:B------:R-:W-:Y:S06]  /*8900*/  BRA `(.L_x_13211) ;  /* 0x0000000000187947 */ /* 0x000fec0003800000 */
.L_x_13210:
[----:B------:R-:W-:-:S06]  /*8910*/  DSETP.NAN.AND P0, PT, R8, R8, PT ;  /* 0x000000080800722a */ /* 0x000fcc0003f08000 */
[----:B------:R-:W-:-:S14]  /*8920*/  DSETP.NUM.AND P0, PT, R4, R4, !P0 ;  /* 0x000000040400722a */ /* 0x000fdc0004707000 */
[----:B------:R-:W-:Y:S02]  /*8930*/  @P0 DSETP.NEU.AND P1, PT, R4, +INF , PT ;  /* 0x7ff000000400042a */ /* 0x000fe40003f2d000 */
[----:B------:R-:W-:-:S06]  /*8940*/  @!P0 DADD R6, R22, R16 ;  /* 0x0000000016068229 */ /* 0x000fcc0000000010 */
[----:B------:R-:W-:Y:S02]  /*8950*/  @P0 FSEL R6, R16, RZ, P1 ;  /* 0x000000ff10060208 */ /* 0x000fe40000800000 */
[----:B------:R-:W-:-:S07]  /*8960*/  @P0 FSEL R7, R17, -QNAN , P1 ;  /* 0xfff8000011070808 */ /* 0x000fce0000800000 */
.L_x_13211:
[----:B------:R-:W-:Y:S05]  /*8970*/  BSYNC.RECONVERGENT B0 ;  /* 0x0000000000007941 */ /* 0x000fea0003800200 */
.L_x_13209:
[----:B------:R-:W0:Y:S01]  /*8980*/  MUFU.RCP64H R5, R23 ;  /* 0x0000001700057308 */ /* 0x000e220000001800 */
[----:B------:R-:W-:Y:S01]  /*8990*/  MOV R4, 0x1 ;  /* 0x0000000100047802 */ /* 0x000fe20000000f00 */
        /* <DEDUP_REMOVED lines=24> */
[----:B------:R-:W-:Y:S01]  /*8b20*/  IMAD.MOV.U32 R4, RZ, RZ, R24 ;  /* 0x000000ffff047224 */ /* 0x000fe200078e0018 */
[----:B------:R-:W-:-:S07]  /*8b30*/  MOV R5, R25 ;  /* 0x0000001900057202 */ /* 0x000fce0000000f00 */
.L_x_13217:
[----:B------:R-:W-:Y:S05]  /*8b40*/  BSYNC.RECONVERGENT B2 ;  /* 0x0000000000027941 */ /* 0x000fea0003800200 */
.L_x_13216:
[----:B------:R-:W-:-:S10]  /*8b50*/  DADD R6, R4, -1 ;  /* 0xbff0000004067429 */ /* 0x000fd40000000000 */
[----:B------:R-:W-:Y:S02]  /*8b60*/  FSEL R10, R6, R4, P4 ;  /* 0x00000004060a7208 */ /* 0x000fe40002000000 */
[----:B------:R-:W-:-:S06]  /*8b70*/  FSEL R11, R7, R5, P4 ;  /* 0x00000005070b7208 */ /* 0x000fcc0002000000 */
[----:B------:R-:W-:-:S14]  /*8b80*/  DSETP.NEU.AND P0, PT, R10, RZ, PT ;  /* 0x000000ff0a00722a */ /* 0x000fdc0003f0d000 */
[----:B------:R-:W-:Y:S05]  /*8b90*/  @P0 BRA `(.L_x_13218) ;  /* 0x0000000000680947 */ /* 0x000fea0003800000 */
        /* <DEDUP_REMOVED lines=21> */
[----:B------:R-:W-:-:S07]  /*8cf0*/  MOV R5, R25 ;  /* 0x0000001900057202 */ /* 0x000fce0000000f00 */
.L_x_13220:
[----:B------:R-:W-:Y:S05]  /*8d00*/  BSYNC.RECONVERGENT B2 ;  /* 0x0000000000027941 */ /* 0x000fea0003800200 */
.L_x_13219:
[----:B------:R-:W-:Y:S01]  /*8d10*/  LOP3.LUT R5, RZ, 0x80000000, R5, 0xb8, !PT ;  /* 0x80000000ff057812 */ /* 0x000fe200078eb805 */
[----:B------:R-:W-:Y:S01]  /*8d20*/  IMAD.MOV.U32 R4, RZ, RZ, RZ ;  /* 0x000000ffff047224 */ /* 0x000fe200078e00ff */
[----:B------:R-:W-:Y:S06]  /*8d30*/  BRA `(.L_x_13221) ;  /* 0x00000000007c7947 */ /* 0x000fec0003800000 */
.L_x_13218:
[----:B------:R-:W0:Y:S02]  /*8d40*/  FRND.F64.FLOOR R4, R10 ;  /* 0x0000000a00047313 */ /* 0x000e240000305800 */
[----:B0-----:R-:W-:Y:S02]  /*8d50*/  DADD R6, R10, -R4 ;  /* 0x000000000a067229 */ /* 0x001fe40000000804 */
[----:B------:R-:W-:-:S06]  /*8d60*/  DADD R8, R4, 1 ;  /* 0x3ff0000004087429 */ /* 0x000fcc0000000000 */
[----:B------:R-:W-:-:S06]  /*8d70*/  DSETP.GT.AND P0, PT, R6, 0.5, PT ;  /* 0x3fe000000600742a */ /* 0x000fcc0003f04000 */
[----:B------:R-:W-:Y:S02]  /*8d80*/  FSEL R4, R8, R4, P0 ;  /* 0x0000000408047208 */ /* 0x000fe40000000000 */
[----:B------:R-:W-:Y:S01]  /*8d90*/  FSEL R5, R9, R5, P0 ;  /* 0x0000000509057208 */ /* 0x000fe20000000000 */
[----:B------:R-:W-:Y:S06]  /*8da0*/  BRA `(.L_x_13221) ;  /* 0x0000000000607947 */ /* 0x000fec0003800000 */
.L_x_13208:
[----:B------:R-:W0:Y:S01]  /*8db0*/  MUFU.RCP64H R5, R23 ;  /* 0x0000001700057308 */ /* 0x000e220000001800 */
[----:B------:R-:W-:Y:S01]  /*8dc0*/  IMAD.MOV.U32 R4, RZ, RZ, 0x1 ;  /* 0x00000001ff047424 */ /* 0x000fe200078e00ff */
[----:B-12-4-:R-:W-:Y:S01]  /*8dd0*/  FSETP.GEU.AND P1, PT, |R17|, 6.5827683646048100446e-37, PT ;  /* 0x036000001100780b */ /* 0x016fe20003f2e200 */
        /* <DEDUP_REMOVED lines=14> */
[----:B------:R-:W-:Y:S01]  /*8ec0*/  MOV R7, R23 ;  /* 0x0000001700077202 */ /* 0x000fe20000000f00 */
[----:B------:R-:W-:Y:S01]  /*8ed0*/  IMAD.MOV.U32 R6, RZ, RZ, R22 ;  /* 0x000000ffff067224 */ /* 0x000fe200078e0016 */
[----:B------:R-:W-:-:S07]  /*8ee0*/  MOV R0, 0x8f00 ;  /* 0x00008f0000007802 */ /* 0x000fce0000000f00 */
[----:B------:R-:W-:Y:S05]  /*8ef0*/  CALL.REL.NOINC `($__internal_0_$__cuda_sm20_div_rn_f64_full) ;  /* 0x000000b000207944 */ /* 0x000fea0003c00000 */
[----:B------:R-:W-:Y:S02]  /*8f00*/  IMAD.MOV.U32 R4, RZ, RZ, R24 ;  /* 0x000000ffff047224 */ /* 0x000fe400078e0018 */
[----:B------:R-:W-:-:S07]  /*8f10*/  IMAD.MOV.U32 R5, RZ, RZ, R25 ;  /* 0x000000ffff057224 */ /* 0x000fce00078e0019 */
.L_x_13222:
[----:B------:R-:W-:Y:S05]  /*8f20*/  BSYNC.RECONVERGENT B2 ;  /* 0x0000000000027941 */ /* 0x000fea0003800200 */
.L_x_13221:
[----:B------:R-:W-:Y:S05]  /*8f30*/  BSYNC.RECONVERGENT B1 ;  /* 0x0000000000017941 */ /* 0x000fea0003800200 */
.L_x_13207:
        /* <DEDUP_REMOVED lines=17> */
.L_x_13226:
[----:B------:R-:W0:Y:S02]  /*9050*/  F2I.S64.F64.TRUNC R4, R4 ;  /* 0x0000000400047311 */ /* 0x000e24000030d900 */
[----:B0-----:R-:W-:-:S05]  /*9060*/  IMAD.MOV.U32 R7, RZ, RZ, R4 ;  /* 0x000000ffff077224 */ /* 0x001fca00078e0004 */
[----:B------:R0:W-:Y:S01]  /*9070*/  STG.E.U8 desc[UR36][R2.64], R7 ;  /* 0x0000000702007986 */ /* 0x0001e2000c101124 */
[----:B------:R-:W-:Y:S05]  /*9080*/  BRA `(.L_x_13228) ;  /* 0x0000000c00e07947 */ /* 0x000fea0003800000 */
.L_x_13225:
        /* <DEDUP_REMOVED lines=9> */
.L_x_13230:
[----:B------:R-:W0:Y:S02]  /*9120*/  F2I.F64.TRUNC R5, R4 ;  /* 0x0000000400057311 */ /* 0x000e24000030d100 */
[----:B0-----:R0:W-:Y:S01]  /*9130*/  STG.E desc[UR36][R2.64], R5 ;  /* 0x0000000502007986 */ /* 0x0011e2000c101924 */
[----:B------:R-:W-:Y:S05]  /*9140*/  BRA `(.L_x_13228) ;  /* 0x0000000c00b07947 */ /* 0x000fea0003800000 */
.L_x_13229:
[----:B------:R-:W0:Y:S02]  /*9150*/  F2I.F64.TRUNC R5, R4 ;  /* 0x0000000400057311 */ /* 0x000e24000030d100 */
[----:B0-----:R0:W-:Y:S01]  /*9160*/  STG.E.U16 desc[UR36][R2.64], R5 ;  /* 0x0000000502007986 */ /* 0x0011e2000c101524 */
[----:B------:R-:W-:Y:S05]  /*9170*/  BRA `(.L_x_13228) ;  /* 0x0000000c00a47947 */ /* 0x000fea0003800000 */
.L_x_13224:
        /* <DEDUP_REMOVED lines=13> */
.L_x_13232:
        /* <DEDUP_REMOVED lines=8> */
.L_x_13231:
        /* <DEDUP_REMOVED lines=14> */
.L_x_13234:
        /* <DEDUP_REMOVED lines=9> */
.L_x_13233:
[----:B------:R0:W-:Y:S01]  /*9440*/  STG.E.64 desc[UR36][R2.64], R4 ;  /* 0x0000000402007986 */ /* 0x0001e2000c101b24 */
[----:B------:R-:W-:Y:S05]  /*9450*/  BRA `(.L_x_13228) ;  /* 0x0000000800ec7947 */ /* 0x000fea0003800000 */
.L_x_13223:
        /* <DEDUP_REMOVED lines=13> */
.L_x_13238:
[----:B------:R-:W-:Y:S01]  /*9530*/  UMOV UR4, 0xf0000000 ;  /* 0xf000000000047882 */ /* 0x000fe20000000000 */
[----:B------:R-:W-:Y:S01]  /*9540*/  UMOV UR5, 0x380fffff ;  /* 0x380fffff00057882 */ /* 0x000fe20000000000 */
[----:B------:R-:W0:Y:S01]  /*9550*/  F2F.F32.F64 R7, R4 ;  /* 0x0000000400077310 */ /* 0x000e220000301000 */
[----:B------:R-:W-:Y:S01]  /*9560*/  DSETP.GEU.AND P0, PT, |R4|, UR4, PT ;  /* 0x0000000404007e2a */ /* 0x000fe2000bf0e200 */
[----:B------:R-:W-:Y:S01]  /*9570*/  BSSY.RECONVERGENT B0, `(.L_x_13239) ;  /* 0x0000014000007945 */ /* 0x000fe20003800200 */
[----:B------:R-:W-:-:S12]  /*9580*/  MOV R0, 0x80 ;  /* 0x0000008000007802 */ /* 0x000fd80000000f00 */
[----:B0-----:R-:W-:-:S05]  /*9590*/  @!P0 FMUL R7, R7, 1.175494350822287508e-38 ;  /* 0x0080000007078820 */ /* 0x001fca0000400000 */
        /* <DEDUP_REMOVED lines=15> */
.L_x_13241:
[----:B------:R-:W-:-:S04]  /*9690*/  SHF.R.U32.HI R5, RZ, 0x18, R7 ;  /* 0x00000018ff057819 */ /* 0x000fc80000011607 */
[----:B------:R-:W-:-:S07]  /*96a0*/  LOP3.LUT R0, R0, 0x80, R5, 0xf8, !PT ;  /* 0x0000008000007812 */ /* 0x000fce00078ef805 */
.L_x_13240:
[----:B------:R-:W-:Y:S05]  /*96b0*/  BSYNC.RECONVERGENT B0 ;  /* 0x0000000000007941 */ /* 0x000fea0003800200 */
.L_x_13239:
[----:B------:R0:W-:Y:S01]  /*96c0*/  STG.E.U8 desc[UR36][R2.64], R0 ;  /* 0x0000000002007986 */ /* 0x0001e2000c101124 */
[----:B------:R-:W-:Y:S05]  /*96d0*/  BRA `(.L_x_13228) ;  /* 0x00000008004c7947 */ /* 0x000fea0003800000 */
.L_x_13237:
        /* <DEDUP_REMOVED lines=22> */
.L_x_13244:
[----:B------:R-:W-:-:S04]  /*9840*/  SHF.R.U32.HI R5, RZ, 0x18, R7 ;  /* 0x00000018ff057819 */ /* 0x000fc80000011607 */
[----:B------:R-:W-:-:S07]  /*9850*/  LOP3.LUT R0, R0, 0x80, R5, 0xf8, !PT ;  /* 0x0000008000007812 */ /* 0x000fce00078ef805 */
.L_x_13243:
[----:B------:R-:W-:Y:S05]  /*9860*/  BSYNC.RECONVERGENT B0 ;  /* 0x0000000000007941 */ /* 0x000fea0003800200 */
.L_x_13242:
[----:B------:R0:W-:Y:S01]  /*9870*/  STG.E.U8 desc[UR36][R2.64], R0 ;  /* 0x0000000002007986 */ /* 0x0001e2000c101124 */
[----:B------:R-:W-:Y:S05]  /*9880*/  BRA `(.L_x_13228) ;  /* 0x0000000400e07947 */ /* 0x000fea0003800000 */
.L_x_13236:
        /* <DEDUP_REMOVED lines=26> */
.L_x_13246:
[----:B------:R-:W0:Y:S02]  /*9a30*/  F2I.U64.F64.TRUNC R4, R4 ;  /* 0x0000000400047311 */ /* 0x000e24000030d800 */
[----:B0-----:R0:W-:Y:S01]  /*9a40*/  STG.E.64 desc[UR36][R2.64], R4 ;  /* 0x0000000402007986 */ /* 0x0011e2000c101b24 */
[----:B------:R-:W-:Y:S05]  /*9a50*/  BRA `(.L_x_13228) ;  /* 0x00000004006c7947 */ /* 0x000fea0003800000 */
.L_x_13245:
[----:B------:R-:W0:Y:S02]  /*9a60*/  F2I.U32.F64.TRUNC R5, R4 ;  /* 0x0000000400057311 */ /* 0x000e24000030d000 */
[----:B0-----:R0:W-:Y:S01]  /*9a70*/  STG.E desc[UR36][R2.64], R5 ;  /* 0x0000000502007986 */ /* 0x0011e2000c101924 */
[----:B------:R-:W-:Y:S05]  /*9a80*/  BRA `(.L_x_13228) ;  /* 0x0000000400607947 */ /* 0x000fea0003800000 */
.L_x_13235:
        /* <DEDUP_REMOVED lines=10> */
.L_x_13248:
[----:B------:R-:W-:-:S05]  /*9b30*/  CS2R R6, SRZ ;  /* 0x0000000000067805 */ /* 0x000fca000001ff00 */
[----:B------:R4:W-:Y:S01]  /*9b40*/  STG.E.128 desc[UR36][R2.64], R4 ;  /* 0x0000000402007986 */ /* 0x0009e2000c101d24 */
[----:B------:R-:W-:Y:S05]  /*9b50*/  BRA `(.L_x_13228) ;  /* 0x00000004002c7947 */ /* 0x000fea0003800000 */
.L_x_13247:
[----:B------:R-:W-:-:S09]  /*9b60*/  UISETP.NE.AND UP0, UPT, UR4, 0xf, UPT ;  /* 0x0000000f0400788c */ /* 0x000fd2000bf05270 */
[----:B------:R-:W-:Y:S05]  /*9b70*/  BRA.U !UP0, `(.L_x_13249) ;  /* 0x0000000508087547 */ /* 0x000fea000b800000 */
[----:B------:R-:W-:-:S09]  /*9b80*/  UISETP.NE.AND UP0, UPT, UR4, 0x17, UPT ;  /* 0x000000170400788c */ /* 0x000fd2000bf05270 */
[----:B------:R-:W-:Y:S05]  /*9b90*/  BRA.U !UP0, `(.L_x_13250) ;  /* 0x0000000108a07547 */ /* 0x000fea000b800000 */
[----:B------:R-:W-:-:S09]  /*9ba0*/  UISETP.NE.AND UP0, UPT, UR4, 0x18, UPT ;  /* 0x000000180400788c */ /* 0x000fd2000bf05270 */
[----:B------:R-:W-:Y:S05]  /*9bb0*/  BRA.U !UP0, `(.L_x_13251) ;  /* 0x0000000108447547 */ /* 0x000fea000b800000 */
.L_x_13227:
[----:B------:R-:W-:Y:S01]  /*9bc0*/  MOV R0, 0x0 ;  /* 0x0000000000007802 */ /* 0x000fe20000000f00 */
[----:B------:R-:W0:Y:S01]  /*9bd0*/  LDCU.64 UR4, c[0x4][0x178] ;  /* 0x01002f00ff0477ac */ /* 0x000e220008000a00 */
[----:B------:R-:W-:Y:S02]  /*9be0*/  HFMA2 R12, -RZ, RZ, 0, 5.9604644775390625e-08 ;  /* 0x00000001ff0c7431 */ /* 0x000fe400000001ff */
[----:B------:R-:W-:Y:S01]  /*9bf0*/  IMAD.MOV.U32 R8, RZ, RZ, 0x65 ;  /* 0x00000065ff087424 */ /* 0x000fe200078e00ff */
[----:B------:R1:W2:Y:S01]  /*9c00*/  LDC.64 R2, c[0x4][R0] ;  /* 0x0100000000027b82 */ /* 0x0002a20000000a00 */
[----:B------:R-:W3:Y:S01]  /*9c10*/  LDCU.64 UR6, c[0x4][0x180] ;  /* 0x01003000ff0677ac */ /* 0x000ee20008000a00 */
[----:B------:R-:W-:Y:S01]  /*9c20*/  IMAD.MOV.U32 R13, RZ, RZ, RZ ;  /* 0x000000ffff0d7224 */ /* 0x000fe200078e00ff */
[----:B------:R-:W4:Y:S01]  /*9c30*/  LDCU.64 UR8, c[0x4][0x60] ;  /* 0x01000c00ff0877ac */ /* 0x000f220008000a00 */
[----:B0-----:R-:W-:Y:S01]  /*9c40*/  IMAD.U32 R4, RZ, RZ, UR4 ;  /* 0x00000004ff047e24 */ /* 0x001fe2000f8e00ff */
[----:B------:R-:W-:Y:S01]  /*9c50*/  MOV R5, UR5 ;  /* 0x0000000500057c02 */ /* 0x000fe20008000f00 */
[----:B---3--:R-:W-:-:S02]  /*9c60*/  IMAD.U32 R6, RZ, RZ, UR6 ;  /* 0x00000006ff067e24 */ /* 0x008fc4000f8e00ff */
[----:B------:R-:W-:Y:S01]  /*9c70*/  IMAD.U32 R7, RZ, RZ, UR7 ;  /* 0x00000007ff077e24 */ /* 0x000fe2000f8e00ff */
[----:B----4-:R-:W-:Y:S01]  /*9c80*/  MOV R10, UR8 ;  /* 0x00000008000a7c02 */ /* 0x010fe20008000f00 */
[----:B-1----:R-:W-:-:S07]  /*9c90*/  IMAD.U32 R11, RZ, RZ, UR9 ;  /* 0x00000009ff0b7e24 */ /* 0x002fce000f8e00ff */
[----:B------:R-:W-:-:S07]  /*9ca0*/  LEPC R20, `(.L_x_13252) ;  /* 0x000000001014794e */ /* 0x000fce0000000000 */
[----:B--2---:R-:W-:Y:S05]  /*9cb0*/  CALL.ABS.NOINC R2 ;  /* 0x0000000002007343 */ /* 0x004fea0003c00000 */
.L_x_13252:
[----:B------:R-:W-:Y:S05]  /*9cc0*/  BRA `(.L_x_13228) ;  /* 0x0000000000d07947 */ /* 0x000fea0003800000 */
.L_x_13251:
[----:B------:R-:W-:Y:S01]  /*9cd0*/  UMOV UR4, 0xf0000000 ;  /* 0xf000000000047882 */ /* 0x000fe20000000000 */
[----:B------:R-:W-:Y:S01]  /*9ce0*/  UMOV UR5, 0x380fffff ;  /* 0x380fffff00057882 */ /* 0x000fe20000000000 */
[----:B------:R-:W0:Y:S01]  /*9cf0*/  F2F.F32.F64 R9, R4 ;  /* 0x0000000400097310 */ /* 0x000e220000301000 */
[----:B------:R-:W-:Y:S01]  /*9d00*/  DSETP.GEU.AND P0, PT, |R4|, UR4, PT ;  /* 0x0000000404007e2a */ /* 0x000fe2000bf0e200 */
[----:B------:R-:W-:Y:S01]  /*9d10*/  BSSY.RECONVERGENT B0, `(.L_x_13253) ;  /* 0x000000d000007945 */ /* 0x000fe20003800200 */
[----:B------:R-:W-:-:S12]  /*9d20*/  IMAD.MOV.U32 R0, RZ, RZ, 0x7f ;  /* 0x0000007fff007424 */ /* 0x000fd800078e00ff */
[----:B0-----:R-:W-:-:S05]  /*9d30*/  @!P0 FMUL R9, R9, 1.175494350822287508e-38 ;  /* 0x0080000009098820 */ /* 0x001fca0000400000 */
        /* <DEDUP_REMOVED lines=10> */
.L_x_13254:
[----:B------:R-:W-:Y:S05]  /*9de0*/  BSYNC.RECONVERGENT B0 ;  /* 0x0000000000007941 */ /* 0x000fea0003800200 */
.L_x_13253:
[----:B------:R-:W-:-:S05]  /*9df0*/  LOP3.LUT R7, R0, 0x80, R7, 0xf8, !PT ;  /* 0x0000008000077812 */ /* 0x000fca00078ef807 */
[----:B------:R2:W-:Y:S01]  /*9e00*/  STG.E.U8 desc[UR36][R2.64], R7 ;  /* 0x0000000702007986 */ /* 0x0005e2000c101124 */
[----:B------:R-:W-:Y:S05]  /*9e10*/  BRA `(.L_x_13228) ;  /* 0x00000000007c7947 */ /* 0x000fea0003800000 */
.L_x_13250:
[----:B------:R-:W-:Y:S01]  /*9e20*/  UMOV UR4, 0xf0000000 ;  /* 0xf000000000047882 */ /* 0x000fe20000000000 */
[----:B------:R-:W-:Y:S01]  /*9e30*/  UMOV UR5, 0x380fffff ;  /* 0x380fffff00057882 */ /* 0x000fe20000000000 */
[----:B------:R-:W0:Y:S01]  /*9e40*/  F2F.F32.F64 R7, R4 ;  /* 0x0000000400077310 */ /* 0x000e220000301000 */
[----:B------:R-:W-:Y:S01]  /*9e50*/  DSETP.GEU.AND P0, PT, |R4|, UR4, PT ;  /* 0x0000000404007e2a */ /* 0x000fe2000bf0e200 */
[----:B------:R-:W-:-:S13]  /*9e60*/  BSSY.RECONVERGENT B0, `(.L_x_13255) ;  /* 0x000000f000007945 */ /* 0x000fda0003800200 */
        /* <DEDUP_REMOVED lines=11> */
.L_x_13256:
[----:B------:R-:W-:Y:S02]  /*9f20*/  ISETP.GT.U32.AND P0, PT, R6, 0x7f800000, PT ;  /* 0x7f8000000600780c */ /* 0x000fe40003f04070 */
[----:B------:R-:W-:-:S04]  /*9f30*/  MOV R0, 0x7f ;  /* 0x0000007f00007802 */ /* 0x000fc80000000f00 */
[----:B------:R-:W-:-:S07]  /*9f40*/  SEL R0, R0, 0x7c, P0 ;  /* 0x0000007c00007807 */ /* 0x000fce0000000000 */
.L_x_13257:
[----:B------:R-:W-:Y:S05]  /*9f50*/  BSYNC.RECONVERGENT B0 ;  /* 0x0000000000007941 */ /* 0x000fea0003800200 */
.L_x_13255:
[----:B------:R-:W-:-:S04]  /*9f60*/  SHF.R.U32.HI R5, RZ, 0x18, R7 ;  /* 0x00000018ff057819 */ /* 0x000fc80000011607 */
[----:B------:R-:W-:-:S05]  /*9f70*/  LOP3.LUT R5, R0, 0x80, R5, 0xf8, !PT ;  /* 0x0000008000057812 */ /* 0x000fca00078ef805 */
[----:B------:R1:W-:Y:S01]  /*9f80*/  STG.E.U8 desc[UR36][R2.64], R5 ;  /* 0x0000000502007986 */ /* 0x0003e2000c101124 */
[----:B------:R-:W-:Y:S05]  /*9f90*/  BRA `(.L_x_13228) ;  /* 0x00000000001c7947 */ /* 0x000fea0003800000 */
.L_x_13249:
[----:B------:R-:W-:Y:S01]  /*9fa0*/  UMOV UR4, 0xf0000000 ;  /* 0xf000000000047882 */ /* 0x000fe20000000000 */
[----:B------:R-:W-:Y:S01]  /*9fb0*/  UMOV UR5, 0x380fffff ;  /* 0x380fffff00057882 */ /* 0x000fe20000000000 */
[----:B------:R-:W0:Y:S01]  /*9fc0*/  F2F.F32.F64 R0, R4 ;  /* 0x0000000400007310 */ /* 0x000e220000301000 */
[----:B------:R-:W-:-:S14]  /*9fd0*/  DSETP.GEU.AND P0, PT, |R4|, UR4, PT ;  /* 0x0000000404007e2a */ /* 0x000fdc000bf0e200 */
[----:B0-----:R-:W-:-:S05]  /*9fe0*/  @!P0 FMUL R0, R0, 1.175494350822287508e-38 ;  /* 0x0080000000008820 */ /* 0x001fca0000400000 */
[----:B------:R-:W-:-:S05]  /*9ff0*/  F2FP.BF16.F32.PACK_AB R0, RZ, R0 ;  /* 0x00000000ff00723e */ /* 0x000fca00000010ff */
[----:B------:R0:W-:Y:S02]  /*a000*/  STG.E.U16 desc[UR36][R2.64], R0 ;  /* 0x0000000002007986 */ /* 0x0001e4000c101524 */
.L_x_13228:
[----:B------:R-:W-:-:S07]  /*a010*/  VIADD R19, R19, 0x80 ;  /* 0x0000008013137836 */ /* 0x000fce0000000000 */
.L_x_13149:
[----:B------:R-:W-:Y:S05]  /*a020*/  BSYNC.RECONVERGENT B6 ;  /* 0x0000000000067941 */ /* 0x000fea0003800200 */
.L_x_13148:
[----:B------:R-:W5:Y:S01]  /*a030*/  LDCU UR4, c[0x0][0x380] ;  /* 0x00007000ff0477ac */ /* 0x000f620008000800 */
[----:B------:R-:W-:Y:S01]  /*a040*/  BSSY.RECONVERGENT B6, `(.L_x_13258) ;  /* 0x00004f9000067945 */ /* 0x000fe20003800200 */
[----:B-----5:R-:W-:-:S13]  /*a050*/  ISETP.GE.AND P0, PT, R19, UR4, PT ;  /* 0x0000000413007c0c */ /* 0x020fda000bf06270 */
[----:B------:R-:W-:Y:S05]  /*a060*/  @P0 BRA `(.L_x_13259) ;  /* 0x0000004c00d80947 */ /* 0x000fea0003800000 */
[----:B------:R-:W5:Y:S01]  /*a070*/  LDCU UR4, c[0x0][0x388] ;  /* 0x00007100ff0477ac */ /* 0x000f620008000800 */
[----:B------:R-:W-:Y:S01]  /*a080*/  IMAD.MOV.U32 R18, RZ, RZ, RZ ;  /* 0x000000ffff127224 */ /* 0x000fe200078e00ff */
[----:B0-----:R-:W-:Y:S01]  /*a090*/  MOV R0, RZ ;  /* 0x000000ff00007202 */ /* 0x001fe20000000f00 */
[----:B-1234-:R-:W-:Y:S01]  /*a0a0*/  IMAD.MOV.U32 R2, RZ, RZ, RZ ;  /* 0x000000ffff027224 */ /* 0x01efe200078e00ff */
        /* <DEDUP_REMOVED lines=73> */
[----:B------:R-:W-:Y:S01]  /*a540*/  MOV R4, RZ ;  /* 0x000000ff00047202 */ /* 0x000fe20000000f00 */
        /* <DEDUP_REMOVED lines=275> */
[----:B0-----:R-:W-:-:S07]  /*b680*/  IMAD R18, R7, UR4, R18 ;  /* 0x0000000407127c24 */ /* 0x001fce000f8e0212 */
.L_x_13260:
        /* <DEDUP_REMOVED lines=18> */
.L_x_13265:
[----:B------:R-:W2:Y:S02]  /*b7b0*/  LDG.E.U8 R4, desc[UR36][R4.64] ;  /* 0x0000002404047981 */ /* 0x000ea4000c1e1100 */
[----:B--2---:R0:W1:Y:S01]  /*b7c0*/  I2F.F64.U16 R16, R4 ;  /* 0x0000000400107312 */ /* 0x0040620000101800 */
[----:B------:R-:W-:Y:S05]  /*b7d0*/  BRA `(.L_x_13267) ;  /* 0x0000000c00647947 */ /* 0x000fea0003800000 */
.L_x_13264:
        /* <DEDUP_REMOVED lines=9> */
.L_x_13269:
[----:B------:R-:W2:Y:S02]  /*b870*/  LDG.E R4, desc[UR36][R4.64] ;  /* 0x0000002404047981 */ /* 0x000ea4000c1e1900 */
[----:B--2---:R0:W1:Y:S01]  /*b880*/  I2F.F64 R16, R4 ;  /* 0x0000000400107312 */ /* 0x0040620000201c00 */
[----:B------:R-:W-:Y:S05]  /*b890*/  BRA `(.L_x_13267) ;  /* 0x0000000c00347947 */ /* 0x000fea0003800000 */
.L_x_13268:
[----:B------:R-:W2:Y:S02]  /*b8a0*/  LDG.E.U16 R4, desc[UR36][R4.64] ;  /* 0x0000002404047981 */ /* 0x000ea4000c1e1500 */
[----:B--2---:R0:W1:Y:S01]  /*b8b0*/  I2F.F64.S16 R16, R4 ;  /* 0x0000000400107312 */ /* 0x0040620000101c00 */
[----:B------:R-:W-:Y:S05]  /*b8c0*/  BRA `(.L_x_13267) ;  /* 0x0000000c00287947 */ /* 0x000fea0003800000 */
.L_x_13263:
        /* <DEDUP_REMOVED lines=10> */
.L_x_13271:
[----:B------:R-:W2:Y:S02]  /*b970*/  LDG.E.U16 R0, desc[UR36][R4.64] ;  /* 0x0000002404007981 */ /* 0x000ea4000c1e1500 */
[----:B--2---:R-:W-:-:S05]  /*b980*/  HADD2.F32 R0, -RZ, R0.H0_H0 ;  /* 0x20000000ff007230 */ /* 0x004fca0000004100 */
[----:B------:R-:W-:-:S04]  /*b990*/  FMUL.FTZ R0, R0, 1 ;  /* 0x3f80000000007820 */ /* 0x000fc80000410000 */
[----:B------:R0:W1:Y:S01]  /*b9a0*/  F2F.F64.F32 R16, R0 ;  /* 0x0000000000107310 */ /* 0x0000620000201800 */
[----:B------:R-:W-:Y:S05]  /*b9b0*/  BRA `(.L_x_13267) ;  /* 0x0000000800ec7947 */ /* 0x000fea0003800000 */
.L_x_13270:
        /* <DEDUP_REMOVED lines=10> */
.L_x_13273:
[----:B------:R-:W2:Y:S02]  /*ba60*/  LDG.E.U16 R4, desc[UR36][R4.64] ;  /* 0x0000002404047981 */ /* 0x000ea4000c1e1500 */
[----:B--2---:R-:W-:-:S05]  /*ba70*/  HADD2.F32 R0, -RZ, R4.H0_H0 ;  /* 0x20000004ff007230 */ /* 0x004fca0000004100 */
[----:B------:R-:W-:-:S04]  /*ba80*/  FMUL.FTZ R0, R0, 1 ;  /* 0x3f80000000007820 */ /* 0x000fc80000410000 */
[----:B------:R0:W1:Y:S01]  /*ba90*/  F2F.F64.F32 R16, R0 ;  /* 0x0000000000107310 */ /* 0x0000620000201800 */
[----:B------:R-:W-:Y:S05]  /*baa0*/  BRA `(.L_x_13267) ;  /* 0x0000000800b07947 */ /* 0x000fea0003800000 */
.L_x_13272:
[----:B------:R0:W5:Y:S01]  /*bab0*/  LDG.E.64 R16, desc[UR36][R4.64] ;  /* 0x0000002404107981 */ /* 0x000162000c1e1b00 */
[----:B------:R-:W-:Y:S05]  /*bac0*/  BRA `(.L_x_13267) ;  /* 0x0000000800a87947 */ /* 0x000fea0003800000 */
.L_x_13262:
        /* <DEDUP_REMOVED lines=13> */
.L_x_13276:
[----:B------:R0:W5:Y:S01]  /*bba0*/  LDG.E.64 R16, desc[UR36][R4.64] ;  /* 0x0000002404107981 */ /* 0x000162000c1e1b00 */
[----:B------:R-:W-:Y:S05]  /*bbb0*/  BRA `(.L_x_13267) ;  /* 0x00000008006c7947 */ /* 0x000fea0003800000 */
.L_x_13275:
        /* <DEDUP_REMOVED lines=25> */
[----:B------:R0:W1:Y:S01]  /*bd50*/  F2F.F64.F32 R16, R3 ;  /* 0x0000000300107310 */ /* 0x0000620000201800 */
[----:B------:R-:W-:Y:S05]  /*bd60*/  BRA `(.L_x_13267) ;  /* 0x0000000800007947 */ /* 0x000fea0003800000 */
.L_x_13278:
        /* <DEDUP_REMOVED lines=9> */
[----:B------:R-:W-:Y:S01]  /*be00*/  @!P0 FADD.FTZ R0, R3, -0.5 ;  /* 0xbf00000003008421 */ /* 0x000fe20000010000 */
[----:B------:R-:W-:-:S04]  /*be10*/  MOV R3, R6 ;  /* 0x0000000600037202 */ /* 0x000fc80000000f00 */
[----:B------:R-:W-:-:S05]  /*be20*/  LOP3.LUT R0, R0, 0x80000000, R3, 0xf8, !PT ;  /* 0x8000000000007812 */ /* 0x000fca00078ef803 */
[----:B------:R-:W-:-:S04]  /*be30*/  FMUL.FTZ R0, R0, 1 ;  /* 0x3f80000000007820 */ /* 0x000fc80000410000 */
[----:B------:R0:W1:Y:S01]  /*be40*/  F2F.F64.F32 R16, R0 ;  /* 0x0000000000107310 */ /* 0x0000620000201800 */
[----:B------:R-:W-:Y:S05]  /*be50*/  BRA `(.L_x_13267) ;  /* 0x0000000400c47947 */ /* 0x000fea0003800000 */
.L_x_13277:
[----:B------:R-:W2:Y:S02]  /*be60*/  LDG.E.U16 R0, desc[UR36][R4.64] ;  /* 0x0000002404007981 */ /* 0x000ea4000c1e1500 */
[----:B--2---:R-:W-:-:S04]  /*be70*/  IMAD.U32 R0, R0, 0x10000, RZ ;  /* 0x0001000000007824 */ /* 0x004fc800078e00ff */
[----:B------:R-:W-:-:S04]  /*be80*/  FMUL.FTZ R0, R0, 1 ;  /* 0x3f80000000007820 */ /* 0x000fc80000410000 */
[----:B------:R0:W1:Y:S01]  /*be90*/  F2F.F64.F32 R16, R0 ;  /* 0x0000000000107310 */ /* 0x0000620000201800 */
[----:B------:R-:W-:Y:S05]  /*bea0*/  BRA `(.L_x_13267) ;  /* 0x0000000400b07947 */ /* 0x000fea0003800000 */
.L_x_13274:
        /* <DEDUP_REMOVED lines=11> */
.L_x_13281:
        /* <DEDUP_REMOVED lines=21> */
.L_x_13283:
[----:B------:R-:W-:Y:S05]  /*c0b0*/  BSYNC.RECONVERGENT B0 ;  /* 0x0000000000007941 */ /* 0x000fea0003800200 */
.L_x_13282:
[----:B------:R-:W-:Y:S02]  /*c0c0*/  SHF.L.U32 R0, R0, 0x14, RZ ;  /* 0x0000001400007819 */ /* 0x000fe400000006ff */
[----:B------:R-:W-:-:S04]  /*c0d0*/  LEA R3, R3, 0x3b800000, 0x17 ;  /* 0x3b80000003037811 */ /* 0x000fc800078eb8ff */
[----:B------:R-:W-:-:S05]  /*c0e0*/  LOP3.LUT R0, R3, R0, R7, 0xfe, !PT ;  /* 0x0000000003007212 */ /* 0x000fca00078efe07 */
[----:B------:R-:W-:-:S04]  /*c0f0*/  FMUL.FTZ R0, R0, 1 ;  /* 0x3f80000000007820 */ /* 0x000fc80000410000 */
[----:B------:R0:W1:Y:S01]  /*c100*/  F2F.F64.F32 R16, R0 ;  /* 0x0000000000107310 */ /* 0x0000620000201800 */
[----:B------:R-:W-:Y:S05]  /*c110*/  BRA `(.L_x_13267) ;  /* 0x0000000400147947 */ /* 0x000fea0003800000 */
.L_x_13280:
        /* <DEDUP_REMOVED lines=21> */
.L_x_13285:
[----:B------:R-:W-:Y:S05]  /*c270*/  BSYNC.RECONVERGENT B0 ;  /* 0x0000000000007941 */ /* 0x000fea0003800200 */
.L_x_13284:
[----:B------:R-:W-:Y:S01]  /*c280*/  IMAD.SHL.U32 R0, R0, 0x200000, RZ ;  /* 0x0020000000007824 */ /* 0x000fe200078e00ff */
[----:B------:R-:W-:-:S04]  /*c290*/  LEA R3, R3, 0x37800000, 0x17 ;  /* 0x3780000003037811 */ /* 0x000fc800078eb8ff */
[----:B------:R-:W-:-:S05]  /*c2a0*/  LOP3.LUT R0, R3, R0, R7, 0xfe, !PT ;  /* 0x0000000003007212 */ /* 0x000fca00078efe07 */
[----:B------:R-:W-:-:S04]  /*c2b0*/  FMUL.FTZ R0, R0, 1 ;  /* 0x3f80000000007820 */ /* 0x000fc80000410000 */
[----:B------:R0:W1:Y:S01]  /*c2c0*/  F2F.F64.F32 R16, R0 ;  /* 0x0000000000107310 */ /* 0x0000620000201800 */
[----:B------:R-:W-:Y:S05]  /*c2d0*/  BRA `(.L_x_13267) ;  /* 0x0000000000a47947 */ /* 0x000fea0003800000 */
.L_x_13279:
[----:B------:R-:W-:-:S09]  /*c2e0*/  UISETP.NE.AND UP0, UPT, UR4, 0x1c, UPT ;  /* 0x0000001c0400788c */ /* 0x000fd2000bf05270 */
[----:B------:R-:W-:Y:S05]  /*c2f0*/  BRA.U !UP0, `(.L_x_13286) ;  /* 0x0000000108947547 */ /* 0x000fea000b800000 */
[----:B------:R-:W-:-:S09]  /*c300*/  UISETP.NE.AND UP0, UPT, UR4, 0x1d, UPT ;  /* 0x0000001d0400788c */ /* 0x000fd2000bf05270 */
[----:B------:R-:W-:Y:S05]  /*c310*/  BRA.U !UP0, `(.L_x_13287) ;  /* 0x0000000108807547 */ /* 0x000fea000b800000 */
[----:B------:R-:W-:-:S09]  /*c320*/  UISETP.NE.AND UP0, UPT, UR4, 0x2c, UPT ;  /* 0x0000002c0400788c */ /* 0x000fd2000bf05270 */
[----:B------:R-:W-:Y:S05]  /*c330*/  BRA.U UP0, `(.L_x_13266) ;  /* 0x0000000100307547 */ /* 0x000fea000b800000 */
[----:B------:R-:W2:Y:S01]  /*c340*/  LDG.E.U8 R0, desc[UR36][R4.64] ;  /* 0x0000002404007981 */ /* 0x000ea2000c1e1100 */
[----:B------:R-:W-:Y:S02]  /*c350*/  HFMA2 R16, -RZ, RZ, 0, 0 ;  /* 0x00000000ff107431 */ /* 0x000fe400000001ff */
[----:B------:R-:W-:Y:S01]  /*c360*/  IMAD.MOV.U32 R17, RZ, RZ, 0x38000000 ;  /* 0x38000000ff117424 */ /* 0x000fe200078e00ff */
[----:B--2---:R-:W-:-:S13]  /*c370*/  ISETP.NE.AND P0, PT, R0, RZ, PT ;  /* 0x000000ff0000720c */ /* 0x004fda0003f05270 */
[----:B------:R-:W-:Y:S05]  /*c380*/  @!P0 BRA `(.L_x_13267) ;  /* 0x0000000000788947 */ /* 0x000fea0003800000 */
[----:B------:R-:W-:-:S13]  /*c390*/  ISETP.NE.AND P0, PT, R0, 0xff, PT ;  /* 0x000000ff0000780c */ /* 0x000fda0003f05270 */
[----:B------:R-:W-:Y:S01]  /*c3a0*/  @P0 IMAD.SHL.U32 R0, R0, 0x800000, RZ ;  /* 0x0080000000000824 */ /* 0x000fe200078e00ff */
[----:B------:R-:W-:Y:S01]  /*c3b0*/  @!P0 MOV R16, 0x20000000 ;  /* 0x2000000000108802 */ /* 0x000fe20000000f00 */
[----:B------:R-:W-:Y:S02]  /*c3c0*/  @!P0 IMAD.MOV.U32 R17, RZ, RZ, 0x7ff80000 ;  /* 0x7ff80000ff118424 */ /* 0x000fe400078e00ff */
[----:B------:R-:W-:-:S04]  /*c3d0*/  @P0 FMUL.FTZ R0, R0, 1 ;  /* 0x3f80000000000820 */ /* 0x000fc80000410000 */
[----:B------:R1:W2:Y:S01]  /*c3e0*/  @P0 F2F.F64.F32 R16, R0 ;  /* 0x0000000000100310 */ /* 0x0002a20000201800 */
[----:B------:R-:W-:Y:S05]  /*c3f0*/  BRA `(.L_x_13267) ;  /* 0x00000000005c7947 */ /* 0x000fea0003800000 */
.L_x_13266:
        /* <DEDUP_REMOVED lines=16> */
.L_x_13288:
[----:B------:R-:W-:Y:S01]  /*c500*/  CS2R R16, SRZ ;  /* 0x0000000000107805 */ /* 0x000fe2000001ff00 */
[----:B------:R-:W-:Y:S06]  /*c510*/  BRA `(.L_x_13267) ;  /* 0x0000000000147947 */ /* 0x000fec0003800000 */
.L_x_13287:
[----:B------:R-:W2:Y:S02]  /*c520*/  LDG.E.64 R16, desc[UR36][R4.64] ;  /* 0x0000002404107981 */ /* 0x000ea4000c1e1b00 */
[----:B--2---:R-:W0:Y:S01]  /*c530*/  I2F.F64.U64 R16, R16 ;  /* 0x0000001000107312 */ /* 0x004e220000301800 */
[----:B------:R-:W-:Y:S05]  /*c540*/  BRA `(.L_x_13267) ;  /* 0x0000000000087947 */ /* 0x000fea0003800000 */
.L_x_13286:
[----:B------:R-:W2:Y:S02]  /*c550*/  LDG.E R4, desc[UR36][R4.64] ;  /* 0x0000002404047981 */ /* 0x000ea4000c1e1900 */
[----:B--2---:R3:W4:Y:S02]  /*c560*/  I2F.F64.U32 R16, R4 ;  /* 0x0000000400107312 */ /* 0x0047240000201800 */
.L_x_13267:
[----:B------:R-:W-:Y:S05]  /*c570*/  BSYNC.RECONVERGENT B7 ;  /* 0x0000000000077941 */ /* 0x000fea0003800200 */
.L_x_13261:
[----:B------:R-:W0:Y:S01]  /*c580*/  LDCU.64 UR6, c[0x0][0x5f8] ;  /* 0x0000bf00ff0677ac */ /* 0x000e220008000a00 */
[----:B------:R-:W-:Y:S01]  /*c590*/  BSSY.RECONVERGENT B7, `(.L_x_13289) ;  /* 0x00000ed000077945 */ /* 0x000fe20003800200 */
[----:B------:R-:W-:-:S04]  /*c5a0*/  UPRMT UR4, UR42, 0x9910, URZ ;  /* 0x000099102a047896 */ /* 0x000fc800080000ff */
[----:B------:R-:W-:Y:S01]  /*c5b0*/  UISETP.GT.AND UP0, UPT, UR4, 0x9, UPT ;  /* 0x000000090400788c */ /* 0x000fe2000bf04270 */
[----:B0--3--:R-:W-:-:S05]  /*c5c0*/  IADD3 R4, P0, PT, R18, UR6, RZ ;  /* 0x0000000612047c10 */ /* 0x009fca000ff1e0ff */
        /* <DEDUP_REMOVED lines=13> */
.L_x_13293:
[----:B------:R-:W3:Y:S02]  /*c6a0*/  LDG.E.U8 R4, desc[UR36][R4.64] ;  /* 0x0000002404047981 */ /* 0x000ee4000c1e1100 */
[----:B---3--:R0:W3:Y:S01]  /*c6b0*/  I2F.F64.U16 R22, R4 ;  /* 0x0000000400167312 */ /* 0x0080e20000101800 */
[----:B------:R-:W-:Y:S05]  /*c6c0*/  BRA `(.L_x_13295) ;  /* 0x0000000c00647947 */ /* 0x000fea0003800000 */
.L_x_13292:
        /* <DEDUP_REMOVED lines=9> */
.L_x_13297:
[----:B------:R-:W3:Y:S02]  /*c760*/  LDG.E R4, desc[UR36][R4.64] ;  /* 0x0000002404047981 */ /* 0x000ee4000c1e1900 */
[----:B---3--:R0:W3:Y:S01]  /*c770*/  I2F.F64 R22, R4 ;  /* 0x0000000400167312 */ /* 0x0080e20000201c00 */
[----:B------:R-:W-:Y:S05]  /*c780*/  BRA `(.L_x_13295) ;  /* 0x0000000c00347947 */ /* 0x000fea0003800000 */
.L_x_13296:
[----:B------:R-:W3:Y:S02]  /*c790*/  LDG.E.U16 R4, desc[UR36][R4.64] ;  /* 0x0000002404047981 */ /* 0x000ee4000c1e1500 */
[----:B---3--:R0:W3:Y:S01]  /*c7a0*/  I2F.F64.S16 R22, R4 ;  /* 0x0000000400167312 */ /* 0x0080e20000101c00 */
[----:B------:R-:W-:Y:S05]  /*c7b0*/  BRA `(.L_x_13295) ;  /* 0x0000000c00287947 */ /* 0x000fea0003800000 */
.L_x_13291:
        /* <DEDUP_REMOVED lines=10> */
.L_x_13299:
[----:B-1----:R-:W3:Y:S02]  /*c860*/  LDG.E.U16 R0, desc[UR36][R4.64] ;  /* 0x0000002404007981 */ /* 0x002ee4000c1e1500 */
[----:B---3--:R-:W-:-:S05]  /*c870*/  HADD2.F32 R0, -RZ, R0.H0_H0 ;  /* 0x20000000ff007230 */ /* 0x008fca0000004100 */
[----:B------:R-:W-:-:S04]  /*c880*/  FMUL.FTZ R0, R0, 1 ;  /* 0x3f80000000007820 */ /* 0x000fc80000410000 */
[----:B------:R0:W1:Y:S01]  /*c890*/  F2F.F64.F32 R22, R0 ;  /* 0x0000000000167310 */ /* 0x0000620000201800 */
[----:B------:R-:W-:Y:S05]  /*c8a0*/  BRA `(.L_x_13295) ;  /* 0x0000000800ec7947 */ /* 0x000fea0003800000 */
.L_x_13298:
        /* <DEDUP_REMOVED lines=8> */
[----:B------:R-:W3:Y:S01]  /*c930*/  F2F.F64.F32 R22, R22 ;  /* 0x0000001600167310 */ /* 0x000ee20000201800 */
[----:B------:R-:W-:Y:S05]  /*c940*/  BRA `(.L_x_13295) ;  /* 0x0000000800c47947 */ /* 0x000fea0003800000 */
.L_x_13301:
[----:B------:R-:W1:Y:S02]  /*c950*/  LDG.E.U16 R4, desc[UR36][R4.64] ;  /* 0x0000002404047981 */ /* 0x000e64000c1e1500 */
[----:B-1----:R-:W-:-:S05]  /*c960*/  HADD2.F32 R0, -RZ, R4.H0_H0 ;  /* 0x20000004ff007230 */ /* 0x002fca0000004100 */
[----:B------:R-:W-:-:S04]  /*c970*/  FMUL.FTZ R0, R0, 1 ;  /* 0x3f80000000007820 */ /* 0x000fc80000410000 */
[----:B------:R0:W1:Y:S01]  /*c980*/  F2F.F64.F32 R22, R0 ;  /* 0x0000000000167310 */ /* 0x0000620000201800 */
[----:B------:R-:W-:Y:S05]  /*c990*/  BRA `(.L_x_13295) ;  /* 0x0000000800b07947 */ /* 0x000fea0003800000 */
.L_x_13300:
[----:B------:R0:W5:Y:S01]  /*c9a0*/  LDG.E.64 R22, desc[UR36][R4.64] ;  /* 0x0000002404167981 */ /* 0x000162000c1e1b00 */
[----:B------:R-:W-:Y:S05]  /*c9b0*/  BRA `(.L_x_13295) ;  /* 0x0000000800a87947 */ /* 0x000fea0003800000 */
.L_x_13290:
        /* <DEDUP_REMOVED lines=9> */
[----:B------:R-:W-:Y:S02]  /*ca50*/  MOV R22, RZ ;  /* 0x000000ff00167202 */ /* 0x000fe40000000f00 */
[----:B---3--:R-:W-:-:S04]  /*ca60*/  ISETP.NE.AND P0, PT, R4, RZ, PT ;  /* 0x000000ff0400720c */ /* 0x008fc80003f05270 */
[----:B------:R-:W-:Y:S01]  /*ca70*/  FSEL R23, RZ, 1.875, !P0 ;  /* 0x3ff00000ff177808 */ /* 0x000fe20004000000 */
[----:B------:R-:W-:Y:S08]  /*ca80*/  BRA `(.L_x_13295) ;  /* 0x0000000800747947 */ /* 0x000ff00003800000 */
.L_x_13304:
[----:B------:R0:W5:Y:S01]  /*ca90*/  LDG.E.64 R22, desc[UR36][R4.64] ;  /* 0x0000002404167981 */ /* 0x000162000c1e1b00 */
[----:B------:R-:W-:Y:S05]  /*caa0*/  BRA `(.L_x_13295) ;  /* 0x00000008006c7947 */ /* 0x000fea0003800000 */
.L_x_13303:
[----:B------:R-:W-:-:S09]  /*cab0*/  UISETP.NE.AND UP0, UPT, UR4, 0xf, UPT ;  /* 0x0000000f0400788c */ /* 0x000fd2000bf05270 */
[----:B------:R-:W-:Y:S05]  /*cac0*/  BRA.U !UP0, `(.L_x_13305) ;  /* 0x0000000108a07547 */ /* 0x000fea000b800000 */
[----:B------:R-:W-:-:S09]  /*cad0*/  UISETP.NE.AND UP0, UPT, UR4, 0x17, UPT ;  /* 0x000000170400788c */ /* 0x000fd2000bf05270 */
[----:B------:R-:W-:Y:S05]  /*cae0*/  BRA.U !UP0, `(.L_x_13306) ;  /* 0x00000001085c7547 */ /* 0x000fea000b800000 */
[----:B------:R-:W-:-:S09]  /*caf0*/  UISETP.NE.AND UP0, UPT, UR4, 0x18, UPT ;  /* 0x000000180400788c */ /* 0x000fd2000bf05270 */
[----:B------:R-:W-:Y:S05]  /*cb00*/  BRA.U UP0, `(.L_x_13294) ;  /* 0x0000000500f87547 */ /* 0x000fea000b800000 */
[----:B-1----:R-:W3:Y:S01]  /*cb10*/  LDG.E.U8 R0, desc[UR36][R4.64] ;  /* 0x0000002404007981 */ /* 0x002ee2000c1e1100 */
        /* <DEDUP_REMOVED lines=20> */
.L_x_13306:
[----:B------:R-:W1:Y:S02]  /*cc60*/  LDG.E.U8 R4, desc[UR36][R4.64] ;  /* 0x0000002404047981 */ /* 0x000e64000c1e1100 */
[C---:B-1----:R-:W-:Y:S01]  /*cc70*/  IMAD.SHL.U32 R0, R4.reuse, 0x2000000, RZ ;  /* 0x0200000004007824 */ /* 0x042fe200078e00ff */
[----:B------:R-:W-:-:S04]  /*cc80*/  SHF.L.U32 R6, R4, 0x8, RZ ;  /* 0x0000000804067819 */ /* 0x000fc800000006ff */
        /* <DEDUP_REMOVED lines=12> */
.L_x_13305:
[----:B-1----:R-:W3:Y:S02]  /*cd50*/  LDG.E.U16 R0, desc[UR36][R4.64] ;  /* 0x0000002404007981 */ /* 0x002ee4000c1e1500 */
[----:B---3--:R-:W-:-:S04]  /*cd60*/  IMAD.U32 R0, R0, 0x10000, RZ ;  /* 0x0001000000007824 */ /* 0x008fc800078e00ff */
[----:B------:R-:W-:-:S04]  /*cd70*/  FMUL.FTZ R0, R0, 1 ;  /* 0x3f80000000007820 */ /* 0x000fc80000410000 */
[----:B------:R0:W1:Y:S01]  /*cd80*/  F2F.F64.F32 R22, R0 ;  /* 0x0000000000167310 */ /* 0x0000620000201800 */
[----:B------:R-:W-:Y:S05]  /*cd90*/  BRA `(.L_x_13295) ;  /* 0x0000000400b07947 */ /* 0x000fea0003800000 */
.L_x_13302:
        /* <DEDUP_REMOVED lines=11> */
.L_x_13309:
[----:B------:R-:W3:Y:S01]  /*ce50*/  LDG.E.U8 R4, desc[UR36][R4.64] ;  /* 0x0000002404047981 */ /* 0x000ee2000c1e1100 */
[----:B------:R-:W-:Y:S02]  /*ce60*/  CS2R R22, SRZ ;  /* 0x0000000000167805 */ /* 0x000fe4000001ff00 */
[----:B---3--:R-:W-:-:S13]  /*ce70*/  ISETP.NE.AND P0, PT, R4, RZ, PT ;  /* 0x000000ff0400720c */ /* 0x008fda0003f05270 */
[----:B------:R-:W-:Y:S05]  /*ce80*/  @!P0 BRA `(.L_x_13295) ;  /* 0x0000000400748947 */ /* 0x000fea0003800000 */
[----:B------:R-:W-:-:S13]  /*ce90*/  ISETP.NE.AND P0, PT, R4, 0x80, PT ;  /* 0x000000800400780c */ /* 0x000fda0003f05270 */
[----:B------:R-:W-:Y:S01]  /*cea0*/  @!P0 MOV R22, 0x20000000 ;  /* 0x2000000000168802 */ /* 0x000fe20000000f00 */
[----:B------:R-:W-:Y:S01]  /*ceb0*/  @!P0 IMAD.MOV.U32 R23, RZ, RZ, 0x7ff80000 ;  /* 0x7ff80000ff178424 */ /* 0x000fe200078e00ff */
[----:B------:R-:W-:Y:S06]  /*cec0*/  @!P0 BRA `(.L_x_13295) ;  /* 0x0000000400648947 */ /* 0x000fec0003800000 */
[--C-:B-1----:R-:W-:Y:S01]  /*ced0*/  SHF.R.U32.HI R0, RZ, 0x3, R4.reuse ;  /* 0x00000003ff007819 */ /* 0x102fe20000011604 */
        /* <DEDUP_REMOVED lines=12> */
.L_x_13311:
[----:B------:R-:W-:Y:S05]  /*cfa0*/  BSYNC.RECONVERGENT B0 ;  /* 0x0000000000007941 */ /* 0x000fea0003800200 */
.L_x_13310:
[----:B------:R-:W-:Y:S01]  /*cfb0*/  IMAD.SHL.U32 R0, R0, 0x100000, RZ ;  /* 0x0010000000007824 */ /* 0x000fe200078e00ff */
[----:B------:R-:W-:-:S04]  /*cfc0*/  LEA R3, R3, 0x3b800000, 0x17 ;  /* 0x3b80000003037811 */ /* 0x000fc800078eb8ff */
[----:B------:R-:W-:-:S05]  /*cfd0*/  LOP3.LUT R0, R3, R0, R7, 0xfe, !PT ;  /* 0x0000000003007212 */ /* 0x000fca00078efe07 */
[----:B------:R-:W-:-:S04]  /*cfe0*/  FMUL.FTZ R0, R0, 1 ;  /* 0x3f80000000007820 */ /* 0x000fc80000410000 */
[----:B------:R0:W1:Y:S01]  /*cff0*/  F2F.F64.F32 R22, R0 ;  /* 0x0000000000167310 */ /* 0x0000620000201800 */
[----:B------:R-:W-:Y:S05]  /*d000*/  BRA `(.L_x_13295) ;  /* 0x0000000400147947 */ /* 0x000fea0003800000 */
.L_x_13308:
[----:B------:R-:W3:Y:S01]  /*d010*/  LDG.E.U8 R4, desc[UR36][R4.64] ;  /* 0x0000002404047981 */ /* 0x000ee2000c1e1100 */
[----:B------:R-:W-:Y:S02]  /*d020*/  CS2R R22, SRZ ;  /* 0x0000000000167805 */ /* 0x000fe4000001ff00 */
[----:B---3--:R-:W-:-:S13]  /*d030*/  ISETP.NE.AND P0, PT, R4, RZ, PT ;  /* 0x000000ff0400720c */ /* 0x008fda0003f05270 */
[----:B------:R-:W-:Y:S05]  /*d040*/  @!P0 BRA `(.L_x_13295) ;  /* 0x0000000400048947 */ /* 0x000fea0003800000 */
[----:B------:R-:W-:-:S13]  /*d050*/  ISETP.NE.AND P0, PT, R4, 0x80, PT ;  /* 0x000000800400780c */ /* 0x000fda0003f05270 */
[----:B------:R-:W-:Y:S01]  /*d060*/  @!P0 IMAD.MOV.U32 R22, RZ, RZ, 0x20000000 ;  /* 0x20000000ff168424 */ /* 0x000fe200078e00ff */
[----:B------:R-:W-:Y:S01]  /*d070*/  @!P0 MOV R23, 0x7ff80000 ;  /* 0x7ff8000000178802 */ /* 0x000fe20000000f00 */
        /* <DEDUP_REMOVED lines=14> */
.L_x_13313:
[----:B------:R-:W-:Y:S05]  /*d160*/  BSYNC.RECONVERGENT B0 ;  /* 0x0000000000007941 */ /* 0x000fea0003800200 */
.L_x_13312:
[----:B------:R-:W-:Y:S02]  /*d170*/  SHF.L.U32 R0, R0, 0x15, RZ ;  /* 0x0000001500007819 */ /* 0x000fe400000006ff */
[----:B------:R-:W-:-:S04]  /*d180*/  LEA R3, R3, 0x37800000, 0x17 ;  /* 0x3780000003037811 */ /* 0x000fc800078eb8ff */
[----:B------:R-:W-:-:S05]  /*d190*/  LOP3.LUT R0, R3, R0, R7, 0xfe, !PT ;  /* 0x0000000003007212 */ /* 0x000fca00078efe07 */
[----:B------:R-:W-:-:S04]  /*d1a0*/  FMUL.FTZ R0, R0, 1 ;  /* 0x3f80000000007820 */ /* 0x000fc80000410000 */
[----:B------:R0:W1:Y:S01]  /*d1b0*/  F2F.F64.F32 R22, R0 ;  /* 0x0000000000167310 */ /* 0x0000620000201800 */
[----:B------:R-:W-:Y:S05]  /*d1c0*/  BRA `(.L_x_13295) ;  /* 0x0000000000a47947 */ /* 0x000fea0003800000 */
.L_x_13307:
        /* <DEDUP_REMOVED lines=8> */
[----:B------:R-:W-:Y:S01]  /*d250*/  IMAD.MOV.U32 R23, RZ, RZ, 0x38000000 ;  /* 0x38000000ff177424 */ /* 0x000fe200078e00ff */
[----:B---3--:R-:W-:-:S13]  /*d260*/  ISETP.NE.AND P0, PT, R0, RZ, PT ;  /* 0x000000ff0000720c */ /* 0x008fda0003f05270 */
        /* <DEDUP_REMOVED lines=8> */
.L_x_13294:
[----:B------:R-:W-:Y:S01]  /*d2f0*/  MOV R14, 0x0 ;  /* 0x00000000000e7802 */ /* 0x000fe20000000f00 */
[----:B------:R-:W0:Y:S01]  /*d300*/  LDCU.64 UR4, c[0x4][0x178] ;  /* 0x01002f00ff0477ac */ /* 0x000e220008000a00 */
[----:B------:R-:W-:Y:S02]  /*d310*/  HFMA2 R8, -RZ, RZ, 0, 4.64916229248046875e-06 ;  /* 0x0000004eff087431 */ /* 0x000fe400000001ff */
[----:B------:R-:W-:Y:S01]  /*d320*/  IMAD.MOV.U32 R12, RZ, RZ, 0x1 ;  /* 0x00000001ff0c7424 */ /* 0x000fe200078e00ff */
[----:B------:R-:W3:Y:S01]  /*d330*/  LDCU.64 UR6, c[0x4][0x180] ;  /* 0x01003000ff0677ac */ /* 0x000ee20008000a00 */
[----:B------:R-:W1:Y:S01]  /*d340*/  LDC.64 R14, c[0x4][R14] ;  /* 0x010000000e0e7b82 */ /* 0x000e620000000a00 */
[----:B------:R-:W-:Y:S01]  /*d350*/  IMAD.MOV.U32 R13, RZ, RZ, RZ ;  /* 0x000000ffff0d7224 */ /* 0x000fe200078e00ff */
[----:B------:R-:W2:Y:S01]  /*d360*/  LDCU.64 UR8, c[0x4][0x58] ;  /* 0x01000b00ff0877ac */ /* 0x000ea20008000a00 */
[----:B0-----:R-:W-:Y:S01]  /*d370*/  MOV R4, UR4 ;  /* 0x0000000400047c02 */ /* 0x001fe20008000f00 */
[----:B------:R-:W-:-:S02]  /*d380*/  IMAD.U32 R5, RZ, RZ, UR5 ;  /* 0x00000005ff057e24 */ /* 0x000fc4000f8e00ff */
[----:B---3--:R-:W-:Y:S01]  /*d390*/  IMAD.U32 R6, RZ, RZ, UR6 ;  /* 0x00000006ff067e24 */ /* 0x008fe2000f8e00ff */
[----:B------:R-:W-:Y:S01]  /*d3a0*/  MOV R7, UR7 ;  /* 0x0000000700077c02 */ /* 0x000fe20008000f00 */
[----:B--2---:R-:W-:Y:S02]  /*d3b0*/  IMAD.U32 R10, RZ, RZ, UR8 ;  /* 0x00000008ff0a7e24 */ /* 0x004fe4000f8e00ff */
[----:B------:R-:W-:-:S07]  /*d3c0*/  IMAD.U32 R11, RZ, RZ, UR9 ;  /* 0x00000009ff0b7e24 */ /* 0x000fce000f8e00ff */
[----:B------:R-:W-:-:S07]  /*d3d0*/  LEPC R20, `(.L_x_13316) ;  /* 0x000000001014794e */ /* 0x000fce0000000000 */
[----:B-1--45:R-:W-:Y:S05]  /*d3e0*/  CALL.ABS.NOINC R14 ;  /* 0x000000000e007343 */ /* 0x032fea0003c00000 */
.L_x_13316:
[----:B------:R-:W-:Y:S01]  /*d3f0*/  CS2R R22, SRZ ;  /* 0x0000000000167805 */ /* 0x000fe2000001ff00 */
[----:B------:R-:W-:Y:S06]  /*d400*/  BRA `(.L_x_13295) ;  /* 0x0000000000147947 */ /* 0x000fec0003800000 */
.L_x_13315:
[----:B------:R-:W3:Y:S02]  /*d410*/  LDG.E.64 R22, desc[UR36][R4.64] ;  /* 0x0000002404167981 */ /* 0x000ee4000c1e1b00 */
[----:B---3--:R-:W0:Y:S01]  /*d420*/  I2F.F64.U64 R22, R22 ;  /* 0x0000001600167312 */ /* 0x008e220000301800 */
[----:B------:R-:W-:Y:S05]  /*d430*/  BRA `(.L_x_13295) ;  /* 0x0000000000087947 */ /* 0x000fea0003800000 */
.L_x_13314:
[----:B------:R-:W3:Y:S02]  /*d440*/  LDG.E R4, desc[UR36][R4.64] ;  /* 0x0000002404047981 */ /* 0x000ee4000c1e1900 */
[----:B---3--:R0:W3:Y:S02]  /*d450*/  I2F.F64.U32 R22, R4 ;  /* 0x0000000400167312 */ /* 0x0080e40000201800 */
.L_x_13295:
[----:B------:R-:W-:Y:S05]  /*d460*/  BSYNC.RECONVERGENT B7 ;  /* 0x0000000000077941 */ /* 0x000fea0003800200 */
.L_x_13289:
[----:B01-3-5:R-:W-:Y:S01]  /*d470*/  DSETP.NEU.AND P0, PT, R22, RZ, PT ;  /* 0x000000ff1600722a */ /* 0x02bfe20003f0d000 */
[----:B------:R-:W-:-:S13]  /*d480*/  BSSY.RECONVERGENT B1, `(.L_x_13317) ;  /* 0x00000a6000017945 */ /* 0x000fda0003800200 */
[----:B------:R-:W-:Y:S05]  /*d490*/  @!P0 BRA `(.L_x_13318) ;  /* 0x0000000800308947 */ /* 0x000fea0003800000 */
[----:B--2-4-:R-:W-:Y:S01]  /*d4a0*/  LOP3.LUT R5, R17, 0x7fffffff, RZ, 0xc0, !PT ;  /* 0x7fffffff11057812 */ /* 0x014fe200078ec0ff */
        /* <DEDUP_REMOVED lines=8> */
[----:B------:R-:W-:Y:S01]  /*d530*/  IMAD.MOV.U32 R6, RZ, RZ, 0x0 ;  /* 0x00000000ff067424 */ /* 0x000fe200078e00ff */
[----:B------:R-:W-:-:S12]  /*d540*/  MOV R7, 0xfff80000 ;  /* 0xfff8000000077802 */ /* 0x000fd80000000f00 */
[----:B------:R-:W-:Y:S05]  /*d550*/  @!P0 BRA `(.L_x_13321) ;  /* 0x0000000000f08947 */ /* 0x000fea0003800000 */
[----:B------:R-:W-:Y:S01]  /*d560*/  DSETP.GE.AND P0, PT, R4, R8, PT ;  /* 0x000000080400722a */ /* 0x000fe20003f06000 */
[----:B------:R-:W-:Y:S02]  /*d570*/  IMAD.MOV.U32 R6, RZ, RZ, R16 ;  /* 0x000000ffff067224 */ /* 0x000fe400078e0010 */
[----:B------:R-:W-:-:S11]  /*d580*/  IMAD.MOV.U32 R7, RZ, RZ, R17 ;  /* 0x000000ffff077224 */ /* 0x000fd600078e0011 */
        /* <DEDUP_REMOVED lines=9> */
[C---:B------:R-:W-:Y:S02]  /*d620*/  @!P0 LEA.HI R7, R5.reuse, R0, RZ, 0xc ;  /* 0x0000000005078211 */ /* 0x040fe400078f60ff */
[----:B------:R-:W-:Y:S01]  /*d630*/  LOP3.LUT R6, R5, 0xfffff, RZ, 0xc0, !PT ;  /* 0x000fffff05067812 */ /* 0x000fe200078ec0ff */
[----:B------:R-:W-:Y:S01]  /*d640*/  @!P1 VIADD R3, R10, 0xffffffca ;  /* 0xffffffca0a039836 */ /* 0x000fe20000000000 */
[----:B------:R-:W-:Y:S01]  /*d650*/  @!P0 IADD3 R0, PT, PT, R7, -0x36, RZ ;  /* 0xffffffca07008810 */ /* 0x000fe20007ffe0ff */
[----:B------:R-:W-:Y:S01]  /*d660*/  IMAD.MOV.U32 R7, RZ, RZ, R4 ;  /* 0x000000ffff077224 */ /* 0x000fe200078e0004 */
[----:B------:R-:W-:Y:S02]  /*d670*/  LOP3.LUT R5, R9, 0xfffff, RZ, 0xc0, !PT ;  /* 0x000fffff09057812 */ /* 0x000fe400078ec0ff */
[----:B------:R-:W-:-:S02]  /*d680*/  LOP3.LUT R6, R6, 0x100000, RZ, 0xfc, !PT ;  /* 0x0010000006067812 */ /* 0x000fc400078efcff */
[----:B------:R-:W-:Y:S02]  /*d690*/  LOP3.LUT R11, R5, 0x100000, RZ, 0xfc, !PT ;  /* 0x00100000050b7812 */ /* 0x000fe400078efcff */
[----:B------:R-:W-:-:S07]  /*d6a0*/  IADD3 R0, PT, PT, -R3, R0, RZ ;  /* 0x0000000003007210 */ /* 0x000fce0007ffe1ff */
.L_x_13323:
[----:B------:R-:W-:Y:S02]  /*d6b0*/  IADD3 R4, P0, PT, -R8, R7, RZ ;  /* 0x0000000708047210 */ /* 0x000fe40007f1e1ff */
[C---:B------:R-:W-:Y:S01]  /*d6c0*/  ISETP.GT.AND P1, PT, R0.reuse, RZ, PT ;  /* 0x000000ff0000720c */ /* 0x040fe20003f24270 */
[----:B------:R-:W-:Y:S02]  /*d6d0*/  VIADD R0, R0, 0xffffffff ;  /* 0xffffffff00007836 */ /* 0x000fe40000000000 */
[----:B------:R-:W-:-:S05]  /*d6e0*/  IMAD.X R5, R6, 0x1, ~R11, P0 ;  /* 0x0000000106057824 */ /* 0x000fca00000e0e0b */
[----:B------:R-:W-:-:S04]  /*d6f0*/  ISETP.GE.AND P0, PT, R5, RZ, PT ;  /* 0x000000ff0500720c */ /* 0x000fc80003f06270 */
[----:B------:R-:W-:Y:S02]  /*d700*/  SEL R4, R7, R4, !P0 ;  /* 0x0000000407047207 */ /* 0x000fe40004000000 */
[----:B------:R-:W-:Y:S02]  /*d710*/  SEL R13, R6, R5, !P0 ;  /* 0x00000005060d7207 */ /* 0x000fe40004000000 */
[C---:B------:R-:W-:Y:S02]  /*d720*/  SHF.L.U32 R7, R4.reuse, 0x1, RZ ;  /* 0x0000000104077819 */ /* 0x040fe400000006ff */
[----:B------:R-:W-:Y:S01]  /*d730*/  SHF.L.U64.HI R6, R4, 0x1, R13 ;  /* 0x0000000104067819 */ /* 0x000fe2000001020d */
[----:B------:R-:W-:Y:S06]  /*d740*/  @P1 BRA `(.L_x_13323) ;  /* 0xfffffffc00d81947 */ /* 0x000fec000383ffff */
[----:B------:R-:W-:Y:S05]  /*d750*/  BSYNC.RECONVERGENT B2 ;  /* 0x0000000000027941 */ /* 0x000fea0003800200 */
.L_x_13322:
        /* <DEDUP_REMOVED lines=9> */
[CC--:B------:R-:W-:Y:S01]  /*d7f0*/  SHF.L.U32 R8, R4.reuse, R7.reuse, RZ ;  /* 0x0000000704087219 */ /* 0x0c0fe200000006ff */
[----:B------:R-:W-:Y:S01]  /*d800*/  IMAD.IADD R3, R3, 0x1, -R7 ;  /* 0x0000000103037824 */ /* 0x000fe200078e0a07 */
[----:B------:R-:W-:-:S04]  /*d810*/  SHF.L.U64.HI R4, R4, R7, R5 ;  /* 0x0000000704047219 */ /* 0x000fc80000010205 */
[----:B------:R-:W-:-:S13]  /*d820*/  ISETP.GE.AND P0, PT, R3, 0x1, PT ;  /* 0x000000010300780c */ /* 0x000fda0003f06270 */
[C---:B------:R-:W-:Y:S01]  /*d830*/  @P0 VIADD R0, R3.reuse, 0xffffffff ;  /* 0xffffffff03000836 */ /* 0x040fe20000000000 */
[----:B------:R-:W-:Y:S02]  /*d840*/  @P0 IADD3 R6, P1, PT, RZ, R8, RZ ;  /* 0x00000008ff060210 */ /* 0x000fe40007f3e0ff */
[----:B------:R-:W-:Y:S02]  /*d850*/  @!P0 IADD3 R3, PT, PT, -R3, 0x1, RZ ;  /* 0x0000000103038810 */ /* 0x000fe40007ffe1ff */
[----:B------:R-:W-:Y:S02]  /*d860*/  @P0 LEA.X R7, R0, R4, 0x14, P1 ;  /* 0x0000000400070211 */ /* 0x000fe400008ea4ff */
[-CC-:B------:R-:W-:Y:S02]  /*d870*/  @!P0 SHF.R.U64 R6, R8, R3.reuse, R4.reuse ;  /* 0x0000000308068219 */ /* 0x180fe40000001204 */
[----:B------:R-:W-:-:S07]  /*d880*/  @!P0 SHF.R.U32.HI R7, RZ, R3, R4 ;  /* 0x00000003ff078219 */ /* 0x000fce0000011604 */
.L_x_13325:
[----:B------:R-:W-:Y:S05]  /*d890*/  BSYNC.RECONVERGENT B2 ;  /* 0x0000000000027941 */ /* 0x000fea0003800200 */
.L_x_13324:
[----:B------:R-:W-:Y:S01]  /*d8a0*/  LOP3.LUT R7, R7, 0x80000000, R17, 0xb8, !PT ;  /* 0x8000000007077812 */ /* 0x000fe200078eb811 */
[----:B------:R-:W-:Y:S06]  /*d8b0*/  BRA `(.L_x_13321) ;  /* 0x0000000000187947 */ /* 0x000fec0003800000 */
.L_x_13320:
[----:B------:R-:W-:-:S06]  /*d8c0*/  DSETP.NAN.AND P0, PT, R8, R8, PT ;  /* 0x000000080800722a */ /* 0x000fcc0003f08000 */
[----:B------:R-:W-:-:S14]  /*d8d0*/  DSETP.NUM.AND P0, PT, R4, R4, !P0 ;  /* 0x000000040400722a */ /* 0x000fdc0004707000 */
[----:B------:R-:W-:Y:S02]  /*d8e0*/  @P0 DSETP.NEU.AND P1, PT, R4, +INF , PT ;  /* 0x7ff000000400042a */ /* 0x000fe40003f2d000 */
[----:B------:R-:W-:-:S06]  /*d8f0*/  @!P0 DADD R6, R22, R16 ;  /* 0x0000000016068229 */ /* 0x000fcc0000000010 */
[----:B------:R-:W-:Y:S02]  /*d900*/  @P0 FSEL R6, R16, RZ, P1 ;  /* 0x000000ff10060208 */ /* 0x000fe40000800000 */
[----:B------:R-:W-:-:S07]  /*d910*/  @P0 FSEL R7, R17, -QNAN , P1 ;  /* 0xfff8000011070808 */ /* 0x000fce0000800000 */
.L_x_13321:
[----:B------:R-:W-:Y:S05]  /*d920*/  BSYNC.RECONVERGENT B0 ;  /* 0x0000000000007941 */ /* 0x000fea0003800200 */
.L_x_13319:
        /* <DEDUP_REMOVED lines=26> */
[----:B------:R-:W-:Y:S01]  /*dad0*/  MOV R4, R24 ;  /* 0x0000001800047202 */ /* 0x000fe20000000f00 */
[----:B------:R-:W-:-:S07]  /*dae0*/  IMAD.MOV.U32 R5, RZ, RZ, R25 ;  /* 0x000000ffff057224 */ /* 0x000fce00078e0019 */
.L_x_13327:
[----:B------:R-:W-:Y:S05]  /*daf0*/  BSYNC.RECONVERGENT B2 ;  /* 0x0000000000027941 */ /* 0x000fea0003800200 */
.L_x_13326:
        /* <DEDUP_REMOVED lines=26> */
[----:B------:R-:W-:-:S07]  /*dca0*/  IMAD.MOV.U32 R5, RZ, RZ, R25 ;  /* 0x000000ffff057224 */ /* 0x000fce00078e0019 */
.L_x_13330:
[----:B------:R-:W-:Y:S05]  /*dcb0*/  BSYNC.RECONVERGENT B2 ;  /* 0x0000000000027941 */ /* 0x000fea0003800200 */
.L_x_13329:
[----:B------:R-:W-:Y:S01]  /*dcc0*/  LOP3.LUT R5, RZ, 0x80000000, R5, 0xb8, !PT ;  /* 0x80000000ff057812 */ /* 0x000fe200078eb805 */
[----:B------:R-:W-:Y:S01]  /*dcd0*/  IMAD.MOV.U32 R4, RZ, RZ, RZ ;  /* 0x000000ffff047224 */ /* 0x000fe200078e00ff */
[----:B------:R-:W-:Y:S06]  /*dce0*/  BRA `(.L_x_13331) ;  /* 0x00000000007c7947 */ /* 0x000fec0003800000 */
.L_x_13328:
[----:B------:R-:W0:Y:S02]  /*dcf0*/  FRND.F64.FLOOR R4, R10 ;  /* 0x0000000a00047313 */ /* 0x000e240000305800 */
[----:B0-----:R-:W-:Y:S02]  /*dd00*/  DADD R6, R10, -R4 ;  /* 0x000000000a067229 */ /* 0x001fe40000000804 */
[----:B------:R-:W-:-:S06]  /*dd10*/  DADD R8, R4, 1 ;  /* 0x3ff0000004087429 */ /* 0x000fcc0000000000 */
[----:B------:R-:W-:-:S06]  /*dd20*/  DSETP.GT.AND P0, PT, R6, 0.5, PT ;  /* 0x3fe000000600742a */ /* 0x000fcc0003f04000 */
[----:B------:R-:W-:Y:S02]  /*dd30*/  FSEL R4, R8, R4, P0 ;  /* 0x0000000408047208 */ /* 0x000fe40000000000 */
[----:B------:R-:W-:Y:S01]  /*dd40*/  FSEL R5, R9, R5, P0 ;  /* 0x0000000509057208 */ /* 0x000fe20000000000 */
[----:B------:R-:W-:Y:S06]  /*dd50*/  BRA `(.L_x_13331) ;  /* 0x0000000000607947 */ /* 0x000fec0003800000 */
.L_x_13318:
[----:B------:R-:W0:Y:S01]  /*dd60*/  MUFU.RCP64H R5, R23 ;  /* 0x0000001700057308 */ /* 0x000e220000001800 */
[----:B------:R-:W-:Y:S01]  /*dd70*/  MOV R4, 0x1 ;  /* 0x0000000100047802 */ /* 0x000fe20000000f00 */
[----:B------:R-:W-:Y:S01]  /*dd80*/  BSSY.RECONVERGENT B2, `(.L_x_13331) ;  /* 0x0000015000027945 */ /* 0x000fe20003800200 */
[----:B--2-4-:R-:W-:-:S04]  /*dd90*/  FSETP.GEU.AND P1, PT, |R17|, 6.5827683646048100446e-37, PT ;  /* 0x036000001100780b */ /* 0x014fc80003f2e200 */
        /* <DEDUP_REMOVED lines=19> */
.L_x_13332:
[----:B------:R-:W-:Y:S05]  /*ded0*/  BSYNC.RECONVERGENT B2 ;  /* 0x0000000000027941 */ /* 0x000fea0003800200 */
.L_x_13331:
[----:B------:R-:W-:Y:S05]  /*dee0*/  BSYNC.RECONVERGENT B1 ;  /* 0x0000000000017941 */ /* 0x000fea0003800200 */
.L_x_13317:
        /* <DEDUP_REMOVED lines=17> */
.L_x_13336:
[----:B------:R-:W0:Y:S02]  /*e000*/  F2I.S64.F64.TRUNC R4, R4 ;  /* 0x0000000400047311 */ /* 0x000e24000030d900 */
[----:B0-----:R-:W-:-:S05]  /*e010*/  IMAD.MOV.U32 R7, RZ, RZ, R4 ;  /* 0x000000ffff077224 */ /* 0x001fca00078e0004 */
[----:B------:R0:W-:Y:S01]  /*e020*/  STG.E.U8 desc[UR36][R2.64], R7 ;  /* 0x0000000702007986 */ /* 0x0001e2000c101124 */
[----:B------:R-:W-:Y:S05]  /*e030*/  BRA `(.L_x_13338) ;  /* 0x0000000c00e07947 */ /* 0x000fea0003800000 */
.L_x_13335:
        /* <DEDUP_REMOVED lines=9> */
.L_x_13340:
[----:B------:R-:W0:Y:S02]  /*e0d0*/  F2I.F64.TRUNC R5, R4 ;  /* 0x0000000400057311 */ /* 0x000e24000030d100 */
[----:B0-----:R0:W-:Y:S01]  /*e0e0*/  STG.E desc[UR36][R2.64], R5 ;  /* 0x0000000502007986 */ /* 0x0011e2000c101924 */
[----:B------:R-:W-:Y:S05]  /*e0f0*/  BRA `(.L_x_13338) ;  /* 0x0000000c00b07947 */ /* 0x000fea0003800000 */
.L_x_13339:
[----:B------:R-:W0:Y:S02]  /*e100*/  F2I.F64.TRUNC R5, R4 ;  /* 0x0000000400057311 */ /* 0x000e24000030d100 */
[----:B0-----:R0:W-:Y:S01]  /*e110*/  STG.E.U16 desc[UR36][R2.64], R5 ;  /* 0x0000000502007986 */ /* 0x0011e2000c101524 */
[----:B------:R-:W-:Y:S05]  /*e120*/  BRA `(.L_x_13338) ;  /* 0x0000000c00a47947 */ /* 0x000fea0003800000 */
.L_x_13334:
        /* <DEDUP_REMOVED lines=13> */
.L_x_13342:
        /* <DEDUP_REMOVED lines=8> */
.L_x_13341:
        /* <DEDUP_REMOVED lines=10> */
[----:B------:R-:W-:-:S13]  /*e320*/  MOV R7, RZ ;  /* 0x000000ff00077202 */ /* 0x000fda0000000f00 */
[----:B0-----:R-:W-:-:S05]  /*e330*/  @!P0 FMUL R6, R6, 1.175494350822287508e-38 ;  /* 0x0080000006068820 */ /* 0x001fca0000400000 */
[----:B------:R2:W-:Y:S01]  /*e340*/  STG.E.64 desc[UR36][R2.64], R6 ;  /* 0x0000000602007986 */ /* 0x0005e2000c101b24 */
[----:B------:R-:W-:Y:S05]  /*e350*/  BRA `(.L_x_13338) ;  /* 0x0000000c00187947 */ /* 0x000fea0003800000 */
.L_x_13344:
        /* <DEDUP_REMOVED lines=9> */
.L_x_13343:
[----:B------:R4:W-:Y:S01]  /*e3f0*/  STG.E.64 desc[UR36][R2.64], R4 ;  /* 0x0000000402007986 */ /* 0x0009e2000c101b24 */
[----:B------:R-:W-:Y:S05]  /*e400*/  BRA `(.L_x_13338) ;  /* 0x0000000800ec7947 */ /* 0x000fea0003800000 */
.L_x_13333:
        /* <DEDUP_REMOVED lines=13> */
.L_x_13348:
        /* <DEDUP_REMOVED lines=22> */
.L_x_13351:
[----:B------:R-:W-:-:S04]  /*e640*/  SHF.R.U32.HI R5, RZ, 0x18, R7 ;  /* 0x00000018ff057819 */ /* 0x000fc80000011607 */
[----:B------:R-:W-:-:S07]  /*e650*/  LOP3.LUT R0, R0, 0x80, R5, 0xf8, !PT ;  /* 0x0000008000007812 */ /* 0x000fce00078ef805 */
.L_x_13350:
[----:B------:R-:W-:Y:S05]  /*e660*/  BSYNC.RECONVERGENT B0 ;  /* 0x0000000000007941 */ /* 0x000fea0003800200 */
.L_x_13349:
[----:B------:R0:W-:Y:S01]  /*e670*/  STG.E.U8 desc[UR36][R2.64], R0 ;  /* 0x0000000002007986 */ /* 0x0001e2000c101124 */
[----:B------:R-:W-:Y:S05]  /*e680*/  BRA `(.L_x_13338) ;  /* 0x00000008004c7947 */ /* 0x000fea0003800000 */
.L_x_13347:
        /* <DEDUP_REMOVED lines=22> */
.L_x_13354:
[----:B------:R-:W-:-:S04]  /*e7f0*/  SHF.R.U32.HI R5, RZ, 0x18, R7 ;  /* 0x00000018ff057819 */ /* 0x000fc80000011607 */
[----:B------:R-:W-:-:S07]  /*e800*/  LOP3.LUT R0, R0, 0x80, R5, 0xf8, !PT ;  /* 0x0000008000007812 */ /* 0x000fce00078ef805 */
.L_x_13353:
[----:B------:R-:W-:Y:S05]  /*e810*/  BSYNC.RECONVERGENT B0 ;  /* 0x0000000000007941 */ /* 0x000fea0003800200 */
.L_x_13352:
[----:B------:R0:W-:Y:S01]  /*e820*/  STG.E.U8 desc[UR36][R2.64], R0 ;  /* 0x0000000002007986 */ /* 0x0001e2000c101124 */
[----:B------:R-:W-:Y:S05]  /*e830*/  BRA `(.L_x_13338) ;  /* 0x0000000400e07947 */ /* 0x000fea0003800000 */
.L_x_13346:
        /* <DEDUP_REMOVED lines=26> */
.L_x_13356:
[----:B------:R-:W0:Y:S02]  /*e9e0*/  F2I.U64.F64.TRUNC R4, R4 ;  /* 0x0000000400047311 */ /* 0x000e24000030d800 */
[----:B0-----:R0:W-:Y:S01]  /*e9f0*/  STG.E.64 desc[UR36][R2.64], R4 ;  /* 0x0000000402007986 */ /* 0x0011e2000c101b24 */
[----:B------:R-:W-:Y:S05]  /*ea00*/  BRA `(.L_x_13338) ;  /* 0x00000004006c7947 */ /* 0x000fea0003800000 */
.L_x_13355:
[----:B------:R-:W0:Y:S02]  /*ea10*/  F2I.U32.F64.TRUNC R5, R4 ;  /* 0x0000000400057311 */ /* 0x000e24000030d000 */
[----:B0-----:R0:W-:Y:S01]  /*ea20*/  STG.E desc[UR36][R2.64], R5 ;  /* 0x0000000502007986 */ /* 0x0011e2000c101924 */
[----:B------:R-:W-:Y:S05]  /*ea30*/  BRA `(.L_x_13338) ;  /* 0x0000000400607947 */ /* 0x000fea0003800000 */
.L_x_13345:
        /* <DEDUP_REMOVED lines=10> */
.L_x_13358:
[----:B------:R-:W-:-:S05]  /*eae0*/  CS2R R6, SRZ ;  /* 0x0000000000067805 */ /* 0x000fca000001ff00 */
[----:B------:R0:W-:Y:S01]  /*eaf0*/  STG.E.128 desc[UR36][R2.64], R4 ;  /* 0x0000000402007986 */ /* 0x0001e2000c101d24 */
[----:B------:R-:W-:Y:S05]  /*eb00*/  BRA `(.L_x_13338) ;  /* 0x00000004002c7947 */ /* 0x000fea0003800000 */
.L_x_13357:
[----:B------:R-:W-:-:S09]  /*eb10*/  UISETP.NE.AND UP0, UPT, UR4, 0xf, UPT ;  /* 0x0000000f0400788c */ /* 0x000fd2000bf05270 */
[----:B------:R-:W-:Y:S05]  /*eb20*/  BRA.U !UP0, `(.L_x_13359) ;  /* 0x0000000508087547 */ /* 0x000fea000b800000 */
[----:B------:R-:W-:-:S09]  /*eb30*/  UISETP.NE.AND UP0, UPT, UR4, 0x17, UPT ;  /* 0x000000170400788c */ /* 0x000fd2000bf05270 */
[----:B------:R-:W-:Y:S05]  /*eb40*/  BRA.U !UP0, `(.L_x_13360) ;  /* 0x0000000108a07547 */ /* 0x000fea000b800000 */
[----:B------:R-:W-:-:S09]  /*eb50*/  UISETP.NE.AND UP0, UPT, UR4, 0x18, UPT ;  /* 0x000000180400788c */ /* 0x000fd2000bf05270 */
[----:B------:R-:W-:Y:S05]  /*eb60*/  BRA.U !UP0, `(.L_x_13361) ;  /* 0x0000000108447547 */ /* 0x000fea000b800000 */
.L_x_13337:
        /* <DEDUP_REMOVED lines=8> */
[----:B0-----:R-:W-:Y:S01]  /*ebf0*/  MOV R4, UR4 ;  /* 0x0000000400047c02 */ /* 0x001fe20008000f00 */
[----:B------:R-:W-:-:S02]  /*ec00*/  IMAD.U32 R5, RZ, RZ, UR5 ;  /* 0x00000005ff057e24 */ /* 0x000fc4000f8e00ff */
[----:B---3--:R-:W-:Y:S01]  /*ec10*/  IMAD.U32 R6, RZ, RZ, UR6 ;  /* 0x00000006ff067e24 */ /* 0x008fe2000f8e00ff */
[----:B------:R-:W-:Y:S01]  /*ec20*/  MOV R7, UR7 ;  /* 0x0000000700077c02 */ /* 0x000fe20008000f00 */
[----:B----4-:R-:W-:Y:S02]  /*ec30*/  IMAD.U32 R10, RZ, RZ, UR8 ;  /* 0x00000008ff0a7e24 */ /* 0x010fe4000f8e00ff */
[----:B-1----:R-:W-:-:S07]  /*ec40*/  IMAD.U32 R11, RZ, RZ, UR9 ;  /* 0x00000009ff0b7e24 */ /* 0x002fce000f8e00ff */
[----:B------:R-:W-:-:S07]  /*ec50*/  LEPC R20, `(.L_x_13362) ;  /* 0x000000001014794e */ /* 0x000fce0000000000 */
[----:B--2---:R-:W-:Y:S05]  /*ec60*/  CALL.ABS.NOINC R2 ;  /* 0x0000000002007343 */ /* 0x004fea0003c00000 */
.L_x_13362:
[----:B------:R-:W-:Y:S05]  /*ec70*/  BRA `(.L_x_13338) ;  /* 0x0000000000d07947 */ /* 0x000fea0003800000 */
.L_x_13361:
        /* <DEDUP_REMOVED lines=17> */
.L_x_13364:
[----:B------:R-:W-:Y:S05]  /*ed90*/  BSYNC.RECONVERGENT B0 ;  /* 0x0000000000007941 */ /* 0x000fea0003800200 */
.L_x_13363:
[----:B------:R-:W-:-:S05]  /*eda0*/  LOP3.LUT R7, R0, 0x80, R7, 0xf8, !PT ;  /* 0x0000008000077812 */ /* 0x000fca00078ef807 */
[----:B------:R0:W-:Y:S01]  /*edb0*/  STG.E.U8 desc[UR36][R2.64], R7 ;  /* 0x0000000702007986 */ /* 0x0001e2000c101124 */
[----:B------:R-:W-:Y:S05]  /*edc0*/  BRA `(.L_x_13338) ;  /* 0x00000000007c7947 */ /* 0x000fea0003800000 */
.L_x_13360:
        /* <DEDUP_REMOVED lines=16> */
.L_x_13366:
[----:B------:R-:W-:Y:S01]  /*eed0*/  IMAD.MOV.U32 R0, RZ, RZ, 0x7f ;  /* 0x0000007fff007424 */ /* 0x000fe200078e00ff */
[----:B------:R-:W-:-:S04]  /*eee0*/  ISETP.GT.U32.AND P0, PT, R6, 0x7f800000, PT ;  /* 0x7f8000000600780c */ /* 0x000fc80003f04070 */
[----:B------:R-:W-:-:S09]  /*eef0*/  SEL R0, R0, 0x7c, P0 ;  /* 0x0000007c00007807 */ /* 0x000fd20000000000 */
.L_x_13367:
[----:B------:R-:W-:Y:S05]  /*ef00*/  BSYNC.RECONVERGENT B0 ;  /* 0x0000000000007941 */ /* 0x000fea0003800200 */
.L_x_13365:
[----:B------:R-:W-:-:S04]  /*ef10*/  SHF.R.U32.HI R5, RZ, 0x18, R7 ;  /* 0x00000018ff057819 */ /* 0x000fc80000011607 */
[----:B------:R-:W-:-:S05]  /*ef20*/  LOP3.LUT R5, R0, 0x80, R5, 0xf8, !PT ;  /* 0x0000008000057812 */ /* 0x000fca00078ef805 */
[----:B------:R0:W-:Y:S01]  /*ef30*/  STG.E.U8 desc[UR36][R2.64], R5 ;  /* 0x0000000502007986 */ /* 0x0001e2000c101124 */
[----:B------:R-:W-:Y:S05]  /*ef40*/  BRA `(.L_x_13338) ;  /* 0x00000000001c7947 */ /* 0x000fea0003800000 */
.L_x_13359:
[----:B------:R-:W-:Y:S01]  /*ef50*/  UMOV UR4, 0xf0000000 ;  /* 0xf000000000047882 */ /* 0x000fe20000000000 */
[----:B------:R-:W-:Y:S01]  /*ef60*/  UMOV UR5, 0x380fffff ;  /* 0x380fffff00057882 */ /* 0x000fe20000000000 */
[----:B------:R-:W0:Y:S01]  /*ef70*/  F2F.F32.F64 R0, R4 ;  /* 0x0000000400007310 */ /* 0x000e220000301000 */
[----:B------:R-:W-:-:S14]  /*ef80*/  DSETP.GEU.AND P0, PT, |R4|, UR4, PT ;  /* 0x0000000404007e2a */ /* 0x000fdc000bf0e200 */
[----:B0-----:R-:W-:-:S05]  /*ef90*/  @!P0 FMUL R0, R0, 1.175494350822287508e-38 ;  /* 0x0080000000008820 */ /* 0x001fca0000400000 */
[----:B------:R-:W-:-:S05]  /*efa0*/  F2FP.BF16.F32.PACK_AB R0, RZ, R0 ;  /* 0x00000000ff00723e */ /* 0x000fca00000010ff */
[----:B------:R0:W-:Y:S02]  /*efb0*/  STG.E.U16 desc[UR36][R2.64], R0 ;  /* 0x0000000002007986 */ /* 0x0001e4000c101524 */
.L_x_13338:
[----:B------:R-:W-:-:S07]  /*efc0*/  VIADD R19, R19, 0x80 ;  /* 0x0000008013137836 */ /* 0x000fce0000000000 */
.L_x_13259:
[----:B------:R-:W-:Y:S05]  /*efd0*/  BSYNC.RECONVERGENT B6 ;  /* 0x0000000000067941 */ /* 0x000fea0003800200 */
.L_x_13258:
[----:B------:R-:W5:Y:S02]  /*efe0*/  LDCU UR4, c[0x0][0x380] ;  /* 0x00007000ff0477ac */ /* 0x000f640008000800 */
[----:B-----5:R-:W-:-:S13]  /*eff0*/  ISETP.GE.AND P0, PT, R19, UR4, PT ;  /* 0x0000000413007c0c */ /* 0x020fda000bf06270 */
[----:B------:R-:W-:Y:S05]  /*f000*/  @P0 EXIT ;  /* 0x000000000000094d */ /* 0x000fea0003800000 */
[----:B------:R-:W5:Y:S01]  /*f010*/  LDCU UR4, c[0x0][0x388] ;  /* 0x00007100ff0477ac */ /* 0x000f620008000800 */
[----:B------:R-:W-:Y:S01]  /*f020*/  MOV R22, RZ ;  /* 0x000000ff00167202 */ /* 0x000fe20000000f00 */
[----:B0-----:R-:W-:Y:S02]  /*f030*/  IMAD.MOV.U32 R0, RZ, RZ, RZ ;  /* 0x000000ffff007224 */ /* 0x001fe400078e00ff */
[----:B------:R-:W-:Y:S01]  /*f040*/  IMAD.MOV.U32 R16, RZ, RZ, RZ ;  /* 0x000000ffff107224 */ /* 0x000fe200078e00ff */
[----:B-----5:R-:W-:-:S09]  /*f050*/  UISETP.NE.AND UP0, UPT, UR4, URZ, UPT ;  /* 0x000000ff0400728c */ /* 0x020fd2000bf05270 */
[----:B------:R-:W-:Y:S05]  /*f060*/  BRA.U !UP0, `(.L_x_13368) ;  /* 0x0000001508707547 */ /* 0x000fea000b800000 */
[----:B------:R-:W1:Y:S01]  /*f070*/  LDCU.64 UR4, c[0x0][0x390] ;  /* 0x00007200ff0477ac */ /* 0x000e620008000a00 */
[----:B------:R-:W-:Y:S01]  /*f080*/  HFMA2 R18, -RZ, RZ, 0, 0 ;  /* 0x00000000ff127431 */ /* 0x000fe200000001ff */
[----:B------:R-:W0:Y:S01]  /*f090*/  LDCU UR6, c[0x0][0x38c] ;  /* 0x00007180ff0677ac */ /* 0x000e220008000800 */
[----:B------:R-:W5:Y:S01]  /*f0a0*/  LDCU.64 UR8, c[0x0][0x4b8] ;  /* 0x00009700ff0877ac */ /* 0x000f620008000a00 */
[----:B------:R-:W-:Y:S02]  /*f0b0*/  UISETP.NE.AND UP0, UPT, UR41, URZ, UPT ;  /* 0x000000ff2900728c */ /* 0x000fe4000bf05270 */
[----:B-1234-:R-:W-:Y:S01]  /*f0c0*/  IMAD.HI.U32 R2, R19, UR4, R18 ;  /* 0x0000000413027c27 */ /* 0x01efe2000f8e0012 */
[----:B------:R-:W1:Y:S04]  /*f0d0*/  LDCU UR4, c[0x0][0x4c0] ;  /* 0x00009800ff0477ac */ /* 0x000e680008000800 */
[----:B------:R-:W-:-:S05]  /*f0e0*/  SHF.R.U32.HI R3, RZ, UR5, R2 ;  /* 0x00000005ff037c19 */ /* 0x000fca0008011602 */
[----:B------:R-:W-:-:S04]  /*f0f0*/  IMAD.MOV R0, RZ, RZ, -R3 ;  /* 0x000000ffff007224 */ /* 0x000fc800078e0a03 */
[----:B0-----:R-:W-:-:S04]  /*f100*/  IMAD R19, R0, UR6, R19 ;  /* 0x0000000600137c24 */ /* 0x001fc8000f8e0213 */
[C---:B-----5:R-:W-:Y:S02]  /*f110*/  IMAD R16, R19.reuse, UR8, RZ ;  /* 0x0000000813107c24 */ /* 0x060fe4000f8e02ff */
[C---:B------:R-:W-:Y:S02]  /*f120*/  IMAD R0, R19.reuse, UR9, RZ ;  /* 0x0000000913007c24 */ /* 0x040fe4000f8e02ff */
[----:B-1----:R-:W-:Y:S01]  /*f130*/  IMAD R22, R19, UR4, RZ ;  /* 0x0000000413167c24 */ /* 0x002fe2000f8e02ff */
        /* <DEDUP_REMOVED lines=335> */
.L_x_13368:
[----:B------:R-:W0:Y:S01]  /*10630*/  LDCU.64 UR6, c[0x0][0x5e8] ;  /* 0x0000bd00ff0677ac */ /* 0x000e220008000a00 */
[----:B------:R-:W-:Y:S01]  /*10640*/  BSSY.RECONVERGENT B6, `(.L_x_13369) ;  /* 0x00000ef000067945 */ /* 0x000fe20003800200 */
[----:B------:R-:W1:Y:S01]  /*10650*/  LDCU.64 UR8, c[0x0][0x5f0] ;  /* 0x0000be00ff0877ac */ /* 0x000e620008000a00 */
[----:B------:R-:W-:-:S04]  /*10660*/  UPRMT UR4, UR39, 0x9910, URZ ;  /* 0x0000991027047896 */ /* 0x000fc800080000ff */
[----:B------:R-:W-:Y:S01]  /*10670*/  UISETP.GT.AND UP0, UPT, UR4, 0x9, UPT ;  /* 0x000000090400788c */ /* 0x000fe2000bf04270 */
[----:B0-----:R-:W-:Y:S02]  /*10680*/  IADD3 R16, P0, PT, R16, UR6, RZ ;  /* 0x0000000610107c10 */ /* 0x001fe4000ff1e0ff */
[----:B-1234-:R-:W-:-:S03]  /*10690*/  IADD3 R2, P1, PT, R0, UR8, RZ ;  /* 0x0000000800027c10 */ /* 0x01efc6000ff3e0ff */
        /* <DEDUP_REMOVED lines=14> */
.L_x_13373:
[----:B------:R-:W2:Y:S02]  /*10780*/  LDG.E.U8 R2, desc[UR36][R2.64] ;  /* 0x0000002402027981 */ /* 0x000ea4000c1e1100 */
[----:B--2---:R0:W1:Y:S01]  /*10790*/  I2F.F64.U16 R18, R2 ;  /* 0x0000000200127312 */ /* 0x0040620000101800 */
[----:B------:R-:W-:Y:S05]  /*107a0*/  BRA `(.L_x_13375) ;  /* 0x0000000c00607947 */ /* 0x000fea0003800000 */
.L_x_13372:
        /* <DEDUP_REMOVED lines=9> */
.L_x_13377:
[----:B------:R-:W2:Y:S02]  /*10840*/  LDG.E R2, desc[UR36][R2.64] ;  /* 0x0000002402027981 */ /* 0x000ea4000c1e1900 */
[----:B--2---:R0:W1:Y:S01]  /*10850*/  I2F.F64 R18, R2 ;  /* 0x0000000200127312 */ /* 0x0040620000201c00 */
[----:B------:R-:W-:Y:S05]  /*10860*/  BRA `(.L_x_13375) ;  /* 0x0000000c00307947 */ /* 0x000fea0003800000 */
.L_x_13376:
[----:B------:R-:W2:Y:S02]  /*10870*/  LDG.E.U16 R2, desc[UR36][R2.64] ;  /* 0x0000002402027981 */ /* 0x000ea4000c1e1500 */
[----:B--2---:R0:W1:Y:S01]  /*10880*/  I2F.F64.S16 R18, R2 ;  /* 0x0000000200127312 */ /* 0x0040620000101c00 */
[----:B------:R-:W-:Y:S05]  /*10890*/  BRA `(.L_x_13375) ;  /* 0x0000000c00247947 */ /* 0x000fea0003800000 */
.L_x_13371:
        /* <DEDUP_REMOVED lines=10> */
.L_x_13379:
[----:B------:R-:W2:Y:S02]  /*10940*/  LDG.E.U16 R0, desc[UR36][R2.64] ;  /* 0x0000002402007981 */ /* 0x000ea4000c1e1500 */
[----:B--2---:R-:W-:-:S05]  /*10950*/  HADD2.F32 R0, -RZ, R0.H0_H0 ;  /* 0x20000000ff007230 */ /* 0x004fca0000004100 */
[----:B------:R-:W-:-:S04]  /*10960*/  FMUL.FTZ R0, R0, 1 ;  /* 0x3f80000000007820 */ /* 0x000fc80000410000 */
[----:B------:R0:W1:Y:S01]  /*10970*/  F2F.F64.F32 R18, R0 ;  /* 0x0000000000127310 */ /* 0x0000620000201800 */
[----:B------:R-:W-:Y:S05]  /*10980*/  BRA `(.L_x_13375) ;  /* 0x0000000800e87947 */ /* 0x000fea0003800000 */
.L_x_13378:
        /* <DEDUP_REMOVED lines=10> */
.L_x_13381:
[----:B------:R-:W2:Y:S02]  /*10a30*/  LDG.E.U16 R2, desc[UR36][R2.64] ;  /* 0x0000002402027981 */ /* 0x000ea4000c1e1500 */
[----:B--2---:R-:W-:-:S05]  /*10a40*/  HADD2.F32 R0, -RZ, R2.H0_H0 ;  /* 0x20000002ff007230 */ /* 0x004fca0000004100 */
[----:B------:R-:W-:-:S04]  /*10a50*/  FMUL.FTZ R0, R0, 1 ;  /* 0x3f80000000007820 */ /* 0x000fc80000410000 */
[----:B------:R0:W1:Y:S01]  /*10a60*/  F2F.F64.F32 R18, R0 ;  /* 0x0000000000127310 */ /* 0x0000620000201800 */
[----:B------:R-:W-:Y:S05]  /*10a70*/  BRA `(.L_x_13375) ;  /* 0x0000000800ac7947 */ /* 0x000fea0003800000 */
.L_x_13380:
[----:B------:R0:W5:Y:S01]  /*10a80*/  LDG.E.64 R18, desc[UR36][R2.64] ;  /* 0x0000002402127981 */ /* 0x000162000c1e1b00 */
[----:B------:R-:W-:Y:S05]  /*10a90*/  BRA `(.L_x_13375) ;  /* 0x0000000800a47947 */ /* 0x000fea0003800000 */
.L_x_13370:
        /* <DEDUP_REMOVED lines=13> */
.L_x_13384:
[----:B------:R0:W5:Y:S01]  /*10b70*/  LDG.E.64 R18, desc[UR36][R2.64] ;  /* 0x0000002402127981 */ /* 0x000162000c1e1b00 */
[----:B------:R-:W-:Y:S05]  /*10b80*/  BRA `(.L_x_13375) ;  /* 0x0000000800687947 */ /* 0x000fea0003800000 */
.L_x_13383:
        /* <DEDUP_REMOVED lines=27> */
.L_x_13386:
        /* <DEDUP_REMOVED lines=10> */
[----:B------:R-:W-:-:S05]  /*10de0*/  LOP3.LUT R0, R0, 0x80000000, R5, 0xf8, !PT ;  /* 0x8000000000007812 */ /* 0x000fca00078ef805 */
[----:B------:R-:W-:-:S04]  /*10df0*/  FMUL.FTZ R0, R0, 1 ;  /* 0x3f80000000007820 */ /* 0x000fc80000410000 */
[----:B------:R2:W3:Y:S01]  /*10e00*/  F2F.F64.F32 R18, R0 ;  /* 0x0000000000127310 */ /* 0x0004e20000201800 */
[----:B------:R-:W-:Y:S05]  /*10e10*/  BRA `(.L_x_13375) ;  /* 0x0000000400c47947 */ /* 0x000fea0003800000 */
.L_x_13385:
[----:B------:R-:W2:Y:S02]  /*10e20*/  LDG.E.U16 R0, desc[UR36][R2.64] ;  /* 0x0000002402007981 */ /* 0x000ea4000c1e1500 */
[----:B--2---:R-:W-:-:S04]  /*10e30*/  IMAD.U32 R0, R0, 0x10000, RZ ;  /* 0x0001000000007824 */ /* 0x004fc800078e00ff */
[----:B------:R-:W-:-:S04]  /*10e40*/  FMUL.FTZ R0, R0, 1 ;  /* 0x3f80000000007820 */ /* 0x000fc80000410000 */
[----:B------:R4:W0:Y:S01]  /*10e50*/  F2F.F64.F32 R18, R0 ;  /* 0x0000000000127310 */ /* 0x0008220000201800 */
[----:B------:R-:W-:Y:S05]  /*10e60*/  BRA `(.L_x_13375) ;  /* 0x0000000400b07947 */ /* 0x000fea0003800000 */
.L_x_13382:
        /* <DEDUP_REMOVED lines=11> */
.L_x_13389:
        /* <DEDUP_REMOVED lines=21> */
.L_x_13391:
[----:B------:R-:W-:Y:S05]  /*11070*/  BSYNC.RECONVERGENT B0 ;  /* 0x0000000000007941 */ /* 0x000fea0003800200 */
.L_x_13390:
[----:B------:R-:W-:Y:S01]  /*11080*/  IMAD.SHL.U32 R0, R0, 0x100000, RZ ;  /* 0x0010000000007824 */ /* 0x000fe200078e00ff */
[----:B------:R-:W-:-:S04]  /*11090*/  LEA R2, R2, 0x3b800000, 0x17 ;  /* 0x3b80000002027811 */ /* 0x000fc800078eb8ff */
[----:B------:R-:W-:-:S05]  /*110a0*/  LOP3.LUT R0, R2, R0, R7, 0xfe, !PT ;  /* 0x0000000002007212 */ /* 0x000fca00078efe07 */
[----:B------:R-:W-:-:S04]  /*110b0*/  FMUL.FTZ R0, R0, 1 ;  /* 0x3f80000000007820 */ /* 0x000fc80000410000 */
[----:B------:R0:W1:Y:S01]  /*110c0*/  F2F.F64.F32 R18, R0 ;  /* 0x0000000000127310 */ /* 0x0000620000201800 */
[----:B------:R-:W-:Y:S05]  /*110d0*/  BRA `(.L_x_13375) ;  /* 0x0000000400147947 */ /* 0x000fea0003800000 */
.L_x_13388:
        /* <DEDUP_REMOVED lines=21> */
.L_x_13393:
[----:B------:R-:W-:Y:S05]  /*11230*/  BSYNC.RECONVERGENT B0 ;  /* 0x0000000000007941 */ /* 0x000fea0003800200 */
.L_x_13392:
[----:B------:R-:W-:Y:S02]  /*11240*/  SHF.L.U32 R0, R0, 0x15, RZ ;  /* 0x0000001500007819 */ /* 0x000fe400000006ff */
[----:B------:R-:W-:-:S04]  /*11250*/  LEA R2, R2, 0x37800000, 0x17 ;  /* 0x3780000002027811 */ /* 0x000fc800078eb8ff */
[----:B------:R-:W-:-:S05]  /*11260*/  LOP3.LUT R0, R2, R0, R7, 0xfe, !PT ;  /* 0x0000000002007212 */ /* 0x000fca00078efe07 */
[----:B------:R-:W-:-:S04]  /*11270*/  FMUL.FTZ R0, R0, 1 ;  /* 0x3f80000000007820 */ /* 0x000fc80000410000 */
[----:B------:R0:W1:Y:S01]  /*11280*/  F2F.F64.F32 R18, R0 ;  /* 0x0000000000127310 */ /* 0x0000620000201800 */
[----:B------:R-:W-:Y:S05]  /*11290*/  BRA `(.L_x_13375) ;  /* 0x0000000000a47947 */ /* 0x000fea0003800000 */
.L_x_13387:
        /* <DEDUP_REMOVED lines=18> */
.L_x_13374:
        /* <DEDUP_REMOVED lines=16> */
.L_x_13396:
[----:B------:R-:W-:Y:S01]  /*114c0*/  CS2R R18, SRZ ;  /* 0x0000000000127805 */ /* 0x000fe2000001ff00 */
[----:B------:R-:W-:Y:S06]  /*114d0*/  BRA `(.L_x_13375) ;  /* 0x0000000000147947 */ /* 0x000fec0003800000 */
.L_x_13395:
[----:B------:R-:W2:Y:S02]  /*114e0*/  LDG.E.64 R18, desc[UR36][R2.64] ;  /* 0x0000002402127981 */ /* 0x000ea4000c1e1b00 */
[----:B--2---:R-:W0:Y:S01]  /*114f0*/  I2F.F64.U64 R18, R18 ;  /* 0x0000001200127312 */ /* 0x004e220000301800 */
[----:B------:R-:W-:Y:S05]  /*11500*/  BRA `(.L_x_13375) ;  /* 0x0000000000087947 */ /* 0x000fea0003800000 */
.L_x_13394:
[----:B------:R-:W2:Y:S02]  /*11510*/  LDG.E R2, desc[UR36][R2.64] ;  /* 0x0000002402027981 */ /* 0x000ea4000c1e1900 */
[----:B--2---:R0:W1:Y:S02]  /*11520*/  I2F.F64.U32 R18, R2 ;  /* 0x0000000200127312 */ /* 0x0040640000201800 */
.L_x_13375:
[----:B------:R-:W-:Y:S05]  /*11530*/  BSYNC.RECONVERGENT B6 ;  /* 0x0000000000067941 */ /* 0x000fea0003800200 */
.L_x_13369:
        /* <DEDUP_REMOVED lines=18> */
.L_x_13401:
[----:B------:R-:W2:Y:S02]  /*11660*/  LDG.E.U8 R2, desc[UR36][R2.64] ;  /* 0x0000002402027981 */ /* 0x000ea4000c1e1100 */
[----:B--2---:R0:W2:Y:S01]  /*11670*/  I2F.F64.U16 R22, R2 ;  /* 0x0000000200167312 */ /* 0x0040a20000101800 */
[----:B------:R-:W-:Y:S05]  /*11680*/  BRA `(.L_x_13403) ;  /* 0x0000000c00607947 */ /* 0x000fea0003800000 */
.L_x_13400:
        /* <DEDUP_REMOVED lines=9> */
.L_x_13405:
[----:B------:R-:W2:Y:S02]  /*11720*/  LDG.E R2, desc[UR36][R2.64] ;  /* 0x0000002402027981 */ /* 0x000ea4000c1e1900 */
[----:B--2---:R0:W2:Y:S01]  /*11730*/  I2F.F64 R22, R2 ;  /* 0x0000000200167312 */ /* 0x0040a20000201c00 */
[----:B------:R-:W-:Y:S05]  /*11740*/  BRA `(.L_x_13403) ;  /* 0x0000000c00307947 */ /* 0x000fea0003800000 */
.L_x_13404:
[----:B------:R-:W2:Y:S02]  /*11750*/  LDG.E.U16 R2, desc[UR36][R2.64] ;  /* 0x0000002402027981 */ /* 0x000ea4000c1e1500 */
[----:B--2---:R0:W2:Y:S01]  /*11760*/  I2F.F64.S16 R22, R2 ;  /* 0x0000000200167312 */ /* 0x0040a20000101c00 */
[----:B------:R-:W-:Y:S05]  /*11770*/  BRA `(.L_x_13403) ;  /* 0x0000000c00247947 */ /* 0x000fea0003800000 */
.L_x_13399:
        /* <DEDUP_REMOVED lines=10> */
.L_x_13407:
[----:B--2-4-:R-:W2:Y:S02]  /*11820*/  LDG.E.U16 R0, desc[UR36][R2.64] ;  /* 0x0000002402007981 */ /* 0x014ea4000c1e1500 */
[----:B--2---:R-:W-:-:S05]  /*11830*/  HADD2.F32 R0, -RZ, R0.H0_H0 ;  /* 0x20000000ff007230 */ /* 0x004fca0000004100 */
[----:B------:R-:W-:-:S04]  /*11840*/  FMUL.FTZ R0, R0, 1 ;  /* 0x3f80000000007820 */ /* 0x000fc80000410000 */
[----:B------:R2:W0:Y:S01]  /*11850*/  F2F.F64.F32 R22, R0 ;  /* 0x0000000000167310 */ /* 0x0004220000201800 */
[----:B------:R-:W-:Y:S05]  /*11860*/  BRA `(.L_x_13403) ;  /* 0x0000000800e87947 */ /* 0x000fea0003800000 */
.L_x_13406:
        /* <DEDUP_REMOVED lines=10> */
.L_x_13409:
[----:B------:R-:W2:Y:S02]  /*11910*/  LDG.E.U16 R2, desc[UR36][R2.64] ;  /* 0x0000002402027981 */ /* 0x000ea4000c1e1500 */
[----:B--2-4-:R-:W-:-:S05]  /*11920*/  HADD2.F32 R0, -RZ, R2.H0_H0 ;  /* 0x20000002ff007230 */ /* 0x014fca0000004100 */
[----:B------:R-:W-:-:S04]  /*11930*/  FMUL.FTZ R0, R0, 1 ;  /* 0x3f80000000007820 */ /* 0x000fc80000410000 */
[----:B------:R0:W2:Y:S01]  /*11940*/  F2F.F64.F32 R22, R0 ;  /* 0x0000000000167310 */ /* 0x0000a20000201800 */
[----:B------:R-:W-:Y:S05]  /*11950*/  BRA `(.L_x_13403) ;  /* 0x0000000800ac7947 */ /* 0x000fea0003800000 */
.L_x_13408:
[----:B------:R0:W5:Y:S01]  /*11960*/  LDG.E.64 R22, desc[UR36][R2.64] ;  /* 0x0000002402167981 */ /* 0x000162000c1e1b00 */
[----:B------:R-:W-:Y:S05]  /*11970*/  BRA `(.L_x_13403) ;  /* 0x0000000800a47947 */ /* 0x000fea0003800000 */
.L_x_13398:
        /* <DEDUP_REMOVED lines=13> */
.L_x_13412:
[----:B------:R0:W5:Y:S01]  /*11a50*/  LDG.E.64 R22, desc[UR36][R2.64] ;  /* 0x0000002402167981 */ /* 0x000162000c1e1b00 */
[----:B------:R-:W-:Y:S05]  /*11a60*/  BRA `(.L_x_13403) ;  /* 0x0000000800687947 */ /* 0x000fea0003800000 */
.L_x_13411:
[----:B------:R-:W-:-:S09]  /*11a70*/  UISETP.NE.AND UP0, UPT, UR4, 0xf, UPT ;  /* 0x0000000f0400788c */ /* 0x000fd2000bf05270 */
[----:B------:R-:W-:Y:S05]  /*11a80*/  BRA.U !UP0, `(.L_x_13413) ;  /* 0x00000001089c7547 */ /* 0x000fea000b800000 */
[----:B------:R-:W-:-:S09]  /*11a90*/  UISETP.NE.AND UP0, UPT, UR4, 0x17, UPT ;  /* 0x000000170400788c */ /* 0x000fd2000bf05270 */
[----:B------:R-:W-:Y:S05]  /*11aa0*/  BRA.U !UP0, `(.L_x_13414) ;  /* 0x00000001085c7547 */ /* 0x000fea000b800000 */
[----:B------:R-:W-:-:S09]  /*11ab0*/  UISETP.NE.AND UP0, UPT, UR4, 0x18, UPT ;  /* 0x000000180400788c */ /* 0x000fd2000bf05270 */
[----:B------:R-:W-:Y:S05]  /*11ac0*/  BRA.U UP0, `(.L_x_13402) ;  /* 0x0000000500f47547 */ /* 0x000fea000b800000 */
[----:B--2-4-:R-:W2:Y:S01]  /*11ad0*/  LDG.E.U8 R0, desc[UR36][R2.64] ;  /* 0x0000002402007981 */ /* 0x014ea2000c1e1100 */
        /* <DEDUP_REMOVED lines=20> */
.L_x_13414:
[----:B------:R-:W2:Y:S02]  /*11c20*/  LDG.E.U8 R2, desc[UR36][R2.64] ;  /* 0x0000002402027981 */ /* 0x000ea4000c1e1100 */
[C---:B--2-4-:R-:W-:Y:S01]  /*11c30*/  SHF.L.U32 R0, R2.reuse, 0x19, RZ ;  /* 0x0000001902007819 */ /* 0x054fe200000006ff */
        /* <DEDUP_REMOVED lines=10> */
[----:B------:R0:W2:Y:S01]  /*11ce0*/  F2F.F64.F32 R22, R0 ;  /* 0x0000000000167310 */ /* 0x0000a20000201800 */
[----:B------:R-:W-:Y:S05]  /*11cf0*/  BRA `(.L_x_13403) ;  /* 0x0000000400c47947 */ /* 0x000fea0003800000 */
.L_x_13413:
[----:B--2-4-:R-:W2:Y:S02]  /*11d00*/  LDG.E.U16 R0, desc[UR36][R2.64] ;  /* 0x0000002402007981 */ /* 0x014ea4000c1e1500 */
[----:B--2---:R-:W-:-:S04]  /*11d10*/  IMAD.U32 R0, R0, 0x10000, RZ ;  /* 0x0001000000007824 */ /* 0x004fc800078e00ff */
[----:B------:R-:W-:-:S04]  /*11d20*/  FMUL.FTZ R0, R0, 1 ;  /* 0x3f80000000007820 */ /* 0x000fc80000410000 */
[----:B------:R0:W2:Y:S01]  /*11d30*/  F2F.F64.F32 R22, R0 ;  /* 0x0000000000167310 */ /* 0x0000a20000201800 */
[----:B------:R-:W-:Y:S05]  /*11d40*/  BRA `(.L_x_13403) ;  /* 0x0000000400b07947 */ /* 0x000fea0003800000 */
.L_x_13410:
        /* <DEDUP_REMOVED lines=11> */
.L_x_13417:
        /* <DEDUP_REMOVED lines=8> */
[--C-:B----4-:R-:W-:Y:S01]  /*11e80*/  SHF.R.U32.HI R0, RZ, 0x3, R3.reuse ;  /* 0x00000003ff007819 */ /* 0x110fe20000011603 */
        /* <DEDUP_REMOVED lines=12> */
.L_x_13419:
[----:B------:R-:W-:Y:S05]  /*11f50*/  BSYNC.RECONVERGENT B0 ;  /* 0x0000000000007941 */ /* 0x000fea0003800200 */
.L_x_13418:
[----:B------:R-:W-:Y:S01]  /*11f60*/  IMAD.SHL.U32 R0, R0, 0x100000, RZ ;  /* 0x0010000000007824 */ /* 0x000fe200078e00ff */
[----:B------:R-:W-:-:S04]  /*11f70*/  LEA R2, R2, 0x3b800000, 0x17 ;  /* 0x3b80000002027811 */ /* 0x000fc800078eb8ff */
[----:B------:R-:W-:-:S05]  /*11f80*/  LOP3.LUT R0, R2, R0, R7, 0xfe, !PT ;  /* 0x0000000002007212 */ /* 0x000fca00078efe07 */
[----:B------:R-:W-:-:S04]  /*11f90*/  FMUL.FTZ R0, R0, 1 ;  /* 0x3f80000000007820 */ /* 0x000fc80000410000 */
[----:B------:R0:W2:Y:S01]  /*11fa0*/  F2F.F64.F32 R22, R0 ;  /* 0x0000000000167310 */ /* 0x0000a20000201800 */
[----:B------:R-:W-:Y:S05]  /*11fb0*/  BRA `(.L_x_13403) ;  /* 0x0000000400147947 */ /* 0x000fea0003800000 */
.L_x_13416:
        /* <DEDUP_REMOVED lines=21> */
.L_x_13421:
[----:B------:R-:W-:Y:S05]  /*12110*/  BSYNC.RECONVERGENT B0 ;  /* 0x0000000000007941 */ /* 0x000fea0003800200 */
.L_x_13420:
[----:B------:R-:W-:Y:S02]  /*12120*/  SHF.L.U32 R0, R0, 0x15, RZ ;  /* 0x0000001500007819 */ /* 0x000fe400000006ff */
[----:B------:R-:W-:-:S04]  /*12130*/  LEA R2, R2, 0x37800000, 0x17 ;  /* 0x3780000002027811 */ /* 0x000fc800078eb8ff */
[----:B------:R-:W-:-:S05]  /*12140*/  LOP3.LUT R0, R2, R0, R7, 0xfe, !PT ;  /* 0x0000000002007212 */ /* 0x000fca00078efe07 */
[----:B------:R-:W-:-:S04]  /*12150*/  FMUL.FTZ R0, R0, 1 ;  /* 0x3f80000000007820 */ /* 0x000fc80000410000 */
[----:B------:R0:W2:Y:S01]  /*12160*/  F2F.F64.F32 R22, R0 ;  /* 0x0000000000167310 */ /* 0x0000a20000201800 */
[----:B------:R-:W-:Y:S05]  /*12170*/  BRA `(.L_x_13403) ;  /* 0x0000000000a47947 */ /* 0x000fea0003800000 */
.L_x_13415:
[----:B------:R-:W-:-:S09]  /*12180*/  UISETP.NE.AND UP0, UPT, UR4, 0x1c, UPT ;  /* 0x0000001c0400788c */ /* 0x000fd2000bf05270 */
[----:B------:R-:W-:Y:S05]  /*12190*/  BRA.U !UP0, `(.L_x_13422) ;  /* 0x0000000108947547 */ /* 0x000fea000b800000 */
[----:B------:R-:W-:-:S09]  /*121a0*/  UISETP.NE.AND UP0, UPT, UR4, 0x1d, UPT ;  /* 0x0000001d0400788c */ /* 0x000fd2000bf05270 */
[----:B------:R-:W-:Y:S05]  /*121b0*/  BRA.U !UP0, `(.L_x_13423) ;  /* 0x0000000108807547 */ /* 0x000fea000b800000 */
[----:B------:R-:W-:-:S09]  /*121c0*/  UISETP.NE.AND UP0, UPT, UR4, 0x2c, UPT ;  /* 0x0000002c0400788c */ /* 0x000fd2000bf05270 */
[----:B------:R-:W-:Y:S05]  /*121d0*/  BRA.U UP0, `(.L_x_13402) ;  /* 0x0000000100307547 */ /* 0x000fea000b800000 */
[----:B--2-4-:R-:W2:Y:S01]  /*121e0*/  LDG.E.U8 R0, desc[UR36][R2.64] ;  /* 0x0000002402007981 */ /* 0x014ea2000c1e1100 */
        /* <DEDUP_REMOVED lines=9> */
[----:B------:R0:W2:Y:S01]  /*12280*/  @P0 F2F.F64.F32 R22, R0 ;  /* 0x0000000000160310 */ /* 0x0000a20000201800 */
[----:B------:R-:W-:Y:S05]  /*12290*/  BRA `(.L_x_13403) ;  /* 0x00000000005c7947 */ /* 0x000fea0003800000 */
.L_x_13402:
        /* <DEDUP_REMOVED lines=15> */
[----:B--2-45:R-:W-:Y:S05]  /*12390*/  CALL.ABS.NOINC R2 ;  /* 0x0000000002007343 */ /* 0x034fea0003c00000 */
.L_x_13424:
[----:B------:R-:W-:Y:S01]  /*123a0*/  CS2R R22, SRZ ;  /* 0x0000000000167805 */ /* 0x000fe2000001ff00 */
[----:B------:R-:W-:Y:S06]  /*123b0*/  BRA `(.L_x_13403) ;  /* 0x0000000000147947 */ /* 0x000fec0003800000 */
.L_x_13423:
[----:B------:R-:W2:Y:S02]  /*123c0*/  LDG.E.64 R22, desc[UR36][R2.64] ;  /* 0x0000002402167981 */ /* 0x000ea4000c1e1b00 */
[----:B--2---:R-:W0:Y:S01]  /*123d0*/  I2F.F64.U64 R22, R22 ;  /* 0x0000001600167312 */ /* 0x004e220000301800 */
[----:B------:R-:W-:Y:S05]  /*123e0*/  BRA `(.L_x_13403) ;  /* 0x0000000000087947 */ /* 0x000fea0003800000 */
.L_x_13422:
[----:B------:R-:W2:Y:S02]  /*123f0*/  LDG.E R2, desc[UR36][R2.64] ;  /* 0x0000002402027981 */ /* 0x000ea4000c1e1900 */
[----:B--2---:R0:W2:Y:S02]  /*12400*/  I2F.F64.U32 R22, R2 ;  /* 0x0000000200167312 */ /* 0x0040a40000201800 */
.L_x_13403:
[----:B------:R-:W-:Y:S05]  /*12410*/  BSYNC.RECONVERGENT B6 ;  /* 0x0000000000067941 */ /* 0x000fea0003800200 */
.L_x_13397:
[----:B0-2--5:R-:W-:Y:S01]  /*12420*/  DSETP.NEU.AND P0, PT, R22, RZ, PT ;  /* 0x000000ff1600722a */ /* 0x025fe20003f0d000 */
[----:B------:R-:W-:-:S13]  /*12430*/  BSSY.RECONVERGENT B1, `(.L_x_13425) ;  /* 0x00000a9000017945 */ /* 0x000fda0003800200 */
[----:B------:R-:W-:Y:S05]  /*12440*/  @!P0 BRA `(.L_x_13426) ;  /* 0x0000000800348947 */ /* 0x000fea0003800000 */
[----:B-1-3--:R-:W-:Y:S01]  /*12450*/  LOP3.LUT R3, R19, 0x7fffffff, RZ, 0xc0, !PT ;  /* 0x7fffffff13037812 */ /* 0x00afe200078ec0ff */
[----:B------:R-:W-:Y:S01]  /*12460*/  BSSY.RECONVERGENT B0, `(.L_x_13427) ;  /* 0x0000048000007945 */ /* 0x000fe20003800200 */
[----:B------:R-:W-:Y:S01]  /*12470*/  LOP3.LUT R7, R23, 0x7fffffff, RZ, 0xc0, !PT ;  /* 0x7fffffff17077812 */ /* 0x000fe200078ec0ff */
[----:B------:R-:W-:Y:S01]  /*12480*/  IMAD.MOV.U32 R6, RZ, RZ, R22 ;  /* 0x000000ffff067224 */ /* 0x000fe200078e0016 */
[----:B------:R-:W-:Y:S02]  /*12490*/  MOV R2, R18 ;  /* 0x0000001200027202 */ /* 0x000fe40000000f00 */
[----:B----4-:R-:W-:-:S04]  /*124a0*/  VIMNMX.U32 R0, PT, PT, R3, R7, !PT ;  /* 0x0000000703007248 */ /* 0x010fc80007fe0000 */
        /* <DEDUP_REMOVED lines=27> */
.L_x_13431:
        /* <DEDUP_REMOVED lines=11> */
.L_x_13430:
[----:B------:R-:W-:Y:S01]  /*12710*/  LOP3.LUT R3, R13, 0x7fffffff, RZ, 0xc0, !PT ;  /* 0x7fffffff0d037812 */ /* 0x000fe200078ec0ff */
[----:B------:R-:W-:Y:S01]  /*12720*/  BSSY.RECONVERGENT B2, `(.L_x_13432) ;  /* 0x0000013000027945 */ /* 0x000fe20003800200 */
[----:B------:R-:W-:Y:S01]  /*12730*/  ISETP.NE.U32.AND P0, PT, R2, RZ, PT ;  /* 0x000000ff0200720c */ /* 0x000fe20003f05070 */
[----:B------:R-:W-:Y:S02]  /*12740*/  IMAD.MOV.U32 R4, RZ, RZ, RZ ;  /* 0x000000ffff047224 */ /* 0x000fe400078e00ff */
[----:B------:R-:W-:Y:S01]  /*12750*/  IMAD.MOV.U32 R7, RZ, RZ, RZ ;  /* 0x000000ffff077224 */ /* 0x000fe200078e00ff */
        /* <DEDUP_REMOVED lines=15> */
.L_x_13433:
[----:B------:R-:W-:Y:S05]  /*12850*/  BSYNC.RECONVERGENT B2 ;  /* 0x0000000000027941 */ /* 0x000fea0003800200 */
.L_x_13432:
[----:B------:R-:W-:Y:S01]  /*12860*/  LOP3.LUT R5, R7, 0x80000000, R19, 0xb8, !PT ;  /* 0x8000000007057812 */ /* 0x000fe200078eb813 */
[----:B------:R-:W-:Y:S06]  /*12870*/  BRA `(.L_x_13429) ;  /* 0x0000000000187947 */ /* 0x000fec0003800000 */
.L_x_13428:
[----:B------:R-:W-:-:S06]  /*12880*/  DSETP.NAN.AND P0, PT, R6, R6, PT ;  /* 0x000000060600722a */ /* 0x000fcc0003f08000 */
[----:B------:R-:W-:-:S14]  /*12890*/  DSETP.NUM.AND P0, PT, R2, R2, !P0 ;  /* 0x000000020200722a */ /* 0x000fdc0004707000 */
[----:B------:R-:W-:Y:S02]  /*128a0*/  @P0 DSETP.NEU.AND P1, PT, R2, +INF , PT ;  /* 0x7ff000000200042a */ /* 0x000fe40003f2d000 */
[----:B------:R-:W-:-:S06]  /*128b0*/  @!P0 DADD R4, R22, R18 ;  /* 0x0000000016048229 */ /* 0x000fcc0000000012 */
[----:B------:R-:W-:Y:S02]  /*128c0*/  @P0 FSEL R4, R18, RZ, P1 ;  /* 0x000000ff12040208 */ /* 0x000fe40000800000 */
[----:B------:R-:W-:-:S07]  /*128d0*/  @P0 FSEL R5, R19, -QNAN , P1 ;  /* 0xfff8000013050808 */ /* 0x000fce0000800000 */
.L_x_13429:
[----:B------:R-:W-:Y:S05]  /*128e0*/  BSYNC.RECONVERGENT B0 ;  /* 0x0000000000007941 */ /* 0x000fea0003800200 */
.L_x_13427:
        /* <DEDUP_REMOVED lines=28> */
.L_x_13435:
[----:B------:R-:W-:Y:S05]  /*12ab0*/  BSYNC.RECONVERGENT B2 ;  /* 0x0000000000027941 */ /* 0x000fea0003800200 */
.L_x_13434:
        /* <DEDUP_REMOVED lines=27> */
.L_x_13438:
[----:B------:R-:W-:Y:S05]  /*12c70*/  BSYNC.RECONVERGENT B2 ;  /* 0x0000000000027941 */ /* 0x000fea0003800200 */
.L_x_13437:
[----:B------:R-:W-:Y:S01]  /*12c80*/  LOP3.LUT R5, RZ, 0x80000000, R3, 0xb8, !PT ;  /* 0x80000000ff057812 */ /* 0x000fe200078eb803 */
[----:B------:R-:W-:Y:S01]  /*12c90*/  IMAD.MOV.U32 R4, RZ, RZ, RZ ;  /* 0x000000ffff047224 */ /* 0x000fe200078e00ff */
[----:B------:R-:W-:Y:S06]  /*12ca0*/  BRA `(.L_x_13439) ;  /* 0x0000000000847947 */ /* 0x000fec0003800000 */
.L_x_13436:
[----:B------:R-:W0:Y:S02]  /*12cb0*/  FRND.F64.FLOOR R2, R8 ;  /* 0x0000000800027313 */ /* 0x000e240000305800 */
[----:B0-----:R-:W-:Y:S02]  /*12cc0*/  DADD R4, R8, -R2 ;  /* 0x0000000008047229 */ /* 0x001fe40000000802 */
[----:B------:R-:W-:-:S06]  /*12cd0*/  DADD R6, R2, 1 ;  /* 0x3ff0000002067429 */ /* 0x000fcc0000000000 */
[----:B------:R-:W-:-:S06]  /*12ce0*/  DSETP.GT.AND P0, PT, R4, 0.5, PT ;  /* 0x3fe000000400742a */ /* 0x000fcc0003f04000 */
[----:B------:R-:W-:Y:S02]  /*12cf0*/  FSEL R4, R6, R2, P0 ;  /* 0x0000000206047208 */ /* 0x000fe40000000000 */
[----:B------:R-:W-:Y:S01]  /*12d00*/  FSEL R5, R7, R3, P0 ;  /* 0x0000000307057208 */ /* 0x000fe20000000000 */
[----:B------:R-:W-:Y:S06]  /*12d10*/  BRA `(.L_x_13439) ;  /* 0x0000000000687947 */ /* 0x000fec0003800000 */
.L_x_13426:
[----:B------:R-:W0:Y:S01]  /*12d20*/  MUFU.RCP64H R3, R23 ;  /* 0x0000001700037308 */ /* 0x000e220000001800 */
[----:B------:R-:W-:Y:S01]  /*12d30*/  IMAD.MOV.U32 R2, RZ, RZ, 0x1 ;  /* 0x00000001ff027424 */ /* 0x000fe200078e00ff */
[----:B-1-3--:R-:W-:Y:S01]  /*12d40*/  FSETP.GEU.AND P1, PT, |R19|, 6.5827683646048100446e-37, PT ;  /* 0x036000001300780b */ /* 0x00afe20003f2e200 */
        /* <DEDUP_REMOVED lines=9> */
[----:B----4-:R-:W-:-:S05]  /*12de0*/  FFMA R0, RZ, R23, R3 ;  /* 0x00000017ff007223 */ /* 0x010fca0000000003 */
        /* <DEDUP_REMOVED lines=10> */
.L_x_13441:
[----:B------:R-:W-:Y:S05]  /*12e90*/  BSYNC.RECONVERGENT B2 ;  /* 0x0000000000027941 */ /* 0x000fea0003800200 */
.L_x_13440:
[----:B------:R-:W-:Y:S01]  /*12ea0*/  MOV R4, R2 ;  /* 0x0000000200047202 */ /* 0x000fe20000000f00 */
[----:B------:R-:W-:-:S07]  /*12eb0*/  IMAD.MOV.U32 R5, RZ, RZ, R3 ;  /* 0x000000ffff057224 */ /* 0x000fce00078e0003 */
.L_x_13439:
[----:B------:R-:W-:Y:S05]  /*12ec0*/  BSYNC.RECONVERGENT B1 ;  /* 0x0000000000017941 */ /* 0x000fea0003800200 */
.L_x_13425:
        /* <DEDUP_REMOVED lines=12> */
[----:B0-----:R-:W-:Y:S01]  /*12f90*/  STG.E.U8 desc[UR36][R16.64], R5 ;  /* 0x0000000510007986 */ /* 0x001fe2000c101124 */
[----:B------:R-:W-:Y:S05]  /*12fa0*/  EXIT ;  /* 0x000000000000794d */ /* 0x000fea0003800000 */
.L_x_13445:
[----:B------:R-:W0:Y:S02]  /*12fb0*/  F2I.S64.F64.TRUNC R4, R4 ;  /* 0x0000000400047311 */ /* 0x000e24000030d900 */
[----:B0-----:R-:W-:-:S05]  /*12fc0*/  IMAD.MOV.U32 R3, RZ, RZ, R4 ;  /* 0x000000ffff037224 */ /* 0x001fca00078e0004 */
[----:B------:R-:W-:Y:S01]  /*12fd0*/  STG.E.U8 desc[UR36][R16.64], R3 ;  /* 0x0000000310007986 */ /* 0x000fe2000c101124 */
[----:B------:R-:W-:Y:S05]  /*12fe0*/  EXIT ;  /* 0x000000000000794d */ /* 0x000fea0003800000 */
.L_x_13444:
[----:B------:R-:W-:-:S09]  /*12ff0*/  UISETP.NE.AND UP0, UPT, UR4, 0x2, UPT ;  /* 0x000000020400788c */ /* 0x000fd2000bf05270 */
[----:B------:R-:W-:Y:S05]  /*13000*/  BRA.U !UP0, `(.L_x_13447) ;  /* 0x0000000108287547 */ /* 0x000fea000b800000 */
[----:B------:R-:W-:-:S09]  /*13010*/  UISETP.NE.AND UP0, UPT, UR4, 0x3, UPT ;  /* 0x000000030400788c */ /* 0x000fd2000bf05270 */
[----:B------:R-:W-:Y:S05]  /*13020*/  BRA.U !UP0, `(.L_x_13448) ;  /* 0x0000000108147547 */ /* 0x000fea000b800000 */
[----:B------:R-:W-:-:S09]  /*13030*/  UISETP.NE.AND UP0, UPT, UR4, 0x4, UPT ;  /* 0x000000040400788c */ /* 0x000fd2000bf05270 */
[----:B------:R-:W-:Y:S05]  /*13040*/  BRA.U UP0, `(.L_x_13446) ;  /* 0x0000000900b47547 */ /* 0x000fea000b800000 */
[----:B------:R-:W0:Y:S02]  /*13050*/  F2I.S64.F64.TRUNC R4, R4 ;  /* 0x0000000400047311 */ /* 0x000e24000030d900 */
[----:B0-----:R-:W-:Y:S01]  /*13060*/  STG.E.64 desc[UR36][R16.64], R4 ;  /* 0x0000000410007986 */ /* 0x001fe2000c101b24 */
[----:B------:R-:W-:Y:S05]  /*13070*/  EXIT ;  /* 0x000000000000794d */ /* 0x000fea0003800000 */
.L_x_13448:
[----:B------:R-:W0:Y:S02]  /*13080*/  F2I.F64.TRUNC R5, R4 ;  /* 0x0000000400057311 */ /* 0x000e24000030d100 */
[----:B0-----:R-:W-:Y:S01]  /*13090*/  STG.E desc[UR36][R16.64], R5 ;  /* 0x0000000510007986 */ /* 0x001fe2000c101924 */
[----:B------:R-:W-:Y:S05]  /*130a0*/  EXIT ;  /* 0x000000000000794d */ /* 0x000fea0003800000 */
.L_x_13447:
[----:B------:R-:W0:Y:S02]  /*130b0*/  F2I.F64.TRUNC R5, R4 ;  /* 0x0000000400057311 */ /* 0x000e24000030d100 */
[----:B0-----:R-:W-:Y:S01]  /*130c0*/  STG.E.U16 desc[UR36][R16.64], R5 ;  /* 0x0000000510007986 */ /* 0x001fe2000c101524 */
[----:B------:R-:W-:Y:S05]  /*130d0*/  EXIT ;  /* 0x000000000000794d */ /* 0x000fea0003800000 */
.L_x_13443:
        /* <DEDUP_REMOVED lines=11> */
[----:B------:R-:W-:Y:S01]  /*13190*/  STG.E desc[UR36][R16.64], R3 ;  /* 0x0000000310007986 */ /* 0x000fe2000c101924 */
[----:B------:R-:W-:Y:S05]  /*131a0*/  EXIT ;  /* 0x000000000000794d */ /* 0x000fea0003800000 */
.L_x_13450:
[----:B------:R-:W-:Y:S01]  /*131b0*/  UMOV UR4, 0xf0000000 ;  /* 0xf000000000047882 */ /* 0x000fe20000000000 */
[----:B------:R-:W-:Y:S01]  /*131c0*/  UMOV UR5, 0x380fffff ;  /* 0x380fffff00057882 */ /* 0x000fe20000000000 */
[----:B------:R-:W0:Y:S01]  /*131d0*/  F2F.F32.F64 R0, R4 ;  /* 0x0000000400007310 */ /* 0x000e220000301000 */
[----:B------:R-:W-:-:S14]  /*131e0*/  DSETP.GEU.AND P0, PT, |R4|, UR4, PT ;  /* 0x0000000404007e2a */ /* 0x000fdc000bf0e200 */
[----:B0-----:R-:W-:-:S05]  /*131f0*/  @!P0 FMUL R0, R0, 1.175494350822287508e-38 ;  /* 0x0080000000008820 */ /* 0x001fca0000400000 */
[----:B------:R-:W-:-:S05]  /*13200*/  F2FP.F16.F32.PACK_AB R0, RZ, R0 ;  /* 0x00000000ff00723e */ /* 0x000fca00000000ff */
[----:B------:R-:W-:Y:S01]  /*13210*/  STG.E.U16 desc[UR36][R16.64], R0 ;  /* 0x0000000010007986 */ /* 0x000fe2000c101524 */
[----:B------:R-:W-:Y:S05]  /*13220*/  EXIT ;  /* 0x000000000000794d */ /* 0x000fea0003800000 */
.L_x_13449:
        /* <DEDUP_REMOVED lines=12> */
[----:B------:R-:W-:Y:S01]  /*132f0*/  STG.E.64 desc[UR36][R16.64], R2 ;  /* 0x0000000210007986 */ /* 0x000fe2000c101b24 */
[----:B------:R-:W-:Y:S05]  /*13300*/  EXIT ;  /* 0x000000000000794d */ /* 0x000fea0003800000 */
.L_x_13452:
[----:B------:R-:W-:Y:S01]  /*13310*/  UMOV UR4, 0xf0000000 ;  /* 0xf000000000047882 */ /* 0x000fe20000000000 */
[----:B------:R-:W-:Y:S01]  /*13320*/  UMOV UR5, 0x380fffff ;  /* 0x380fffff00057882 */ /* 0x000fe20000000000 */
[----:B------:R-:W0:Y:S01]  /*13330*/  F2F.F32.F64 R0, R4 ;  /* 0x0000000400007310 */ /* 0x000e220000301000 */
[----:B------:R-:W-:-:S14]  /*13340*/  DSETP.GEU.AND P0, PT, |R4|, UR4, PT ;  /* 0x0000000404007e2a */ /* 0x000fdc000bf0e200 */
[----:B0-----:R-:W-:-:S05]  /*13350*/  @!P0 FMUL R0, R0, 1.175494350822287508e-38 ;  /* 0x0080000000008820 */ /* 0x001fca0000400000 */
[----:B------:R-:W-:-:S04]  /*13360*/  F2FP.F16.F32.PACK_AB R3, RZ, R0 ;  /* 0x00000000ff03723e */ /* 0x000fc800000000ff */
[----:B------:R-:W-:-:S05]  /*13370*/  PRMT R3, R3, 0x5410, RZ ;  /* 0x0000541003037816 */ /* 0x000fca00000000ff */
[----:B------:R-:W-:Y:S01]  /*13380*/  STG.E desc[UR36][R16.64], R3 ;  /* 0x0000000310007986 */ /* 0x000fe2000c101924 */
[----:B------:R-:W-:Y:S05]  /*13390*/  EXIT ;  /* 0x000000000000794d */ /* 0x000fea0003800000 */
.L_x_13451:
[----:B------:R-:W-:Y:S01]  /*133a0*/  STG.E.64 desc[UR36][R16.64], R4 ;  /* 0x0000000410007986 */ /* 0x000fe2000c101b24 */
[----:B------:R-:W-:Y:S05]  /*133b0*/  EXIT ;  /* 0x000000000000794d */ /* 0x000fea0003800000 */
.L_x_13442:
        /* <DEDUP_REMOVED lines=11> */
[----:B0-----:R-:W-:Y:S01]  /*13470*/  STG.E.U16 desc[UR36][R16.64], R5 ;  /* 0x0000000510007986 */ /* 0x001fe2000c101524 */
[----:B------:R-:W-:Y:S05]  /*13480*/  EXIT ;  /* 0x000000000000794d */ /* 0x000fea0003800000 */
.L_x_13456:
        /* <DEDUP_REMOVED lines=21> */
.L_x_13459:
[----:B------:R-:W-:-:S04]  /*135e0*/  SHF.R.U32.HI R3, RZ, 0x18, R3 ;  /* 0x00000018ff037819 */ /* 0x000fc80000011603 */
[----:B------:R-:W-:-:S04]  /*135f0*/  LOP3.LUT R0, R0, 0x80, R3, 0xf8, !PT ;  /* 0x0000008000007812 */ /* 0x000fc800078ef803 */
[----:B------:R-:W-:-:S07]  /*13600*/  PRMT R8, R0, 0x7610, R8 ;  /* 0x0000761000087816 */ /* 0x000fce0000000008 */
.L_x_13458:
[----:B------:R-:W-:Y:S05]  /*13610*/  BSYNC.RECONVERGENT B0 ;  /* 0x0000000000007941 */ /* 0x000fea0003800200 */
.L_x_13457:
[----:B------:R-:W-:Y:S01]  /*13620*/  STG.E.U8 desc[UR36][R16.64], R8 ;  /* 0x0000000810007986 */ /* 0x000fe2000c101124 */
[----:B------:R-:W-:Y:S05]  /*13630*/  EXIT ;  /* 0x000000000000794d */ /* 0x000fea0003800000 */
.L_x_13455:
        /* <DEDUP_REMOVED lines=21> */
.L_x_13462:
[----:B------:R-:W-:-:S04]  /*13790*/  SHF.R.U32.HI R3, RZ, 0x18, R3 ;  /* 0x00000018ff037819 */ /* 0x000fc80000011603 */
[----:B------:R-:W-:-:S04]  /*137a0*/  LOP3.LUT R0, R0, 0x80, R3, 0xf8, !PT ;  /* 0x0000008000007812 */ /* 0x000fc800078ef803 */
[----:B------:R-:W-:-:S07]  /*137b0*/  PRMT R8, R0, 0x7610, R8 ;  /* 0x0000761000087816 */ /* 0x000fce0000000008 */
.L_x_13461:
[----:B------:R-:W-:Y:S05]  /*137c0*/  BSYNC.RECONVERGENT B0 ;  /* 0x0000000000007941 */ /* 0x000fea0003800200 */
.L_x_13460:
[----:B------:R-:W-:Y:S01]  /*137d0*/  STG.E.U8 desc[UR36][R16.64], R8 ;  /* 0x0000000810007986 */ /* 0x000fe2000c101124 */
[----:B------:R-:W-:Y:S05]  /*137e0*/  EXIT ;  /* 0x000000000000794d */ /* 0x000fea0003800000 */
.L_x_13454:
        /* <DEDUP_REMOVED lines=24> */
[----:B------:R-:W-:Y:S01]  /*13970*/  STG.E.U8 desc[UR36][R16.64], R3 ;  /* 0x0000000310007986 */ /* 0x000fe2000c101124 */
[----:B------:R-:W-:Y:S05]  /*13980*/  EXIT ;  /* 0x000000000000794d */ /* 0x000fea0003800000 */
.L_x_13464:
[----:B------:R-:W0:Y:S02]  /*13990*/  F2I.U64.F64.TRUNC R4, R4 ;  /* 0x0000000400047311 */ /* 0x000e24000030d800 */
[----:B0-----:R-:W-:Y:S01]  /*139a0*/  STG.E.64 desc[UR36][R16.64], R4 ;  /* 0x0000000410007986 */ /* 0x001fe2000c101b24 */
[----:B------:R-:W-:Y:S05]  /*139b0*/  EXIT ;  /* 0x000000000000794d */ /* 0x000fea0003800000 */
.L_x_13463:
[----:B------:R-:W0:Y:S02]  /*139c0*/  F2I.U32.F64.TRUNC R5, R4 ;  /* 0x0000000400057311 */ /* 0x000e24000030d000 */
[----:B0-----:R-:W-:Y:S01]  /*139d0*/  STG.E desc[UR36][R16.64], R5 ;  /* 0x0000000510007986 */ /* 0x001fe2000c101924 */
[----:B------:R-:W-:Y:S05]  /*139e0*/  EXIT ;  /* 0x000000000000794d */ /* 0x000fea0003800000 */
.L_x_13453:
        /* <DEDUP_REMOVED lines=8> */
[----:B------:R-:W-:Y:S01]  /*13a70*/  STG.E.U8 desc[UR36][R16.64], R3 ;  /* 0x0000000310007986 */ /* 0x000fe2000c101124 */
[----:B------:R-:W-:Y:S05]  /*13a80*/  EXIT ;  /* 0x000000000000794d */ /* 0x000fea0003800000 */
.L_x_13466:
[----:B------:R-:W-:-:S05]  /*13a90*/  CS2R R6, SRZ ;  /* 0x0000000000067805 */ /* 0x000fca000001ff00 */
[----:B------:R-:W-:Y:S01]  /*13aa0*/  STG.E.128 desc[UR36][R16.64], R4 ;  /* 0x0000000410007986 */ /* 0x000fe2000c101d24 */
[----:B------:R-:W-:Y:S05]  /*13ab0*/  EXIT ;  /* 0x000000000000794d */ /* 0x000fea0003800000 */
.L_x_13465:
[----:B------:R-:W-:-:S09]  /*13ac0*/  UISETP.NE.AND UP0, UPT, UR4, 0xf, UPT ;  /* 0x0000000f0400788c */ /* 0x000fd2000bf05270 */
[----:B------:R-:W-:Y:S05]  /*13ad0*/  BRA.U !UP0, `(.L_x_13467) ;  /* 0x0000000508087547 */ /* 0x000fea000b800000 */
[----:B------:R-:W-:-:S09]  /*13ae0*/  UISETP.NE.AND UP0, UPT, UR4, 0x17, UPT ;  /* 0x000000170400788c */ /* 0x000fd2000bf05270 */
[----:B------:R-:W-:Y:S05]  /*13af0*/  BRA.U !UP0, `(.L_x_13468) ;  /* 0x0000000108a07547 */ /* 0x000fea000b800000 */
[----:B------:R-:W-:-:S09]  /*13b00*/  UISETP.NE.AND UP0, UPT, UR4, 0x18, UPT ;  /* 0x000000180400788c */ /* 0x000fd2000bf05270 */
[----:B------:R-:W-:Y:S05]  /*13b10*/  BRA.U !UP0, `(.L_x_13469) ;  /* 0x0000000108447547 */ /* 0x000fea000b800000 */
.L_x_13446:
        /* <DEDUP_REMOVED lines=16> */
.L_x_13470:
[----:B------:R-:W-:Y:S05]  /*13c20*/  EXIT ;  /* 0x000000000000794d */ /* 0x000fea0003800000 */
.L_x_13469:
        /* <DEDUP_REMOVED lines=17> */
.L_x_13472:
[----:B------:R-:W-:Y:S05]  /*13d40*/  BSYNC.RECONVERGENT B0 ;  /* 0x0000000000007941 */ /* 0x000fea0003800200 */
.L_x_13471:
[----:B------:R-:W-:-:S05]  /*13d50*/  LOP3.LUT R3, R0, 0x80, R3, 0xf8, !PT ;  /* 0x0000008000037812 */ /* 0x000fca00078ef803 */
[----:B------:R-:W-:Y:S01]  /*13d60*/  STG.E.U8 desc[UR36][R16.64], R3 ;  /* 0x0000000310007986 */ /* 0x000fe2000c101124 */
[----:B------:R-:W-:Y:S05]  /*13d70*/  EXIT ;  /* 0x000000000000794d */ /* 0x000fea0003800000 */
.L_x_13468:
        /* <DEDUP_REMOVED lines=16> */
.L_x_13474:
[----:B------:R-:W-:Y:S01]  /*13e80*/  IMAD.MOV.U32 R0, RZ, RZ, 0x7f ;  /* 0x0000007fff007424 */ /* 0x000fe200078e00ff */
[----:B------:R-:W-:-:S04]  /*13e90*/  ISETP.GT.U32.AND P0, PT, R2, 0x7f800000, PT ;  /* 0x7f8000000200780c */ /* 0x000fc80003f04070 */
[----:B------:R-:W-:-:S09]  /*13ea0*/  SEL R0, R0, 0x7c, P0 ;  /* 0x0000007c00007807 */ /* 0x000fd20000000000 */
.L_x_13475:
[----:B------:R-:W-:Y:S05]  /*13eb0*/  BSYNC.RECONVERGENT B0 ;  /* 0x0000000000007941 */ /* 0x000fea0003800200 */
.L_x_13473:
[----:B------:R-:W-:-:S04]  /*13ec0*/  SHF.R.U32.HI R3, RZ, 0x18, R3 ;  /* 0x00000018ff037819 */ /* 0x000fc80000011603 */
[----:B------:R-:W-:-:S05]  /*13ed0*/  LOP3.LUT R3, R0, 0x80, R3, 0xf8, !PT ;  /* 0x0000008000037812 */ /* 0x000fca00078ef803 */
[----:B------:R-:W-:Y:S01]  /*13ee0*/  STG.E.U8 desc[UR36][R16.64], R3 ;  /* 0x0000000310007986 */ /* 0x000fe2000c101124 */
[----:B------:R-:W-:Y:S05]  /*13ef0*/  EXIT ;  /* 0x000000000000794d */ /* 0x000fea0003800000 */
.L_x_13467:
[----:B------:R-:W-:Y:S01]  /*13f00*/  UMOV UR4, 0xf0000000 ;  /* 0xf000000000047882 */ /* 0x000fe20000000000 */
[----:B------:R-:W-:Y:S01]  /*13f10*/  UMOV UR5, 0x380fffff ;  /* 0x380fffff00057882 */ /* 0x000fe20000000000 */
[----:B------:R-:W0:Y:S01]  /*13f20*/  F2F.F32.F64 R0, R4 ;  /* 0x0000000400007310 */ /* 0x000e220000301000 */
[----:B------:R-:W-:-:S14]  /*13f30*/  DSETP.GEU.AND P0, PT, |R4|, UR4, PT ;  /* 0x0000000404007e2a */ /* 0x000fdc000bf0e200 */
[----:B0-----:R-:W-:-:S05]  /*13f40*/  @!P0 FMUL R0, R0, 1.175494350822287508e-38 ;  /* 0x0080000000008820 */ /* 0x001fca0000400000 */
[----:B------:R-:W-:-:S05]  /*13f50*/  F2FP.BF16.F32.PACK_AB R0, RZ, R0 ;  /* 0x00000000ff00723e */ /* 0x000fca00000010ff */
[----:B------:R-:W-:Y:S01]  /*13f60*/  STG.E.U16 desc[UR36][R16.64], R0 ;  /* 0x0000000010007986 */ /* 0x000fe2000c101524 */
[----:B------:R-:W-:Y:S05]  /*13f70*/  EXIT ;  /* 0x000000000000794d */ /* 0x000fea0003800000 */
        .weak           $__internal_0_$__cuda_sm20_div_rn_f64_full
        .type           $__internal_0_$__cuda_sm20_div_rn_f64_full,@function
        .size           $__internal_0_$__cuda_sm20_div_rn_f64_full,(.L_x_36949 - $__internal_0_$__cuda_sm20_div_rn_f64_full)
$__internal_0_$__cuda_sm20_div_rn_f64_full:
[C---:B------:R-:W-:Y:S01]  /*13f80*/  FSETP.GEU.AND P0, PT, |R7|.reuse, 1.469367938527859385e-39, PT ;  /* 0x001000000700780b */ /* 0x040fe20003f0e200 */
[----:B------:R-:W-:Y:S01]  /*13f90*/  IMAD.MOV.U32 R26, RZ, RZ, 0x1 ;  /* 0x00000001ff1a7424 */ /* 0x000fe200078e00ff */
[----:B------:R-:W-:Y:S01]  /*13fa0*/  LOP3.LUT R8, R7, 0x800fffff, RZ, 0xc0, !PT ;  /* 0x800fffff07087812 */ /* 0x000fe200078ec0ff */
[----:B------:R-:W-:Y:S01]  /*13fb0*/  IMAD.MOV.U32 R12, RZ, RZ, 0x1ca00000 ;  /* 0x1ca00000ff0c7424 */ /* 0x000fe200078e00ff */
[C---:B------:R-:W-:Y:S01]  /*13fc0*/  FSETP.GEU.AND P1, PT, |R5|.reuse, 1.469367938527859385e-39, PT ;  /* 0x001000000500780b */ /* 0x040fe20003f2e200 */
[----:B------:R-:W-:Y:S01]  /*13fd0*/  BSSY.RECONVERGENT B0, `(.L_x_13476) ;  /* 0x0000052000007945 */ /* 0x000fe20003800200 */
[----:B------:R-:W-:Y:S02]  /*13fe0*/  LOP3.LUT R9, R8, 0x3ff00000, RZ, 0xfc, !PT ;  /* 0x3ff0000008097812 */ /* 0x000fe400078efcff */
[----:B------:R-:W-:Y:S02]  /*13ff0*/  MOV R8, R6 ;  /* 0x0000000600087202 */ /* 0x000fe40000000f00 */
[----:B------:R-:W-:-:S02]  /*14000*/  LOP3.LUT R3, R5, 0x7ff00000, RZ, 0xc0, !PT ;  /* 0x7ff0000005037812 */ /* 0x000fc400078ec0ff */
[----:B------:R-:W-:Y:S01]  /*14010*/  LOP3.LUT R14, R7, 0x7ff00000, RZ, 0xc0, !PT ;  /* 0x7ff00000070e7812 */ /* 0x000fe200078ec0ff */
[----:B------:R-:W-:-:S03]  /*14020*/  @!P0 DMUL R8, R6, 8.98846567431157953865e+307 ;  /* 0x7fe0000006088828 */ /* 0x000fc60000000000 */
[----:B------:R-:W-:Y:S01]  /*14030*/  ISETP.GE.U32.AND P3, PT, R3, R14, PT ;  /* 0x0000000e0300720c */ /* 0x000fe20003f66070 */
[----:B------:R-:W-:Y:S01]  /*14040*/  @!P1 IMAD.MOV.U32 R24, RZ, RZ, RZ ;  /* 0x000000ffff189224 */ /* 0x000fe200078e00ff */
[----:B------:R-:W-:Y:S01]  /*14050*/  @!P1 LOP3.LUT R10, R7, 0x7ff00000, RZ, 0xc0, !PT ;  /* 0x7ff00000070a9812 */ /* 0x000fe200078ec0ff */
[----:B------:R-:W0:Y:S01]  /*14060*/  MUFU.RCP64H R27, R9 ;  /* 0x00000009001b7308 */ /* 0x000e220000001800 */
[C---:B------:R-:W-:Y:S02]  /*14070*/  SEL R11, R12.reuse, 0x63400000, !P3 ;  /* 0x634000000c0b7807 */ /* 0x040fe40005800000 */
[----:B------:R-:W-:Y:S02]  /*14080*/  @!P1 ISETP.GE.U32.AND P2, PT, R3, R10, PT ;  /* 0x0000000a0300920c */ /* 0x000fe40003f46070 */
[----:B------:R-:W-:Y:S02]  /*14090*/  LOP3.LUT R11, R11, 0x800fffff, R5, 0xf8, !PT ;  /* 0x800fffff0b0b7812 */ /* 0x000fe400078ef805 */
[----:B------:R-:W-:-:S02]  /*140a0*/  @!P1 SEL R13, R12, 0x63400000, !P2 ;  /* 0x634000000c0d9807 */ /* 0x000fc40005000000 */
[----:B------:R-:W-:Y:S02]  /*140b0*/  @!P0 LOP3.LUT R14, R9, 0x7ff00000, RZ, 0xc0, !PT ;  /* 0x7ff00000090e8812 */ /* 0x000fe400078ec0ff */
[----:B------:R-:W-:Y:S01]  /*140c0*/  @!P1 LOP3.LUT R10, R13, 0x80000000, R5, 0xf8, !PT ;  /* 0x800000000d0a9812 */ /* 0x000fe200078ef805 */
[----:B------:R-:W-:-:S03]  /*140d0*/  IMAD.MOV.U32 R13, RZ, RZ, R3 ;  /* 0x000000ffff0d7224 */ /* 0x000fc600078e0003 */
[----:B------:R-:W-:Y:S01]  /*140e0*/  @!P1 LOP3.LUT R25, R10, 0x100000, RZ, 0xfc, !PT ;  /* 0x001000000a199812 */ /* 0x000fe200078efcff */
[----:B0-----:R-:W-:Y:S01]  /*140f0*/  DFMA R20, R26, -R8, 1 ;  /* 0x3ff000001a14742b */ /* 0x001fe20000000808 */
[----:B------:R-:W-:-:S06]  /*14100*/  MOV R10, R4 ;  /* 0x00000004000a7202 */ /* 0x000fcc0000000f00 */
[----:B------:R-:W-:Y:S02]  /*14110*/  @!P1 DFMA R10, R10, 2, -R24 ;  /* 0x400000000a0a982b */ /* 0x000fe40000000818 */
[----:B------:R-:W-:-:S08]  /*14120*/  DFMA R20, R20, R20, R20 ;  /* 0x000000141414722b */ /* 0x000fd00000000014 */
[----:B------:R-:W-:Y:S01]  /*14130*/  DFMA R26, R26, R20, R26 ;  /* 0x000000141a1a722b */ /* 0x000fe2000000001a */
[----:B------:R-:W-:-:S04]  /*14140*/  @!P1 LOP3.LUT R13, R11, 0x7ff00000, RZ, 0xc0, !PT ;  /* 0x7ff000000b0d9812 */ /* 0x000fc800078ec0ff */
[----:B------:R-:W-:-:S03]  /*14150*/  IADD3 R15, PT, PT, R13, -0x1, RZ ;  /* 0xffffffff0d0f7810 */ /* 0x000fc60007ffe0ff */
[----:B------:R-:W-:Y:S01]  /*14160*/  DFMA R20, R26, -R8, 1 ;  /* 0x3ff000001a14742b */ /* 0x000fe20000000808 */
[----:B------:R-:W-:-:S07]  /*14170*/  ISETP.GT.U32.AND P0, PT, R15, 0x7feffffe, PT ;  /* 0x7feffffe0f00780c */ /* 0x000fce0003f04070 */
[----:B------:R-:W-:Y:S01]  /*14180*/  DFMA R26, R26, R20, R26 ;  /* 0x000000141a1a722b */ /* 0x000fe2000000001a */
[----:B------:R-:W-:-:S05]  /*14190*/  VIADD R20, R14, 0xffffffff ;  /* 0xffffffff0e147836 */ /* 0x000fca0000000000 */
[----:B------:R-:W-:Y:S02]  /*141a0*/  ISETP.GT.U32.OR P0, PT, R20, 0x7feffffe, P0 ;  /* 0x7feffffe1400780c */ /* 0x000fe40000704470 */
[----:B------:R-:W-:-:S08]  /*141b0*/  DMUL R24, R26, R10 ;  /* 0x0000000a1a187228 */ /* 0x000fd00000000000 */
[----:B------:R-:W-:-:S08]  /*141c0*/  DFMA R28, R24, -R8, R10 ;  /* 0x80000008181c722b */ /* 0x000fd0000000000a */
[----:B------:R-:W-:Y:S01]  /*141d0*/  DFMA R20, R26, R28, R24 ;  /* 0x0000001c1a14722b */ /* 0x000fe20000000018 */
[----:B------:R-:W-:Y:S10]  /*141e0*/  @P0 BRA `(.L_x_13477) ;  /* 0x00000000006c0947 */ /* 0x000ff40003800000 */
[----:B------:R-:W-:-:S04]  /*141f0*/  LOP3.LUT R4, R7, 0x7ff00000, RZ, 0xc0, !PT ;  /* 0x7ff0000007047812 */ /* 0x000fc800078ec0ff */
[CC--:B------:R-:W-:Y:S02]  /*14200*/  VIADDMNMX R5, R3.reuse, -R4.reuse, 0xb9600000, !PT ;  /* 0xb960000003057446 */ /* 0x0c0fe40007800904 */
[----:B------:R-:W-:Y:S02]  /*14210*/  ISETP.GE.U32.AND P0, PT, R3, R4, PT ;  /* 0x000000040300720c */ /* 0x000fe40003f06070 */
[----:B------:R-:W-:Y:S02]  /*14220*/  VIMNMX R5, PT, PT, R5, 0x46a00000, PT ;  /* 0x46a0000005057848 */ /* 0x000fe40003fe0100 */
[----:B------:R-:W-:-:S05]  /*14230*/  SEL R12, R12, 0x63400000, !P0 ;  /* 0x634000000c0c7807 */ /* 0x000fca0004000000 */
[----:B------:R-:W-:Y:S02]  /*14240*/  IMAD.IADD R5, R5, 0x1, -R12 ;  /* 0x0000000105057824 */ /* 0x000fe400078e0a0c */
[----:B------:R-:W-:-:S03]  /*14250*/  IMAD.MOV.U32 R12, RZ, RZ, RZ ;  /* 0x000000ffff0c7224 */ /* 0x000fc600078e00ff */
[----:B------:R-:W-:-:S06]  /*14260*/  IADD3 R13, PT, PT, R5, 0x7fe00000, RZ ;  /* 0x7fe00000050d7810 */ /* 0x000fcc0007ffe0ff */
[----:B------:R-:W-:-:S10]  /*14270*/  DMUL R24, R20, R12 ;  /* 0x0000000c14187228 */ /* 0x000fd40000000000 */
[----:B------:R-:W-:-:S13]  /*14280*/  FSETP.GTU.AND P0, PT, |R25|, 1.469367938527859385e-39, PT ;  /* 0x001000001900780b */ /* 0x000fda0003f0c200 */
[----:B------:R-:W-:Y:S05]  /*14290*/  @P0 BRA `(.L_x_13478) ;  /* 0x0000000000940947 */ /* 0x000fea0003800000 */
[----:B------:R-:W-:Y:S01]  /*142a0*/  DFMA R8, R20, -R8, R10 ;  /* 0x800000081408722b */ /* 0x000fe2000000000a */
[----:B------:R-:W-:-:S09]  /*142b0*/  IMAD.MOV.U32 R12, RZ, RZ, RZ ;  /* 0x000000ffff0c7224 */ /* 0x000fd200078e00ff */
[C---:B------:R-:W-:Y:S02]  /*142c0*/  FSETP.NEU.AND P0, PT, R9.reuse, RZ, PT ;  /* 0x000000ff0900720b */ /* 0x040fe40003f0d000 */
[----:B------:R-:W-:-:S04]  /*142d0*/  LOP3.LUT R6, R9, 0x80000000, R7, 0x48, !PT ;  /* 0x8000000009067812 */ /* 0x000fc800078e4807 */
[----:B------:R-:W-:-:S07]  /*142e0*/  LOP3.LUT R13, R6, R13, RZ, 0xfc, !PT ;  /* 0x0000000d060d7212 */ /* 0x000fce00078efcff */
[----:B------:R-:W-:Y:S05]  /*142f0*/  @!P0 BRA `(.L_x_13478) ;  /* 0x00000000007c8947 */ /* 0x000fea0003800000 */
[C---:B------:R-:W-:Y:S01]  /*14300*/  IADD3 R9, PT, PT, -R5.reuse, RZ, RZ ;  /* 0x000000ff05097210 */ /* 0x040fe20007ffe1ff */
[----:B------:R-:W-:Y:S01]  /*14310*/  IMAD.MOV.U32 R8, RZ, RZ, RZ ;  /* 0x000000ffff087224 */ /* 0x000fe200078e00ff */
[----:B------:R-:W-:-:S05]  /*14320*/  IADD3 R5, PT, PT, -R5, -0x43300000, RZ ;  /* 0xbcd0000005057810 */ /* 0x000fca0007ffe1ff */
[----:B------:R-:W-:Y:S02]  /*14330*/  DFMA R8, R24, -R8, R20 ;  /* 0x800000081808722b */ /* 0x000fe40000000014 */
[----:B------:R-:W-:-:S08]  /*14340*/  DMUL.RP R20, R20, R12 ;  /* 0x0000000c14147228 */ /* 0x000fd00000008000 */
[----:B------:R-:W-:Y:S02]  /*14350*/  FSETP.NEU.AND P0, PT, |R9|, R5, PT ;  /* 0x000000050900720b */ /* 0x000fe40003f0d200 */
[----:B------:R-:W-:Y:S02]  /*14360*/  LOP3.LUT R3, R21, R6, RZ, 0x3c, !PT ;  /* 0x0000000615037212 */ /* 0x000fe400078e3cff */
[----:B------:R-:W-:Y:S02]  /*14370*/  FSEL R24, R20, R24, !P0 ;  /* 0x0000001814187208 */ /* 0x000fe40004000000 */
[----:B------:R-:W-:Y:S01]  /*14380*/  FSEL R25, R3, R25, !P0 ;  /* 0x0000001903197208 */ /* 0x000fe20004000000 */
[----:B------:R-:W-:Y:S06]  /*14390*/  BRA `(.L_x_13478) ;  /* 0x0000000000547947 */ /* 0x000fec0003800000 */
.L_x_13477:
[----:B------:R-:W-:-:S14]  /*143a0*/  DSETP.NAN.AND P0, PT, R4, R4, PT ;  /* 0x000000040400722a */ /* 0x000fdc0003f08000 */
[----:B------:R-:W-:Y:S05]  /*143b0*/  @P0 BRA `(.L_x_13479) ;  /* 0x0000000000440947 */ /* 0x000fea0003800000 */
[----:B------:R-:W-:-:S14]  /*143c0*/  DSETP.NAN.AND P0, PT, R6, R6, PT ;  /* 0x000000060600722a */ /* 0x000fdc0003f08000 */
[----:B------:R-:W-:Y:S05]  /*143d0*/  @P0 BRA `(.L_x_13480) ;  /* 0x0000000000300947 */ /* 0x000fea0003800000 */
[----:B------:R-:W-:Y:S01]  /*143e0*/  ISETP.NE.AND P0, PT, R13, R14, PT ;  /* 0x0000000e0d00720c */ /* 0x000fe20003f05270 */
[----:B------:R-:W-:Y:S01]  /*143f0*/  IMAD.MOV.U32 R24, RZ, RZ, 0x0 ;  /* 0x00000000ff187424 */ /* 0x000fe200078e00ff */
[----:B------:R-:W-:-:S11]  /*14400*/  MOV R25, 0xfff80000 ;  /* 0xfff8000000197802 */ /* 0x000fd60000000f00 */
[----:B------:R-:W-:Y:S05]  /*14410*/  @!P0 BRA `(.L_x_13478) ;  /* 0x0000000000348947 */ /* 0x000fea0003800000 */
[----:B------:R-:W-:Y:S02]  /*14420*/  ISETP.NE.AND P0, PT, R13, 0x7ff00000, PT ;  /* 0x7ff000000d00780c */ /* 0x000fe40003f05270 */
[----:B------:R-:W-:Y:S02]  /*14430*/  LOP3.LUT R25, R5, 0x80000000, R7, 0x48, !PT ;  /* 0x8000000005197812 */ /* 0x000fe400078e4807 */
[----:B------:R-:W-:-:S13]  /*14440*/  ISETP.EQ.OR P0, PT, R14, RZ, !P0 ;  /* 0x000000ff0e00720c */ /* 0x000fda0004702670 */
[----:B------:R-:W-:Y:S01]  /*14450*/  @P0 LOP3.LUT R3, R25, 0x7ff00000, RZ, 0xfc, !PT ;  /* 0x7ff0000019030812 */ /* 0x000fe200078efcff */
[----:B------:R-:W-:Y:S02]  /*14460*/  @!P0 IMAD.MOV.U32 R24, RZ, RZ, RZ ;  /* 0x000000ffff188224 */ /* 0x000fe400078e00ff */
[----:B------:R-:W-:Y:S01]  /*14470*/  @P0 IMAD.MOV.U32 R24, RZ, RZ, RZ ;  /* 0x000000ffff180224 */ /* 0x000fe200078e00ff */
[----:B------:R-:W-:Y:S01]  /*14480*/  @P0 MOV R25, R3 ;  /* 0x0000000300190202 */ /* 0x000fe20000000f00 */
[----:B------:R-:W-:Y:S06]  /*14490*/  BRA `(.L_x_13478) ;  /* 0x0000000000147947 */ /* 0x000fec0003800000 */
.L_x_13480:
[----:B------:R-:W-:Y:S01]  /*144a0*/  LOP3.LUT R25, R7, 0x80000, RZ, 0xfc, !PT ;  /* 0x0008000007197812 */ /* 0x000fe200078efcff */
[----:B------:R-:W-:Y:S01]  /*144b0*/  IMAD.MOV.U32 R24, RZ, RZ, R6 ;  /* 0x000000ffff187224 */ /* 0x000fe200078e0006 */
[----:B------:R-:W-:Y:S06]  /*144c0*/  BRA `(.L_x_13478) ;  /* 0x0000000000087947 */ /* 0x000fec0003800000 */
.L_x_13479:
[----:B------:R-:W-:Y:S01]  /*144d0*/  LOP3.LUT R25, R5, 0x80000, RZ, 0xfc, !PT ;  /* 0x0008000005197812 */ /* 0x000fe200078efcff */
[----:B------:R-:W-:-:S07]  /*144e0*/  IMAD.MOV.U32 R24, RZ, RZ, R4 ;  /* 0x000000ffff187224 */ /* 0x000fce00078e0004 */
.L_x_13478:
[----:B------:R-:W-:Y:S05]  /*144f0*/  BSYNC.RECONVERGENT B0 ;  /* 0x0000000000007941 */ /* 0x000fea0003800200 */
.L_x_13476:
[----:B------:R-:W-:Y:S01]  /*14500*/  MOV R4, R0 ;  /* 0x0000000000047202 */ /* 0x000fe20000000f00 */
[----:B------:R-:W-:-:S04]  /*14510*/  IMAD.MOV.U32 R5, RZ, RZ, 0x0 ;  /* 0x00000000ff057424 */ /* 0x000fc800078e00ff */
[----:B------:R-:W-:Y:S05]  /*14520*/  RET.REL.NODEC R4 `(_ZN2at6native18elementwise_kernelILi128ELi4EZNS0_15gpu_kernel_implINS0_13BinaryFunctorIdddZZZNS0_15binary_internal21div_floor_kernel_cudaERNS_18TensorIteratorBaseEENKUlvE1_clEvENKUlvE_clEvEUlddE_EEEEvS6_RKT_EUliE_EEviT1_) ;  /* 0xfffffeb804b47950 */ /* 0x000fea0003c3ffff */
.L_x_13481:
        /* <DEDUP_REMOVED lines=13> */
.L_x_36949:


//--------------------- .text._ZN2at6native27unrolled_elementwise_kernelINS0_13BinaryFunctorIdddZZZNS0_15binary_internal21div_floor_kernel_cudaERNS_18TensorIteratorBaseEENKUlvE1_clEvENKUlvE_clEvEUlddE_EESt5arrayIPcLm3EELi4E23TrivialOffsetCalculatorILi2EjESD_ILi1EjENS0_6memory12LoadWithCastILi2EEENSG_13StoreWithCastILi1EEEEEviT_T0_T2_T3_T4_T5_ --------------------------
	.section	.text._ZN2at6native27unrolled_elementwise_kernelINS0_13BinaryFunctorIdddZZZNS0_15binary_internal21div_floor_kernel_cudaERNS_18TensorIteratorBaseEENKUlvE1_clEvENKUlvE_clEvEUlddE_EESt5arrayIPcLm3EELi4E23TrivialOffsetCalculatorILi2EjESD_ILi1EjENS0_6memory12LoadWithCastILi2EEENSG_13StoreWithCastILi1EEEEEviT_T0_T2_T3_T4_T5_,"ax",@progbits
	.align	128
        .global         _ZN2at6native27unrolled_elementwise_kernelINS0_13BinaryFunctorIdddZZZNS0_15binary_internal21div_floor_kernel_cudaERNS_18TensorIteratorBaseEENKUlvE1_clEvENKUlvE_clEvEUlddE_EESt5arrayIPcLm3EELi4E23TrivialOffsetCalculatorILi2EjESD_ILi1EjENS0_6memory12LoadWithCastILi2EEENSG_13StoreWithCastILi1EEEEEviT_T0_T2_T3_T4_T5_
        .type           _ZN2at6native27unrolled_elementwise_kernelINS0_13BinaryFunctorIdddZZZNS0_15binary_internal21div_floor_kernel_cudaERNS_18TensorIteratorBaseEENKUlvE1_clEvENKUlvE_clEvEUlddE_EESt5arrayIPcLm3EELi4E23TrivialOffsetCalculatorILi2EjESD_ILi1EjENS0_6memory12LoadWithCastILi2EEENSG_13StoreWithCastILi1EEEEEviT_T0_T2_T3_T4_T5_,@function
        .size           _ZN2at6native27unrolled_elementwise_kernelINS0_13BinaryFunctorIdddZZZNS0_15binary_internal21div_floor_kernel_cudaERNS_18TensorIteratorBaseEENKUlvE1_clEvENKUlvE_clEvEUlddE_EESt5arrayIPcLm3EELi4E23TrivialOffsetCalculatorILi2EjESD_ILi1EjENS0_6memory12LoadWithCastILi2EEENSG_13StoreWithCastILi1EEEEEviT_T0_T2_T3_T4_T5_,(.L_x_36950 - _ZN2at6native27unrolled_elementwise_kernelINS0_13BinaryFunctorIdddZZZNS0_15binary_internal21div_floor_kernel_cudaERNS_18TensorIteratorBaseEENKUlvE1_clEvENKUlvE_clEvEUlddE_EESt5arrayIPcLm3EELi4E23TrivialOffsetCalculatorILi2EjESD_ILi1EjENS0_6memory12LoadWithCastILi2EEENSG_13StoreWithCastILi1EEEEEviT_T0_T2_T3_T4_T5_)
        .other          _ZN2at6native27unrolled_elementwise_kernelINS0_13BinaryFunctorIdddZZZNS0_15binary_internal21div_floor_kernel_cudaERNS_18TensorIteratorBaseEENKUlvE1_clEvENKUlvE_clEvEUlddE_EESt5arrayIPcLm3EELi4E23TrivialOffsetCalculatorILi2EjESD_ILi1EjENS0_6memory12LoadWithCastILi2EEENSG_13StoreWithCastILi1EEEEEviT_T0_T2_T3_T4_T5_,@"STO_CUDA_ENTRY STV_DEFAULT"
_ZN2at6native27unrolled_elementwise_kernelINS0_13BinaryFunctorIdddZZZNS0_15binary_internal21div_floor_kernel_cudaERNS_18TensorIteratorBaseEENKUlvE1_clEvENKUlvE_clEvEUlddE_EESt5arrayIPcLm3EELi4E23TrivialOffsetCalculatorILi2EjESD_ILi1EjENS0_6memory12LoadWithCastILi2EEENSG_13StoreWithCastILi1EEEEEviT_T0_T2_T3_T4_T5_:
.text._ZN2at6native27unrolled_elementwise_kernelINS0_13BinaryFunctorIdddZZZNS0_15binary_internal21div_floor_kernel_cudaERNS_18TensorIteratorBaseEENKUlvE1_clEvENKUlvE_clEvEUlddE_EESt5arrayIPcLm3EELi4E23TrivialOffsetCalculatorILi2EjESD_ILi1EjENS0_6memory12LoadWithCastILi2EEENSG_13StoreWithCastILi1EEEEEviT_T0_T2_T3_T4_T5_:
[----:B------:R-:W0:Y:S01]  /*0000*/  LDC R1, c[0x0][0x37c] ;  /* 0x0000df00ff017b82 */ /* 0x000e220000000800 */
[----:B------:R-:W1:Y:S07]  /*0010*/  S2R R37, SR_CTAID.X ;  /* 0x0000000000257919 */ /* 0x000e6e0000002500 */
[----:B------:R-:W1:Y:S01]  /*0020*/  LDC R0, c[0x0][0x380] ;  /* 0x0000e000ff007b82 */ /* 0x000e620000000800 */
[----:B------:R-:W2:Y:S01]  /*0030*/  LDCU.64 UR36, c[0x0][0x358] ;  /* 0x00006b00ff2477ac */ /* 0x000ea20008000a00 */
[----:B------:R-:W-:Y:S01]  /*0040*/  BSSY.RECONVERGENT B6, `(.L_x_13482) ;  /* 0x00001ec000067945 */ /* 0x000fe20003800200 */
[----:B------:R-:W3:Y:S01]  /*0050*/  S2R R34, SR_TID.X ;  /* 0x0000000000227919 */ /* 0x000ee20000002100 */
[----:B------:R-:W-:Y:S01]  /*0060*/  CS2R R32, SRZ ;  /* 0x0000000000207805 */ /* 0x000fe2000001ff00 */
[----:B------:R-:W4:Y:S01]  /*0070*/  LDCU.U8 UR38, c[0x0][0x3a4] ;  /* 0x00007480ff2677ac */ /* 0x000f220008000000 */
[----:B------:R-:W-:Y:S01]  /*0080*/  CS2R R22, SRZ ;  /* 0x0000000000167805 */ /* 0x000fe2000001ff00 */
        /* <DEDUP_REMOVED lines=26> */
.L_x_13488:
[----:B------:R-:W2:Y:S02]  /*0230*/  LDG.E.U8 R2, desc[UR36][R2.64] ;  /* 0x0000002402027981 */ /* 0x000ea4000c1e1100 */
[----:B--2---:R0:W1:Y:S01]  /*0240*/  I2F.F64.U16 R32, R2 ;  /* 0x0000000200207312 */ /* 0x0040620000101800 */
[----:B------:R-:W-:Y:S05]  /*0250*/  BRA `(.L_x_13490) ;  /* 0x0000000c00607947 */ /* 0x000fea0003800000 */
.L_x_13487:
        /* <DEDUP_REMOVED lines=9> */
.L_x_13492:
[----:B------:R-:W2:Y:S02]  /*02f0*/  LDG.E R2, desc[UR36][R2.64] ;  /* 0x0000002402027981 */ /* 0x000ea4000c1e1900 */
[----:B--2---:R1:W2:Y:S01]  /*0300*/  I2F.F64 R32, R2 ;  /* 0x0000000200207312 */ /* 0x0042a20000201c00 */
[----:B------:R-:W-:Y:S05]  /*0310*/  BRA `(.L_x_13490) ;  /* 0x0000000c00307947 */ /* 0x000fea0003800000 */
.L_x_13491:
[----:B------:R-:W2:Y:S02]  /*0320*/  LDG.E.U16 R2, desc[UR36][R2.64] ;  /* 0x0000002402027981 */ /* 0x000ea4000c1e1500 */
[----:B--2---:R3:W4:Y:S01]  /*0330*/  I2F.F64.S16 R32, R2 ;  /* 0x0000000200207312 */ /* 0x0047220000101c00 */
[----:B------:R-:W-:Y:S05]  /*0340*/  BRA `(.L_x_13490) ;  /* 0x0000000c00247947 */ /* 0x000fea0003800000 */
.L_x_13486:
        /* <DEDUP_REMOVED lines=10> */
.L_x_13494:
[----:B------:R-:W2:Y:S02]  /*03f0*/  LDG.E.U16 R0, desc[UR36][R2.64] ;  /* 0x0000002402007981 */ /* 0x000ea4000c1e1500 */
[----:B--2---:R-:W-:-:S05]  /*0400*/  HADD2.F32 R0, -RZ, R0.H0_H0 ;  /* 0x20000000ff007230 */ /* 0x004fca0000004100 */
[----:B------:R-:W-:-:S04]  /*0410*/  FMUL.FTZ R0, R0, 1 ;  /* 0x3f80000000007820 */ /* 0x000fc80000410000 */
[----:B------:R0:W1:Y:S01]  /*0420*/  F2F.F64.F32 R32, R0 ;  /* 0x0000000000207310 */ /* 0x0000620000201800 */
[----:B------:R-:W-:Y:S05]  /*0430*/  BRA `(.L_x_13490) ;  /* 0x0000000800e87947 */ /* 0x000fea0003800000 */
.L_x_13493:
        /* <DEDUP_REMOVED lines=10> */
.L_x_13496:
[----:B------:R-:W2:Y:S02]  /*04e0*/  LDG.E.U16 R2, desc[UR36][R2.64] ;  /* 0x0000002402027981 */ /* 0x000ea4000c1e1500 */
[----:B--2---:R-:W-:-:S05]  /*04f0*/  HADD2.F32 R0, -RZ, R2.H0_H0 ;  /* 0x20000002ff007230 */ /* 0x004fca0000004100 */
[----:B------:R-:W-:-:S04]  /*0500*/  FMUL.FTZ R0, R0, 1 ;  /* 0x3f80000000007820 */ /* 0x000fc80000410000 */
[----:B------:R0:W1:Y:S01]  /*0510*/  F2F.F64.F32 R32, R0 ;  /* 0x0000000000207310 */ /* 0x0000620000201800 */
[----:B------:R-:W-:Y:S05]  /*0520*/  BRA `(.L_x_13490) ;  /* 0x0000000800ac7947 */ /* 0x000fea0003800000 */
.L_x_13495:
[----:B------:R0:W5:Y:S01]  /*0530*/  LDG.E.64 R32, desc[UR36][R2.64] ;  /* 0x0000002402207981 */ /* 0x000162000c1e1b00 */
[----:B------:R-:W-:Y:S05]  /*0540*/  BRA `(.L_x_13490) ;  /* 0x0000000800a47947 */ /* 0x000fea0003800000 */
.L_x_13485:
        /* <DEDUP_REMOVED lines=13> */
.L_x_13499:
[----:B------:R0:W5:Y:S01]  /*0620*/  LDG.E.64 R32, desc[UR36][R2.64] ;  /* 0x0000002402207981 */ /* 0x000162000c1e1b00 */
[----:B------:R-:W-:Y:S05]  /*0630*/  BRA `(.L_x_13490) ;  /* 0x0000000800687947 */ /* 0x000fea0003800000 */
.L_x_13498:
        /* <DEDUP_REMOVED lines=27> */
.L_x_13501:
        /* <DEDUP_REMOVED lines=10> */
[----:B------:R-:W-:-:S05]  /*0890*/  LOP3.LUT R0, R0, 0x80000000, R5, 0xf8, !PT ;  /* 0x8000000000007812 */ /* 0x000fca00078ef805 */
[----:B------:R-:W-:-:S04]  /*08a0*/  FMUL.FTZ R0, R0, 1 ;  /* 0x3f80000000007820 */ /* 0x000fc80000410000 */
[----:B------:R0:W1:Y:S01]  /*08b0*/  F2F.F64.F32 R32, R0 ;  /* 0x0000000000207310 */ /* 0x0000620000201800 */
[----:B------:R-:W-:Y:S05]  /*08c0*/  BRA `(.L_x_13490) ;  /* 0x0000000400c47947 */ /* 0x000fea0003800000 */
.L_x_13500:
[----:B------:R-:W2:Y:S02]  /*08d0*/  LDG.E.U16 R0, desc[UR36][R2.64] ;  /* 0x0000002402007981 */ /* 0x000ea4000c1e1500 */
[----:B--2---:R-:W-:-:S04]  /*08e0*/  IMAD.U32 R0, R0, 0x10000, RZ ;  /* 0x0001000000007824 */ /* 0x004fc800078e00ff */
[----:B------:R-:W-:-:S04]  /*08f0*/  FMUL.FTZ R0, R0, 1 ;  /* 0x3f80000000007820 */ /* 0x000fc80000410000 */
[----:B------:R0:W1:Y:S01]  /*0900*/  F2F.F64.F32 R32, R0 ;  /* 0x0000000000207310 */ /* 0x0000620000201800 */
[----:B------:R-:W-:Y:S05]  /*0910*/  BRA `(.L_x_13490) ;  /* 0x0000000400b07947 */ /* 0x000fea0003800000 */
.L_x_13497:
        /* <DEDUP_REMOVED lines=11> */
.L_x_13504:
        /* <DEDUP_REMOVED lines=21> */
.L_x_13506:
[----:B------:R-:W-:Y:S05]  /*0b20*/  BSYNC.RECONVERGENT B0 ;  /* 0x0000000000007941 */ /* 0x000fea0003800200 */
.L_x_13505:
[----:B------:R-:W-:Y:S01]  /*0b30*/  IMAD.SHL.U32 R0, R0, 0x100000, RZ ;  /* 0x0010000000007824 */ /* 0x000fe200078e00ff */
[----:B------:R-:W-:-:S04]  /*0b40*/  LEA R2, R2, 0x3b800000, 0x17 ;  /* 0x3b80000002027811 */ /* 0x000fc800078eb8ff */
[----:B------:R-:W-:-:S05]  /*0b50*/  LOP3.LUT R0, R2, R0, R7, 0xfe, !PT ;  /* 0x0000000002007212 */ /* 0x000fca00078efe07 */
[----:B------:R-:W-:-:S04]  /*0b60*/  FMUL.FTZ R0, R0, 1 ;  /* 0x3f80000000007820 */ /* 0x000fc80000410000 */
[----:B------:R0:W1:Y:S01]  /*0b70*/  F2F.F64.F32 R32, R0 ;  /* 0x0000000000207310 */ /* 0x0000620000201800 */
[----:B------:R-:W-:Y:S05]  /*0b80*/  BRA `(.L_x_13490) ;  /* 0x0000000400147947 */ /* 0x000fea0003800000 */
.L_x_13503:
        /* <DEDUP_REMOVED lines=21> */
.L_x_13508:
[----:B------:R-:W-:Y:S05]  /*0ce0*/  BSYNC.RECONVERGENT B0 ;  /* 0x0000000000007941 */ /* 0x000fea0003800200 */
.L_x_13507:
[----:B------:R-:W-:Y:S01]  /*0cf0*/  IMAD.SHL.U32 R0, R0, 0x200000, RZ ;  /* 0x0020000000007824 */ /* 0x000fe200078e00ff */
[----:B------:R-:W-:-:S04]  /*0d00*/  LEA R2, R2, 0x37800000, 0x17 ;  /* 0x3780000002027811 */ /* 0x000fc800078eb8ff */
[----:B------:R-:W-:-:S05]  /*0d10*/  LOP3.LUT R0, R2, R0, R7, 0xfe, !PT ;  /* 0x0000000002007212 */ /* 0x000fca00078efe07 */
[----:B------:R-:W-:-:S04]  /*0d20*/  FMUL.FTZ R0, R0, 1 ;  /* 0x3f80000000007820 */ /* 0x000fc80000410000 */
[----:B------:R0:W1:Y:S01]  /*0d30*/  F2F.F64.F32 R32, R0 ;  /* 0x0000000000207310 */ /* 0x0000620000201800 */
[----:B------:R-:W-:Y:S05]  /*0d40*/  BRA `(.L_x_13490) ;  /* 0x0000000000a47947 */ /* 0x000fea0003800000 */
.L_x_13502:
[----:B------:R-:W-:-:S09]  /*0d50*/  UISETP.NE.AND UP0, UPT, UR4, 0x1c, UPT ;  /* 0x0000001c0400788c */ /* 0x000fd2000bf05270 */
[----:B------:R-:W-:Y:S05]  /*0d60*/  BRA.U !UP0, `(.L_x_13509) ;  /* 0x0000000108947547 */ /* 0x000fea000b800000 */
[----:B------:R-:W-:-:S09]  /*0d70*/  UISETP.NE.AND UP0, UPT, UR4, 0x1d, UPT ;  /* 0x0000001d0400788c */ /* 0x000fd2000bf05270 */
[----:B------:R-:W-:Y:S05]  /*0d80*/  BRA.U !UP0, `(.L_x_13510) ;  /* 0x0000000108807547 */ /* 0x000fea000b800000 */
[----:B------:R-:W-:-:S09]  /*0d90*/  UISETP.NE.AND UP0, UPT, UR4, 0x2c, UPT ;  /* 0x0000002c0400788c */ /* 0x000fd2000bf05270 */
[----:B------:R-:W-:Y:S05]  /*0da0*/  BRA.U !UP0, `(.L_x_13511) ;  /* 0x0000000108487547 */ /* 0x000fea000b800000 */
.L_x_13489:
        /* <DEDUP_REMOVED lines=16> */
.L_x_13512:
[----:B------:R-:W-:Y:S01]  /*0eb0*/  CS2R R32, SRZ ;  /* 0x0000000000207805 */ /* 0x000fe2000001ff00 */
[----:B------:R-:W-:Y:S06]  /*0ec0*/  BRA `(.L_x_13490) ;  /* 0x0000000000447947 */ /* 0x000fec0003800000 */
.L_x_13511:
[----:B------:R-:W2:Y:S01]  /*0ed0*/  LDG.E.U8 R0, desc[UR36][R2.64] ;  /* 0x0000002402007981 */ /* 0x000ea2000c1e1100 */
[----:B------:R-:W-:Y:S02]  /*0ee0*/  IMAD.MOV.U32 R32, RZ, RZ, 0x0 ;  /* 0x00000000ff207424 */ /* 0x000fe400078e00ff */
[----:B------:R-:W-:Y:S01]  /*0ef0*/  IMAD.MOV.U32 R33, RZ, RZ, 0x38000000 ;  /* 0x38000000ff217424 */ /* 0x000fe200078e00ff */
[----:B--2---:R-:W-:-:S13]  /*0f00*/  ISETP.NE.AND P0, PT, R0, RZ, PT ;  /* 0x000000ff0000720c */ /* 0x004fda0003f05270 */
[----:B------:R-:W-:Y:S05]  /*0f10*/  @!P0 BRA `(.L_x_13490) ;  /* 0x0000000000308947 */ /* 0x000fea0003800000 */
[----:B------:R-:W-:-:S13]  /*0f20*/  ISETP.NE.AND P0, PT, R0, 0xff, PT ;  /* 0x000000ff0000780c */ /* 0x000fda0003f05270 */
[----:B------:R-:W-:Y:S02]  /*0f30*/  @P0 IMAD.SHL.U32 R0, R0, 0x800000, RZ ;  /* 0x0080000000000824 */ /* 0x000fe400078e00ff */
[----:B------:R-:W-:Y:S02]  /*0f40*/  @!P0 IMAD.MOV.U32 R32, RZ, RZ, 0x20000000 ;  /* 0x20000000ff208424 */ /* 0x000fe400078e00ff */
[----:B------:R-:W-:Y:S02]  /*0f50*/  @!P0 IMAD.MOV.U32 R33, RZ, RZ, 0x7ff80000 ;  /* 0x7ff80000ff218424 */ /* 0x000fe400078e00ff */
[----:B------:R-:W-:-:S04]  /*0f60*/  @P0 FMUL.FTZ R0, R0, 1 ;  /* 0x3f80000000000820 */ /* 0x000fc80000410000 */
[----:B------:R0:W1:Y:S01]  /*0f70*/  @P0 F2F.F64.F32 R32, R0 ;  /* 0x0000000000200310 */ /* 0x0000620000201800 */
[----:B------:R-:W-:Y:S05]  /*0f80*/  BRA `(.L_x_13490) ;  /* 0x0000000000147947 */ /* 0x000fea0003800000 */
.L_x_13510:
[----:B------:R-:W2:Y:S02]  /*0f90*/  LDG.E.64 R32, desc[UR36][R2.64] ;  /* 0x0000002402207981 */ /* 0x000ea4000c1e1b00 */
[----:B--2---:R-:W0:Y:S01]  /*0fa0*/  I2F.F64.U64 R32, R32 ;  /* 0x0000002000207312 */ /* 0x004e220000301800 */
[----:B------:R-:W-:Y:S05]  /*0fb0*/  BRA `(.L_x_13490) ;  /* 0x0000000000087947 */ /* 0x000fea0003800000 */
.L_x_13509:
[----:B------:R-:W2:Y:S02]  /*0fc0*/  LDG.E R2, desc[UR36][R2.64] ;  /* 0x0000002402027981 */ /* 0x000ea4000c1e1900 */
[----:B--2---:R0:W1:Y:S02]  /*0fd0*/  I2F.F64.U32 R32, R2 ;  /* 0x0000000200207312 */ /* 0x0040640000201800 */
.L_x_13490:
[----:B------:R-:W-:Y:S05]  /*0fe0*/  BSYNC.RECONVERGENT B7 ;  /* 0x0000000000077941 */ /* 0x000fea0003800200 */
.L_x_13484:
[----:B01-3--:R-:W0:Y:S01]  /*0ff0*/  LDC.64 R2, c[0x0][0x398] ;  /* 0x0000e600ff027b82 */ /* 0x00be220000000a00 */
        /* <DEDUP_REMOVED lines=17> */
[----:B---3--:R0:W1:Y:S01]  /*1110*/  I2F.F64.S16 R22, R2 ;  /* 0x0000000200167312 */ /* 0x0080620000101c00 */
[----:B------:R-:W-:Y:S05]  /*1120*/  BRA `(.L_x_13519) ;  /* 0x0000000c006c7947 */ /* 0x000fea0003800000 */
.L_x_13517:
[----:B------:R-:W3:Y:S02]  /*1130*/  LDG.E.U8 R2, desc[UR36][R2.64] ;  /* 0x0000002402027981 */ /* 0x000ee4000c1e1100 */
[----:B---3--:R0:W1:Y:S01]  /*1140*/  I2F.F64.U16 R22, R2 ;  /* 0x0000000200167312 */ /* 0x0080620000101800 */
[----:B------:R-:W-:Y:S05]  /*1150*/  BRA `(.L_x_13519) ;  /* 0x0000000c00607947 */ /* 0x000fea0003800000 */
.L_x_13516:
        /* <DEDUP_REMOVED lines=9> */
.L_x_13521:
[----:B------:R-:W3:Y:S02]  /*11f0*/  LDG.E R2, desc[UR36][R2.64] ;  /* 0x0000002402027981 */ /* 0x000ee4000c1e1900 */
[----:B---3--:R0:W1:Y:S01]  /*1200*/  I2F.F64 R22, R2 ;  /* 0x0000000200167312 */ /* 0x0080620000201c00 */
[----:B------:R-:W-:Y:S05]  /*1210*/  BRA `(.L_x_13519) ;  /* 0x0000000c00307947 */ /* 0x000fea0003800000 */
.L_x_13520:
[----:B------:R-:W3:Y:S02]  /*1220*/  LDG.E.U16 R2, desc[UR36][R2.64] ;  /* 0x0000002402027981 */ /* 0x000ee4000c1e1500 */
[----:B---3--:R0:W1:Y:S01]  /*1230*/  I2F.F64.S16 R22, R2 ;  /* 0x0000000200167312 */ /* 0x0080620000101c00 */
[----:B------:R-:W-:Y:S05]  /*1240*/  BRA `(.L_x_13519) ;  /* 0x0000000c00247947 */ /* 0x000fea0003800000 */
.L_x_13515:
        /* <DEDUP_REMOVED lines=10> */
.L_x_13523:
[----:B------:R-:W3:Y:S02]  /*12f0*/  LDG.E.U16 R0, desc[UR36][R2.64] ;  /* 0x0000002402007981 */ /* 0x000ee4000c1e1500 */
[----:B---3--:R-:W-:-:S05]  /*1300*/  HADD2.F32 R0, -RZ, R0.H0_H0 ;  /* 0x20000000ff007230 */ /* 0x008fca0000004100 */
[----:B------:R-:W-:-:S04]  /*1310*/  FMUL.FTZ R0, R0, 1 ;  /* 0x3f80000000007820 */ /* 0x000fc80000410000 */
[----:B------:R0:W1:Y:S01]  /*1320*/  F2F.F64.F32 R22, R0 ;  /* 0x0000000000167310 */ /* 0x0000620000201800 */
[----:B------:R-:W-:Y:S05]  /*1330*/  BRA `(.L_x_13519) ;  /* 0x0000000800e87947 */ /* 0x000fea0003800000 */
.L_x_13522:
        /* <DEDUP_REMOVED lines=10> */
.L_x_13525:
[----:B------:R-:W3:Y:S02]  /*13e0*/  LDG.E.U16 R2, desc[UR36][R2.64] ;  /* 0x0000002402027981 */ /* 0x000ee4000c1e1500 */
[----:B---3--:R-:W-:-:S05]  /*13f0*/  HADD2.F32 R0, -RZ, R2.H0_H0 ;  /* 0x20000002ff007230 */ /* 0x008fca0000004100 */
[----:B------:R-:W-:-:S04]  /*1400*/  FMUL.FTZ R0, R0, 1 ;  /* 0x3f80000000007820 */ /* 0x000fc80000410000 */
[----:B------:R0:W1:Y:S01]  /*1410*/  F2F.F64.F32 R22, R0 ;  /* 0x0000000000167310 */ /* 0x0000620000201800 */
[----:B------:R-:W-:Y:S05]  /*1420*/  BRA `(.L_x_13519) ;  /* 0x0000000800ac7947 */ /* 0x000fea0003800000 */
.L_x_13524:
[----:B------:R0:W5:Y:S01]  /*1430*/  LDG.E.64 R22, desc[UR36][R2.64] ;  /* 0x0000002402167981 */ /* 0x000162000c1e1b00 */
[----:B------:R-:W-:Y:S05]  /*1440*/  BRA `(.L_x_13519) ;  /* 0x0000000800a47947 */ /* 0x000fea0003800000 */
.L_x_13514:
        /* <DEDUP_REMOVED lines=13> */
.L_x_13528:
[----:B------:R0:W5:Y:S01]  /*1520*/  LDG.E.64 R22, desc[UR36][R2.64] ;  /* 0x0000002402167981 */ /* 0x000162000c1e1b00 */
[----:B------:R-:W-:Y:S05]  /*1530*/  BRA `(.L_x_13519) ;  /* 0x0000000800687947 */ /* 0x000fea0003800000 */
.L_x_13527:
        /* <DEDUP_REMOVED lines=27> */
.L_x_13530:
[----:B------:R-:W3:Y:S02]  /*16f0*/  LDG.E.U8 R2, desc[UR36][R2.64] ;  /* 0x0000002402027981 */ /* 0x000ee4000c1e1100 */
[C---:B---3--:R-:W-:Y:S02]  /*1700*/  IMAD.SHL.U32 R4, R2.reuse, 0x2000000, RZ ;  /* 0x0200000002047824 */ /* 0x048fe400078e00ff */
        /* <DEDUP_REMOVED lines=10> */
[----:B------:R3:W0:Y:S01]  /*17b0*/  F2F.F64.F32 R22, R0 ;  /* 0x0000000000167310 */ /* 0x0006220000201800 */
[----:B------:R-:W-:Y:S05]  /*17c0*/  BRA `(.L_x_13519) ;  /* 0x0000000400c47947 */ /* 0x000fea0003800000 */
.L_x_13529:
[----:B------:R-:W3:Y:S02]  /*17d0*/  LDG.E.U16 R0, desc[UR36][R2.64] ;  /* 0x0000002402007981 */ /* 0x000ee4000c1e1500 */
[----:B---3--:R-:W-:-:S04]  /*17e0*/  IMAD.U32 R0, R0, 0x10000, RZ ;  /* 0x0001000000007824 */ /* 0x008fc800078e00ff */
[----:B------:R-:W-:-:S04]  /*17f0*/  FMUL.FTZ R0, R0, 1 ;  /* 0x3f80000000007820 */ /* 0x000fc80000410000 */
[----:B------:R0:W1:Y:S01]  /*1800*/  F2F.F64.F32 R22, R0 ;  /* 0x0000000000167310 */ /* 0x0000620000201800 */
[----:B------:R-:W-:Y:S05]  /*1810*/  BRA `(.L_x_13519) ;  /* 0x0000000400b07947 */ /* 0x000fea0003800000 */
.L_x_13526:
        /* <DEDUP_REMOVED lines=9> */
[----:B---3--:R0:W1:Y:S01]  /*18b0*/  I2F.F64.U16 R22, R2 ;  /* 0x0000000200167312 */ /* 0x0080620000101800 */
[----:B------:R-:W-:Y:S05]  /*18c0*/  BRA `(.L_x_13519) ;  /* 0x0000000400847947 */ /* 0x000fea0003800000 */
.L_x_13533:
        /* <DEDUP_REMOVED lines=21> */
.L_x_13535:
[----:B------:R-:W-:Y:S05]  /*1a20*/  BSYNC.RECONVERGENT B0 ;  /* 0x0000000000007941 */ /* 0x000fea0003800200 */
.L_x_13534:
[----:B------:R-:W-:Y:S01]  /*1a30*/  IMAD.SHL.U32 R0, R0, 0x100000, RZ ;  /* 0x0010000000007824 */ /* 0x000fe200078e00ff */
[----:B------:R-:W-:-:S04]  /*1a40*/  LEA R2, R2, 0x3b800000, 0x17 ;  /* 0x3b80000002027811 */ /* 0x000fc800078eb8ff */
[----:B------:R-:W-:-:S05]  /*1a50*/  LOP3.LUT R0, R2, R0, R7, 0xfe, !PT ;  /* 0x0000000002007212 */ /* 0x000fca00078efe07 */
[----:B------:R-:W-:-:S04]  /*1a60*/  FMUL.FTZ R0, R0, 1 ;  /* 0x3f80000000007820 */ /* 0x000fc80000410000 */
[----:B------:R0:W1:Y:S01]  /*1a70*/  F2F.F64.F32 R22, R0 ;  /* 0x0000000000167310 */ /* 0x0000620000201800 */
[----:B------:R-:W-:Y:S05]  /*1a80*/  BRA `(.L_x_13519) ;  /* 0x0000000400147947 */ /* 0x000fea0003800000 */
.L_x_13532:
        /* <DEDUP_REMOVED lines=21> */
.L_x_13537:
[----:B------:R-:W-:Y:S05]  /*1be0*/  BSYNC.RECONVERGENT B0 ;  /* 0x0000000000007941 */ /* 0x000fea0003800200 */
.L_x_13536:
[----:B------:R-:W-:Y:S01]  /*1bf0*/  IMAD.SHL.U32 R0, R0, 0x200000, RZ ;  /* 0x0020000000007824 */ /* 0x000fe200078e00ff */
[----:B------:R-:W-:-:S04]  /*1c00*/  LEA R2, R2, 0x37800000, 0x17 ;  /* 0x3780000002027811 */ /* 0x000fc800078eb8ff */
[----:B------:R-:W-:-:S05]  /*1c10*/  LOP3.LUT R0, R2, R0, R7, 0xfe, !PT ;  /* 0x0000000002007212 */ /* 0x000fca00078efe07 */
[----:B------:R-:W-:-:S04]  /*1c20*/  FMUL.FTZ R0, R0, 1 ;  /* 0x3f80000000007820 */ /* 0x000fc80000410000 */
[----:B------:R0:W1:Y:S01]  /*1c30*/  F2F.F64.F32 R22, R0 ;  /* 0x0000000000167310 */ /* 0x0000620000201800 */
[----:B------:R-:W-:Y:S05]  /*1c40*/  BRA `(.L_x_13519) ;  /* 0x0000000000a47947 */ /* 0x000fea0003800000 */
.L_x_13531:
[----:B------:R-:W-:-:S09]  /*1c50*/  UISETP.NE.AND UP0, UPT, UR4, 0x1c, UPT ;  /* 0x0000001c0400788c */ /* 0x000fd2000bf05270 */
[----:B------:R-:W-:Y:S05]  /*1c60*/  BRA.U !UP0, `(.L_x_13538) ;  /* 0x0000000108947547 */ /* 0x000fea000b800000 */
[----:B------:R-:W-:-:S09]  /*1c70*/  UISETP.NE.AND UP0, UPT, UR4, 0x1d, UPT ;  /* 0x0000001d0400788c */ /* 0x000fd2000bf05270 */
[----:B------:R-:W-:Y:S05]  /*1c80*/  BRA.U !UP0, `(.L_x_13539) ;  /* 0x0000000108807547 */ /* 0x000fea000b800000 */
[----:B------:R-:W-:-:S09]  /*1c90*/  UISETP.NE.AND UP0, UPT, UR4, 0x2c, UPT ;  /* 0x0000002c0400788c */ /* 0x000fd2000bf05270 */
[----:B------:R-:W-:Y:S05]  /*1ca0*/  BRA.U !UP0, `(.L_x_13540) ;  /* 0x0000000108487547 */ /* 0x000fea000b800000 */
.L_x_13518:
[----:B------:R-:W-:Y:S01]  /*1cb0*/  MOV R0, 0x0 ;  /* 0x0000000000007802 */ /* 0x000fe20000000f00 */
[----:B------:R-:W0:Y:S01]  /*1cc0*/  LDCU.64 UR4, c[0x4][0x178] ;  /* 0x01002f00ff0477ac */ /* 0x000e220008000a00 */
[----:B------:R-:W-:Y:S02]  /*1cd0*/  IMAD.MOV.U32 R8, RZ, RZ, 0x4e ;  /* 0x0000004eff087424 */ /* 0x000fe400078e00ff */
[----:B------:R1:W3:Y:S01]  /*1ce0*/  LDC.64 R2, c[0x4][R0] ;  /* 0x0100000000027b82 */ /* 0x0002e20000000a00 */
[----:B------:R-:W2:Y:S01]  /*1cf0*/  LDCU.64 UR6, c[0x4][0x180] ;  /* 0x01003000ff0677ac */ /* 0x000ea20008000a00 */
[----:B------:R-:W-:Y:S02]  /*1d00*/  IMAD.MOV.U32 R12, RZ, RZ, 0x1 ;  /* 0x00000001ff0c7424 */ /* 0x000fe400078e00ff */
[----:B------:R-:W-:Y:S01]  /*1d10*/  IMAD.MOV.U32 R13, RZ, RZ, RZ ;  /* 0x000000ffff0d7224 */ /* 0x000fe200078e00ff */
[----:B------:R-:W4:Y:S01]  /*1d20*/  LDCU.64 UR8, c[0x4][0x58] ;  /* 0x01000b00ff0877ac */ /* 0x000f220008000a00 */
[----:B0-----:R-:W-:-:S02]  /*1d30*/  IMAD.U32 R4, RZ, RZ, UR4 ;  /* 0x00000004ff047e24 */ /* 0x001fc4000f8e00ff */
[----:B------:R-:W-:Y:S02]  /*1d40*/  IMAD.U32 R5, RZ, RZ, UR5 ;  /* 0x00000005ff057e24 */ /* 0x000fe4000f8e00ff */
[----:B--2---:R-:W-:Y:S02]  /*1d50*/  IMAD.U32 R6, RZ, RZ, UR6 ;  /* 0x00000006ff067e24 */ /* 0x004fe4000f8e00ff */
[----:B------:R-:W-:Y:S02]  /*1d60*/  IMAD.U32 R7, RZ, RZ, UR7 ;  /* 0x00000007ff077e24 */ /* 0x000fe4000f8e00ff */
[----:B----4-:R-:W-:Y:S02]  /*1d70*/  IMAD.U32 R10, RZ, RZ, UR8 ;  /* 0x00000008ff0a7e24 */ /* 0x010fe4000f8e00ff */
[----:B-1----:R-:W-:-:S07]  /*1d80*/  IMAD.U32 R11, RZ, RZ, UR9 ;  /* 0x00000009ff0b7e24 */ /* 0x002fce000f8e00ff */
[----:B------:R-:W-:-:S07]  /*1d90*/  LEPC R20, `(.L_x_13541) ;  /* 0x000000001014794e */ /* 0x000fce0000000000 */
[----:B---3-5:R-:W-:Y:S05]  /*1da0*/  CALL.ABS.NOINC R2 ;  /* 0x0000000002007343 */ /* 0x028fea0003c00000 */
.L_x_13541:
[----:B------:R-:W-:Y:S01]  /*1db0*/  CS2R R22, SRZ ;  /* 0x0000000000167805 */ /* 0x000fe2000001ff00 */
[----:B------:R-:W-:Y:S06]  /*1dc0*/  BRA `(.L_x_13519) ;  /* 0x0000000000447947 */ /* 0x000fec0003800000 */
.L_x_13540:
[----:B------:R-:W3:Y:S01]  /*1dd0*/  LDG.E.U8 R0, desc[UR36][R2.64] ;  /* 0x0000002402007981 */ /* 0x000ee2000c1e1100 */
[----:B------:R-:W-:Y:S02]  /*1de0*/  IMAD.MOV.U32 R22, RZ, RZ, 0x0 ;  /* 0x00000000ff167424 */ /* 0x000fe400078e00ff */
        /* <DEDUP_REMOVED lines=10> */
.L_x_13539:
[----:B------:R-:W3:Y:S02]  /*1e90*/  LDG.E.64 R22, desc[UR36][R2.64] ;  /* 0x0000002402167981 */ /* 0x000ee4000c1e1b00 */
[----:B---3--:R-:W0:Y:S01]  /*1ea0*/  I2F.F64.U64 R22, R22 ;  /* 0x0000001600167312 */ /* 0x008e220000301800 */
[----:B------:R-:W-:Y:S05]  /*1eb0*/  BRA `(.L_x_13519) ;  /* 0x0000000000087947 */ /* 0x000fea0003800000 */
.L_x_13538:
[----:B------:R-:W3:Y:S02]  /*1ec0*/  LDG.E R2, desc[UR36][R2.64] ;  /* 0x0000002402027981 */ /* 0x000ee4000c1e1900 */
[----:B---3--:R0:W1:Y:S02]  /*1ed0*/  I2F.F64.U32 R22, R2 ;  /* 0x0000000200167312 */ /* 0x0080640000201800 */
.L_x_13519:
[----:B------:R-:W-:Y:S05]  /*1ee0*/  BSYNC.RECONVERGENT B7 ;  /* 0x0000000000077941 */ /* 0x000fea0003800200 */
.L_x_13513:
[----:B------:R-:W-:-:S07]  /*1ef0*/  VIADD R34, R36, 0x80 ;  /* 0x0000008024227836 */ /* 0x000fce0000000000 */
.L_x_13483:
[----:B------:R-:W-:Y:S05]  /*1f00*/  BSYNC.RECONVERGENT B6 ;  /* 0x0000000000067941 */ /* 0x000fea0003800200 */
.L_x_13482:
[----:B------:R-:W-:Y:S01]  /*1f10*/  ISETP.GE.AND P0, PT, R34, R35, PT ;  /* 0x000000232200720c */ /* 0x000fe20003f06270 */
[----:B------:R-:W-:Y:S01]  /*1f20*/  BSSY.RECONVERGENT B6, `(.L_x_13542) ;  /* 0x00001e6000067945 */ /* 0x000fe20003800200 */
[----:B------:R-:W-:Y:S02]  /*1f30*/  CS2R R30, SRZ ;  /* 0x00000000001e7805 */ /* 0x000fe4000001ff00 */
[----:B------:R-:W-:-:S09]  /*1f40*/  CS2R R18, SRZ ;  /* 0x0000000000127805 */ /* 0x000fd2000001ff00 */
[----:B------:R-:W-:Y:S05]  /*1f50*/  @P0 BRA `(.L_x_13543) ;  /* 0x0000001c00880947 */ /* 0x000fea0003800000 */
[----:B0-----:R-:W0:Y:S01]  /*1f60*/  LDC.64 R2, c[0x0][0x390] ;  /* 0x0000e400ff027b82 */ /* 0x001e220000000a00 */
        /* <DEDUP_REMOVED lines=20> */
.L_x_13548:
[----:B------:R-:W2:Y:S02]  /*20b0*/  LDG.E.U8 R2, desc[UR36][R2.64] ;  /* 0x0000002402027981 */ /* 0x000ea4000c1e1100 */
[----:B--2---:R0:W1:Y:S01]  /*20c0*/  I2F.F64.U16 R30, R2 ;  /* 0x00000002001e7312 */ /* 0x0040620000101800 */
[----:B------:R-:W-:Y:S05]  /*20d0*/  BRA `(.L_x_13550) ;  /* 0x0000000c00607947 */ /* 0x000fea0003800000 */
.L_x_13547:
        /* <DEDUP_REMOVED lines=9> */
.L_x_13552:
[----:B------:R-:W2:Y:S02]  /*2170*/  LDG.E R2, desc[UR36][R2.64] ;  /* 0x0000002402027981 */ /* 0x000ea4000c1e1900 */
[----:B--2---:R0:W1:Y:S01]  /*2180*/  I2F.F64 R30, R2 ;  /* 0x00000002001e7312 */ /* 0x0040620000201c00 */
[----:B------:R-:W-:Y:S05]  /*2190*/  BRA `(.L_x_13550) ;  /* 0x0000000c00307947 */ /* 0x000fea0003800000 */
.L_x_13551:
[----:B------:R-:W2:Y:S02]  /*21a0*/  LDG.E.U16 R2, desc[UR36][R2.64] ;  /* 0x0000002402027981 */ /* 0x000ea4000c1e1500 */
[----:B--2---:R0:W1:Y:S01]  /*21b0*/  I2F.F64.S16 R30, R2 ;  /* 0x00000002001e7312 */ /* 0x0040620000101c00 */
[----:B------:R-:W-:Y:S05]  /*21c0*/  BRA `(.L_x_13550) ;  /* 0x0000000c00247947 */ /* 0x000fea0003800000 */
.L_x_13546:
        /* <DEDUP_REMOVED lines=10> */
.L_x_13554:
[----:B---3--:R-:W3:Y:S02]  /*2270*/  LDG.E.U16 R0, desc[UR36][R2.64] ;  /* 0x0000002402007981 */ /* 0x008ee4000c1e1500 */
[----:B---3--:R-:W-:-:S05]  /*2280*/  HADD2.F32 R0, -RZ, R0.H0_H0 ;  /* 0x20000000ff007230 */ /* 0x008fca0000004100 */
[----:B------:R-:W-:-:S04]  /*2290*/  FMUL.FTZ R0, R0, 1 ;  /* 0x3f80000000007820 */ /* 0x000fc80000410000 */
[----:B------:R0:W1:Y:S01]  /*22a0*/  F2F.F64.F32 R30, R0 ;  /* 0x00000000001e7310 */ /* 0x0000620000201800 */
[----:B------:R-:W-:Y:S05]  /*22b0*/  BRA `(.L_x_13550) ;  /* 0x0000000800e87947 */ /* 0x000fea0003800000 */
.L_x_13553:
        /* <DEDUP_REMOVED lines=10> */
.L_x_13556:
[----:B------:R-:W3:Y:S02]  /*2360*/  LDG.E.U16 R2, desc[UR36][R2.64] ;  /* 0x0000002402027981 */ /* 0x000ee4000c1e1500 */
[----:B---3--:R-:W-:-:S05]  /*2370*/  HADD2.F32 R0, -RZ, R2.H0_H0 ;  /* 0x20000002ff007230 */ /* 0x008fca0000004100 */
[----:B------:R-:W-:-:S04]  /*2380*/  FMUL.FTZ R0, R0, 1 ;  /* 0x3f80000000007820 */ /* 0x000fc80000410000 */
[----:B------:R0:W1:Y:S01]  /*2390*/  F2F.F64.F32 R30, R0 ;  /* 0x00000000001e7310 */ /* 0x0000620000201800 */
[----:B------:R-:W-:Y:S05]  /*23a0*/  BRA `(.L_x_13550) ;  /* 0x0000000800ac7947 */ /* 0x000fea0003800000 */
.L_x_13555:
[----:B------:R0:W5:Y:S01]  /*23b0*/  LDG.E.64 R30, desc[UR36][R2.64] ;  /* 0x00000024021e7981 */ /* 0x000162000c1e1b00 */
[----:B------:R-:W-:Y:S05]  /*23c0*/  BRA `(.L_x_13550) ;  /* 0x0000000800a47947 */ /* 0x000fea0003800000 */
.L_x_13545:
        /* <DEDUP_REMOVED lines=13> */
.L_x_13559:
[----:B------:R0:W5:Y:S01]  /*24a0*/  LDG.E.64 R30, desc[UR36][R2.64] ;  /* 0x00000024021e7981 */ /* 0x000162000c1e1b00 */
[----:B------:R-:W-:Y:S05]  /*24b0*/  BRA `(.L_x_13550) ;  /* 0x0000000800687947 */ /* 0x000fea0003800000 */
.L_x_13558:
[----:B------:R-:W-:-:S09]  /*24c0*/  UISETP.NE.AND UP0, UPT, UR4, 0xf, UPT ;  /* 0x0000000f0400788c */ /* 0x000fd2000bf05270 */
[----:B------:R-:W-:Y:S05]  /*24d0*/  BRA.U !UP0, `(.L_x_13560) ;  /* 0x00000001089c7547 */ /* 0x000fea000b800000 */
[----:B------:R-:W-:-:S09]  /*24e0*/  UISETP.NE.AND UP0, UPT, UR4, 0x17, UPT ;  /* 0x000000170400788c */ /* 0x000fd2000bf05270 */
[----:B------:R-:W-:Y:S05]  /*24f0*/  BRA.U !UP0, `(.L_x_13561) ;  /* 0x00000001085c7547 */ /* 0x000fea000b800000 */
[----:B------:R-:W-:-:S09]  /*2500*/  UISETP.NE.AND UP0, UPT, UR4, 0x18, UPT ;  /* 0x000000180400788c */ /* 0x000fd2000bf05270 */
[----:B------:R-:W-:Y:S05]  /*2510*/  BRA.U UP0, `(.L_x_13549) ;  /* 0x0000000500f47547 */ /* 0x000fea000b800000 */
[----:B---3--:R-:W3:Y:S01]  /*2520*/  LDG.E.U8 R0, desc[UR36][R2.64] ;  /* 0x0000002402007981 */ /* 0x008ee2000c1e1100 */
        /* <DEDUP_REMOVED lines=20> */
.L_x_13561:
[----:B------:R-:W3:Y:S02]  /*2670*/  LDG.E.U8 R2, desc[UR36][R2.64] ;  /* 0x0000002402027981 */ /* 0x000ee4000c1e1100 */
[C---:B---3--:R-:W-:Y:S02]  /*2680*/  IMAD.SHL.U32 R0, R2.reuse, 0x2000000, RZ ;  /* 0x0200000002007824 */ /* 0x048fe400078e00ff */
        /* <DEDUP_REMOVED lines=10> */
[----:B------:R0:W1:Y:S01]  /*2730*/  F2F.F64.F32 R30, R0 ;  /* 0x00000000001e7310 */ /* 0x0000620000201800 */
[----:B------:R-:W-:Y:S05]  /*2740*/  BRA `(.L_x_13550) ;  /* 0x0000000400c47947 */ /* 0x000fea0003800000 */
.L_x_13560:
[----:B---3--:R-:W3:Y:S02]  /*2750*/  LDG.E.U16 R0, desc[UR36][R2.64] ;  /* 0x0000002402007981 */ /* 0x008ee4000c1e1500 */
[----:B---3--:R-:W-:-:S04]  /*2760*/  IMAD.U32 R0, R0, 0x10000, RZ ;  /* 0x0001000000007824 */ /* 0x008fc800078e00ff */
[----:B------:R-:W-:-:S04]  /*2770*/  FMUL.FTZ R0, R0, 1 ;  /* 0x3f80000000007820 */ /* 0x000fc80000410000 */
[----:B------:R0:W1:Y:S01]  /*2780*/  F2F.F64.F32 R30, R0 ;  /* 0x00000000001e7310 */ /* 0x0000620000201800 */
[----:B------:R-:W-:Y:S05]  /*2790*/  BRA `(.L_x_13550) ;  /* 0x0000000400b07947 */ /* 0x000fea0003800000 */
.L_x_13557:
        /* <DEDUP_REMOVED lines=11> */
.L_x_13564:
        /* <DEDUP_REMOVED lines=8> */
[--C-:B---3--:R-:W-:Y:S01]  /*28d0*/  SHF.R.U32.HI R0, RZ, 0x3, R3.reuse ;  /* 0x00000003ff007819 */ /* 0x108fe20000011603 */
        /* <DEDUP_REMOVED lines=12> */
.L_x_13566:
[----:B------:R-:W-:Y:S05]  /*29a0*/  BSYNC.RECONVERGENT B0 ;  /* 0x0000000000007941 */ /* 0x000fea0003800200 */
.L_x_13565:
[----:B------:R-:W-:Y:S01]  /*29b0*/  IMAD.SHL.U32 R0, R0, 0x100000, RZ ;  /* 0x0010000000007824 */ /* 0x000fe200078e00ff */
[----:B------:R-:W-:-:S04]  /*29c0*/  LEA R2, R2, 0x3b800000, 0x17 ;  /* 0x3b80000002027811 */ /* 0x000fc800078eb8ff */
[----:B------:R-:W-:-:S05]  /*29d0*/  LOP3.LUT R0, R2, R0, R7, 0xfe, !PT ;  /* 0x0000000002007212 */ /* 0x000fca00078efe07 */
[----:B------:R-:W-:-:S04]  /*29e0*/  FMUL.FTZ R0, R0, 1 ;  /* 0x3f80000000007820 */ /* 0x000fc80000410000 */
[----:B------:R0:W1:Y:S01]  /*29f0*/  F2F.F64.F32 R30, R0 ;  /* 0x00000000001e7310 */ /* 0x0000620000201800 */
[----:B------:R-:W-:Y:S05]  /*2a00*/  BRA `(.L_x_13550) ;  /* 0x0000000400147947 */ /* 0x000fea0003800000 */
.L_x_13563:
        /* <DEDUP_REMOVED lines=21> */
.L_x_13568:
[----:B------:R-:W-:Y:S05]  /*2b60*/  BSYNC.RECONVERGENT B0 ;  /* 0x0000000000007941 */ /* 0x000fea0003800200 */
.L_x_13567:
[----:B------:R-:W-:Y:S01]  /*2b70*/  IMAD.SHL.U32 R0, R0, 0x200000, RZ ;  /* 0x0020000000007824 */ /* 0x000fe200078e00ff */
[----:B------:R-:W-:-:S04]  /*2b80*/  LEA R2, R2, 0x37800000, 0x17 ;  /* 0x3780000002027811 */ /* 0x000fc800078eb8ff */
[----:B------:R-:W-:-:S05]  /*2b90*/  LOP3.LUT R0, R2, R0, R7, 0xfe, !PT ;  /* 0x0000000002007212 */ /* 0x000fca00078efe07 */
[----:B------:R-:W-:-:S04]  /*2ba0*/  FMUL.FTZ R0, R0, 1 ;  /* 0x3f80000000007820 */ /* 0x000fc80000410000 */
[----:B------:R0:W1:Y:S01]  /*2bb0*/  F2F.F64.F32 R30, R0 ;  /* 0x00000000001e7310 */ /* 0x0000620000201800 */
[----:B------:R-:W-:Y:S05]  /*2bc0*/  BRA `(.L_x_13550) ;  /* 0x0000000000a47947 */ /* 0x000fea0003800000 */
.L_x_13562:
        /* <DEDUP_REMOVED lines=18> */
.L_x_13549:
        /* <DEDUP_REMOVED lines=16> */
.L_x_13571:
[----:B------:R-:W-:Y:S01]  /*2df0*/  CS2R R30, SRZ ;  /* 0x00000000001e7805 */ /* 0x000fe2000001ff00 */
[----:B------:R-:W-:Y:S06]  /*2e00*/  BRA `(.L_x_13550) ;  /* 0x0000000000147947 */ /* 0x000fec0003800000 */
.L_x_13570:
[----:B------:R-:W2:Y:S02]  /*2e10*/  LDG.E.64 R30, desc[UR36][R2.64] ;  /* 0x00000024021e7981 */ /* 0x000ea4000c1e1b00 */
[----:B--2---:R-:W0:Y:S01]  /*2e20*/  I2F.F64.U64 R30, R30 ;  /* 0x0000001e001e7312 */ /* 0x004e220000301800 */
[----:B------:R-:W-:Y:S05]  /*2e30*/  BRA `(.L_x_13550) ;  /* 0x0000000000087947 */ /* 0x000fea0003800000 */
.L_x_13569:
[----:B------:R-:W2:Y:S02]  /*2e40*/  LDG.E R2, desc[UR36][R2.64] ;  /* 0x0000002402027981 */ /* 0x000ea4000c1e1900 */
[----:B--2---:R0:W1:Y:S02]  /*2e50*/  I2F.F64.U32 R30, R2 ;  /* 0x00000002001e7312 */ /* 0x0040640000201800 */
.L_x_13550:
[----:B------:R-:W-:Y:S05]  /*2e60*/  BSYNC.RECONVERGENT B7 ;  /* 0x0000000000077941 */ /* 0x000fea0003800200 */
.L_x_13544:
[----:B0-----:R-:W0:Y:S01]  /*2e70*/  LDC.64 R2, c[0x0][0x398] ;  /* 0x0000e600ff027b82 */ /* 0x001e220000000a00 */
        /* <DEDUP_REMOVED lines=19> */
.L_x_13576:
[----:B------:R-:W2:Y:S02]  /*2fb0*/  LDG.E.U8 R2, desc[UR36][R2.64] ;  /* 0x0000002402027981 */ /* 0x000ea4000c1e1100 */
[----:B--2---:R0:W2:Y:S01]  /*2fc0*/  I2F.F64.U16 R18, R2 ;  /* 0x0000000200127312 */ /* 0x0040a20000101800 */
[----:B------:R-:W-:Y:S05]  /*2fd0*/  BRA `(.L_x_13578) ;  /* 0x0000000c00607947 */ /* 0x000fea0003800000 */
.L_x_13575:
        /* <DEDUP_REMOVED lines=9> */
.L_x_13580:
[----:B------:R-:W2:Y:S02]  /*3070*/  LDG.E R2, desc[UR36][R2.64] ;  /* 0x0000002402027981 */ /* 0x000ea4000c1e1900 */
[----:B--2---:R0:W2:Y:S01]  /*3080*/  I2F.F64 R18, R2 ;  /* 0x0000000200127312 */ /* 0x0040a20000201c00 */
[----:B------:R-:W-:Y:S05]  /*3090*/  BRA `(.L_x_13578) ;  /* 0x0000000c00307947 */ /* 0x000fea0003800000 */
.L_x_13579:
[----:B------:R-:W2:Y:S02]  /*30a0*/  LDG.E.U16 R2, desc[UR36][R2.64] ;  /* 0x0000002402027981 */ /* 0x000ea4000c1e1500 */
[----:B--2---:R0:W2:Y:S01]  /*30b0*/  I2F.F64.S16 R18, R2 ;  /* 0x0000000200127312 */ /* 0x0040a20000101c00 */
[----:B------:R-:W-:Y:S05]  /*30c0*/  BRA `(.L_x_13578) ;  /* 0x0000000c00247947 */ /* 0x000fea0003800000 */
.L_x_13574:
        /* <DEDUP_REMOVED lines=10> */
.L_x_13582:
[----:B-1-3--:R-:W2:Y:S02]  /*3170*/  LDG.E.U16 R0, desc[UR36][R2.64] ;  /* 0x0000002402007981 */ /* 0x00aea4000c1e1500 */
[----:B--2---:R-:W-:-:S05]  /*3180*/  HADD2.F32 R0, -RZ, R0.H0_H0 ;  /* 0x20000000ff007230 */ /* 0x004fca0000004100 */
[----:B------:R-:W-:-:S04]  /*3190*/  FMUL.FTZ R0, R0, 1 ;  /* 0x3f80000000007820 */ /* 0x000fc80000410000 */
[----:B------:R0:W1:Y:S01]  /*31a0*/  F2F.F64.F32 R18, R0 ;  /* 0x0000000000127310 */ /* 0x0000620000201800 */
[----:B------:R-:W-:Y:S05]  /*31b0*/  BRA `(.L_x_13578) ;  /* 0x0000000800e87947 */ /* 0x000fea0003800000 */
.L_x_13581:
        /* <DEDUP_REMOVED lines=10> */
.L_x_13584:
[----:B------:R-:W1:Y:S02]  /*3260*/  LDG.E.U16 R2, desc[UR36][R2.64] ;  /* 0x0000002402027981 */ /* 0x000e64000c1e1500 */
[----:B-1-3--:R-:W-:-:S05]  /*3270*/  HADD2.F32 R0, -RZ, R2.H0_H0 ;  /* 0x20000002ff007230 */ /* 0x00afca0000004100 */
[----:B------:R-:W-:-:S04]  /*3280*/  FMUL.FTZ R0, R0, 1 ;  /* 0x3f80000000007820 */ /* 0x000fc80000410000 */
[----:B------:R0:W1:Y:S01]  /*3290*/  F2F.F64.F32 R18, R0 ;  /* 0x0000000000127310 */ /* 0x0000620000201800 */
[----:B------:R-:W-:Y:S05]  /*32a0*/  BRA `(.L_x_13578) ;  /* 0x0000000800ac7947 */ /* 0x000fea0003800000 */
.L_x_13583:
[----:B------:R0:W5:Y:S01]  /*32b0*/  LDG.E.64 R18, desc[UR36][R2.64] ;  /* 0x0000002402127981 */ /* 0x000162000c1e1b00 */
[----:B------:R-:W-:Y:S05]  /*32c0*/  BRA `(.L_x_13578) ;  /* 0x0000000800a47947 */ /* 0x000fea0003800000 */
.L_x_13573:
        /* <DEDUP_REMOVED lines=13> */
.L_x_13587:
[----:B------:R0:W5:Y:S01]  /*33a0*/  LDG.E.64 R18, desc[UR36][R2.64] ;  /* 0x0000002402127981 */ /* 0x000162000c1e1b00 */
[----:B------:R-:W-:Y:S05]  /*33b0*/  BRA `(.L_x_13578) ;  /* 0x0000000800687947 */ /* 0x000fea0003800000 */
.L_x_13586:
[----:B------:R-:W-:-:S09]  /*33c0*/  UISETP.NE.AND UP0, UPT, UR4, 0xf, UPT ;  /* 0x0000000f0400788c */ /* 0x000fd2000bf05270 */
[----:B------:R-:W-:Y:S05]  /*33d0*/  BRA.U !UP0, `(.L_x_13588) ;  /* 0x00000001089c7547 */ /* 0x000fea000b800000 */
[----:B------:R-:W-:-:S09]  /*33e0*/  UISETP.NE.AND UP0, UPT, UR4, 0x17, UPT ;  /* 0x000000170400788c */ /* 0x000fd2000bf05270 */
[----:B------:R-:W-:Y:S05]  /*33f0*/  BRA.U !UP0, `(.L_x_13589) ;  /* 0x00000001085c7547 */ /* 0x000fea000b800000 */
[----:B------:R-:W-:-:S09]  /*3400*/  UISETP.NE.AND UP0, UPT, UR4, 0x18, UPT ;  /* 0x000000180400788c */ /* 0x000fd2000bf05270 */
[----:B------:R-:W-:Y:S05]  /*3410*/  BRA.U UP0, `(.L_x_13577) ;  /* 0x0000000500f47547 */ /* 0x000fea000b800000 */
[----:B-1-3--:R-:W2:Y:S01]  /*3420*/  LDG.E.U8 R0, desc[UR36][R2.64] ;  /* 0x0000002402007981 */ /* 0x00aea2000c1e1100 */
        /* <DEDUP_REMOVED lines=20> */
.L_x_13589:
[----:B------:R-:W1:Y:S02]  /*3570*/  LDG.E.U8 R2, desc[UR36][R2.64] ;  /* 0x0000002402027981 */ /* 0x000e64000c1e1100 */
[C---:B-1-3--:R-:W-:Y:S02]  /*3580*/  IMAD.SHL.U32 R0, R2.reuse, 0x2000000, RZ ;  /* 0x0200000002007824 */ /* 0x04afe400078e00ff */
        /* <DEDUP_REMOVED lines=12> */
.L_x_13588:
[----:B-1-3--:R-:W2:Y:S02]  /*3650*/  LDG.E.U16 R0, desc[UR36][R2.64] ;  /* 0x0000002402007981 */ /* 0x00aea4000c1e1500 */
[----:B--2---:R-:W-:-:S04]  /*3660*/  IMAD.U32 R0, R0, 0x10000, RZ ;  /* 0x0001000000007824 */ /* 0x004fc800078e00ff */
[----:B------:R-:W-:-:S04]  /*3670*/  FMUL.FTZ R0, R0, 1 ;  /* 0x3f80000000007820 */ /* 0x000fc80000410000 */
[----:B------:R0:W1:Y:S01]  /*3680*/  F2F.F64.F32 R18, R0 ;  /* 0x0000000000127310 */ /* 0x0000620000201800 */
[----:B------:R-:W-:Y:S05]  /*3690*/  BRA `(.L_x_13578) ;  /* 0x0000000400b07947 */ /* 0x000fea0003800000 */
.L_x_13585:
        /* <DEDUP_REMOVED lines=11> */
.L_x_13592:
        /* <DEDUP_REMOVED lines=8> */
[--C-:B-1-3--:R-:W-:Y:S01]  /*37d0*/  SHF.R.U32.HI R0, RZ, 0x3, R3.reuse ;  /* 0x00000003ff007819 */ /* 0x10afe20000011603 */
        /* <DEDUP_REMOVED lines=12> */
.L_x_13594:
[----:B------:R-:W-:Y:S05]  /*38a0*/  BSYNC.RECONVERGENT B0 ;  /* 0x0000000000007941 */ /* 0x000fea0003800200 */
.L_x_13593:
[----:B------:R-:W-:Y:S01]  /*38b0*/  IMAD.SHL.U32 R0, R0, 0x100000, RZ ;  /* 0x0010000000007824 */ /* 0x000fe200078e00ff */
[----:B------:R-:W-:-:S04]  /*38c0*/  LEA R2, R2, 0x3b800000, 0x17 ;  /* 0x3b80000002027811 */ /* 0x000fc800078eb8ff */
[----:B------:R-:W-:-:S05]  /*38d0*/  LOP3.LUT R0, R2, R0, R7, 0xfe, !PT ;  /* 0x0000000002007212 */ /* 0x000fca00078efe07 */
[----:B------:R-:W-:-:S04]  /*38e0*/  FMUL.FTZ R0, R0, 1 ;  /* 0x3f80000000007820 */ /* 0x000fc80000410000 */
[----:B------:R0:W1:Y:S01]  /*38f0*/  F2F.F64.F32 R18, R0 ;  /* 0x0000000000127310 */ /* 0x0000620000201800 */
[----:B------:R-:W-:Y:S05]  /*3900*/  BRA `(.L_x_13578) ;  /* 0x0000000400147947 */ /* 0x000fea0003800000 */
.L_x_13591:
        /* <DEDUP_REMOVED lines=21> */
.L_x_13596:
[----:B------:R-:W-:Y:S05]  /*3a60*/  BSYNC.RECONVERGENT B0 ;  /* 0x0000000000007941 */ /* 0x000fea0003800200 */
.L_x_13595:
[----:B------:R-:W-:Y:S01]  /*3a70*/  IMAD.SHL.U32 R0, R0, 0x200000, RZ ;  /* 0x0020000000007824 */ /* 0x000fe200078e00ff */
[----:B------:R-:W-:-:S04]  /*3a80*/  LEA R2, R2, 0x37800000, 0x17 ;  /* 0x3780000002027811 */ /* 0x000fc800078eb8ff */
[----:B------:R-:W-:-:S05]  /*3a90*/  LOP3.LUT R0, R2, R0, R7, 0xfe, !PT ;  /* 0x0000000002007212 */ /* 0x000fca00078efe07 */
[----:B------:R-:W-:-:S04]  /*3aa0*/  FMUL.FTZ R0, R0, 1 ;  /* 0x3f80000000007820 */ /* 0x000fc80000410000 */
[----:B------:R0:W1:Y:S01]  /*3ab0*/  F2F.F64.F32 R18, R0 ;  /* 0x0000000000127310 */ /* 0x0000620000201800 */
[----:B------:R-:W-:Y:S05]  /*3ac0*/  BRA `(.L_x_13578) ;  /* 0x0000000000a47947 */ /* 0x000fea0003800000 */
.L_x_13590:
        /* <DEDUP_REMOVED lines=18> */
.L_x_13577:
[----:B------:R-:W-:Y:S01]  /*3bf0*/  MOV R2, 0x0 ;  /* 0x0000000000027802 */ /* 0x000fe20000000f00 */
[----:B------:R-:W0:Y:S01]  /*3c00*/  LDCU.64 UR4, c[0x4][0x178] ;  /* 0x01002f00ff0477ac */ /* 0x000e220008000a00 */
[----:B------:R-:W-:Y:S02]  /*3c10*/  IMAD.MOV.U32 R8, RZ, RZ, 0x4e ;  /* 0x0000004eff087424 */ /* 0x000fe400078e00ff */
[----:B------:R-:W-:Y:S01]  /*3c20*/  IMAD.MOV.U32 R12, RZ, RZ, 0x1 ;  /* 0x00000001ff0c7424 */ /* 0x000fe200078e00ff */
[----:B------:R-:W2:Y:S01]  /*3c30*/  LDCU.64 UR6, c[0x4][0x180] ;  /* 0x01003000ff0677ac */ /* 0x000ea20008000a00 */
[----:B------:R-:W1:Y:S01]  /*3c40*/  LDC.64 R2, c[0x4][R2] ;  /* 0x0100000002027b82 */ /* 0x000e620000000a00 */
[----:B------:R-:W-:Y:S01]  /*3c50*/  IMAD.MOV.U32 R13, RZ, RZ, RZ ;  /* 0x000000ffff0d7224 */ /* 0x000fe200078e00ff */
[----:B------:R-:W3:Y:S01]  /*3c60*/  LDCU.64 UR8, c[0x4][0x58] ;  /* 0x01000b00ff0877ac */ /* 0x000ee20008000a00 */
[----:B0-----:R-:W-:Y:S02]  /*3c70*/  IMAD.U32 R4, RZ, RZ, UR4 ;  /* 0x00000004ff047e24 */ /* 0x001fe4000f8e00ff */
[----:B------:R-:W-:-:S02]  /*3c80*/  IMAD.U32 R5, RZ, RZ, UR5 ;  /* 0x00000005ff057e24 */ /* 0x000fc4000f8e00ff */
[----:B--2---:R-:W-:Y:S02]  /*3c90*/  IMAD.U32 R6, RZ, RZ, UR6 ;  /* 0x00000006ff067e24 */ /* 0x004fe4000f8e00ff */
[----:B------:R-:W-:Y:S02]  /*3ca0*/  IMAD.U32 R7, RZ, RZ, UR7 ;  /* 0x00000007ff077e24 */ /* 0x000fe4000f8e00ff */
[----:B---3--:R-:W-:Y:S02]  /*3cb0*/  IMAD.U32 R10, RZ, RZ, UR8 ;  /* 0x00000008ff0a7e24 */ /* 0x008fe4000f8e00ff */
[----:B------:R-:W-:-:S07]  /*3cc0*/  IMAD.U32 R11, RZ, RZ, UR9 ;  /* 0x00000009ff0b7e24 */ /* 0x000fce000f8e00ff */
[----:B------:R-:W-:-:S07]  /*3cd0*/  LEPC R20, `(.L_x_13599) ;  /* 0x000000001014794e */ /* 0x000fce0000000000 */
[----:B-1--45:R-:W-:Y:S05]  /*3ce0*/  CALL.ABS.NOINC R2 ;  /* 0x0000000002007343 */ /* 0x032fea0003c00000 */
.L_x_13599:
[----:B------:R-:W-:Y:S01]  /*3cf0*/  CS2R R18, SRZ ;  /* 0x0000000000127805 */ /* 0x000fe2000001ff00 */
[----:B------:R-:W-:Y:S06]  /*3d00*/  BRA `(.L_x_13578) ;  /* 0x0000000000147947 */ /* 0x000fec0003800000 */
.L_x_13598:
[----:B------:R-:W2:Y:S02]  /*3d10*/  LDG.E.64 R18, desc[UR36][R2.64] ;  /* 0x0000002402127981 */ /* 0x000ea4000c1e1b00 */
[----:B--2---:R-:W0:Y:S01]  /*3d20*/  I2F.F64.U64 R18, R18 ;  /* 0x0000001200127312 */ /* 0x004e220000301800 */
[----:B------:R-:W-:Y:S05]  /*3d30*/  BRA `(.L_x_13578) ;  /* 0x0000000000087947 */ /* 0x000fea0003800000 */
.L_x_13597:
[----:B------:R-:W2:Y:S02]  /*3d40*/  LDG.E R2, desc[UR36][R2.64] ;  /* 0x0000002402027981 */ /* 0x000ea4000c1e1900 */
[----:B--2---:R0:W2:Y:S02]  /*3d50*/  I2F.F64.U32 R18, R2 ;  /* 0x0000000200127312 */ /* 0x0040a40000201800 */
.L_x_13578:
[----:B------:R-:W-:Y:S05]  /*3d60*/  BSYNC.RECONVERGENT B7 ;  /* 0x0000000000077941 */ /* 0x000fea0003800200 */
.L_x_13572:
[----:B------:R-:W-:-:S07]  /*3d70*/  VIADD R34, R34, 0x80 ;  /* 0x0000008022227836 */ /* 0x000fce0000000000 */
.L_x_13543:
[----:B------:R-:W-:Y:S05]  /*3d80*/  BSYNC.RECONVERGENT B6 ;  /* 0x0000000000067941 */ /* 0x000fea0003800200 */
.L_x_13542:
        /* <DEDUP_REMOVED lines=26> */
.L_x_13606:
[----:B------:R-:W2:Y:S02]  /*3f30*/  LDG.E.U8 R2, desc[UR36][R2.64] ;  /* 0x0000002402027981 */ /* 0x000ea4000c1e1100 */
[----:B--2---:R0:W1:Y:S01]  /*3f40*/  I2F.F64.U16 R28, R2 ;  /* 0x00000002001c7312 */ /* 0x0040620000101800 */
[----:B------:R-:W-:Y:S05]  /*3f50*/  BRA `(.L_x_13608) ;  /* 0x0000000c00607947 */ /* 0x000fea0003800000 */
.L_x_13605:
        /* <DEDUP_REMOVED lines=9> */
.L_x_13610:
[----:B------:R-:W2:Y:S02]  /*3ff0*/  LDG.E R2, desc[UR36][R2.64] ;  /* 0x0000002402027981 */ /* 0x000ea4000c1e1900 */
[----:B--2---:R0:W1:Y:S01]  /*4000*/  I2F.F64 R28, R2 ;  /* 0x00000002001c7312 */ /* 0x0040620000201c00 */
[----:B------:R-:W-:Y:S05]  /*4010*/  BRA `(.L_x_13608) ;  /* 0x0000000c00307947 */ /* 0x000fea0003800000 */
.L_x_13609:
[----:B------:R-:W2:Y:S02]  /*4020*/  LDG.E.U16 R2, desc[UR36][R2.64] ;  /* 0x0000002402027981 */ /* 0x000ea4000c1e1500 */
[----:B--2---:R0:W1:Y:S01]  /*4030*/  I2F.F64.S16 R28, R2 ;  /* 0x00000002001c7312 */ /* 0x0040620000101c00 */
[----:B------:R-:W-:Y:S05]  /*4040*/  BRA `(.L_x_13608) ;  /* 0x0000000c00247947 */ /* 0x000fea0003800000 */
.L_x_13604:
        /* <DEDUP_REMOVED lines=10> */
.L_x_13612:
[----:B---3--:R-:W3:Y:S02]  /*40f0*/  LDG.E.U16 R0, desc[UR36][R2.64] ;  /* 0x0000002402007981 */ /* 0x008ee4000c1e1500 */
[----:B---3--:R-:W-:-:S05]  /*4100*/  HADD2.F32 R0, -RZ, R0.H0_H0 ;  /* 0x20000000ff007230 */ /* 0x008fca0000004100 */
[----:B------:R-:W-:-:S04]  /*4110*/  FMUL.FTZ R0, R0, 1 ;  /* 0x3f80000000007820 */ /* 0x000fc80000410000 */
[----:B------:R0:W1:Y:S01]  /*4120*/  F2F.F64.F32 R28, R0 ;  /* 0x00000000001c7310 */ /* 0x0000620000201800 */
[----:B------:R-:W-:Y:S05]  /*4130*/  BRA `(.L_x_13608) ;  /* 0x0000000800e87947 */ /* 0x000fea0003800000 */
.L_x_13611:
        /* <DEDUP_REMOVED lines=10> */
.L_x_13614:
[----:B------:R-:W3:Y:S02]  /*41e0*/  LDG.E.U16 R2, desc[UR36][R2.64] ;  /* 0x0000002402027981 */ /* 0x000ee4000c1e1500 */
[----:B---3--:R-:W-:-:S05]  /*41f0*/  HADD2.F32 R0, -RZ, R2.H0_H0 ;  /* 0x20000002ff007230 */ /* 0x008fca0000004100 */
[----:B------:R-:W-:-:S04]  /*4200*/  FMUL.FTZ R0, R0, 1 ;  /* 0x3f80000000007820 */ /* 0x000fc80000410000 */
[----:B------:R0:W1:Y:S01]  /*4210*/  F2F.F64.F32 R28, R0 ;  /* 0x00000000001c7310 */ /* 0x0000620000201800 */
[----:B------:R-:W-:Y:S05]  /*4220*/  BRA `(.L_x_13608) ;  /* 0x0000000800ac7947 */ /* 0x000fea0003800000 */
.L_x_13613:
[----:B------:R0:W5:Y:S01]  /*4230*/  LDG.E.64 R28, desc[UR36][R2.64] ;  /* 0x00000024021c7981 */ /* 0x000162000c1e1b00 */
[----:B------:R-:W-:Y:S05]  /*4240*/  BRA `(.L_x_13608) ;  /* 0x0000000800a47947 */ /* 0x000fea0003800000 */
.L_x_13603:
        /* <DEDUP_REMOVED lines=13> */
.L_x_13617:
[----:B------:R0:W5:Y:S01]  /*4320*/  LDG.E.64 R28, desc[UR36][R2.64] ;  /* 0x00000024021c7981 */ /* 0x000162000c1e1b00 */
[----:B------:R-:W-:Y:S05]  /*4330*/  BRA `(.L_x_13608) ;  /* 0x0000000800687947 */ /* 0x000fea0003800000 */
.L_x_13616:
        /* <DEDUP_REMOVED lines=27> */
.L_x_13619:
        /* <DEDUP_REMOVED lines=14> */
.L_x_13618:
[----:B---3--:R-:W3:Y:S02]  /*45d0*/  LDG.E.U16 R0, desc[UR36][R2.64] ;  /* 0x0000002402007981 */ /* 0x008ee4000c1e1500 */
[----:B---3--:R-:W-:-:S04]  /*45e0*/  IMAD.U32 R0, R0, 0x10000, RZ ;  /* 0x0001000000007824 */ /* 0x008fc800078e00ff */
[----:B------:R-:W-:-:S04]  /*45f0*/  FMUL.FTZ R0, R0, 1 ;  /* 0x3f80000000007820 */ /* 0x000fc80000410000 */
[----:B------:R0:W1:Y:S01]  /*4600*/  F2F.F64.F32 R28, R0 ;  /* 0x00000000001c7310 */ /* 0x0000620000201800 */
[----:B------:R-:W-:Y:S05]  /*4610*/  BRA `(.L_x_13608) ;  /* 0x0000000400b07947 */ /* 0x000fea0003800000 */
.L_x_13615:
        /* <DEDUP_REMOVED lines=11> */
.L_x_13622:
        /* <DEDUP_REMOVED lines=21> */
.L_x_13624:
[----:B------:R-:W-:Y:S05]  /*4820*/  BSYNC.RECONVERGENT B0 ;  /* 0x0000000000007941 */ /* 0x000fea0003800200 */
.L_x_13623:
[----:B------:R-:W-:Y:S01]  /*4830*/  IMAD.SHL.U32 R0, R0, 0x100000, RZ ;  /* 0x0010000000007824 */ /* 0x000fe200078e00ff */
[----:B------:R-:W-:-:S04]  /*4840*/  LEA R2, R2, 0x3b800000, 0x17 ;  /* 0x3b80000002027811 */ /* 0x000fc800078eb8ff */
[----:B------:R-:W-:-:S05]  /*4850*/  LOP3.LUT R0, R2, R0, R7, 0xfe, !PT ;  /* 0x0000000002007212 */ /* 0x000fca00078efe07 */
[----:B------:R-:W-:-:S04]  /*4860*/  FMUL.FTZ R0, R0, 1 ;  /* 0x3f80000000007820 */ /* 0x000fc80000410000 */
[----:B------:R0:W1:Y:S01]  /*4870*/  F2F.F64.F32 R28, R0 ;  /* 0x00000000001c7310 */ /* 0x0000620000201800 */
[----:B------:R-:W-:Y:S05]  /*4880*/  BRA `(.L_x_13608) ;  /* 0x0000000400147947 */ /* 0x000fea0003800000 */
.L_x_13621:
        /* <DEDUP_REMOVED lines=21> */
.L_x_13626:
[----:B------:R-:W-:Y:S05]  /*49e0*/  BSYNC.RECONVERGENT B0 ;  /* 0x0000000000007941 */ /* 0x000fea0003800200 */
.L_x_13625:
[----:B------:R-:W-:Y:S01]  /*49f0*/  IMAD.SHL.U32 R0, R0, 0x200000, RZ ;  /* 0x0020000000007824 */ /* 0x000fe200078e00ff */
[----:B------:R-:W-:-:S04]  /*4a00*/  LEA R2, R2, 0x37800000, 0x17 ;  /* 0x3780000002027811 */ /* 0x000fc800078eb8ff */
[----:B------:R-:W-:-:S05]  /*4a10*/  LOP3.LUT R0, R2, R0, R7, 0xfe, !PT ;  /* 0x0000000002007212 */ /* 0x000fca00078efe07 */
[----:B------:R-:W-:-:S04]  /*4a20*/  FMUL.FTZ R0, R0, 1 ;  /* 0x3f80000000007820 */ /* 0x000fc80000410000 */
[----:B------:R0:W1:Y:S01]  /*4a30*/  F2F.F64.F32 R28, R0 ;  /* 0x00000000001c7310 */ /* 0x0000620000201800 */
[----:B------:R-:W-:Y:S05]  /*4a40*/  BRA `(.L_x_13608) ;  /* 0x0000000000a47947 */ /* 0x000fea0003800000 */
.L_x_13620:
        /* <DEDUP_REMOVED lines=18> */
.L_x_13607:
        /* <DEDUP_REMOVED lines=16> */
.L_x_13629:
[----:B------:R-:W-:Y:S01]  /*4c70*/  CS2R R28, SRZ ;  /* 0x00000000001c7805 */ /* 0x000fe2000001ff00 */
[----:B------:R-:W-:Y:S06]  /*4c80*/  BRA `(.L_x_13608) ;  /* 0x0000000000147947 */ /* 0x000fec0003800000 */
.L_x_13628:
[----:B------:R-:W2:Y:S02]  /*4c90*/  LDG.E.64 R28, desc[UR36][R2.64] ;  /* 0x00000024021c7981 */ /* 0x000ea4000c1e1b00 */
[----:B--2---:R-:W0:Y:S01]  /*4ca0*/  I2F.F64.U64 R28, R28 ;  /* 0x0000001c001c7312 */ /* 0x004e220000301800 */
[----:B------:R-:W-:Y:S05]  /*4cb0*/  BRA `(.L_x_13608) ;  /* 0x0000000000087947 */ /* 0x000fea0003800000 */
.L_x_13627:
[----:B------:R-:W2:Y:S02]  /*4cc0*/  LDG.E R2, desc[UR36][R2.64] ;  /* 0x0000002402027981 */ /* 0x000ea4000c1e1900 */
[----:B--2---:R0:W1:Y:S02]  /*4cd0*/  I2F.F64.U32 R28, R2 ;  /* 0x00000002001c7312 */ /* 0x0040640000201800 */
.L_x_13608:
[----:B------:R-:W-:Y:S05]  /*4ce0*/  BSYNC.RECONVERGENT B7 ;  /* 0x0000000000077941 */ /* 0x000fea0003800200 */
.L_x_13602:
[----:B0-----:R-:W0:Y:S01]  /*4cf0*/  LDC.64 R2, c[0x0][0x398] ;  /* 0x0000e600ff027b82 */ /* 0x001e220000000a00 */
[----:B------:R-:W3:Y:S01]  /*4d00*/  LDCU UR5, c[0x0][0x3ac] ;  /* 0x00007580ff0577ac */ /* 0x000ee20008000800 */
[----:B------:R-:W-:Y:S01]  /*4d10*/  BSSY.RECONVERGENT B7, `(.L_x_13630) ;  /* 0x00000ed000077945 */ /* 0x000fe20003800200 */
[----:B------:R-:W-:-:S04]  /*4d20*/  UPRMT UR4, UR39, 0x9910, URZ ;  /* 0x0000991027047896 */ /* 0x000fc800080000ff */
[----:B------:R-:W-:Y:S01]  /*4d30*/  UISETP.GT.AND UP0, UPT, UR4, 0x9, UPT ;  /* 0x000000090400788c */ /* 0x000fe2000bf04270 */
[----:B---3--:R-:W-:-:S05]  /*4d40*/  IMAD R5, R16, UR5, RZ ;  /* 0x0000000510057c24 */ /* 0x008fca000f8e02ff */
        /* <DEDUP_REMOVED lines=14> */
.L_x_13634:
[----:B------:R-:W3:Y:S02]  /*4e30*/  LDG.E.U8 R2, desc[UR36][R2.64] ;  /* 0x0000002402027981 */ /* 0x000ee4000c1e1100 */
[----:B---3--:R0:W3:Y:S01]  /*4e40*/  I2F.F64.U16 R16, R2 ;  /* 0x0000000200107312 */ /* 0x0080e20000101800 */
[----:B------:R-:W-:Y:S05]  /*4e50*/  BRA `(.L_x_13636) ;  /* 0x0000000c00607947 */ /* 0x000fea0003800000 */
.L_x_13633:
        /* <DEDUP_REMOVED lines=9> */
.L_x_13638:
[----:B------:R-:W3:Y:S02]  /*4ef0*/  LDG.E R2, desc[UR36][R2.64] ;  /* 0x0000002402027981 */ /* 0x000ee4000c1e1900 */
[----:B---3--:R0:W3:Y:S01]  /*4f00*/  I2F.F64 R16, R2 ;  /* 0x0000000200107312 */ /* 0x0080e20000201c00 */
[----:B------:R-:W-:Y:S05]  /*4f10*/  BRA `(.L_x_13636) ;  /* 0x0000000c00307947 */ /* 0x000fea0003800000 */
.L_x_13637:
[----:B------:R-:W3:Y:S02]  /*4f20*/  LDG.E.U16 R2, desc[UR36][R2.64] ;  /* 0x0000002402027981 */ /* 0x000ee4000c1e1500 */
[----:B---3--:R0:W3:Y:S01]  /*4f30*/  I2F.F64.S16 R16, R2 ;  /* 0x0000000200107312 */ /* 0x0080e20000101c00 */
[----:B------:R-:W-:Y:S05]  /*4f40*/  BRA `(.L_x_13636) ;  /* 0x0000000c00247947 */ /* 0x000fea0003800000 */
.L_x_13632:
        /* <DEDUP_REMOVED lines=10> */
.L_x_13640:
[----:B------:R-:W3:Y:S02]  /*4ff0*/  LDG.E.U16 R0, desc[UR36][R2.64] ;  /* 0x0000002402007981 */ /* 0x000ee4000c1e1500 */
[----:B---3--:R-:W-:-:S05]  /*5000*/  HADD2.F32 R0, -RZ, R0.H0_H0 ;  /* 0x20000000ff007230 */ /* 0x008fca0000004100 */
[----:B------:R-:W-:-:S04]  /*5010*/  FMUL.FTZ R0, R0, 1 ;  /* 0x3f80000000007820 */ /* 0x000fc80000410000 */
[----:B------:R0:W3:Y:S01]  /*5020*/  F2F.F64.F32 R16, R0 ;  /* 0x0000000000107310 */ /* 0x0000e20000201800 */
[----:B------:R-:W-:Y:S05]  /*5030*/  BRA `(.L_x_13636) ;  /* 0x0000000800e87947 */ /* 0x000fea0003800000 */
.L_x_13639:
        /* <DEDUP_REMOVED lines=10> */
.L_x_13642:
[----:B------:R-:W3:Y:S02]  /*50e0*/  LDG.E.U16 R2, desc[UR36][R2.64] ;  /* 0x0000002402027981 */ /* 0x000ee4000c1e1500 */
[----:B---3--:R-:W-:-:S05]  /*50f0*/  HADD2.F32 R0, -RZ, R2.H0_H0 ;  /* 0x20000002ff007230 */ /* 0x008fca0000004100 */
[----:B------:R-:W-:-:S04]  /*5100*/  FMUL.FTZ R0, R0, 1 ;  /* 0x3f80000000007820 */ /* 0x000fc80000410000 */
[----:B------:R0:W3:Y:S01]  /*5110*/  F2F.F64.F32 R16, R0 ;  /* 0x0000000000107310 */ /* 0x0000e20000201800 */
[----:B------:R-:W-:Y:S05]  /*5120*/  BRA `(.L_x_13636) ;  /* 0x0000000800ac7947 */ /* 0x000fea0003800000 */
.L_x_13641:
[----:B------:R0:W5:Y:S01]  /*5130*/  LDG.E.64 R16, desc[UR36][R2.64] ;  /* 0x0000002402107981 */ /* 0x000162000c1e1b00 */
[----:B------:R-:W-:Y:S05]  /*5140*/  BRA `(.L_x_13636) ;  /* 0x0000000800a47947 */ /* 0x000fea0003800000 */
.L_x_13631:
        /* <DEDUP_REMOVED lines=13> */
.L_x_13645:
[----:B------:R0:W5:Y:S01]  /*5220*/  LDG.E.64 R16, desc[UR36][R2.64] ;  /* 0x0000002402107981 */ /* 0x000162000c1e1b00 */
[----:B------:R-:W-:Y:S05]  /*5230*/  BRA `(.L_x_13636) ;  /* 0x0000000800687947 */ /* 0x000fea0003800000 */
.L_x_13644:
        /* <DEDUP_REMOVED lines=25> */
[----:B------:R0:W3:Y:S01]  /*53d0*/  F2F.F64.F32 R16, R5 ;  /* 0x0000000500107310 */ /* 0x0000e20000201800 */
[----:B------:R-:W-:Y:S05]  /*53e0*/  BRA `(.L_x_13636) ;  /* 0x0000000400fc7947 */ /* 0x000fea0003800000 */
.L_x_13647:
        /* <DEDUP_REMOVED lines=14> */
.L_x_13646:
[----:B------:R-:W3:Y:S02]  /*54d0*/  LDG.E.U16 R0, desc[UR36][R2.64] ;  /* 0x0000002402007981 */ /* 0x000ee4000c1e1500 */
[----:B---3--:R-:W-:-:S04]  /*54e0*/  IMAD.U32 R0, R0, 0x10000, RZ ;  /* 0x0001000000007824 */ /* 0x008fc800078e00ff */
[----:B------:R-:W-:-:S04]  /*54f0*/  FMUL.FTZ R0, R0, 1 ;  /* 0x3f80000000007820 */ /* 0x000fc80000410000 */
[----:B------:R0:W3:Y:S01]  /*5500*/  F2F.F64.F32 R16, R0 ;  /* 0x0000000000107310 */ /* 0x0000e20000201800 */
[----:B------:R-:W-:Y:S05]  /*5510*/  BRA `(.L_x_13636) ;  /* 0x0000000400b07947 */ /* 0x000fea0003800000 */
.L_x_13643:
        /* <DEDUP_REMOVED lines=11> */
.L_x_13650:
        /* <DEDUP_REMOVED lines=21> */
.L_x_13652:
[----:B------:R-:W-:Y:S05]  /*5720*/  BSYNC.RECONVERGENT B0 ;  /* 0x0000000000007941 */ /* 0x000fea0003800200 */
.L_x_13651:
[----:B------:R-:W-:Y:S01]  /*5730*/  IMAD.SHL.U32 R0, R0, 0x100000, RZ ;  /* 0x0010000000007824 */ /* 0x000fe200078e00ff */
[----:B------:R-:W-:-:S04]  /*5740*/  LEA R2, R2, 0x3b800000, 0x17 ;  /* 0x3b80000002027811 */ /* 0x000fc800078eb8ff */
[----:B------:R-:W-:-:S05]  /*5750*/  LOP3.LUT R0, R2, R0, R7, 0xfe, !PT ;  /* 0x0000000002007212 */ /* 0x000fca00078efe07 */
[----:B------:R-:W-:-:S04]  /*5760*/  FMUL.FTZ R0, R0, 1 ;  /* 0x3f80000000007820 */ /* 0x000fc80000410000 */
[----:B------:R0:W3:Y:S01]  /*5770*/  F2F.F64.F32 R16, R0 ;  /* 0x0000000000107310 */ /* 0x0000e20000201800 */
[----:B------:R-:W-:Y:S05]  /*5780*/  BRA `(.L_x_13636) ;  /* 0x0000000400147947 */ /* 0x000fea0003800000 */
.L_x_13649:
        /* <DEDUP_REMOVED lines=21> */
.L_x_13654:
[----:B------:R-:W-:Y:S05]  /*58e0*/  BSYNC.RECONVERGENT B0 ;  /* 0x0000000000007941 */ /* 0x000fea0003800200 */
.L_x_13653:
[----:B------:R-:W-:Y:S01]  /*58f0*/  IMAD.SHL.U32 R0, R0, 0x200000, RZ ;  /* 0x0020000000007824 */ /* 0x000fe200078e00ff */
[----:B------:R-:W-:-:S04]  /*5900*/  LEA R2, R2, 0x37800000, 0x17 ;  /* 0x3780000002027811 */ /* 0x000fc800078eb8ff */
[----:B------:R-:W-:-:S05]  /*5910*/  LOP3.LUT R0, R2, R0, R7, 0xfe, !PT ;  /* 0x0000000002007212 */ /* 0x000fca00078efe07 */
[----:B------:R-:W-:-:S04]  /*5920*/  FMUL.FTZ R0, R0, 1 ;  /* 0x3f80000000007820 */ /* 0x000fc80000410000 */
[----:B------:R0:W3:Y:S01]  /*5930*/  F2F.F64.F32 R16, R0 ;  /* 0x0000000000107310 */ /* 0x0000e20000201800 */
[----:B------:R-:W-:Y:S05]  /*5940*/  BRA `(.L_x_13636) ;  /* 0x0000000000a47947 */ /* 0x000fea0003800000 */
.L_x_13648:
        /* <DEDUP_REMOVED lines=18> */
.L_x_13635:
[----:B------:R-:W-:Y:S01]  /*5a70*/  MOV R2, 0x0 ;  /* 0x0000000000027802 */ /* 0x000fe20000000f00 */
[----:B------:R-:W0:Y:S01]  /*5a80*/  LDCU.64 UR4, c[0x4][0x178] ;  /* 0x01002f00ff0477ac */ /* 0x000e220008000a00 */
[----:B------:R-:W-:Y:S02]  /*5a90*/  IMAD.MOV.U32 R8, RZ, RZ, 0x4e ;  /* 0x0000004eff087424 */ /* 0x000fe400078e00ff */
[----:B------:R-:W-:Y:S01]  /*5aa0*/  IMAD.MOV.U32 R12, RZ, RZ, 0x1 ;  /* 0x00000001ff0c7424 */ /* 0x000fe200078e00ff */
[----:B------:R-:W3:Y:S01]  /*5ab0*/  LDCU.64 UR6, c[0x4][0x180] ;  /* 0x01003000ff0677ac */ /* 0x000ee20008000a00 */
[----:B------:R-:W1:Y:S01]  /*5ac0*/  LDC.64 R2, c[0x4][R2] ;  /* 0x0100000002027b82 */ /* 0x000e620000000a00 */
[----:B------:R-:W-:Y:S01]  /*5ad0*/  IMAD.MOV.U32 R13, RZ, RZ, RZ ;  /* 0x000000ffff0d7224 */ /* 0x000fe200078e00ff */
[----:B------:R-:W2:Y:S01]  /*5ae0*/  LDCU.64 UR8, c[0x4][0x58] ;  /* 0x01000b00ff0877ac */ /* 0x000ea20008000a00 */
[----:B0-----:R-:W-:Y:S02]  /*5af0*/  IMAD.U32 R4, RZ, RZ, UR4 ;  /* 0x00000004ff047e24 */ /* 0x001fe4000f8e00ff */
[----:B------:R-:W-:-:S02]  /*5b00*/  IMAD.U32 R5, RZ, RZ, UR5 ;  /* 0x00000005ff057e24 */ /* 0x000fc4000f8e00ff */
[----:B---3--:R-:W-:Y:S02]  /*5b10*/  IMAD.U32 R6, RZ, RZ, UR6 ;  /* 0x00000006ff067e24 */ /* 0x008fe4000f8e00ff */
[----:B------:R-:W-:Y:S02]  /*5b20*/  IMAD.U32 R7, RZ, RZ, UR7 ;  /* 0x00000007ff077e24 */ /* 0x000fe4000f8e00ff */
[----:B--2---:R-:W-:Y:S02]  /*5b30*/  IMAD.U32 R10, RZ, RZ, UR8 ;  /* 0x00000008ff0a7e24 */ /* 0x004fe4000f8e00ff */
[----:B------:R-:W-:-:S07]  /*5b40*/  IMAD.U32 R11, RZ, RZ, UR9 ;  /* 0x00000009ff0b7e24 */ /* 0x000fce000f8e00ff */
[----:B------:R-:W-:-:S07]  /*5b50*/  LEPC R20, `(.L_x_13657) ;  /* 0x000000001014794e */ /* 0x000fce0000000000 */
[----:B-1--45:R-:W-:Y:S05]  /*5b60*/  CALL.ABS.NOINC R2 ;  /* 0x0000000002007343 */ /* 0x032fea0003c00000 */
.L_x_13657:
[----:B------:R-:W-:Y:S01]  /*5b70*/  CS2R R16, SRZ ;  /* 0x0000000000107805 */ /* 0x000fe2000001ff00 */
[----:B------:R-:W-:Y:S06]  /*5b80*/  BRA `(.L_x_13636) ;  /* 0x0000000000147947 */ /* 0x000fec0003800000 */
.L_x_13656:
[----:B------:R-:W3:Y:S02]  /*5b90*/  LDG.E.64 R16, desc[UR36][R2.64] ;  /* 0x0000002402107981 */ /* 0x000ee4000c1e1b00 */
[----:B---3--:R-:W0:Y:S01]  /*5ba0*/  I2F.F64.U64 R16, R16 ;  /* 0x0000001000107312 */ /* 0x008e220000301800 */
[----:B------:R-:W-:Y:S05]  /*5bb0*/  BRA `(.L_x_13636) ;  /* 0x0000000000087947 */ /* 0x000fea0003800000 */
.L_x_13655:
[----:B------:R-:W3:Y:S02]  /*5bc0*/  LDG.E R2, desc[UR36][R2.64] ;  /* 0x0000002402027981 */ /* 0x000ee4000c1e1900 */
[----:B---3--:R0:W3:Y:S02]  /*5bd0*/  I2F.F64.U32 R16, R2 ;  /* 0x0000000200107312 */ /* 0x0080e40000201800 */
.L_x_13636:
[----:B------:R-:W-:Y:S05]  /*5be0*/  BSYNC.RECONVERGENT B7 ;  /* 0x0000000000077941 */ /* 0x000fea0003800200 */
.L_x_13630:
[----:B------:R-:W-:-:S07]  /*5bf0*/  VIADD R34, R34, 0x80 ;  /* 0x0000008022227836 */ /* 0x000fce0000000000 */
.L_x_13601:
[----:B------:R-:W-:Y:S05]  /*5c00*/  BSYNC.RECONVERGENT B6 ;  /* 0x0000000000067941 */ /* 0x000fea0003800200 */
.L_x_13600:
        /* <DEDUP_REMOVED lines=26> */
.L_x_13664:
[----:B------:R-:W2:Y:S02]  /*5db0*/  LDG.E.U8 R2, desc[UR36][R2.64] ;  /* 0x0000002402027981 */ /* 0x000ea4000c1e1100 */
[----:B--2---:R0:W1:Y:S01]  /*5dc0*/  I2F.F64.U16 R26, R2 ;  /* 0x00000002001a7312 */ /* 0x0040620000101800 */
[----:B------:R-:W-:Y:S05]  /*5dd0*/  BRA `(.L_x_13666) ;  /* 0x0000000c00607947 */ /* 0x000fea0003800000 */
.L_x_13663:
        /* <DEDUP_REMOVED lines=9> */
.L_x_13668:
[----:B------:R-:W2:Y:S02]  /*5e70*/  LDG.E R2, desc[UR36][R2.64] ;  /* 0x0000002402027981 */ /* 0x000ea4000c1e1900 */
[----:B--2---:R0:W1:Y:S01]  /*5e80*/  I2F.F64 R26, R2 ;  /* 0x00000002001a7312 */ /* 0x0040620000201c00 */
[----:B------:R-:W-:Y:S05]  /*5e90*/  BRA `(.L_x_13666) ;  /* 0x0000000c00307947 */ /* 0x000fea0003800000 */
.L_x_13667:
[----:B------:R-:W2:Y:S02]  /*5ea0*/  LDG.E.U16 R2, desc[UR36][R2.64] ;  /* 0x0000002402027981 */ /* 0x000ea4000c1e1500 */
[----:B--2---:R0:W1:Y:S01]  /*5eb0*/  I2F.F64.S16 R26, R2 ;  /* 0x00000002001a7312 */ /* 0x0040620000101c00 */
[----:B------:R-:W-:Y:S05]  /*5ec0*/  BRA `(.L_x_13666) ;  /* 0x0000000c00247947 */ /* 0x000fea0003800000 */
.L_x_13662:
        /* <DEDUP_REMOVED lines=10> */
.L_x_13670:
[----:B---3--:R-:W3:Y:S02]  /*5f70*/  LDG.E.U16 R0, desc[UR36][R2.64] ;  /* 0x0000002402007981 */ /* 0x008ee4000c1e1500 */
[----:B---3--:R-:W-:-:S05]  /*5f80*/  HADD2.F32 R0, -RZ, R0.H0_H0 ;  /* 0x20000000ff007230 */ /* 0x008fca0000004100 */
[----:B------:R-:W-:-:S04]  /*5f90*/  FMUL.FTZ R0, R0, 1 ;  /* 0x3f80000000007820 */ /* 0x000fc80000410000 */
[----:B------:R0:W1:Y:S01]  /*5fa0*/  F2F.F64.F32 R26, R0 ;  /* 0x00000000001a7310 */ /* 0x0000620000201800 */
[----:B------:R-:W-:Y:S05]  /*5fb0*/  BRA `(.L_x_13666) ;  /* 0x0000000800e87947 */ /* 0x000fea0003800000 */
.L_x_13669:
        /* <DEDUP_REMOVED lines=10> */
.L_x_13672:
[----:B------:R-:W3:Y:S02]  /*6060*/  LDG.E.U16 R2, desc[UR36][R2.64] ;  /* 0x0000002402027981 */ /* 0x000ee4000c1e1500 */
[----:B---3--:R-:W-:-:S05]  /*6070*/  HADD2.F32 R0, -RZ, R2.H0_H0 ;  /* 0x20000002ff007230 */ /* 0x008fca0000004100 */
[----:B------:R-:W-:-:S04]  /*6080*/  FMUL.FTZ R0, R0, 1 ;  /* 0x3f80000000007820 */ /* 0x000fc80000410000 */
[----:B------:R0:W1:Y:S01]  /*6090*/  F2F.F64.F32 R26, R0 ;  /* 0x00000000001a7310 */ /* 0x0000620000201800 */
[----:B------:R-:W-:Y:S05]  /*60a0*/  BRA `(.L_x_13666) ;  /* 0x0000000800ac7947 */ /* 0x000fea0003800000 */
.L_x_13671:
[----:B------:R0:W5:Y:S01]  /*60b0*/  LDG.E.64 R26, desc[UR36][R2.64] ;  /* 0x00000024021a7981 */ /* 0x000162000c1e1b00 */
[----:B------:R-:W-:Y:S05]  /*60c0*/  BRA `(.L_x_13666) ;  /* 0x0000000800a47947 */ /* 0x000fea0003800000 */
.L_x_13661:
        /* <DEDUP_REMOVED lines=13> */
.L_x_13675:
[----:B------:R0:W5:Y:S01]  /*61a0*/  LDG.E.64 R26, desc[UR36][R2.64] ;  /* 0x00000024021a7981 */ /* 0x000162000c1e1b00 */
[----:B------:R-:W-:Y:S05]  /*61b0*/  BRA `(.L_x_13666) ;  /* 0x0000000800687947 */ /* 0x000fea0003800000 */
.L_x_13674:
        /* <DEDUP_REMOVED lines=27> */
.L_x_13677:
        /* <DEDUP_REMOVED lines=14> */
.L_x_13676:
[----:B---3--:R-:W3:Y:S02]  /*6450*/  LDG.E.U16 R0, desc[UR36][R2.64] ;  /* 0x0000002402007981 */ /* 0x008ee4000c1e1500 */
[----:B---3--:R-:W-:-:S04]  /*6460*/  IMAD.U32 R0, R0, 0x10000, RZ ;  /* 0x0001000000007824 */ /* 0x008fc800078e00ff */
[----:B------:R-:W-:-:S04]  /*6470*/  FMUL.FTZ R0, R0, 1 ;  /* 0x3f80000000007820 */ /* 0x000fc80000410000 */
[----:B------:R0:W1:Y:S01]  /*6480*/  F2F.F64.F32 R26, R0 ;  /* 0x00000000001a7310 */ /* 0x0000620000201800 */
[----:B------:R-:W-:Y:S05]  /*6490*/  BRA `(.L_x_13666) ;  /* 0x0000000400b07947 */ /* 0x000fea0003800000 */
.L_x_13673:
        /* <DEDUP_REMOVED lines=11> */
.L_x_13680:
        /* <DEDUP_REMOVED lines=21> */
.L_x_13682:
[----:B------:R-:W-:Y:S05]  /*66a0*/  BSYNC.RECONVERGENT B0 ;  /* 0x0000000000007941 */ /* 0x000fea0003800200 */
.L_x_13681:
[----:B------:R-:W-:Y:S01]  /*66b0*/  IMAD.SHL.U32 R0, R0, 0x100000, RZ ;  /* 0x0010000000007824 */ /* 0x000fe200078e00ff */
[----:B------:R-:W-:-:S04]  /*66c0*/  LEA R2, R2, 0x3b800000, 0x17 ;  /* 0x3b80000002027811 */ /* 0x000fc800078eb8ff */
[----:B------:R-:W-:-:S05]  /*66d0*/  LOP3.LUT R0, R2, R0, R7, 0xfe, !PT ;  /* 0x0000000002007212 */ /* 0x000fca00078efe07 */
[----:B------:R-:W-:-:S04]  /*66e0*/  FMUL.FTZ R0, R0, 1 ;  /* 0x3f80000000007820 */ /* 0x000fc80000410000 */
[----:B------:R0:W1:Y:S01]  /*66f0*/  F2F.F64.F32 R26, R0 ;  /* 0x00000000001a7310 */ /* 0x0000620000201800 */
[----:B------:R-:W-:Y:S05]  /*6700*/  BRA `(.L_x_13666) ;  /* 0x0000000400147947 */ /* 0x000fea0003800000 */
.L_x_13679:
        /* <DEDUP_REMOVED lines=21> */
.L_x_13684:
[----:B------:R-:W-:Y:S05]  /*6860*/  BSYNC.RECONVERGENT B0 ;  /* 0x0000000000007941 */ /* 0x000fea0003800200 */
.L_x_13683:
[----:B------:R-:W-:Y:S01]  /*6870*/  IMAD.SHL.U32 R0, R0, 0x200000, RZ ;  /* 0x0020000000007824 */ /* 0x000fe200078e00ff */
[----:B------:R-:W-:-:S04]  /*6880*/  LEA R2, R2, 0x37800000, 0x17 ;  /* 0x3780000002027811 */ /* 0x000fc800078eb8ff */
[----:B------:R-:W-:-:S05]  /*6890*/  LOP3.LUT R0, R2, R0, R7, 0xfe, !PT ;  /* 0x0000000002007212 */ /* 0x000fca00078efe07 */
[----:B------:R-:W-:-:S04]  /*68a0*/  FMUL.FTZ R0, R0, 1 ;  /* 0x3f80000000007820 */ /* 0x000fc80000410000 */
[----:B------:R0:W1:Y:S01]  /*68b0*/  F2F.F64.F32 R26, R0 ;  /* 0x00000000001a7310 */ /* 0x0000620000201800 */
[----:B------:R-:W-:Y:S05]  /*68c0*/  BRA `(.L_x_13666) ;  /* 0x0000000000a47947 */ /* 0x000fea0003800000 */
.L_x_13678:
        /* <DEDUP_REMOVED lines=18> */
.L_x_13665:
        /* <DEDUP_REMOVED lines=16> */
.L_x_13687:
[----:B------:R-:W-:Y:S01]  /*6af0*/  CS2R R26, SRZ ;  /* 0x00000000001a7805 */ /* 0x000fe2000001ff00 */
[----:B------:R-:W-:Y:S06]  /*6b00*/  BRA `(.L_x_13666) ;  /* 0x0000000000147947 */ /* 0x000fec0003800000 */
.L_x_13686:
[----:B------:R-:W2:Y:S02]  /*6b10*/  LDG.E.64 R26, desc[UR36][R2.64] ;  /* 0x00000024021a7981 */ /* 0x000ea4000c1e1b00 */
[----:B--2---:R-:W0:Y:S01]  /*6b20*/  I2F.F64.U64 R26, R26 ;  /* 0x0000001a001a7312 */ /* 0x004e220000301800 */
[----:B------:R-:W-:Y:S05]  /*6b30*/  BRA `(.L_x_13666) ;  /* 0x0000000000087947 */ /* 0x000fea0003800000 */
.L_x_13685:
[----:B------:R-:W2:Y:S02]  /*6b40*/  LDG.E R2, desc[UR36][R2.64] ;  /* 0x0000002402027981 */ /* 0x000ea4000c1e1900 */
[----:B--2---:R0:W1:Y:S02]  /*6b50*/  I2F.F64.U32 R26, R2 ;  /* 0x00000002001a7312 */ /* 0x0040640000201800 */
.L_x_13666:
[----:B------:R-:W-:Y:S05]  /*6b60*/  BSYNC.RECONVERGENT B7 ;  /* 0x0000000000077941 */ /* 0x000fea0003800200 */
.L_x_13660:
[----:B0-----:R-:W0:Y:S01]  /*6b70*/  LDC.64 R2, c[0x0][0x398] ;  /* 0x0000e600ff027b82 */ /* 0x001e220000000a00 */
[----:B------:R-:W3:Y:S01]  /*6b80*/  LDCU UR5, c[0x0][0x3ac] ;  /* 0x00007580ff0577ac */ /* 0x000ee20008000800 */
        /* <DEDUP_REMOVED lines=17> */
.L_x_13691:
[----:B------:R-:W3:Y:S02]  /*6ca0*/  LDG.E.U8 R2, desc[UR36][R2.64] ;  /* 0x0000002402027981 */ /* 0x000ee4000c1e1100 */
[----:B---3--:R0:W3:Y:S01]  /*6cb0*/  I2F.F64.U16 R24, R2 ;  /* 0x0000000200187312 */ /* 0x0080e20000101800 */
[----:B------:R-:W-:Y:S05]  /*6cc0*/  BRA `(.L_x_13659) ;  /* 0x0000000c00547947 */ /* 0x000fea0003800000 */
.L_x_13690:
        /* <DEDUP_REMOVED lines=9> */
.L_x_13694:
[----:B------:R-:W3:Y:S02]  /*6d60*/  LDG.E R2, desc[UR36][R2.64] ;  /* 0x0000002402027981 */ /* 0x000ee4000c1e1900 */
[----:B---3--:R0:W3:Y:S01]  /*6d70*/  I2F.F64 R24, R2 ;  /* 0x0000000200187312 */ /* 0x0080e20000201c00 */
[----:B------:R-:W-:Y:S05]  /*6d80*/  BRA `(.L_x_13659) ;  /* 0x0000000c00247947 */ /* 0x000fea0003800000 */
.L_x_13693:
[----:B------:R-:W3:Y:S02]  /*6d90*/  LDG.E.U16 R2, desc[UR36][R2.64] ;  /* 0x0000002402027981 */ /* 0x000ee4000c1e1500 */
[----:B---3--:R0:W3:Y:S01]  /*6da0*/  I2F.F64.S16 R24, R2 ;  /* 0x0000000200187312 */ /* 0x0080e20000101c00 */
[----:B------:R-:W-:Y:S05]  /*6db0*/  BRA `(.L_x_13659) ;  /* 0x0000000c00187947 */ /* 0x000fea0003800000 */
.L_x_13689:
        /* <DEDUP_REMOVED lines=10> */
.L_x_13696:
[----:B------:R-:W3:Y:S02]  /*6e60*/  LDG.E.U16 R0, desc[UR36][R2.64] ;  /* 0x0000002402007981 */ /* 0x000ee4000c1e1500 */
[----:B---3--:R-:W-:-:S05]  /*6e70*/  HADD2.F32 R0, -RZ, R0.H0_H0 ;  /* 0x20000000ff007230 */ /* 0x008fca0000004100 */
[----:B------:R-:W-:-:S04]  /*6e80*/  FMUL.FTZ R0, R0, 1 ;  /* 0x3f80000000007820 */ /* 0x000fc80000410000 */
[----:B------:R0:W3:Y:S01]  /*6e90*/  F2F.F64.F32 R24, R0 ;  /* 0x0000000000187310 */ /* 0x0000e20000201800 */
[----:B------:R-:W-:Y:S05]  /*6ea0*/  BRA `(.L_x_13659) ;  /* 0x0000000800dc7947 */ /* 0x000fea0003800000 */
.L_x_13695:
        /* <DEDUP_REMOVED lines=10> */
.L_x_13698:
[----:B------:R-:W3:Y:S02]  /*6f50*/  LDG.E.U16 R2, desc[UR36][R2.64] ;  /* 0x0000002402027981 */ /* 0x000ee4000c1e1500 */
[----:B---3--:R-:W-:-:S05]  /*6f60*/  HADD2.F32 R0, -RZ, R2.H0_H0 ;  /* 0x20000002ff007230 */ /* 0x008fca0000004100 */
[----:B------:R-:W-:-:S04]  /*6f70*/  FMUL.FTZ R0, R0, 1 ;  /* 0x3f80000000007820 */ /* 0x000fc80000410000 */
[----:B------:R0:W3:Y:S01]  /*6f80*/  F2F.F64.F32 R24, R0 ;  /* 0x0000000000187310 */ /* 0x0000e20000201800 */
[----:B------:R-:W-:Y:S05]  /*6f90*/  BRA `(.L_x_13659) ;  /* 0x0000000800a07947 */ /* 0x000fea0003800000 */
.L_x_13697:
[----:B------:R0:W5:Y:S01]  /*6fa0*/  LDG.E.64 R24, desc[UR36][R2.64] ;  /* 0x0000002402187981 */ /* 0x000162000c1e1b00 */
[----:B------:R-:W-:Y:S05]  /*6fb0*/  BRA `(.L_x_13659) ;  /* 0x0000000800987947 */ /* 0x000fea0003800000 */
.L_x_13688:
        /* <DEDUP_REMOVED lines=13> */
.L_x_13701:
[----:B------:R0:W5:Y:S01]  /*7090*/  LDG.E.64 R24, desc[UR36][R2.64] ;  /* 0x0000002402187981 */ /* 0x000162000c1e1b00 */
[----:B------:R-:W-:Y:S05]  /*70a0*/  BRA `(.L_x_13659) ;  /* 0x00000008005c7947 */ /* 0x000fea0003800000 */
.L_x_13700:
        /* <DEDUP_REMOVED lines=27> */
.L_x_13703:
        /* <DEDUP_REMOVED lines=14> */
.L_x_13702:
[----:B------:R-:W3:Y:S02]  /*7340*/  LDG.E.U16 R0, desc[UR36][R2.64] ;  /* 0x0000002402007981 */ /* 0x000ee4000c1e1500 */
[----:B---3--:R-:W-:-:S04]  /*7350*/  IMAD.U32 R0, R0, 0x10000, RZ ;  /* 0x0001000000007824 */ /* 0x008fc800078e00ff */
[----:B------:R-:W-:-:S04]  /*7360*/  FMUL.FTZ R0, R0, 1 ;  /* 0x3f80000000007820 */ /* 0x000fc80000410000 */
[----:B------:R0:W3:Y:S01]  /*7370*/  F2F.F64.F32 R24, R0 ;  /* 0x0000000000187310 */ /* 0x0000e20000201800 */
[----:B------:R-:W-:Y:S05]  /*7380*/  BRA `(.L_x_13659) ;  /* 0x0000000400a47947 */ /* 0x000fea0003800000 */
.L_x_13699:
        /* <DEDUP_REMOVED lines=11> */
.L_x_13706:
[----:B------:R-:W3:Y:S02]  /*7440*/  LDG.E.U8 R3, desc[UR36][R2.64] ;  /* 0x0000002402037981 */ /* 0x000ee4000c1e1100 */
        /* <DEDUP_REMOVED lines=19> */
.L_x_13708:
[----:B------:R-:W-:Y:S05]  /*7580*/  BSYNC.RECONVERGENT B0 ;  /* 0x0000000000007941 */ /* 0x000fea0003800200 */
.L_x_13707:
[----:B------:R-:W-:Y:S01]  /*7590*/  IMAD.SHL.U32 R0, R0, 0x100000, RZ ;  /* 0x0010000000007824 */ /* 0x000fe200078e00ff */
[----:B------:R-:W-:-:S04]  /*75a0*/  LEA R2, R2, 0x3b800000, 0x17 ;  /* 0x3b80000002027811 */ /* 0x000fc800078eb8ff */
[----:B------:R-:W-:-:S05]  /*75b0*/  LOP3.LUT R0, R2, R0, R7, 0xfe, !PT ;  /* 0x0000000002007212 */ /* 0x000fca00078efe07 */
[----:B------:R-:W-:-:S04]  /*75c0*/  FMUL.FTZ R0, R0, 1 ;  /* 0x3f80000000007820 */ /* 0x000fc80000410000 */
[----:B------:R0:W3:Y:S01]  /*75d0*/  F2F.F64.F32 R24, R0 ;  /* 0x0000000000187310 */ /* 0x0000e20000201800 */
[----:B------:R-:W-:Y:S05]  /*75e0*/  BRA `(.L_x_13659) ;  /* 0x00000004000c7947 */ /* 0x000fea0003800000 */
.L_x_13705:
        /* <DEDUP_REMOVED lines=20> */
.L_x_13710:
[----:B------:R-:W-:Y:S05]  /*7730*/  BSYNC.RECONVERGENT B0 ;  /* 0x0000000000007941 */ /* 0x000fea0003800200 */
.L_x_13709:
[----:B------:R-:W-:Y:S01]  /*7740*/  IMAD.SHL.U32 R0, R0, 0x200000, RZ ;  /* 0x0020000000007824 */ /* 0x000fe200078e00ff */
[----:B------:R-:W-:-:S04]  /*7750*/  LEA R2, R2, 0x37800000, 0x17 ;  /* 0x3780000002027811 */ /* 0x000fc800078eb8ff */
[----:B------:R-:W-:-:S05]  /*7760*/  LOP3.LUT R0, R2, R0, R7, 0xfe, !PT ;  /* 0x0000000002007212 */ /* 0x000fca00078efe07 */
[----:B------:R-:W-:-:S04]  /*7770*/  FMUL.FTZ R0, R0, 1 ;  /* 0x3f80000000007820 */ /* 0x000fc80000410000 */
[----:B------:R0:W3:Y:S01]  /*7780*/  F2F.F64.F32 R24, R0 ;  /* 0x0000000000187310 */ /* 0x0000e20000201800 */
[----:B------:R-:W-:Y:S05]  /*7790*/  BRA `(.L_x_13659) ;  /* 0x0000000000a07947 */ /* 0x000fea0003800000 */
.L_x_13704:
        /* <DEDUP_REMOVED lines=18> */
.L_x_13692:
        /* <DEDUP_REMOVED lines=16> */
.L_x_13713:
[----:B------:R-:W-:Y:S05]  /*79c0*/  BRA `(.L_x_13659) ;  /* 0x0000000000147947 */ /* 0x000fea0003800000 */
.L_x_13712:
[----:B------:R-:W3:Y:S02]  /*79d0*/  LDG.E.64 R24, desc[UR36][R2.64] ;  /* 0x0000002402187981 */ /* 0x000ee4000c1e1b00 */
[----:B---3--:R-:W0:Y:S01]  /*79e0*/  I2F.F64.U64 R24, R24 ;  /* 0x0000001800187312 */ /* 0x008e220000301800 */
[----:B------:R-:W-:Y:S05]  /*79f0*/  BRA `(.L_x_13659) ;  /* 0x0000000000087947 */ /* 0x000fea0003800000 */
.L_x_13711:
[----:B------:R-:W3:Y:S02]  /*7a00*/  LDG.E R2, desc[UR36][R2.64] ;  /* 0x0000002402027981 */ /* 0x000ee4000c1e1900 */
[----:B---3--:R0:W3:Y:S02]  /*7a10*/  I2F.F64.U32 R24, R2 ;  /* 0x0000000200187312 */ /* 0x0080e40000201800 */
.L_x_13659:
[----:B------:R-:W-:Y:S05]  /*7a20*/  BSYNC.RECONVERGENT B6 ;  /* 0x0000000000067941 */ /* 0x000fea0003800200 */
.L_x_13658:
[----:B------:R-:W-:Y:S01]  /*7a30*/  ISETP.GE.AND P0, PT, R36, R35, PT ;  /* 0x000000232400720c */ /* 0x000fe20003f06270 */
[----:B------:R-:W-:-:S12]  /*7a40*/  BSSY.RECONVERGENT B1, `(.L_x_13714) ;  /* 0x00000a6000017945 */ /* 0x000fd80003800200 */
[----:B------:R-:W-:Y:S05]  /*7a50*/  @P0 BRA `(.L_x_13715) ;  /* 0x0000000800900947 */ /* 0x000fea0003800000 */
[----:B01---5:R-:W-:-:S14]  /*7a60*/  DSETP.NEU.AND P0, PT, R22, RZ, PT ;  /* 0x000000ff1600722a */ /* 0x023fdc0003f0d000 */
[----:B------:R-:W-:Y:S05]  /*7a70*/  @P0 BRA `(.L_x_13716) ;  /* 0x0000000000640947 */ /* 0x000fea0003800000 */
[----:B------:R-:W0:Y:S01]  /*7a80*/  MUFU.RCP64H R3, R23 ;  /* 0x0000001700037308 */ /* 0x000e220000001800 */
[----:B------:R-:W-:Y:S01]  /*7a90*/  IMAD.MOV.U32 R2, RZ, RZ, 0x1 ;  /* 0x00000001ff027424 */ /* 0x000fe200078e00ff */
[----:B--2-4-:R-:W-:Y:S01]  /*7aa0*/  FSETP.GEU.AND P1, PT, |R33|, 6.5827683646048100446e-37, PT ;  /* 0x036000002100780b */ /* 0x014fe20003f2e200 */
        /* <DEDUP_REMOVED lines=9> */
[----:B---3--:R-:W-:-:S05]  /*7b40*/  FFMA R0, RZ, R23, R5 ;  /* 0x00000017ff007223 */ /* 0x008fca0000000005 */
[----:B------:R-:W-:-:S13]  /*7b50*/  FSETP.GT.AND P0, PT, |R0|, 1.469367938527859385e-39, PT ;  /* 0x001000000000780b */ /* 0x000fda0003f04200 */
[----:B------:R-:W-:Y:S05]  /*7b60*/  @P0 BRA P1, `(.L_x_13718) ;  /* 0x0000000000200947 */ /* 0x000fea0000800000 */
[----:B------:R-:W-:Y:S01]  /*7b70*/  IMAD.MOV.U32 R14, RZ, RZ, R32 ;  /* 0x000000ffff0e7224 */ /* 0x000fe200078e0020 */
[----:B------:R-:W-:Y:S01]  /*7b80*/  MOV R0, 0x7bd0 ;  /* 0x00007bd000007802 */ /* 0x000fe20000000f00 */
[----:B------:R-:W-:Y:S02]  /*7b90*/  IMAD.MOV.U32 R15, RZ, RZ, R33 ;  /* 0x000000ffff0f7224 */ /* 0x000fe400078e0021 */
[----:B------:R-:W-:Y:S02]  /*7ba0*/  IMAD.MOV.U32 R8, RZ, RZ, R22 ;  /* 0x000000ffff087224 */ /* 0x000fe400078e0016 */
[----:B------:R-:W-:-:S07]  /*7bb0*/  IMAD.MOV.U32 R9, RZ, RZ, R23 ;  /* 0x000000ffff097224 */ /* 0x000fce00078e0017 */
[----:B------:R-:W-:Y:S05]  /*7bc0*/  CALL.REL.NOINC `($__internal_1_$__cuda_sm20_div_rn_f64_full) ;  /* 0x00000070000c7944 */ /* 0x000fea0003c00000 */
[----:B------:R-:W-:Y:S02]  /*7bd0*/  IMAD.MOV.U32 R4, RZ, RZ, R12 ;  /* 0x000000ffff047224 */ /* 0x000fe400078e000c */
[----:B------:R-:W-:-:S07]  /*7be0*/  IMAD.MOV.U32 R5, RZ, RZ, R13 ;  /* 0x000000ffff057224 */ /* 0x000fce00078e000d */
.L_x_13718:
[----:B------:R-:W-:Y:S05]  /*7bf0*/  BSYNC.RECONVERGENT B2 ;  /* 0x0000000000027941 */ /* 0x000fea0003800200 */
.L_x_13717:
[----:B------:R-:W-:Y:S05]  /*7c00*/  BRA `(.L_x_13715) ;  /* 0x0000000800247947 */ /* 0x000fea0003800000 */
.L_x_13716:
[----:B--2-4-:R-:W-:Y:S01]  /*7c10*/  LOP3.LUT R9, R33, 0x7fffffff, RZ, 0xc0, !PT ;  /* 0x7fffffff21097812 */ /* 0x014fe200078ec0ff */
[----:B------:R-:W-:Y:S01]  /*7c20*/  BSSY.RECONVERGENT B0, `(.L_x_13719) ;  /* 0x0000048000007945 */ /* 0x000fe20003800200 */
[----:B------:R-:W-:Y:S01]  /*7c30*/  LOP3.LUT R3, R23, 0x7fffffff, RZ, 0xc0, !PT ;  /* 0x7fffffff17037812 */ /* 0x000fe200078ec0ff */
[----:B------:R-:W-:Y:S02]  /*7c40*/  IMAD.MOV.U32 R8, RZ, RZ, R32 ;  /* 0x000000ffff087224 */ /* 0x000fe400078e0020 */
[----:B------:R-:W-:Y:S01]  /*7c50*/  IMAD.MOV.U32 R2, RZ, RZ, R22 ;  /* 0x000000ffff027224 */ /* 0x000fe200078e0016 */
[----:B---3--:R-:W-:-:S04]  /*7c60*/  VIMNMX.U32 R0, PT, PT, R9, R3, !PT ;  /* 0x0000000309007248 */ /* 0x008fc80007fe0000 */
        /* <DEDUP_REMOVED lines=9> */
.L_x_13720:
[----:B------:R-:W-:Y:S01]  /*7d00*/  DSETP.NEU.AND P0, PT, R2, RZ, PT ;  /* 0x000000ff0200722a */ /* 0x000fe20003f0d000 */
[----:B------:R-:W-:Y:S02]  /*7d10*/  IMAD.MOV.U32 R4, RZ, RZ, 0x0 ;  /* 0x00000000ff047424 */ /* 0x000fe400078e00ff */
[----:B------:R-:W-:-:S11]  /*7d20*/  IMAD.MOV.U32 R5, RZ, RZ, -0x80000 ;  /* 0xfff80000ff057424 */ /* 0x000fd600078e00ff */
        /* <DEDUP_REMOVED lines=18> */
[----:B------:R-:W-:Y:S02]  /*7e50*/  LOP3.LUT R6, R6, 0x100000, RZ, 0xfc, !PT ;  /* 0x0010000006067812 */ /* 0x000fe400078efcff */
[----:B------:R-:W-:Y:S01]  /*7e60*/  LOP3.LUT R9, R4, 0x100000, RZ, 0xfc, !PT ;  /* 0x0010000004097812 */ /* 0x000fe200078efcff */
[----:B------:R-:W-:-:S07]  /*7e70*/  IMAD.IADD R0, R0, 0x1, -R7 ;  /* 0x0000000100007824 */ /* 0x000fce00078e0a07 */
.L_x_13723:
        /* <DEDUP_REMOVED lines=11> */
.L_x_13722:
        /* <DEDUP_REMOVED lines=10> */
[CC--:B------:R-:W-:Y:S01]  /*7fd0*/  SHF.L.U64.HI R5, R4.reuse, R3.reuse, R5 ;  /* 0x0000000304057219 */ /* 0x0c0fe20000010205 */
[----:B------:R-:W-:Y:S01]  /*7fe0*/  IMAD.IADD R2, R7, 0x1, -R3 ;  /* 0x0000000107027824 */ /* 0x000fe200078e0a03 */
[----:B------:R-:W-:-:S04]  /*7ff0*/  SHF.L.U32 R4, R4, R3, RZ ;  /* 0x0000000304047219 */ /* 0x000fc800000006ff */
[----:B------:R-:W-:-:S13]  /*8000*/  ISETP.GT.AND P0, PT, R2, RZ, PT ;  /* 0x000000ff0200720c */ /* 0x000fda0003f04270 */
[C---:B------:R-:W-:Y:S01]  /*8010*/  @!P0 IADD3 R0, PT, PT, -R2.reuse, 0x1, RZ ;  /* 0x0000000102008810 */ /* 0x040fe20007ffe1ff */
[----:B------:R-:W-:-:S03]  /*8020*/  @P0 VIADD R2, R2, 0xffffffff ;  /* 0xffffffff02020836 */ /* 0x000fc60000000000 */
[--C-:B------:R-:W-:Y:S02]  /*8030*/  @!P0 SHF.R.U64 R3, R4, R0, R5.reuse ;  /* 0x0000000004038219 */ /* 0x100fe40000001205 */
[----:B------:R-:W-:Y:S02]  /*8040*/  @P0 IADD3 R3, P1, PT, RZ, R4, RZ ;  /* 0x00000004ff030210 */ /* 0x000fe40007f3e0ff */
[----:B------:R-:W-:-:S03]  /*8050*/  @!P0 SHF.R.U32.HI R9, RZ, R0, R5 ;  /* 0x00000000ff098219 */ /* 0x000fc60000011605 */
[----:B------:R-:W-:-:S08]  /*8060*/  @P0 IMAD.U32.X R9, R2, 0x100000, R5, P1 ;  /* 0x0010000002090824 */ /* 0x000fd000008e0405 */
.L_x_13725:
[----:B------:R-:W-:Y:S05]  /*8070*/  BSYNC.RECONVERGENT B2 ;  /* 0x0000000000027941 */ /* 0x000fea0003800200 */
.L_x_13724:
[----:B------:R-:W-:Y:S01]  /*8080*/  LOP3.LUT R5, R9, 0x80000000, R33, 0xb8, !PT ;  /* 0x8000000009057812 */ /* 0x000fe200078eb821 */
[----:B------:R-:W-:-:S07]  /*8090*/  IMAD.MOV.U32 R4, RZ, RZ, R3 ;  /* 0x000000ffff047224 */ /* 0x000fce00078e0003 */
.L_x_13721:
[----:B------:R-:W-:Y:S05]  /*80a0*/  BSYNC.RECONVERGENT B0 ;  /* 0x0000000000007941 */ /* 0x000fea0003800200 */
.L_x_13719:
        /* <DEDUP_REMOVED lines=21> */
[----:B------:R-:W-:Y:S01]  /*8200*/  MOV R0, 0x8230 ;  /* 0x0000823000007802 */ /* 0x000fe20000000f00 */
[----:B------:R-:W-:-:S07]  /*8210*/  IMAD.MOV.U32 R9, RZ, RZ, R23 ;  /* 0x000000ffff097224 */ /* 0x000fce00078e0017 */
[----:B------:R-:W-:Y:S05]  /*8220*/  CALL.REL.NOINC `($__internal_1_$__cuda_sm20_div_rn_f64_full) ;  /* 0x0000006800747944 */ /* 0x000fea0003c00000 */
[----:B------:R-:W-:Y:S02]  /*8230*/  IMAD.MOV.U32 R2, RZ, RZ, R12 ;  /* 0x000000ffff027224 */ /* 0x000fe400078e000c */
[----:B------:R-:W-:-:S07]  /*8240*/  IMAD.MOV.U32 R3, RZ, RZ, R13 ;  /* 0x000000ffff037224 */ /* 0x000fce00078e000d */
.L_x_13727:
[----:B------:R-:W-:Y:S05]  /*8250*/  BSYNC.RECONVERGENT B2 ;  /* 0x0000000000027941 */ /* 0x000fea0003800200 */
.L_x_13726:
        /* <DEDUP_REMOVED lines=32> */
[----:B------:R-:W-:-:S07]  /*8460*/  IMAD.MOV.U32 R3, RZ, RZ, R13 ;  /* 0x000000ffff037224 */ /* 0x000fce00078e000d */
.L_x_13729:
[----:B------:R-:W-:Y:S05]  /*8470*/  BSYNC.RECONVERGENT B2 ;  /* 0x0000000000027941 */ /* 0x000fea0003800200 */
.L_x_13728:
[----:B------:R-:W-:Y:S01]  /*8480*/  LOP3.LUT R5, RZ, 0x80000000, R3, 0xb8, !PT ;  /* 0x80000000ff057812 */ /* 0x000fe200078eb803 */
[----:B------:R-:W-:-:S07]  /*8490*/  IMAD.MOV.U32 R4, RZ, RZ, RZ ;  /* 0x000000ffff047224 */ /* 0x000fce00078e00ff */
.L_x_13715:
[----:B------:R-:W-:Y:S05]  /*84a0*/  BSYNC.RECONVERGENT B1 ;  /* 0x0000000000017941 */ /* 0x000fea0003800200 */
.L_x_13714:
[----:B0-----:R-:W0:Y:S01]  /*84b0*/  S2R R2, SR_CTAID.X ;  /* 0x0000000000027919 */ /* 0x001e220000002500 */
[----:B-1-3--:R-:W0:Y:S01]  /*84c0*/  LDC R0, c[0x0][0x380] ;  /* 0x0000e000ff007b82 */ /* 0x00ae220000000800 */
[----:B------:R-:W-:Y:S01]  /*84d0*/  BSSY.RECONVERGENT B1, `(.L_x_13730) ;  /* 0x00000aa000017945 */ /* 0x000fe20003800200 */
[----:B0-----:R-:W-:Y:S02]  /*84e0*/  IMAD R0, R2, -0x200, R0 ;  /* 0xfffffe0002007824 */ /* 0x001fe400078e0200 */
[----:B------:R-:W-:-:S05]  /*84f0*/  VIADD R2, R36, 0x80 ;  /* 0x0000008024027836 */ /* 0x000fca0000000000 */
[----:B------:R-:W-:-:S13]  /*8500*/  ISETP.GE.AND P0, PT, R2, R0, PT ;  /* 0x000000000200720c */ /* 0x000fda0003f06270 */
[----:B------:R-:W-:Y:S05]  /*8510*/  @P0 BRA `(.L_x_13731) ;  /* 0x0000000800940947 */ /* 0x000fea0003800000 */
[----:B--2--5:R-:W-:-:S14]  /*8520*/  DSETP.NEU.AND P0, PT, R18, RZ, PT ;  /* 0x000000ff1200722a */ /* 0x024fdc0003f0d000 */
[----:B------:R-:W-:Y:S05]  /*8530*/  @!P0 BRA `(.L_x_13732) ;  /* 0x00000008002c8947 */ /* 0x000fea0003800000 */
[----:B------:R-:W-:Y:S01]  /*8540*/  LOP3.LUT R11, R31, 0x7fffffff, RZ, 0xc0, !PT ;  /* 0x7fffffff1f0b7812 */ /* 0x000fe200078ec0ff */
[----:B------:R-:W-:Y:S01]  /*8550*/  BSSY.RECONVERGENT B0, `(.L_x_13733) ;  /* 0x0000048000007945 */ /* 0x000fe20003800200 */
[----:B------:R-:W-:Y:S01]  /*8560*/  LOP3.LUT R7, R19, 0x7fffffff, RZ, 0xc0, !PT ;  /* 0x7fffffff13077812 */ /* 0x000fe200078ec0ff */
[----:B------:R-:W-:Y:S02]  /*8570*/  IMAD.MOV.U32 R10, RZ, RZ, R30 ;  /* 0x000000ffff0a7224 */ /* 0x000fe400078e001e */
[----:B------:R-:W-:Y:S01]  /*8580*/  IMAD.MOV.U32 R6, RZ, RZ, R18 ;  /* 0x000000ffff067224 */ /* 0x000fe200078e0012 */
        /* <DEDUP_REMOVED lines=27> */
.L_x_13737:
        /* <DEDUP_REMOVED lines=11> */
.L_x_13736:
        /* <DEDUP_REMOVED lines=14> */
[----:B------:R-:W-:Y:S01]  /*88d0*/  @P0 IADD3 R7, P1, PT, RZ, R6, RZ ;  /* 0x00000006ff070210 */ /* 0x000fe20007f3e0ff */
[C---:B------:R-:W-:Y:S01]  /*88e0*/  @P0 VIADD R0, R3.reuse, 0xffffffff ;  /* 0xffffffff03000836 */ /* 0x040fe20000000000 */
[----:B------:R-:W-:-:S03]  /*88f0*/  @!P0 IADD3 R3, PT, PT, -R3, 0x1, RZ ;  /* 0x0000000103038810 */ /* 0x000fc60007ffe1ff */
[--C-:B------:R-:W-:Y:S01]  /*8900*/  @P0 IMAD.U32.X R11, R0, 0x100000, R8.reuse, P1 ;  /* 0x00100000000b0824 */ /* 0x100fe200008e0408 */
[-CC-:B------:R-:W-:Y:S02]  /*8910*/  @!P0 SHF.R.U64 R7, R6, R3.reuse, R8.reuse ;  /* 0x0000000306078219 */ /* 0x180fe40000001208 */
[----:B------:R-:W-:-:S07]  /*8920*/  @!P0 SHF.R.U32.HI R11, RZ, R3, R8 ;  /* 0x00000003ff0b8219 */ /* 0x000fce0000011608 */
.L_x_13739:
[----:B------:R-:W-:Y:S05]  /*8930*/  BSYNC.RECONVERGENT B2 ;  /* 0x0000000000027941 */ /* 0x000fea0003800200 */
.L_x_13738:
[----:B------:R-:W-:Y:S01]  /*8940*/  LOP3.LUT R9, R11, 0x80000000, R31, 0xb8, !PT ;  /* 0x800000000b097812 */ /* 0x000fe200078eb81f */
[----:B------:R-:W-:Y:S01]  /*8950*/  IMAD.MOV.U32 R8, RZ, RZ, R7 ;  /* 0x000000ffff087224 */ /* 0x000fe200078e0007 */
[----:B------:R-:W-:Y:S06]  /*8960*/  BRA `(.L_x_13735) ;  /* 0x0000000000187947 */ /* 0x000fec0003800000 */
.L_x_13734:
[----:B------:R-:W-:-:S06]  /*8970*/  DSETP.NAN.AND P0, PT, R6, R6, PT ;  /* 0x000000060600722a */ /* 0x000fcc0003f08000 */
[----:B------:R-:W-:-:S14]  /*8980*/  DSETP.NUM.AND P0, PT, R10, R10, !P0 ;  /* 0x0000000a0a00722a */ /* 0x000fdc0004707000 */
[----:B------:R-:W-:Y:S02]  /*8990*/  @P0 DSETP.NEU.AND P1, PT, R10, +INF , PT ;  /* 0x7ff000000a00042a */ /* 0x000fe40003f2d000 */
[----:B------:R-:W-:-:S06]  /*89a0*/  @!P0 DADD R8, R18, R30 ;  /* 0x0000000012088229 */ /* 0x000fcc000000001e */
[----:B------:R-:W-:Y:S02]  /*89b0*/  @P0 FSEL R8, R30, RZ, P1 ;  /* 0x000000ff1e080208 */ /* 0x000fe40000800000 */
[----:B------:R-:W-:-:S07]  /*89c0*/  @P0 FSEL R9, R31, -QNAN , P1 ;  /* 0xfff800001f090808 */ /* 0x000fce0000800000 */
.L_x_13735:
[----:B------:R-:W-:Y:S05]  /*89d0*/  BSYNC.RECONVERGENT B0 ;  /* 0x0000000000007941 */ /* 0x000fea0003800200 */
.L_x_13733:
        /* <DEDUP_REMOVED lines=23> */
[----:B----4-:R-:W-:Y:S05]  /*8b50*/  CALL.REL.NOINC `($__internal_1_$__cuda_sm20_div_rn_f64_full) ;  /* 0x0000006000287944 */ /* 0x010fea0003c00000 */
[----:B------:R-:W-:Y:S02]  /*8b60*/  IMAD.MOV.U32 R6, RZ, RZ, R12 ;  /* 0x000000ffff067224 */ /* 0x000fe400078e000c */
[----:B------:R-:W-:-:S07]  /*8b70*/  IMAD.MOV.U32 R7, RZ, RZ, R13 ;  /* 0x000000ffff077224 */ /* 0x000fce00078e000d */
.L_x_13741:
[----:B------:R-:W-:Y:S05]  /*8b80*/  BSYNC.RECONVERGENT B2 ;  /* 0x0000000000027941 */ /* 0x000fea0003800200 */
.L_x_13740:
        /* <DEDUP_REMOVED lines=25> */
[----:B----4-:R-:W-:Y:S05]  /*8d20*/  CALL.REL.NOINC `($__internal_1_$__cuda_sm20_div_rn_f64_full) ;  /* 0x0000005c00b47944 */ /* 0x010fea0003c00000 */
[----:B------:R-:W-:-:S07]  /*8d30*/  IMAD.MOV.U32 R7, RZ, RZ, R13 ;  /* 0x000000ffff077224 */ /* 0x000fce00078e000d */
.L_x_13744:
[----:B------:R-:W-:Y:S05]  /*8d40*/  BSYNC.RECONVERGENT B2 ;  /* 0x0000000000027941 */ /* 0x000fea0003800200 */
.L_x_13743:
[----:B----4-:R-:W-:Y:S01]  /*8d50*/  LOP3.LUT R33, RZ, 0x80000000, R7, 0xb8, !PT ;  /* 0x80000000ff217812 */ /* 0x010fe200078eb807 */
[----:B------:R-:W-:Y:S01]  /*8d60*/  IMAD.MOV.U32 R32, RZ, RZ, RZ ;  /* 0x000000ffff207224 */ /* 0x000fe200078e00ff */
[----:B------:R-:W-:Y:S06]  /*8d70*/  BRA `(.L_x_13731) ;  /* 0x00000000007c7947 */ /* 0x000fec0003800000 */
.L_x_13742:
[----:B------:R-:W0:Y:S02]  /*8d80*/  FRND.F64.FLOOR R6, R12 ;  /* 0x0000000c00067313 */ /* 0x000e240000305800 */
[----:B0-----:R-:W-:Y:S02]  /*8d90*/  DADD R8, R12, -R6 ;  /* 0x000000000c087229 */ /* 0x001fe40000000806 */
[----:B------:R-:W-:-:S06]  /*8da0*/  DADD R10, R6, 1 ;  /* 0x3ff00000060a7429 */ /* 0x000fcc0000000000 */
[----:B------:R-:W-:-:S06]  /*8db0*/  DSETP.GT.AND P0, PT, R8, 0.5, PT ;  /* 0x3fe000000800742a */ /* 0x000fcc0003f04000 */
[----:B----4-:R-:W-:Y:S02]  /*8dc0*/  FSEL R32, R10, R6, P0 ;  /* 0x000000060a207208 */ /* 0x010fe40000000000 */
[----:B------:R-:W-:Y:S01]  /*8dd0*/  FSEL R33, R11, R7, P0 ;  /* 0x000000070b217208 */ /* 0x000fe20000000000 */
[----:B------:R-:W-:Y:S06]  /*8de0*/  BRA `(.L_x_13731) ;  /* 0x0000000000607947 */ /* 0x000fec0003800000 */
.L_x_13732:
        /* <DEDUP_REMOVED lines=9> */
[----:B----4-:R-:W-:-:S08]  /*8e80*/  DMUL R32, R6, R30 ;  /* 0x0000001e06207228 */ /* 0x010fd00000000000 */
        /* <DEDUP_REMOVED lines=13> */
.L_x_13745:
[----:B------:R-:W-:Y:S05]  /*8f60*/  BSYNC.RECONVERGENT B2 ;  /* 0x0000000000027941 */ /* 0x000fea0003800200 */
.L_x_13731:
[----:B------:R-:W-:Y:S05]  /*8f70*/  BSYNC.RECONVERGENT B1 ;  /* 0x0000000000017941 */ /* 0x000fea0003800200 */
.L_x_13730:
[----:B------:R-:W0:Y:S01]  /*8f80*/  S2R R0, SR_CTAID.X ;  /* 0x0000000000007919 */ /* 0x000e220000002500 */
[----:B------:R-:W0:Y:S01]  /*8f90*/  LDC R3, c[0x0][0x380] ;  /* 0x0000e000ff037b82 */ /* 0x000e220000000800 */
[----:B------:R-:W-:Y:S01]  /*8fa0*/  BSSY.RECONVERGENT B1, `(.L_x_13746) ;  /* 0x00000ab000017945 */ /* 0x000fe20003800200 */
[----:B0-----:R-:W-:Y:S02]  /*8fb0*/  IMAD R3, R0, -0x200, R3 ;  /* 0xfffffe0000037824 */ /* 0x001fe400078e0203 */
[----:B------:R-:W-:-:S05]  /*8fc0*/  VIADD R0, R36, 0x100 ;  /* 0x0000010024007836 */ /* 0x000fca0000000000 */
[----:B------:R-:W-:-:S13]  /*8fd0*/  ISETP.GE.AND P0, PT, R0, R3, PT ;  /* 0x000000030000720c */ /* 0x000fda0003f06270 */
[----:B------:R-:W-:Y:S05]  /*8fe0*/  @P0 BRA `(.L_x_13747) ;  /* 0x0000000800980947 */ /* 0x000fea0003800000 */
[----:B-----5:R-:W-:-:S14]  /*8ff0*/  DSETP.NEU.AND P0, PT, R16, RZ, PT ;  /* 0x000000ff1000722a */ /* 0x020fdc0003f0d000 */
[----:B------:R-:W-:Y:S05]  /*9000*/  @!P0 BRA `(.L_x_13748) ;  /* 0x0000000800288947 */ /* 0x000fea0003800000 */
[----:B--2---:R-:W-:Y:S01]  /*9010*/  LOP3.LUT R7, R29, 0x7fffffff, RZ, 0xc0, !PT ;  /* 0x7fffffff1d077812 */ /* 0x004fe200078ec0ff */
        /* <DEDUP_REMOVED lines=30> */
[----:B------:R-:W-:Y:S01]  /*9200*/  LOP3.LUT R13, R7, 0x100000, RZ, 0xfc, !PT ;  /* 0x00100000070d7812 */ /* 0x000fe200078efcff */
[----:B------:R-:W-:-:S07]  /*9210*/  IMAD.IADD R0, R0, 0x1, -R3 ;  /* 0x0000000100007824 */ /* 0x000fce00078e0a03 */
.L_x_13753:
        /* <DEDUP_REMOVED lines=11> */
.L_x_13752:
        /* <DEDUP_REMOVED lines=19> */
.L_x_13755:
[----:B------:R-:W-:Y:S05]  /*9400*/  BSYNC.RECONVERGENT B2 ;  /* 0x0000000000027941 */ /* 0x000fea0003800200 */
.L_x_13754:
[----:B------:R-:W-:Y:S01]  /*9410*/  LOP3.LUT R9, R9, 0x80000000, R29, 0xb8, !PT ;  /* 0x8000000009097812 */ /* 0x000fe200078eb81d */
[----:B------:R-:W-:Y:S06]  /*9420*/  BRA `(.L_x_13751) ;  /* 0x0000000000187947 */ /* 0x000fec0003800000 */
.L_x_13750:
[----:B------:R-:W-:-:S06]  /*9430*/  DSETP.NAN.AND P0, PT, R10, R10, PT ;  /* 0x0000000a0a00722a */ /* 0x000fcc0003f08000 */
[----:B------:R-:W-:-:S14]  /*9440*/  DSETP.NUM.AND P0, PT, R6, R6, !P0 ;  /* 0x000000060600722a */ /* 0x000fdc0004707000 */
[----:B------:R-:W-:Y:S02]  /*9450*/  @P0 DSETP.NEU.AND P1, PT, R6, +INF , PT ;  /* 0x7ff000000600042a */ /* 0x000fe40003f2d000 */
[----:B------:R-:W-:-:S06]  /*9460*/  @!P0 DADD R8, R16, R28 ;  /* 0x0000000010088229 */ /* 0x000fcc000000001c */
[----:B------:R-:W-:Y:S02]  /*9470*/  @P0 FSEL R8, R28, RZ, P1 ;  /* 0x000000ff1c080208 */ /* 0x000fe40000800000 */
[----:B------:R-:W-:-:S07]  /*9480*/  @P0 FSEL R9, R29, -QNAN , P1 ;  /* 0xfff800001d090808 */ /* 0x000fce0000800000 */
.L_x_13751:
[----:B------:R-:W-:Y:S05]  /*9490*/  BSYNC.RECONVERGENT B0 ;  /* 0x0000000000007941 */ /* 0x000fea0003800200 */
.L_x_13749:
        /* <DEDUP_REMOVED lines=26> */
.L_x_13757:
[----:B------:R-:W-:Y:S05]  /*9640*/  BSYNC.RECONVERGENT B2 ;  /* 0x0000000000027941 */ /* 0x000fea0003800200 */
.L_x_13756:
        /* <DEDUP_REMOVED lines=27> */
.L_x_13760:
[----:B------:R-:W-:Y:S05]  /*9800*/  BSYNC.RECONVERGENT B2 ;  /* 0x0000000000027941 */ /* 0x000fea0003800200 */
.L_x_13759:
[----:B------:R-:W-:Y:S01]  /*9810*/  LOP3.LUT R29, RZ, 0x80000000, R7, 0xb8, !PT ;  /* 0x80000000ff1d7812 */ /* 0x000fe200078eb807 */
[----:B------:R-:W-:Y:S01]  /*9820*/  IMAD.MOV.U32 R28, RZ, RZ, RZ ;  /* 0x000000ffff1c7224 */ /* 0x000fe200078e00ff */
[----:B------:R-:W-:Y:S06]  /*9830*/  BRA `(.L_x_13747) ;  /* 0x0000000000847947 */ /* 0x000fec0003800000 */
.L_x_13758:
[----:B------:R-:W0:Y:S02]  /*9840*/  FRND.F64.FLOOR R6, R12 ;  /* 0x0000000c00067313 */ /* 0x000e240000305800 */
[----:B0-----:R-:W-:Y:S02]  /*9850*/  DADD R8, R12, -R6 ;  /* 0x000000000c087229 */ /* 0x001fe40000000806 */
[----:B------:R-:W-:-:S06]  /*9860*/  DADD R10, R6, 1 ;  /* 0x3ff00000060a7429 */ /* 0x000fcc0000000000 */
[----:B------:R-:W-:-:S06]  /*9870*/  DSETP.GT.AND P0, PT, R8, 0.5, PT ;  /* 0x3fe000000800742a */ /* 0x000fcc0003f04000 */
[----:B------:R-:W-:Y:S02]  /*9880*/  FSEL R28, R10, R6, P0 ;  /* 0x000000060a1c7208 */ /* 0x000fe40000000000 */
[----:B------:R-:W-:Y:S01]  /*9890*/  FSEL R29, R11, R7, P0 ;  /* 0x000000070b1d7208 */ /* 0x000fe20000000000 */
[----:B------:R-:W-:Y:S06]  /*98a0*/  BRA `(.L_x_13747) ;  /* 0x0000000000687947 */ /* 0x000fec0003800000 */
.L_x_13748:
[----:B------:R-:W0:Y:S01]  /*98b0*/  MUFU.RCP64H R7, R17 ;  /* 0x0000001100077308 */ /* 0x000e220000001800 */
[----:B------:R-:W-:Y:S01]  /*98c0*/  IMAD.MOV.U32 R6, RZ, RZ, 0x1 ;  /* 0x00000001ff067424 */ /* 0x000fe200078e00ff */
[----:B--2---:R-:W-:Y:S01]  /*98d0*/  FSETP.GEU.AND P1, PT, |R29|, 6.5827683646048100446e-37, PT ;  /* 0x036000001d00780b */ /* 0x004fe20003f2e200 */
        /* <DEDUP_REMOVED lines=18> */
[----:B------:R-:W-:Y:S02]  /*9a00*/  IMAD.MOV.U32 R6, RZ, RZ, R12 ;  /* 0x000000ffff067224 */ /* 0x000fe400078e000c */
[----:B------:R-:W-:-:S07]  /*9a10*/  IMAD.MOV.U32 R7, RZ, RZ, R13 ;  /* 0x000000ffff077224 */ /* 0x000fce00078e000d */
.L_x_13762:
[----:B------:R-:W-:Y:S05]  /*9a20*/  BSYNC.RECONVERGENT B2 ;  /* 0x0000000000027941 */ /* 0x000fea0003800200 */
.L_x_13761:
[----:B------:R-:W-:Y:S02]  /*9a30*/  IMAD.MOV.U32 R28, RZ, RZ, R6 ;  /* 0x000000ffff1c7224 */ /* 0x000fe400078e0006 */
[----:B------:R-:W-:-:S07]  /*9a40*/  IMAD.MOV.U32 R29, RZ, RZ, R7 ;  /* 0x000000ffff1d7224 */ /* 0x000fce00078e0007 */
.L_x_13747:
[----:B------:R-:W-:Y:S05]  /*9a50*/  BSYNC.RECONVERGENT B1 ;  /* 0x0000000000017941 */ /* 0x000fea0003800200 */
.L_x_13746:
        /* <DEDUP_REMOVED lines=42> */
.L_x_13770:
        /* <DEDUP_REMOVED lines=11> */
.L_x_13769:
        /* <DEDUP_REMOVED lines=19> */
.L_x_13772:
[----:B------:R-:W-:Y:S05]  /*9ee0*/  BSYNC.RECONVERGENT B2 ;  /* 0x0000000000027941 */ /* 0x000fea0003800200 */
.L_x_13771:
[----:B------:R-:W-:Y:S01]  /*9ef0*/  LOP3.LUT R9, R9, 0x80000000, R27, 0xb8, !PT ;  /* 0x8000000009097812 */ /* 0x000fe200078eb81b */
[----:B------:R-:W-:Y:S06]  /*9f00*/  BRA `(.L_x_13768) ;  /* 0x0000000000187947 */ /* 0x000fec0003800000 */
.L_x_13767:
[----:B------:R-:W-:-:S06]  /*9f10*/  DSETP.NAN.AND P0, PT, R10, R10, PT ;  /* 0x0000000a0a00722a */ /* 0x000fcc0003f08000 */
[----:B------:R-:W-:-:S14]  /*9f20*/  DSETP.NUM.AND P0, PT, R6, R6, !P0 ;  /* 0x000000060600722a */ /* 0x000fdc0004707000 */
[----:B------:R-:W-:Y:S02]  /*9f30*/  @P0 DSETP.NEU.AND P1, PT, R6, +INF , PT ;  /* 0x7ff000000600042a */ /* 0x000fe40003f2d000 */
[----:B------:R-:W-:-:S06]  /*9f40*/  @!P0 DADD R8, R26, R24 ;  /* 0x000000001a088229 */ /* 0x000fcc0000000018 */
[----:B------:R-:W-:Y:S02]  /*9f50*/  @P0 FSEL R8, R26, RZ, P1 ;  /* 0x000000ff1a080208 */ /* 0x000fe40000800000 */
[----:B------:R-:W-:-:S07]  /*9f60*/  @P0 FSEL R9, R27, -QNAN , P1 ;  /* 0xfff800001b090808 */ /* 0x000fce0000800000 */
.L_x_13768:
[----:B------:R-:W-:Y:S05]  /*9f70*/  BSYNC.RECONVERGENT B0 ;  /* 0x0000000000007941 */ /* 0x000fea0003800200 */
.L_x_13766:
        /* <DEDUP_REMOVED lines=26> */
.L_x_13774:
[----:B------:R-:W-:Y:S05]  /*a120*/  BSYNC.RECONVERGENT B2 ;  /* 0x0000000000027941 */ /* 0x000fea0003800200 */
.L_x_13773:
        /* <DEDUP_REMOVED lines=27> */
.L_x_13777:
[----:B------:R-:W-:Y:S05]  /*a2e0*/  BSYNC.RECONVERGENT B2 ;  /* 0x0000000000027941 */ /* 0x000fea0003800200 */
.L_x_13776:
[----:B------:R-:W-:Y:S01]  /*a2f0*/  LOP3.LUT R17, RZ, 0x80000000, R7, 0xb8, !PT ;  /* 0x80000000ff117812 */ /* 0x000fe200078eb807 */
[----:B------:R-:W-:Y:S01]  /*a300*/  IMAD.MOV.U32 R16, RZ, RZ, RZ ;  /* 0x000000ffff107224 */ /* 0x000fe200078e00ff */
[----:B------:R-:W-:Y:S06]  /*a310*/  BRA `(.L_x_13764) ;  /* 0x00000000007c7947 */ /* 0x000fec0003800000 */
.L_x_13775:
[----:B------:R-:W0:Y:S02]  /*a320*/  FRND.F64.FLOOR R6, R12 ;  /* 0x0000000c00067313 */ /* 0x000e240000305800 */
[----:B0-----:R-:W-:Y:S02]  /*a330*/  DADD R8, R12, -R6 ;  /* 0x000000000c087229 */ /* 0x001fe40000000806 */
[----:B------:R-:W-:-:S06]  /*a340*/  DADD R10, R6, 1 ;  /* 0x3ff00000060a7429 */ /* 0x000fcc0000000000 */
[----:B------:R-:W-:-:S06]  /*a350*/  DSETP.GT.AND P0, PT, R8, 0.5, PT ;  /* 0x3fe000000800742a */ /* 0x000fcc0003f04000 */
[----:B------:R-:W-:Y:S02]  /*a360*/  FSEL R16, R10, R6, P0 ;  /* 0x000000060a107208 */ /* 0x000fe40000000000 */
[----:B------:R-:W-:Y:S01]  /*a370*/  FSEL R17, R11, R7, P0 ;  /* 0x000000070b117208 */ /* 0x000fe20000000000 */
[----:B------:R-:W-:Y:S06]  /*a380*/  BRA `(.L_x_13764) ;  /* 0x0000000000607947 */ /* 0x000fec0003800000 */
.L_x_13765:
        /* <DEDUP_REMOVED lines=23> */
.L_x_13778:
[----:B------:R-:W-:Y:S05]  /*a500*/  BSYNC.RECONVERGENT B2 ;  /* 0x0000000000027941 */ /* 0x000fea0003800200 */
.L_x_13764:
[----:B------:R-:W-:Y:S05]  /*a510*/  BSYNC.RECONVERGENT B1 ;  /* 0x0000000000017941 */ /* 0x000fea0003800200 */
.L_x_13763:
[----:B-----5:R-:W0:Y:S01]  /*a520*/  S2R R22, SR_CTAID.X ;  /* 0x0000000000167919 */ /* 0x020e220000002500 */
[----:B--2---:R-:W0:Y:S01]  /*a530*/  LDC R19, c[0x0][0x380] ;  /* 0x0000e000ff137b82 */ /* 0x004e220000000800 */
[----:B------:R-:W-:Y:S04]  /*a540*/  BSSY.RECONVERGENT B7, `(.L_x_13779) ;  /* 0x0000357000077945 */ /* 0x000fe80003800200 */
[----:B------:R-:W-:Y:S03]  /*a550*/  BSSY.RELIABLE B6, `(.L_x_13780) ;  /* 0x0000243000067945 */ /* 0x000fe60003800100 */
[----:B------:R-:W1:Y:S01]  /*a560*/  LDC.U8 R18, c[0x0][0x3b0] ;  /* 0x0000ec00ff127b82 */ /* 0x000e620000000000 */
[----:B0-----:R-:W-:-:S05]  /*a570*/  IMAD R19, R22, -0x200, R19 ;  /* 0xfffffe0016137824 */ /* 0x001fca00078e0213 */
[----:B------:R-:W-:-:S13]  /*a580*/  ISETP.GE.AND P0, PT, R36, R19, PT ;  /* 0x000000132400720c */ /* 0x000fda0003f06270 */
[----:B-1----:R-:W-:Y:S05]  /*a590*/  @P0 BRA `(.L_x_13781) ;  /* 0x0000002000ec0947 */ /* 0x002fea0003800000 */
[----:B------:R-:W0:Y:S01]  /*a5a0*/  LDCU UR4, c[0x0][0x3b4] ;  /* 0x00007680ff0477ac */ /* 0x000e220008000800 */
[----:B------:R-:W1:Y:S01]  /*a5b0*/  LDC.64 R8, c[0x0][0x388] ;  /* 0x0000e200ff087b82 */ /* 0x000e620000000a00 */
[----:B------:R-:W-:Y:S01]  /*a5c0*/  IMAD R0, R22, 0x200, R36 ;  /* 0x0000020016007824 */ /* 0x000fe200078e0224 */
[----:B------:R-:W-:-:S03]  /*a5d0*/  PRMT R6, R18, 0x9910, RZ ;  /* 0x0000991012067816 */ /* 0x000fc600000000ff */
[----:B0-----:R-:W-:Y:S02]  /*a5e0*/  IMAD R3, R0, UR4, RZ ;  /* 0x0000000400037c24 */ /* 0x001fe4000f8e02ff */
        /* <DEDUP_REMOVED lines=13> */
[----:B------:R-:W0:Y:S01]  /*a6c0*/  F2I.F64.TRUNC R5, R4 ;  /* 0x0000000400057311 */ /* 0x000e22000030d100 */
[----:B------:R-:W-:Y:S01]  /*a6d0*/  IMAD.MOV.U32 R36, RZ, RZ, R2 ;  /* 0x000000ffff247224 */ /* 0x000fe200078e0002 */
[----:B0-----:R0:W-:Y:S01]  /*a6e0*/  STG.E.U8 desc[UR36][R8.64], R5 ;  /* 0x0000000508007986 */ /* 0x0011e2000c101124 */
[----:B------:R-:W-:Y:S05]  /*a6f0*/  BRA `(.L_x_13787) ;  /* 0x0000001000407947 */ /* 0x000fea0003800000 */
.L_x_13785:
[----:B------:R-:W0:Y:S01]  /*a700*/  F2I.S64.F64.TRUNC R4, R4 ;  /* 0x0000000400047311 */ /* 0x000e22000030d900 */
[----:B------:R-:W-:Y:S02]  /*a710*/  IMAD.MOV.U32 R36, RZ, RZ, R2 ;  /* 0x000000ffff247224 */ /* 0x000fe400078e0002 */
[----:B0-----:R-:W-:-:S05]  /*a720*/  IMAD.MOV.U32 R3, RZ, RZ, R4 ;  /* 0x000000ffff037224 */ /* 0x001fca00078e0004 */
[----:B------:R0:W-:Y:S01]  /*a730*/  STG.E.U8 desc[UR36][R8.64], R3 ;  /* 0x0000000308007986 */ /* 0x0001e2000c101124 */
[----:B------:R-:W-:Y:S05]  /*a740*/  BRA `(.L_x_13787) ;  /* 0x00000010002c7947 */ /* 0x000fea0003800000 */
.L_x_13784:
[----:B------:R-:W-:-:S13]  /*a750*/  ISETP.NE.AND P0, PT, R0, 0x2, PT ;  /* 0x000000020000780c */ /* 0x000fda0003f05270 */
[----:B------:R-:W-:Y:S05]  /*a760*/  @!P0 BRA `(.L_x_13788) ;  /* 0x0000000000308947 */ /* 0x000fea0003800000 */
[----:B------:R-:W-:-:S13]  /*a770*/  ISETP.NE.AND P0, PT, R0, 0x3, PT ;  /* 0x000000030000780c */ /* 0x000fda0003f05270 */
[----:B------:R-:W-:Y:S05]  /*a780*/  @!P0 BRA `(.L_x_13789) ;  /* 0x0000000000188947 */ /* 0x000fea0003800000 */
[----:B------:R-:W-:-:S13]  /*a790*/  ISETP.NE.AND P0, PT, R0, 0x4, PT ;  /* 0x000000040000780c */ /* 0x000fda0003f05270 */
[----:B------:R-:W-:Y:S05]  /*a7a0*/  @P0 BRA `(.L_x_13786) ;  /* 0x0000000c005c0947 */ /* 0x000fea0003800000 */
[----:B------:R-:W0:Y:S01]  /*a7b0*/  F2I.S64.F64.TRUNC R4, R4 ;  /* 0x0000000400047311 */ /* 0x000e22000030d900 */
[----:B------:R-:W-:Y:S01]  /*a7c0*/  IMAD.MOV.U32 R36, RZ, RZ, R2 ;  /* 0x000000ffff247224 */ /* 0x000fe200078e0002 */
[----:B0-----:R0:W-:Y:S01]  /*a7d0*/  STG.E.64 desc[UR36][R8.64], R4 ;  /* 0x0000000408007986 */ /* 0x0011e2000c101b24 */
[----:B------:R-:W-:Y:S05]  /*a7e0*/  BRA `(.L_x_13787) ;  /* 0x0000001000047947 */ /* 0x000fea0003800000 */
.L_x_13789:
[----:B------:R-:W0:Y:S01]  /*a7f0*/  F2I.F64.TRUNC R5, R4 ;  /* 0x0000000400057311 */ /* 0x000e22000030d100 */
[----:B------:R-:W-:Y:S01]  /*a800*/  IMAD.MOV.U32 R36, RZ, RZ, R2 ;  /* 0x000000ffff247224 */ /* 0x000fe200078e0002 */
[----:B0-----:R0:W-:Y:S01]  /*a810*/  STG.E desc[UR36][R8.64], R5 ;  /* 0x0000000508007986 */ /* 0x0011e2000c101924 */
[----:B------:R-:W-:Y:S05]  /*a820*/  BRA `(.L_x_13787) ;  /* 0x0000000c00f47947 */ /* 0x000fea0003800000 */
.L_x_13788:
[----:B------:R-:W0:Y:S01]  /*a830*/  F2I.F64.TRUNC R5, R4 ;  /* 0x0000000400057311 */ /* 0x000e22000030d100 */
[----:B------:R-:W-:Y:S01]  /*a840*/  IMAD.MOV.U32 R36, RZ, RZ, R2 ;  /* 0x000000ffff247224 */ /* 0x000fe200078e0002 */
[----:B0-----:R0:W-:Y:S01]  /*a850*/  STG.E.U16 desc[UR36][R8.64], R5 ;  /* 0x0000000508007986 */ /* 0x0011e2000c101524 */
[----:B------:R-:W-:Y:S05]  /*a860*/  BRA `(.L_x_13787) ;  /* 0x0000000c00e47947 */ /* 0x000fea0003800000 */
.L_x_13783:
[----:B------:R-:W-:-:S13]  /*a870*/  ISETP.GT.AND P0, PT, R0, 0x6, PT ;  /* 0x000000060000780c */ /* 0x000fda0003f04270 */
[----:B------:R-:W-:Y:S05]  /*a880*/  @P0 BRA `(.L_x_13790) ;  /* 0x0000000000540947 */ /* 0x000fea0003800000 */
[----:B------:R-:W-:-:S13]  /*a890*/  ISETP.NE.AND P0, PT, R0, 0x5, PT ;  /* 0x000000050000780c */ /* 0x000fda0003f05270 */
[----:B------:R-:W-:Y:S05]  /*a8a0*/  @!P0 BRA `(.L_x_13791) ;  /* 0x0000000000288947 */ /* 0x000fea0003800000 */
[----:B------:R-:W-:-:S13]  /*a8b0*/  ISETP.NE.AND P0, PT, R0, 0x6, PT ;  /* 0x000000060000780c */ /* 0x000fda0003f05270 */
[----:B------:R-:W-:Y:S05]  /*a8c0*/  @P0 BRA `(.L_x_13786) ;  /* 0x0000000c00140947 */ /* 0x000fea0003800000 */
[----:B------:R-:W-:Y:S01]  /*a8d0*/  UMOV UR4, 0xf0000000 ;  /* 0xf000000000047882 */ /* 0x000fe20000000000 */
[----:B------:R-:W-:Y:S01]  /*a8e0*/  UMOV UR5, 0x380fffff ;  /* 0x380fffff00057882 */ /* 0x000fe20000000000 */
[----:B------:R-:W0:Y:S01]  /*a8f0*/  F2F.F32.F64 R3, R4 ;  /* 0x0000000400037310 */ /* 0x000e220000301000 */
[----:B------:R-:W-:Y:S01]  /*a900*/  DSETP.GEU.AND P0, PT, |R4|, UR4, PT ;  /* 0x0000000404007e2a */ /* 0x000fe2000bf0e200 */
[----:B------:R-:W-:-:S13]  /*a910*/  IMAD.MOV.U32 R36, RZ, RZ, R2 ;  /* 0x000000ffff247224 */ /* 0x000fda00078e0002 */
[----:B0-----:R-:W-:-:S05]  /*a920*/  @!P0 FMUL R3, R3, 1.175494350822287508e-38 ;  /* 0x0080000003038820 */ /* 0x001fca0000400000 */
[----:B------:R0:W-:Y:S01]  /*a930*/  STG.E desc[UR36][R8.64], R3 ;  /* 0x0000000308007986 */ /* 0x0001e2000c101924 */
[----:B------:R-:W-:Y:S05]  /*a940*/  BRA `(.L_x_13787) ;  /* 0x0000000c00ac7947 */ /* 0x000fea0003800000 */
.L_x_13791:
[----:B------:R-:W-:Y:S01]  /*a950*/  UMOV UR4, 0xf0000000 ;  /* 0xf000000000047882 */ /* 0x000fe20000000000 */
[----:B------:R-:W-:Y:S01]  /*a960*/  UMOV UR5, 0x380fffff ;  /* 0x380fffff00057882 */ /* 0x000fe20000000000 */
[----:B------:R-:W0:Y:S01]  /*a970*/  F2F.F32.F64 R0, R4 ;  /* 0x0000000400007310 */ /* 0x000e220000301000 */
[----:B------:R-:W-:Y:S01]  /*a980*/  DSETP.GEU.AND P0, PT, |R4|, UR4, PT ;  /* 0x0000000404007e2a */ /* 0x000fe2000bf0e200 */
[----:B------:R-:W-:-:S13]  /*a990*/  IMAD.MOV.U32 R36, RZ, RZ, R2 ;  /* 0x000000ffff247224 */ /* 0x000fda00078e0002 */
[----:B0-----:R-:W-:-:S05]  /*a9a0*/  @!P0 FMUL R0, R0, 1.175494350822287508e-38 ;  /* 0x0080000000008820 */ /* 0x001fca0000400000 */
[----:B------:R-:W-:-:S05]  /*a9b0*/  F2FP.F16.F32.PACK_AB R0, RZ, R0 ;  /* 0x00000000ff00723e */ /* 0x000fca00000000ff */
[----:B------:R0:W-:Y:S01]  /*a9c0*/  STG.E.U16 desc[UR36][R8.64], R0 ;  /* 0x0000000008007986 */ /* 0x0001e2000c101524 */
[----:B------:R-:W-:Y:S05]  /*a9d0*/  BRA `(.L_x_13787) ;  /* 0x0000000c00887947 */ /* 0x000fea0003800000 */
.L_x_13790:
[----:B------:R-:W-:-:S13]  /*a9e0*/  ISETP.NE.AND P0, PT, R0, 0x7, PT ;  /* 0x000000070000780c */ /* 0x000fda0003f05270 */
[----:B------:R-:W-:Y:S05]  /*a9f0*/  @!P0 BRA `(.L_x_13792) ;  /* 0x00000000005c8947 */ /* 0x000fea0003800000 */
        /* <DEDUP_REMOVED lines=8> */
[----:B------:R-:W-:Y:S02]  /*aa80*/  IMAD.MOV.U32 R7, RZ, RZ, RZ ;  /* 0x000000ffff077224 */ /* 0x000fe400078e00ff */
[----:B------:R-:W-:-:S11]  /*aa90*/  IMAD.MOV.U32 R36, RZ, RZ, R2 ;  /* 0x000000ffff247224 */ /* 0x000fd600078e0002 */
[----:B0-----:R-:W-:-:S05]  /*aaa0*/  @!P0 FMUL R6, R6, 1.175494350822287508e-38 ;  /* 0x0080000006068820 */ /* 0x001fca0000400000 */
[----:B------:R0:W-:Y:S01]  /*aab0*/  STG.E.64 desc[UR36][R8.64], R6 ;  /* 0x0000000608007986 */ /* 0x0001e2000c101b24 */
[----:B------:R-:W-:Y:S05]  /*aac0*/  BRA `(.L_x_13787) ;  /* 0x0000000c004c7947 */ /* 0x000fea0003800000 */
.L_x_13793:
[----:B------:R-:W-:Y:S01]  /*aad0*/  UMOV UR4, 0xf0000000 ;  /* 0xf000000000047882 */ /* 0x000fe20000000000 */
[----:B------:R-:W-:Y:S01]  /*aae0*/  UMOV UR5, 0x380fffff ;  /* 0x380fffff00057882 */ /* 0x000fe20000000000 */
[----:B------:R-:W0:Y:S01]  /*aaf0*/  F2F.F32.F64 R0, R4 ;  /* 0x0000000400007310 */ /* 0x000e220000301000 */
[----:B------:R-:W-:Y:S01]  /*ab00*/  DSETP.GEU.AND P0, PT, |R4|, UR4, PT ;  /* 0x0000000404007e2a */ /* 0x000fe2000bf0e200 */
[----:B------:R-:W-:-:S13]  /*ab10*/  IMAD.MOV.U32 R36, RZ, RZ, R2 ;  /* 0x000000ffff247224 */ /* 0x000fda00078e0002 */
[----:B0-----:R-:W-:-:S05]  /*ab20*/  @!P0 FMUL R0, R0, 1.175494350822287508e-38 ;  /* 0x0080000000008820 */ /* 0x001fca0000400000 */
[----:B------:R-:W-:-:S04]  /*ab30*/  F2FP.F16.F32.PACK_AB R3, RZ, R0 ;  /* 0x00000000ff03723e */ /* 0x000fc800000000ff */
[----:B------:R-:W-:-:S05]  /*ab40*/  PRMT R3, R3, 0x5410, RZ ;  /* 0x0000541003037816 */ /* 0x000fca00000000ff */
[----:B------:R0:W-:Y:S01]  /*ab50*/  STG.E desc[UR36][R8.64], R3 ;  /* 0x0000000308007986 */ /* 0x0001e2000c101924 */
[----:B------:R-:W-:Y:S05]  /*ab60*/  BRA `(.L_x_13787) ;  /* 0x0000000c00247947 */ /* 0x000fea0003800000 */
.L_x_13792:
[----:B------:R0:W-:Y:S01]  /*ab70*/  STG.E.64 desc[UR36][R8.64], R4 ;  /* 0x0000000408007986 */ /* 0x0001e2000c101b24 */
[----:B------:R-:W-:Y:S01]  /*ab80*/  IMAD.MOV.U32 R36, RZ, RZ, R2 ;  /* 0x000000ffff247224 */ /* 0x000fe200078e0002 */
[----:B------:R-:W-:Y:S06]  /*ab90*/  BRA `(.L_x_13787) ;  /* 0x0000000c00187947 */ /* 0x000fec0003800000 */
.L_x_13782:
        /* <DEDUP_REMOVED lines=8> */
[----:B------:R-:W-:Y:S01]  /*ac20*/  DSETP.NEU.AND P0, PT, R4, RZ, PT ;  /* 0x000000ff0400722a */ /* 0x000fe20003f0d000 */
[----:B------:R-:W-:-:S05]  /*ac30*/  IMAD.MOV.U32 R36, RZ, RZ, R2 ;  /* 0x000000ffff247224 */ /* 0x000fca00078e0002 */
[----:B------:R-:W-:-:S05]  /*ac40*/  SEL R3, RZ, 0x1, !P0 ;  /* 0x00000001ff037807 */ /* 0x000fca0004000000 */
[----:B------:R0:W-:Y:S01]  /*ac50*/  STG.E.U8 desc[UR36][R8.64], R3 ;  /* 0x0000000308007986 */ /* 0x0001e2000c101124 */
[----:B------:R-:W-:Y:S05]  /*ac60*/  BRA `(.L_x_13787) ;  /* 0x0000000800e47947 */ /* 0x000fea0003800000 */
.L_x_13796:
[----:B------:R-:W-:Y:S01]  /*ac70*/  CS2R R6, SRZ ;  /* 0x0000000000067805 */ /* 0x000fe2000001ff00 */
[----:B------:R-:W-:-:S04]  /*ac80*/  IMAD.MOV.U32 R36, RZ, RZ, R2 ;  /* 0x000000ffff247224 */ /* 0x000fc800078e0002 */
[----:B------:R0:W-:Y:S01]  /*ac90*/  STG.E.128 desc[UR36][R8.64], R4 ;  /* 0x0000000408007986 */ /* 0x0001e2000c101d24 */
[----:B------:R-:W-:Y:S05]  /*aca0*/  BRA `(.L_x_13787) ;  /* 0x0000000800d47947 */ /* 0x000fea0003800000 */
.L_x_13795:
        /* <DEDUP_REMOVED lines=23> */
.L_x_13800:
[----:B------:R-:W-:Y:S05]  /*ae20*/  BSYNC.RECONVERGENT B0 ;  /* 0x0000000000007941 */ /* 0x000fea0003800200 */
.L_x_13799:
[----:B------:R-:W-:Y:S01]  /*ae30*/  LOP3.LUT R7, R0, 0x80, R7, 0xf8, !PT ;  /* 0x0000008000077812 */ /* 0x000fe200078ef807 */
[----:B------:R-:W-:-:S04]  /*ae40*/  IMAD.MOV.U32 R36, RZ, RZ, R2 ;  /* 0x000000ffff247224 */ /* 0x000fc800078e0002 */
[----:B------:R0:W-:Y:S01]  /*ae50*/  STG.E.U8 desc[UR36][R8.64], R7 ;  /* 0x0000000708007986 */ /* 0x0001e2000c101124 */
[----:B------:R-:W-:Y:S05]  /*ae60*/  BRA `(.L_x_13787) ;  /* 0x0000000800647947 */ /* 0x000fea0003800000 */
.L_x_13798:
        /* <DEDUP_REMOVED lines=19> */
.L_x_13802:
[----:B------:R-:W-:Y:S05]  /*afa0*/  BSYNC.RECONVERGENT B0 ;  /* 0x0000000000007941 */ /* 0x000fea0003800200 */
.L_x_13801:
[----:B------:R-:W-:Y:S01]  /*afb0*/  LOP3.LUT R7, R0, 0x80, R7, 0xf8, !PT ;  /* 0x0000008000077812 */ /* 0x000fe200078ef807 */
[----:B------:R-:W-:-:S04]  /*afc0*/  IMAD.MOV.U32 R36, RZ, RZ, R2 ;  /* 0x000000ffff247224 */ /* 0x000fc800078e0002 */
[----:B------:R0:W-:Y:S01]  /*afd0*/  STG.E.U8 desc[UR36][R8.64], R7 ;  /* 0x0000000708007986 */ /* 0x0001e2000c101124 */
[----:B------:R-:W-:Y:S05]  /*afe0*/  BRA `(.L_x_13787) ;  /* 0x0000000800047947 */ /* 0x000fea0003800000 */
.L_x_13797:
[----:B------:R-:W-:Y:S01]  /*aff0*/  UMOV UR4, 0xf0000000 ;  /* 0xf000000000047882 */ /* 0x000fe20000000000 */
[----:B------:R-:W-:Y:S01]  /*b000*/  UMOV UR5, 0x380fffff ;  /* 0x380fffff00057882 */ /* 0x000fe20000000000 */
[----:B------:R-:W0:Y:S01]  /*b010*/  F2F.F32.F64 R0, R4 ;  /* 0x0000000400007310 */ /* 0x000e220000301000 */
[----:B------:R-:W-:Y:S01]  /*b020*/  DSETP.GEU.AND P0, PT, |R4|, UR4, PT ;  /* 0x0000000404007e2a */ /* 0x000fe2000bf0e200 */
[----:B------:R-:W-:-:S13]  /*b030*/  IMAD.MOV.U32 R36, RZ, RZ, R2 ;  /* 0x000000ffff247224 */ /* 0x000fda00078e0002 */
[----:B0-----:R-:W-:-:S05]  /*b040*/  @!P0 FMUL R0, R0, 1.175494350822287508e-38 ;  /* 0x0080000000008820 */ /* 0x001fca0000400000 */
[----:B------:R-:W-:-:S05]  /*b050*/  F2FP.BF16.F32.PACK_AB R0, RZ, R0 ;  /* 0x00000000ff00723e */ /* 0x000fca00000010ff */
[----:B------:R0:W-:Y:S01]  /*b060*/  STG.E.U16 desc[UR36][R8.64], R0 ;  /* 0x0000000008007986 */ /* 0x0001e2000c101524 */
[----:B------:R-:W-:Y:S05]  /*b070*/  BRA `(.L_x_13787) ;  /* 0x0000000400e07947 */ /* 0x000fea0003800000 */
.L_x_13794:
        /* <DEDUP_REMOVED lines=8> */
[----:B------:R-:W0:Y:S01]  /*b100*/  F2I.U32.F64.TRUNC R5, R4 ;  /* 0x0000000400057311 */ /* 0x000e22000030d000 */
[----:B------:R-:W-:Y:S01]  /*b110*/  IMAD.MOV.U32 R36, RZ, RZ, R2 ;  /* 0x000000ffff247224 */ /* 0x000fe200078e0002 */
[----:B0-----:R0:W-:Y:S01]  /*b120*/  STG.E.U16 desc[UR36][R8.64], R5 ;  /* 0x0000000508007986 */ /* 0x0011e2000c101524 */
[----:B------:R-:W-:Y:S05]  /*b130*/  BRA `(.L_x_13787) ;  /* 0x0000000400b07947 */ /* 0x000fea0003800000 */
.L_x_13805:
        /* <DEDUP_REMOVED lines=17> */
.L_x_13808:
[----:B------:R-:W-:-:S04]  /*b250*/  SHF.R.U32.HI R0, RZ, 0x14, R7 ;  /* 0x00000014ff007819 */ /* 0x000fc80000011607 */
[----:B------:R-:W-:-:S04]  /*b260*/  LOP3.LUT R0, R0, 0x1, RZ, 0xc0, !PT ;  /* 0x0000000100007812 */ /* 0x000fc800078ec0ff */
[----:B------:R-:W-:-:S04]  /*b270*/  IADD3 R0, PT, PT, R7, 0x487ffff, R0 ;  /* 0x0487ffff07007810 */ /* 0x000fc80007ffe000 */
[----:B------:R-:W-:-:S04]  /*b280*/  SHF.R.U32.HI R0, RZ, 0x14, R0 ;  /* 0x00000014ff007819 */ /* 0x000fc80000011600 */
[----:B------:R-:W-:-:S07]  /*b290*/  LOP3.LUT R3, R0, 0xff, RZ, 0xc0, !PT ;  /* 0x000000ff00037812 */ /* 0x000fce00078ec0ff */
.L_x_13809:
[----:B------:R-:W-:-:S04]  /*b2a0*/  SHF.R.U32.HI R0, RZ, 0x18, R7 ;  /* 0x00000018ff007819 */ /* 0x000fc80000011607 */
[----:B------:R-:W-:-:S07]  /*b2b0*/  LOP3.LUT R0, R3, 0x80, R0, 0xf8, !PT ;  /* 0x0000008003007812 */ /* 0x000fce00078ef800 */
.L_x_13807:
[----:B------:R-:W-:Y:S05]  /*b2c0*/  BSYNC.RECONVERGENT B0 ;  /* 0x0000000000007941 */ /* 0x000fea0003800200 */
.L_x_13806:
[----:B------:R0:W-:Y:S01]  /*b2d0*/  STG.E.U8 desc[UR36][R8.64], R0 ;  /* 0x0000000008007986 */ /* 0x0001e2000c101124 */
[----:B------:R-:W-:Y:S01]  /*b2e0*/  IMAD.MOV.U32 R36, RZ, RZ, R2 ;  /* 0x000000ffff247224 */ /* 0x000fe200078e0002 */
[----:B------:R-:W-:Y:S06]  /*b2f0*/  BRA `(.L_x_13787) ;  /* 0x0000000400407947 */ /* 0x000fec0003800000 */
.L_x_13804:
        /* <DEDUP_REMOVED lines=17> */
.L_x_13812:
[----:B------:R-:W-:-:S04]  /*b410*/  SHF.R.U32.HI R0, RZ, 0x15, R7 ;  /* 0x00000015ff007819 */ /* 0x000fc80000011607 */
[----:B------:R-:W-:-:S04]  /*b420*/  LOP3.LUT R0, R0, 0x1, RZ, 0xc0, !PT ;  /* 0x0000000100007812 */ /* 0x000fc800078ec0ff */
[----:B------:R-:W-:-:S04]  /*b430*/  IADD3 R0, PT, PT, R7, 0x88fffff, R0 ;  /* 0x088fffff07007810 */ /* 0x000fc80007ffe000 */
[----:B------:R-:W-:-:S04]  /*b440*/  SHF.R.U32.HI R0, RZ, 0x15, R0 ;  /* 0x00000015ff007819 */ /* 0x000fc80000011600 */
[----:B------:R-:W-:-:S07]  /*b450*/  LOP3.LUT R3, R0, 0xff, RZ, 0xc0, !PT ;  /* 0x000000ff00037812 */ /* 0x000fce00078ec0ff */
.L_x_13813:
[----:B------:R-:W-:-:S04]  /*b460*/  SHF.R.U32.HI R0, RZ, 0x18, R7 ;  /* 0x00000018ff007819 */ /* 0x000fc80000011607 */
[----:B------:R-:W-:-:S07]  /*b470*/  LOP3.LUT R0, R3, 0x80, R0, 0xf8, !PT ;  /* 0x0000008003007812 */ /* 0x000fce00078ef800 */
.L_x_13811:
[----:B------:R-:W-:Y:S05]  /*b480*/  BSYNC.RECONVERGENT B0 ;  /* 0x0000000000007941 */ /* 0x000fea0003800200 */
.L_x_13810:
[----:B------:R3:W-:Y:S01]  /*b490*/  STG.E.U8 desc[UR36][R8.64], R0 ;  /* 0x0000000008007986 */ /* 0x0007e2000c101124 */
[----:B------:R-:W-:Y:S01]  /*b4a0*/  IMAD.MOV.U32 R36, RZ, RZ, R2 ;  /* 0x000000ffff247224 */ /* 0x000fe200078e0002 */
[----:B------:R-:W-:Y:S06]  /*b4b0*/  BRA `(.L_x_13787) ;  /* 0x0000000000d07947 */ /* 0x000fec0003800000 */
.L_x_13803:
[----:B------:R-:W-:-:S13]  /*b4c0*/  ISETP.NE.AND P0, PT, R0, 0x1c, PT ;  /* 0x0000001c0000780c */ /* 0x000fda0003f05270 */
[----:B------:R-:W-:Y:S05]  /*b4d0*/  @!P0 BRA `(.L_x_13814) ;  /* 0x0000000000bc8947 */ /* 0x000fea0003800000 */
[----:B------:R-:W-:-:S13]  /*b4e0*/  ISETP.NE.AND P0, PT, R0, 0x1d, PT ;  /* 0x0000001d0000780c */ /* 0x000fda0003f05270 */
[----:B------:R-:W-:Y:S05]  /*b4f0*/  @!P0 BRA `(.L_x_13815) ;  /* 0x0000000000a48947 */ /* 0x000fea0003800000 */
[----:B------:R-:W-:-:S13]  /*b500*/  ISETP.NE.AND P0, PT, R0, 0x2c, PT ;  /* 0x0000002c0000780c */ /* 0x000fda0003f05270 */
[----:B------:R-:W-:Y:S05]  /*b510*/  @!P0 BRA `(.L_x_13816) ;  /* 0x0000000000488947 */ /* 0x000fea0003800000 */
.L_x_13786:
        /* <DEDUP_REMOVED lines=15> */
[----:B--2-4-:R-:W-:Y:S05]  /*b610*/  CALL.ABS.NOINC R14 ;  /* 0x000000000e007343 */ /* 0x014fea0003c00000 */
.L_x_13817:
[----:B------:R-:W-:Y:S01]  /*b620*/  IMAD.MOV.U32 R36, RZ, RZ, R2 ;  /* 0x000000ffff247224 */ /* 0x000fe200078e0002 */
[----:B------:R-:W-:Y:S06]  /*b630*/  BRA `(.L_x_13787) ;  /* 0x0000000000707947 */ /* 0x000fec0003800000 */
.L_x_13816:
[----:B------:R-:W-:Y:S01]  /*b640*/  UMOV UR4, 0xf0000000 ;  /* 0xf000000000047882 */ /* 0x000fe20000000000 */
[----:B------:R-:W-:Y:S01]  /*b650*/  UMOV UR5, 0x380fffff ;  /* 0x380fffff00057882 */ /* 0x000fe20000000000 */
[----:B------:R-:W0:Y:S01]  /*b660*/  F2F.F32.F64 R10, R4 ;  /* 0x00000004000a7310 */ /* 0x000e220000301000 */
[----:B------:R-:W-:Y:S01]  /*b670*/  DSETP.GEU.AND P0, PT, |R4|, UR4, PT ;  /* 0x0000000404007e2a */ /* 0x000fe2000bf0e200 */
[----:B------:R-:W-:-:S13]  /*b680*/  IMAD.MOV.U32 R36, RZ, RZ, R2 ;  /* 0x000000ffff247224 */ /* 0x000fda00078e0002 */
[----:B0-----:R-:W-:-:S05]  /*b690*/  @!P0 FMUL R10, R10, 1.175494350822287508e-38 ;  /* 0x008000000a0a8820 */ /* 0x001fca0000400000 */
        /* <DEDUP_REMOVED lines=15> */
.L_x_13815:
[----:B------:R-:W0:Y:S01]  /*b790*/  F2I.U64.F64.TRUNC R4, R4 ;  /* 0x0000000400047311 */ /* 0x000e22000030d800 */
[----:B------:R-:W-:Y:S01]  /*b7a0*/  IMAD.MOV.U32 R36, RZ, RZ, R2 ;  /* 0x000000ffff247224 */ /* 0x000fe200078e0002 */
[----:B0-----:R1:W-:Y:S01]  /*b7b0*/  STG.E.64 desc[UR36][R8.64], R4 ;  /* 0x0000000408007986 */ /* 0x0013e2000c101b24 */
[----:B------:R-:W-:Y:S05]  /*b7c0*/  BRA `(.L_x_13787) ;  /* 0x00000000000c7947 */ /* 0x000fea0003800000 */
.L_x_13814:
[----:B------:R-:W0:Y:S01]  /*b7d0*/  F2I.U32.F64.TRUNC R5, R4 ;  /* 0x0000000400057311 */ /* 0x000e22000030d000 */
[----:B------:R-:W-:Y:S01]  /*b7e0*/  IMAD.MOV.U32 R36, RZ, RZ, R2 ;  /* 0x000000ffff247224 */ /* 0x000fe200078e0002 */
[----:B0-----:R0:W-:Y:S06]  /*b7f0*/  STG.E desc[UR36][R8.64], R5 ;  /* 0x0000000508007986 */ /* 0x0011ec000c101924 */
.L_x_13787:
[----:B------:R-:W-:-:S13]  /*b800*/  ISETP.GE.AND P0, PT, R36, R19, PT ;  /* 0x000000132400720c */ /* 0x000fda0003f06270 */
[----:B------:R-:W-:Y:S05]  /*b810*/  @P0 BREAK.RELIABLE B6 ;  /* 0x0000000000060942 */ /* 0x000fea0003800100 */
[----:B------:R-:W-:Y:S05]  /*b820*/  @P0 BRA `(.L_x_13818) ;  /* 0x0000002000a00947 */ /* 0x000fea0003800000 */
[----:B------:R-:W5:Y:S01]  /*b830*/  LDCU UR4, c[0x0][0x3b4] ;  /* 0x00007680ff0477ac */ /* 0x000f620008000800 */
[----:B0-2---:R-:W0:Y:S01]  /*b840*/  LDC.64 R2, c[0x0][0x388] ;  /* 0x0000e200ff027b82 */ /* 0x005e220000000a00 */
[----:B---3--:R-:W-:Y:S01]  /*b850*/  IMAD R0, R22, 0x200, R36 ;  /* 0x0000020016007824 */ /* 0x008fe200078e0224 */
[----:B-1----:R-:W-:-:S03]  /*b860*/  PRMT R4, R18, 0x9910, RZ ;  /* 0x0000991012047816 */ /* 0x002fc600000000ff */
        /* <DEDUP_REMOVED lines=14> */
[----:B----4-:R-:W0:Y:S02]  /*b950*/  F2I.F64.TRUNC R33, R32 ;  /* 0x0000002000217311 */ /* 0x010e24000030d100 */
[----:B0-----:R0:W-:Y:S01]  /*b960*/  STG.E.U8 desc[UR36][R2.64], R33 ;  /* 0x0000002102007986 */ /* 0x0011e2000c101124 */
[----:B------:R-:W-:Y:S05]  /*b970*/  BRA `(.L_x_13824) ;  /* 0x0000000c00f07947 */ /* 0x000fea0003800000 */
.L_x_13822:
[----:B----4-:R-:W0:Y:S02]  /*b980*/  F2I.S64.F64.TRUNC R32, R32 ;  /* 0x0000002000207311 */ /* 0x010e24000030d900 */
[----:B0-----:R-:W-:-:S05]  /*b990*/  IMAD.MOV.U32 R5, RZ, RZ, R32 ;  /* 0x000000ffff057224 */ /* 0x001fca00078e0020 */
[----:B------:R0:W-:Y:S01]  /*b9a0*/  STG.E.U8 desc[UR36][R2.64], R5 ;  /* 0x0000000502007986 */ /* 0x0001e2000c101124 */
[----:B------:R-:W-:Y:S05]  /*b9b0*/  BRA `(.L_x_13824) ;  /* 0x0000000c00e07947 */ /* 0x000fea0003800000 */
.L_x_13821:
[----:B------:R-:W-:-:S13]  /*b9c0*/  ISETP.NE.AND P0, PT, R0, 0x2, PT ;  /* 0x000000020000780c */ /* 0x000fda0003f05270 */
[----:B------:R-:W-:Y:S05]  /*b9d0*/  @!P0 BRA `(.L_x_13825) ;  /* 0x0000000000288947 */ /* 0x000fea0003800000 */
[----:B------:R-:W-:-:S13]  /*b9e0*/  ISETP.NE.AND P0, PT, R0, 0x3, PT ;  /* 0x000000030000780c */ /* 0x000fda0003f05270 */
[----:B------:R-:W-:Y:S05]  /*b9f0*/  @!P0 BRA `(.L_x_13826) ;  /* 0x0000000000148947 */ /* 0x000fea0003800000 */
[----:B------:R-:W-:-:S13]  /*ba00*/  ISETP.NE.AND P0, PT, R0, 0x4, PT ;  /* 0x000000040000780c */ /* 0x000fda0003f05270 */
[----:B------:R-:W-:Y:S05]  /*ba10*/  @P0 BRA `(.L_x_13823) ;  /* 0x0000000800b40947 */ /* 0x000fea0003800000 */
[----:B----4-:R-:W0:Y:S02]  /*ba20*/  F2I.S64.F64.TRUNC R32, R32 ;  /* 0x0000002000207311 */ /* 0x010e24000030d900 */
[----:B0-----:R0:W-:Y:S01]  /*ba30*/  STG.E.64 desc[UR36][R2.64], R32 ;  /* 0x0000002002007986 */ /* 0x0011e2000c101b24 */
[----:B------:R-:W-:Y:S05]  /*ba40*/  BRA `(.L_x_13824) ;  /* 0x0000000c00bc7947 */ /* 0x000fea0003800000 */
.L_x_13826:
[----:B----4-:R-:W0:Y:S02]  /*ba50*/  F2I.F64.TRUNC R33, R32 ;  /* 0x0000002000217311 */ /* 0x010e24000030d100 */
[----:B0-----:R0:W-:Y:S01]  /*ba60*/  STG.E desc[UR36][R2.64], R33 ;  /* 0x0000002102007986 */ /* 0x0011e2000c101924 */
[----:B------:R-:W-:Y:S05]  /*ba70*/  BRA `(.L_x_13824) ;  /* 0x0000000c00b07947 */ /* 0x000fea0003800000 */
.L_x_13825:
[----:B----4-:R-:W0:Y:S02]  /*ba80*/  F2I.F64.TRUNC R33, R32 ;  /* 0x0000002000217311 */ /* 0x010e24000030d100 */
[----:B0-----:R0:W-:Y:S01]  /*ba90*/  STG.E.U16 desc[UR36][R2.64], R33 ;  /* 0x0000002102007986 */ /* 0x0011e2000c101524 */
[----:B------:R-:W-:Y:S05]  /*baa0*/  BRA `(.L_x_13824) ;  /* 0x0000000c00a47947 */ /* 0x000fea0003800000 */
.L_x_13820:
        /* <DEDUP_REMOVED lines=8> */
[----:B----4-:R-:W0:Y:S01]  /*bb30*/  F2F.F32.F64 R5, R32 ;  /* 0x0000002000057310 */ /* 0x010e220000301000 */
[----:B------:R-:W-:-:S14]  /*bb40*/  DSETP.GEU.AND P0, PT, |R32|, UR4, PT ;  /* 0x0000000420007e2a */ /* 0x000fdc000bf0e200 */
[----:B0-----:R-:W-:-:S05]  /*bb50*/  @!P0 FMUL R5, R5, 1.175494350822287508e-38 ;  /* 0x0080000005058820 */ /* 0x001fca0000400000 */
[----:B------:R0:W-:Y:S01]  /*bb60*/  STG.E desc[UR36][R2.64], R5 ;  /* 0x0000000502007986 */ /* 0x0001e2000c101924 */
[----:B------:R-:W-:Y:S05]  /*bb70*/  BRA `(.L_x_13824) ;  /* 0x0000000c00707947 */ /* 0x000fea0003800000 */
.L_x_13828:
[----:B------:R-:W-:Y:S01]  /*bb80*/  UMOV UR4, 0xf0000000 ;  /* 0xf000000000047882 */ /* 0x000fe20000000000 */
[----:B------:R-:W-:Y:S01]  /*bb90*/  UMOV UR5, 0x380fffff ;  /* 0x380fffff00057882 */ /* 0x000fe20000000000 */
[----:B----4-:R-:W0:Y:S01]  /*bba0*/  F2F.F32.F64 R0, R32 ;  /* 0x0000002000007310 */ /* 0x010e220000301000 */
[----:B------:R-:W-:-:S14]  /*bbb0*/  DSETP.GEU.AND P0, PT, |R32|, UR4, PT ;  /* 0x0000000420007e2a */ /* 0x000fdc000bf0e200 */
[----:B0-----:R-:W-:-:S05]  /*bbc0*/  @!P0 FMUL R0, R0, 1.175494350822287508e-38 ;  /* 0x0080000000008820 */ /* 0x001fca0000400000 */
[----:B------:R-:W-:-:S05]  /*bbd0*/  F2FP.F16.F32.PACK_AB R0, RZ, R0 ;  /* 0x00000000ff00723e */ /* 0x000fca00000000ff */
[----:B------:R0:W-:Y:S01]  /*bbe0*/  STG.E.U16 desc[UR36][R2.64], R0 ;  /* 0x0000000002007986 */ /* 0x0001e2000c101524 */
[----:B------:R-:W-:Y:S05]  /*bbf0*/  BRA `(.L_x_13824) ;  /* 0x0000000c00507947 */ /* 0x000fea0003800000 */
.L_x_13827:
        /* <DEDUP_REMOVED lines=8> */
[----:B----4-:R-:W0:Y:S01]  /*bc80*/  F2F.F32.F64 R4, R32 ;  /* 0x0000002000047310 */ /* 0x010e220000301000 */
[----:B------:R-:W-:Y:S01]  /*bc90*/  DSETP.GEU.AND P0, PT, |R32|, UR4, PT ;  /* 0x0000000420007e2a */ /* 0x000fe2000bf0e200 */
[----:B------:R-:W-:-:S13]  /*bca0*/  IMAD.MOV.U32 R5, RZ, RZ, RZ ;  /* 0x000000ffff057224 */ /* 0x000fda00078e00ff */
[----:B0-----:R-:W-:-:S05]  /*bcb0*/  @!P0 FMUL R4, R4, 1.175494350822287508e-38 ;  /* 0x0080000004048820 */ /* 0x001fca0000400000 */
[----:B------:R0:W-:Y:S01]  /*bcc0*/  STG.E.64 desc[UR36][R2.64], R4 ;  /* 0x0000000402007986 */ /* 0x0001e2000c101b24 */
[----:B------:R-:W-:Y:S05]  /*bcd0*/  BRA `(.L_x_13824) ;  /* 0x0000000c00187947 */ /* 0x000fea0003800000 */
.L_x_13830:
[----:B------:R-:W-:Y:S01]  /*bce0*/  UMOV UR4, 0xf0000000 ;  /* 0xf000000000047882 */ /* 0x000fe20000000000 */
[----:B------:R-:W-:Y:S01]  /*bcf0*/  UMOV UR5, 0x380fffff ;  /* 0x380fffff00057882 */ /* 0x000fe20000000000 */
[----:B----4-:R-:W0:Y:S01]  /*bd00*/  F2F.F32.F64 R0, R32 ;  /* 0x0000002000007310 */ /* 0x010e220000301000 */
[----:B------:R-:W-:-:S14]  /*bd10*/  DSETP.GEU.AND P0, PT, |R32|, UR4, PT ;  /* 0x0000000420007e2a */ /* 0x000fdc000bf0e200 */
[----:B0-----:R-:W-:-:S05]  /*bd20*/  @!P0 FMUL R0, R0, 1.175494350822287508e-38 ;  /* 0x0080000000008820 */ /* 0x001fca0000400000 */
[----:B------:R-:W-:-:S04]  /*bd30*/  F2FP.F16.F32.PACK_AB R5, RZ, R0 ;  /* 0x00000000ff05723e */ /* 0x000fc800000000ff */
[----:B------:R-:W-:-:S05]  /*bd40*/  PRMT R5, R5, 0x5410, RZ ;  /* 0x0000541005057816 */ /* 0x000fca00000000ff */
[----:B------:R0:W-:Y:S01]  /*bd50*/  STG.E desc[UR36][R2.64], R5 ;  /* 0x0000000502007986 */ /* 0x0001e2000c101924 */
[----:B------:R-:W-:Y:S05]  /*bd60*/  BRA `(.L_x_13824) ;  /* 0x0000000800f47947 */ /* 0x000fea0003800000 */
.L_x_13829:
[----:B----4-:R0:W-:Y:S01]  /*bd70*/  STG.E.64 desc[UR36][R2.64], R32 ;  /* 0x0000002002007986 */ /* 0x0101e2000c101b24 */
[----:B------:R-:W-:Y:S05]  /*bd80*/  BRA `(.L_x_13824) ;  /* 0x0000000800ec7947 */ /* 0x000fea0003800000 */
.L_x_13819:
        /* <DEDUP_REMOVED lines=10> */
[----:B----4-:R-:W0:Y:S02]  /*be30*/  F2I.U32.F64.TRUNC R33, R32 ;  /* 0x0000002000217311 */ /* 0x010e24000030d000 */
[----:B0-----:R0:W-:Y:S01]  /*be40*/  STG.E.U16 desc[UR36][R2.64], R33 ;  /* 0x0000002102007986 */ /* 0x0011e2000c101524 */
[----:B------:R-:W-:Y:S05]  /*be50*/  BRA `(.L_x_13824) ;  /* 0x0000000800b87947 */ /* 0x000fea0003800000 */
.L_x_13834:
[----:B------:R-:W-:Y:S01]  /*be60*/  UMOV UR4, 0xf0000000 ;  /* 0xf000000000047882 */ /* 0x000fe20000000000 */
[----:B------:R-:W-:Y:S01]  /*be70*/  UMOV UR5, 0x380fffff ;  /* 0x380fffff00057882 */ /* 0x000fe20000000000 */
[----:B----4-:R-:W0:Y:S01]  /*be80*/  F2F.F32.F64 R5, R32 ;  /* 0x0000002000057310 */ /* 0x010e220000301000 */
        /* <DEDUP_REMOVED lines=19> */
.L_x_13837:
[----:B------:R-:W-:-:S04]  /*bfc0*/  SHF.R.U32.HI R5, RZ, 0x18, R5 ;  /* 0x00000018ff057819 */ /* 0x000fc80000011605 */
[----:B------:R-:W-:-:S07]  /*bfd0*/  LOP3.LUT R0, R0, 0x80, R5, 0xf8, !PT ;  /* 0x0000008000007812 */ /* 0x000fce00078ef805 */
.L_x_13836:
[----:B------:R-:W-:Y:S05]  /*bfe0*/  BSYNC.RECONVERGENT B0 ;  /* 0x0000000000007941 */ /* 0x000fea0003800200 */
.L_x_13835:
[----:B------:R0:W-:Y:S01]  /*bff0*/  STG.E.U8 desc[UR36][R2.64], R0 ;  /* 0x0000000002007986 */ /* 0x0001e2000c101124 */
[----:B------:R-:W-:Y:S05]  /*c000*/  BRA `(.L_x_13824) ;  /* 0x00000008004c7947 */ /* 0x000fea0003800000 */
.L_x_13833:
        /* <DEDUP_REMOVED lines=22> */
.L_x_13840:
[----:B------:R-:W-:-:S04]  /*c170*/  SHF.R.U32.HI R5, RZ, 0x18, R5 ;  /* 0x00000018ff057819 */ /* 0x000fc80000011605 */
[----:B------:R-:W-:-:S07]  /*c180*/  LOP3.LUT R0, R0, 0x80, R5, 0xf8, !PT ;  /* 0x0000008000007812 */ /* 0x000fce00078ef805 */
.L_x_13839:
[----:B------:R-:W-:Y:S05]  /*c190*/  BSYNC.RECONVERGENT B0 ;  /* 0x0000000000007941 */ /* 0x000fea0003800200 */
.L_x_13838:
[----:B------:R0:W-:Y:S01]  /*c1a0*/  STG.E.U8 desc[UR36][R2.64], R0 ;  /* 0x0000000002007986 */ /* 0x0001e2000c101124 */
[----:B------:R-:W-:Y:S05]  /*c1b0*/  BRA `(.L_x_13824) ;  /* 0x0000000400e07947 */ /* 0x000fea0003800000 */
.L_x_13832:
        /* <DEDUP_REMOVED lines=26> */
.L_x_13842:
[----:B----4-:R-:W0:Y:S02]  /*c360*/  F2I.U64.F64.TRUNC R32, R32 ;  /* 0x0000002000207311 */ /* 0x010e24000030d800 */
[----:B0-----:R0:W-:Y:S01]  /*c370*/  STG.E.64 desc[UR36][R2.64], R32 ;  /* 0x0000002002007986 */ /* 0x0011e2000c101b24 */
[----:B------:R-:W-:Y:S05]  /*c380*/  BRA `(.L_x_13824) ;  /* 0x00000004006c7947 */ /* 0x000fea0003800000 */
.L_x_13841:
[----:B----4-:R-:W0:Y:S02]  /*c390*/  F2I.U32.F64.TRUNC R33, R32 ;  /* 0x0000002000217311 */ /* 0x010e24000030d000 */
[----:B0-----:R0:W-:Y:S01]  /*c3a0*/  STG.E desc[UR36][R2.64], R33 ;  /* 0x0000002102007986 */ /* 0x0011e2000c101924 */
[----:B------:R-:W-:Y:S05]  /*c3b0*/  BRA `(.L_x_13824) ;  /* 0x0000000400607947 */ /* 0x000fea0003800000 */
.L_x_13831:
[----:B------:R-:W-:-:S13]  /*c3c0*/  ISETP.GT.AND P0, PT, R0, 0xe, PT ;  /* 0x0000000e0000780c */ /* 0x000fda0003f04270 */
[----:B------:R-:W-:Y:S05]  /*c3d0*/  @P0 BRA `(.L_x_13843) ;  /* 0x00000000002c0947 */ /* 0x000fea0003800000 */
[----:B------:R-:W-:-:S13]  /*c3e0*/  ISETP.NE.AND P0, PT, R0, 0xa, PT ;  /* 0x0000000a0000780c */ /* 0x000fda0003f05270 */
[----:B------:R-:W-:Y:S05]  /*c3f0*/  @!P0 BRA `(.L_x_13844) ;  /* 0x0000000000188947 */ /* 0x000fea0003800000 */
[----:B------:R-:W-:-:S13]  /*c400*/  ISETP.NE.AND P0, PT, R0, 0xb, PT ;  /* 0x0000000b0000780c */ /* 0x000fda0003f05270 */
[----:B------:R-:W-:Y:S05]  /*c410*/  @P0 BRA `(.L_x_13823) ;  /* 0x0000000000340947 */ /* 0x000fea0003800000 */
[----:B----4-:R-:W-:-:S06]  /*c420*/  DSETP.NEU.AND P0, PT, R32, RZ, PT ;  /* 0x000000ff2000722a */ /* 0x010fcc0003f0d000 */
[----:B------:R-:W-:-:S05]  /*c430*/  SEL R5, RZ, 0x1, !P0 ;  /* 0x00000001ff057807 */ /* 0x000fca0004000000 */
[----:B------:R3:W-:Y:S01]  /*c440*/  STG.E.U8 desc[UR36][R2.64], R5 ;  /* 0x0000000502007986 */ /* 0x0007e2000c101124 */
[----:B------:R-:W-:Y:S05]  /*c450*/  BRA `(.L_x_13824) ;  /* 0x0000000400387947 */ /* 0x000fea0003800000 */
.L_x_13844:
[----:B------:R-:W-:-:S05]  /*c460*/  CS2R R34, SRZ ;  /* 0x0000000000227805 */ /* 0x000fca000001ff00 */
[----:B----4-:R4:W-:Y:S01]  /*c470*/  STG.E.128 desc[UR36][R2.64], R32 ;  /* 0x0000002002007986 */ /* 0x0109e2000c101d24 */
[----:B------:R-:W-:Y:S05]  /*c480*/  BRA `(.L_x_13824) ;  /* 0x00000004002c7947 */ /* 0x000fea0003800000 */
.L_x_13843:
[----:B------:R-:W-:-:S13]  /*c490*/  ISETP.NE.AND P0, PT, R0, 0xf, PT ;  /* 0x0000000f0000780c */ /* 0x000fda0003f05270 */
[----:B------:R-:W-:Y:S05]  /*c4a0*/  @!P0 BRA `(.L_x_13845) ;  /* 0x0000000400088947 */ /* 0x000fea0003800000 */
[----:B------:R-:W-:-:S13]  /*c4b0*/  ISETP.NE.AND P0, PT, R0, 0x17, PT ;  /* 0x000000170000780c */ /* 0x000fda0003f05270 */
[----:B------:R-:W-:Y:S05]  /*c4c0*/  @!P0 BRA `(.L_x_13846) ;  /* 0x0000000000a08947 */ /* 0x000fea0003800000 */
[----:B------:R-:W-:-:S13]  /*c4d0*/  ISETP.NE.AND P0, PT, R0, 0x18, PT ;  /* 0x000000180000780c */ /* 0x000fda0003f05270 */
[----:B------:R-:W-:Y:S05]  /*c4e0*/  @!P0 BRA `(.L_x_13847) ;  /* 0x0000000000448947 */ /* 0x000fea0003800000 */
.L_x_13823:
        /* <DEDUP_REMOVED lines=16> */
.L_x_13848:
[----:B------:R-:W-:Y:S05]  /*c5f0*/  BRA `(.L_x_13824) ;  /* 0x0000000000d07947 */ /* 0x000fea0003800000 */
.L_x_13847:
[----:B------:R-:W-:Y:S01]  /*c600*/  UMOV UR4, 0xf0000000 ;  /* 0xf000000000047882 */ /* 0x000fe20000000000 */
[----:B------:R-:W-:Y:S01]  /*c610*/  UMOV UR5, 0x380fffff ;  /* 0x380fffff00057882 */ /* 0x000fe20000000000 */
[----:B----4-:R-:W0:Y:S01]  /*c620*/  F2F.F32.F64 R7, R32 ;  /* 0x0000002000077310 */ /* 0x010e220000301000 */
        /* <DEDUP_REMOVED lines=14> */
.L_x_13850:
[----:B------:R-:W-:Y:S05]  /*c710*/  BSYNC.RECONVERGENT B0 ;  /* 0x0000000000007941 */ /* 0x000fea0003800200 */
.L_x_13849:
[----:B------:R-:W-:-:S05]  /*c720*/  LOP3.LUT R5, R0, 0x80, R5, 0xf8, !PT ;  /* 0x0000008000057812 */ /* 0x000fca00078ef805 */
[----:B------:R1:W-:Y:S01]  /*c730*/  STG.E.U8 desc[UR36][R2.64], R5 ;  /* 0x0000000502007986 */ /* 0x0003e2000c101124 */
[----:B------:R-:W-:Y:S05]  /*c740*/  BRA `(.L_x_13824) ;  /* 0x00000000007c7947 */ /* 0x000fea0003800000 */
.L_x_13846:
[----:B------:R-:W-:Y:S01]  /*c750*/  UMOV UR4, 0xf0000000 ;  /* 0xf000000000047882 */ /* 0x000fe20000000000 */
[----:B------:R-:W-:Y:S01]  /*c760*/  UMOV UR5, 0x380fffff ;  /* 0x380fffff00057882 */ /* 0x000fe20000000000 */
[----:B----4-:R-:W0:Y:S01]  /*c770*/  F2F.F32.F64 R5, R32 ;  /* 0x0000002000057310 */ /* 0x010e220000301000 */
        /* <DEDUP_REMOVED lines=13> */
.L_x_13852:
[----:B------:R-:W-:Y:S01]  /*c850*/  IMAD.MOV.U32 R0, RZ, RZ, 0x7f ;  /* 0x0000007fff007424 */ /* 0x000fe200078e00ff */
[----:B------:R-:W-:-:S04]  /*c860*/  ISETP.GT.U32.AND P0, PT, R4, 0x7f800000, PT ;  /* 0x7f8000000400780c */ /* 0x000fc80003f04070 */
[----:B------:R-:W-:-:S09]  /*c870*/  SEL R0, R0, 0x7c, P0 ;  /* 0x0000007c00007807 */ /* 0x000fd20000000000 */
.L_x_13853:
[----:B------:R-:W-:Y:S05]  /*c880*/  BSYNC.RECONVERGENT B0 ;  /* 0x0000000000007941 */ /* 0x000fea0003800200 */
.L_x_13851:
[----:B------:R-:W-:-:S04]  /*c890*/  SHF.R.U32.HI R5, RZ, 0x18, R5 ;  /* 0x00000018ff057819 */ /* 0x000fc80000011605 */
[----:B------:R-:W-:-:S05]  /*c8a0*/  LOP3.LUT R5, R0, 0x80, R5, 0xf8, !PT ;  /* 0x0000008000057812 */ /* 0x000fca00078ef805 */
[----:B------:R2:W-:Y:S01]  /*c8b0*/  STG.E.U8 desc[UR36][R2.64], R5 ;  /* 0x0000000502007986 */ /* 0x0005e2000c101124 */
[----:B------:R-:W-:Y:S05]  /*c8c0*/  BRA `(.L_x_13824) ;  /* 0x00000000001c7947 */ /* 0x000fea0003800000 */
.L_x_13845:
[----:B------:R-:W-:Y:S01]  /*c8d0*/  UMOV UR4, 0xf0000000 ;  /* 0xf000000000047882 */ /* 0x000fe20000000000 */
[----:B------:R-:W-:Y:S01]  /*c8e0*/  UMOV UR5, 0x380fffff ;  /* 0x380fffff00057882 */ /* 0x000fe20000000000 */
[----:B----4-:R-:W0:Y:S01]  /*c8f0*/  F2F.F32.F64 R0, R32 ;  /* 0x0000002000007310 */ /* 0x010e220000301000 */
[----:B------:R-:W-:-:S14]  /*c900*/  DSETP.GEU.AND P0, PT, |R32|, UR4, PT ;  /* 0x0000000420007e2a */ /* 0x000fdc000bf0e200 */
[----:B0-----:R-:W-:-:S05]  /*c910*/  @!P0 FMUL R0, R0, 1.175494350822287508e-38 ;  /* 0x0080000000008820 */ /* 0x001fca0000400000 */
[----:B------:R-:W-:-:S05]  /*c920*/  F2FP.BF16.F32.PACK_AB R0, RZ, R0 ;  /* 0x00000000ff00723e */ /* 0x000fca00000010ff */
[----:B------:R0:W-:Y:S02]  /*c930*/  STG.E.U16 desc[UR36][R2.64], R0 ;  /* 0x0000000002007986 */ /* 0x0001e4000c101524 */
.L_x_13824:
[----:B------:R-:W-:-:S07]  /*c940*/  VIADD R36, R36, 0x80 ;  /* 0x0000008024247836 */ /* 0x000fce0000000000 */
.L_x_13781:
[----:B------:R-:W-:-:S13]  /*c950*/  ISETP.GE.AND P0, PT, R36, R19, PT ;  /* 0x000000132400720c */ /* 0x000fda0003f06270 */
[----:B------:R-:W-:Y:S05]  /*c960*/  @P0 BREAK.RELIABLE B6 ;  /* 0x0000000000060942 */ /* 0x000fea0003800100 */
[----:B------:R-:W-:Y:S05]  /*c970*/  @P0 BRA `(.L_x_13818) ;  /* 0x00000010004c0947 */ /* 0x000fea0003800000 */
[----:B------:R-:W-:Y:S05]  /*c980*/  BSYNC.RELIABLE B6 ;  /* 0x0000000000067941 */ /* 0x000fea0003800100 */
.L_x_13780:
        /* <DEDUP_REMOVED lines=18> */
[----:B------:R-:W0:Y:S02]  /*cab0*/  F2I.F64.TRUNC R29, R28 ;  /* 0x0000001c001d7311 */ /* 0x000e24000030d100 */
[----:B0-----:R0:W-:Y:S01]  /*cac0*/  STG.E.U8 desc[UR36][R2.64], R29 ;  /* 0x0000001d02007986 */ /* 0x0011e2000c101124 */
[----:B------:R-:W-:Y:S05]  /*cad0*/  BRA `(.L_x_13859) ;  /* 0x0000000c00f07947 */ /* 0x000fea0003800000 */
.L_x_13857:
[----:B------:R-:W0:Y:S02]  /*cae0*/  F2I.S64.F64.TRUNC R28, R28 ;  /* 0x0000001c001c7311 */ /* 0x000e24000030d900 */
[----:B0-----:R-:W-:-:S05]  /*caf0*/  IMAD.MOV.U32 R5, RZ, RZ, R28 ;  /* 0x000000ffff057224 */ /* 0x001fca00078e001c */
[----:B------:R1:W-:Y:S01]  /*cb00*/  STG.E.U8 desc[UR36][R2.64], R5 ;  /* 0x0000000502007986 */ /* 0x0003e2000c101124 */
[----:B------:R-:W-:Y:S05]  /*cb10*/  BRA `(.L_x_13859) ;  /* 0x0000000c00e07947 */ /* 0x000fea0003800000 */
.L_x_13856:
[----:B------:R-:W-:-:S13]  /*cb20*/  ISETP.NE.AND P0, PT, R0, 0x2, PT ;  /* 0x000000020000780c */ /* 0x000fda0003f05270 */
[----:B------:R-:W-:Y:S05]  /*cb30*/  @!P0 BRA `(.L_x_13860) ;  /* 0x0000000000288947 */ /* 0x000fea0003800000 */
[----:B------:R-:W-:-:S13]  /*cb40*/  ISETP.NE.AND P0, PT, R0, 0x3, PT ;  /* 0x000000030000780c */ /* 0x000fda0003f05270 */
[----:B------:R-:W-:Y:S05]  /*cb50*/  @!P0 BRA `(.L_x_13861) ;  /* 0x0000000000148947 */ /* 0x000fea0003800000 */
[----:B------:R-:W-:-:S13]  /*cb60*/  ISETP.NE.AND P0, PT, R0, 0x4, PT ;  /* 0x000000040000780c */ /* 0x000fda0003f05270 */
[----:B------:R-:W-:Y:S05]  /*cb70*/  @P0 BRA `(.L_x_13858) ;  /* 0x0000000800b40947 */ /* 0x000fea0003800000 */
[----:B------:R-:W0:Y:S02]  /*cb80*/  F2I.S64.F64.TRUNC R28, R28 ;  /* 0x0000001c001c7311 */ /* 0x000e24000030d900 */
[----:B0-----:R3:W-:Y:S01]  /*cb90*/  STG.E.64 desc[UR36][R2.64], R28 ;  /* 0x0000001c02007986 */ /* 0x0017e2000c101b24 */
[----:B------:R-:W-:Y:S05]  /*cba0*/  BRA `(.L_x_13859) ;  /* 0x0000000c00bc7947 */ /* 0x000fea0003800000 */
.L_x_13861:
[----:B------:R-:W0:Y:S02]  /*cbb0*/  F2I.F64.TRUNC R29, R28 ;  /* 0x0000001c001d7311 */ /* 0x000e24000030d100 */
[----:B0-----:R4:W-:Y:S01]  /*cbc0*/  STG.E desc[UR36][R2.64], R29 ;  /* 0x0000001d02007986 */ /* 0x0019e2000c101924 */
[----:B------:R-:W-:Y:S05]  /*cbd0*/  BRA `(.L_x_13859) ;  /* 0x0000000c00b07947 */ /* 0x000fea0003800000 */
.L_x_13860:
[----:B------:R-:W0:Y:S02]  /*cbe0*/  F2I.F64.TRUNC R29, R28 ;  /* 0x0000001c001d7311 */ /* 0x000e24000030d100 */
[----:B0-----:R2:W-:Y:S01]  /*cbf0*/  STG.E.U16 desc[UR36][R2.64], R29 ;  /* 0x0000001d02007986 */ /* 0x0015e2000c101524 */
[----:B------:R-:W-:Y:S05]  /*cc00*/  BRA `(.L_x_13859) ;  /* 0x0000000c00a47947 */ /* 0x000fea0003800000 */
.L_x_13855:
        /* <DEDUP_REMOVED lines=9> */
[----:B------:R-:W-:-:S14]  /*cca0*/  DSETP.GEU.AND P0, PT, |R28|, UR4, PT ;  /* 0x000000041c007e2a */ /* 0x000fdc000bf0e200 */
[----:B0-----:R-:W-:-:S05]  /*ccb0*/  @!P0 FMUL R5, R5, 1.175494350822287508e-38 ;  /* 0x0080000005058820 */ /* 0x001fca0000400000 */
[----:B------:R0:W-:Y:S01]  /*ccc0*/  STG.E desc[UR36][R2.64], R5 ;  /* 0x0000000502007986 */ /* 0x0001e2000c101924 */
[----:B------:R-:W-:Y:S05]  /*ccd0*/  BRA `(.L_x_13859) ;  /* 0x0000000c00707947 */ /* 0x000fea0003800000 */
.L_x_13863:
        /* <DEDUP_REMOVED lines=8> */
.L_x_13862:
        /* <DEDUP_REMOVED lines=14> */
.L_x_13865:
        /* <DEDUP_REMOVED lines=9> */
.L_x_13864:
[----:B------:R0:W-:Y:S01]  /*ced0*/  STG.E.64 desc[UR36][R2.64], R28 ;  /* 0x0000001c02007986 */ /* 0x0001e2000c101b24 */
[----:B------:R-:W-:Y:S05]  /*cee0*/  BRA `(.L_x_13859) ;  /* 0x0000000800ec7947 */ /* 0x000fea0003800000 */
.L_x_13854:
        /* <DEDUP_REMOVED lines=10> */
[----:B------:R-:W0:Y:S02]  /*cf90*/  F2I.U32.F64.TRUNC R29, R28 ;  /* 0x0000001c001d7311 */ /* 0x000e24000030d000 */
[----:B0-----:R0:W-:Y:S01]  /*cfa0*/  STG.E.U16 desc[UR36][R2.64], R29 ;  /* 0x0000001d02007986 */ /* 0x0011e2000c101524 */
[----:B------:R-:W-:Y:S05]  /*cfb0*/  BRA `(.L_x_13859) ;  /* 0x0000000800b87947 */ /* 0x000fea0003800000 */
.L_x_13869:
        /* <DEDUP_REMOVED lines=22> */
.L_x_13872:
[----:B------:R-:W-:-:S04]  /*d120*/  SHF.R.U32.HI R5, RZ, 0x18, R5 ;  /* 0x00000018ff057819 */ /* 0x000fc80000011605 */
[----:B------:R-:W-:-:S07]  /*d130*/  LOP3.LUT R0, R0, 0x80, R5, 0xf8, !PT ;  /* 0x0000008000007812 */ /* 0x000fce00078ef805 */
.L_x_13871:
[----:B------:R-:W-:Y:S05]  /*d140*/  BSYNC.RECONVERGENT B0 ;  /* 0x0000000000007941 */ /* 0x000fea0003800200 */
.L_x_13870:
[----:B------:R0:W-:Y:S01]  /*d150*/  STG.E.U8 desc[UR36][R2.64], R0 ;  /* 0x0000000002007986 */ /* 0x0001e2000c101124 */
[----:B------:R-:W-:Y:S05]  /*d160*/  BRA `(.L_x_13859) ;  /* 0x00000008004c7947 */ /* 0x000fea0003800000 */
.L_x_13868:
        /* <DEDUP_REMOVED lines=22> */
.L_x_13875:
[----:B------:R-:W-:-:S04]  /*d2d0*/  SHF.R.U32.HI R5, RZ, 0x18, R5 ;  /* 0x00000018ff057819 */ /* 0x000fc80000011605 */
[----:B------:R-:W-:-:S07]  /*d2e0*/  LOP3.LUT R0, R0, 0x80, R5, 0xf8, !PT ;  /* 0x0000008000007812 */ /* 0x000fce00078ef805 */
.L_x_13874:
[----:B------:R-:W-:Y:S05]  /*d2f0*/  BSYNC.RECONVERGENT B0 ;  /* 0x0000000000007941 */ /* 0x000fea0003800200 */
.L_x_13873:
[----:B------:R0:W-:Y:S01]  /*d300*/  STG.E.U8 desc[UR36][R2.64], R0 ;  /* 0x0000000002007986 */ /* 0x0001e2000c101124 */
[----:B------:R-:W-:Y:S05]  /*d310*/  BRA `(.L_x_13859) ;  /* 0x0000000400e07947 */ /* 0x000fea0003800000 */
.L_x_13867:
        /* <DEDUP_REMOVED lines=26> */
.L_x_13877:
[----:B------:R-:W0:Y:S02]  /*d4c0*/  F2I.U64.F64.TRUNC R28, R28 ;  /* 0x0000001c001c7311 */ /* 0x000e24000030d800 */
[----:B0-----:R0:W-:Y:S01]  /*d4d0*/  STG.E.64 desc[UR36][R2.64], R28 ;  /* 0x0000001c02007986 */ /* 0x0011e2000c101b24 */
[----:B------:R-:W-:Y:S05]  /*d4e0*/  BRA `(.L_x_13859) ;  /* 0x00000004006c7947 */ /* 0x000fea0003800000 */
.L_x_13876:
[----:B------:R-:W0:Y:S02]  /*d4f0*/  F2I.U32.F64.TRUNC R29, R28 ;  /* 0x0000001c001d7311 */ /* 0x000e24000030d000 */
[----:B0-----:R0:W-:Y:S01]  /*d500*/  STG.E desc[UR36][R2.64], R29 ;  /* 0x0000001d02007986 */ /* 0x0011e2000c101924 */
[----:B------:R-:W-:Y:S05]  /*d510*/  BRA `(.L_x_13859) ;  /* 0x0000000400607947 */ /* 0x000fea0003800000 */
.L_x_13866:
[----:B------:R-:W-:-:S13]  /*d520*/  ISETP.GT.AND P0, PT, R0, 0xe, PT ;  /* 0x0000000e0000780c */ /* 0x000fda0003f04270 */
[----:B------:R-:W-:Y:S05]  /*d530*/  @P0 BRA `(.L_x_13878) ;  /* 0x00000000002c0947 */ /* 0x000fea0003800000 */
[----:B------:R-:W-:-:S13]  /*d540*/  ISETP.NE.AND P0, PT, R0, 0xa, PT ;  /* 0x0000000a0000780c */ /* 0x000fda0003f05270 */
[----:B------:R-:W-:Y:S05]  /*d550*/  @!P0 BRA `(.L_x_13879) ;  /* 0x0000000000188947 */ /* 0x000fea0003800000 */
[----:B------:R-:W-:-:S13]  /*d560*/  ISETP.NE.AND P0, PT, R0, 0xb, PT ;  /* 0x0000000b0000780c */ /* 0x000fda0003f05270 */
[----:B------:R-:W-:Y:S05]  /*d570*/  @P0 BRA `(.L_x_13858) ;  /* 0x0000000000340947 */ /* 0x000fea0003800000 */
[----:B------:R-:W-:-:S06]  /*d580*/  DSETP.NEU.AND P0, PT, R28, RZ, PT ;  /* 0x000000ff1c00722a */ /* 0x000fcc0003f0d000 */
[----:B------:R-:W-:-:S05]  /*d590*/  SEL R5, RZ, 0x1, !P0 ;  /* 0x00000001ff057807 */ /* 0x000fca0004000000 */
[----:B------:R0:W-:Y:S01]  /*d5a0*/  STG.E.U8 desc[UR36][R2.64], R5 ;  /* 0x0000000502007986 */ /* 0x0001e2000c101124 */
[----:B------:R-:W-:Y:S05]  /*d5b0*/  BRA `(.L_x_13859) ;  /* 0x0000000400387947 */ /* 0x000fea0003800000 */
.L_x_13879:
[----:B------:R-:W-:-:S05]  /*d5c0*/  CS2R R30, SRZ ;  /* 0x00000000001e7805 */ /* 0x000fca000001ff00 */
[----:B------:R0:W-:Y:S01]  /*d5d0*/  STG.E.128 desc[UR36][R2.64], R28 ;  /* 0x0000001c02007986 */ /* 0x0001e2000c101d24 */
[----:B------:R-:W-:Y:S05]  /*d5e0*/  BRA `(.L_x_13859) ;  /* 0x00000004002c7947 */ /* 0x000fea0003800000 */
.L_x_13878:
[----:B------:R-:W-:-:S13]  /*d5f0*/  ISETP.NE.AND P0, PT, R0, 0xf, PT ;  /* 0x0000000f0000780c */ /* 0x000fda0003f05270 */
[----:B------:R-:W-:Y:S05]  /*d600*/  @!P0 BRA `(.L_x_13880) ;  /* 0x0000000400088947 */ /* 0x000fea0003800000 */
[----:B------:R-:W-:-:S13]  /*d610*/  ISETP.NE.AND P0, PT, R0, 0x17, PT ;  /* 0x000000170000780c */ /* 0x000fda0003f05270 */
[----:B------:R-:W-:Y:S05]  /*d620*/  @!P0 BRA `(.L_x_13881) ;  /* 0x0000000000a08947 */ /* 0x000fea0003800000 */
[----:B------:R-:W-:-:S13]  /*d630*/  ISETP.NE.AND P0, PT, R0, 0x18, PT ;  /* 0x000000180000780c */ /* 0x000fda0003f05270 */
[----:B------:R-:W-:Y:S05]  /*d640*/  @!P0 BRA `(.L_x_13882) ;  /* 0x0000000000448947 */ /* 0x000fea0003800000 */
.L_x_13858:
        /* <DEDUP_REMOVED lines=16> */
.L_x_13883:
[----:B------:R-:W-:Y:S05]  /*d750*/  BRA `(.L_x_13859) ;  /* 0x0000000000d07947 */ /* 0x000fea0003800000 */
.L_x_13882:
        /* <DEDUP_REMOVED lines=17> */
.L_x_13885:
[----:B------:R-:W-:Y:S05]  /*d870*/  BSYNC.RECONVERGENT B0 ;  /* 0x0000000000007941 */ /* 0x000fea0003800200 */
.L_x_13884:
[----:B------:R-:W-:-:S05]  /*d880*/  LOP3.LUT R5, R0, 0x80, R5, 0xf8, !PT ;  /* 0x0000008000057812 */ /* 0x000fca00078ef805 */
[----:B------:R0:W-:Y:S01]  /*d890*/  STG.E.U8 desc[UR36][R2.64], R5 ;  /* 0x0000000502007986 */ /* 0x0001e2000c101124 */
[----:B------:R-:W-:Y:S05]  /*d8a0*/  BRA `(.L_x_13859) ;  /* 0x00000000007c7947 */ /* 0x000fea0003800000 */
.L_x_13881:
        /* <DEDUP_REMOVED lines=16> */
.L_x_13887:
[----:B------:R-:W-:Y:S01]  /*d9b0*/  IMAD.MOV.U32 R0, RZ, RZ, 0x7f ;  /* 0x0000007fff007424 */ /* 0x000fe200078e00ff */
[----:B------:R-:W-:-:S04]  /*d9c0*/  ISETP.GT.U32.AND P0, PT, R4, 0x7f800000, PT ;  /* 0x7f8000000400780c */ /* 0x000fc80003f04070 */
[----:B------:R-:W-:-:S09]  /*d9d0*/  SEL R0, R0, 0x7c, P0 ;  /* 0x0000007c00007807 */ /* 0x000fd20000000000 */
.L_x_13888:
[----:B------:R-:W-:Y:S05]  /*d9e0*/  BSYNC.RECONVERGENT B0 ;  /* 0x0000000000007941 */ /* 0x000fea0003800200 */
.L_x_13886:
[----:B------:R-:W-:-:S04]  /*d9f0*/  SHF.R.U32.HI R5, RZ, 0x18, R5 ;  /* 0x00000018ff057819 */ /* 0x000fc80000011605 */
[----:B------:R-:W-:-:S05]  /*da00*/  LOP3.LUT R5, R0, 0x80, R5, 0xf8, !PT ;  /* 0x0000008000057812 */ /* 0x000fca00078ef805 */
[----:B------:R0:W-:Y:S01]  /*da10*/  STG.E.U8 desc[UR36][R2.64], R5 ;  /* 0x0000000502007986 */ /* 0x0001e2000c101124 */
[----:B------:R-:W-:Y:S05]  /*da20*/  BRA `(.L_x_13859) ;  /* 0x00000000001c7947 */ /* 0x000fea0003800000 */
.L_x_13880:
[----:B------:R-:W-:Y:S01]  /*da30*/  UMOV UR4, 0xf0000000 ;  /* 0xf000000000047882 */ /* 0x000fe20000000000 */
[----:B------:R-:W-:Y:S01]  /*da40*/  UMOV UR5, 0x380fffff ;  /* 0x380fffff00057882 */ /* 0x000fe20000000000 */
[----:B------:R-:W0:Y:S01]  /*da50*/  F2F.F32.F64 R0, R28 ;  /* 0x0000001c00007310 */ /* 0x000e220000301000 */
[----:B------:R-:W-:-:S14]  /*da60*/  DSETP.GEU.AND P0, PT, |R28|, UR4, PT ;  /* 0x000000041c007e2a */ /* 0x000fdc000bf0e200 */
[----:B0-----:R-:W-:-:S05]  /*da70*/  @!P0 FMUL R0, R0, 1.175494350822287508e-38 ;  /* 0x0080000000008820 */ /* 0x001fca0000400000 */
[----:B------:R-:W-:-:S05]  /*da80*/  F2FP.BF16.F32.PACK_AB R0, RZ, R0 ;  /* 0x00000000ff00723e */ /* 0x000fca00000010ff */
[----:B------:R0:W-:Y:S02]  /*da90*/  STG.E.U16 desc[UR36][R2.64], R0 ;  /* 0x0000000002007986 */ /* 0x0001e4000c101524 */
.L_x_13859:
[----:B------:R-:W-:-:S07]  /*daa0*/  VIADD R36, R36, 0x80 ;  /* 0x0000008024247836 */ /* 0x000fce0000000000 */
.L_x_13818:
[----:B------:R-:W-:Y:S05]  /*dab0*/  BSYNC.RECONVERGENT B7 ;  /* 0x0000000000077941 */ /* 0x000fea0003800200 */
.L_x_13779:
[----:B------:R-:W-:-:S13]  /*dac0*/  ISETP.GE.AND P0, PT, R36, R19, PT ;  /* 0x000000132400720c */ /* 0x000fda0003f06270 */
[----:B------:R-:W-:Y:S05]  /*dad0*/  @P0 EXIT ;  /* 0x000000000000094d */ /* 0x000fea0003800000 */
[----:B0--3--:R-:W0:Y:S01]  /*dae0*/  S2R R0, SR_CTAID.X ;  /* 0x0000000000007919 */ /* 0x009e220000002500 */
[----:B-12-4-:R-:W1:Y:S01]  /*daf0*/  LDC.64 R2, c[0x0][0x388] ;  /* 0x0000e200ff027b82 */ /* 0x016e620000000a00 */
[----:B------:R-:W2:Y:S01]  /*db00*/  LDCU UR4, c[0x0][0x3b4] ;  /* 0x00007680ff0477ac */ /* 0x000ea20008000800 */
[----:B0-----:R-:W-:Y:S01]  /*db10*/  IMAD R36, R0, 0x200, R36 ;  /* 0x0000020000247824 */ /* 0x001fe200078e0224 */
[----:B------:R-:W-:-:S03]  /*db20*/  PRMT R0, R18, 0x9910, RZ ;  /* 0x0000991012007816 */ /* 0x000fc600000000ff */
[----:B--2---:R-:W-:Y:S01]  /*db30*/  IMAD R5, R36, UR4, RZ ;  /* 0x0000000424057c24 */ /* 0x004fe2000f8e02ff */
[----:B------:R-:W-:-:S04]  /*db40*/  ISETP.GT.AND P1, PT, R0, 0x9, PT ;  /* 0x000000090000780c */ /* 0x000fc80003f24270 */
[----:B-1----:R-:W-:-:S05]  /*db50*/  IADD3 R2, P0, PT, R5, R2, RZ ;  /* 0x0000000205027210 */ /* 0x002fca0007f1e0ff */
[----:B------:R-:W-:-:S04]  /*db60*/  IMAD.X R3, RZ, RZ, R3, P0 ;  /* 0x000000ffff037224 */ /* 0x000fc800000e0603 */
        /* <DEDUP_REMOVED lines=10> */
[----:B0-----:R-:W-:Y:S01]  /*dc10*/  STG.E.U8 desc[UR36][R2.64], R17 ;  /* 0x0000001102007986 */ /* 0x001fe2000c101124 */
[----:B------:R-:W-:Y:S05]  /*dc20*/  EXIT ;  /* 0x000000000000794d */ /* 0x000fea0003800000 */
.L_x_13892:
[----:B------:R-:W0:Y:S02]  /*dc30*/  F2I.S64.F64.TRUNC R16, R16 ;  /* 0x0000001000107311 */ /* 0x000e24000030d900 */
[----:B0-----:R-:W-:-:S05]  /*dc40*/  IMAD.MOV.U32 R5, RZ, RZ, R16 ;  /* 0x000000ffff057224 */ /* 0x001fca00078e0010 */
[----:B------:R-:W-:Y:S01]  /*dc50*/  STG.E.U8 desc[UR36][R2.64], R5 ;  /* 0x0000000502007986 */ /* 0x000fe2000c101124 */
[----:B------:R-:W-:Y:S05]  /*dc60*/  EXIT ;  /* 0x000000000000794d */ /* 0x000fea0003800000 */
.L_x_13891:
[----:B------:R-:W-:-:S13]  /*dc70*/  ISETP.NE.AND P0, PT, R0, 0x2, PT ;  /* 0x000000020000780c */ /* 0x000fda0003f05270 */
[----:B------:R-:W-:Y:S05]  /*dc80*/  @!P0 BRA `(.L_x_13894) ;  /* 0x0000000000288947 */ /* 0x000fea0003800000 */
[----:B------:R-:W-:-:S13]  /*dc90*/  ISETP.NE.AND P0, PT, R0, 0x3, PT ;  /* 0x000000030000780c */ /* 0x000fda0003f05270 */
[----:B------:R-:W-:Y:S05]  /*dca0*/  @!P0 BRA `(.L_x_13895) ;  /* 0x0000000000148947 */ /* 0x000fea0003800000 */
[----:B------:R-:W-:-:S13]  /*dcb0*/  ISETP.NE.AND P0, PT, R0, 0x4, PT ;  /* 0x000000040000780c */ /* 0x000fda0003f05270 */
[----:B------:R-:W-:Y:S05]  /*dcc0*/  @P0 BRA `(.L_x_13893) ;  /* 0x0000000800b40947 */ /* 0x000fea0003800000 */
[----:B------:R-:W0:Y:S02]  /*dcd0*/  F2I.S64.F64.TRUNC R16, R16 ;  /* 0x0000001000107311 */ /* 0x000e24000030d900 */
[----:B0-----:R-:W-:Y:S01]  /*dce0*/  STG.E.64 desc[UR36][R2.64], R16 ;  /* 0x0000001002007986 */ /* 0x001fe2000c101b24 */
[----:B------:R-:W-:Y:S05]  /*dcf0*/  EXIT ;  /* 0x000000000000794d */ /* 0x000fea0003800000 */
.L_x_13895:
[----:B------:R-:W0:Y:S02]  /*dd00*/  F2I.F64.TRUNC R17, R16 ;  /* 0x0000001000117311 */ /* 0x000e24000030d100 */
[----:B0-----:R-:W-:Y:S01]  /*dd10*/  STG.E desc[UR36][R2.64], R17 ;  /* 0x0000001102007986 */ /* 0x001fe2000c101924 */
[----:B------:R-:W-:Y:S05]  /*dd20*/  EXIT ;  /* 0x000000000000794d */ /* 0x000fea0003800000 */
.L_x_13894:
[----:B------:R-:W0:Y:S02]  /*dd30*/  F2I.F64.TRUNC R17, R16 ;  /* 0x0000001000117311 */ /* 0x000e24000030d100 */
[----:B0-----:R-:W-:Y:S01]  /*dd40*/  STG.E.U16 desc[UR36][R2.64], R17 ;  /* 0x0000001102007986 */ /* 0x001fe2000c101524 */
[----:B------:R-:W-:Y:S05]  /*dd50*/  EXIT ;  /* 0x000000000000794d */ /* 0x000fea0003800000 */
.L_x_13890:
        /* <DEDUP_REMOVED lines=11> */
[----:B------:R-:W-:Y:S01]  /*de10*/  STG.E desc[UR36][R2.64], R5 ;  /* 0x0000000502007986 */ /* 0x000fe2000c101924 */
[----:B------:R-:W-:Y:S05]  /*de20*/  EXIT ;  /* 0x000000000000794d */ /* 0x000fea0003800000 */
.L_x_13897:
        /* <DEDUP_REMOVED lines=8> */
.L_x_13896:
        /* <DEDUP_REMOVED lines=12> */
[----:B------:R-:W-:Y:S01]  /*df70*/  STG.E.64 desc[UR36][R2.64], R4 ;  /* 0x0000000402007986 */ /* 0x000fe2000c101b24 */
[----:B------:R-:W-:Y:S05]  /*df80*/  EXIT ;  /* 0x000000000000794d */ /* 0x000fea0003800000 */
.L_x_13899:
        /* <DEDUP_REMOVED lines=9> */
.L_x_13898:
[----:B------:R-:W-:Y:S01]  /*e020*/  STG.E.64 desc[UR36][R2.64], R16 ;  /* 0x0000001002007986 */ /* 0x000fe2000c101b24 */
[----:B------:R-:W-:Y:S05]  /*e030*/  EXIT ;  /* 0x000000000000794d */ /* 0x000fea0003800000 */
.L_x_13889:
        /* <DEDUP_REMOVED lines=11> */
[----:B0-----:R-:W-:Y:S01]  /*e0f0*/  STG.E.U16 desc[UR36][R2.64], R17 ;  /* 0x0000001102007986 */ /* 0x001fe2000c101524 */
[----:B------:R-:W-:Y:S05]  /*e100*/  EXIT ;  /* 0x000000000000794d */ /* 0x000fea0003800000 */
.L_x_13903:
        /* <DEDUP_REMOVED lines=22> */
.L_x_13906:
[----:B------:R-:W-:-:S04]  /*e270*/  SHF.R.U32.HI R5, RZ, 0x18, R5 ;  /* 0x00000018ff057819 */ /* 0x000fc80000011605 */
[----:B------:R-:W-:-:S07]  /*e280*/  LOP3.LUT R0, R0, 0x80, R5, 0xf8, !PT ;  /* 0x0000008000007812 */ /* 0x000fce00078ef805 */
.L_x_13905:
[----:B------:R-:W-:Y:S05]  /*e290*/  BSYNC.RECONVERGENT B0 ;  /* 0x0000000000007941 */ /* 0x000fea0003800200 */
.L_x_13904:
[----:B------:R-:W-:Y:S01]  /*e2a0*/  STG.E.U8 desc[UR36][R2.64], R0 ;  /* 0x0000000002007986 */ /* 0x000fe2000c101124 */
[----:B------:R-:W-:Y:S05]  /*e2b0*/  EXIT ;  /* 0x000000000000794d */ /* 0x000fea0003800000 */
.L_x_13902:
        /* <DEDUP_REMOVED lines=22> */
.L_x_13909:
[----:B------:R-:W-:-:S04]  /*e420*/  SHF.R.U32.HI R5, RZ, 0x18, R5 ;  /* 0x00000018ff057819 */ /* 0x000fc80000011605 */
[----:B------:R-:W-:-:S07]  /*e430*/  LOP3.LUT R0, R0, 0x80, R5, 0xf8, !PT ;  /* 0x0000008000007812 */ /* 0x000fce00078ef805 */
.L_x_13908:
[----:B------:R-:W-:Y:S05]  /*e440*/  BSYNC.RECONVERGENT B0 ;  /* 0x0000000000007941 */ /* 0x000fea0003800200 */
.L_x_13907:
[----:B------:R-:W-:Y:S01]  /*e450*/  STG.E.U8 desc[UR36][R2.64], R0 ;  /* 0x0000000002007986 */ /* 0x000fe2000c101124 */
[----:B------:R-:W-:Y:S05]  /*e460*/  EXIT ;  /* 0x000000000000794d */ /* 0x000fea0003800000 */
.L_x_13901:
        /* <DEDUP_REMOVED lines=26> */
.L_x_13911:
[----:B------:R-:W0:Y:S02]  /*e610*/  F2I.U64.F64.TRUNC R16, R16 ;  /* 0x0000001000107311 */ /* 0x000e24000030d800 */
[----:B0-----:R-:W-:Y:S01]  /*e620*/  STG.E.64 desc[UR36][R2.64], R16 ;  /* 0x0000001002007986 */ /* 0x001fe2000c101b24 */
[----:B------:R-:W-:Y:S05]  /*e630*/  EXIT ;  /* 0x000000000000794d */ /* 0x000fea0003800000 */
.L_x_13910:
[----:B------:R-:W0:Y:S02]  /*e640*/  F2I.U32.F64.TRUNC R17, R16 ;  /* 0x0000001000117311 */ /* 0x000e24000030d000 */
[----:B0-----:R-:W-:Y:S01]  /*e650*/  STG.E desc[UR36][R2.64], R17 ;  /* 0x0000001102007986 */ /* 0x001fe2000c101924 */
[----:B------:R-:W-:Y:S05]  /*e660*/  EXIT ;  /* 0x000000000000794d */ /* 0x000fea0003800000 */
.L_x_13900:
        /* <DEDUP_REMOVED lines=8> */
[----:B------:R-:W-:Y:S01]  /*e6f0*/  STG.E.U8 desc[UR36][R2.64], R5 ;  /* 0x0000000502007986 */ /* 0x000fe2000c101124 */
[----:B------:R-:W-:Y:S05]  /*e700*/  EXIT ;  /* 0x000000000000794d */ /* 0x000fea0003800000 */
.L_x_13913:
[----:B------:R-:W-:-:S05]  /*e710*/  CS2R R18, SRZ ;  /* 0x0000000000127805 */ /* 0x000fca000001ff00 */
[----:B------:R-:W-:Y:S01]  /*e720*/  STG.E.128 desc[UR36][R2.64], R16 ;  /* 0x0000001002007986 */ /* 0x000fe2000c101d24 */
[----:B------:R-:W-:Y:S05]  /*e730*/  EXIT ;  /* 0x000000000000794d */ /* 0x000fea0003800000 */
.L_x_13912:
[----:B------:R-:W-:-:S13]  /*e740*/  ISETP.NE.AND P0, PT, R0, 0xf, PT ;  /* 0x0000000f0000780c */ /* 0x000fda0003f05270 */
[----:B------:R-:W-:Y:S05]  /*e750*/  @!P0 BRA `(.L_x_13914) ;  /* 0x0000000400088947 */ /* 0x000fea0003800000 */
[----:B------:R-:W-:-:S13]  /*e760*/  ISETP.NE.AND P0, PT, R0, 0x17, PT ;  /* 0x000000170000780c */ /* 0x000fda0003f05270 */
[----:B------:R-:W-:Y:S05]  /*e770*/  @!P0 BRA `(.L_x_13915) ;  /* 0x0000000000a08947 */ /* 0x000fea0003800000 */
[----:B------:R-:W-:-:S13]  /*e780*/  ISETP.NE.AND P0, PT, R0, 0x18, PT ;  /* 0x000000180000780c */ /* 0x000fda0003f05270 */
[----:B------:R-:W-:Y:S05]  /*e790*/  @!P0 BRA `(.L_x_13916) ;  /* 0x0000000000448947 */ /* 0x000fea0003800000 */
.L_x_13893:
        /* <DEDUP_REMOVED lines=16> */
.L_x_13917:
[----:B------:R-:W-:Y:S05]  /*e8a0*/  EXIT ;  /* 0x000000000000794d */ /* 0x000fea0003800000 */
.L_x_13916:
        /* <DEDUP_REMOVED lines=17> */
.L_x_13919:
[----:B------:R-:W-:Y:S05]  /*e9c0*/  BSYNC.RECONVERGENT B0 ;  /* 0x0000000000007941 */ /* 0x000fea0003800200 */
.L_x_13918:
[----:B------:R-:W-:-:S05]  /*e9d0*/  LOP3.LUT R5, R0, 0x80, R5, 0xf8, !PT ;  /* 0x0000008000057812 */ /* 0x000fca00078ef805 */
[----:B------:R-:W-:Y:S01]  /*e9e0*/  STG.E.U8 desc[UR36][R2.64], R5 ;  /* 0x0000000502007986 */ /* 0x000fe2000c101124 */
[----:B------:R-:W-:Y:S05]  /*e9f0*/  EXIT ;  /* 0x000000000000794d */ /* 0x000fea0003800000 */
.L_x_13915:
        /* <DEDUP_REMOVED lines=16> */
.L_x_13921:
[----:B------:R-:W-:Y:S01]  /*eb00*/  IMAD.MOV.U32 R0, RZ, RZ, 0x7f ;  /* 0x0000007fff007424 */ /* 0x000fe200078e00ff */
[----:B------:R-:W-:-:S04]  /*eb10*/  ISETP.GT.U32.AND P0, PT, R4, 0x7f800000, PT ;  /* 0x7f8000000400780c */ /* 0x000fc80003f04070 */
[----:B------:R-:W-:-:S09]  /*eb20*/  SEL R0, R0, 0x7c, P0 ;  /* 0x0000007c00007807 */ /* 0x000fd20000000000 */
.L_x_13922:
[----:B------:R-:W-:Y:S05]  /*eb30*/  BSYNC.RECONVERGENT B0 ;  /* 0x0000000000007941 */ /* 0x000fea0003800200 */
.L_x_13920:
[----:B------:R-:W-:-:S04]  /*eb40*/  SHF.R.U32.HI R5, RZ, 0x18, R5 ;  /* 0x00000018ff057819 */ /* 0x000fc80000011605 */
[----:B------:R-:W-:-:S05]  /*eb50*/  LOP3.LUT R5, R0, 0x80, R5, 0xf8, !PT ;  /* 0x0000008000057812 */ /* 0x000fca00078ef805 */
[----:B------:R-:W-:Y:S01]  /*eb60*/  STG.E.U8 desc[UR36][R2.64], R5 ;  /* 0x0000000502007986 */ /* 0x000fe2000c101124 */
[----:B------:R-:W-:Y:S05]  /*eb70*/  EXIT ;  /* 0x000000000000794d */ /* 0x000fea0003800000 */
.L_x_13914:
        /* <DEDUP_REMOVED lines=8> */
        .weak           $__internal_1_$__cuda_sm20_div_rn_f64_full
        .type           $__internal_1_$__cuda_sm20_div_rn_f64_full,@function
        .size           $__internal_1_$__cuda_sm20_div_rn_f64_full,(.L_x_36950 - $__internal_1_$__cuda_sm20_div_rn_f64_full)
$__internal_1_$__cuda_sm20_div_rn_f64_full:
[C---:B------:R-:W-:Y:S01]  /*ec00*/  FSETP.GEU.AND P0, PT, |R9|.reuse, 1.469367938527859385e-39, PT ;  /* 0x001000000900780b */ /* 0x040fe20003f0e200 */
[----:B------:R-:W-:Y:S01]  /*ec10*/  IMAD.MOV.U32 R20, RZ, RZ, 0x1 ;  /* 0x00000001ff147424 */ /* 0x000fe200078e00ff */
[----:B------:R-:W-:Y:S01]  /*ec20*/  LOP3.LUT R10, R9, 0x800fffff, RZ, 0xc0, !PT ;  /* 0x800fffff090a7812 */ /* 0x000fe200078ec0ff */
[----:B------:R-:W-:Y:S01]  /*ec30*/  IMAD.MOV.U32 R13, RZ, RZ, 0x1ca00000 ;  /* 0x1ca00000ff0d7424 */ /* 0x000fe200078e00ff */
[C---:B------:R-:W-:Y:S01]  /*ec40*/  FSETP.GEU.AND P1, PT, |R15|.reuse, 1.469367938527859385e-39, PT ;  /* 0x001000000f00780b */ /* 0x040fe20003f2e200 */
[----:B------:R-:W-:Y:S01]  /*ec50*/  BSSY.RECONVERGENT B0, `(.L_x_13923) ;  /* 0x0000057000007945 */ /* 0x000fe20003800200 */
[----:B------:R-:W-:Y:S01]  /*ec60*/  LOP3.LUT R11, R10, 0x3ff00000, RZ, 0xfc, !PT ;  /* 0x3ff000000a0b7812 */ /* 0x000fe200078efcff */
[----:B------:R-:W-:Y:S01]  /*ec70*/  IMAD.MOV.U32 R10, RZ, RZ, R8 ;  /* 0x000000ffff0a7224 */ /* 0x000fe200078e0008 */
[----:B------:R-:W-:Y:S02]  /*ec80*/  LOP3.LUT R12, R15, 0x7ff00000, RZ, 0xc0, !PT ;  /* 0x7ff000000f0c7812 */ /* 0x000fe400078ec0ff */
[----:B------:R-:W-:-:S03]  /*ec90*/  LOP3.LUT R37, R9, 0x7ff00000, RZ, 0xc0, !PT ;  /* 0x7ff0000009257812 */ /* 0x000fc600078ec0ff */
[----:B------:R-:W-:-:S04]  /*eca0*/  @!P0 DMUL R10, R8, 8.98846567431157953865e+307 ;  /* 0x7fe00000080a8828 */ /* 0x000fc80000000000 */
[----:B------:R-:W-:Y:S02]  /*ecb0*/  @!P1 LOP3.LUT R3, R9, 0x7ff00000, RZ, 0xc0, !PT ;  /* 0x7ff0000009039812 */ /* 0x000fe400078ec0ff */
[----:B------:R-:W0:Y:S02]  /*ecc0*/  MUFU.RCP64H R21, R11 ;  /* 0x0000000b00157308 */ /* 0x000e240000001800 */
[----:B------:R-:W-:Y:S01]  /*ecd0*/  @!P1 ISETP.GE.U32.AND P2, PT, R12, R3, PT ;  /* 0x000000030c00920c */ /* 0x000fe20003f46070 */
[----:B------:R-:W-:-:S03]  /*ece0*/  IMAD.MOV.U32 R3, RZ, RZ, R12 ;  /* 0x000000ffff037224 */ /* 0x000fc600078e000c */
[----:B------:R-:W-:Y:S02]  /*ecf0*/  @!P1 SEL R12, R13, 0x63400000, !P2 ;  /* 0x634000000d0c9807 */ /* 0x000fe40005000000 */
[----:B------:R-:W-:Y:S02]  /*ed00*/  ISETP.GE.U32.AND P3, PT, R3, R37, PT ;  /* 0x000000250300720c */ /* 0x000fe40003f66070 */
[----:B------:R-:W-:Y:S01]  /*ed10*/  @!P1 LOP3.LUT R12, R12, 0x80000000, R15, 0xf8, !PT ;  /* 0x800000000c0c9812 */ /* 0x000fe200078ef80f */
[----:B0-----:R-:W-:-:S08]  /*ed20*/  DFMA R6, R20, -R10, 1 ;  /* 0x3ff000001406742b */ /* 0x001fd0000000080a */
[----:B------:R-:W-:-:S08]  /*ed30*/  DFMA R6, R6, R6, R6 ;  /* 0x000000060606722b */ /* 0x000fd00000000006 */
[----:B------:R-:W-:Y:S01]  /*ed40*/  DFMA R20, R20, R6, R20 ;  /* 0x000000061414722b */ /* 0x000fe20000000014 */
[----:B------:R-:W-:Y:S02]  /*ed50*/  SEL R6, R13, 0x63400000, !P3 ;  /* 0x634000000d067807 */ /* 0x000fe40005800000 */
[----:B------:R-:W-:Y:S01]  /*ed60*/  @!P1 LOP3.LUT R13, R12, 0x100000, RZ, 0xfc, !PT ;  /* 0x001000000c0d9812 */ /* 0x000fe200078efcff */
[----:B------:R-:W-:Y:S01]  /*ed70*/  @!P1 IMAD.MOV.U32 R12, RZ, RZ, RZ ;  /* 0x000000ffff0c9224 */ /* 0x000fe200078e00ff */
[----:B------:R-:W-:Y:S01]  /*ed80*/  LOP3.LUT R7, R6, 0x800fffff, R15, 0xf8, !PT ;  /* 0x800fffff06077812 */ /* 0x000fe200078ef80f */
[----:B------:R-:W-:Y:S02]  /*ed90*/  IMAD.MOV.U32 R6, RZ, RZ, R14 ;  /* 0x000000ffff067224 */ /* 0x000fe400078e000e */
[----:B------:R-:W-:-:S04]  /*eda0*/  DFMA R34, R20, -R10, 1 ;  /* 0x3ff000001422742b */ /* 0x000fc8000000080a */
[----:B------:R-:W-:-:S04]  /*edb0*/  @!P1 DFMA R6, R6, 2, -R12 ;  /* 0x400000000606982b */ /* 0x000fc8000000080c */
[----:B------:R-:W-:-:S08]  /*edc0*/  DFMA R12, R20, R34, R20 ;  /* 0x00000022140c722b */ /* 0x000fd00000000014 */
[----:B------:R-:W-:-:S08]  /*edd0*/  DMUL R20, R12, R6 ;  /* 0x000000060c147228 */ /* 0x000fd00000000000 */
[----:B------:R-:W-:-:S08]  /*ede0*/  DFMA R34, R20, -R10, R6 ;  /* 0x8000000a1422722b */ /* 0x000fd00000000006 */
[----:B------:R-:W-:Y:S01]  /*edf0*/  DFMA R20, R12, R34, R20 ;  /* 0x000000220c14722b */ /* 0x000fe20000000014 */
[----:B------:R-:W-:Y:S02]  /*ee00*/  IMAD.MOV.U32 R35, RZ, RZ, R3 ;  /* 0x000000ffff237224 */ /* 0x000fe400078e0003 */
[----:B------:R-:W-:Y:S01]  /*ee10*/  IMAD.MOV.U32 R34, RZ, RZ, R37 ;  /* 0x000000ffff227224 */ /* 0x000fe200078e0025 */
[----:B------:R-:W-:Y:S01]  /*ee20*/  @!P0 LOP3.LUT R34, R11, 0x7ff00000, RZ, 0xc0, !PT ;  /* 0x7ff000000b228812 */ /* 0x000fe200078ec0ff */
[----:B------:R-:W-:Y:S01]  /*ee30*/  IMAD.MOV.U32 R3, RZ, RZ, R35 ;  /* 0x000000ffff037224 */ /* 0x000fe200078e0023 */
[----:B------:R-:W-:-:S03]  /*ee40*/  @!P1 LOP3.LUT R3, R7, 0x7ff00000, RZ, 0xc0, !PT ;  /* 0x7ff0000007039812 */ /* 0x000fc600078ec0ff */
[----:B------:R-:W-:Y:S02]  /*ee50*/  VIADD R12, R34, 0xffffffff ;  /* 0xffffffff220c7836 */ /* 0x000fe40000000000 */
[----:B------:R-:W-:-:S05]  /*ee60*/  VIADD R13, R3, 0xffffffff ;  /* 0xffffffff030d7836 */ /* 0x000fca0000000000 */
[----:B------:R-:W-:-:S04]  /*ee70*/  ISETP.GT.U32.AND P0, PT, R13, 0x7feffffe, PT ;  /* 0x7feffffe0d00780c */ /* 0x000fc80003f04070 */
[----:B------:R-:W-:-:S13]  /*ee80*/  ISETP.GT.U32.OR P0, PT, R12, 0x7feffffe, P0 ;  /* 0x7feffffe0c00780c */ /* 0x000fda0000704470 */
[----:B------:R-:W-:Y:S05]  /*ee90*/  @P0 BRA `(.L_x_13924) ;  /* 0x0000000000740947 */ /* 0x000fea0003800000 */
[----:B------:R-:W-:Y:S01]  /*eea0*/  IMAD.MOV.U32 R37, RZ, RZ, R35 ;  /* 0x000000ffff257224 */ /* 0x000fe200078e0023 */
[----:B------:R-:W-:Y:S01]  /*eeb0*/  LOP3.LUT R3, R9, 0x7ff00000, RZ, 0xc0, !PT ;  /* 0x7ff0000009037812 */ /* 0x000fe200078ec0ff */
[----:B------:R-:W-:Y:S02]  /*eec0*/  IMAD.MOV.U32 R35, RZ, RZ, 0x1ca00000 ;  /* 0x1ca00000ff237424 */ /* 0x000fe400078e00ff */
[----:B------:R-:W-:Y:S01]  /*eed0*/  IMAD.MOV.U32 R14, RZ, RZ, RZ ;  /* 0x000000ffff0e7224 */ /* 0x000fe200078e00ff */
[CC--:B------:R-:W-:Y:S02]  /*eee0*/  VIADDMNMX R12, R37.reuse, -R3.reuse, 0xb9600000, !PT ;  /* 0xb9600000250c7446 */ /* 0x0c0fe40007800903 */
[----:B------:R-:W-:Y:S02]  /*eef0*/  ISETP.GE.U32.AND P0, PT, R37, R3, PT ;  /* 0x000000032500720c */ /* 0x000fe40003f06070 */
[----:B------:R-:W-:Y:S02]  /*ef00*/  VIMNMX R3, PT, PT, R12, 0x46a00000, PT ;  /* 0x46a000000c037848 */ /* 0x000fe40003fe0100 */
[----:B------:R-:W-:-:S05]  /*ef10*/  SEL R12, R35, 0x63400000, !P0 ;  /* 0x63400000230c7807 */ /* 0x000fca0004000000 */
[----:B------:R-:W-:-:S04]  /*ef20*/  IMAD.IADD R3, R3, 0x1, -R12 ;  /* 0x0000000103037824 */ /* 0x000fc800078e0a0c */
[----:B------:R-:W-:-:S06]  /*ef30*/  VIADD R15, R3, 0x7fe00000 ;  /* 0x7fe00000030f7836 */ /* 0x000fcc0000000000 */
        /* <DEDUP_REMOVED lines=9> */
[----:B------:R-:W-:Y:S01]  /*efd0*/  IMAD.MOV R7, RZ, RZ, -R3 ;  /* 0x000000ffff077224 */ /* 0x000fe200078e0a03 */
[----:B------:R-:W-:Y:S01]  /*efe0*/  DMUL.RP R14, R20, R14 ;  /* 0x0000000e140e7228 */ /* 0x000fe20000008000 */
[----:B------:R-:W-:Y:S01]  /*eff0*/  IMAD.MOV.U32 R6, RZ, RZ, RZ ;  /* 0x000000ffff067224 */ /* 0x000fe200078e00ff */
[----:B------:R-:W-:-:S05]  /*f000*/  IADD3 R3, PT, PT, -R3, -0x43300000, RZ ;  /* 0xbcd0000003037810 */ /* 0x000fca0007ffe1ff */
[----:B------:R-:W-:-:S10]  /*f010*/  DFMA R6, R12, -R6, R20 ;  /* 0x800000060c06722b */ /* 0x000fd40000000014 */
[----:B------:R-:W-:Y:S02]  /*f020*/  FSETP.NEU.AND P0, PT, |R7|, R3, PT ;  /* 0x000000030700720b */ /* 0x000fe40003f0d200 */
[----:B------:R-:W-:Y:S02]  /*f030*/  LOP3.LUT R3, R15, R8, RZ, 0x3c, !PT ;  /* 0x000000080f037212 */ /* 0x000fe400078e3cff */
[----:B------:R-:W-:Y:S02]  /*f040*/  FSEL R12, R14, R12, !P0 ;  /* 0x0000000c0e0c7208 */ /* 0x000fe40004000000 */
[----:B------:R-:W-:Y:S01]  /*f050*/  FSEL R13, R3, R13, !P0 ;  /* 0x0000000d030d7208 */ /* 0x000fe20004000000 */
[----:B------:R-:W-:Y:S06]  /*f060*/  BRA `(.L_x_13925) ;  /* 0x0000000000547947 */ /* 0x000fec0003800000 */
.L_x_13924:
[----:B------:R-:W-:-:S14]  /*f070*/  DSETP.NAN.AND P0, PT, R14, R14, PT ;  /* 0x0000000e0e00722a */ /* 0x000fdc0003f08000 */
[----:B------:R-:W-:Y:S05]  /*f080*/  @P0 BRA `(.L_x_13926) ;  /* 0x0000000000440947 */ /* 0x000fea0003800000 */
[----:B------:R-:W-:-:S14]  /*f090*/  DSETP.NAN.AND P0, PT, R8, R8, PT ;  /* 0x000000080800722a */ /* 0x000fdc0003f08000 */
[----:B------:R-:W-:Y:S05]  /*f0a0*/  @P0 BRA `(.L_x_13927) ;  /* 0x0000000000300947 */ /* 0x000fea0003800000 */
[----:B------:R-:W-:Y:S01]  /*f0b0*/  ISETP.NE.AND P0, PT, R3, R34, PT ;  /* 0x000000220300720c */ /* 0x000fe20003f05270 */
[----:B------:R-:W-:Y:S02]  /*f0c0*/  IMAD.MOV.U32 R12, RZ, RZ, 0x0 ;  /* 0x00000000ff0c7424 */ /* 0x000fe400078e00ff */
[----:B------:R-:W-:-:S10]  /*f0d0*/  IMAD.MOV.U32 R13, RZ, RZ, -0x80000 ;  /* 0xfff80000ff0d7424 */ /* 0x000fd400078e00ff */
[----:B------:R-:W-:Y:S05]  /*f0e0*/  @!P0 BRA `(.L_x_13925) ;  /* 0x0000000000348947 */ /* 0x000fea0003800000 */
[----:B------:R-:W-:Y:S02]  /*f0f0*/  ISETP.NE.AND P0, PT, R3, 0x7ff00000, PT ;  /* 0x7ff000000300780c */ /* 0x000fe40003f05270 */
[----:B------:R-:W-:Y:S02]  /*f100*/  LOP3.LUT R13, R15, 0x80000000, R9, 0x48, !PT ;  /* 0x800000000f0d7812 */ /* 0x000fe400078e4809 */
[----:B------:R-:W-:-:S13]  /*f110*/  ISETP.EQ.OR P0, PT, R34, RZ, !P0 ;  /* 0x000000ff2200720c */ /* 0x000fda0004702670 */
[----:B------:R-:W-:Y:S01]  /*f120*/  @P0 LOP3.LUT R3, R13, 0x7ff00000, RZ, 0xfc, !PT ;  /* 0x7ff000000d030812 */ /* 0x000fe200078efcff */
[----:B------:R-:W-:Y:S02]  /*f130*/  @!P0 IMAD.MOV.U32 R12, RZ, RZ, RZ ;  /* 0x000000ffff0c8224 */ /* 0x000fe400078e00ff */
[----:B------:R-:W-:Y:S02]  /*f140*/  @P0 IMAD.MOV.U32 R12, RZ, RZ, RZ ;  /* 0x000000ffff0c0224 */ /* 0x000fe400078e00ff */
[----:B------:R-:W-:Y:S01]  /*f150*/  @P0 IMAD.MOV.U32 R13, RZ, RZ, R3 ;  /* 0x000000ffff0d0224 */ /* 0x000fe200078e0003 */
[----:B------:R-:W-:Y:S06]  /*f160*/  BRA `(.L_x_13925) ;  /* 0x0000000000147947 */ /* 0x000fec0003800000 */
.L_x_13927:
[----:B------:R-:W-:Y:S01]  /*f170*/  LOP3.LUT R13, R9, 0x80000, RZ, 0xfc, !PT ;  /* 0x00080000090d7812 */ /* 0x000fe200078efcff */
[----:B------:R-:W-:Y:S01]  /*f180*/  IMAD.MOV.U32 R12, RZ, RZ, R8 ;  /* 0x000000ffff0c7224 */ /* 0x000fe200078e0008 */
[----:B------:R-:W-:Y:S06]  /*f190*/  BRA `(.L_x_13925) ;  /* 0x0000000000087947 */ /* 0x000fec0003800000 */
.L_x_13926:
[----:B------:R-:W-:Y:S01]  /*f1a0*/  LOP3.LUT R13, R15, 0x80000, RZ, 0xfc, !PT ;  /* 0x000800000f0d7812 */ /* 0x000fe200078efcff */
[----:B------:R-:W-:-:S07]  /*f1b0*/  IMAD.MOV.U32 R12, RZ, RZ, R14 ;  /* 0x000000ffff0c7224 */ /* 0x000fce00078e000e */
.L_x_13925:
[----:B------:R-:W-:Y:S05]  /*f1c0*/  BSYNC.RECONVERGENT B0 ;  /* 0x0000000000007941 */ /* 0x000fea0003800200 */
.L_x_13923:
[----:B------:R-:W-:Y:S02]  /*f1d0*/  IMAD.MOV.U32 R6, RZ, RZ, R0 ;  /* 0x000000ffff067224 */ /* 0x000fe400078e0000 */
[----:B------:R-:W-:-:S04]  /*f1e0*/  IMAD.MOV.U32 R7, RZ, RZ, 0x0 ;  /* 0x00000000ff077424 */ /* 0x000fc800078e00ff */
[----:B------:R-:W-:Y:S05]  /*f1f0*/  RET.REL.NODEC R6 `(_ZN2at6native27unrolled_elementwise_kernelINS0_13BinaryFunctorIdddZZZNS0_15binary_internal21div_floor_kernel_cudaERNS_18TensorIteratorBaseEENKUlvE1_clEvENKUlvE_clEvEUlddE_EESt5arrayIPcLm3EELi4E23TrivialOffsetCalculatorILi2EjESD_ILi1EjENS0_6memory12LoadWithCastILi2EEENSG_13StoreWithCastILi1EEEEEviT_T0_T2_T3_T4_T5_) ;  /* 0xffffff0c06807950 */ /* 0x000fea0003c3ffff */
.L_x_13928:
        /* <DEDUP_REMOVED lines=16> */
.L_x_36950:


//--------------------- .text._ZN2at6native18elementwise_kernelILi128ELi2EZNS0_22gpu_kernel_impl_nocastINS0_13BinaryFunctorIdddZZZNS0_15binary_internal21div_floor_kernel_cudaERNS_18TensorIteratorBaseEENKUlvE1_clEvENKUlvE_clEvEUlddE_EEEEvS6_RKT_EUliE_EEviT1_ --------------------------
	.section	.text._ZN2at6native18elementwise_kernelILi128ELi2EZNS0_22gpu_kernel_impl_nocastINS0_13BinaryFunctorIdddZZZNS0_15binary_internal21div_floor_kernel_cudaERNS_18TensorIteratorBaseEENKUlvE1_clEvENKUlvE_clEvEUlddE_EEEEvS6_RKT_EUliE_EEviT1_,"ax",@progbits
	.align	128
        .global         _ZN2at6native18elementwise_kernelILi128ELi2EZNS0_22gpu_kernel_impl_nocastINS0_13BinaryFunctorIdddZZZNS0_15binary_internal21div_floor_kernel_cudaERNS_18TensorIteratorBaseEENKUlvE1_clEvENKUlvE_clEvEUlddE_EEEEvS6_RKT_EUliE_EEviT1_
        .type           _ZN2at6native18elementwise_kernelILi128ELi2EZNS0_22gpu_kernel_impl_nocastINS0_13BinaryFunctorIdddZZZNS0_15binary_internal21div_floor_kernel_cudaERNS_18TensorIteratorBaseEENKUlvE1_clEvENKUlvE_clEvEUlddE_EEEEvS6_RKT_EUliE_EEviT1_,@function
        .size           _ZN2at6native18elementwise_kernelILi128ELi2EZNS0_22gpu_kernel_impl_nocastINS0_13BinaryFunctorIdddZZZNS0_15binary_internal21div_floor_kernel_cudaERNS_18TensorIteratorBaseEENKUlvE1_clEvENKUlvE_clEvEUlddE_EEEEvS6_RKT_EUliE_EEviT1_,(.L_x_36951 - _ZN2at6native18elementwise_kernelILi128ELi2EZNS0_22gpu_kernel_impl_nocastINS0_13BinaryFunctorIdddZZZNS0_15binary_internal21div_floor_kernel_cudaERNS_18TensorIteratorBaseEENKUlvE1_clEvENKUlvE_clEvEUlddE_EEEEvS6_RKT_EUliE_EEviT1_)
        .other          _ZN2at6native18elementwise_kernelILi128ELi2EZNS0_22gpu_kernel_impl_nocastINS0_13BinaryFunctorIdddZZZNS0_15binary_internal21div_floor_kernel_cudaERNS_18TensorIteratorBaseEENKUlvE1_clEvENKUlvE_clEvEUlddE_EEEEvS6_RKT_EUliE_EEviT1_,@"STO_CUDA_ENTRY STV_DEFAULT"
_ZN2at6native18elementwise_kernelILi128ELi2EZNS0_22gpu_kernel_impl_nocastINS0_13BinaryFunctorIdddZZZNS0_15binary_internal21div_floor_kernel_cudaERNS_18TensorIteratorBaseEENKUlvE1_clEvENKUlvE_clEvEUlddE_EEEEvS6_RKT_EUliE_EEviT1_:
.text._ZN2at6native18elementwise_kernelILi128ELi2EZNS0_22gpu_kernel_impl_nocastINS0_13BinaryFunctorIdddZZZNS0_15binary_internal21div_floor_kernel_cudaERNS_18TensorIteratorBaseEENKUlvE1_clEvENKUlvE_clEvEUlddE_EEEEvS6_RKT_EUliE_EEviT1_:
        /* <DEDUP_REMOVED lines=15> */
[----:B0-----:R-:W2:Y:S04]  /*00f0*/  LDG.E.64 R16, desc[UR6][R16.64] ;  /* 0x0000000610107981 */ /* 0x001ea8000c1e1b00 */
[----:B-1----:R-:W5:Y:S01]  /*0100*/  LDG.E.64 R18, desc[UR6][R18.64] ;  /* 0x0000000612127981 */ /* 0x002f62000c1e1b00 */
[----:B------:R-:W-:Y:S01]  /*0110*/  BSSY.RECONVERGENT B1, `(.L_x_13932) ;  /* 0x000009a000017945 */ /* 0x000fe20003800200 */
[----:B--2---:R-:W-:-:S14]  /*0120*/  DSETP.NEU.AND P0, PT, R16, RZ, PT ;  /* 0x000000ff1000722a */ /* 0x004fdc0003f0d000 */
[----:B------:R-:W-:Y:S05]  /*0130*/  @!P0 BRA `(.L_x_13933) ;  /* 0x0000000800048947 */ /* 0x000fea0003800000 */
[----:B-----5:R-:W-:Y:S01]  /*0140*/  LOP3.LUT R3, R19, 0x7fffffff, RZ, 0xc0, !PT ;  /* 0x7fffffff13037812 */ /* 0x020fe200078ec0ff */
[----:B------:R-:W-:Y:S01]  /*0150*/  IMAD.MOV.U32 R2, RZ, RZ, R18 ;  /* 0x000000ffff027224 */ /* 0x000fe200078e0012 */
[----:B------:R-:W-:Y:S01]  /*0160*/  LOP3.LUT R7, R17, 0x7fffffff, RZ, 0xc0, !PT ;  /* 0x7fffffff11077812 */ /* 0x000fe200078ec0ff */
[----:B------:R-:W-:-:S03]  /*0170*/  IMAD.MOV.U32 R6, RZ, RZ, R16 ;  /* 0x000000ffff067224 */ /* 0x000fc600078e0010 */
[----:B------:R-:W-:-:S04]  /*0180*/  VIMNMX.U32 R0, PT, PT, R3, R7, !PT ;  /* 0x0000000703007248 */ /* 0x000fc80007fe0000 */
[----:B------:R-:W-:-:S13]  /*0190*/  ISETP.GT.U32.AND P0, PT, R0, 0x7fefffff, PT ;  /* 0x7fefffff0000780c */ /* 0x000fda0003f04070 */
[----:B------:R-:W-:Y:S05]  /*01a0*/  @P0 BRA `(.L_x_13934) ;  /* 0x0000000000dc0947 */ /* 0x000fea0003800000 */
[----:B------:R-:W-:Y:S01]  /*01b0*/  DSETP.NEU.AND P0, PT, R6, RZ, PT ;  /* 0x000000ff0600722a */ /* 0x000fe20003f0d000 */
[----:B------:R-:W-:Y:S01]  /*01c0*/  MOV R4, 0x0 ;  /* 0x0000000000047802 */ /* 0x000fe20000000f00 */
[----:B------:R-:W-:-:S12]  /*01d0*/  IMAD.MOV.U32 R5, RZ, RZ, -0x80000 ;  /* 0xfff80000ff057424 */ /* 0x000fd800078e00ff */
[----:B------:R-:W-:Y:S05]  /*01e0*/  @!P0 BRA `(.L_x_13935) ;  /* 0x0000000000e48947 */ /* 0x000fea0003800000 */
[----:B------:R-:W-:Y:S01]  /*01f0*/  DSETP.GE.AND P0, PT, R2, R6, PT ;  /* 0x000000060200722a */ /* 0x000fe20003f06000 */
[----:B------:R-:W-:Y:S01]  /*0200*/  IMAD.MOV.U32 R4, RZ, RZ, R18 ;  /* 0x000000ffff047224 */ /* 0x000fe200078e0012 */
[----:B------:R-:W-:-:S12]  /*0210*/  MOV R5, R19 ;  /* 0x0000001300057202 */ /* 0x000fd80000000f00 */
[----:B------:R-:W-:Y:S05]  /*0220*/  @!P0 BRA `(.L_x_13935) ;  /* 0x0000000000d48947 */ /* 0x000fea0003800000 */
[----:B------:R-:W-:Y:S02]  /*0230*/  ISETP.GT.U32.AND P0, PT, R3, 0xfffff, PT ;  /* 0x000fffff0300780c */ /* 0x000fe40003f04070 */
        /* <DEDUP_REMOVED lines=11> */
[----:B------:R-:W-:Y:S02]  /*02f0*/  MOV R9, R2 ;  /* 0x0000000200097202 */ /* 0x000fe40000000f00 */
[----:B------:R-:W-:Y:S01]  /*0300*/  LOP3.LUT R4, R4, 0x100000, RZ, 0xfc, !PT ;  /* 0x0010000004047812 */ /* 0x000fe200078efcff */
[----:B------:R-:W-:Y:S01]  /*0310*/  IMAD.IADD R0, R0, 0x1, -R5 ;  /* 0x0000000100007824 */ /* 0x000fe200078e0a05 */
[----:B------:R-:W-:-:S07]  /*0320*/  LOP3.LUT R11, R3, 0x100000, RZ, 0xfc, !PT ;  /* 0x00100000030b7812 */ /* 0x000fce00078efcff */
.L_x_13936:
[----:B------:R-:W-:Y:S02]  /*0330*/  IADD3 R2, P0, PT, -R6, R9, RZ ;  /* 0x0000000906027210 */ /* 0x000fe40007f1e1ff */
[C---:B------:R-:W-:Y:S02]  /*0340*/  ISETP.GT.AND P1, PT, R0.reuse, RZ, PT ;  /* 0x000000ff0000720c */ /* 0x040fe40003f24270 */
[----:B------:R-:W-:Y:S01]  /*0350*/  IADD3 R0, PT, PT, R0, -0x1, RZ ;  /* 0xffffffff00007810 */ /* 0x000fe20007ffe0ff */
[----:B------:R-:W-:-:S05]  /*0360*/  IMAD.X R3, R4, 0x1, ~R11, P0 ;  /* 0x0000000104037824 */ /* 0x000fca00000e0e0b */
[----:B------:R-:W-:-:S04]  /*0370*/  ISETP.GE.AND P0, PT, R3, RZ, PT ;  /* 0x000000ff0300720c */ /* 0x000fc80003f06270 */
[----:B------:R-:W-:Y:S02]  /*0380*/  SEL R2, R9, R2, !P0 ;  /* 0x0000000209027207 */ /* 0x000fe40004000000 */
[----:B------:R-:W-:-:S03]  /*0390*/  SEL R13, R4, R3, !P0 ;  /* 0x00000003040d7207 */ /* 0x000fc60004000000 */
[C---:B------:R-:W-:Y:S01]  /*03a0*/  IMAD.SHL.U32 R9, R2.reuse, 0x2, RZ ;  /* 0x0000000202097824 */ /* 0x040fe200078e00ff */
[----:B------:R-:W-:Y:S01]  /*03b0*/  SHF.L.U64.HI R4, R2, 0x1, R13 ;  /* 0x0000000102047819 */ /* 0x000fe2000001020d */
[----:B------:R-:W-:Y:S06]  /*03c0*/  @P1 BRA `(.L_x_13936) ;  /* 0xfffffffc00d81947 */ /* 0x000fec000383ffff */
[----:B------:R-:W-:Y:S01]  /*03d0*/  LOP3.LUT R3, R13, 0x7fffffff, RZ, 0xc0, !PT ;  /* 0x7fffffff0d037812 */ /* 0x000fe200078ec0ff */
[----:B------:R-:W-:Y:S01]  /*03e0*/  IMAD.MOV.U32 R4, RZ, RZ, RZ ;  /* 0x000000ffff047224 */ /* 0x000fe200078e00ff */
[----:B------:R-:W-:Y:S02]  /*03f0*/  ISETP.NE.U32.AND P0, PT, R2, RZ, PT ;  /* 0x000000ff0200720c */ /* 0x000fe40003f05070 */
[----:B------:R-:W-:Y:S02]  /*0400*/  MOV R7, RZ ;  /* 0x000000ff00077202 */ /* 0x000fe40000000f00 */
        /* <DEDUP_REMOVED lines=15> */
.L_x_13937:
[----:B------:R-:W-:Y:S01]  /*0500*/  LOP3.LUT R5, R7, 0x80000000, R19, 0xb8, !PT ;  /* 0x8000000007057812 */ /* 0x000fe200078eb813 */
[----:B------:R-:W-:Y:S06]  /*0510*/  BRA `(.L_x_13935) ;  /* 0x0000000000187947 */ /* 0x000fec0003800000 */
.L_x_13934:
[----:B------:R-:W-:-:S06]  /*0520*/  DSETP.NAN.AND P0, PT, R6, R6, PT ;  /* 0x000000060600722a */ /* 0x000fcc0003f08000 */
[----:B------:R-:W-:-:S14]  /*0530*/  DSETP.NUM.AND P0, PT, R2, R2, !P0 ;  /* 0x000000020200722a */ /* 0x000fdc0004707000 */
[----:B------:R-:W-:Y:S02]  /*0540*/  @P0 DSETP.NEU.AND P1, PT, R2, +INF , PT ;  /* 0x7ff000000200042a */ /* 0x000fe40003f2d000 */
[----:B------:R-:W-:-:S06]  /*0550*/  @!P0 DADD R4, R18, R16 ;  /* 0x0000000012048229 */ /* 0x000fcc0000000010 */
[----:B------:R-:W-:Y:S02]  /*0560*/  @P0 FSEL R4, R18, RZ, P1 ;  /* 0x000000ff12040208 */ /* 0x000fe40000800000 */
[----:B------:R-:W-:-:S07]  /*0570*/  @P0 FSEL R5, R19, -QNAN , P1 ;  /* 0xfff8000013050808 */ /* 0x000fce0000800000 */
.L_x_13935:
[----:B------:R-:W0:Y:S01]  /*0580*/  MUFU.RCP64H R3, R17 ;  /* 0x0000001100037308 */ /* 0x000e220000001800 */
[----:B------:R-:W-:Y:S01]  /*0590*/  IMAD.MOV.U32 R2, RZ, RZ, 0x1 ;  /* 0x00000001ff027424 */ /* 0x000fe200078e00ff */
[----:B------:R-:W-:Y:S01]  /*05a0*/  DADD R10, R18, -R4 ;  /* 0x00000000120a7229 */ /* 0x000fe20000000804 */
[----:B------:R-:W-:Y:S01]  /*05b0*/  PLOP3.LUT P4, PT, PT, PT, PT, 0x8, 0x80 ;  /* 0x000000000080781c */ /* 0x000fe20003f8e170 */
[----:B------:R-:W-:-:S08]  /*05c0*/  DSETP.NEU.AND P0, PT, R4, RZ, PT ;  /* 0x000000ff0400722a */ /* 0x000fd00003f0d000 */
[----:B------:R-:W-:Y:S01]  /*05d0*/  FSETP.GEU.AND P2, PT, |R11|, 6.5827683646048100446e-37, PT ;  /* 0x036000000b00780b */ /* 0x000fe20003f4e200 */
[----:B0-----:R-:W-:-:S05]  /*05e0*/  DFMA R6, -R16, R2, 1 ;  /* 0x3ff000001006742b */ /* 0x001fca0000000102 */
[----:B------:R-:W-:-:S03]  /*05f0*/  @P0 DSETP.GEU.AND P1, PT, R4, RZ, PT ;  /* 0x000000ff0400022a */ /* 0x000fc60003f2e000 */
[----:B------:R-:W-:-:S03]  /*0600*/  DFMA R6, R6, R6, R6 ;  /* 0x000000060606722b */ /* 0x000fc60000000006 */
[----:B------:R-:W-:-:S05]  /*0610*/  @P0 DSETP.LT.XOR P4, PT, R16, RZ, !P1 ;  /* 0x000000ff1000022a */ /* 0x000fca0004f81800 */
[----:B------:R-:W-:-:S08]  /*0620*/  DFMA R6, R2, R6, R2 ;  /* 0x000000060206722b */ /* 0x000fd00000000002 */
[----:B------:R-:W-:-:S08]  /*0630*/  DFMA R2, -R16, R6, 1 ;  /* 0x3ff000001002742b */ /* 0x000fd00000000106 */
[----:B------:R-:W-:-:S08]  /*0640*/  DFMA R2, R6, R2, R6 ;  /* 0x000000020602722b */ /* 0x000fd00000000006 */
[----:B------:R-:W-:-:S08]  /*0650*/  DMUL R6, R10, R2 ;  /* 0x000000020a067228 */ /* 0x000fd00000000000 */
[----:B------:R-:W-:-:S08]  /*0660*/  DFMA R8, -R16, R6, R10 ;  /* 0x000000061008722b */ /* 0x000fd0000000010a */
[----:B------:R-:W-:-:S10]  /*0670*/  DFMA R2, R2, R8, R6 ;  /* 0x000000080202722b */ /* 0x000fd40000000006 */
[----:B------:R-:W-:-:S05]  /*0680*/  FFMA R0, RZ, R17, R3 ;  /* 0x00000011ff007223 */ /* 0x000fca0000000003 */
[----:B------:R-:W-:-:S13]  /*0690*/  FSETP.GT.AND P0, PT, |R0|, 1.469367938527859385e-39, PT ;  /* 0x001000000000780b */ /* 0x000fda0003f04200 */
[----:B------:R-:W-:Y:S05]  /*06a0*/  @P0 BRA P2, `(.L_x_13938) ;  /* 0x0000000000180947 */ /* 0x000fea0001000000 */
[----:B------:R-:W-:Y:S01]  /*06b0*/  IMAD.MOV.U32 R12, RZ, RZ, R16 ;  /* 0x000000ffff0c7224 */ /* 0x000fe200078e0010 */
[----:B------:R-:W-:Y:S02]  /*06c0*/  MOV R13, R17 ;  /* 0x00000011000d7202 */ /* 0x000fe40000000f00 */
[----:B------:R-:W-:-:S07]  /*06d0*/  MOV R0, 0x6f0 ;  /* 0x000006f000007802 */ /* 0x000fce0000000f00 */
[----:B------:R-:W-:Y:S05]  /*06e0*/  CALL.REL.NOINC `($__internal_2_$__cuda_sm20_div_rn_f64_full) ;  /* 0x0000005000407944 */ /* 0x000fea0003c00000 */
[----:B------:R-:W-:Y:S02]  /*06f0*/  IMAD.MOV.U32 R2, RZ, RZ, R24 ;  /* 0x000000ffff027224 */ /* 0x000fe400078e0018 */
[----:B------:R-:W-:-:S07]  /*0700*/  IMAD.MOV.U32 R3, RZ, RZ, R25 ;  /* 0x000000ffff037224 */ /* 0x000fce00078e0019 */
.L_x_13938:
[----:B------:R-:W-:-:S10]  /*0710*/  DADD R4, R2, -1 ;  /* 0xbff0000002047429 */ /* 0x000fd40000000000 */
[----:B------:R-:W-:Y:S02]  /*0720*/  FSEL R8, R4, R2, P4 ;  /* 0x0000000204087208 */ /* 0x000fe40002000000 */
[----:B------:R-:W-:-:S06]  /*0730*/  FSEL R9, R5, R3, P4 ;  /* 0x0000000305097208 */ /* 0x000fcc0002000000 */
[----:B------:R-:W-:-:S14]  /*0740*/  DSETP.NEU.AND P0, PT, R8, RZ, PT ;  /* 0x000000ff0800722a */ /* 0x000fdc0003f0d000 */
[----:B------:R-:W-:Y:S05]  /*0750*/  @P0 BRA `(.L_x_13939) ;  /* 0x0000000000600947 */ /* 0x000fea0003800000 */
[----:B------:R-:W0:Y:S01]  /*0760*/  MUFU.RCP64H R3, R17 ;  /* 0x0000001100037308 */ /* 0x000e220000001800 */
[----:B------:R-:W-:Y:S02]  /*0770*/  MOV R2, 0x1 ;  /* 0x0000000100027802 */ /* 0x000fe40000000f00 */
[----:B------:R-:W-:-:S04]  /*0780*/  FSETP.GEU.AND P1, PT, |R19|, 6.5827683646048100446e-37, PT ;  /* 0x036000001300780b */ /* 0x000fc80003f2e200 */
[----:B0-----:R-:W-:-:S08]  /*0790*/  DFMA R4, -R16, R2, 1 ;  /* 0x3ff000001004742b */ /* 0x001fd00000000102 */
[----:B------:R-:W-:-:S08]  /*07a0*/  DFMA R4, R4, R4, R4 ;  /* 0x000000040404722b */ /* 0x000fd00000000004 */
        /* <DEDUP_REMOVED lines=14> */
[----:B------:R-:W-:Y:S05]  /*0890*/  CALL.REL.NOINC `($__internal_2_$__cuda_sm20_div_rn_f64_full) ;  /* 0x0000004c00d47944 */ /* 0x000fea0003c00000 */
[----:B------:R-:W-:-:S07]  /*08a0*/  IMAD.MOV.U32 R3, RZ, RZ, R25 ;  /* 0x000000ffff037224 */ /* 0x000fce00078e0019 */
.L_x_13940:
[----:B------:R-:W-:Y:S02]  /*08b0*/  LOP3.LUT R3, RZ, 0x80000000, R3, 0xb8, !PT ;  /* 0x80000000ff037812 */ /* 0x000fe400078eb803 */
[----:B------:R-:W-:Y:S01]  /*08c0*/  MOV R2, RZ ;  /* 0x000000ff00027202 */ /* 0x000fe20000000f00 */
[----:B------:R-:W-:Y:S06]  /*08d0*/  BRA `(.L_x_13941) ;  /* 0x0000000000747947 */ /* 0x000fec0003800000 */
.L_x_13939:
[----:B------:R-:W0:Y:S02]  /*08e0*/  FRND.F64.FLOOR R2, R8 ;  /* 0x0000000800027313 */ /* 0x000e240000305800 */
[----:B0-----:R-:W-:Y:S02]  /*08f0*/  DADD R4, R8, -R2 ;  /* 0x0000000008047229 */ /* 0x001fe40000000802 */
[----:B------:R-:W-:-:S06]  /*0900*/  DADD R6, R2, 1 ;  /* 0x3ff0000002067429 */ /* 0x000fcc0000000000 */
[----:B------:R-:W-:-:S06]  /*0910*/  DSETP.GT.AND P0, PT, R4, 0.5, PT ;  /* 0x3fe000000400742a */ /* 0x000fcc0003f04000 */
[----:B------:R-:W-:Y:S02]  /*0920*/  FSEL R2, R6, R2, P0 ;  /* 0x0000000206027208 */ /* 0x000fe40000000000 */
[----:B------:R-:W-:Y:S01]  /*0930*/  FSEL R3, R7, R3, P0 ;  /* 0x0000000307037208 */ /* 0x000fe20000000000 */
[----:B------:R-:W-:Y:S06]  /*0940*/  BRA `(.L_x_13941) ;  /* 0x0000000000587947 */ /* 0x000fec0003800000 */
.L_x_13933:
[----:B------:R-:W0:Y:S01]  /*0950*/  MUFU.RCP64H R3, R17 ;  /* 0x0000001100037308 */ /* 0x000e220000001800 */
[----:B------:R-:W-:Y:S01]  /*0960*/  IMAD.MOV.U32 R2, RZ, RZ, 0x1 ;  /* 0x00000001ff027424 */ /* 0x000fe200078e00ff */
[----:B-----5:R-:W-:-:S05]  /*0970*/  FSETP.GEU.AND P1, PT, |R19|, 6.5827683646048100446e-37, PT ;  /* 0x036000001300780b */ /* 0x020fca0003f2e200 */
        /* <DEDUP_REMOVED lines=17> */
[----:B------:R-:W-:Y:S01]  /*0a90*/  MOV R2, R24 ;  /* 0x0000001800027202 */ /* 0x000fe20000000f00 */
[----:B------:R-:W-:-:S07]  /*0aa0*/  IMAD.MOV.U32 R3, RZ, RZ, R25 ;  /* 0x000000ffff037224 */ /* 0x000fce00078e0019 */
.L_x_13941:
[----:B------:R-:W-:Y:S05]  /*0ab0*/  BSYNC.RECONVERGENT B1 ;  /* 0x0000000000017941 */ /* 0x000fea0003800200 */
.L_x_13932:
[----:B------:R-:W0:Y:S01]  /*0ac0*/  LDC.64 R4, c[0x0][0x5e8] ;  /* 0x00017a00ff047b82 */ /* 0x000e220000000a00 */
[----:B------:R-:W-:Y:S01]  /*0ad0*/  VIADD R21, R21, 0x80 ;  /* 0x0000008015157836 */ /* 0x000fe20000000000 */
[----:B0-----:R0:W-:Y:S06]  /*0ae0*/  STG.E.64 desc[UR6][R4.64], R2 ;  /* 0x0000000204007986 */ /* 0x0011ec000c101b06 */
.L_x_13931:
[----:B------:R-:W-:Y:S05]  /*0af0*/  BSYNC.RECONVERGENT B0 ;  /* 0x0000000000007941 */ /* 0x000fea0003800200 */
.L_x_13930:
[----:B------:R-:W1:Y:S02]  /*0b00*/  LDCU UR4, c[0x0][0x380] ;  /* 0x00007000ff0477ac */ /* 0x000e640008000800 */
[----:B-1----:R-:W-:-:S13]  /*0b10*/  ISETP.GE.AND P0, PT, R21, UR4, PT ;  /* 0x0000000415007c0c */ /* 0x002fda000bf06270 */
[----:B------:R-:W-:Y:S05]  /*0b20*/  @P0 EXIT ;  /* 0x000000000000094d */ /* 0x000fea0003800000 */
[----:B------:R-:W1:Y:S08]  /*0b30*/  LDC.64 R16, c[0x0][0x5f8] ;  /* 0x00017e00ff107b82 */ /* 0x000e700000000a00 */
[----:B------:R-:W2:Y:S01]  /*0b40*/  LDC.64 R18, c[0x0][0x5f0] ;  /* 0x00017c00ff127b82 */ /* 0x000ea20000000a00 */
[----:B-1----:R-:W3:Y:S04]  /*0b50*/  LDG.E.64 R16, desc[UR6][R16.64] ;  /* 0x0000000610107981 */ /* 0x002ee8000c1e1b00 */
[----:B--2---:R-:W5:Y:S01]  /*0b60*/  LDG.E.64 R18, desc[UR6][R18.64] ;  /* 0x0000000612127981 */ /* 0x004f62000c1e1b00 */
[----:B---3--:R-:W-:-:S14]  /*0b70*/  DSETP.NEU.AND P0, PT, R16, RZ, PT ;  /* 0x000000ff1000722a */ /* 0x008fdc0003f0d000 */
[----:B------:R-:W-:Y:S05]  /*0b80*/  @!P0 BRA `(.L_x_13942) ;  /* 0x0000000800148947 */ /* 0x000fea0003800000 */
[----:B0----5:R-:W-:Y:S01]  /*0b90*/  LOP3.LUT R3, R19, 0x7fffffff, RZ, 0xc0, !PT ;  /* 0x7fffffff13037812 */ /* 0x021fe200078ec0ff */
[----:B------:R-:W-:Y:S01]  /*0ba0*/  IMAD.MOV.U32 R6, RZ, RZ, R16 ;  /* 0x000000ffff067224 */ /* 0x000fe200078e0010 */
[----:B------:R-:W-:Y:S02]  /*0bb0*/  LOP3.LUT R7, R17, 0x7fffffff, RZ, 0xc0, !PT ;  /* 0x7fffffff11077812 */ /* 0x000fe400078ec0ff */
        /* <DEDUP_REMOVED lines=28> */
.L_x_13945:
        /* <DEDUP_REMOVED lines=10> */
[----:B------:R-:W-:Y:S01]  /*0e20*/  LOP3.LUT R3, R13, 0x7fffffff, RZ, 0xc0, !PT ;  /* 0x7fffffff0d037812 */ /* 0x000fe200078ec0ff */
[----:B------:R-:W-:Y:S01]  /*0e30*/  IMAD.MOV.U32 R4, RZ, RZ, RZ ;  /* 0x000000ffff047224 */ /* 0x000fe200078e00ff */
[----:B------:R-:W-:Y:S01]  /*0e40*/  ISETP.NE.U32.AND P0, PT, R2, RZ, PT ;  /* 0x000000ff0200720c */ /* 0x000fe20003f05070 */
[----:B------:R-:W-:-:S03]  /*0e50*/  IMAD.MOV.U32 R7, RZ, RZ, RZ ;  /* 0x000000ffff077224 */ /* 0x000fc600078e00ff */
        /* <DEDUP_REMOVED lines=15> */
.L_x_13946:
[----:B------:R-:W-:Y:S01]  /*0f50*/  LOP3.LUT R5, R7, 0x80000000, R19, 0xb8, !PT ;  /* 0x8000000007057812 */ /* 0x000fe200078eb813 */
[----:B------:R-:W-:Y:S06]  /*0f60*/  BRA `(.L_x_13944) ;  /* 0x0000000000187947 */ /* 0x000fec0003800000 */
.L_x_13943:
[----:B------:R-:W-:-:S06]  /*0f70*/  DSETP.NAN.AND P0, PT, R6, R6, PT ;  /* 0x000000060600722a */ /* 0x000fcc0003f08000 */
[----:B------:R-:W-:-:S14]  /*0f80*/  DSETP.NUM.AND P0, PT, R2, R2, !P0 ;  /* 0x000000020200722a */ /* 0x000fdc0004707000 */
[----:B------:R-:W-:Y:S02]  /*0f90*/  @P0 DSETP.NEU.AND P1, PT, R2, +INF , PT ;  /* 0x7ff000000200042a */ /* 0x000fe40003f2d000 */
[----:B------:R-:W-:-:S06]  /*0fa0*/  @!P0 DADD R4, R18, R16 ;  /* 0x0000000012048229 */ /* 0x000fcc0000000010 */
[----:B------:R-:W-:Y:S02]  /*0fb0*/  @P0 FSEL R4, R18, RZ, P1 ;  /* 0x000000ff12040208 */ /* 0x000fe40000800000 */
[----:B------:R-:W-:-:S07]  /*0fc0*/  @P0 FSEL R5, R19, -QNAN , P1 ;  /* 0xfff8000013050808 */ /* 0x000fce0000800000 */
.L_x_13944:
[----:B------:R-:W0:Y:S01]  /*0fd0*/  MUFU.RCP64H R3, R17 ;  /* 0x0000001100037308 */ /* 0x000e220000001800 */
[----:B------:R-:W-:Y:S01]  /*0fe0*/  MOV R2, 0x1 ;  /* 0x0000000100027802 */ /* 0x000fe20000000f00 */
        /* <DEDUP_REMOVED lines=18> */
[----:B------:R-:W-:Y:S01]  /*1110*/  MOV R0, 0x1140 ;  /* 0x0000114000007802 */ /* 0x000fe20000000f00 */
[----:B------:R-:W-:-:S07]  /*1120*/  IMAD.MOV.U32 R13, RZ, RZ, R17 ;  /* 0x000000ffff0d7224 */ /* 0x000fce00078e0011 */
[----:B------:R-:W-:Y:S05]  /*1130*/  CALL.REL.NOINC `($__internal_2_$__cuda_sm20_div_rn_f64_full) ;  /* 0x0000004400ac7944 */ /* 0x000fea0003c00000 */
[----:B------:R-:W-:Y:S01]  /*1140*/  MOV R2, R24 ;  /* 0x0000001800027202 */ /* 0x000fe20000000f00 */
[----:B------:R-:W-:-:S07]  /*1150*/  IMAD.MOV.U32 R3, RZ, RZ, R25 ;  /* 0x000000ffff037224 */ /* 0x000fce00078e0019 */
.L_x_13947:
[----:B------:R-:W-:-:S10]  /*1160*/  DADD R4, R2, -1 ;  /* 0xbff0000002047429 */ /* 0x000fd40000000000 */
[----:B------:R-:W-:Y:S02]  /*1170*/  FSEL R8, R4, R2, P4 ;  /* 0x0000000204087208 */ /* 0x000fe40002000000 */
[----:B------:R-:W-:-:S06]  /*1180*/  FSEL R9, R5, R3, P4 ;  /* 0x0000000305097208 */ /* 0x000fcc0002000000 */
[----:B------:R-:W-:-:S14]  /*1190*/  DSETP.NEU.AND P0, PT, R8, RZ, PT ;  /* 0x000000ff0800722a */ /* 0x000fdc0003f0d000 */
[----:B------:R-:W-:Y:S05]  /*11a0*/  @P0 BRA `(.L_x_13948) ;  /* 0x0000000000680947 */ /* 0x000fea0003800000 */
[----:B------:R-:W0:Y:S01]  /*11b0*/  MUFU.RCP64H R3, R17 ;  /* 0x0000001100037308 */ /* 0x000e220000001800 */
[----:B------:R-:W-:Y:S01]  /*11c0*/  IMAD.MOV.U32 R2, RZ, RZ, 0x1 ;  /* 0x00000001ff027424 */ /* 0x000fe200078e00ff */
[----:B------:R-:W-:-:S05]  /*11d0*/  FSETP.GEU.AND P1, PT, |R19|, 6.5827683646048100446e-37, PT ;  /* 0x036000001300780b */ /* 0x000fca0003f2e200 */
        /* <DEDUP_REMOVED lines=16> */
[----:B------:R-:W-:Y:S05]  /*12e0*/  CALL.REL.NOINC `($__internal_2_$__cuda_sm20_div_rn_f64_full) ;  /* 0x0000004400407944 */ /* 0x000fea0003c00000 */
[----:B------:R-:W-:-:S07]  /*12f0*/  IMAD.MOV.U32 R3, RZ, RZ, R25 ;  /* 0x000000ffff037224 */ /* 0x000fce00078e0019 */
.L_x_13949:
[----:B------:R-:W0:Y:S01]  /*1300*/  LDC.64 R4, c[0x0][0x5e8] ;  /* 0x00017a00ff047b82 */ /* 0x000e220000000a00 */
[----:B------:R-:W-:Y:S01]  /*1310*/  LOP3.LUT R3, RZ, 0x80000000, R3, 0xb8, !PT ;  /* 0x80000000ff037812 */ /* 0x000fe200078eb803 */
[----:B------:R-:W-:-:S05]  /*1320*/  IMAD.MOV.U32 R2, RZ, RZ, RZ ;  /* 0x000000ffff027224 */ /* 0x000fca00078e00ff */
[----:B0-----:R-:W-:Y:S01]  /*1330*/  STG.E.64 desc[UR6][R4.64], R2 ;  /* 0x0000000204007986 */ /* 0x001fe2000c101b06 */
[----:B------:R-:W-:Y:S05]  /*1340*/  EXIT ;  /* 0x000000000000794d */ /* 0x000fea0003800000 */
.L_x_13948:
[----:B------:R-:W0:Y:S01]  /*1350*/  FRND.F64.FLOOR R2, R8 ;  /* 0x0000000800027313 */ /* 0x000e220000305800 */
[----:B------:R-:W1:Y:S01]  /*1360*/  LDC.64 R10, c[0x0][0x5e8] ;  /* 0x00017a00ff0a7b82 */ /* 0x000e620000000a00 */
[----:B0-----:R-:W-:Y:S02]  /*1370*/  DADD R4, R8, -R2 ;  /* 0x0000000008047229 */ /* 0x001fe40000000802 */
[----:B------:R-:W-:-:S06]  /*1380*/  DADD R6, R2, 1 ;  /* 0x3ff0000002067429 */ /* 0x000fcc0000000000 */
[----:B------:R-:W-:-:S06]  /*1390*/  DSETP.GT.AND P0, PT, R4, 0.5, PT ;  /* 0x3fe000000400742a */ /* 0x000fcc0003f04000 */
[----:B------:R-:W-:Y:S02]  /*13a0*/  FSEL R2, R6, R2, P0 ;  /* 0x0000000206027208 */ /* 0x000fe40000000000 */
[----:B------:R-:W-:-:S05]  /*13b0*/  FSEL R3, R7, R3, P0 ;  /* 0x0000000307037208 */ /* 0x000fca0000000000 */
[----:B-1----:R-:W-:Y:S01]  /*13c0*/  STG.E.64 desc[UR6][R10.64], R2 ;  /* 0x000000020a007986 */ /* 0x002fe2000c101b06 */
[----:B------:R-:W-:Y:S05]  /*13d0*/  EXIT ;  /* 0x000000000000794d */ /* 0x000fea0003800000 */
.L_x_13942:
[----:B0-----:R-:W0:Y:S01]  /*13e0*/  MUFU.RCP64H R3, R17 ;  /* 0x0000001100037308 */ /* 0x001e220000001800 */
[----:B------:R-:W-:Y:S02]  /*13f0*/  MOV R2, 0x1 ;  /* 0x0000000100027802 */ /* 0x000fe40000000f00 */
[----:B-----5:R-:W-:-:S04]  /*1400*/  FSETP.GEU.AND P1, PT, |R19|, 6.5827683646048100446e-37, PT ;  /* 0x036000001300780b */ /* 0x020fc80003f2e200 */
        /* <DEDUP_REMOVED lines=17> */
[----:B------:R-:W-:Y:S01]  /*1520*/  IMAD.MOV.U32 R2, RZ, RZ, R24 ;  /* 0x000000ffff027224 */ /* 0x000fe200078e0018 */
[----:B------:R-:W-:-:S07]  /*1530*/  MOV R3, R25 ;  /* 0x0000001900037202 */ /* 0x000fce0000000f00 */
.L_x_13950:
[----:B------:R-:W0:Y:S02]  /*1540*/  LDC.64 R4, c[0x0][0x5e8] ;  /* 0x00017a00ff047b82 */ /* 0x000e240000000a00 */
[----:B0-----:R-:W-:Y:S01]  /*1550*/  STG.E.64 desc[UR6][R4.64], R2 ;  /* 0x0000000204007986 */ /* 0x001fe2000c101b06 */
[----:B------:R-:W-:Y:S05]  /*1560*/  EXIT ;  /* 0x000000000000794d */ /* 0x000fea0003800000 */
.L_x_13929:
[----:B------:R-:W0:Y:S01]  /*1570*/  LDCU UR4, c[0x0][0x380] ;  /* 0x00007000ff0477ac */ /* 0x000e220008000800 */
[----:B------:R-:W-:Y:S01]  /*1580*/  VIADD R20, R20, 0xffffffff ;  /* 0xffffffff14147836 */ /* 0x000fe20000000000 */
[----:B------:R-:W-:Y:S04]  /*1590*/  BSSY.RECONVERGENT B0, `(.L_x_13951) ;  /* 0x0000213000007945 */ /* 0x000fe80003800200 */
[----:B------:R-:W-:-:S05]  /*15a0*/  VIMNMX.U32 R22, PT, PT, R20, 0x18, PT ;  /* 0x0000001814167848 */ /* 0x000fca0003fe0000 */
[----:B------:R-:W-:Y:S01]  /*15b0*/  VIADD R22, R22, 0x1 ;  /* 0x0000000116167836 */ /* 0x000fe20000000000 */
[----:B0-----:R-:W-:-:S13]  /*15c0*/  ISETP.GE.AND P0, PT, R21, UR4, PT ;  /* 0x0000000415007c0c */ /* 0x001fda000bf06270 */
[----:B------:R-:W-:Y:S05]  /*15d0*/  @P0 BRA `(.L_x_13952) ;  /* 0x0000002000380947 */ /* 0x000fea0003800000 */
[----:B------:R-:W0:Y:S01]  /*15e0*/  LDCU.64 UR4, c[0x0][0x390] ;  /* 0x00007200ff0477ac */ /* 0x000e220008000a00 */
[----:B------:R-:W-:Y:S02]  /*15f0*/  HFMA2 R2, -RZ, RZ, 0, 0 ;  /* 0x00000000ff027431 */ /* 0x000fe400000001ff */
[----:B------:R-:W-:Y:S01]  /*1600*/  IMAD.MOV.U32 R3, RZ, RZ, R21 ;  /* 0x000000ffff037224 */ /* 0x000fe200078e0015 */
[----:B------:R-:W-:Y:S01]  /*1610*/  ISETP.NE.AND P0, PT, R20, RZ, PT ;  /* 0x000000ff1400720c */ /* 0x000fe20003f05270 */
[----:B------:R-:W1:Y:S01]  /*1620*/  LDCU UR8, c[0x0][0x38c] ;  /* 0x00007180ff0877ac */ /* 0x000e620008000800 */
[----:B------:R-:W2:Y:S01]  /*1630*/  LDCU.64 UR10, c[0x0][0x4b8] ;  /* 0x00009700ff0a77ac */ /* 0x000ea20008000a00 */
        /* <DEDUP_REMOVED lines=16> */
[----:B-1----:R-:W-:-:S05]  /*1740*/  SHF.R.U32.HI R7, RZ, UR4, R6 ;  /* 0x00000004ff077c19 */ /* 0x002fca0008011606 */
[----:B------:R-:W-:-:S04]  /*1750*/  IMAD.MOV R3, RZ, RZ, -R7 ;  /* 0x000000ffff037224 */ /* 0x000fc800078e0a07 */
[----:B------:R-:W-:-:S04]  /*1760*/  IMAD R5, R3, UR8, R5 ;  /* 0x0000000803057c24 */ /* 0x000fc8000f8e0205 */
[C---:B--2---:R-:W-:Y:S02]  /*1770*/  IMAD R23, R5.reuse, UR5, R23 ;  /* 0x0000000505177c24 */ /* 0x044fe4000f8e0217 */
[C---:B---3--:R-:W-:Y:S02]  /*1780*/  IMAD R0, R5.reuse, UR10, R0 ;  /* 0x0000000a05007c24 */ /* 0x048fe4000f8e0200 */
[----:B------:R-:W-:Y:S01]  /*1790*/  IMAD R2, R5, UR11, R2 ;  /* 0x0000000b05027c24 */ /* 0x000fe2000f8e0202 */
[----:B------:R-:W-:Y:S06]  /*17a0*/  @!P0 BRA `(.L_x_13953) ;  /* 0x0000001000fc8947 */ /* 0x000fec0003800000 */
[----:B------:R-:W0:Y:S01]  /*17b0*/  LDCU.64 UR4, c[0x0][0x3a8] ;  /* 0x00007500ff0477ac */ /* 0x000e220008000a00 */
[----:B------:R-:W-:Y:S01]  /*17c0*/  IMAD.MOV.U32 R6, RZ, RZ, RZ ;  /* 0x000000ffff067224 */ /* 0x000fe200078e00ff */
        /* <DEDUP_REMOVED lines=13> */
[----:B------:R-:W-:Y:S01]  /*18a0*/  IMAD.MOV.U32 R4, RZ, RZ, RZ ;  /* 0x000000ffff047224 */ /* 0x000fe200078e00ff */
        /* <DEDUP_REMOVED lines=280> */
[----:B------:R-:W-:Y:S01]  /*2a30*/  IMAD.MOV.U32 R4, RZ, RZ, RZ ;  /* 0x000000ffff047224 */ /* 0x000fe200078e00ff */
[----:B------:R-:W1:Y:S01]  /*2a40*/  LDCU UR4, c[0x0][0x4a8] ;  /* 0x00009500ff0477ac */ /* 0x000e620008000800 */
[----:B------:R-:W2:Y:S09]  /*2a50*/  LDCU UR5, c[0x0][0x5cc] ;  /* 0x0000b980ff0577ac */ /* 0x000eb20008000800 */
[----:B------:R-:W3:Y:S01]  /*2a60*/  @P0 LDC.64 R10, c[0x0][0x4b0] ;  /* 0x00012c00ff0a0b82 */ /* 0x000ee20000000a00 */
[----:B------:R-:W4:Y:S01]  /*2a70*/  LDCU.64 UR10, c[0x0][0x5d0] ;  /* 0x0000ba00ff0a77ac */ /* 0x000f220008000a00 */
[----:B0-----:R-:W-:-:S06]  /*2a80*/  IMAD.HI.U32 R8, R5, UR9, R4 ;  /* 0x0000000905087c27 */ /* 0x001fcc000f8e0004 */
[----:B------:R-:W0:Y:S01]  /*2a90*/  @P0 LDC R13, c[0x0][0x4ac] ;  /* 0x00012b00ff0d0b82 */ /* 0x000e220000000800 */
[----:B-1----:R-:W-:Y:S02]  /*2aa0*/  SHF.R.U32.HI R9, RZ, UR4, R8 ;  /* 0x00000004ff097c19 */ /* 0x002fe40008011608 */
[----:B------:R-:W-:-:S05]  /*2ab0*/  @P0 MOV R8, RZ ;  /* 0x000000ff00080202 */ /* 0x000fca0000000f00 */
[----:B------:R-:W1:Y:S01]  /*2ac0*/  @P0 LDC.64 R6, c[0x0][0x5d8] ;  /* 0x00017600ff060b82 */ /* 0x000e620000000a00 */
[----:B------:R-:W-:-:S04]  /*2ad0*/  IMAD.MOV R3, RZ, RZ, -R9 ;  /* 0x000000ffff037224 */ /* 0x000fc800078e0a09 */
[----:B------:R-:W-:-:S03]  /*2ae0*/  IMAD R5, R3, UR8, R5 ;  /* 0x0000000803057c24 */ /* 0x000fc6000f8e0205 */
[----:B------:R-:W5:Y:S01]  /*2af0*/  @P0 LDC R12, c[0x0][0x5e0] ;  /* 0x00017800ff0c0b82 */ /* 0x000f620000000800 */
[----:B---3--:R-:W-:-:S04]  /*2b00*/  @P0 IMAD.HI.U32 R4, R9, R10, R8 ;  /* 0x0000000a09040227 */ /* 0x008fc800078e0008 */
[C---:B--2---:R-:W-:Y:S01]  /*2b10*/  IMAD R23, R5.reuse, UR5, R23 ;  /* 0x0000000505177c24 */ /* 0x044fe2000f8e0217 */
[----:B------:R-:W-:Y:S01]  /*2b20*/  @P0 SHF.R.U32.HI R4, RZ, R11, R4 ;  /* 0x0000000bff040219 */ /* 0x000fe20000011604 */
[C---:B----4-:R-:W-:Y:S02]  /*2b30*/  IMAD R0, R5.reuse, UR10, R0 ;  /* 0x0000000a05007c24 */ /* 0x050fe4000f8e0200 */
[----:B------:R-:W-:Y:S02]  /*2b40*/  IMAD R2, R5, UR11, R2 ;  /* 0x0000000b05027c24 */ /* 0x000fe4000f8e0202 */
[----:B------:R-:W-:-:S04]  /*2b50*/  @P0 IMAD.MOV R8, RZ, RZ, -R4 ;  /* 0x000000ffff080224 */ /* 0x000fc800078e0a04 */
[----:B0-----:R-:W-:-:S04]  /*2b60*/  @P0 IMAD R9, R8, R13, R9 ;  /* 0x0000000d08090224 */ /* 0x001fc800078e0209 */
[C---:B-1----:R-:W-:Y:S02]  /*2b70*/  @P0 IMAD R23, R9.reuse, R6, R23 ;  /* 0x0000000609170224 */ /* 0x042fe400078e0217 */
[C---:B------:R-:W-:Y:S02]  /*2b80*/  @P0 IMAD R0, R9.reuse, R7, R0 ;  /* 0x0000000709000224 */ /* 0x040fe400078e0200 */
[----:B-----5:R-:W-:-:S07]  /*2b90*/  @P0 IMAD R2, R9, R12, R2 ;  /* 0x0000000c09020224 */ /* 0x020fce00078e0202 */
.L_x_13953:
[----:B------:R-:W0:Y:S02]  /*2ba0*/  LDCU.128 UR8, c[0x0][0x5f0] ;  /* 0x0000be00ff0877ac */ /* 0x000e240008000c00 */
[----:B0-----:R-:W-:-:S04]  /*2bb0*/  IADD3 R16, P0, PT, R2, UR10, RZ ;  /* 0x0000000a02107c10 */ /* 0x001fc8000ff1e0ff */
[----:B------:R-:W-:-:S06]  /*2bc0*/  IADD3.X R17, PT, PT, RZ, UR11, RZ, P0, !PT ;  /* 0x0000000bff117c10 */ /* 0x000fcc00087fe4ff */
[----:B------:R-:W2:Y:S01]  /*2bd0*/  LDG.E.64 R16, desc[UR6][R16.64] ;  /* 0x0000000610107981 */ /* 0x000ea2000c1e1b00 */
[----:B------:R-:W-:-:S05]  /*2be0*/  IADD3 R18, P0, PT, R0, UR8, RZ ;  /* 0x0000000800127c10 */ /* 0x000fca000ff1e0ff */
[----:B------:R-:W-:-:S06]  /*2bf0*/  IMAD.X R19, RZ, RZ, UR9, P0 ;  /* 0x00000009ff137e24 */ /* 0x000fcc00080e06ff */
[----:B------:R-:W5:Y:S01]  /*2c00*/  LDG.E.64 R18, desc[UR6][R18.64] ;  /* 0x0000000612127981 */ /* 0x000f62000c1e1b00 */
[----:B------:R-:W-:Y:S01]  /*2c10*/  BSSY.RECONVERGENT B1, `(.L_x_13954) ;  /* 0x00000a5000017945 */ /* 0x000fe20003800200 */
[----:B--2---:R-:W-:-:S14]  /*2c20*/  DSETP.NEU.AND P0, PT, R16, RZ, PT ;  /* 0x000000ff1000722a */ /* 0x004fdc0003f0d000 */
[----:B------:R-:W-:Y:S05]  /*2c30*/  @P0 BRA `(.L_x_13955) ;  /* 0x0000000000640947 */ /* 0x000fea0003800000 */
[----:B------:R-:W0:Y:S01]  /*2c40*/  MUFU.RCP64H R3, R17 ;  /* 0x0000001100037308 */ /* 0x000e220000001800 */
[----:B------:R-:W-:Y:S01]  /*2c50*/  IMAD.MOV.U32 R2, RZ, RZ, 0x1 ;  /* 0x00000001ff027424 */ /* 0x000fe200078e00ff */
[----:B-----5:R-:W-:Y:S01]  /*2c60*/  FSETP.GEU.AND P1, PT, |R19|, 6.5827683646048100446e-37, PT ;  /* 0x036000001300780b */ /* 0x020fe20003f2e200 */
[----:B------:R-:W-:Y:S04]  /*2c70*/  BSSY.RECONVERGENT B2, `(.L_x_13956) ;  /* 0x0000014000027945 */ /* 0x000fe80003800200 */
        /* <DEDUP_REMOVED lines=17> */
[----:B------:R-:W-:Y:S02]  /*2d90*/  IMAD.MOV.U32 R2, RZ, RZ, R24 ;  /* 0x000000ffff027224 */ /* 0x000fe400078e0018 */
[----:B------:R-:W-:-:S07]  /*2da0*/  IMAD.MOV.U32 R3, RZ, RZ, R25 ;  /* 0x000000ffff037224 */ /* 0x000fce00078e0019 */
.L_x_13957:
[----:B------:R-:W-:Y:S05]  /*2db0*/  BSYNC.RECONVERGENT B2 ;  /* 0x0000000000027941 */ /* 0x000fea0003800200 */
.L_x_13956:
[----:B------:R-:W-:Y:S05]  /*2dc0*/  BRA `(.L_x_13958) ;  /* 0x0000000800247947 */ /* 0x000fea0003800000 */
.L_x_13955:
[----:B-----5:R-:W-:Y:S01]  /*2dd0*/  LOP3.LUT R3, R19, 0x7fffffff, RZ, 0xc0, !PT ;  /* 0x7fffffff13037812 */ /* 0x020fe200078ec0ff */
        /* <DEDUP_REMOVED lines=14> */
.L_x_13960:
        /* <DEDUP_REMOVED lines=25> */
.L_x_13963:
        /* <DEDUP_REMOVED lines=11> */
.L_x_13962:
        /* <DEDUP_REMOVED lines=14> */
[----:B------:R-:W-:-:S04]  /*31e0*/  @!P0 IADD3 R0, PT, PT, -R5, 0x1, RZ ;  /* 0x0000000105008810 */ /* 0x000fc80007ffe1ff */
[--C-:B------:R-:W-:Y:S02]  /*31f0*/  @!P0 SHF.R.U64 R4, R2, R0, R3.reuse ;  /* 0x0000000002048219 */ /* 0x100fe40000001203 */
[----:B------:R-:W-:Y:S01]  /*3200*/  @P0 IADD3 R4, P1, PT, RZ, R2, RZ ;  /* 0x00000002ff040210 */ /* 0x000fe20007f3e0ff */
[----:B------:R-:W-:Y:S01]  /*3210*/  @P0 VIADD R2, R5, 0xffffffff ;  /* 0xffffffff05020836 */ /* 0x000fe20000000000 */
[----:B------:R-:W-:-:S03]  /*3220*/  @!P0 SHF.R.U32.HI R7, RZ, R0, R3 ;  /* 0x00000000ff078219 */ /* 0x000fc60000011603 */
[----:B------:R-:W-:-:S08]  /*3230*/  @P0 IMAD.U32.X R7, R2, 0x100000, R3, P1 ;  /* 0x0010000002070824 */ /* 0x000fd000008e0403 */
.L_x_13965:
[----:B------:R-:W-:Y:S05]  /*3240*/  BSYNC.RECONVERGENT B3 ;  /* 0x0000000000037941 */ /* 0x000fea0003800200 */
.L_x_13964:
[----:B------:R-:W-:-:S07]  /*3250*/  LOP3.LUT R5, R7, 0x80000000, R19, 0xb8, !PT ;  /* 0x8000000007057812 */ /* 0x000fce00078eb813 */
.L_x_13961:
[----:B------:R-:W-:Y:S05]  /*3260*/  BSYNC.RECONVERGENT B2 ;  /* 0x0000000000027941 */ /* 0x000fea0003800200 */
.L_x_13959:
[----:B------:R-:W0:Y:S01]  /*3270*/  MUFU.RCP64H R3, R17 ;  /* 0x0000001100037308 */ /* 0x000e220000001800 */
[----:B------:R-:W-:Y:S01]  /*3280*/  MOV R2, 0x1 ;  /* 0x0000000100027802 */ /* 0x000fe20000000f00 */
[----:B------:R-:W-:Y:S01]  /*3290*/  DADD R10, R18, -R4 ;  /* 0x00000000120a7229 */ /* 0x000fe20000000804 */
[----:B------:R-:W-:Y:S01]  /*32a0*/  PLOP3.LUT P4, PT, PT, PT, PT, 0x8, 0x80 ;  /* 0x000000000080781c */ /* 0x000fe20003f8e170 */
[----:B------:R-:W-:Y:S01]  /*32b0*/  DSETP.NEU.AND P0, PT, R4, RZ, PT ;  /* 0x000000ff0400722a */ /* 0x000fe20003f0d000 */
[----:B------:R-:W-:Y:S07]  /*32c0*/  BSSY.RECONVERGENT B2, `(.L_x_13966) ;  /* 0x0000015000027945 */ /* 0x000fee0003800200 */
        /* <DEDUP_REMOVED lines=20> */
.L_x_13967:
[----:B------:R-:W-:Y:S05]  /*3410*/  BSYNC.RECONVERGENT B2 ;  /* 0x0000000000027941 */ /* 0x000fea0003800200 */
.L_x_13966:
        /* <DEDUP_REMOVED lines=33> */
.L_x_13969:
[----:B------:R-:W-:Y:S05]  /*3630*/  BSYNC.RECONVERGENT B2 ;  /* 0x0000000000027941 */ /* 0x000fea0003800200 */
.L_x_13968:
[----:B------:R-:W-:Y:S01]  /*3640*/  LOP3.LUT R3, RZ, 0x80000000, R3, 0xb8, !PT ;  /* 0x80000000ff037812 */ /* 0x000fe200078eb803 */
[----:B------:R-:W-:-:S07]  /*3650*/  IMAD.MOV.U32 R2, RZ, RZ, RZ ;  /* 0x000000ffff027224 */ /* 0x000fce00078e00ff */
.L_x_13958:
[----:B------:R-:W-:Y:S05]  /*3660*/  BSYNC.RECONVERGENT B1 ;  /* 0x0000000000017941 */ /* 0x000fea0003800200 */
.L_x_13954:
[----:B------:R-:W0:Y:S01]  /*3670*/  LDCU.64 UR4, c[0x0][0x5e8] ;  /* 0x0000bd00ff0477ac */ /* 0x000e220008000a00 */
[----:B------:R-:W-:Y:S01]  /*3680*/  VIADD R21, R21, 0x80 ;  /* 0x0000008015157836 */ /* 0x000fe20000000000 */
[----:B0-----:R-:W-:-:S04]  /*3690*/  IADD3 R4, P0, PT, R23, UR4, RZ ;  /* 0x0000000417047c10 */ /* 0x001fc8000ff1e0ff */
[----:B------:R-:W-:-:S05]  /*36a0*/  IADD3.X R5, PT, PT, RZ, UR5, RZ, P0, !PT ;  /* 0x00000005ff057c10 */ /* 0x000fca00087fe4ff */
[----:B------:R0:W-:Y:S04]  /*36b0*/  STG.E.64 desc[UR6][R4.64], R2 ;  /* 0x0000000204007986 */ /* 0x0001e8000c101b06 */
.L_x_13952:
[----:B------:R-:W-:Y:S05]  /*36c0*/  BSYNC.RECONVERGENT B0 ;  /* 0x0000000000007941 */ /* 0x000fea0003800200 */
.L_x_13951:
[----:B------:R-:W1:Y:S02]  /*36d0*/  LDCU UR4, c[0x0][0x380] ;  /* 0x00007000ff0477ac */ /* 0x000e640008000800 */
[----:B-1----:R-:W-:-:S13]  /*36e0*/  ISETP.GE.AND P0, PT, R21, UR4, PT ;  /* 0x0000000415007c0c */ /* 0x002fda000bf06270 */
[----:B------:R-:W-:Y:S05]  /*36f0*/  @P0 EXIT ;  /* 0x000000000000094d */ /* 0x000fea0003800000 */
[----:B------:R-:W1:Y:S01]  /*3700*/  LDCU.64 UR4, c[0x0][0x390] ;  /* 0x00007200ff0477ac */ /* 0x000e620008000a00 */
[----:B0-----:R-:W-:Y:S01]  /*3710*/  MOV R3, R21 ;  /* 0x0000001500037202 */ /* 0x001fe20000000f00 */
[----:B------:R-:W-:Y:S01]  /*3720*/  IMAD.MOV.U32 R2, RZ, RZ, RZ ;  /* 0x000000ffff027224 */ /* 0x000fe200078e00ff */
[----:B------:R-:W-:Y:S01]  /*3730*/  ISETP.NE.AND P0, PT, R20, RZ, PT ;  /* 0x000000ff1400720c */ /* 0x000fe20003f05270 */
[----:B------:R-:W0:Y:S01]  /*3740*/  LDCU UR8, c[0x0][0x38c] ;  /* 0x00007180ff0877ac */ /* 0x000e220008000800 */
[----:B------:R-:W2:Y:S01]  /*3750*/  LDCU.64 UR10, c[0x0][0x4b8] ;  /* 0x00009700ff0a77ac */ /* 0x000ea20008000a00 */
[----:B-1----:R-:W-:Y:S01]  /*3760*/  IMAD.HI.U32 R4, R21, UR4, R2 ;  /* 0x0000000415047c27 */ /* 0x002fe2000f8e0002 */
[----:B------:R-:W1:Y:S04]  /*3770*/  LDCU UR4, c[0x0][0x4c0] ;  /* 0x00009800ff0477ac */ /* 0x000e680008000800 */
[----:B------:R-:W-:-:S05]  /*3780*/  SHF.R.U32.HI R5, RZ, UR5, R4 ;  /* 0x00000005ff057c19 */ /* 0x000fca0008011604 */
[----:B------:R-:W-:-:S04]  /*3790*/  IMAD.MOV R2, RZ, RZ, -R5 ;  /* 0x000000ffff027224 */ /* 0x000fc800078e0a05 */
[----:B0-----:R-:W-:-:S04]  /*37a0*/  IMAD R2, R2, UR8, R21 ;  /* 0x0000000802027c24 */ /* 0x001fc8000f8e0215 */
[C---:B--2---:R-:W-:Y:S02]  /*37b0*/  IMAD R17, R2.reuse, UR10, RZ ;  /* 0x0000000a02117c24 */ /* 0x044fe4000f8e02ff */
[C---:B------:R-:W-:Y:S02]  /*37c0*/  IMAD R0, R2.reuse, UR11, RZ ;  /* 0x0000000b02007c24 */ /* 0x040fe4000f8e02ff */
[----:B-1----:R-:W-:Y:S01]  /*37d0*/  IMAD R2, R2, UR4, RZ ;  /* 0x0000000402027c24 */ /* 0x002fe2000f8e02ff */
        /* <DEDUP_REMOVED lines=318> */
[----:B-1----:R-:W-:Y:S01]  /*4bc0*/  SHF.R.U32.HI R9, RZ, UR4, R8 ;  /* 0x00000004ff097c19 */ /* 0x002fe20008011608 */
[----:B------:R-:W-:-:S03]  /*4bd0*/  @P0 IMAD.MOV.U32 R8, RZ, RZ, RZ ;  /* 0x000000ffff080224 */ /* 0x000fc600078e00ff */
        /* <DEDUP_REMOVED lines=14> */
.L_x_13970:
[----:B------:R-:W0:Y:S01]  /*4cc0*/  LDCU.128 UR8, c[0x0][0x5f0] ;  /* 0x0000be00ff0877ac */ /* 0x000e220008000c00 */
[----:B------:R-:W1:Y:S01]  /*4cd0*/  LDCU.64 UR4, c[0x0][0x5e8] ;  /* 0x0000bd00ff0477ac */ /* 0x000e620008000a00 */
[----:B0-----:R-:W-:-:S05]  /*4ce0*/  IADD3 R20, P0, PT, R2, UR10, RZ ;  /* 0x0000000a02147c10 */ /* 0x001fca000ff1e0ff */
[----:B------:R-:W-:-:S06]  /*4cf0*/  IMAD.X R21, RZ, RZ, UR11, P0 ;  /* 0x0000000bff157e24 */ /* 0x000fcc00080e06ff */
[----:B------:R-:W2:Y:S01]  /*4d00*/  LDG.E.64 R20, desc[UR6][R20.64] ;  /* 0x0000000614147981 */ /* 0x000ea2000c1e1b00 */
[----:B------:R-:W-:-:S04]  /*4d10*/  IADD3 R18, P0, PT, R0, UR8, RZ ;  /* 0x0000000800127c10 */ /* 0x000fc8000ff1e0ff */
[----:B------:R-:W-:-:S06]  /*4d20*/  IADD3.X R19, PT, PT, RZ, UR9, RZ, P0, !PT ;  /* 0x00000009ff137c10 */ /* 0x000fcc00087fe4ff */
[----:B------:R-:W5:Y:S01]  /*4d30*/  LDG.E.64 R18, desc[UR6][R18.64] ;  /* 0x0000000612127981 */ /* 0x000f62000c1e1b00 */
[----:B-1----:R-:W-:Y:S01]  /*4d40*/  IADD3 R16, P1, PT, R17, UR4, RZ ;  /* 0x0000000411107c10 */ /* 0x002fe2000ff3e0ff */
[----:B------:R-:W-:Y:S04]  /*4d50*/  BSSY.RECONVERGENT B0, `(.L_x_13971) ;  /* 0x00000a7000007945 */ /* 0x000fe80003800200 */
[----:B------:R-:W-:Y:S01]  /*4d60*/  IMAD.X R17, RZ, RZ, UR5, P1 ;  /* 0x00000005ff117e24 */ /* 0x000fe200088e06ff */
[----:B--2---:R-:W-:-:S14]  /*4d70*/  DSETP.NEU.AND P0, PT, R20, RZ, PT ;  /* 0x000000ff1400722a */ /* 0x004fdc0003f0d000 */
[----:B------:R-:W-:Y:S05]  /*4d80*/  @!P0 BRA `(.L_x_13972) ;  /* 0x00000008002c8947 */ /* 0x000fea0003800000 */
[----:B-----5:R-:W-:Y:S01]  /*4d90*/  LOP3.LUT R3, R19, 0x7fffffff, RZ, 0xc0, !PT ;  /* 0x7fffffff13037812 */ /* 0x020fe200078ec0ff */
        /* <DEDUP_REMOVED lines=32> */
.L_x_13977:
        /* <DEDUP_REMOVED lines=11> */
.L_x_13976:
[----:B------:R-:W-:Y:S01]  /*5050*/  LOP3.LUT R3, R13, 0x7fffffff, RZ, 0xc0, !PT ;  /* 0x7fffffff0d037812 */ /* 0x000fe200078ec0ff */
[----:B------:R-:W-:Y:S01]  /*5060*/  BSSY.RECONVERGENT B2, `(.L_x_13978) ;  /* 0x0000013000027945 */ /* 0x000fe20003800200 */
[----:B------:R-:W-:Y:S01]  /*5070*/  ISETP.NE.U32.AND P0, PT, R2, RZ, PT ;  /* 0x000000ff0200720c */ /* 0x000fe20003f05070 */
[----:B------:R-:W-:Y:S01]  /*5080*/  IMAD.MOV.U32 R7, RZ, RZ, RZ ;  /* 0x000000ffff077224 */ /* 0x000fe200078e00ff */
        /* <DEDUP_REMOVED lines=10> */
[C---:B------:R-:W-:Y:S02]  /*5130*/  @P0 IADD3 R0, PT, PT, R5.reuse, -0x1, RZ ;  /* 0xffffffff05000810 */ /* 0x040fe40007ffe0ff */
[----:B------:R-:W-:Y:S02]  /*5140*/  @P0 IADD3 R4, P1, PT, RZ, R6, RZ ;  /* 0x00000006ff040210 */ /* 0x000fe40007f3e0ff */
[----:B------:R-:W-:-:S03]  /*5150*/  @!P0 IADD3 R2, PT, PT, -R5, 0x1, RZ ;  /* 0x0000000105028810 */ /* 0x000fc60007ffe1ff */
[--C-:B------:R-:W-:Y:S01]  /*5160*/  @P0 IMAD.U32.X R7, R0, 0x100000, R3.reuse, P1 ;  /* 0x0010000000070824 */ /* 0x100fe200008e0403 */
[-CC-:B------:R-:W-:Y:S02]  /*5170*/  @!P0 SHF.R.U64 R4, R6, R2.reuse, R3.reuse ;  /* 0x0000000206048219 */ /* 0x180fe40000001203 */
[----:B------:R-:W-:-:S07]  /*5180*/  @!P0 SHF.R.U32.HI R7, RZ, R2, R3 ;  /* 0x00000002ff078219 */ /* 0x000fce0000011603 */
.L_x_13979:
[----:B------:R-:W-:Y:S05]  /*5190*/  BSYNC.RECONVERGENT B2 ;  /* 0x0000000000027941 */ /* 0x000fea0003800200 */
.L_x_13978:
[----:B------:R-:W-:Y:S01]  /*51a0*/  LOP3.LUT R5, R7, 0x80000000, R19, 0xb8, !PT ;  /* 0x8000000007057812 */ /* 0x000fe200078eb813 */
[----:B------:R-:W-:Y:S06]  /*51b0*/  BRA `(.L_x_13975) ;  /* 0x0000000000187947 */ /* 0x000fec0003800000 */
.L_x_13974:
[----:B------:R-:W-:-:S06]  /*51c0*/  DSETP.NAN.AND P0, PT, R6, R6, PT ;  /* 0x000000060600722a */ /* 0x000fcc0003f08000 */
[----:B------:R-:W-:-:S14]  /*51d0*/  DSETP.NUM.AND P0, PT, R2, R2, !P0 ;  /* 0x000000020200722a */ /* 0x000fdc0004707000 */
[----:B------:R-:W-:Y:S02]  /*51e0*/  @P0 DSETP.NEU.AND P1, PT, R2, +INF , PT ;  /* 0x7ff000000200042a */ /* 0x000fe40003f2d000 */
[----:B------:R-:W-:-:S06]  /*51f0*/  @!P0 DADD R4, R18, R20 ;  /* 0x0000000012048229 */ /* 0x000fcc0000000014 */
[----:B------:R-:W-:Y:S02]  /*5200*/  @P0 FSEL R4, R18, RZ, P1 ;  /* 0x000000ff12040208 */ /* 0x000fe40000800000 */
[----:B------:R-:W-:-:S07]  /*5210*/  @P0 FSEL R5, R19, -QNAN , P1 ;  /* 0xfff8000013050808 */ /* 0x000fce0000800000 */
.L_x_13975:
[----:B------:R-:W-:Y:S05]  /*5220*/  BSYNC.RECONVERGENT B1 ;  /* 0x0000000000017941 */ /* 0x000fea0003800200 */
.L_x_13973:
[----:B------:R-:W0:Y:S01]  /*5230*/  MUFU.RCP64H R3, R21 ;  /* 0x0000001500037308 */ /* 0x000e220000001800 */
[----:B------:R-:W-:Y:S01]  /*5240*/  IMAD.MOV.U32 R2, RZ, RZ, 0x1 ;  /* 0x00000001ff027424 */ /* 0x000fe200078e00ff */
        /* <DEDUP_REMOVED lines=20> */
[----:B------:R-:W-:-:S07]  /*5390*/  MOV R0, 0x53b0 ;  /* 0x000053b000007802 */ /* 0x000fce0000000f00 */
[----:B------:R-:W-:Y:S05]  /*53a0*/  CALL.REL.NOINC `($__internal_2_$__cuda_sm20_div_rn_f64_full) ;  /* 0x0000000400107944 */ /* 0x000fea0003c00000 */
[----:B------:R-:W-:Y:S01]  /*53b0*/  IMAD.MOV.U32 R2, RZ, RZ, R24 ;  /* 0x000000ffff027224 */ /* 0x000fe200078e0018 */
[----:B------:R-:W-:-:S07]  /*53c0*/  MOV R3, R25 ;  /* 0x0000001900037202 */ /* 0x000fce0000000f00 */
.L_x_13981:
[----:B------:R-:W-:Y:S05]  /*53d0*/  BSYNC.RECONVERGENT B1 ;  /* 0x0000000000017941 */ /* 0x000fea0003800200 */
.L_x_13980:
        /* <DEDUP_REMOVED lines=26> */
[----:B------:R-:W-:-:S07]  /*5580*/  MOV R3, R25 ;  /* 0x0000001900037202 */ /* 0x000fce0000000f00 */
.L_x_13984:
[----:B------:R-:W-:Y:S05]  /*5590*/  BSYNC.RECONVERGENT B1 ;  /* 0x0000000000017941 */ /* 0x000fea0003800200 */
.L_x_13983:
[----:B------:R-:W-:Y:S01]  /*55a0*/  LOP3.LUT R3, RZ, 0x80000000, R3, 0xb8, !PT ;  /* 0x80000000ff037812 */ /* 0x000fe200078eb803 */
[----:B------:R-:W-:Y:S01]  /*55b0*/  IMAD.MOV.U32 R2, RZ, RZ, RZ ;  /* 0x000000ffff027224 */ /* 0x000fe200078e00ff */
[----:B------:R-:W-:Y:S06]  /*55c0*/  BRA `(.L_x_13985) ;  /* 0x00000000007c7947 */ /* 0x000fec0003800000 */
.L_x_13982:
[----:B------:R-:W0:Y:S02]  /*55d0*/  FRND.F64.FLOOR R2, R8 ;  /* 0x0000000800027313 */ /* 0x000e240000305800 */
[----:B0-----:R-:W-:Y:S02]  /*55e0*/  DADD R4, R8, -R2 ;  /* 0x0000000008047229 */ /* 0x001fe40000000802 */
[----:B------:R-:W-:-:S06]  /*55f0*/  DADD R6, R2, 1 ;  /* 0x3ff0000002067429 */ /* 0x000fcc0000000000 */
[----:B------:R-:W-:-:S06]  /*5600*/  DSETP.GT.AND P0, PT, R4, 0.5, PT ;  /* 0x3fe000000400742a */ /* 0x000fcc0003f04000 */
[----:B------:R-:W-:Y:S02]  /*5610*/  FSEL R2, R6, R2, P0 ;  /* 0x0000000206027208 */ /* 0x000fe40000000000 */
[----:B------:R-:W-:Y:S01]  /*5620*/  FSEL R3, R7, R3, P0 ;  /* 0x0000000307037208 */ /* 0x000fe20000000000 */
[----:B------:R-:W-:Y:S06]  /*5630*/  BRA `(.L_x_13985) ;  /* 0x0000000000607947 */ /* 0x000fec0003800000 */
.L_x_13972:
        /* <DEDUP_REMOVED lines=21> */
[----:B------:R-:W-:Y:S01]  /*5790*/  MOV R2, R24 ;  /* 0x0000001800027202 */ /* 0x000fe20000000f00 */
[----:B------:R-:W-:-:S07]  /*57a0*/  IMAD.MOV.U32 R3, RZ, RZ, R25 ;  /* 0x000000ffff037224 */ /* 0x000fce00078e0019 */
.L_x_13986:
[----:B------:R-:W-:Y:S05]  /*57b0*/  BSYNC.RECONVERGENT B1 ;  /* 0x0000000000017941 */ /* 0x000fea0003800200 */
.L_x_13985:
[----:B------:R-:W-:Y:S05]  /*57c0*/  BSYNC.RECONVERGENT B0 ;  /* 0x0000000000007941 */ /* 0x000fea0003800200 */
.L_x_13971:
[----:B------:R-:W-:Y:S01]  /*57d0*/  STG.E.64 desc[UR6][R16.64], R2 ;  /* 0x0000000210007986 */ /* 0x000fe2000c101b06 */
[----:B------:R-:W-:Y:S05]  /*57e0*/  EXIT ;  /* 0x000000000000794d */ /* 0x000fea0003800000 */
        .weak           $__internal_2_$__cuda_sm20_div_rn_f64_full
        .type           $__internal_2_$__cuda_sm20_div_rn_f64_full,@function
        .size           $__internal_2_$__cuda_sm20_div_rn_f64_full,(.L_x_36951 - $__internal_2_$__cuda_sm20_div_rn_f64_full)
$__internal_2_$__cuda_sm20_div_rn_f64_full:
[C---:B------:R-:W-:Y:S01]  /*57f0*/  FSETP.GEU.AND P0, PT, |R13|.reuse, 1.469367938527859385e-39, PT ;  /* 0x001000000d00780b */ /* 0x040fe20003f0e200 */
[----:B------:R-:W-:Y:S01]  /*5800*/  IMAD.MOV.U32 R26, RZ, RZ, 0x1 ;  /* 0x00000001ff1a7424 */ /* 0x000fe200078e00ff */
[----:B------:R-:W-:Y:S01]  /*5810*/  LOP3.LUT R14, R13, 0x800fffff, RZ, 0xc0, !PT ;  /* 0x800fffff0d0e7812 */ /* 0x000fe200078ec0ff */
[----:B------:R-:W-:Y:S01]  /*5820*/  IMAD.MOV.U32 R8, RZ, RZ, R10 ;  /* 0x000000ffff087224 */ /* 0x000fe200078e000a */
[C---:B------:R-:W-:Y:S01]  /*5830*/  FSETP.GEU.AND P1, PT, |R11|.reuse, 1.469367938527859385e-39, PT ;  /* 0x001000000b00780b */ /* 0x040fe20003f2e200 */
[----:B------:R-:W-:Y:S01]  /*5840*/  BSSY.RECONVERGENT B3, `(.L_x_13987) ;  /* 0x0000052000037945 */ /* 0x000fe20003800200 */
[----:B------:R-:W-:Y:S02]  /*5850*/  LOP3.LUT R15, R14, 0x3ff00000, RZ, 0xfc, !PT ;  /* 0x3ff000000e0f7812 */ /* 0x000fe400078efcff */
[----:B------:R-:W-:Y:S02]  /*5860*/  MOV R14, R12 ;  /* 0x0000000c000e7202 */ /* 0x000fe40000000f00 */
[----:B------:R-:W-:-:S02]  /*5870*/  LOP3.LUT R2, R11, 0x7ff00000, RZ, 0xc0, !PT ;  /* 0x7ff000000b027812 */ /* 0x000fc400078ec0ff */
[----:B------:R-:W-:Y:S01]  /*5880*/  LOP3.LUT R5, R13, 0x7ff00000, RZ, 0xc0, !PT ;  /* 0x7ff000000d057812 */ /* 0x000fe200078ec0ff */
[----:B------:R-:W-:-:S03]  /*5890*/  @!P0 DMUL R14, R12, 8.98846567431157953865e+307 ;  /* 0x7fe000000c0e8828 */ /* 0x000fc60000000000 */
[C---:B------:R-:W-:Y:S02]  /*58a0*/  ISETP.GE.U32.AND P3, PT, R2.reuse, R5, PT ;  /* 0x000000050200720c */ /* 0x040fe40003f66070 */
[----:B------:R-:W-:Y:S01]  /*58b0*/  @!P1 LOP3.LUT R3, R13, 0x7ff00000, RZ, 0xc0, !PT ;  /* 0x7ff000000d039812 */ /* 0x000fe200078ec0ff */
[----:B------:R-:W0:Y:S01]  /*58c0*/  MUFU.RCP64H R27, R15 ;  /* 0x0000000f001b7308 */ /* 0x000e220000001800 */
[----:B------:R-:W-:Y:S02]  /*58d0*/  @!P1 MOV R24, RZ ;  /* 0x000000ff00189202 */ /* 0x000fe40000000f00 */
[----:B------:R-:W-:Y:S02]  /*58e0*/  @!P1 ISETP.GE.U32.AND P2, PT, R2, R3, PT ;  /* 0x000000030200920c */ /* 0x000fe40003f46070 */
[----:B------:R-:W-:Y:S02]  /*58f0*/  MOV R3, 0x1ca00000 ;  /* 0x1ca0000000037802 */ /* 0x000fe40000000f00 */
[----:B------:R-:W-:-:S02]  /*5900*/  @!P0 LOP3.LUT R5, R15, 0x7ff00000, RZ, 0xc0, !PT ;  /* 0x7ff000000f058812 */ /* 0x000fc400078ec0ff */
[----:B------:R-:W-:-:S04]  /*5910*/  SEL R9, R3, 0x63400000, !P3 ;  /* 0x6340000003097807 */ /* 0x000fc80005800000 */
[----:B------:R-:W-:Y:S01]  /*5920*/  LOP3.LUT R9, R9, 0x800fffff, R11, 0xf8, !PT ;  /* 0x800fffff09097812 */ /* 0x000fe200078ef80b */
[----:B0-----:R-:W-:-:S08]  /*5930*/  DFMA R6, R26, -R14, 1 ;  /* 0x3ff000001a06742b */ /* 0x001fd0000000080e */
[----:B------:R-:W-:-:S08]  /*5940*/  DFMA R6, R6, R6, R6 ;  /* 0x000000060606722b */ /* 0x000fd00000000006 */
[----:B------:R-:W-:Y:S01]  /*5950*/  DFMA R26, R26, R6, R26 ;  /* 0x000000061a1a722b */ /* 0x000fe2000000001a */
[----:B------:R-:W-:-:S04]  /*5960*/  @!P1 SEL R7, R3, 0x63400000, !P2 ;  /* 0x6340000003079807 */ /* 0x000fc80005000000 */
[----:B------:R-:W-:-:S03]  /*5970*/  @!P1 LOP3.LUT R4, R7, 0x80000000, R11, 0xf8, !PT ;  /* 0x8000000007049812 */ /* 0x000fc600078ef80b */
[----:B------:R-:W-:Y:S01]  /*5980*/  DFMA R6, R26, -R14, 1 ;  /* 0x3ff000001a06742b */ /* 0x000fe2000000080e */
[----:B------:R-:W-:Y:S01]  /*5990*/  @!P1 LOP3.LUT R25, R4, 0x100000, RZ, 0xfc, !PT ;  /* 0x0010000004199812 */ /* 0x000fe200078efcff */
[----:B------:R-:W-:-:S05]  /*59a0*/  IMAD.MOV.U32 R4, RZ, RZ, R2 ;  /* 0x000000ffff047224 */ /* 0x000fca00078e0002 */
[----:B------:R-:W-:Y:S02]  /*59b0*/  @!P1 DFMA R8, R8, 2, -R24 ;  /* 0x400000000808982b */ /* 0x000fe40000000818 */
[----:B------:R-:W-:Y:S01]  /*59c0*/  DFMA R26, R26, R6, R26 ;  /* 0x000000061a1a722b */ /* 0x000fe2000000001a */
[----:B------:R-:W-:-:S07]  /*59d0*/  VIADD R7, R5, 0xffffffff ;  /* 0xffffffff05077836 */ /* 0x000fce0000000000 */
[----:B------:R-:W-:Y:S01]  /*59e0*/  @!P1 LOP3.LUT R4, R9, 0x7ff00000, RZ, 0xc0, !PT ;  /* 0x7ff0000009049812 */ /* 0x000fe200078ec0ff */
[----:B------:R-:W-:-:S03]  /*59f0*/  DMUL R24, R26, R8 ;  /* 0x000000081a187228 */ /* 0x000fc60000000000 */
[----:B------:R-:W-:-:S04]  /*5a00*/  IADD3 R6, PT, PT, R4, -0x1, RZ ;  /* 0xffffffff04067810 */ /* 0x000fc80007ffe0ff */
[----:B------:R-:W-:Y:S01]  /*5a10*/  ISETP.GT.U32.AND P0, PT, R6, 0x7feffffe, PT ;  /* 0x7feffffe0600780c */ /* 0x000fe20003f04070 */
[----:B------:R-:W-:-:S03]  /*5a20*/  DFMA R28, R24, -R14, R8 ;  /* 0x8000000e181c722b */ /* 0x000fc60000000008 */
[----:B------:R-:W-:-:S05]  /*5a30*/  ISETP.GT.U32.OR P0, PT, R7, 0x7feffffe, P0 ;  /* 0x7feffffe0700780c */ /* 0x000fca0000704470 */
[----:B------:R-:W-:-:S08]  /*5a40*/  DFMA R6, R26, R28, R24 ;  /* 0x0000001c1a06722b */ /* 0x000fd00000000018 */
[----:B------:R-:W-:Y:S05]  /*5a50*/  @P0 BRA `(.L_x_13988) ;  /* 0x00000000006c0947 */ /* 0x000fea0003800000 */
[----:B------:R-:W-:-:S04]  /*5a60*/  LOP3.LUT R5, R13, 0x7ff00000, RZ, 0xc0, !PT ;  /* 0x7ff000000d057812 */ /* 0x000fc800078ec0ff */
[CC--:B------:R-:W-:Y:S02]  /*5a70*/  VIADDMNMX R4, R2.reuse, -R5.reuse, 0xb9600000, !PT ;  /* 0xb960000002047446 */ /* 0x0c0fe40007800905 */
[----:B------:R-:W-:Y:S02]  /*5a80*/  ISETP.GE.U32.AND P0, PT, R2, R5, PT ;  /* 0x000000050200720c */ /* 0x000fe40003f06070 */
[----:B------:R-:W-:Y:S02]  /*5a90*/  VIMNMX R4, PT, PT, R4, 0x46a00000, PT ;  /* 0x46a0000004047848 */ /* 0x000fe40003fe0100 */
[----:B------:R-:W-:-:S04]  /*5aa0*/  SEL R3, R3, 0x63400000, !P0 ;  /* 0x6340000003037807 */ /* 0x000fc80004000000 */
[----:B------:R-:W-:Y:S02]  /*5ab0*/  IADD3 R3, PT, PT, -R3, R4, RZ ;  /* 0x0000000403037210 */ /* 0x000fe40007ffe1ff */
[----:B------:R-:W-:-:S03]  /*5ac0*/  MOV R4, RZ ;  /* 0x000000ff00047202 */ /* 0x000fc60000000f00 */
[----:B------:R-:W-:-:S06]  /*5ad0*/  VIADD R5, R3, 0x7fe00000 ;  /* 0x7fe0000003057836 */ /* 0x000fcc0000000000 */
[----:B------:R-:W-:-:S10]  /*5ae0*/  DMUL R24, R6, R4 ;  /* 0x0000000406187228 */ /* 0x000fd40000000000 */
[----:B------:R-:W-:-:S13]  /*5af0*/  FSETP.GTU.AND P0, PT, |R25|, 1.469367938527859385e-39, PT ;  /* 0x001000001900780b */ /* 0x000fda0003f0c200 */
[----:B------:R-:W-:Y:S05]  /*5b00*/  @P0 BRA `(.L_x_13989) ;  /* 0x0000000000940947 */ /* 0x000fea0003800000 */
[----:B------:R-:W-:-:S06]  /*5b10*/  DFMA R8, R6, -R14, R8 ;  /* 0x8000000e0608722b */ /* 0x000fcc0000000008 */
[----:B------:R-:W-:-:S04]  /*5b20*/  IMAD.MOV.U32 R8, RZ, RZ, RZ ;  /* 0x000000ffff087224 */ /* 0x000fc800078e00ff */
        /* <DEDUP_REMOVED lines=14> */
.L_x_13988:
[----:B------:R-:W-:-:S14]  /*5c10*/  DSETP.NAN.AND P0, PT, R10, R10, PT ;  /* 0x0000000a0a00722a */ /* 0x000fdc0003f08000 */
[----:B------:R-:W-:Y:S05]  /*5c20*/  @P0 BRA `(.L_x_13990) ;  /* 0x0000000000440947 */ /* 0x000fea0003800000 */
[----:B------:R-:W-:-:S14]  /*5c30*/  DSETP.NAN.AND P0, PT, R12, R12, PT ;  /* 0x0000000c0c00722a */ /* 0x000fdc0003f08000 */
[----:B------:R-:W-:Y:S05]  /*5c40*/  @P0 BRA `(.L_x_13991) ;  /* 0x0000000000300947 */ /* 0x000fea0003800000 */
[----:B------:R-:W-:Y:S01]  /*5c50*/  ISETP.NE.AND P0, PT, R4, R5, PT ;  /* 0x000000050400720c */ /* 0x000fe20003f05270 */
[----:B------:R-:W-:Y:S01]  /*5c60*/  IMAD.MOV.U32 R25, RZ, RZ, -0x80000 ;  /* 0xfff80000ff197424 */ /* 0x000fe200078e00ff */
[----:B------:R-:W-:-:S11]  /*5c70*/  MOV R24, 0x0 ;  /* 0x0000000000187802 */ /* 0x000fd60000000f00 */
[----:B------:R-:W-:Y:S05]  /*5c80*/  @!P0 BRA `(.L_x_13989) ;  /* 0x0000000000348947 */ /* 0x000fea0003800000 */
[----:B------:R-:W-:Y:S02]  /*5c90*/  ISETP.NE.AND P0, PT, R4, 0x7ff00000, PT ;  /* 0x7ff000000400780c */ /* 0x000fe40003f05270 */
[----:B------:R-:W-:Y:S02]  /*5ca0*/  LOP3.LUT R25, R11, 0x80000000, R13, 0x48, !PT ;  /* 0x800000000b197812 */ /* 0x000fe400078e480d */
[----:B------:R-:W-:-:S13]  /*5cb0*/  ISETP.EQ.OR P0, PT, R5, RZ, !P0 ;  /* 0x000000ff0500720c */ /* 0x000fda0004702670 */
[----:B------:R-:W-:Y:S02]  /*5cc0*/  @P0 LOP3.LUT R2, R25, 0x7ff00000, RZ, 0xfc, !PT ;  /* 0x7ff0000019020812 */ /* 0x000fe400078efcff */
[----:B------:R-:W-:Y:S01]  /*5cd0*/  @!P0 MOV R24, RZ ;  /* 0x000000ff00188202 */ /* 0x000fe20000000f00 */
[----:B------:R-:W-:Y:S01]  /*5ce0*/  @P0 IMAD.MOV.U32 R24, RZ, RZ, RZ ;  /* 0x000000ffff180224 */ /* 0x000fe200078e00ff */
[----:B------:R-:W-:Y:S01]  /*5cf0*/  @P0 MOV R25, R2 ;  /* 0x0000000200190202 */ /* 0x000fe20000000f00 */
[----:B------:R-:W-:Y:S06]  /*5d00*/  BRA `(.L_x_13989) ;  /* 0x0000000000147947 */ /* 0x000fec0003800000 */
.L_x_13991:
[----:B------:R-:W-:Y:S01]  /*5d10*/  LOP3.LUT R25, R13, 0x80000, RZ, 0xfc, !PT ;  /* 0x000800000d197812 */ /* 0x000fe200078efcff */
[----:B------:R-:W-:Y:S01]  /*5d20*/  IMAD.MOV.U32 R24, RZ, RZ, R12 ;  /* 0x000000ffff187224 */ /* 0x000fe200078e000c */
[----:B------:R-:W-:Y:S06]  /*5d30*/  BRA `(.L_x_13989) ;  /* 0x0000000000087947 */ /* 0x000fec0003800000 */
.L_x_13990:
[----:B------:R-:W-:Y:S02]  /*5d40*/  LOP3.LUT R25, R11, 0x80000, RZ, 0xfc, !PT ;  /* 0x000800000b197812 */ /* 0x000fe400078efcff */
[----:B------:R-:W-:-:S07]  /*5d50*/  MOV R24, R10 ;  /* 0x0000000a00187202 */ /* 0x000fce0000000f00 */
.L_x_13989:
[----:B------:R-:W-:Y:S05]  /*5d60*/  BSYNC.RECONVERGENT B3 ;  /* 0x0000000000037941 */ /* 0x000fea0003800200 */
.L_x_13987:
[----:B------:R-:W-:Y:S02]  /*5d70*/  HFMA2 R3, -RZ, RZ, 0, 0 ;  /* 0x00000000ff037431 */ /* 0x000fe400000001ff */
[----:B------:R-:W-:-:S04]  /*5d80*/  IMAD.MOV.U32 R2, RZ, RZ, R0 ;  /* 0x000000ffff027224 */ /* 0x000fc800078e0000 */
[----:B------:R-:W-:Y:S05]  /*5d90*/  RET.REL.NODEC R2 `(_ZN2at6native18elementwise_kernelILi128ELi2EZNS0_22gpu_kernel_impl_nocastINS0_13BinaryFunctorIdddZZZNS0_15binary_internal21div_floor_kernel_cudaERNS_18TensorIteratorBaseEENKUlvE1_clEvENKUlvE_clEvEUlddE_EEEEvS6_RKT_EUliE_EEviT1_) ;  /* 0xffffffa002987950 */ /* 0x000fea0003c3ffff */
.L_x_13992:
        /* <DEDUP_REMOVED lines=14> */
.L_x_36951:


//--------------------- .text._ZN2at6native27unrolled_elementwise_kernelINS0_13BinaryFunctorIdddZZZNS0_15binary_internal21div_floor_kernel_cudaERNS_18TensorIteratorBaseEENKUlvE1_clEvENKUlvE_clEvEUlddE_EESt5arrayIPcLm3EELi4E23TrivialOffsetCalculatorILi2EjESD_ILi1EjENS0_6memory15LoadWithoutCastENSG_16StoreWithoutCastEEEviT_T0_T2_T3_T4_T5_ --------------------------
	.section	.text._ZN2at6native27unrolled_elementwise_kernelINS0_13BinaryFunctorIdddZZZNS0_15binary_internal21div_floor_kernel_cudaERNS_18TensorIteratorBaseEENKUlvE1_clEvENKUlvE_clEvEUlddE_EESt5arrayIPcLm3EELi4E23TrivialOffsetCalculatorILi2EjESD_ILi1EjENS0_6memory15LoadWithoutCastENSG_16StoreWithoutCastEEEviT_T0_T2_T3_T4_T5_,"ax",@progbits
	.align	128
        .global         _ZN2at6native27unrolled_elementwise_kernelINS0_13BinaryFunctorIdddZZZNS0_15binary_internal21div_floor_kernel_cudaERNS_18TensorIteratorBaseEENKUlvE1_clEvENKUlvE_clEvEUlddE_EESt5arrayIPcLm3EELi4E23TrivialOffsetCalculatorILi2EjESD_ILi1EjENS0_6memory15LoadWithoutCastENSG_16StoreWithoutCastEEEviT_T0_T2_T3_T4_T5_
        .type           _ZN2at6native27unrolled_elementwise_kernelINS0_13BinaryFunctorIdddZZZNS0_15binary_internal21div_floor_kernel_cudaERNS_18TensorIteratorBaseEENKUlvE1_clEvENKUlvE_clEvEUlddE_EESt5arrayIPcLm3EELi4E23TrivialOffsetCalculatorILi2EjESD_ILi1EjENS0_6memory15LoadWithoutCastENSG_16StoreWithoutCastEEEviT_T0_T2_T3_T4_T5_,@function
        .size           _ZN2at6native27unrolled_elementwise_kernelINS0_13BinaryFunctorIdddZZZNS0_15binary_internal21div_floor_kernel_cudaERNS_18TensorIteratorBaseEENKUlvE1_clEvENKUlvE_clEvEUlddE_EESt5arrayIPcLm3EELi4E23TrivialOffsetCalculatorILi2EjESD_ILi1EjENS0_6memory15LoadWithoutCastENSG_16StoreWithoutCastEEEviT_T0_T2_T3_T4_T5_,(.L_x_36952 - _ZN2at6native27unrolled_elementwise_kernelINS0_13BinaryFunctorIdddZZZNS0_15binary_internal21div_floor_kernel_cudaERNS_18TensorIteratorBaseEENKUlvE1_clEvENKUlvE_clEvEUlddE_EESt5arrayIPcLm3EELi4E23TrivialOffsetCalculatorILi2EjESD_ILi1EjENS0_6memory15LoadWithoutCastENSG_16StoreWithoutCastEEEviT_T0_T2_T3_T4_T5_)
        .other          _ZN2at6native27unrolled_elementwise_kernelINS0_13BinaryFunctorIdddZZZNS0_15binary_internal21div_floor_kernel_cudaERNS_18TensorIteratorBaseEENKUlvE1_clEvENKUlvE_clEvEUlddE_EESt5arrayIPcLm3EELi4E23TrivialOffsetCalculatorILi2EjESD_ILi1EjENS0_6memory15LoadWithoutCastENSG_16StoreWithoutCastEEEviT_T0_T2_T3_T4_T5_,@"STO_CUDA_ENTRY STV_DEFAULT"
_ZN2at6native27unrolled_elementwise_kernelINS0_13BinaryFunctorIdddZZZNS0_15binary_internal21div_floor_kernel_cudaERNS_18TensorIteratorBaseEENKUlvE1_clEvENKUlvE_clEvEUlddE_EESt5arrayIPcLm3EELi4E23TrivialOffsetCalculatorILi2EjESD_ILi1EjENS0_6memory15LoadWithoutCastENSG_16StoreWithoutCastEEEviT_T0_T2_T3_T4_T5_:
.text._ZN2at6native27unrolled_elementwise_kernelINS0_13BinaryFunctorIdddZZZNS0_15binary_internal21div_floor_kernel_cudaERNS_18TensorIteratorBaseEENKUlvE1_clEvENKUlvE_clEvEUlddE_EESt5arrayIPcLm3EELi4E23TrivialOffsetCalculatorILi2EjESD_ILi1EjENS0_6memory15LoadWithoutCastENSG_16StoreWithoutCastEEEviT_T0_T2_T3_T4_T5_:
[----:B------:R-:W-:Y:S01]  /*0000*/  LDC R1, c[0x0][0x37c] ;  /* 0x0000df00ff017b82 */ /* 0x000fe20000000800 */
[----:B------:R-:W0:Y:S07]  /*0010*/  S2R R5, SR_CTAID.X ;  /* 0x0000000000057919 */ /* 0x000e2e0000002500 */
[----:B------:R-:W0:Y:S01]  /*0020*/  LDC R0, c[0x0][0x380] ;  /* 0x0000e000ff007b82 */ /* 0x000e220000000800 */
[----:B------:R-:W1:Y:S01]  /*0030*/  LDCU.64 UR4, c[0x0][0x358] ;  /* 0x00006b00ff0477ac */ /* 0x000e620008000a00 */
[----:B------:R-:W-:Y:S01]  /*0040*/  CS2R R10, SRZ ;  /* 0x00000000000a7805 */ /* 0x000fe2000001ff00 */
[----:B------:R-:W2:Y:S01]  /*0050*/  S2R R2, SR_TID.X ;  /* 0x0000000000027919 */ /* 0x000ea20000002100 */
[----:B------:R-:W-:-:S04]  /*0060*/  CS2R R12, SRZ ;  /* 0x00000000000c7805 */ /* 0x000fc8000001ff00 */
        /* <DEDUP_REMOVED lines=8> */
[----:B------:R-:W2:Y:S01]  /*00f0*/  LDC.64 R16, c[0x0][0x398] ;  /* 0x0000e600ff107b82 */ /* 0x000ea20000000a00 */
[----:B------:R-:W-:Y:S02]  /*0100*/  @!P0 VIADD R2, R0, 0x80 ;  /* 0x0000008000028836 */ /* 0x000fe40000000000 */
[----:B------:R-:W-:-:S03]  /*0110*/  @!P0 IMAD R9, R5, 0x200, R0 ;  /* 0x0000020005098824 */ /* 0x000fc600078e0200 */
[----:B------:R-:W-:Y:S01]  /*0120*/  ISETP.GE.AND P1, PT, R2, R3, PT ;  /* 0x000000030200720c */ /* 0x000fe20003f26270 */
[C---:B---3--:R-:W-:Y:S01]  /*0130*/  @!P0 IMAD.WIDE.U32 R20, R9.reuse, 0x8, R20 ;  /* 0x0000000809148825 */ /* 0x048fe200078e0014 */
[----:B------:R-:W3:Y:S03]  /*0140*/  LDC.64 R14, c[0x0][0x390] ;  /* 0x0000e400ff0e7b82 */ /* 0x000ee60000000a00 */
[----:B----4-:R-:W-:Y:S01]  /*0150*/  @!P0 IMAD.WIDE.U32 R22, R9, 0x8, R22 ;  /* 0x0000000809168825 */ /* 0x010fe200078e0016 */
[----:B------:R-:W-:-:S04]  /*0160*/  CS2R R8, SRZ ;  /* 0x0000000000087805 */ /* 0x000fc8000001ff00 */
[----:B------:R-:W4:Y:S01]  /*0170*/  LDC.64 R6, c[0x0][0x398] ;  /* 0x0000e600ff067b82 */ /* 0x000f220000000a00 */
[----:B-1----:R1:W5:Y:S02]  /*0180*/  @!P0 LDG.E.64 R10, desc[UR4][R22.64] ;  /* 0x00000004160a8981 */ /* 0x002364000c1e1b00 */
[----:B------:R-:W-:Y:S02]  /*0190*/  @!P1 IMAD R29, R5, 0x200, R2 ;  /* 0x00000200051d9824 */ /* 0x000fe400078e0202 */
[----:B------:R-:W-:Y:S01]  /*01a0*/  @!P1 VIADD R2, R2, 0x80 ;  /* 0x0000008002029836 */ /* 0x000fe20000000000 */
[----:B------:R2:W5:Y:S01]  /*01b0*/  @!P0 LDG.E.64 R8, desc[UR4][R20.64] ;  /* 0x0000000414088981 */ /* 0x000562000c1e1b00 */
[----:B------:R-:W-:-:S03]  /*01c0*/  @!P1 IMAD.WIDE.U32 R24, R29, 0x8, R24 ;  /* 0x000000081d189825 */ /* 0x000fc600078e0018 */
[----:B------:R-:W-:Y:S01]  /*01d0*/  ISETP.GE.AND P3, PT, R2, R3, PT ;  /* 0x000000030200720c */ /* 0x000fe20003f66270 */
[----:B0-----:R-:W-:Y:S01]  /*01e0*/  @!P1 IMAD.WIDE.U32 R26, R29, 0x8, R26 ;  /* 0x000000081d1a9825 */ /* 0x001fe200078e001a */
[----:B-1----:R-:W-:Y:S01]  /*01f0*/  CS2R R22, SRZ ;  /* 0x0000000000167805 */ /* 0x002fe2000001ff00 */
[----:B------:R0:W5:Y:S10]  /*0200*/  @!P1 LDG.E.64 R12, desc[UR4][R24.64] ;  /* 0x00000004180c9981 */ /* 0x000174000c1e1b00 */
[----:B------:R-:W-:-:S02]  /*0210*/  @!P3 IMAD R33, R5, 0x200, R2 ;  /* 0x000002000521b824 */ /* 0x000fc400078e0202 */
[----:B------:R-:W-:-:S05]  /*0220*/  @!P3 VIADD R2, R2, 0x80 ;  /* 0x000000800202b836 */ /* 0x000fca0000000000 */
[----:B------:R-:W-:Y:S01]  /*0230*/  ISETP.GE.AND P2, PT, R2, R3, PT ;  /* 0x000000030200720c */ /* 0x000fe20003f46270 */
[C---:B--2---:R-:W-:Y:S01]  /*0240*/  @!P3 IMAD.WIDE.U32 R30, R33.reuse, 0x8, R18 ;  /* 0x00000008211eb825 */ /* 0x044fe200078e0012 */
[----:B------:R-:W-:Y:S02]  /*0250*/  CS2R R18, SRZ ;  /* 0x0000000000127805 */ /* 0x000fe4000001ff00 */
[----:B------:R-:W-:Y:S01]  /*0260*/  CS2R R20, SRZ ;  /* 0x0000000000147805 */ /* 0x000fe2000001ff00 */
[----:B------:R-:W-:Y:S01]  /*0270*/  @!P3 IMAD.WIDE.U32 R32, R33, 0x8, R16 ;  /* 0x000000082120b825 */ /* 0x000fe200078e0010 */
[----:B------:R-:W-:-:S04]  /*0280*/  CS2R R16, SRZ ;  /* 0x0000000000107805 */ /* 0x000fc8000001ff00 */
[----:B------:R0:W5:Y:S03]  /*0290*/  @!P3 LDG.E.64 R18, desc[UR4][R32.64] ;  /* 0x000000042012b981 */ /* 0x000166000c1e1b00 */
[----:B------:R-:W-:Y:S01]  /*02a0*/  @!P2 IMAD R35, R5, 0x200, R2 ;  /* 0x000002000523a824 */ /* 0x000fe200078e0202 */
[----:B------:R0:W5:Y:S03]  /*02b0*/  @!P3 LDG.E.64 R16, desc[UR4][R30.64] ;  /* 0x000000041e10b981 */ /* 0x000166000c1e1b00 */
[----:B---3--:R-:W-:Y:S01]  /*02c0*/  @!P2 IMAD.WIDE.U32 R28, R35, 0x8, R14 ;  /* 0x00000008231ca825 */ /* 0x008fe200078e000e */
[----:B------:R-:W-:-:S03]  /*02d0*/  CS2R R14, SRZ ;  /* 0x00000000000e7805 */ /* 0x000fc6000001ff00 */
[----:B----4-:R-:W-:Y:S01]  /*02e0*/  @!P2 IMAD.WIDE.U32 R6, R35, 0x8, R6 ;  /* 0x000000082306a825 */ /* 0x010fe200078e0006 */
[----:B------:R0:W5:Y:S04]  /*02f0*/  @!P2 LDG.E.64 R20, desc[UR4][R28.64] ;  /* 0x000000041c14a981 */ /* 0x000168000c1e1b00 */
[----:B------:R0:W5:Y:S04]  /*0300*/  @!P1 LDG.E.64 R14, desc[UR4][R26.64] ;  /* 0x000000041a0e9981 */ /* 0x000168000c1e1b00 */
[----:B------:R0:W5:Y:S01]  /*0310*/  @!P2 LDG.E.64 R22, desc[UR4][R6.64] ;  /* 0x000000040616a981 */ /* 0x000162000c1e1b00 */
[----:B------:R-:W-:Y:S01]  /*0320*/  ISETP.GE.AND P0, PT, R0, R3, PT ;  /* 0x000000030000720c */ /* 0x000fe20003f06270 */
[----:B------:R-:W-:-:S12]  /*0330*/  BSSY.RECONVERGENT B1, `(.L_x_13993) ;  /* 0x00000a5000017945 */ /* 0x000fd80003800200 */
[----:B0-----:R-:W-:Y:S05]  /*0340*/  @P0 BRA `(.L_x_13994) ;  /* 0x00000008008c0947 */ /* 0x001fea0003800000 */
[----:B-----5:R-:W-:-:S14]  /*0350*/  DSETP.NEU.AND P0, PT, R10, RZ, PT ;  /* 0x000000ff0a00722a */ /* 0x020fdc0003f0d000 */
        /* <DEDUP_REMOVED lines=21> */
[----:B------:R-:W-:Y:S05]  /*04b0*/  CALL.REL.NOINC `($__internal_3_$__cuda_sm20_div_rn_f64_full) ;  /* 0x0000002800a87944 */ /* 0x000fea0003c00000 */
[----:B------:R-:W-:Y:S02]  /*04c0*/  IMAD.MOV.U32 R24, RZ, RZ, R4 ;  /* 0x000000ffff187224 */ /* 0x000fe400078e0004 */
[----:B------:R-:W-:-:S07]  /*04d0*/  IMAD.MOV.U32 R25, RZ, RZ, R27 ;  /* 0x000000ffff197224 */ /* 0x000fce00078e001b */
.L_x_13997:
[----:B------:R-:W-:Y:S05]  /*04e0*/  BSYNC.RECONVERGENT B2 ;  /* 0x0000000000027941 */ /* 0x000fea0003800200 */
.L_x_13996:
[----:B------:R-:W-:Y:S05]  /*04f0*/  BRA `(.L_x_13994) ;  /* 0x0000000800207947 */ /* 0x000fea0003800000 */
.L_x_13995:
[----:B------:R-:W-:Y:S01]  /*0500*/  LOP3.LUT R7, R9, 0x7fffffff, RZ, 0xc0, !PT ;  /* 0x7fffffff09077812 */ /* 0x000fe200078ec0ff */
[----:B------:R-:W-:Y:S01]  /*0510*/  BSSY.RECONVERGENT B0, `(.L_x_13998) ;  /* 0x0000047000007945 */ /* 0x000fe20003800200 */
[----:B------:R-:W-:Y:S01]  /*0520*/  LOP3.LUT R27, R11, 0x7fffffff, RZ, 0xc0, !PT ;  /* 0x7fffffff0b1b7812 */ /* 0x000fe200078ec0ff */
[----:B------:R-:W-:Y:S02]  /*0530*/  IMAD.MOV.U32 R6, RZ, RZ, R8 ;  /* 0x000000ffff067224 */ /* 0x000fe400078e0008 */
[----:B------:R-:W-:Y:S01]  /*0540*/  IMAD.MOV.U32 R26, RZ, RZ, R10 ;  /* 0x000000ffff1a7224 */ /* 0x000fe200078e000a */
        /* <DEDUP_REMOVED lines=10> */
.L_x_13999:
        /* <DEDUP_REMOVED lines=15> */
[----:B------:R-:W-:Y:S01]  /*06e0*/  @!P0 LEA.HI R4, R7, R25, RZ, 0xc ;  /* 0x0000001907048211 */ /* 0x000fe200078f60ff */
[----:B------:R-:W-:Y:S01]  /*06f0*/  IMAD.MOV.U32 R29, RZ, RZ, R6 ;  /* 0x000000ffff1d7224 */ /* 0x000fe200078e0006 */
        /* <DEDUP_REMOVED lines=8> */
.L_x_14002:
        /* <DEDUP_REMOVED lines=11> */
.L_x_14001:
        /* <DEDUP_REMOVED lines=9> */
[-C--:B------:R-:W-:Y:S01]  /*08c0*/  SHF.L.U64.HI R7, R6, R25.reuse, R7 ;  /* 0x0000001906077219 */ /* 0x080fe20000010207 */
        /* <DEDUP_REMOVED lines=9> */
.L_x_14004:
[----:B------:R-:W-:Y:S05]  /*0960*/  BSYNC.RECONVERGENT B2 ;  /* 0x0000000000027941 */ /* 0x000fea0003800200 */
.L_x_14003:
[----:B------:R-:W-:-:S07]  /*0970*/  LOP3.LUT R25, R25, 0x80000000, R9, 0xb8, !PT ;  /* 0x8000000019197812 */ /* 0x000fce00078eb809 */
.L_x_14000:
[----:B------:R-:W-:Y:S05]  /*0980*/  BSYNC.RECONVERGENT B0 ;  /* 0x0000000000007941 */ /* 0x000fea0003800200 */
.L_x_13998:
        /* <DEDUP_REMOVED lines=23> */
[----:B------:R-:W-:Y:S05]  /*0b00*/  CALL.REL.NOINC `($__internal_3_$__cuda_sm20_div_rn_f64_full) ;  /* 0x0000002400147944 */ /* 0x000fea0003c00000 */
[----:B------:R-:W-:Y:S02]  /*0b10*/  IMAD.MOV.U32 R6, RZ, RZ, R4 ;  /* 0x000000ffff067224 */ /* 0x000fe400078e0004 */
[----:B------:R-:W-:-:S07]  /*0b20*/  IMAD.MOV.U32 R7, RZ, RZ, R27 ;  /* 0x000000ffff077224 */ /* 0x000fce00078e001b */
.L_x_14006:
[----:B------:R-:W-:Y:S05]  /*0b30*/  BSYNC.RECONVERGENT B2 ;  /* 0x0000000000027941 */ /* 0x000fea0003800200 */
.L_x_14005:
        /* <DEDUP_REMOVED lines=32> */
[----:B------:R-:W-:-:S07]  /*0d40*/  IMAD.MOV.U32 R7, RZ, RZ, R27 ;  /* 0x000000ffff077224 */ /* 0x000fce00078e001b */
.L_x_14008:
[----:B------:R-:W-:Y:S05]  /*0d50*/  BSYNC.RECONVERGENT B2 ;  /* 0x0000000000027941 */ /* 0x000fea0003800200 */
.L_x_14007:
[----:B------:R-:W-:Y:S01]  /*0d60*/  LOP3.LUT R25, RZ, 0x80000000, R7, 0xb8, !PT ;  /* 0x80000000ff197812 */ /* 0x000fe200078eb807 */
[----:B------:R-:W-:-:S07]  /*0d70*/  IMAD.MOV.U32 R24, RZ, RZ, RZ ;  /* 0x000000ffff187224 */ /* 0x000fce00078e00ff */
.L_x_13994:
[----:B------:R-:W-:Y:S05]  /*0d80*/  BSYNC.RECONVERGENT B1 ;  /* 0x0000000000017941 */ /* 0x000fea0003800200 */
.L_x_13993:
[----:B-----5:R-:W-:Y:S01]  /*0d90*/  VIADD R10, R0, 0x80 ;  /* 0x00000080000a7836 */ /* 0x020fe20000000000 */
[----:B------:R-:W-:Y:S04]  /*0da0*/  BSSY.RECONVERGENT B1, `(.L_x_14009) ;  /* 0x00000a7000017945 */ /* 0x000fe80003800200 */
[----:B------:R-:W-:-:S13]  /*0db0*/  ISETP.GE.AND P0, PT, R10, R3, PT ;  /* 0x000000030a00720c */ /* 0x000fda0003f06270 */
[----:B------:R-:W-:Y:S05]  /*0dc0*/  @P0 BRA `(.L_x_14010) ;  /* 0x0000000800900947 */ /* 0x000fea0003800000 */
[----:B------:R-:W-:-:S14]  /*0dd0*/  DSETP.NEU.AND P0, PT, R14, RZ, PT ;  /* 0x000000ff0e00722a */ /* 0x000fdc0003f0d000 */
        /* <DEDUP_REMOVED lines=34> */
.L_x_14016:
        /* <DEDUP_REMOVED lines=11> */
.L_x_14015:
        /* <DEDUP_REMOVED lines=9> */
[-C--:B------:R-:W-:Y:S01]  /*1140*/  SHF.L.U32 R11, R6, R9.reuse, RZ ;  /* 0x00000009060b7219 */ /* 0x080fe200000006ff */
        /* <DEDUP_REMOVED lines=9> */
.L_x_14018:
[----:B------:R-:W-:Y:S05]  /*11e0*/  BSYNC.RECONVERGENT B2 ;  /* 0x0000000000027941 */ /* 0x000fea0003800200 */
.L_x_14017:
[----:B------:R-:W-:Y:S01]  /*11f0*/  LOP3.LUT R9, R9, 0x80000000, R13, 0xb8, !PT ;  /* 0x8000000009097812 */ /* 0x000fe200078eb80d */
[----:B------:R-:W-:Y:S06]  /*1200*/  BRA `(.L_x_14014) ;  /* 0x0000000000187947 */ /* 0x000fec0003800000 */
.L_x_14013:
[----:B------:R-:W-:-:S06]  /*1210*/  DSETP.NAN.AND P0, PT, R26, R26, PT ;  /* 0x0000001a1a00722a */ /* 0x000fcc0003f08000 */
[----:B------:R-:W-:-:S14]  /*1220*/  DSETP.NUM.AND P0, PT, R6, R6, !P0 ;  /* 0x000000060600722a */ /* 0x000fdc0004707000 */
[----:B------:R-:W-:Y:S02]  /*1230*/  @P0 DSETP.NEU.AND P1, PT, R6, +INF , PT ;  /* 0x7ff000000600042a */ /* 0x000fe40003f2d000 */
[----:B------:R-:W-:-:S06]  /*1240*/  @!P0 DADD R8, R14, R12 ;  /* 0x000000000e088229 */ /* 0x000fcc000000000c */
[----:B------:R-:W-:Y:S02]  /*1250*/  @P0 FSEL R8, R12, RZ, P1 ;  /* 0x000000ff0c080208 */ /* 0x000fe40000800000 */
[----:B------:R-:W-:-:S07]  /*1260*/  @P0 FSEL R9, R13, -QNAN , P1 ;  /* 0xfff800000d090808 */ /* 0x000fce0000800000 */
.L_x_14014:
[----:B------:R-:W-:Y:S05]  /*1270*/  BSYNC.RECONVERGENT B0 ;  /* 0x0000000000007941 */ /* 0x000fea0003800200 */
.L_x_14012:
        /* <DEDUP_REMOVED lines=26> */
.L_x_14020:
[----:B------:R-:W-:Y:S05]  /*1420*/  BSYNC.RECONVERGENT B2 ;  /* 0x0000000000027941 */ /* 0x000fea0003800200 */
.L_x_14019:
        /* <DEDUP_REMOVED lines=27> */
.L_x_14023:
[----:B------:R-:W-:Y:S05]  /*15e0*/  BSYNC.RECONVERGENT B2 ;  /* 0x0000000000027941 */ /* 0x000fea0003800200 */
.L_x_14022:
[----:B------:R-:W-:Y:S01]  /*15f0*/  LOP3.LUT R9, RZ, 0x80000000, R7, 0xb8, !PT ;  /* 0x80000000ff097812 */ /* 0x000fe200078eb807 */
[----:B------:R-:W-:Y:S01]  /*1600*/  IMAD.MOV.U32 R8, RZ, RZ, RZ ;  /* 0x000000ffff087224 */ /* 0x000fe200078e00ff */
[----:B------:R-:W-:Y:S06]  /*1610*/  BRA `(.L_x_14010) ;  /* 0x00000000007c7947 */ /* 0x000fec0003800000 */
.L_x_14021:
[----:B------:R-:W0:Y:S02]  /*1620*/  FRND.F64.FLOOR R6, R26 ;  /* 0x0000001a00067313 */ /* 0x000e240000305800 */
[----:B0-----:R-:W-:Y:S02]  /*1630*/  DADD R8, R26, -R6 ;  /* 0x000000001a087229 */ /* 0x001fe40000000806 */
[----:B------:R-:W-:-:S06]  /*1640*/  DADD R12, R6, 1 ;  /* 0x3ff00000060c7429 */ /* 0x000fcc0000000000 */
[----:B------:R-:W-:-:S06]  /*1650*/  DSETP.GT.AND P0, PT, R8, 0.5, PT ;  /* 0x3fe000000800742a */ /* 0x000fcc0003f04000 */
[----:B------:R-:W-:Y:S02]  /*1660*/  FSEL R8, R12, R6, P0 ;  /* 0x000000060c087208 */ /* 0x000fe40000000000 */
[----:B------:R-:W-:Y:S01]  /*1670*/  FSEL R9, R13, R7, P0 ;  /* 0x000000070d097208 */ /* 0x000fe20000000000 */
[----:B------:R-:W-:Y:S06]  /*1680*/  BRA `(.L_x_14010) ;  /* 0x0000000000607947 */ /* 0x000fec0003800000 */
.L_x_14011:
        /* <DEDUP_REMOVED lines=23> */
.L_x_14024:
[----:B------:R-:W-:Y:S05]  /*1800*/  BSYNC.RECONVERGENT B2 ;  /* 0x0000000000027941 */ /* 0x000fea0003800200 */
.L_x_14010:
[----:B------:R-:W-:Y:S05]  /*1810*/  BSYNC.RECONVERGENT B1 ;  /* 0x0000000000017941 */ /* 0x000fea0003800200 */
.L_x_14009:
[----:B------:R-:W-:Y:S01]  /*1820*/  VIADD R2, R0, 0x100 ;  /* 0x0000010000027836 */ /* 0x000fe20000000000 */
        /* <DEDUP_REMOVED lines=38> */
.L_x_14032:
        /* <DEDUP_REMOVED lines=11> */
.L_x_14031:
        /* <DEDUP_REMOVED lines=19> */
.L_x_14034:
[----:B------:R-:W-:Y:S05]  /*1c70*/  BSYNC.RECONVERGENT B2 ;  /* 0x0000000000027941 */ /* 0x000fea0003800200 */
.L_x_14033:
[----:B------:R-:W-:Y:S01]  /*1c80*/  LOP3.LUT R13, R13, 0x80000000, R17, 0xb8, !PT ;  /* 0x800000000d0d7812 */ /* 0x000fe200078eb811 */
[----:B------:R-:W-:Y:S06]  /*1c90*/  BRA `(.L_x_14030) ;  /* 0x0000000000187947 */ /* 0x000fec0003800000 */
.L_x_14029:
[----:B------:R-:W-:-:S06]  /*1ca0*/  DSETP.NAN.AND P0, PT, R14, R14, PT ;  /* 0x0000000e0e00722a */ /* 0x000fcc0003f08000 */
[----:B------:R-:W-:-:S14]  /*1cb0*/  DSETP.NUM.AND P0, PT, R6, R6, !P0 ;  /* 0x000000060600722a */ /* 0x000fdc0004707000 */
[----:B------:R-:W-:Y:S02]  /*1cc0*/  @P0 DSETP.NEU.AND P1, PT, R6, +INF , PT ;  /* 0x7ff000000600042a */ /* 0x000fe40003f2d000 */
[----:B------:R-:W-:-:S06]  /*1cd0*/  @!P0 DADD R12, R18, R16 ;  /* 0x00000000120c8229 */ /* 0x000fcc0000000010 */
[----:B------:R-:W-:Y:S02]  /*1ce0*/  @P0 FSEL R12, R16, RZ, P1 ;  /* 0x000000ff100c0208 */ /* 0x000fe40000800000 */
[----:B------:R-:W-:-:S07]  /*1cf0*/  @P0 FSEL R13, R17, -QNAN , P1 ;  /* 0xfff80000110d0808 */ /* 0x000fce0000800000 */
.L_x_14030:
[----:B------:R-:W-:Y:S05]  /*1d00*/  BSYNC.RECONVERGENT B0 ;  /* 0x0000000000007941 */ /* 0x000fea0003800200 */
.L_x_14028:
        /* <DEDUP_REMOVED lines=26> */
.L_x_14036:
[----:B------:R-:W-:Y:S05]  /*1eb0*/  BSYNC.RECONVERGENT B2 ;  /* 0x0000000000027941 */ /* 0x000fea0003800200 */
.L_x_14035:
        /* <DEDUP_REMOVED lines=27> */
.L_x_14039:
[----:B------:R-:W-:Y:S05]  /*2070*/  BSYNC.RECONVERGENT B2 ;  /* 0x0000000000027941 */ /* 0x000fea0003800200 */
.L_x_14038:
[----:B------:R-:W-:Y:S01]  /*2080*/  LOP3.LUT R13, RZ, 0x80000000, R7, 0xb8, !PT ;  /* 0x80000000ff0d7812 */ /* 0x000fe200078eb807 */
[----:B------:R-:W-:Y:S01]  /*2090*/  IMAD.MOV.U32 R12, RZ, RZ, RZ ;  /* 0x000000ffff0c7224 */ /* 0x000fe200078e00ff */
[----:B------:R-:W-:Y:S06]  /*20a0*/  BRA `(.L_x_14026) ;  /* 0x00000000007c7947 */ /* 0x000fec0003800000 */
.L_x_14037:
[----:B------:R-:W0:Y:S02]  /*20b0*/  FRND.F64.FLOOR R6, R26 ;  /* 0x0000001a00067313 */ /* 0x000e240000305800 */
[----:B0-----:R-:W-:Y:S02]  /*20c0*/  DADD R12, R26, -R6 ;  /* 0x000000001a0c7229 */ /* 0x001fe40000000806 */
[----:B------:R-:W-:-:S06]  /*20d0*/  DADD R14, R6, 1 ;  /* 0x3ff00000060e7429 */ /* 0x000fcc0000000000 */
[----:B------:R-:W-:-:S06]  /*20e0*/  DSETP.GT.AND P0, PT, R12, 0.5, PT ;  /* 0x3fe000000c00742a */ /* 0x000fcc0003f04000 */
[----:B------:R-:W-:Y:S02]  /*20f0*/  FSEL R12, R14, R6, P0 ;  /* 0x000000060e0c7208 */ /* 0x000fe40000000000 */
[----:B------:R-:W-:Y:S01]  /*2100*/  FSEL R13, R15, R7, P0 ;  /* 0x000000070f0d7208 */ /* 0x000fe20000000000 */
[----:B------:R-:W-:Y:S06]  /*2110*/  BRA `(.L_x_14026) ;  /* 0x0000000000607947 */ /* 0x000fec0003800000 */
.L_x_14027:
        /* <DEDUP_REMOVED lines=23> */
.L_x_14040:
[----:B------:R-:W-:Y:S05]  /*2290*/  BSYNC.RECONVERGENT B2 ;  /* 0x0000000000027941 */ /* 0x000fea0003800200 */
.L_x_14026:
[----:B------:R-:W-:Y:S05]  /*22a0*/  BSYNC.RECONVERGENT B1 ;  /* 0x0000000000017941 */ /* 0x000fea0003800200 */
.L_x_14025:
        /* <DEDUP_REMOVED lines=38> */
.L_x_14048:
        /* <DEDUP_REMOVED lines=11> */
.L_x_14047:
        /* <DEDUP_REMOVED lines=20> */
.L_x_14050:
[----:B------:R-:W-:Y:S05]  /*2700*/  BSYNC.RECONVERGENT B2 ;  /* 0x0000000000027941 */ /* 0x000fea0003800200 */
.L_x_14049:
[----:B------:R-:W-:Y:S01]  /*2710*/  LOP3.LUT R15, R11, 0x80000000, R21, 0xb8, !PT ;  /* 0x800000000b0f7812 */ /* 0x000fe200078eb815 */
[----:B------:R-:W-:Y:S01]  /*2720*/  IMAD.MOV.U32 R14, RZ, RZ, R7 ;  /* 0x000000ffff0e7224 */ /* 0x000fe200078e0007 */
[----:B------:R-:W-:Y:S06]  /*2730*/  BRA `(.L_x_14046) ;  /* 0x0000000000187947 */ /* 0x000fec0003800000 */
.L_x_14045:
[----:B------:R-:W-:-:S06]  /*2740*/  DSETP.NAN.AND P0, PT, R6, R6, PT ;  /* 0x000000060600722a */ /* 0x000fcc0003f08000 */
[----:B------:R-:W-:-:S14]  /*2750*/  DSETP.NUM.AND P0, PT, R16, R16, !P0 ;  /* 0x000000101000722a */ /* 0x000fdc0004707000 */
[----:B------:R-:W-:Y:S02]  /*2760*/  @P0 DSETP.NEU.AND P1, PT, R16, +INF , PT ;  /* 0x7ff000001000042a */ /* 0x000fe40003f2d000 */
[----:B------:R-:W-:-:S06]  /*2770*/  @!P0 DADD R14, R22, R20 ;  /* 0x00000000160e8229 */ /* 0x000fcc0000000014 */
[----:B------:R-:W-:Y:S02]  /*2780*/  @P0 FSEL R14, R20, RZ, P1 ;  /* 0x000000ff140e0208 */ /* 0x000fe40000800000 */
[----:B------:R-:W-:-:S07]  /*2790*/  @P0 FSEL R15, R21, -QNAN , P1 ;  /* 0xfff80000150f0808 */ /* 0x000fce0000800000 */
.L_x_14046:
[----:B------:R-:W-:Y:S05]  /*27a0*/  BSYNC.RECONVERGENT B0 ;  /* 0x0000000000007941 */ /* 0x000fea0003800200 */
.L_x_14044:
        /* <DEDUP_REMOVED lines=26> */
.L_x_14052:
[----:B------:R-:W-:Y:S05]  /*2950*/  BSYNC.RECONVERGENT B2 ;  /* 0x0000000000027941 */ /* 0x000fea0003800200 */
.L_x_14051:
        /* <DEDUP_REMOVED lines=27> */
.L_x_14055:
[----:B------:R-:W-:Y:S05]  /*2b10*/  BSYNC.RECONVERGENT B2 ;  /* 0x0000000000027941 */ /* 0x000fea0003800200 */
.L_x_14054:
[----:B------:R-:W-:Y:S01]  /*2b20*/  LOP3.LUT R7, RZ, 0x80000000, R7, 0xb8, !PT ;  /* 0x80000000ff077812 */ /* 0x000fe200078eb807 */
[----:B------:R-:W-:Y:S01]  /*2b30*/  IMAD.MOV.U32 R6, RZ, RZ, RZ ;  /* 0x000000ffff067224 */ /* 0x000fe200078e00ff */
[----:B------:R-:W-:Y:S06]  /*2b40*/  BRA `(.L_x_14042) ;  /* 0x00000000007c7947 */ /* 0x000fec0003800000 */
.L_x_14053:
[----:B------:R-:W0:Y:S02]  /*2b50*/  FRND.F64.FLOOR R6, R18 ;  /* 0x0000001200067313 */ /* 0x000e240000305800 */
[----:B0-----:R-:W-:Y:S02]  /*2b60*/  DADD R14, R18, -R6 ;  /* 0x00000000120e7229 */ /* 0x001fe40000000806 */
[----:B------:R-:W-:-:S06]  /*2b70*/  DADD R16, R6, 1 ;  /* 0x3ff0000006107429 */ /* 0x000fcc0000000000 */
[----:B------:R-:W-:-:S06]  /*2b80*/  DSETP.GT.AND P0, PT, R14, 0.5, PT ;  /* 0x3fe000000e00742a */ /* 0x000fcc0003f04000 */
[----:B------:R-:W-:Y:S02]  /*2b90*/  FSEL R6, R16, R6, P0 ;  /* 0x0000000610067208 */ /* 0x000fe40000000000 */
[----:B------:R-:W-:Y:S01]  /*2ba0*/  FSEL R7, R17, R7, P0 ;  /* 0x0000000711077208 */ /* 0x000fe20000000000 */
[----:B------:R-:W-:Y:S06]  /*2bb0*/  BRA `(.L_x_14042) ;  /* 0x0000000000607947 */ /* 0x000fec0003800000 */
.L_x_14043:
        /* <DEDUP_REMOVED lines=23> */
.L_x_14056:
[----:B------:R-:W-:Y:S05]  /*2d30*/  BSYNC.RECONVERGENT B2 ;  /* 0x0000000000027941 */ /* 0x000fea0003800200 */
.L_x_14042:
[----:B------:R-:W-:Y:S05]  /*2d40*/  BSYNC.RECONVERGENT B1 ;  /* 0x0000000000017941 */ /* 0x000fea0003800200 */
.L_x_14041:
[----:B------:R-:W-:Y:S01]  /*2d50*/  ISETP.GE.AND P0, PT, R0, R3, PT ;  /* 0x000000030000720c */ /* 0x000fe20003f06270 */
[----:B------:R-:W-:Y:S04]  /*2d60*/  BSSY.RECONVERGENT B0, `(.L_x_14057) ;  /* 0x0000017000007945 */ /* 0x000fe80003800200 */
[----:B------:R-:W-:Y:S08]  /*2d70*/  BSSY.RELIABLE B1, `(.L_x_14058) ;  /* 0x000000f000017945 */ /* 0x000ff00003800100 */
[----:B------:R-:W-:Y:S05]  /*2d80*/  @P0 BRA `(.L_x_14059) ;  /* 0x0000000000340947 */ /* 0x000fea0003800000 */
[----:B------:R-:W0:Y:S01]  /*2d90*/  LDC.64 R14, c[0x0][0x388] ;  /* 0x0000e200ff0e7b82 */ /* 0x000e220000000a00 */
[----:B------:R-:W-:Y:S02]  /*2da0*/  IMAD R11, R5, 0x200, R0 ;  /* 0x00000200050b7824 */ /* 0x000fe400078e0200 */
[----:B------:R-:W-:-:S05]  /*2db0*/  IMAD.MOV.U32 R0, RZ, RZ, R10 ;  /* 0x000000ffff007224 */ /* 0x000fca00078e000a */
[----:B------:R-:W-:-:S13]  /*2dc0*/  ISETP.GE.AND P0, PT, R0, R3, PT ;  /* 0x000000030000720c */ /* 0x000fda0003f06270 */
[----:B------:R-:W-:Y:S05]  /*2dd0*/  @P0 BREAK.RELIABLE B1 ;  /* 0x0000000000010942 */ /* 0x000fea0003800100 */
[----:B0-----:R-:W-:-:S05]  /*2de0*/  IMAD.WIDE.U32 R14, R11, 0x8, R14 ;  /* 0x000000080b0e7825 */ /* 0x001fca00078e000e */
[----:B------:R0:W-:Y:S01]  /*2df0*/  STG.E.64 desc[UR4][R14.64], R24 ;  /* 0x000000180e007986 */ /* 0x0001e2000c101b04 */
[----:B------:R-:W-:Y:S05]  /*2e00*/  @P0 BRA `(.L_x_14060) ;  /* 0x0000000000300947 */ /* 0x000fea0003800000 */
[----:B------:R-:W1:Y:S01]  /*2e10*/  LDC.64 R10, c[0x0][0x388] ;  /* 0x0000e200ff0a7b82 */ /* 0x000e620000000a00 */
[----:B0-----:R-:W-:Y:S02]  /*2e20*/  IMAD R15, R5, 0x200, R0 ;  /* 0x00000200050f7824 */ /* 0x001fe400078e0200 */
[----:B------:R-:W-:Y:S02]  /*2e30*/  VIADD R0, R0, 0x80 ;  /* 0x0000008000007836 */ /* 0x000fe40000000000 */
[----:B-1----:R-:W-:-:S05]  /*2e40*/  IMAD.WIDE.U32 R10, R15, 0x8, R10 ;  /* 0x000000080f0a7825 */ /* 0x002fca00078e000a */
[----:B------:R0:W-:Y:S02]  /*2e50*/  STG.E.64 desc[UR4][R10.64], R8 ;  /* 0x000000080a007986 */ /* 0x0001e4000c101b04 */
.L_x_14059:
[----:B------:R-:W-:Y:S05]  /*2e60*/  BSYNC.RELIABLE B1 ;  /* 0x0000000000017941 */ /* 0x000fea0003800100 */
.L_x_14058:
[----:B------:R-:W-:-:S13]  /*2e70*/  ISETP.GE.AND P0, PT, R0, R3, PT ;  /* 0x000000030000720c */ /* 0x000fda0003f06270 */
[----:B0-----:R-:W0:Y:S01]  /*2e80*/  @!P0 LDC.64 R8, c[0x0][0x388] ;  /* 0x0000e200ff088b82 */ /* 0x001e220000000a00 */
[----:B------:R-:W-:Y:S02]  /*2e90*/  @!P0 IMAD R11, R5, 0x200, R0 ;  /* 0x00000200050b8824 */ /* 0x000fe400078e0200 */
[----:B------:R-:W-:Y:S02]  /*2ea0*/  @!P0 VIADD R0, R0, 0x80 ;  /* 0x0000008000008836 */ /* 0x000fe40000000000 */
[----:B0-----:R-:W-:-:S05]  /*2eb0*/  @!P0 IMAD.WIDE.U32 R8, R11, 0x8, R8 ;  /* 0x000000080b088825 */ /* 0x001fca00078e0008 */
[----:B------:R1:W-:Y:S02]  /*2ec0*/  @!P0 STG.E.64 desc[UR4][R8.64], R12 ;  /* 0x0000000c08008986 */ /* 0x0003e4000c101b04 */
.L_x_14060:
[----:B------:R-:W-:Y:S05]  /*2ed0*/  BSYNC.RECONVERGENT B0 ;  /* 0x0000000000007941 */ /* 0x000fea0003800200 */
.L_x_14057:
[----:B------:R-:W-:Y:S05]  /*2ee0*/  WARPSYNC.ALL ;  /* 0x0000000000007948 */ /* 0x000fea0003800000 */
[----:B------:R-:W-:-:S13]  /*2ef0*/  ISETP.GE.AND P0, PT, R0, R3, PT ;  /* 0x000000030000720c */ /* 0x000fda0003f06270 */
[----:B------:R-:W-:Y:S05]  /*2f00*/  @P0 EXIT ;  /* 0x000000000000094d */ /* 0x000fea0003800000 */
[----:B------:R-:W2:Y:S01]  /*2f10*/  LDC.64 R2, c[0x0][0x388] ;  /* 0x0000e200ff027b82 */ /* 0x000ea20000000a00 */
[----:B------:R-:W-:-:S04]  /*2f20*/  IMAD R5, R5, 0x200, R0 ;  /* 0x0000020005057824 */ /* 0x000fc800078e0200 */
[----:B--2---:R-:W-:-:S05]  /*2f30*/  IMAD.WIDE.U32 R2, R5, 0x8, R2 ;  /* 0x0000000805027825 */ /* 0x004fca00078e0002 */
[----:B------:R-:W-:Y:S01]  /*2f40*/  STG.E.64 desc[UR4][R2.64], R6 ;  /* 0x0000000602007986 */ /* 0x000fe2000c101b04 */
[----:B------:R-:W-:Y:S05]  /*2f50*/  EXIT ;  /* 0x000000000000794d */ /* 0x000fea0003800000 */
        .weak           $__internal_3_$__cuda_sm20_div_rn_f64_full
        .type           $__internal_3_$__cuda_sm20_div_rn_f64_full,@function
        .size           $__internal_3_$__cuda_sm20_div_rn_f64_full,(.L_x_36952 - $__internal_3_$__cuda_sm20_div_rn_f64_full)
$__internal_3_$__cuda_sm20_div_rn_f64_full:
        /* <DEDUP_REMOVED lines=10> */
[----:B------:R-:W-:Y:S01]  /*3000*/  @!P0 DMUL R26, R28, 8.98846567431157953865e+307 ;  /* 0x7fe000001c1a8828 */ /* 0x000fe20000000000 */
[----:B------:R-:W-:-:S03]  /*3010*/  ISETP.GE.U32.AND P3, PT, R4, R7, PT ;  /* 0x000000070400720c */ /* 0x000fc60003f66070 */
[----:B------:R-:W-:Y:S02]  /*3020*/  @!P1 LOP3.LUT R37, R29, 0x7ff00000, RZ, 0xc0, !PT ;  /* 0x7ff000001d259812 */ /* 0x000fe400078ec0ff */
[----:B------:R-:W0:Y:S02]  /*3030*/  MUFU.RCP64H R33, R27 ;  /* 0x0000001b00217308 */ /* 0x000e240000001800 */
[----:B------:R-:W-:-:S04]  /*3040*/  @!P1 ISETP.GE.U32.AND P2, PT, R4, R37, PT ;  /* 0x000000250400920c */ /* 0x000fc80003f46070 */
[----:B------:R-:W-:-:S04]  /*3050*/  @!P1 SEL R37, R6, 0x63400000, !P2 ;  /* 0x6340000006259807 */ /* 0x000fc80005000000 */
[----:B------:R-:W-:-:S04]  /*3060*/  @!P1 LOP3.LUT R38, R37, 0x80000000, R31, 0xf8, !PT ;  /* 0x8000000025269812 */ /* 0x000fc800078ef81f */
[----:B------:R-:W-:Y:S01]  /*3070*/  @!P1 LOP3.LUT R39, R38, 0x100000, RZ, 0xfc, !PT ;  /* 0x0010000026279812 */ /* 0x000fe200078efcff */
[----:B------:R-:W-:Y:S01]  /*3080*/  @!P1 IMAD.MOV.U32 R38, RZ, RZ, RZ ;  /* 0x000000ffff269224 */ /* 0x000fe200078e00ff */
[----:B0-----:R-:W-:-:S08]  /*3090*/  DFMA R34, R32, -R26, 1 ;  /* 0x3ff000002022742b */ /* 0x001fd0000000081a */
[----:B------:R-:W-:-:S08]  /*30a0*/  DFMA R34, R34, R34, R34 ;  /* 0x000000222222722b */ /* 0x000fd00000000022 */
[----:B------:R-:W-:Y:S01]  /*30b0*/  DFMA R34, R32, R34, R32 ;  /* 0x000000222022722b */ /* 0x000fe20000000020 */
[----:B------:R-:W-:Y:S01]  /*30c0*/  SEL R33, R6, 0x63400000, !P3 ;  /* 0x6340000006217807 */ /* 0x000fe20005800000 */
[----:B------:R-:W-:-:S03]  /*30d0*/  IMAD.MOV.U32 R32, RZ, RZ, R30 ;  /* 0x000000ffff207224 */ /* 0x000fc600078e001e */
[----:B------:R-:W-:-:S03]  /*30e0*/  LOP3.LUT R33, R33, 0x800fffff, R31, 0xf8, !PT ;  /* 0x800fffff21217812 */ /* 0x000fc600078ef81f */
[----:B------:R-:W-:-:S03]  /*30f0*/  DFMA R36, R34, -R26, 1 ;  /* 0x3ff000002224742b */ /* 0x000fc6000000081a */
[----:B------:R-:W-:-:S05]  /*3100*/  @!P1 DFMA R32, R32, 2, -R38 ;  /* 0x400000002020982b */ /* 0x000fca0000000826 */
[----:B------:R-:W-:-:S08]  /*3110*/  DFMA R36, R34, R36, R34 ;  /* 0x000000242224722b */ /* 0x000fd00000000022 */
[----:B------:R-:W-:-:S08]  /*3120*/  DMUL R34, R36, R32 ;  /* 0x0000002024227228 */ /* 0x000fd00000000000 */
[----:B------:R-:W-:-:S08]  /*3130*/  DFMA R38, R34, -R26, R32 ;  /* 0x8000001a2226722b */ /* 0x000fd00000000020 */
[----:B------:R-:W-:Y:S01]  /*3140*/  DFMA R38, R36, R38, R34 ;  /* 0x000000262426722b */ /* 0x000fe20000000022 */
[----:B------:R-:W-:Y:S01]  /*3150*/  IMAD.MOV.U32 R34, RZ, RZ, R4 ;  /* 0x000000ffff227224 */ /* 0x000fe200078e0004 */
[----:B------:R-:W-:Y:S01]  /*3160*/  @!P1 LOP3.LUT R34, R33, 0x7ff00000, RZ, 0xc0, !PT ;  /* 0x7ff0000021229812 */ /* 0x000fe200078ec0ff */
[----:B------:R-:W-:Y:S01]  /*3170*/  IMAD.MOV.U32 R35, RZ, RZ, R7 ;  /* 0x000000ffff237224 */ /* 0x000fe200078e0007 */
[----:B------:R-:W-:-:S03]  /*3180*/  @!P0 LOP3.LUT R35, R27, 0x7ff00000, RZ, 0xc0, !PT ;  /* 0x7ff000001b238812 */ /* 0x000fc600078ec0ff */
[----:B------:R-:W-:Y:S02]  /*3190*/  VIADD R7, R34, 0xffffffff ;  /* 0xffffffff22077836 */ /* 0x000fe40000000000 */
[----:B------:R-:W-:-:S03]  /*31a0*/  VIADD R36, R35, 0xffffffff ;  /* 0xffffffff23247836 */ /* 0x000fc60000000000 */
[----:B------:R-:W-:-:S04]  /*31b0*/  ISETP.GT.U32.AND P0, PT, R7, 0x7feffffe, PT ;  /* 0x7feffffe0700780c */ /* 0x000fc80003f04070 */
[----:B------:R-:W-:-:S13]  /*31c0*/  ISETP.GT.U32.OR P0, PT, R36, 0x7feffffe, P0 ;  /* 0x7feffffe2400780c */ /* 0x000fda0000704470 */
[----:B------:R-:W-:Y:S05]  /*31d0*/  @P0 BRA `(.L_x_14062) ;  /* 0x00000000006c0947 */ /* 0x000fea0003800000 */
[----:B------:R-:W-:Y:S01]  /*31e0*/  LOP3.LUT R31, R29, 0x7ff00000, RZ, 0xc0, !PT ;  /* 0x7ff000001d1f7812 */ /* 0x000fe200078ec0ff */
[----:B------:R-:W-:-:S03]  /*31f0*/  IMAD.MOV.U32 R30, RZ, RZ, RZ ;  /* 0x000000ffff1e7224 */ /* 0x000fc600078e00ff */
        /* <DEDUP_REMOVED lines=17> */
[----:B------:R-:W-:-:S06]  /*3310*/  IMAD.MOV.U32 R26, RZ, RZ, RZ ;  /* 0x000000ffff1a7224 */ /* 0x000fcc00078e00ff */
[----:B------:R-:W-:-:S03]  /*3320*/  DFMA R26, R6, -R26, R38 ;  /* 0x8000001a061a722b */ /* 0x000fc60000000026 */
[----:B------:R-:W-:-:S03]  /*3330*/  LOP3.LUT R29, R31, R29, RZ, 0x3c, !PT ;  /* 0x0000001d1f1d7212 */ /* 0x000fc600078e3cff */
[----:B------:R-:W-:-:S04]  /*3340*/  IADD3 R26, PT, PT, -R4, -0x43300000, RZ ;  /* 0xbcd00000041a7810 */ /* 0x000fc80007ffe1ff */
[----:B------:R-:W-:-:S04]  /*3350*/  FSETP.NEU.AND P0, PT, |R27|, R26, PT ;  /* 0x0000001a1b00720b */ /* 0x000fc80003f0d200 */
[----:B------:R-:W-:Y:S02]  /*3360*/  FSEL R6, R30, R6, !P0 ;  /* 0x000000061e067208 */ /* 0x000fe40004000000 */
[----:B------:R-:W-:Y:S01]  /*3370*/  FSEL R7, R29, R7, !P0 ;  /* 0x000000071d077208 */ /* 0x000fe20004000000 */
[----:B------:R-:W-:Y:S06]  /*3380*/  BRA `(.L_x_14063) ;  /* 0x0000000000547947 */ /* 0x000fec0003800000 */
.L_x_14062:
        /* <DEDUP_REMOVED lines=16> */
.L_x_14065:
[----:B------:R-:W-:Y:S01]  /*3490*/  LOP3.LUT R7, R29, 0x80000, RZ, 0xfc, !PT ;  /* 0x000800001d077812 */ /* 0x000fe200078efcff */
[----:B------:R-:W-:Y:S01]  /*34a0*/  IMAD.MOV.U32 R6, RZ, RZ, R28 ;  /* 0x000000ffff067224 */ /* 0x000fe200078e001c */
[----:B------:R-:W-:Y:S06]  /*34b0*/  BRA `(.L_x_14063) ;  /* 0x0000000000087947 */ /* 0x000fec0003800000 */
.L_x_14064:
[----:B------:R-:W-:Y:S01]  /*34c0*/  LOP3.LUT R7, R31, 0x80000, RZ, 0xfc, !PT ;  /* 0x000800001f077812 */ /* 0x000fe200078efcff */
[----:B------:R-:W-:-:S07]  /*34d0*/  IMAD.MOV.U32 R6, RZ, RZ, R30 ;  /* 0x000000ffff067224 */ /* 0x000fce00078e001e */
.L_x_14063:
[----:B------:R-:W-:Y:S05]  /*34e0*/  BSYNC.RECONVERGENT B0 ;  /* 0x0000000000007941 */ /* 0x000fea0003800200 */
.L_x_14061:
[----:B------:R-:W-:Y:S02]  /*34f0*/  IMAD.MOV.U32 R4, RZ, RZ, R6 ;  /* 0x000000ffff047224 */ /* 0x000fe400078e0006 */
[----:B------:R-:W-:Y:S02]  /*3500*/  IMAD.MOV.U32 R27, RZ, RZ, R7 ;  /* 0x000000ffff1b7224 */ /* 0x000fe400078e0007 */
[----:B------:R-:W-:Y:S02]  /*3510*/  IMAD.MOV.U32 R6, RZ, RZ, R2 ;  /* 0x000000ffff067224 */ /* 0x000fe400078e0002 */
[----:B------:R-:W-:-:S04]  /*3520*/  IMAD.MOV.U32 R7, RZ, RZ, 0x0 ;  /* 0x00000000ff077424 */ /* 0x000fc800078e00ff */
[----:B------:R-:W-:Y:S05]  /*3530*/  RET.REL.NODEC R6 `(_ZN2at6native27unrolled_elementwise_kernelINS0_13BinaryFunctorIdddZZZNS0_15binary_internal21div_floor_kernel_cudaERNS_18TensorIteratorBaseEENKUlvE1_clEvENKUlvE_clEvEUlddE_EESt5arrayIPcLm3EELi4E23TrivialOffsetCalculatorILi2EjESD_ILi1EjENS0_6memory15LoadWithoutCastENSG_16StoreWithoutCastEEEviT_T0_T2_T3_T4_T5_) ;  /* 0xffffffc806b07950 */ /* 0x000fea0003c3ffff */
.L_x_14066:
        /* <DEDUP_REMOVED lines=12> */
.L_x_36952:


//--------------------- .text._ZN2at6native29vectorized_elementwise_kernelILi2ENS0_13BinaryFunctorIdddZZZNS0_15binary_internal21div_floor_kernel_cudaERNS_18TensorIteratorBaseEENKUlvE1_clEvENKUlvE_clEvEUlddE_EESt5arrayIPcLm3EEEEviT0_T1_ --------------------------
	.section	.text._ZN2at6native29vectorized_elementwise_kernelILi2ENS0_13BinaryFunctorIdddZZZNS0_15binary_internal21div_floor_kernel_cudaERNS_18TensorIteratorBaseEENKUlvE1_clEvENKUlvE_clEvEUlddE_EESt5arrayIPcLm3EEEEviT0_T1_,"ax",@progbits
	.align	128
        .global         _ZN2at6native29vectorized_elementwise_kernelILi2ENS0_13BinaryFunctorIdddZZZNS0_15binary_internal21div_floor_kernel_cudaERNS_18TensorIteratorBaseEENKUlvE1_clEvENKUlvE_clEvEUlddE_EESt5arrayIPcLm3EEEEviT0_T1_
        .type           _ZN2at6native29vectorized_elementwise_kernelILi2ENS0_13BinaryFunctorIdddZZZNS0_15binary_internal21div_floor_kernel_cudaERNS_18TensorIteratorBaseEENKUlvE1_clEvENKUlvE_clEvEUlddE_EESt5arrayIPcLm3EEEEviT0_T1_,@function
        .size           _ZN2at6native29vectorized_elementwise_kernelILi2ENS0_13BinaryFunctorIdddZZZNS0_15binary_internal21div_floor_kernel_cudaERNS_18TensorIteratorBaseEENKUlvE1_clEvENKUlvE_clEvEUlddE_EESt5arrayIPcLm3EEEEviT0_T1_,(.L_x_36953 - _ZN2at6native29vectorized_elementwise_kernelILi2ENS0_13BinaryFunctorIdddZZZNS0_15binary_internal21div_floor_kernel_cudaERNS_18TensorIteratorBaseEENKUlvE1_clEvENKUlvE_clEvEUlddE_EESt5arrayIPcLm3EEEEviT0_T1_)
        .other          _ZN2at6native29vectorized_elementwise_kernelILi2ENS0_13BinaryFunctorIdddZZZNS0_15binary_internal21div_floor_kernel_cudaERNS_18TensorIteratorBaseEENKUlvE1_clEvENKUlvE_clEvEUlddE_EESt5arrayIPcLm3EEEEviT0_T1_,@"STO_CUDA_ENTRY STV_DEFAULT"
_ZN2at6native29vectorized_elementwise_kernelILi2ENS0_13BinaryFunctorIdddZZZNS0_15binary_internal21div_floor_kernel_cudaERNS_18TensorIteratorBaseEENKUlvE1_clEvENKUlvE_clEvEUlddE_EESt5arrayIPcLm3EEEEviT0_T1_:
.text._ZN2at6native29vectorized_elementwise_kernelILi2ENS0_13BinaryFunctorIdddZZZNS0_15binary_internal21div_floor_kernel_cudaERNS_18TensorIteratorBaseEENKUlvE1_clEvENKUlvE_clEvEUlddE_EESt5arrayIPcLm3EEEEviT0_T1_:
        /* <DEDUP_REMOVED lines=10> */
[----:B------:R-:W-:Y:S02]  /*00a0*/  CS2R R40, SRZ ;  /* 0x0000000000287805 */ /* 0x000fe4000001ff00 */
[----:B------:R-:W-:Y:S02]  /*00b0*/  CS2R R38, SRZ ;  /* 0x0000000000267805 */ /* 0x000fe4000001ff00 */
[----:B------:R-:W-:-:S03]  /*00c0*/  CS2R R36, SRZ ;  /* 0x0000000000247805 */ /* 0x000fc6000001ff00 */
[----:B------:R-:W2:Y:S08]  /*00d0*/  LDC.64 R14, c[0x0][0x390] ;  /* 0x0000e400ff0e7b82 */ /* 0x000eb00000000a00 */
[----:B------:R-:W3:Y:S08]  /*00e0*/  LDC.64 R16, c[0x0][0x398] ;  /* 0x0000e600ff107b82 */ /* 0x000ef00000000a00 */
[----:B------:R-:W4:Y:S01]  /*00f0*/  LDC.64 R22, c[0x0][0x390] ;  /* 0x0000e400ff167b82 */ /* 0x000f220000000a00 */
[----:B0-----:R-:W-:Y:S01]  /*0100*/  ISETP.GE.U32.AND P0, PT, R42, R7, PT ;  /* 0x000000072a00720c */ /* 0x001fe20003f06070 */
[----:B------:R-:W-:-:S06]  /*0110*/  IMAD.MOV.U32 R0, RZ, RZ, R42 ;  /* 0x000000ffff007224 */ /* 0x000fcc00078e002a */
[----:B------:R-:W0:Y:S08]  /*0120*/  LDC.64 R12, c[0x0][0x398] ;  /* 0x0000e600ff0c7b82 */ /* 0x000e300000000a00 */
[----:B------:R-:W0:Y:S01]  /*0130*/  LDC.64 R46, c[0x0][0x398] ;  /* 0x0000e600ff2e7b82 */ /* 0x000e220000000a00 */
[----:B------:R-:W-:-:S05]  /*0140*/  @!P0 VIADD R0, R42, 0x80 ;  /* 0x000000802a008836 */ /* 0x000fca0000000000 */
[----:B------:R-:W-:Y:S02]  /*0150*/  ISETP.GE.U32.AND P6, PT, R0, R7, PT ;  /* 0x000000070000720c */ /* 0x000fe40003fc6070 */
[----:B------:R-:W0:Y:S08]  /*0160*/  LDC.64 R10, c[0x0][0x390] ;  /* 0x0000e400ff0a7b82 */ /* 0x000e300000000a00 */
[----:B------:R-:W0:Y:S03]  /*0170*/  LDC.64 R48, c[0x0][0x390] ;  /* 0x0000e400ff307b82 */ /* 0x000e260000000a00 */
[----:B------:R-:W-:-:S02]  /*0180*/  @!P6 IMAD.IADD R9, R3, 0x1, R0 ;  /* 0x000000010309e824 */ /* 0x000fc400078e0200 */
[----:B------:R-:W-:Y:S02]  /*0190*/  @!P6 VIADD R0, R0, 0x80 ;  /* 0x000000800000e836 */ /* 0x000fe40000000000 */
[C---:B--2---:R-:W-:Y:S01]  /*01a0*/  @!P6 IMAD.WIDE.U32 R14, R9.reuse, 0x8, R14 ;  /* 0x00000008090ee825 */ /* 0x044fe200078e000e */
[----:B------:R-:W2:Y:S02]  /*01b0*/  LDC.64 R44, c[0x0][0x398] ;  /* 0x0000e600ff2c7b82 */ /* 0x000ea40000000a00 */
[C---:B------:R-:W-:Y:S01]  /*01c0*/  ISETP.GE.U32.AND P5, PT, R0.reuse, R7, PT ;  /* 0x000000070000720c */ /* 0x040fe20003fa6070 */
[----:B---3--:R-:W-:Y:S01]  /*01d0*/  @!P6 IMAD.WIDE.U32 R16, R9, 0x8, R16 ;  /* 0x000000080910e825 */ /* 0x008fe200078e0010 */
[----:B------:R3:W5:Y:S04]  /*01e0*/  @!P6 LDG.E.64 R40, desc[UR6][R14.64] ;  /* 0x000000060e28e981 */ /* 0x000768000c1e1b00 */
[----:B------:R-:W2:Y:S01]  /*01f0*/  LDC.64 R8, c[0x0][0x398] ;  /* 0x0000e600ff087b82 */ /* 0x000ea20000000a00 */
[----:B------:R4:W5:Y:S06]  /*0200*/  @!P6 LDG.E.64 R38, desc[UR6][R16.64] ;  /* 0x000000061026e981 */ /* 0x00096c000c1e1b00 */
[----:B------:R-:W-:Y:S01]  /*0210*/  @!P5 IMAD.IADD R25, R3, 0x1, R0 ;  /* 0x000000010319d824 */ /* 0x000fe200078e0200 */
[----:B---3--:R-:W3:Y:S01]  /*0220*/  LDC.64 R14, c[0x0][0x390] ;  /* 0x0000e400ff0e7b82 */ /* 0x008ee20000000a00 */
[----:B------:R-:W-:-:S02]  /*0230*/  @!P5 VIADD R0, R0, 0x80 ;  /* 0x000000800000d836 */ /* 0x000fc40000000000 */
[----:B-1----:R-:W-:-:S03]  /*0240*/  @!P5 IMAD.WIDE.U32 R18, R25, 0x8, R4 ;  /* 0x000000081912d825 */ /* 0x002fc600078e0004 */
[----:B------:R-:W-:Y:S02]  /*0250*/  ISETP.GE.U32.AND P4, PT, R0, R7, PT ;  /* 0x000000070000720c */ /* 0x000fe40003f86070 */
[----:B------:R1:W5:Y:S01]  /*0260*/  @!P5 LDG.E.64 R36, desc[UR6][R18.64] ;  /* 0x000000061224d981 */ /* 0x000362000c1e1b00 */
[----:B------:R-:W3:Y:S08]  /*0270*/  LDC.64 R20, c[0x0][0x398] ;  /* 0x0000e600ff147b82 */ /* 0x000ef00000000a00 */
[----:B----4-:R-:W4:Y:S02]  /*0280*/  LDC.64 R16, c[0x0][0x398] ;  /* 0x0000e600ff107b82 */ /* 0x010f240000000a00 */
[----:B------:R-:W-:-:S02]  /*0290*/  @!P4 IMAD.IADD R51, R3, 0x1, R0 ;  /* 0x000000010333c824 */ /* 0x000fc400078e0200 */
[----:B------:R-:W-:-:S04]  /*02a0*/  @!P4 VIADD R0, R0, 0x80 ;  /* 0x000000800000c836 */ /* 0x000fc80000000000 */
[----:B-1----:R-:W1:Y:S01]  /*02b0*/  LDC.64 R18, c[0x0][0x390] ;  /* 0x0000e400ff127b82 */ /* 0x002e620000000a00 */
[----:B------:R-:W-:-:S13]  /*02c0*/  ISETP.GE.U32.AND P3, PT, R0, R7, PT ;  /* 0x000000070000720c */ /* 0x000fda0003f66070 */
[----:B------:R-:W-:Y:S02]  /*02d0*/  @!P3 IMAD.IADD R55, R3, 0x1, R0 ;  /* 0x000000010337b824 */ /* 0x000fe400078e0200 */
[----:B------:R-:W-:-:S05]  /*02e0*/  @!P3 VIADD R0, R0, 0x80 ;  /* 0x000000800000b836 */ /* 0x000fca0000000000 */
[----:B------:R-:W-:-:S13]  /*02f0*/  ISETP.GE.U32.AND P2, PT, R0, R7, PT ;  /* 0x000000070000720c */ /* 0x000fda0003f46070 */
[----:B------:R-:W-:Y:S02]  /*0300*/  @!P2 IMAD.IADD R2, R3, 0x1, R0 ;  /* 0x000000010302a824 */ /* 0x000fe400078e0200 */
[----:B------:R-:W-:-:S05]  /*0310*/  @!P2 VIADD R0, R0, 0x80 ;  /* 0x000000800000a836 */ /* 0x000fca0000000000 */
[----:B------:R-:W-:Y:S01]  /*0320*/  ISETP.GE.U32.AND P1, PT, R0, R7, PT ;  /* 0x000000070000720c */ /* 0x000fe20003f26070 */
[----:B------:R-:W-:-:S04]  /*0330*/  @!P3 IMAD.WIDE.U32 R52, R55, 0x8, R22 ;  /* 0x000000083734b825 */ /* 0x000fc800078e0016 */
[----:B0-----:R-:W-:Y:S02]  /*0340*/  @!P3 IMAD.WIDE.U32 R54, R55, 0x8, R12 ;  /* 0x000000083736b825 */ /* 0x001fe400078e000c */
[----:B------:R-:W0:Y:S06]  /*0350*/  LDC.64 R12, c[0x0][0x398] ;  /* 0x0000e600ff0c7b82 */ /* 0x000e2c0000000a00 */
[----:B------:R-:W-:Y:S02]  /*0360*/  @!P1 IMAD.IADD R4, R3, 0x1, R0 ;  /* 0x0000000103049824 */ /* 0x000fe400078e0200 */
[----:B------:R-:W-:-:S05]  /*0370*/  @!P1 VIADD R0, R0, 0x80 ;  /* 0x0000008000009836 */ /* 0x000fca0000000000 */
[----:B------:R-:W-:Y:S02]  /*0380*/  ISETP.GE.U32.AND P6, PT, R0, R7, PT ;  /* 0x000000070000720c */ /* 0x000fe40003fc6070 */
[----:B------:R-:W3:Y:S01]  /*0390*/  LDC.64 R6, c[0x0][0x390] ;  /* 0x0000e400ff067b82 */ /* 0x000ee20000000a00 */
[----:B------:R-:W-:Y:S01]  /*03a0*/  @!P5 IMAD.WIDE.U32 R46, R25, 0x8, R46 ;  /* 0x00000008192ed825 */ /* 0x000fe200078e002e */
[----:B------:R-:W-:-:S03]  /*03b0*/  CS2R R24, SRZ ;  /* 0x0000000000187805 */ /* 0x000fc6000001ff00 */
[----:B--2---:R-:W-:-:S04]  /*03c0*/  @!P2 IMAD.WIDE.U32 R56, R2, 0x8, R8 ;  /* 0x000000080238a825 */ /* 0x004fc800078e0008 */
[----:B------:R-:W-:-:S04]  /*03d0*/  @!P2 IMAD.WIDE.U32 R10, R2, 0x8, R10 ;  /* 0x00000008020aa825 */ /* 0x000fc800078e000a */
[C---:B------:R-:W-:Y:S01]  /*03e0*/  @!P6 IMAD.IADD R9, R3.reuse, 0x1, R0 ;  /* 0x000000010309e824 */ /* 0x040fe200078e0200 */
[----:B------:R2:W5:Y:S01]  /*03f0*/  @!P2 LDG.E.64 R24, desc[UR6][R10.64] ;  /* 0x000000060a18a981 */ /* 0x000562000c1e1b00 */
[----:B------:R-:W-:Y:S02]  /*0400*/  @!P0 IMAD.IADD R5, R3, 0x1, R42 ;  /* 0x0000000103058824 */ /* 0x000fe400078e022a */
[----:B------:R-:W-:Y:S01]  /*0410*/  @!P4 IMAD.WIDE.U32 R48, R51, 0x8, R48 ;  /* 0x000000083330c825 */ /* 0x000fe200078e0030 */
[----:B------:R-:W-:Y:S02]  /*0420*/  CS2R R34, SRZ ;  /* 0x0000000000227805 */ /* 0x000fe4000001ff00 */
[----:B------:R-:W-:Y:S01]  /*0430*/  CS2R R32, SRZ ;  /* 0x0000000000207805 */ /* 0x000fe2000001ff00 */
[----:B------:R-:W-:Y:S01]  /*0440*/  @!P1 IMAD.WIDE.U32 R44, R4, 0x8, R44 ;  /* 0x00000008042c9825 */ /* 0x000fe200078e002c */
[----:B------:R-:W-:-:S03]  /*0450*/  CS2R R30, SRZ ;  /* 0x00000000001e7805 */ /* 0x000fc6000001ff00 */
[----:B---3--:R-:W-:Y:S01]  /*0460*/  @!P1 IMAD.WIDE.U32 R58, R4, 0x8, R6 ;  /* 0x00000008043a9825 */ /* 0x008fe200078e0006 */
[----:B------:R-:W-:Y:S02]  /*0470*/  CS2R R28, SRZ ;  /* 0x00000000001c7805 */ /* 0x000fe4000001ff00 */
[----:B------:R-:W-:Y:S02]  /*0480*/  CS2R R26, SRZ ;  /* 0x00000000001a7805 */ /* 0x000fe4000001ff00 */
[----:B------:R-:W-:Y:S01]  /*0490*/  CS2R R22, SRZ ;  /* 0x0000000000167805 */ /* 0x000fe2000001ff00 */
[----:B-1----:R-:W-:Y:S01]  /*04a0*/  @!P6 IMAD.WIDE.U32 R6, R9, 0x8, R18 ;  /* 0x000000080906e825 */ /* 0x002fe200078e0012 */
[----:B------:R-:W-:Y:S02]  /*04b0*/  CS2R R18, SRZ ;  /* 0x0000000000127805 */ /* 0x000fe4000001ff00 */
[----:B--2---:R-:W-:Y:S01]  /*04c0*/  CS2R R10, SRZ ;  /* 0x00000000000a7805 */ /* 0x004fe2000001ff00 */
[----:B------:R1:W5:Y:S01]  /*04d0*/  @!P5 LDG.E.64 R34, desc[UR6][R46.64] ;  /* 0x000000062e22d981 */ /* 0x000362000c1e1b00 */
[----:B------:R-:W-:Y:S01]  /*04e0*/  @!P0 IMAD.WIDE.U32 R2, R5, 0x8, R14 ;  /* 0x0000000805028825 */ /* 0x000fe200078e000e */
[----:B------:R-:W-:-:S02]  /*04f0*/  CS2R R14, SRZ ;  /* 0x00000000000e7805 */ /* 0x000fc4000001ff00 */
[----:B------:R1:W5:Y:S01]  /*0500*/  @!P4 LDG.E.64 R32, desc[UR6][R48.64] ;  /* 0x000000063020c981 */ /* 0x000362000c1e1b00 */
[----:B------:R-:W-:Y:S01]  /*0510*/  @!P4 IMAD.WIDE.U32 R50, R51, 0x8, R20 ;  /* 0x000000083332c825 */ /* 0x000fe200078e0014 */
[----:B------:R-:W-:Y:S02]  /*0520*/  CS2R R20, SRZ ;  /* 0x0000000000147805 */ /* 0x000fe4000001ff00 */
[----:B------:R1:W5:Y:S01]  /*0530*/  @!P3 LDG.E.64 R28, desc[UR6][R52.64] ;  /* 0x00000006341cb981 */ /* 0x000362000c1e1b00 */
[----:B----4-:R-:W-:Y:S01]  /*0540*/  @!P6 IMAD.WIDE.U32 R8, R9, 0x8, R16 ;  /* 0x000000080908e825 */ /* 0x010fe200078e0010 */
[----:B------:R-:W-:Y:S02]  /*0550*/  CS2R R16, SRZ ;  /* 0x0000000000107805 */ /* 0x000fe4000001ff00 */
[----:B------:R1:W5:Y:S01]  /*0560*/  @!P4 LDG.E.64 R30, desc[UR6][R50.64] ;  /* 0x00000006321ec981 */ /* 0x000362000c1e1b00 */
[----:B0-----:R-:W-:Y:S01]  /*0570*/  @!P0 IMAD.WIDE.U32 R4, R5, 0x8, R12 ;  /* 0x0000000805048825 */ /* 0x001fe200078e000c */
[----:B------:R-:W-:-:S02]  /*0580*/  CS2R R12, SRZ ;  /* 0x00000000000c7805 */ /* 0x000fc4000001ff00 */
[----:B------:R1:W5:Y:S04]  /*0590*/  @!P3 LDG.E.64 R26, desc[UR6][R54.64] ;  /* 0x00000006361ab981 */ /* 0x000368000c1e1b00 */
[----:B------:R1:W5:Y:S04]  /*05a0*/  @!P2 LDG.E.64 R22, desc[UR6][R56.64] ;  /* 0x000000063816a981 */ /* 0x000368000c1e1b00 */
[----:B------:R1:W5:Y:S04]  /*05b0*/  @!P1 LDG.E.64 R20, desc[UR6][R58.64] ;  /* 0x000000063a149981 */ /* 0x000368000c1e1b00 */
[----:B------:R1:W5:Y:S04]  /*05c0*/  @!P1 LDG.E.64 R18, desc[UR6][R44.64] ;  /* 0x000000062c129981 */ /* 0x000368000c1e1b00 */
[----:B------:R1:W5:Y:S04]  /*05d0*/  @!P6 LDG.E.64 R16, desc[UR6][R6.64] ;  /* 0x000000060610e981 */ /* 0x000368000c1e1b00 */
[----:B------:R1:W5:Y:S04]  /*05e0*/  @!P6 LDG.E.64 R14, desc[UR6][R8.64] ;  /* 0x00000006080ee981 */ /* 0x000368000c1e1b00 */
[----:B------:R1:W5:Y:S04]  /*05f0*/  @!P0 LDG.E.64 R12, desc[UR6][R2.64] ;  /* 0x00000006020c8981 */ /* 0x000368000c1e1b00 */
[----:B------:R1:W5:Y:S01]  /*0600*/  @!P0 LDG.E.64 R10, desc[UR6][R4.64] ;  /* 0x00000006040a8981 */ /* 0x000362000c1e1b00 */
[----:B------:R-:W-:Y:S04]  /*0610*/  BSSY.RECONVERGENT B1, `(.L_x_14068) ;  /* 0x00000a6000017945 */ /* 0x000fe80003800200 */
[----:B------:R-:W-:Y:S05]  /*0620*/  @P0 BRA `(.L_x_14069) ;  /* 0x0000000800900947 */ /* 0x000fea0003800000 */
[----:B-----5:R-:W-:-:S14]  /*0630*/  DSETP.NEU.AND P0, PT, R10, RZ, PT ;  /* 0x000000ff0a00722a */ /* 0x020fdc0003f0d000 */
[----:B------:R-:W-:Y:S05]  /*0640*/  @P0 BRA `(.L_x_14070) ;  /* 0x0000000000640947 */ /* 0x000fea0003800000 */
[----:B-1----:R-:W0:Y:S01]  /*0650*/  MUFU.RCP64H R3, R11 ;  /* 0x0000000b00037308 */ /* 0x002e220000001800 */
        /* <DEDUP_REMOVED lines=19> */
[----:B------:R-:W-:Y:S05]  /*0790*/  CALL.REL.NOINC `($__internal_4_$__cuda_sm20_div_rn_f64_full) ;  /* 0x000000a800e47944 */ /* 0x000fea0003c00000 */
.L_x_14072:
[----:B------:R-:W-:Y:S05]  /*07a0*/  BSYNC.RECONVERGENT B2 ;  /* 0x0000000000027941 */ /* 0x000fea0003800200 */
.L_x_14071:
[----:B------:R-:W-:Y:S02]  /*07b0*/  IMAD.MOV.U32 R8, RZ, RZ, R2 ;  /* 0x000000ffff087224 */ /* 0x000fe400078e0002 */
[----:B------:R-:W-:Y:S01]  /*07c0*/  IMAD.MOV.U32 R9, RZ, RZ, R3 ;  /* 0x000000ffff097224 */ /* 0x000fe200078e0003 */
[----:B------:R-:W-:Y:S06]  /*07d0*/  BRA `(.L_x_14069) ;  /* 0x0000000800247947 */ /* 0x000fec0003800000 */
.L_x_14070:
[----:B-1----:R-:W-:Y:S01]  /*07e0*/  LOP3.LUT R7, R13, 0x7fffffff, RZ, 0xc0, !PT ;  /* 0x7fffffff0d077812 */ /* 0x002fe200078ec0ff */
        /* <DEDUP_REMOVED lines=14> */
.L_x_14074:
        /* <DEDUP_REMOVED lines=25> */
.L_x_14077:
        /* <DEDUP_REMOVED lines=11> */
.L_x_14076:
        /* <DEDUP_REMOVED lines=20> */
.L_x_14079:
[----:B------:R-:W-:Y:S05]  /*0c50*/  BSYNC.RECONVERGENT B2 ;  /* 0x0000000000027941 */ /* 0x000fea0003800200 */
.L_x_14078:
[----:B------:R-:W-:Y:S01]  /*0c60*/  LOP3.LUT R5, R7, 0x80000000, R13, 0xb8, !PT ;  /* 0x8000000007057812 */ /* 0x000fe200078eb80d */
[----:B------:R-:W-:-:S07]  /*0c70*/  IMAD.MOV.U32 R4, RZ, RZ, R3 ;  /* 0x000000ffff047224 */ /* 0x000fce00078e0003 */
.L_x_14075:
[----:B------:R-:W-:Y:S05]  /*0c80*/  BSYNC.RECONVERGENT B0 ;  /* 0x0000000000007941 */ /* 0x000fea0003800200 */
.L_x_14073:
        /* <DEDUP_REMOVED lines=26> */
.L_x_14081:
[----:B------:R-:W-:Y:S05]  /*0e30*/  BSYNC.RECONVERGENT B2 ;  /* 0x0000000000027941 */ /* 0x000fea0003800200 */
.L_x_14080:
        /* <DEDUP_REMOVED lines=32> */
.L_x_14083:
[----:B------:R-:W-:Y:S05]  /*1040*/  BSYNC.RECONVERGENT B2 ;  /* 0x0000000000027941 */ /* 0x000fea0003800200 */
.L_x_14082:
[----:B------:R-:W-:Y:S01]  /*1050*/  LOP3.LUT R9, RZ, 0x80000000, R3, 0xb8, !PT ;  /* 0x80000000ff097812 */ /* 0x000fe200078eb803 */
[----:B------:R-:W-:-:S07]  /*1060*/  IMAD.MOV.U32 R8, RZ, RZ, RZ ;  /* 0x000000ffff087224 */ /* 0x000fce00078e00ff */
.L_x_14069:
[----:B------:R-:W-:Y:S05]  /*1070*/  BSYNC.RECONVERGENT B1 ;  /* 0x0000000000017941 */ /* 0x000fea0003800200 */
.L_x_14068:
[----:B------:R-:W0:Y:S01]  /*1080*/  S2UR UR4, SR_CTAID.X ;  /* 0x00000000000479c3 */ /* 0x000e220000002500 */
[----:B------:R-:W0:Y:S01]  /*1090*/  LDCU UR5, c[0x0][0x380] ;  /* 0x00007000ff0577ac */ /* 0x000e220008000800 */
[----:B------:R-:W-:Y:S01]  /*10a0*/  VIADD R0, R42, 0x80 ;  /* 0x000000802a007836 */ /* 0x000fe20000000000 */
[----:B------:R-:W-:Y:S01]  /*10b0*/  BSSY.RECONVERGENT B1, `(.L_x_14084) ;  /* 0x00000a7000017945 */ /* 0x000fe20003800200 */
[----:B0-----:R-:W-:-:S06]  /*10c0*/  UIMAD UR4, UR4, -0x400, UR5 ;  /* 0xfffffc00040478a4 */ /* 0x001fcc000f8e0205 */
[----:B------:R-:W-:-:S13]  /*10d0*/  ISETP.GE.U32.AND P0, PT, R0, UR4, PT ;  /* 0x0000000400007c0c */ /* 0x000fda000bf06070 */
[----:B------:R-:W-:Y:S05]  /*10e0*/  @P0 BRA `(.L_x_14085) ;  /* 0x00000008008c0947 */ /* 0x000fea0003800000 */
[----:B-----5:R-:W-:-:S14]  /*10f0*/  DSETP.NEU.AND P0, PT, R38, RZ, PT ;  /* 0x000000ff2600722a */ /* 0x020fdc0003f0d000 */
[----:B------:R-:W-:Y:S05]  /*1100*/  @!P0 BRA `(.L_x_14086) ;  /* 0x0000000800248947 */ /* 0x000fea0003800000 */
[----:B-1----:R-:W-:Y:S01]  /*1110*/  LOP3.LUT R5, R41, 0x7fffffff, RZ, 0xc0, !PT ;  /* 0x7fffffff29057812 */ /* 0x002fe200078ec0ff */
        /* <DEDUP_REMOVED lines=32> */
.L_x_14091:
        /* <DEDUP_REMOVED lines=11> */
.L_x_14090:
        /* <DEDUP_REMOVED lines=19> */
.L_x_14093:
[----:B------:R-:W-:Y:S05]  /*1500*/  BSYNC.RECONVERGENT B2 ;  /* 0x0000000000027941 */ /* 0x000fea0003800200 */
.L_x_14092:
[----:B------:R-:W-:Y:S01]  /*1510*/  LOP3.LUT R7, R7, 0x80000000, R41, 0xb8, !PT ;  /* 0x8000000007077812 */ /* 0x000fe200078eb829 */
[----:B------:R-:W-:Y:S06]  /*1520*/  BRA `(.L_x_14089) ;  /* 0x0000000000187947 */ /* 0x000fec0003800000 */
.L_x_14088:
[----:B------:R-:W-:-:S06]  /*1530*/  DSETP.NAN.AND P0, PT, R2, R2, PT ;  /* 0x000000020200722a */ /* 0x000fcc0003f08000 */
[----:B------:R-:W-:-:S14]  /*1540*/  DSETP.NUM.AND P0, PT, R4, R4, !P0 ;  /* 0x000000040400722a */ /* 0x000fdc0004707000 */
[----:B------:R-:W-:Y:S02]  /*1550*/  @P0 DSETP.NEU.AND P1, PT, R4, +INF , PT ;  /* 0x7ff000000400042a */ /* 0x000fe40003f2d000 */
[----:B------:R-:W-:-:S06]  /*1560*/  @!P0 DADD R6, R38, R40 ;  /* 0x0000000026068229 */ /* 0x000fcc0000000028 */
[----:B------:R-:W-:Y:S02]  /*1570*/  @P0 FSEL R6, R40, RZ, P1 ;  /* 0x000000ff28060208 */ /* 0x000fe40000800000 */
[----:B------:R-:W-:-:S07]  /*1580*/  @P0 FSEL R7, R41, -QNAN , P1 ;  /* 0xfff8000029070808 */ /* 0x000fce0000800000 */
.L_x_14089:
[----:B------:R-:W-:Y:S05]  /*1590*/  BSYNC.RECONVERGENT B0 ;  /* 0x0000000000007941 */ /* 0x000fea0003800200 */
.L_x_14087:
        /* <DEDUP_REMOVED lines=26> */
.L_x_14095:
[----:B------:R-:W-:Y:S05]  /*1740*/  BSYNC.RECONVERGENT B2 ;  /* 0x0000000000027941 */ /* 0x000fea0003800200 */
.L_x_14094:
        /* <DEDUP_REMOVED lines=26> */
.L_x_14098:
[----:B------:R-:W-:Y:S05]  /*18f0*/  BSYNC.RECONVERGENT B2 ;  /* 0x0000000000027941 */ /* 0x000fea0003800200 */
.L_x_14097:
[----:B------:R-:W-:Y:S01]  /*1900*/  LOP3.LUT R11, RZ, 0x80000000, R3, 0xb8, !PT ;  /* 0x80000000ff0b7812 */ /* 0x000fe200078eb803 */
[----:B------:R-:W-:Y:S01]  /*1910*/  IMAD.MOV.U32 R10, RZ, RZ, RZ ;  /* 0x000000ffff0a7224 */ /* 0x000fe200078e00ff */
[----:B------:R-:W-:Y:S06]  /*1920*/  BRA `(.L_x_14085) ;  /* 0x00000000007c7947 */ /* 0x000fec0003800000 */
.L_x_14096:
[----:B------:R-:W0:Y:S02]  /*1930*/  FRND.F64.FLOOR R2, R12 ;  /* 0x0000000c00027313 */ /* 0x000e240000305800 */
[----:B0-----:R-:W-:Y:S02]  /*1940*/  DADD R4, R12, -R2 ;  /* 0x000000000c047229 */ /* 0x001fe40000000802 */
[----:B------:R-:W-:-:S06]  /*1950*/  DADD R6, R2, 1 ;  /* 0x3ff0000002067429 */ /* 0x000fcc0000000000 */
[----:B------:R-:W-:-:S06]  /*1960*/  DSETP.GT.AND P0, PT, R4, 0.5, PT ;  /* 0x3fe000000400742a */ /* 0x000fcc0003f04000 */
[----:B------:R-:W-:Y:S02]  /*1970*/  FSEL R10, R6, R2, P0 ;  /* 0x00000002060a7208 */ /* 0x000fe40000000000 */
[----:B------:R-:W-:Y:S01]  /*1980*/  FSEL R11, R7, R3, P0 ;  /* 0x00000003070b7208 */ /* 0x000fe20000000000 */
[----:B------:R-:W-:Y:S06]  /*1990*/  BRA `(.L_x_14085) ;  /* 0x0000000000607947 */ /* 0x000fec0003800000 */
.L_x_14086:
        /* <DEDUP_REMOVED lines=21> */
.L_x_14100:
[----:B------:R-:W-:Y:S05]  /*1af0*/  BSYNC.RECONVERGENT B2 ;  /* 0x0000000000027941 */ /* 0x000fea0003800200 */
.L_x_14099:
[----:B------:R-:W-:Y:S02]  /*1b00*/  IMAD.MOV.U32 R10, RZ, RZ, R2 ;  /* 0x000000ffff0a7224 */ /* 0x000fe400078e0002 */
[----:B------:R-:W-:-:S07]  /*1b10*/  IMAD.MOV.U32 R11, RZ, RZ, R3 ;  /* 0x000000ffff0b7224 */ /* 0x000fce00078e0003 */
.L_x_14085:
[----:B------:R-:W-:Y:S05]  /*1b20*/  BSYNC.RECONVERGENT B1 ;  /* 0x0000000000017941 */ /* 0x000fea0003800200 */
.L_x_14084:
        /* <DEDUP_REMOVED lines=42> */
.L_x_14108:
        /* <DEDUP_REMOVED lines=11> */
.L_x_14107:
        /* <DEDUP_REMOVED lines=19> */
.L_x_14110:
[----:B------:R-:W-:Y:S05]  /*1fb0*/  BSYNC.RECONVERGENT B2 ;  /* 0x0000000000027941 */ /* 0x000fea0003800200 */
.L_x_14109:
[----:B------:R-:W-:Y:S01]  /*1fc0*/  LOP3.LUT R7, R7, 0x80000000, R37, 0xb8, !PT ;  /* 0x8000000007077812 */ /* 0x000fe200078eb825 */
[----:B------:R-:W-:Y:S06]  /*1fd0*/  BRA `(.L_x_14106) ;  /* 0x0000000000187947 */ /* 0x000fec0003800000 */
.L_x_14105:
[----:B------:R-:W-:-:S06]  /*1fe0*/  DSETP.NAN.AND P0, PT, R4, R4, PT ;  /* 0x000000040400722a */ /* 0x000fcc0003f08000 */
[----:B------:R-:W-:-:S14]  /*1ff0*/  DSETP.NUM.AND P0, PT, R2, R2, !P0 ;  /* 0x000000020200722a */ /* 0x000fdc0004707000 */
[----:B------:R-:W-:Y:S02]  /*2000*/  @P0 DSETP.NEU.AND P1, PT, R2, +INF , PT ;  /* 0x7ff000000200042a */ /* 0x000fe40003f2d000 */
[----:B------:R-:W-:-:S06]  /*2010*/  @!P0 DADD R6, R34, R36 ;  /* 0x0000000022068229 */ /* 0x000fcc0000000024 */
[----:B------:R-:W-:Y:S02]  /*2020*/  @P0 FSEL R6, R36, RZ, P1 ;  /* 0x000000ff24060208 */ /* 0x000fe40000800000 */
[----:B------:R-:W-:-:S07]  /*2030*/  @P0 FSEL R7, R37, -QNAN , P1 ;  /* 0xfff8000025070808 */ /* 0x000fce0000800000 */
.L_x_14106:
[----:B------:R-:W-:Y:S05]  /*2040*/  BSYNC.RECONVERGENT B0 ;  /* 0x0000000000007941 */ /* 0x000fea0003800200 */
.L_x_14104:
        /* <DEDUP_REMOVED lines=26> */
.L_x_14112:
[----:B------:R-:W-:Y:S05]  /*21f0*/  BSYNC.RECONVERGENT B2 ;  /* 0x0000000000027941 */ /* 0x000fea0003800200 */
.L_x_14111:
        /* <DEDUP_REMOVED lines=26> */
.L_x_14115:
[----:B------:R-:W-:Y:S05]  /*23a0*/  BSYNC.RECONVERGENT B2 ;  /* 0x0000000000027941 */ /* 0x000fea0003800200 */
.L_x_14114:
[----:B------:R-:W-:Y:S01]  /*23b0*/  LOP3.LUT R13, RZ, 0x80000000, R3, 0xb8, !PT ;  /* 0x80000000ff0d7812 */ /* 0x000fe200078eb803 */
[----:B------:R-:W-:Y:S01]  /*23c0*/  IMAD.MOV.U32 R12, RZ, RZ, RZ ;  /* 0x000000ffff0c7224 */ /* 0x000fe200078e00ff */
[----:B------:R-:W-:Y:S06]  /*23d0*/  BRA `(.L_x_14102) ;  /* 0x00000000007c7947 */ /* 0x000fec0003800000 */
.L_x_14113:
[----:B------:R-:W0:Y:S02]  /*23e0*/  FRND.F64.FLOOR R2, R38 ;  /* 0x0000002600027313 */ /* 0x000e240000305800 */
[----:B0-----:R-:W-:Y:S02]  /*23f0*/  DADD R4, R38, -R2 ;  /* 0x0000000026047229 */ /* 0x001fe40000000802 */
[----:B------:R-:W-:-:S06]  /*2400*/  DADD R6, R2, 1 ;  /* 0x3ff0000002067429 */ /* 0x000fcc0000000000 */
[----:B------:R-:W-:-:S06]  /*2410*/  DSETP.GT.AND P0, PT, R4, 0.5, PT ;  /* 0x3fe000000400742a */ /* 0x000fcc0003f04000 */
[----:B------:R-:W-:Y:S02]  /*2420*/  FSEL R12, R6, R2, P0 ;  /* 0x00000002060c7208 */ /* 0x000fe40000000000 */
[----:B------:R-:W-:Y:S01]  /*2430*/  FSEL R13, R7, R3, P0 ;  /* 0x00000003070d7208 */ /* 0x000fe20000000000 */
[----:B------:R-:W-:Y:S06]  /*2440*/  BRA `(.L_x_14102) ;  /* 0x0000000000607947 */ /* 0x000fec0003800000 */
.L_x_14103:
        /* <DEDUP_REMOVED lines=21> */
.L_x_14117:
[----:B------:R-:W-:Y:S05]  /*25a0*/  BSYNC.RECONVERGENT B2 ;  /* 0x0000000000027941 */ /* 0x000fea0003800200 */
.L_x_14116:
[----:B------:R-:W-:Y:S02]  /*25b0*/  IMAD.MOV.U32 R12, RZ, RZ, R2 ;  /* 0x000000ffff0c7224 */ /* 0x000fe400078e0002 */
[----:B------:R-:W-:-:S07]  /*25c0*/  IMAD.MOV.U32 R13, RZ, RZ, R3 ;  /* 0x000000ffff0d7224 */ /* 0x000fce00078e0003 */
.L_x_14102:
[----:B------:R-:W-:Y:S05]  /*25d0*/  BSYNC.RECONVERGENT B1 ;  /* 0x0000000000017941 */ /* 0x000fea0003800200 */
.L_x_14101:
[----:B-----5:R-:W0:Y:S01]  /*25e0*/  S2R R34, SR_TID.X ;  /* 0x0000000000227919 */ /* 0x020e220000002100 */
[----:B------:R-:W2:Y:S01]  /*25f0*/  S2UR UR4, SR_CTAID.X ;  /* 0x00000000000479c3 */ /* 0x000ea20000002500 */
[----:B------:R-:W2:Y:S01]  /*2600*/  LDCU UR5, c[0x0][0x380] ;  /* 0x00007000ff0577ac */ /* 0x000ea20008000800 */
[----:B------:R-:W-:Y:S01]  /*2610*/  BSSY.RECONVERGENT B1, `(.L_x_14118) ;  /* 0x00000a8000017945 */ /* 0x000fe20003800200 */
[----:B--2---:R-:W-:Y:S01]  /*2620*/  UIMAD UR4, UR4, -0x400, UR5 ;  /* 0xfffffc00040478a4 */ /* 0x004fe2000f8e0205 */
[----:B0-----:R-:W-:-:S05]  /*2630*/  VIADD R0, R34, 0x180 ;  /* 0x0000018022007836 */ /* 0x001fca0000000000 */
[----:B------:R-:W-:-:S13]  /*2640*/  ISETP.GE.U32.AND P0, PT, R0, UR4, PT ;  /* 0x0000000400007c0c */ /* 0x000fda000bf06070 */
[----:B------:R-:W-:Y:S05]  /*2650*/  @P0 BRA `(.L_x_14119) ;  /* 0x00000008008c0947 */ /* 0x000fea0003800000 */
[----:B------:R-:W-:-:S14]  /*2660*/  DSETP.NEU.AND P0, PT, R30, RZ, PT ;  /* 0x000000ff1e00722a */ /* 0x000fdc0003f0d000 */
        /* <DEDUP_REMOVED lines=34> */
.L_x_14125:
        /* <DEDUP_REMOVED lines=11> */
.L_x_14124:
        /* <DEDUP_REMOVED lines=19> */
.L_x_14127:
[----:B------:R-:W-:Y:S05]  /*2a70*/  BSYNC.RECONVERGENT B2 ;  /* 0x0000000000027941 */ /* 0x000fea0003800200 */
.L_x_14126:
[----:B------:R-:W-:Y:S01]  /*2a80*/  LOP3.LUT R7, R7, 0x80000000, R33, 0xb8, !PT ;  /* 0x8000000007077812 */ /* 0x000fe200078eb821 */
[----:B------:R-:W-:Y:S06]  /*2a90*/  BRA `(.L_x_14123) ;  /* 0x0000000000187947 */ /* 0x000fec0003800000 */
.L_x_14122:
[----:B------:R-:W-:-:S06]  /*2aa0*/  DSETP.NAN.AND P0, PT, R4, R4, PT ;  /* 0x000000040400722a */ /* 0x000fcc0003f08000 */
[----:B------:R-:W-:-:S14]  /*2ab0*/  DSETP.NUM.AND P0, PT, R2, R2, !P0 ;  /* 0x000000020200722a */ /* 0x000fdc0004707000 */
[----:B------:R-:W-:Y:S02]  /*2ac0*/  @P0 DSETP.NEU.AND P1, PT, R2, +INF , PT ;  /* 0x7ff000000200042a */ /* 0x000fe40003f2d000 */
[----:B------:R-:W-:-:S06]  /*2ad0*/  @!P0 DADD R6, R30, R32 ;  /* 0x000000001e068229 */ /* 0x000fcc0000000020 */
[----:B------:R-:W-:Y:S02]  /*2ae0*/  @P0 FSEL R6, R32, RZ, P1 ;  /* 0x000000ff20060208 */ /* 0x000fe40000800000 */
[----:B------:R-:W-:-:S07]  /*2af0*/  @P0 FSEL R7, R33, -QNAN , P1 ;  /* 0xfff8000021070808 */ /* 0x000fce0000800000 */
.L_x_14123:
[----:B------:R-:W-:Y:S05]  /*2b00*/  BSYNC.RECONVERGENT B0 ;  /* 0x0000000000007941 */ /* 0x000fea0003800200 */
.L_x_14121:
        /* <DEDUP_REMOVED lines=26> */
.L_x_14129:
[----:B------:R-:W-:Y:S05]  /*2cb0*/  BSYNC.RECONVERGENT B2 ;  /* 0x0000000000027941 */ /* 0x000fea0003800200 */
.L_x_14128:
        /* <DEDUP_REMOVED lines=26> */
.L_x_14132:
[----:B------:R-:W-:Y:S05]  /*2e60*/  BSYNC.RECONVERGENT B2 ;  /* 0x0000000000027941 */ /* 0x000fea0003800200 */
.L_x_14131:
[----:B------:R-:W-:Y:S01]  /*2e70*/  LOP3.LUT R31, RZ, 0x80000000, R3, 0xb8, !PT ;  /* 0x80000000ff1f7812 */ /* 0x000fe200078eb803 */
[----:B------:R-:W-:Y:S01]  /*2e80*/  IMAD.MOV.U32 R30, RZ, RZ, RZ ;  /* 0x000000ffff1e7224 */ /* 0x000fe200078e00ff */
[----:B------:R-:W-:Y:S06]  /*2e90*/  BRA `(.L_x_14119) ;  /* 0x00000000007c7947 */ /* 0x000fec0003800000 */
.L_x_14130:
[----:B------:R-:W0:Y:S02]  /*2ea0*/  FRND.F64.FLOOR R2, R36 ;  /* 0x0000002400027313 */ /* 0x000e240000305800 */
[----:B0-----:R-:W-:Y:S02]  /*2eb0*/  DADD R4, R36, -R2 ;  /* 0x0000000024047229 */ /* 0x001fe40000000802 */
[----:B------:R-:W-:-:S06]  /*2ec0*/  DADD R6, R2, 1 ;  /* 0x3ff0000002067429 */ /* 0x000fcc0000000000 */
[----:B------:R-:W-:-:S06]  /*2ed0*/  DSETP.GT.AND P0, PT, R4, 0.5, PT ;  /* 0x3fe000000400742a */ /* 0x000fcc0003f04000 */
[----:B------:R-:W-:Y:S02]  /*2ee0*/  FSEL R30, R6, R2, P0 ;  /* 0x00000002061e7208 */ /* 0x000fe40000000000 */
[----:B------:R-:W-:Y:S01]  /*2ef0*/  FSEL R31, R7, R3, P0 ;  /* 0x00000003071f7208 */ /* 0x000fe20000000000 */
[----:B------:R-:W-:Y:S06]  /*2f00*/  BRA `(.L_x_14119) ;  /* 0x0000000000607947 */ /* 0x000fec0003800000 */
.L_x_14120:
        /* <DEDUP_REMOVED lines=21> */
.L_x_14134:
[----:B------:R-:W-:Y:S05]  /*3060*/  BSYNC.RECONVERGENT B2 ;  /* 0x0000000000027941 */ /* 0x000fea0003800200 */
.L_x_14133:
[----:B------:R-:W-:Y:S02]  /*3070*/  IMAD.MOV.U32 R30, RZ, RZ, R2 ;  /* 0x000000ffff1e7224 */ /* 0x000fe400078e0002 */
[----:B------:R-:W-:-:S07]  /*3080*/  IMAD.MOV.U32 R31, RZ, RZ, R3 ;  /* 0x000000ffff1f7224 */ /* 0x000fce00078e0003 */
.L_x_14119:
[----:B------:R-:W-:Y:S05]  /*3090*/  BSYNC.RECONVERGENT B1 ;  /* 0x0000000000017941 */ /* 0x000fea0003800200 */
.L_x_14118:
[----:B------:R-:W0:Y:S01]  /*30a0*/  S2R R33, SR_CTAID.X ;  /* 0x0000000000217919 */ /* 0x000e220000002500 */
[----:B------:R-:W0:Y:S01]  /*30b0*/  LDC R32, c[0x0][0x380] ;  /* 0x0000e000ff207b82 */ /* 0x000e220000000800 */
[----:B-1----:R-:W-:Y:S01]  /*30c0*/  VIADD R3, R34, 0x200 ;  /* 0x0000020022037836 */ /* 0x002fe20000000000 */
[----:B------:R-:W-:Y:S01]  /*30d0*/  BSSY.RECONVERGENT B1, `(.L_x_14135) ;  /* 0x00000a7000017945 */ /* 0x000fe20003800200 */
[----:B0-----:R-:W-:-:S05]  /*30e0*/  IMAD R32, R33, -0x400, R32 ;  /* 0xfffffc0021207824 */ /* 0x001fca00078e0220 */
[----:B------:R-:W-:-:S13]  /*30f0*/  ISETP.GE.U32.AND P0, PT, R3, R32, PT ;  /* 0x000000200300720c */ /* 0x000fda0003f06070 */
        /* <DEDUP_REMOVED lines=36> */
.L_x_14142:
        /* <DEDUP_REMOVED lines=11> */
.L_x_14141:
        /* <DEDUP_REMOVED lines=19> */
.L_x_14144:
[----:B------:R-:W-:Y:S05]  /*3520*/  BSYNC.RECONVERGENT B2 ;  /* 0x0000000000027941 */ /* 0x000fea0003800200 */
.L_x_14143:
[----:B------:R-:W-:Y:S01]  /*3530*/  LOP3.LUT R7, R7, 0x80000000, R29, 0xb8, !PT ;  /* 0x8000000007077812 */ /* 0x000fe200078eb81d */
[----:B------:R-:W-:Y:S06]  /*3540*/  BRA `(.L_x_14140) ;  /* 0x0000000000187947 */ /* 0x000fec0003800000 */
.L_x_14139:
[----:B------:R-:W-:-:S06]  /*3550*/  DSETP.NAN.AND P0, PT, R2, R2, PT ;  /* 0x000000020200722a */ /* 0x000fcc0003f08000 */
[----:B------:R-:W-:-:S14]  /*3560*/  DSETP.NUM.AND P0, PT, R4, R4, !P0 ;  /* 0x000000040400722a */ /* 0x000fdc0004707000 */
[----:B------:R-:W-:Y:S02]  /*3570*/  @P0 DSETP.NEU.AND P1, PT, R4, +INF , PT ;  /* 0x7ff000000400042a */ /* 0x000fe40003f2d000 */
[----:B------:R-:W-:-:S06]  /*3580*/  @!P0 DADD R6, R26, R28 ;  /* 0x000000001a068229 */ /* 0x000fcc000000001c */
[----:B------:R-:W-:Y:S02]  /*3590*/  @P0 FSEL R6, R28, RZ, P1 ;  /* 0x000000ff1c060208 */ /* 0x000fe40000800000 */
[----:B------:R-:W-:-:S07]  /*35a0*/  @P0 FSEL R7, R29, -QNAN , P1 ;  /* 0xfff800001d070808 */ /* 0x000fce0000800000 */
.L_x_14140:
[----:B------:R-:W-:Y:S05]  /*35b0*/  BSYNC.RECONVERGENT B0 ;  /* 0x0000000000007941 */ /* 0x000fea0003800200 */
.L_x_14138:
        /* <DEDUP_REMOVED lines=26> */
.L_x_14146:
[----:B------:R-:W-:Y:S05]  /*3760*/  BSYNC.RECONVERGENT B2 ;  /* 0x0000000000027941 */ /* 0x000fea0003800200 */
.L_x_14145:
        /* <DEDUP_REMOVED lines=26> */
.L_x_14149:
[----:B------:R-:W-:Y:S05]  /*3910*/  BSYNC.RECONVERGENT B2 ;  /* 0x0000000000027941 */ /* 0x000fea0003800200 */
.L_x_14148:
[----:B------:R-:W-:Y:S01]  /*3920*/  LOP3.LUT R27, RZ, 0x80000000, R3, 0xb8, !PT ;  /* 0x80000000ff1b7812 */ /* 0x000fe200078eb803 */
[----:B------:R-:W-:Y:S01]  /*3930*/  IMAD.MOV.U32 R26, RZ, RZ, RZ ;  /* 0x000000ffff1a7224 */ /* 0x000fe200078e00ff */
[----:B------:R-:W-:Y:S06]  /*3940*/  BRA `(.L_x_14136) ;  /* 0x00000000007c7947 */ /* 0x000fec0003800000 */
.L_x_14147:
[----:B------:R-:W0:Y:S02]  /*3950*/  FRND.F64.FLOOR R2, R36 ;  /* 0x0000002400027313 */ /* 0x000e240000305800 */
[----:B0-----:R-:W-:Y:S02]  /*3960*/  DADD R4, R36, -R2 ;  /* 0x0000000024047229 */ /* 0x001fe40000000802 */
[----:B------:R-:W-:-:S06]  /*3970*/  DADD R6, R2, 1 ;  /* 0x3ff0000002067429 */ /* 0x000fcc0000000000 */
[----:B------:R-:W-:-:S06]  /*3980*/  DSETP.GT.AND P0, PT, R4, 0.5, PT ;  /* 0x3fe000000400742a */ /* 0x000fcc0003f04000 */
[----:B------:R-:W-:Y:S02]  /*3990*/  FSEL R26, R6, R2, P0 ;  /* 0x00000002061a7208 */ /* 0x000fe40000000000 */
[----:B------:R-:W-:Y:S01]  /*39a0*/  FSEL R27, R7, R3, P0 ;  /* 0x00000003071b7208 */ /* 0x000fe20000000000 */
[----:B------:R-:W-:Y:S06]  /*39b0*/  BRA `(.L_x_14136) ;  /* 0x0000000000607947 */ /* 0x000fec0003800000 */
.L_x_14137:
        /* <DEDUP_REMOVED lines=21> */
.L_x_14151:
[----:B------:R-:W-:Y:S05]  /*3b10*/  BSYNC.RECONVERGENT B2 ;  /* 0x0000000000027941 */ /* 0x000fea0003800200 */
.L_x_14150:
[----:B------:R-:W-:Y:S02]  /*3b20*/  IMAD.MOV.U32 R26, RZ, RZ, R2 ;  /* 0x000000ffff1a7224 */ /* 0x000fe400078e0002 */
[----:B------:R-:W-:-:S07]  /*3b30*/  IMAD.MOV.U32 R27, RZ, RZ, R3 ;  /* 0x000000ffff1b7224 */ /* 0x000fce00078e0003 */
.L_x_14136:
[----:B------:R-:W-:Y:S05]  /*3b40*/  BSYNC.RECONVERGENT B1 ;  /* 0x0000000000017941 */ /* 0x000fea0003800200 */
.L_x_14135:
[----:B------:R-:W-:Y:S01]  /*3b50*/  VIADD R3, R34, 0x280 ;  /* 0x0000028022037836 */ /* 0x000fe20000000000 */
[----:B------:R-:W-:Y:S04]  /*3b60*/  BSSY.RECONVERGENT B1, `(.L_x_14152) ;  /* 0x00000a6000017945 */ /* 0x000fe80003800200 */
        /* <DEDUP_REMOVED lines=37> */
.L_x_14159:
        /* <DEDUP_REMOVED lines=11> */
.L_x_14158:
        /* <DEDUP_REMOVED lines=19> */
.L_x_14161:
[----:B------:R-:W-:Y:S05]  /*3fa0*/  BSYNC.RECONVERGENT B2 ;  /* 0x0000000000027941 */ /* 0x000fea0003800200 */
.L_x_14160:
[----:B------:R-:W-:Y:S01]  /*3fb0*/  LOP3.LUT R7, R7, 0x80000000, R25, 0xb8, !PT ;  /* 0x8000000007077812 */ /* 0x000fe200078eb819 */
[----:B------:R-:W-:Y:S06]  /*3fc0*/  BRA `(.L_x_14157) ;  /* 0x0000000000187947 */ /* 0x000fec0003800000 */
.L_x_14156:
[----:B------:R-:W-:-:S06]  /*3fd0*/  DSETP.NAN.AND P0, PT, R4, R4, PT ;  /* 0x000000040400722a */ /* 0x000fcc0003f08000 */
[----:B------:R-:W-:-:S14]  /*3fe0*/  DSETP.NUM.AND P0, PT, R2, R2, !P0 ;  /* 0x000000020200722a */ /* 0x000fdc0004707000 */
[----:B------:R-:W-:Y:S02]  /*3ff0*/  @P0 DSETP.NEU.AND P1, PT, R2, +INF , PT ;  /* 0x7ff000000200042a */ /* 0x000fe40003f2d000 */
[----:B------:R-:W-:-:S06]  /*4000*/  @!P0 DADD R6, R22, R24 ;  /* 0x0000000016068229 */ /* 0x000fcc0000000018 */
[----:B------:R-:W-:Y:S02]  /*4010*/  @P0 FSEL R6, R24, RZ, P1 ;  /* 0x000000ff18060208 */ /* 0x000fe40000800000 */
[----:B------:R-:W-:-:S07]  /*4020*/  @P0 FSEL R7, R25, -QNAN , P1 ;  /* 0xfff8000019070808 */ /* 0x000fce0000800000 */
.L_x_14157:
[----:B------:R-:W-:Y:S05]  /*4030*/  BSYNC.RECONVERGENT B0 ;  /* 0x0000000000007941 */ /* 0x000fea0003800200 */
.L_x_14155:
        /* <DEDUP_REMOVED lines=26> */
.L_x_14163:
[----:B------:R-:W-:Y:S05]  /*41e0*/  BSYNC.RECONVERGENT B2 ;  /* 0x0000000000027941 */ /* 0x000fea0003800200 */
.L_x_14162:
        /* <DEDUP_REMOVED lines=26> */
.L_x_14166:
[----:B------:R-:W-:Y:S05]  /*4390*/  BSYNC.RECONVERGENT B2 ;  /* 0x0000000000027941 */ /* 0x000fea0003800200 */
.L_x_14165:
[----:B------:R-:W-:Y:S01]  /*43a0*/  LOP3.LUT R23, RZ, 0x80000000, R3, 0xb8, !PT ;  /* 0x80000000ff177812 */ /* 0x000fe200078eb803 */
[----:B------:R-:W-:Y:S01]  /*43b0*/  IMAD.MOV.U32 R22, RZ, RZ, RZ ;  /* 0x000000ffff167224 */ /* 0x000fe200078e00ff */
[----:B------:R-:W-:Y:S06]  /*43c0*/  BRA `(.L_x_14153) ;  /* 0x00000000007c7947 */ /* 0x000fec0003800000 */
.L_x_14164:
[----:B------:R-:W0:Y:S02]  /*43d0*/  FRND.F64.FLOOR R2, R28 ;  /* 0x0000001c00027313 */ /* 0x000e240000305800 */
[----:B0-----:R-:W-:Y:S02]  /*43e0*/  DADD R4, R28, -R2 ;  /* 0x000000001c047229 */ /* 0x001fe40000000802 */
[----:B------:R-:W-:-:S06]  /*43f0*/  DADD R6, R2, 1 ;  /* 0x3ff0000002067429 */ /* 0x000fcc0000000000 */
[----:B------:R-:W-:-:S06]  /*4400*/  DSETP.GT.AND P0, PT, R4, 0.5, PT ;  /* 0x3fe000000400742a */ /* 0x000fcc0003f04000 */
[----:B------:R-:W-:Y:S02]  /*4410*/  FSEL R22, R6, R2, P0 ;  /* 0x0000000206167208 */ /* 0x000fe40000000000 */
[----:B------:R-:W-:Y:S01]  /*4420*/  FSEL R23, R7, R3, P0 ;  /* 0x0000000307177208 */ /* 0x000fe20000000000 */
[----:B------:R-:W-:Y:S06]  /*4430*/  BRA `(.L_x_14153) ;  /* 0x0000000000607947 */ /* 0x000fec0003800000 */
.L_x_14154:
        /* <DEDUP_REMOVED lines=21> */
.L_x_14168:
[----:B------:R-:W-:Y:S05]  /*4590*/  BSYNC.RECONVERGENT B2 ;  /* 0x0000000000027941 */ /* 0x000fea0003800200 */
.L_x_14167:
[----:B------:R-:W-:Y:S02]  /*45a0*/  IMAD.MOV.U32 R22, RZ, RZ, R2 ;  /* 0x000000ffff167224 */ /* 0x000fe400078e0002 */
[----:B------:R-:W-:-:S07]  /*45b0*/  IMAD.MOV.U32 R23, RZ, RZ, R3 ;  /* 0x000000ffff177224 */ /* 0x000fce00078e0003 */
.L_x_14153:
[----:B------:R-:W-:Y:S05]  /*45c0*/  BSYNC.RECONVERGENT B1 ;  /* 0x0000000000017941 */ /* 0x000fea0003800200 */
.L_x_14152:
        /* <DEDUP_REMOVED lines=39> */
.L_x_14176:
        /* <DEDUP_REMOVED lines=11> */
.L_x_14175:
        /* <DEDUP_REMOVED lines=19> */
.L_x_14178:
[----:B------:R-:W-:Y:S05]  /*4a20*/  BSYNC.RECONVERGENT B2 ;  /* 0x0000000000027941 */ /* 0x000fea0003800200 */
.L_x_14177:
[----:B------:R-:W-:Y:S01]  /*4a30*/  LOP3.LUT R7, R7, 0x80000000, R21, 0xb8, !PT ;  /* 0x8000000007077812 */ /* 0x000fe200078eb815 */
[----:B------:R-:W-:Y:S06]  /*4a40*/  BRA `(.L_x_14174) ;  /* 0x0000000000187947 */ /* 0x000fec0003800000 */
.L_x_14173:
[----:B------:R-:W-:-:S06]  /*4a50*/  DSETP.NAN.AND P0, PT, R2, R2, PT ;  /* 0x000000020200722a */ /* 0x000fcc0003f08000 */
[----:B------:R-:W-:-:S14]  /*4a60*/  DSETP.NUM.AND P0, PT, R4, R4, !P0 ;  /* 0x000000040400722a */ /* 0x000fdc0004707000 */
[----:B------:R-:W-:Y:S02]  /*4a70*/  @P0 DSETP.NEU.AND P1, PT, R4, +INF , PT ;  /* 0x7ff000000400042a */ /* 0x000fe40003f2d000 */
[----:B------:R-:W-:-:S06]  /*4a80*/  @!P0 DADD R6, R18, R20 ;  /* 0x0000000012068229 */ /* 0x000fcc0000000014 */
[----:B------:R-:W-:Y:S02]  /*4a90*/  @P0 FSEL R6, R20, RZ, P1 ;  /* 0x000000ff14060208 */ /* 0x000fe40000800000 */
[----:B------:R-:W-:-:S07]  /*4aa0*/  @P0 FSEL R7, R21, -QNAN , P1 ;  /* 0xfff8000015070808 */ /* 0x000fce0000800000 */
.L_x_14174:
[----:B------:R-:W-:Y:S05]  /*4ab0*/  BSYNC.RECONVERGENT B0 ;  /* 0x0000000000007941 */ /* 0x000fea0003800200 */
.L_x_14172:
        /* <DEDUP_REMOVED lines=26> */
.L_x_14180:
[----:B------:R-:W-:Y:S05]  /*4c60*/  BSYNC.RECONVERGENT B2 ;  /* 0x0000000000027941 */ /* 0x000fea0003800200 */
.L_x_14179:
        /* <DEDUP_REMOVED lines=26> */
.L_x_14183:
[----:B------:R-:W-:Y:S05]  /*4e10*/  BSYNC.RECONVERGENT B2 ;  /* 0x0000000000027941 */ /* 0x000fea0003800200 */
.L_x_14182:
[----:B------:R-:W-:Y:S01]  /*4e20*/  LOP3.LUT R19, RZ, 0x80000000, R3, 0xb8, !PT ;  /* 0x80000000ff137812 */ /* 0x000fe200078eb803 */
[----:B------:R-:W-:Y:S01]  /*4e30*/  IMAD.MOV.U32 R18, RZ, RZ, RZ ;  /* 0x000000ffff127224 */ /* 0x000fe200078e00ff */
[----:B------:R-:W-:Y:S06]  /*4e40*/  BRA `(.L_x_14170) ;  /* 0x00000000007c7947 */ /* 0x000fec0003800000 */
.L_x_14181:
[----:B------:R-:W0:Y:S02]  /*4e50*/  FRND.F64.FLOOR R2, R24 ;  /* 0x0000001800027313 */ /* 0x000e240000305800 */
[----:B0-----:R-:W-:Y:S02]  /*4e60*/  DADD R4, R24, -R2 ;  /* 0x0000000018047229 */ /* 0x001fe40000000802 */
[----:B------:R-:W-:-:S06]  /*4e70*/  DADD R6, R2, 1 ;  /* 0x3ff0000002067429 */ /* 0x000fcc0000000000 */
[----:B------:R-:W-:-:S06]  /*4e80*/  DSETP.GT.AND P0, PT, R4, 0.5, PT ;  /* 0x3fe000000400742a */ /* 0x000fcc0003f04000 */
[----:B------:R-:W-:Y:S02]  /*4e90*/  FSEL R18, R6, R2, P0 ;  /* 0x0000000206127208 */ /* 0x000fe40000000000 */
[----:B------:R-:W-:Y:S01]  /*4ea0*/  FSEL R19, R7, R3, P0 ;  /* 0x0000000307137208 */ /* 0x000fe20000000000 */
[----:B------:R-:W-:Y:S06]  /*4eb0*/  BRA `(.L_x_14170) ;  /* 0x0000000000607947 */ /* 0x000fec0003800000 */
.L_x_14171:
        /* <DEDUP_REMOVED lines=21> */
.L_x_14185:
[----:B------:R-:W-:Y:S05]  /*5010*/  BSYNC.RECONVERGENT B2 ;  /* 0x0000000000027941 */ /* 0x000fea0003800200 */
.L_x_14184:
[----:B------:R-:W-:Y:S02]  /*5020*/  IMAD.MOV.U32 R18, RZ, RZ, R2 ;  /* 0x000000ffff127224 */ /* 0x000fe400078e0002 */
[----:B------:R-:W-:-:S07]  /*5030*/  IMAD.MOV.U32 R19, RZ, RZ, R3 ;  /* 0x000000ffff137224 */ /* 0x000fce00078e0003 */
.L_x_14170:
[----:B------:R-:W-:Y:S05]  /*5040*/  BSYNC.RECONVERGENT B1 ;  /* 0x0000000000017941 */ /* 0x000fea0003800200 */
.L_x_14169:
        /* <DEDUP_REMOVED lines=39> */
.L_x_14193:
        /* <DEDUP_REMOVED lines=11> */
.L_x_14192:
        /* <DEDUP_REMOVED lines=20> */
.L_x_14195:
[----:B------:R-:W-:Y:S05]  /*54b0*/  BSYNC.RECONVERGENT B2 ;  /* 0x0000000000027941 */ /* 0x000fea0003800200 */
.L_x_14194:
[----:B------:R-:W-:Y:S01]  /*54c0*/  LOP3.LUT R7, R5, 0x80000000, R17, 0xb8, !PT ;  /* 0x8000000005077812 */ /* 0x000fe200078eb811 */
[----:B------:R-:W-:Y:S01]  /*54d0*/  IMAD.MOV.U32 R6, RZ, RZ, R3 ;  /* 0x000000ffff067224 */ /* 0x000fe200078e0003 */
[----:B------:R-:W-:Y:S06]  /*54e0*/  BRA `(.L_x_14191) ;  /* 0x0000000000187947 */ /* 0x000fec0003800000 */
.L_x_14190:
[----:B------:R-:W-:-:S06]  /*54f0*/  DSETP.NAN.AND P0, PT, R4, R4, PT ;  /* 0x000000040400722a */ /* 0x000fcc0003f08000 */
[----:B------:R-:W-:-:S14]  /*5500*/  DSETP.NUM.AND P0, PT, R2, R2, !P0 ;  /* 0x000000020200722a */ /* 0x000fdc0004707000 */
[----:B------:R-:W-:Y:S02]  /*5510*/  @P0 DSETP.NEU.AND P1, PT, R2, +INF , PT ;  /* 0x7ff000000200042a */ /* 0x000fe40003f2d000 */
[----:B------:R-:W-:-:S06]  /*5520*/  @!P0 DADD R6, R14, R16 ;  /* 0x000000000e068229 */ /* 0x000fcc0000000010 */
[----:B------:R-:W-:Y:S02]  /*5530*/  @P0 FSEL R6, R16, RZ, P1 ;  /* 0x000000ff10060208 */ /* 0x000fe40000800000 */
[----:B------:R-:W-:-:S07]  /*5540*/  @P0 FSEL R7, R17, -QNAN , P1 ;  /* 0xfff8000011070808 */ /* 0x000fce0000800000 */
.L_x_14191:
[----:B------:R-:W-:Y:S05]  /*5550*/  BSYNC.RECONVERGENT B0 ;  /* 0x0000000000007941 */ /* 0x000fea0003800200 */
.L_x_14189:
        /* <DEDUP_REMOVED lines=26> */
.L_x_14197:
[----:B------:R-:W-:Y:S05]  /*5700*/  BSYNC.RECONVERGENT B2 ;  /* 0x0000000000027941 */ /* 0x000fea0003800200 */
.L_x_14196:
        /* <DEDUP_REMOVED lines=26> */
.L_x_14200:
[----:B------:R-:W-:Y:S05]  /*58b0*/  BSYNC.RECONVERGENT B2 ;  /* 0x0000000000027941 */ /* 0x000fea0003800200 */
.L_x_14199:
[----:B------:R-:W-:Y:S01]  /*58c0*/  LOP3.LUT R3, RZ, 0x80000000, R3, 0xb8, !PT ;  /* 0x80000000ff037812 */ /* 0x000fe200078eb803 */
[----:B------:R-:W-:Y:S01]  /*58d0*/  IMAD.MOV.U32 R2, RZ, RZ, RZ ;  /* 0x000000ffff027224 */ /* 0x000fe200078e00ff */
[----:B------:R-:W-:Y:S06]  /*58e0*/  BRA `(.L_x_14187) ;  /* 0x0000000000747947 */ /* 0x000fec0003800000 */
.L_x_14198:
[----:B------:R-:W0:Y:S02]  /*58f0*/  FRND.F64.FLOOR R2, R20 ;  /* 0x0000001400027313 */ /* 0x000e240000305800 */
[----:B0-----:R-:W-:Y:S02]  /*5900*/  DADD R4, R20, -R2 ;  /* 0x0000000014047229 */ /* 0x001fe40000000802 */
[----:B------:R-:W-:-:S06]  /*5910*/  DADD R6, R2, 1 ;  /* 0x3ff0000002067429 */ /* 0x000fcc0000000000 */
[----:B------:R-:W-:-:S06]  /*5920*/  DSETP.GT.AND P0, PT, R4, 0.5, PT ;  /* 0x3fe000000400742a */ /* 0x000fcc0003f04000 */
[----:B------:R-:W-:Y:S02]  /*5930*/  FSEL R2, R6, R2, P0 ;  /* 0x0000000206027208 */ /* 0x000fe40000000000 */
[----:B------:R-:W-:Y:S01]  /*5940*/  FSEL R3, R7, R3, P0 ;  /* 0x0000000307037208 */ /* 0x000fe20000000000 */
[----:B------:R-:W-:Y:S06]  /*5950*/  BRA `(.L_x_14187) ;  /* 0x0000000000587947 */ /* 0x000fec0003800000 */
.L_x_14188:
        /* <DEDUP_REMOVED lines=21> */
.L_x_14201:
[----:B------:R-:W-:Y:S05]  /*5ab0*/  BSYNC.RECONVERGENT B2 ;  /* 0x0000000000027941 */ /* 0x000fea0003800200 */
.L_x_14187:
[----:B------:R-:W-:Y:S05]  /*5ac0*/  BSYNC.RECONVERGENT B1 ;  /* 0x0000000000017941 */ /* 0x000fea0003800200 */
.L_x_14186:
[----:B------:R-:W-:Y:S01]  /*5ad0*/  ISETP.GE.U32.AND P0, PT, R34, R32, PT ;  /* 0x000000202200720c */ /* 0x000fe20003f06070 */
[----:B------:R-:W-:Y:S04]  /*5ae0*/  BSSY.RECONVERGENT B0, `(.L_x_14202) ;  /* 0x0000033000007945 */ /* 0x000fe80003800200 */
[----:B------:R-:W-:Y:S08]  /*5af0*/  BSSY.RELIABLE B1, `(.L_x_14203) ;  /* 0x000002b000017945 */ /* 0x000ff00003800100 */
[----:B------:R-:W-:Y:S05]  /*5b00*/  @P0 BRA `(.L_x_14204) ;  /* 0x0000000000300947 */ /* 0x000fea0003800000 */
[----:B------:R-:W0:Y:S01]  /*5b10*/  LDC.64 R4, c[0x0][0x388] ;  /* 0x0000e200ff047b82 */ /* 0x000e220000000a00 */
[----:B------:R-:W-:Y:S02]  /*5b20*/  IMAD R7, R33, 0x400, R34 ;  /* 0x0000040021077824 */ /* 0x000fe400078e0222 */
[----:B------:R-:W-:-:S05]  /*5b30*/  VIADD R34, R34, 0x80 ;  /* 0x0000008022227836 */ /* 0x000fca0000000000 */
[----:B------:R-:W-:Y:S01]  /*5b40*/  ISETP.GE.U32.AND P0, PT, R34, R32, PT ;  /* 0x000000202200720c */ /* 0x000fe20003f06070 */
[----:B0-----:R-:W-:-:S05]  /*5b50*/  IMAD.WIDE.U32 R4, R7, 0x8, R4 ;  /* 0x0000000807047825 */ /* 0x001fca00078e0004 */
[----:B------:R0:W-:Y:S07]  /*5b60*/  STG.E.64 desc[UR6][R4.64], R8 ;  /* 0x0000000804007986 */ /* 0x0001ee000c101b06 */
[----:B------:R-:W-:Y:S05]  /*5b70*/  @P0 BRA `(.L_x_14205) ;  /* 0x0000000000300947 */ /* 0x000fea0003800000 */
[----:B0-----:R-:W0:Y:S01]  /*5b80*/  LDC.64 R4, c[0x0][0x388] ;  /* 0x0000e200ff047b82 */ /* 0x001e220000000a00 */
[----:B------:R-:W-:Y:S02]  /*5b90*/  IMAD R7, R33, 0x400, R34 ;  /* 0x0000040021077824 */ /* 0x000fe400078e0222 */
[----:B------:R-:W-:Y:S02]  /*5ba0*/  VIADD R34, R34, 0x80 ;  /* 0x0000008022227836 */ /* 0x000fe40000000000 */
[----:B0-----:R-:W-:-:S05]  /*5bb0*/  IMAD.WIDE.U32 R4, R7, 0x8, R4 ;  /* 0x0000000807047825 */ /* 0x001fca00078e0004 */
[----:B------:R0:W-:Y:S02]  /*5bc0*/  STG.E.64 desc[UR6][R4.64], R10 ;  /* 0x0000000a04007986 */ /* 0x0001e4000c101b06 */
.L_x_14204:
[----:B------:R-:W-:-:S13]  /*5bd0*/  ISETP.GE.U32.AND P0, PT, R34, R32, PT ;  /* 0x000000202200720c */ /* 0x000fda0003f06070 */
[----:B------:R-:W-:Y:S05]  /*5be0*/  @P0 BRA `(.L_x_14206) ;  /* 0x0000000000300947 */ /* 0x000fea0003800000 */
[----:B0-----:R-:W0:Y:S01]  /*5bf0*/  LDC.64 R4, c[0x0][0x388] ;  /* 0x0000e200ff047b82 */ /* 0x001e220000000a00 */
[----:B------:R-:W-:Y:S02]  /*5c00*/  IMAD R7, R33, 0x400, R34 ;  /* 0x0000040021077824 */ /* 0x000fe400078e0222 */
[----:B------:R-:W-:Y:S02]  /*5c10*/  VIADD R34, R34, 0x80 ;  /* 0x0000008022227836 */ /* 0x000fe40000000000 */
[----:B0-----:R-:W-:-:S05]  /*5c20*/  IMAD.WIDE.U32 R4, R7, 0x8, R4 ;  /* 0x0000000807047825 */ /* 0x001fca00078e0004 */
[----:B------:R1:W-:Y:S02]  /*5c30*/  STG.E.64 desc[UR6][R4.64], R12 ;  /* 0x0000000c04007986 */ /* 0x0003e4000c101b06 */
.L_x_14205:
[----:B------:R-:W-:-:S13]  /*5c40*/  ISETP.GE.U32.AND P0, PT, R34, R32, PT ;  /* 0x000000202200720c */ /* 0x000fda0003f06070 */
[----:B------:R-:W-:Y:S05]  /*5c50*/  @P0 BRA `(.L_x_14207) ;  /* 0x0000000000300947 */ /* 0x000fea0003800000 */
[----:B01----:R-:W0:Y:S01]  /*5c60*/  LDC.64 R4, c[0x0][0x388] ;  /* 0x0000e200ff047b82 */ /* 0x003e220000000a00 */
[----:B------:R-:W-:Y:S02]  /*5c70*/  IMAD R7, R33, 0x400, R34 ;  /* 0x0000040021077824 */ /* 0x000fe400078e0222 */
[----:B------:R-:W-:Y:S02]  /*5c80*/  VIADD R34, R34, 0x80 ;  /* 0x0000008022227836 */ /* 0x000fe40000000000 */
[----:B0-----:R-:W-:-:S05]  /*5c90*/  IMAD.WIDE.U32 R4, R7, 0x8, R4 ;  /* 0x0000000807047825 */ /* 0x001fca00078e0004 */
[----:B------:R1:W-:Y:S02]  /*5ca0*/  STG.E.64 desc[UR6][R4.64], R30 ;  /* 0x0000001e04007986 */ /* 0x0003e4000c101b06 */
.L_x_14206:
[----:B------:R-:W-:-:S13]  /*5cb0*/  ISETP.GE.U32.AND P0, PT, R34, R32, PT ;  /* 0x000000202200720c */ /* 0x000fda0003f06070 */
[----:B------:R-:W-:Y:S05]  /*5cc0*/  @P0 BRA `(.L_x_14208) ;  /* 0x0000000000340947 */ /* 0x000fea0003800000 */
[----:B01----:R-:W0:Y:S01]  /*5cd0*/  LDC.64 R4, c[0x0][0x388] ;  /* 0x0000e200ff047b82 */ /* 0x003e220000000a00 */
[----:B------:R-:W-:Y:S02]  /*5ce0*/  IMAD R7, R33, 0x400, R34 ;  /* 0x0000040021077824 */ /* 0x000fe400078e0222 */
[----:B------:R-:W-:Y:S02]  /*5cf0*/  VIADD R34, R34, 0x80 ;  /* 0x0000008022227836 */ /* 0x000fe40000000000 */
[----:B0-----:R-:W-:-:S05]  /*5d00*/  IMAD.WIDE.U32 R4, R7, 0x8, R4 ;  /* 0x0000000807047825 */ /* 0x001fca00078e0004 */
[----:B------:R2:W-:Y:S02]  /*5d10*/  STG.E.64 desc[UR6][R4.64], R26 ;  /* 0x0000001a04007986 */ /* 0x0005e4000c101b06 */
.L_x_14207:
[----:B------:R-:W-:-:S13]  /*5d20*/  ISETP.GE.U32.AND P0, PT, R34, R32, PT ;  /* 0x000000202200720c */ /* 0x000fda0003f06070 */
[----:B------:R-:W-:Y:S05]  /*5d30*/  @P0 BREAK.RELIABLE B1 ;  /* 0x0000000000010942 */ /* 0x000fea0003800100 */
[----:B------:R-:W-:Y:S05]  /*5d40*/  @P0 BRA `(.L_x_14209) ;  /* 0x0000000000300947 */ /* 0x000fea0003800000 */
[----:B012---:R-:W0:Y:S01]  /*5d50*/  LDC.64 R4, c[0x0][0x388] ;  /* 0x0000e200ff047b82 */ /* 0x007e220000000a00 */
[----:B------:R-:W-:Y:S02]  /*5d60*/  IMAD R7, R33, 0x400, R34 ;  /* 0x0000040021077824 */ /* 0x000fe400078e0222 */
[----:B------:R-:W-:Y:S02]  /*5d70*/  VIADD R34, R34, 0x80 ;  /* 0x0000008022227836 */ /* 0x000fe40000000000 */
[----:B0-----:R-:W-:-:S05]  /*5d80*/  IMAD.WIDE.U32 R4, R7, 0x8, R4 ;  /* 0x0000000807047825 */ /* 0x001fca00078e0004 */
[----:B------:R2:W-:Y:S02]  /*5d90*/  STG.E.64 desc[UR6][R4.64], R22 ;  /* 0x0000001604007986 */ /* 0x0005e4000c101b06 */
.L_x_14208:
[----:B------:R-:W-:Y:S05]  /*5da0*/  BSYNC.RELIABLE B1 ;  /* 0x0000000000017941 */ /* 0x000fea0003800100 */
.L_x_14203:
[----:B------:R-:W-:-:S13]  /*5db0*/  ISETP.GE.U32.AND P0, PT, R34, R32, PT ;  /* 0x000000202200720c */ /* 0x000fda0003f06070 */
[----:B012---:R-:W0:Y:S01]  /*5dc0*/  @!P0 LDC.64 R4, c[0x0][0x388] ;  /* 0x0000e200ff048b82 */ /* 0x007e220000000a00 */
[----:B------:R-:W-:Y:S02]  /*5dd0*/  @!P0 IMAD R7, R33, 0x400, R34 ;  /* 0x0000040021078824 */ /* 0x000fe400078e0222 */
[----:B------:R-:W-:Y:S02]  /*5de0*/  @!P0 VIADD R34, R34, 0x80 ;  /* 0x0000008022228836 */ /* 0x000fe40000000000 */
[----:B0-----:R-:W-:-:S05]  /*5df0*/  @!P0 IMAD.WIDE.U32 R4, R7, 0x8, R4 ;  /* 0x0000000807048825 */ /* 0x001fca00078e0004 */
[----:B------:R3:W-:Y:S02]  /*5e00*/  @!P0 STG.E.64 desc[UR6][R4.64], R18 ;  /* 0x0000001204008986 */ /* 0x0007e4000c101b06 */
.L_x_14209:
[----:B------:R-:W-:Y:S05]  /*5e10*/  BSYNC.RECONVERGENT B0 ;  /* 0x0000000000007941 */ /* 0x000fea0003800200 */
.L_x_14202:
[----:B------:R-:W-:Y:S05]  /*5e20*/  WARPSYNC.ALL ;  /* 0x0000000000007948 */ /* 0x000fea0003800000 */
[----:B------:R-:W-:-:S13]  /*5e30*/  ISETP.GE.U32.AND P0, PT, R34, R32, PT ;  /* 0x000000202200720c */ /* 0x000fda0003f06070 */
[----:B------:R-:W-:Y:S05]  /*5e40*/  @P0 EXIT ;  /* 0x000000000000094d */ /* 0x000fea0003800000 */
[----:B0123--:R-:W0:Y:S01]  /*5e50*/  LDC.64 R4, c[0x0][0x388] ;  /* 0x0000e200ff047b82 */ /* 0x00fe220000000a00 */
[----:B------:R-:W-:-:S04]  /*5e60*/  IMAD R33, R33, 0x400, R34 ;  /* 0x0000040021217824 */ /* 0x000fc800078e0222 */
[----:B0-----:R-:W-:-:S05]  /*5e70*/  IMAD.WIDE.U32 R4, R33, 0x8, R4 ;  /* 0x0000000821047825 */ /* 0x001fca00078e0004 */
[----:B------:R-:W-:Y:S01]  /*5e80*/  STG.E.64 desc[UR6][R4.64], R2 ;  /* 0x0000000204007986 */ /* 0x000fe2000c101b06 */
[----:B------:R-:W-:Y:S05]  /*5e90*/  EXIT ;  /* 0x000000000000794d */ /* 0x000fea0003800000 */
.L_x_14067:
[----:B------:R-:W0:Y:S01]  /*5ea0*/  S2R R13, SR_TID.X ;  /* 0x00000000000d7919 */ /* 0x000e220000002100 */
[----:B------:R-:W1:Y:S08]  /*5eb0*/  LDC.64 R4, c[0x0][0x398] ;  /* 0x0000e600ff047b82 */ /* 0x000e700000000a00 */
[----:B------:R-:W2:Y:S01]  /*5ec0*/  LDC.64 R6, c[0x0][0x390] ;  /* 0x0000e400ff067b82 */ /* 0x000ea20000000a00 */
[----:B-1----:R-:W-:-:S04]  /*5ed0*/  IMAD.WIDE.U32 R4, R3, 0x8, R4 ;  /* 0x0000000803047825 */ /* 0x002fc800078e0004 */
[----:B0-----:R-:W-:-:S04]  /*5ee0*/  IMAD.WIDE.U32 R4, R13, 0x10, R4 ;  /* 0x000000100d047825 */ /* 0x001fc800078e0004 */
[----:B--2---:R-:W-:Y:S01]  /*5ef0*/  IMAD.WIDE.U32 R2, R3, 0x8, R6 ;  /* 0x0000000803027825 */ /* 0x004fe200078e0006 */
[----:B------:R-:W2:Y:S04]  /*5f00*/  LDG.E.128 R8, desc[UR6][R4.64] ;  /* 0x0000000604087981 */ /* 0x000ea8000c1e1d00 */
[----:B------:R0:W5:Y:S01]  /*5f10*/  LDG.E.128 R28, desc[UR6][R4.64+0x800] ;  /* 0x00080006041c7981 */ /* 0x000162000c1e1d00 */
[----:B------:R-:W-:-:S03]  /*5f20*/  IMAD.WIDE.U32 R2, R13, 0x10, R2 ;  /* 0x000000100d027825 */ /* 0x000fc600078e0002 */
[----:B------:R0:W5:Y:S04]  /*5f30*/  LDG.E.128 R32, desc[UR6][R4.64+0x1000] ;  /* 0x0010000604207981 */ /* 0x000168000c1e1d00 */
[----:B------:R0:W5:Y:S04]  /*5f40*/  LDG.E.128 R12, desc[UR6][R2.64] ;  /* 0x00000006020c7981 */ /* 0x000168000c1e1d00 */
[----:B------:R0:W5:Y:S04]  /*5f50*/  LDG.E.128 R16, desc[UR6][R2.64+0x800] ;  /* 0x0008000602107981 */ /* 0x000168000c1e1d00 */
[----:B------:R0:W5:Y:S04]  /*5f60*/  LDG.E.128 R20, desc[UR6][R2.64+0x1000] ;  /* 0x0010000602147981 */ /* 0x000168000c1e1d00 */
[----:B------:R0:W5:Y:S04]  /*5f70*/  LDG.E.128 R24, desc[UR6][R2.64+0x1800] ;  /* 0x0018000602187981 */ /* 0x000168000c1e1d00 */
[----:B------:R0:W5:Y:S01]  /*5f80*/  LDG.E.128 R36, desc[UR6][R4.64+0x1800] ;  /* 0x0018000604247981 */ /* 0x000162000c1e1d00 */
[----:B------:R-:W-:Y:S01]  /*5f90*/  BSSY.RECONVERGENT B1, `(.L_x_14210) ;  /* 0x00000a3000017945 */ /* 0x000fe20003800200 */
[----:B--2---:R-:W-:-:S14]  /*5fa0*/  DSETP.NEU.AND P0, PT, R8, RZ, PT ;  /* 0x000000ff0800722a */ /* 0x004fdc0003f0d000 */
[----:B0-----:R-:W-:Y:S05]  /*5fb0*/  @P0 BRA `(.L_x_14211) ;  /* 0x0000000000640947 */ /* 0x001fea0003800000 */
        /* <DEDUP_REMOVED lines=21> */
.L_x_14213:
[----:B------:R-:W-:Y:S05]  /*6110*/  BSYNC.RECONVERGENT B2 ;  /* 0x0000000000027941 */ /* 0x000fea0003800200 */
.L_x_14212:
[----:B------:R-:W-:Y:S02]  /*6120*/  IMAD.MOV.U32 R40, RZ, RZ, R2 ;  /* 0x000000ffff287224 */ /* 0x000fe400078e0002 */
[----:B------:R-:W-:Y:S01]  /*6130*/  IMAD.MOV.U32 R41, RZ, RZ, R3 ;  /* 0x000000ffff297224 */ /* 0x000fe200078e0003 */
[----:B------:R-:W-:Y:S06]  /*6140*/  BRA `(.L_x_14214) ;  /* 0x00000008001c7947 */ /* 0x000fec0003800000 */
.L_x_14211:
[----:B-----5:R-:W-:Y:S01]  /*6150*/  LOP3.LUT R5, R13, 0x7fffffff, RZ, 0xc0, !PT ;  /* 0x7fffffff0d057812 */ /* 0x020fe200078ec0ff */
        /* <DEDUP_REMOVED lines=14> */
.L_x_14216:
        /* <DEDUP_REMOVED lines=25> */
.L_x_14219:
        /* <DEDUP_REMOVED lines=11> */
.L_x_14218:
        /* <DEDUP_REMOVED lines=15> */
[-CC-:B------:R-:W-:Y:S02]  /*6570*/  @!P0 SHF.R.U64 R6, R3, R0.reuse, R5.reuse ;  /* 0x0000000003068219 */ /* 0x180fe40000001205 */
[----:B------:R-:W-:Y:S02]  /*6580*/  @P0 IADD3 R6, P1, PT, RZ, R3, RZ ;  /* 0x00000003ff060210 */ /* 0x000fe40007f3e0ff */
[----:B------:R-:W-:-:S03]  /*6590*/  @!P0 SHF.R.U32.HI R7, RZ, R0, R5 ;  /* 0x00000000ff078219 */ /* 0x000fc60000011605 */
[----:B------:R-:W-:-:S08]  /*65a0*/  @P0 IMAD.U32.X R7, R2, 0x100000, R5, P1 ;  /* 0x0010000002070824 */ /* 0x000fd000008e0405 */
.L_x_14221:
[----:B------:R-:W-:Y:S05]  /*65b0*/  BSYNC.RECONVERGENT B2 ;  /* 0x0000000000027941 */ /* 0x000fea0003800200 */
.L_x_14220:
[----:B------:R-:W-:-:S07]  /*65c0*/  LOP3.LUT R7, R7, 0x80000000, R13, 0xb8, !PT ;  /* 0x8000000007077812 */ /* 0x000fce00078eb80d */
.L_x_14217:
[----:B------:R-:W-:Y:S05]  /*65d0*/  BSYNC.RECONVERGENT B0 ;  /* 0x0000000000007941 */ /* 0x000fea0003800200 */
.L_x_14215:
        /* <DEDUP_REMOVED lines=26> */
.L_x_14223:
[----:B------:R-:W-:Y:S05]  /*6780*/  BSYNC.RECONVERGENT B2 ;  /* 0x0000000000027941 */ /* 0x000fea0003800200 */
.L_x_14222:
        /* <DEDUP_REMOVED lines=32> */
.L_x_14225:
[----:B------:R-:W-:Y:S05]  /*6990*/  BSYNC.RECONVERGENT B2 ;  /* 0x0000000000027941 */ /* 0x000fea0003800200 */
.L_x_14224:
[----:B------:R-:W-:Y:S01]  /*69a0*/  LOP3.LUT R41, RZ, 0x80000000, R3, 0xb8, !PT ;  /* 0x80000000ff297812 */ /* 0x000fe200078eb803 */
[----:B------:R-:W-:-:S07]  /*69b0*/  IMAD.MOV.U32 R40, RZ, RZ, RZ ;  /* 0x000000ffff287224 */ /* 0x000fce00078e00ff */
.L_x_14214:
[----:B------:R-:W-:Y:S05]  /*69c0*/  BSYNC.RECONVERGENT B1 ;  /* 0x0000000000017941 */ /* 0x000fea0003800200 */
.L_x_14210:
[----:B------:R-:W-:Y:S01]  /*69d0*/  DSETP.NEU.AND P0, PT, R10, RZ, PT ;  /* 0x000000ff0a00722a */ /* 0x000fe20003f0d000 */
[----:B------:R-:W-:-:S13]  /*69e0*/  BSSY.RECONVERGENT B1, `(.L_x_14226) ;  /* 0x00000a3000017945 */ /* 0x000fda0003800200 */
        /* <DEDUP_REMOVED lines=34> */
.L_x_14232:
        /* <DEDUP_REMOVED lines=11> */
.L_x_14231:
        /* <DEDUP_REMOVED lines=19> */
.L_x_14234:
[----:B------:R-:W-:Y:S05]  /*6df0*/  BSYNC.RECONVERGENT B2 ;  /* 0x0000000000027941 */ /* 0x000fea0003800200 */
.L_x_14233:
[----:B------:R-:W-:Y:S01]  /*6e00*/  LOP3.LUT R7, R7, 0x80000000, R15, 0xb8, !PT ;  /* 0x8000000007077812 */ /* 0x000fe200078eb80f */
[----:B------:R-:W-:Y:S06]  /*6e10*/  BRA `(.L_x_14230) ;  /* 0x0000000000187947 */ /* 0x000fec0003800000 */
.L_x_14229:
[----:B------:R-:W-:-:S06]  /*6e20*/  DSETP.NAN.AND P0, PT, R2, R2, PT ;  /* 0x000000020200722a */ /* 0x000fcc0003f08000 */
[----:B------:R-:W-:-:S14]  /*6e30*/  DSETP.NUM.AND P0, PT, R4, R4, !P0 ;  /* 0x000000040400722a */ /* 0x000fdc0004707000 */
[----:B------:R-:W-:Y:S02]  /*6e40*/  @P0 DSETP.NEU.AND P1, PT, R4, +INF , PT ;  /* 0x7ff000000400042a */ /* 0x000fe40003f2d000 */
[----:B------:R-:W-:-:S06]  /*6e50*/  @!P0 DADD R6, R14, R10 ;  /* 0x000000000e068229 */ /* 0x000fcc000000000a */
[----:B------:R-:W-:Y:S02]  /*6e60*/  @P0 FSEL R6, R14, RZ, P1 ;  /* 0x000000ff0e060208 */ /* 0x000fe40000800000 */
[----:B------:R-:W-:-:S07]  /*6e70*/  @P0 FSEL R7, R15, -QNAN , P1 ;  /* 0xfff800000f070808 */ /* 0x000fce0000800000 */
.L_x_14230:
[----:B------:R-:W-:Y:S05]  /*6e80*/  BSYNC.RECONVERGENT B0 ;  /* 0x0000000000007941 */ /* 0x000fea0003800200 */
.L_x_14228:
        /* <DEDUP_REMOVED lines=26> */
.L_x_14236:
[----:B------:R-:W-:Y:S05]  /*7030*/  BSYNC.RECONVERGENT B2 ;  /* 0x0000000000027941 */ /* 0x000fea0003800200 */
.L_x_14235:
        /* <DEDUP_REMOVED lines=26> */
.L_x_14239:
[----:B------:R-:W-:Y:S05]  /*71e0*/  BSYNC.RECONVERGENT B2 ;  /* 0x0000000000027941 */ /* 0x000fea0003800200 */
.L_x_14238:
[----:B------:R-:W-:Y:S01]  /*71f0*/  LOP3.LUT R43, RZ, 0x80000000, R3, 0xb8, !PT ;  /* 0x80000000ff2b7812 */ /* 0x000fe200078eb803 */
[----:B------:R-:W-:Y:S01]  /*7200*/  IMAD.MOV.U32 R42, RZ, RZ, RZ ;  /* 0x000000ffff2a7224 */ /* 0x000fe200078e00ff */
[----:B------:R-:W-:Y:S06]  /*7210*/  BRA `(.L_x_14240) ;  /* 0x00000000007c7947 */ /* 0x000fec0003800000 */
.L_x_14237:
[----:B------:R-:W0:Y:S02]  /*7220*/  FRND.F64.FLOOR R2, R8 ;  /* 0x0000000800027313 */ /* 0x000e240000305800 */
[----:B0-----:R-:W-:Y:S02]  /*7230*/  DADD R4, R8, -R2 ;  /* 0x0000000008047229 */ /* 0x001fe40000000802 */
[----:B------:R-:W-:-:S06]  /*7240*/  DADD R6, R2, 1 ;  /* 0x3ff0000002067429 */ /* 0x000fcc0000000000 */
[----:B------:R-:W-:-:S06]  /*7250*/  DSETP.GT.AND P0, PT, R4, 0.5, PT ;  /* 0x3fe000000400742a */ /* 0x000fcc0003f04000 */
[----:B------:R-:W-:Y:S02]  /*7260*/  FSEL R42, R6, R2, P0 ;  /* 0x00000002062a7208 */ /* 0x000fe40000000000 */
[----:B------:R-:W-:Y:S01]  /*7270*/  FSEL R43, R7, R3, P0 ;  /* 0x00000003072b7208 */ /* 0x000fe20000000000 */
[----:B------:R-:W-:Y:S06]  /*7280*/  BRA `(.L_x_14240) ;  /* 0x0000000000607947 */ /* 0x000fec0003800000 */
.L_x_14227:
        /* <DEDUP_REMOVED lines=21> */
.L_x_14242:
[----:B------:R-:W-:Y:S05]  /*73e0*/  BSYNC.RECONVERGENT B2 ;  /* 0x0000000000027941 */ /* 0x000fea0003800200 */
.L_x_14241:
[----:B------:R-:W-:Y:S02]  /*73f0*/  IMAD.MOV.U32 R42, RZ, RZ, R2 ;  /* 0x000000ffff2a7224 */ /* 0x000fe400078e0002 */
[----:B------:R-:W-:-:S07]  /*7400*/  IMAD.MOV.U32 R43, RZ, RZ, R3 ;  /* 0x000000ffff2b7224 */ /* 0x000fce00078e0003 */
.L_x_14240:
[----:B------:R-:W-:Y:S05]  /*7410*/  BSYNC.RECONVERGENT B1 ;  /* 0x0000000000017941 */ /* 0x000fea0003800200 */
.L_x_14226:
        /* <DEDUP_REMOVED lines=36> */
.L_x_14249:
        /* <DEDUP_REMOVED lines=11> */
.L_x_14248:
        /* <DEDUP_REMOVED lines=19> */
.L_x_14251:
[----:B------:R-:W-:Y:S05]  /*7840*/  BSYNC.RECONVERGENT B2 ;  /* 0x0000000000027941 */ /* 0x000fea0003800200 */
.L_x_14250:
[----:B------:R-:W-:Y:S01]  /*7850*/  LOP3.LUT R7, R7, 0x80000000, R17, 0xb8, !PT ;  /* 0x8000000007077812 */ /* 0x000fe200078eb811 */
[----:B------:R-:W-:Y:S06]  /*7860*/  BRA `(.L_x_14247) ;  /* 0x0000000000187947 */ /* 0x000fec0003800000 */
.L_x_14246:
[----:B------:R-:W-:-:S06]  /*7870*/  DSETP.NAN.AND P0, PT, R4, R4, PT ;  /* 0x000000040400722a */ /* 0x000fcc0003f08000 */
[----:B------:R-:W-:-:S14]  /*7880*/  DSETP.NUM.AND P0, PT, R2, R2, !P0 ;  /* 0x000000020200722a */ /* 0x000fdc0004707000 */
[----:B------:R-:W-:Y:S02]  /*7890*/  @P0 DSETP.NEU.AND P1, PT, R2, +INF , PT ;  /* 0x7ff000000200042a */ /* 0x000fe40003f2d000 */
[----:B------:R-:W-:-:S06]  /*78a0*/  @!P0 DADD R6, R16, R28 ;  /* 0x0000000010068229 */ /* 0x000fcc000000001c */
[----:B------:R-:W-:Y:S02]  /*78b0*/  @P0 FSEL R6, R16, RZ, P1 ;  /* 0x000000ff10060208 */ /* 0x000fe40000800000 */
[----:B------:R-:W-:-:S07]  /*78c0*/  @P0 FSEL R7, R17, -QNAN , P1 ;  /* 0xfff8000011070808 */ /* 0x000fce0000800000 */
.L_x_14247:
[----:B------:R-:W-:Y:S05]  /*78d0*/  BSYNC.RECONVERGENT B0 ;  /* 0x0000000000007941 */ /* 0x000fea0003800200 */
.L_x_14245:
        /* <DEDUP_REMOVED lines=26> */
.L_x_14253:
[----:B------:R-:W-:Y:S05]  /*7a80*/  BSYNC.RECONVERGENT B2 ;  /* 0x0000000000027941 */ /* 0x000fea0003800200 */
.L_x_14252:
        /* <DEDUP_REMOVED lines=26> */
.L_x_14256:
[----:B------:R-:W-:Y:S05]  /*7c30*/  BSYNC.RECONVERGENT B2 ;  /* 0x0000000000027941 */ /* 0x000fea0003800200 */
.L_x_14255:
[----:B------:R-:W-:Y:S01]  /*7c40*/  LOP3.LUT R9, RZ, 0x80000000, R3, 0xb8, !PT ;  /* 0x80000000ff097812 */ /* 0x000fe200078eb803 */
[----:B------:R-:W-:Y:S01]  /*7c50*/  IMAD.MOV.U32 R8, RZ, RZ, RZ ;  /* 0x000000ffff087224 */ /* 0x000fe200078e00ff */
[----:B------:R-:W-:Y:S06]  /*7c60*/  BRA `(.L_x_14257) ;  /* 0x00000000007c7947 */ /* 0x000fec0003800000 */
.L_x_14254:
[----:B------:R-:W0:Y:S02]  /*7c70*/  FRND.F64.FLOOR R2, R8 ;  /* 0x0000000800027313 */ /* 0x000e240000305800 */
[----:B0-----:R-:W-:Y:S02]  /*7c80*/  DADD R4, R8, -R2 ;  /* 0x0000000008047229 */ /* 0x001fe40000000802 */
[----:B------:R-:W-:-:S06]  /*7c90*/  DADD R6, R2, 1 ;  /* 0x3ff0000002067429 */ /* 0x000fcc0000000000 */
[----:B------:R-:W-:-:S06]  /*7ca0*/  DSETP.GT.AND P0, PT, R4, 0.5, PT ;  /* 0x3fe000000400742a */ /* 0x000fcc0003f04000 */
[----:B------:R-:W-:Y:S02]  /*7cb0*/  FSEL R8, R6, R2, P0 ;  /* 0x0000000206087208 */ /* 0x000fe40000000000 */
[----:B------:R-:W-:Y:S01]  /*7cc0*/  FSEL R9, R7, R3, P0 ;  /* 0x0000000307097208 */ /* 0x000fe20000000000 */
[----:B------:R-:W-:Y:S06]  /*7cd0*/  BRA `(.L_x_14257) ;  /* 0x0000000000607947 */ /* 0x000fec0003800000 */
.L_x_14244:
        /* <DEDUP_REMOVED lines=21> */
.L_x_14259:
[----:B------:R-:W-:Y:S05]  /*7e30*/  BSYNC.RECONVERGENT B2 ;  /* 0x0000000000027941 */ /* 0x000fea0003800200 */
.L_x_14258:
[----:B------:R-:W-:Y:S02]  /*7e40*/  IMAD.MOV.U32 R8, RZ, RZ, R2 ;  /* 0x000000ffff087224 */ /* 0x000fe400078e0002 */
[----:B------:R-:W-:-:S07]  /*7e50*/  IMAD.MOV.U32 R9, RZ, RZ, R3 ;  /* 0x000000ffff097224 */ /* 0x000fce00078e0003 */
.L_x_14257:
[----:B------:R-:W-:Y:S05]  /*7e60*/  BSYNC.RECONVERGENT B1 ;  /* 0x0000000000017941 */ /* 0x000fea0003800200 */
.L_x_14243:
        /* <DEDUP_REMOVED lines=36> */
.L_x_14266:
        /* <DEDUP_REMOVED lines=11> */
.L_x_14265:
        /* <DEDUP_REMOVED lines=19> */
.L_x_14268:
[----:B------:R-:W-:Y:S05]  /*8290*/  BSYNC.RECONVERGENT B2 ;  /* 0x0000000000027941 */ /* 0x000fea0003800200 */
.L_x_14267:
[----:B------:R-:W-:Y:S01]  /*82a0*/  LOP3.LUT R7, R7, 0x80000000, R19, 0xb8, !PT ;  /* 0x8000000007077812 */ /* 0x000fe200078eb813 */
[----:B------:R-:W-:Y:S06]  /*82b0*/  BRA `(.L_x_14264) ;  /* 0x0000000000187947 */ /* 0x000fec0003800000 */
.L_x_14263:
[----:B------:R-:W-:-:S06]  /*82c0*/  DSETP.NAN.AND P0, PT, R2, R2, PT ;  /* 0x000000020200722a */ /* 0x000fcc0003f08000 */
[----:B------:R-:W-:-:S14]  /*82d0*/  DSETP.NUM.AND P0, PT, R4, R4, !P0 ;  /* 0x000000040400722a */ /* 0x000fdc0004707000 */
[----:B------:R-:W-:Y:S02]  /*82e0*/  @P0 DSETP.NEU.AND P1, PT, R4, +INF , PT ;  /* 0x7ff000000400042a */ /* 0x000fe40003f2d000 */
[----:B------:R-:W-:-:S06]  /*82f0*/  @!P0 DADD R6, R18, R30 ;  /* 0x0000000012068229 */ /* 0x000fcc000000001e */
[----:B------:R-:W-:Y:S02]  /*8300*/  @P0 FSEL R6, R18, RZ, P1 ;  /* 0x000000ff12060208 */ /* 0x000fe40000800000 */
[----:B------:R-:W-:-:S07]  /*8310*/  @P0 FSEL R7, R19, -QNAN , P1 ;  /* 0xfff8000013070808 */ /* 0x000fce0000800000 */
.L_x_14264:
[----:B------:R-:W-:Y:S05]  /*8320*/  BSYNC.RECONVERGENT B0 ;  /* 0x0000000000007941 */ /* 0x000fea0003800200 */
.L_x_14262:
        /* <DEDUP_REMOVED lines=26> */
.L_x_14270:
[----:B------:R-:W-:Y:S05]  /*84d0*/  BSYNC.RECONVERGENT B2 ;  /* 0x0000000000027941 */ /* 0x000fea0003800200 */
.L_x_14269:
        /* <DEDUP_REMOVED lines=26> */
.L_x_14273:
[----:B------:R-:W-:Y:S05]  /*8680*/  BSYNC.RECONVERGENT B2 ;  /* 0x0000000000027941 */ /* 0x000fea0003800200 */
.L_x_14272:
[----:B------:R-:W-:Y:S01]  /*8690*/  LOP3.LUT R11, RZ, 0x80000000, R3, 0xb8, !PT ;  /* 0x80000000ff0b7812 */ /* 0x000fe200078eb803 */
[----:B------:R-:W-:Y:S01]  /*86a0*/  IMAD.MOV.U32 R10, RZ, RZ, RZ ;  /* 0x000000ffff0a7224 */ /* 0x000fe200078e00ff */
[----:B------:R-:W-:Y:S06]  /*86b0*/  BRA `(.L_x_14274) ;  /* 0x00000000007c7947 */ /* 0x000fec0003800000 */
.L_x_14271:
[----:B------:R-:W0:Y:S02]  /*86c0*/  FRND.F64.FLOOR R2, R10 ;  /* 0x0000000a00027313 */ /* 0x000e240000305800 */
[----:B0-----:R-:W-:Y:S02]  /*86d0*/  DADD R4, R10, -R2 ;  /* 0x000000000a047229 */ /* 0x001fe40000000802 */
[----:B------:R-:W-:-:S06]  /*86e0*/  DADD R6, R2, 1 ;  /* 0x3ff0000002067429 */ /* 0x000fcc0000000000 */
[----:B------:R-:W-:-:S06]  /*86f0*/  DSETP.GT.AND P0, PT, R4, 0.5, PT ;  /* 0x3fe000000400742a */ /* 0x000fcc0003f04000 */
[----:B------:R-:W-:Y:S02]  /*8700*/  FSEL R10, R6, R2, P0 ;  /* 0x00000002060a7208 */ /* 0x000fe40000000000 */
[----:B------:R-:W-:Y:S01]  /*8710*/  FSEL R11, R7, R3, P0 ;  /* 0x00000003070b7208 */ /* 0x000fe20000000000 */
[----:B------:R-:W-:Y:S06]  /*8720*/  BRA `(.L_x_14274) ;  /* 0x0000000000607947 */ /* 0x000fec0003800000 */
.L_x_14261:
        /* <DEDUP_REMOVED lines=21> */
.L_x_14276:
[----:B------:R-:W-:Y:S05]  /*8880*/  BSYNC.RECONVERGENT B2 ;  /* 0x0000000000027941 */ /* 0x000fea0003800200 */
.L_x_14275:
[----:B------:R-:W-:Y:S02]  /*8890*/  IMAD.MOV.U32 R10, RZ, RZ, R2 ;  /* 0x000000ffff0a7224 */ /* 0x000fe400078e0002 */
[----:B------:R-:W-:-:S07]  /*88a0*/  IMAD.MOV.U32 R11, RZ, RZ, R3 ;  /* 0x000000ffff0b7224 */ /* 0x000fce00078e0003 */
.L_x_14274:
[----:B------:R-:W-:Y:S05]  /*88b0*/  BSYNC.RECONVERGENT B1 ;  /* 0x0000000000017941 */ /* 0x000fea0003800200 */
.L_x_14260:
        /* <DEDUP_REMOVED lines=36> */
.L_x_14283:
        /* <DEDUP_REMOVED lines=11> */
.L_x_14282:
        /* <DEDUP_REMOVED lines=20> */
.L_x_14285:
[----:B------:R-:W-:Y:S05]  /*8cf0*/  BSYNC.RECONVERGENT B2 ;  /* 0x0000000000027941 */ /* 0x000fea0003800200 */
.L_x_14284:
[----:B------:R-:W-:Y:S01]  /*8d00*/  LOP3.LUT R7, R5, 0x80000000, R21, 0xb8, !PT ;  /* 0x8000000005077812 */ /* 0x000fe200078eb815 */
[----:B------:R-:W-:Y:S01]  /*8d10*/  IMAD.MOV.U32 R6, RZ, RZ, R3 ;  /* 0x000000ffff067224 */ /* 0x000fe200078e0003 */
[----:B------:R-:W-:Y:S06]  /*8d20*/  BRA `(.L_x_14281) ;  /* 0x0000000000187947 */ /* 0x000fec0003800000 */
.L_x_14280:
[----:B------:R-:W-:-:S06]  /*8d30*/  DSETP.NAN.AND P0, PT, R4, R4, PT ;  /* 0x000000040400722a */ /* 0x000fcc0003f08000 */
[----:B------:R-:W-:-:S14]  /*8d40*/  DSETP.NUM.AND P0, PT, R2, R2, !P0 ;  /* 0x000000020200722a */ /* 0x000fdc0004707000 */
[----:B------:R-:W-:Y:S02]  /*8d50*/  @P0 DSETP.NEU.AND P1, PT, R2, +INF , PT ;  /* 0x7ff000000200042a */ /* 0x000fe40003f2d000 */
[----:B------:R-:W-:-:S06]  /*8d60*/  @!P0 DADD R6, R20, R32 ;  /* 0x0000000014068229 */ /* 0x000fcc0000000020 */
[----:B------:R-:W-:Y:S02]  /*8d70*/  @P0 FSEL R6, R20, RZ, P1 ;  /* 0x000000ff14060208 */ /* 0x000fe40000800000 */
[----:B------:R-:W-:-:S07]  /*8d80*/  @P0 FSEL R7, R21, -QNAN , P1 ;  /* 0xfff8000015070808 */ /* 0x000fce0000800000 */
.L_x_14281:
[----:B------:R-:W-:Y:S05]  /*8d90*/  BSYNC.RECONVERGENT B0 ;  /* 0x0000000000007941 */ /* 0x000fea0003800200 */
.L_x_14279:
        /* <DEDUP_REMOVED lines=26> */
.L_x_14287:
[----:B------:R-:W-:Y:S05]  /*8f40*/  BSYNC.RECONVERGENT B2 ;  /* 0x0000000000027941 */ /* 0x000fea0003800200 */
.L_x_14286:
        /* <DEDUP_REMOVED lines=26> */
.L_x_14290:
[----:B------:R-:W-:Y:S05]  /*90f0*/  BSYNC.RECONVERGENT B2 ;  /* 0x0000000000027941 */ /* 0x000fea0003800200 */
.L_x_14289:
[----:B------:R-:W-:Y:S01]  /*9100*/  LOP3.LUT R13, RZ, 0x80000000, R3, 0xb8, !PT ;  /* 0x80000000ff0d7812 */ /* 0x000fe200078eb803 */
[----:B------:R-:W-:Y:S01]  /*9110*/  IMAD.MOV.U32 R12, RZ, RZ, RZ ;  /* 0x000000ffff0c7224 */ /* 0x000fe200078e00ff */
[----:B------:R-:W-:Y:S06]  /*9120*/  BRA `(.L_x_14291) ;  /* 0x00000000007c7947 */ /* 0x000fec0003800000 */
.L_x_14288:
[----:B------:R-:W0:Y:S02]  /*9130*/  FRND.F64.FLOOR R2, R12 ;  /* 0x0000000c00027313 */ /* 0x000e240000305800 */
[----:B0-----:R-:W-:Y:S02]  /*9140*/  DADD R4, R12, -R2 ;  /* 0x000000000c047229 */ /* 0x001fe40000000802 */
[----:B------:R-:W-:-:S06]  /*9150*/  DADD R6, R2, 1 ;  /* 0x3ff0000002067429 */ /* 0x000fcc0000000000 */
[----:B------:R-:W-:-:S06]  /*9160*/  DSETP.GT.AND P0, PT, R4, 0.5, PT ;  /* 0x3fe000000400742a */ /* 0x000fcc0003f04000 */
[----:B------:R-:W-:Y:S02]  /*9170*/  FSEL R12, R6, R2, P0 ;  /* 0x00000002060c7208 */ /* 0x000fe40000000000 */
[----:B------:R-:W-:Y:S01]  /*9180*/  FSEL R13, R7, R3, P0 ;  /* 0x00000003070d7208 */ /* 0x000fe20000000000 */
[----:B------:R-:W-:Y:S06]  /*9190*/  BRA `(.L_x_14291) ;  /* 0x0000000000607947 */ /* 0x000fec0003800000 */
.L_x_14278:
        /* <DEDUP_REMOVED lines=21> */
.L_x_14293:
[----:B------:R-:W-:Y:S05]  /*92f0*/  BSYNC.RECONVERGENT B2 ;  /* 0x0000000000027941 */ /* 0x000fea0003800200 */
.L_x_14292:
[----:B------:R-:W-:Y:S02]  /*9300*/  IMAD.MOV.U32 R12, RZ, RZ, R2 ;  /* 0x000000ffff0c7224 */ /* 0x000fe400078e0002 */
[----:B------:R-:W-:-:S07]  /*9310*/  IMAD.MOV.U32 R13, RZ, RZ, R3 ;  /* 0x000000ffff0d7224 */ /* 0x000fce00078e0003 */
.L_x_14291:
[----:B------:R-:W-:Y:S05]  /*9320*/  BSYNC.RECONVERGENT B1 ;  /* 0x0000000000017941 */ /* 0x000fea0003800200 */
.L_x_14277:
        /* <DEDUP_REMOVED lines=36> */
.L_x_14300:
        /* <DEDUP_REMOVED lines=11> */
.L_x_14299:
        /* <DEDUP_REMOVED lines=20> */
.L_x_14302:
[----:B------:R-:W-:Y:S05]  /*9760*/  BSYNC.RECONVERGENT B2 ;  /* 0x0000000000027941 */ /* 0x000fea0003800200 */
.L_x_14301:
[----:B------:R-:W-:Y:S01]  /*9770*/  LOP3.LUT R7, R5, 0x80000000, R23, 0xb8, !PT ;  /* 0x8000000005077812 */ /* 0x000fe200078eb817 */
[----:B------:R-:W-:Y:S01]  /*9780*/  IMAD.MOV.U32 R6, RZ, RZ, R3 ;  /* 0x000000ffff067224 */ /* 0x000fe200078e0003 */
[----:B------:R-:W-:Y:S06]  /*9790*/  BRA `(.L_x_14298) ;  /* 0x0000000000187947 */ /* 0x000fec0003800000 */
.L_x_14297:
[----:B------:R-:W-:-:S06]  /*97a0*/  DSETP.NAN.AND P0, PT, R4, R4, PT ;  /* 0x000000040400722a */ /* 0x000fcc0003f08000 */
[----:B------:R-:W-:-:S14]  /*97b0*/  DSETP.NUM.AND P0, PT, R2, R2, !P0 ;  /* 0x000000020200722a */ /* 0x000fdc0004707000 */
[----:B------:R-:W-:Y:S02]  /*97c0*/  @P0 DSETP.NEU.AND P1, PT, R2, +INF , PT ;  /* 0x7ff000000200042a */ /* 0x000fe40003f2d000 */
[----:B------:R-:W-:-:S06]  /*97d0*/  @!P0 DADD R6, R22, R34 ;  /* 0x0000000016068229 */ /* 0x000fcc0000000022 */
[----:B------:R-:W-:Y:S02]  /*97e0*/  @P0 FSEL R6, R22, RZ, P1 ;  /* 0x000000ff16060208 */ /* 0x000fe40000800000 */
[----:B------:R-:W-:-:S07]  /*97f0*/  @P0 FSEL R7, R23, -QNAN , P1 ;  /* 0xfff8000017070808 */ /* 0x000fce0000800000 */
.L_x_14298:
[----:B------:R-:W-:Y:S05]  /*9800*/  BSYNC.RECONVERGENT B0 ;  /* 0x0000000000007941 */ /* 0x000fea0003800200 */
.L_x_14296:
        /* <DEDUP_REMOVED lines=26> */
.L_x_14304:
[----:B------:R-:W-:Y:S05]  /*99b0*/  BSYNC.RECONVERGENT B2 ;  /* 0x0000000000027941 */ /* 0x000fea0003800200 */
.L_x_14303:
        /* <DEDUP_REMOVED lines=26> */
.L_x_14307:
[----:B------:R-:W-:Y:S05]  /*9b60*/  BSYNC.RECONVERGENT B2 ;  /* 0x0000000000027941 */ /* 0x000fea0003800200 */
.L_x_14306:
[----:B------:R-:W-:Y:S01]  /*9b70*/  LOP3.LUT R15, RZ, 0x80000000, R3, 0xb8, !PT ;  /* 0x80000000ff0f7812 */ /* 0x000fe200078eb803 */
[----:B------:R-:W-:Y:S01]  /*9b80*/  IMAD.MOV.U32 R14, RZ, RZ, RZ ;  /* 0x000000ffff0e7224 */ /* 0x000fe200078e00ff */
[----:B------:R-:W-:Y:S06]  /*9b90*/  BRA `(.L_x_14308) ;  /* 0x00000000007c7947 */ /* 0x000fec0003800000 */
.L_x_14305:
[----:B------:R-:W0:Y:S02]  /*9ba0*/  FRND.F64.FLOOR R2, R14 ;  /* 0x0000000e00027313 */ /* 0x000e240000305800 */
[----:B0-----:R-:W-:Y:S02]  /*9bb0*/  DADD R4, R14, -R2 ;  /* 0x000000000e047229 */ /* 0x001fe40000000802 */
[----:B------:R-:W-:-:S06]  /*9bc0*/  DADD R6, R2, 1 ;  /* 0x3ff0000002067429 */ /* 0x000fcc0000000000 */
[----:B------:R-:W-:-:S06]  /*9bd0*/  DSETP.GT.AND P0, PT, R4, 0.5, PT ;  /* 0x3fe000000400742a */ /* 0x000fcc0003f04000 */
[----:B------:R-:W-:Y:S02]  /*9be0*/  FSEL R14, R6, R2, P0 ;  /* 0x00000002060e7208 */ /* 0x000fe40000000000 */
[----:B------:R-:W-:Y:S01]  /*9bf0*/  FSEL R15, R7, R3, P0 ;  /* 0x00000003070f7208 */ /* 0x000fe20000000000 */
[----:B------:R-:W-:Y:S06]  /*9c00*/  BRA `(.L_x_14308) ;  /* 0x0000000000607947 */ /* 0x000fec0003800000 */
.L_x_14295:
        /* <DEDUP_REMOVED lines=21> */
.L_x_14310:
[----:B------:R-:W-:Y:S05]  /*9d60*/  BSYNC.RECONVERGENT B2 ;  /* 0x0000000000027941 */ /* 0x000fea0003800200 */
.L_x_14309:
[----:B------:R-:W-:Y:S02]  /*9d70*/  IMAD.MOV.U32 R14, RZ, RZ, R2 ;  /* 0x000000ffff0e7224 */ /* 0x000fe400078e0002 */
[----:B------:R-:W-:-:S07]  /*9d80*/  IMAD.MOV.U32 R15, RZ, RZ, R3 ;  /* 0x000000ffff0f7224 */ /* 0x000fce00078e0003 */
.L_x_14308:
[----:B------:R-:W-:Y:S05]  /*9d90*/  BSYNC.RECONVERGENT B1 ;  /* 0x0000000000017941 */ /* 0x000fea0003800200 */
.L_x_14294:
        /* <DEDUP_REMOVED lines=36> */
.L_x_14317:
        /* <DEDUP_REMOVED lines=11> */
.L_x_14316:
        /* <DEDUP_REMOVED lines=20> */
.L_x_14319:
[----:B------:R-:W-:Y:S05]  /*a1d0*/  BSYNC.RECONVERGENT B2 ;  /* 0x0000000000027941 */ /* 0x000fea0003800200 */
.L_x_14318:
[----:B------:R-:W-:Y:S01]  /*a1e0*/  LOP3.LUT R7, R5, 0x80000000, R25, 0xb8, !PT ;  /* 0x8000000005077812 */ /* 0x000fe200078eb819 */
[----:B------:R-:W-:Y:S01]  /*a1f0*/  IMAD.MOV.U32 R6, RZ, RZ, R3 ;  /* 0x000000ffff067224 */ /* 0x000fe200078e0003 */
[----:B------:R-:W-:Y:S06]  /*a200*/  BRA `(.L_x_14315) ;  /* 0x0000000000187947 */ /* 0x000fec0003800000 */
.L_x_14314:
[----:B------:R-:W-:-:S06]  /*a210*/  DSETP.NAN.AND P0, PT, R4, R4, PT ;  /* 0x000000040400722a */ /* 0x000fcc0003f08000 */
[----:B------:R-:W-:-:S14]  /*a220*/  DSETP.NUM.AND P0, PT, R2, R2, !P0 ;  /* 0x000000020200722a */ /* 0x000fdc0004707000 */
[----:B------:R-:W-:Y:S02]  /*a230*/  @P0 DSETP.NEU.AND P1, PT, R2, +INF , PT ;  /* 0x7ff000000200042a */ /* 0x000fe40003f2d000 */
[----:B------:R-:W-:-:S06]  /*a240*/  @!P0 DADD R6, R24, R36 ;  /* 0x0000000018068229 */ /* 0x000fcc0000000024 */
[----:B------:R-:W-:Y:S02]  /*a250*/  @P0 FSEL R6, R24, RZ, P1 ;  /* 0x000000ff18060208 */ /* 0x000fe40000800000 */
[----:B------:R-:W-:-:S07]  /*a260*/  @P0 FSEL R7, R25, -QNAN , P1 ;  /* 0xfff8000019070808 */ /* 0x000fce0000800000 */
.L_x_14315:
[----:B------:R-:W-:Y:S05]  /*a270*/  BSYNC.RECONVERGENT B0 ;  /* 0x0000000000007941 */ /* 0x000fea0003800200 */
.L_x_14313:
        /* <DEDUP_REMOVED lines=26> */
.L_x_14321:
[----:B------:R-:W-:Y:S05]  /*a420*/  BSYNC.RECONVERGENT B2 ;  /* 0x0000000000027941 */ /* 0x000fea0003800200 */
.L_x_14320:
        /* <DEDUP_REMOVED lines=26> */
.L_x_14324:
[----:B------:R-:W-:Y:S05]  /*a5d0*/  BSYNC.RECONVERGENT B2 ;  /* 0x0000000000027941 */ /* 0x000fea0003800200 */
.L_x_14323:
[----:B------:R-:W-:Y:S01]  /*a5e0*/  LOP3.LUT R17, RZ, 0x80000000, R3, 0xb8, !PT ;  /* 0x80000000ff117812 */ /* 0x000fe200078eb803 */
[----:B------:R-:W-:Y:S01]  /*a5f0*/  IMAD.MOV.U32 R16, RZ, RZ, RZ ;  /* 0x000000ffff107224 */ /* 0x000fe200078e00ff */
[----:B------:R-:W-:Y:S06]  /*a600*/  BRA `(.L_x_14325) ;  /* 0x00000000007c7947 */ /* 0x000fec0003800000 */
.L_x_14322:
[----:B------:R-:W0:Y:S02]  /*a610*/  FRND.F64.FLOOR R2, R16 ;  /* 0x0000001000027313 */ /* 0x000e240000305800 */
[----:B0-----:R-:W-:Y:S02]  /*a620*/  DADD R4, R16, -R2 ;  /* 0x0000000010047229 */ /* 0x001fe40000000802 */
[----:B------:R-:W-:-:S06]  /*a630*/  DADD R6, R2, 1 ;  /* 0x3ff0000002067429 */ /* 0x000fcc0000000000 */
[----:B------:R-:W-:-:S06]  /*a640*/  DSETP.GT.AND P0, PT, R4, 0.5, PT ;  /* 0x3fe000000400742a */ /* 0x000fcc0003f04000 */
[----:B------:R-:W-:Y:S02]  /*a650*/  FSEL R16, R6, R2, P0 ;  /* 0x0000000206107208 */ /* 0x000fe40000000000 */
[----:B------:R-:W-:Y:S01]  /*a660*/  FSEL R17, R7, R3, P0 ;  /* 0x0000000307117208 */ /* 0x000fe20000000000 */
[----:B------:R-:W-:Y:S06]  /*a670*/  BRA `(.L_x_14325) ;  /* 0x0000000000607947 */ /* 0x000fec0003800000 */
.L_x_14312:
        /* <DEDUP_REMOVED lines=21> */
.L_x_14327:
[----:B------:R-:W-:Y:S05]  /*a7d0*/  BSYNC.RECONVERGENT B2 ;  /* 0x0000000000027941 */ /* 0x000fea0003800200 */
.L_x_14326:
[----:B------:R-:W-:Y:S02]  /*a7e0*/  IMAD.MOV.U32 R16, RZ, RZ, R2 ;  /* 0x000000ffff107224 */ /* 0x000fe400078e0002 */
[----:B------:R-:W-:-:S07]  /*a7f0*/  IMAD.MOV.U32 R17, RZ, RZ, R3 ;  /* 0x000000ffff117224 */ /* 0x000fce00078e0003 */
.L_x_14325:
[----:B------:R-:W-:Y:S05]  /*a800*/  BSYNC.RECONVERGENT B1 ;  /* 0x0000000000017941 */ /* 0x000fea0003800200 */
.L_x_14311:
        /* <DEDUP_REMOVED lines=36> */
.L_x_14334:
        /* <DEDUP_REMOVED lines=11> */
.L_x_14333:
        /* <DEDUP_REMOVED lines=20> */
.L_x_14336:
[----:B------:R-:W-:Y:S05]  /*ac40*/  BSYNC.RECONVERGENT B2 ;  /* 0x0000000000027941 */ /* 0x000fea0003800200 */
.L_x_14335:
[----:B------:R-:W-:Y:S01]  /*ac50*/  LOP3.LUT R7, R5, 0x80000000, R27, 0xb8, !PT ;  /* 0x8000000005077812 */ /* 0x000fe200078eb81b */
[----:B------:R-:W-:Y:S01]  /*ac60*/  IMAD.MOV.U32 R6, RZ, RZ, R3 ;  /* 0x000000ffff067224 */ /* 0x000fe200078e0003 */
[----:B------:R-:W-:Y:S06]  /*ac70*/  BRA `(.L_x_14332) ;  /* 0x0000000000187947 */ /* 0x000fec0003800000 */
.L_x_14331:
[----:B------:R-:W-:-:S06]  /*ac80*/  DSETP.NAN.AND P0, PT, R4, R4, PT ;  /* 0x000000040400722a */ /* 0x000fcc0003f08000 */
[----:B------:R-:W-:-:S14]  /*ac90*/  DSETP.NUM.AND P0, PT, R2, R2, !P0 ;  /* 0x000000020200722a */ /* 0x000fdc0004707000 */
[----:B------:R-:W-:Y:S02]  /*aca0*/  @P0 DSETP.NEU.AND P1, PT, R2, +INF , PT ;  /* 0x7ff000000200042a */ /* 0x000fe40003f2d000 */
[----:B------:R-:W-:-:S06]  /*acb0*/  @!P0 DADD R6, R26, R38 ;  /* 0x000000001a068229 */ /* 0x000fcc0000000026 */
[----:B------:R-:W-:Y:S02]  /*acc0*/  @P0 FSEL R6, R26, RZ, P1 ;  /* 0x000000ff1a060208 */ /* 0x000fe40000800000 */
[----:B------:R-:W-:-:S07]  /*acd0*/  @P0 FSEL R7, R27, -QNAN , P1 ;  /* 0xfff800001b070808 */ /* 0x000fce0000800000 */
.L_x_14332:
[----:B------:R-:W-:Y:S05]  /*ace0*/  BSYNC.RECONVERGENT B0 ;  /* 0x0000000000007941 */ /* 0x000fea0003800200 */
.L_x_14330:
        /* <DEDUP_REMOVED lines=26> */
.L_x_14338:
[----:B------:R-:W-:Y:S05]  /*ae90*/  BSYNC.RECONVERGENT B2 ;  /* 0x0000000000027941 */ /* 0x000fea0003800200 */
.L_x_14337:
        /* <DEDUP_REMOVED lines=26> */
.L_x_14341:
[----:B------:R-:W-:Y:S05]  /*b040*/  BSYNC.RECONVERGENT B2 ;  /* 0x0000000000027941 */ /* 0x000fea0003800200 */
.L_x_14340:
[----:B------:R-:W-:Y:S01]  /*b050*/  LOP3.LUT R19, RZ, 0x80000000, R3, 0xb8, !PT ;  /* 0x80000000ff137812 */ /* 0x000fe200078eb803 */
[----:B------:R-:W-:Y:S01]  /*b060*/  IMAD.MOV.U32 R18, RZ, RZ, RZ ;  /* 0x000000ffff127224 */ /* 0x000fe200078e00ff */
[----:B------:R-:W-:Y:S06]  /*b070*/  BRA `(.L_x_14342) ;  /* 0x00000000007c7947 */ /* 0x000fec0003800000 */
.L_x_14339:
[----:B------:R-:W0:Y:S02]  /*b080*/  FRND.F64.FLOOR R2, R18 ;  /* 0x0000001200027313 */ /* 0x000e240000305800 */
[----:B0-----:R-:W-:Y:S02]  /*b090*/  DADD R4, R18, -R2 ;  /* 0x0000000012047229 */ /* 0x001fe40000000802 */
[----:B------:R-:W-:-:S06]  /*b0a0*/  DADD R6, R2, 1 ;  /* 0x3ff0000002067429 */ /* 0x000fcc0000000000 */
[----:B------:R-:W-:-:S06]  /*b0b0*/  DSETP.GT.AND P0, PT, R4, 0.5, PT ;  /* 0x3fe000000400742a */ /* 0x000fcc0003f04000 */
[----:B------:R-:W-:Y:S02]  /*b0c0*/  FSEL R18, R6, R2, P0 ;  /* 0x0000000206127208 */ /* 0x000fe40000000000 */
[----:B------:R-:W-:Y:S01]  /*b0d0*/  FSEL R19, R7, R3, P0 ;  /* 0x0000000307137208 */ /* 0x000fe20000000000 */
[----:B------:R-:W-:Y:S06]  /*b0e0*/  BRA `(.L_x_14342) ;  /* 0x0000000000607947 */ /* 0x000fec0003800000 */
.L_x_14329:
        /* <DEDUP_REMOVED lines=21> */
.L_x_14344:
[----:B------:R-:W-:Y:S05]  /*b240*/  BSYNC.RECONVERGENT B2 ;  /* 0x0000000000027941 */ /* 0x000fea0003800200 */
.L_x_14343:
[----:B------:R-:W-:Y:S02]  /*b250*/  IMAD.MOV.U32 R18, RZ, RZ, R2 ;  /* 0x000000ffff127224 */ /* 0x000fe400078e0002 */
[----:B------:R-:W-:-:S07]  /*b260*/  IMAD.MOV.U32 R19, RZ, RZ, R3 ;  /* 0x000000ffff137224 */ /* 0x000fce00078e0003 */
.L_x_14342:
[----:B------:R-:W-:Y:S05]  /*b270*/  BSYNC.RECONVERGENT B1 ;  /* 0x0000000000017941 */ /* 0x000fea0003800200 */
.L_x_14328:
[----:B------:R-:W0:Y:S01]  /*b280*/  S2R R0, SR_CTAID.X ;  /* 0x0000000000007919 */ /* 0x000e220000002500 */
[----:B------:R-:W1:Y:S01]  /*b290*/  LDC.64 R2, c[0x0][0x388] ;  /* 0x0000e200ff027b82 */ /* 0x000e620000000a00 */
[----:B------:R-:W2:Y:S01]  /*b2a0*/  S2R R5, SR_TID.X ;  /* 0x0000000000057919 */ /* 0x000ea20000002100 */
[----:B0-----:R-:W-:-:S04]  /*b2b0*/  IMAD.SHL.U32 R7, R0, 0x400, RZ ;  /* 0x0000040000077824 */ /* 0x001fc800078e00ff */
[----:B-1----:R-:W-:-:S04]  /*b2c0*/  IMAD.WIDE.U32 R2, R7, 0x8, R2 ;  /* 0x0000000807027825 */ /* 0x002fc800078e0002 */
[----:B--2---:R-:W-:-:S05]  /*b2d0*/  IMAD.WIDE.U32 R2, R5, 0x10, R2 ;  /* 0x0000001005027825 */ /* 0x004fca00078e0002 */
[----:B------:R-:W-:Y:S04]  /*b2e0*/  STG.E.128 desc[UR6][R2.64], R40 ;  /* 0x0000002802007986 */ /* 0x000fe8000c101d06 */
[----:B------:R-:W-:Y:S04]  /*b2f0*/  STG.E.128 desc[UR6][R2.64+0x800], R8 ;  /* 0x0008000802007986 */ /* 0x000fe8000c101d06 */
[----:B------:R-:W-:Y:S04]  /*b300*/  STG.E.128 desc[UR6][R2.64+0x1000], R12 ;  /* 0x0010000c02007986 */ /* 0x000fe8000c101d06 */
[----:B------:R-:W-:Y:S01]  /*b310*/  STG.E.128 desc[UR6][R2.64+0x1800], R16 ;  /* 0x0018001002007986 */ /* 0x000fe2000c101d06 */
[----:B------:R-:W-:Y:S05]  /*b320*/  EXIT ;  /* 0x000000000000794d */ /* 0x000fea0003800000 */
        .weak           $__internal_4_$__cuda_sm20_div_rn_f64_full
        .type           $__internal_4_$__cuda_sm20_div_rn_f64_full,@function
        .size           $__internal_4_$__cuda_sm20_div_rn_f64_full,(.L_x_36953 - $__internal_4_$__cuda_sm20_div_rn_f64_full)
$__internal_4_$__cuda_sm20_div_rn_f64_full:
[C---:B------:R-:W-:Y:S01]  /*b330*/  FSETP.GEU.AND P2, PT, |R2|.reuse, 1.469367938527859385e-39, PT ;  /* 0x001000000200780b */ /* 0x040fe20003f4e200 */
[----:B------:R-:W-:Y:S01]  /*b340*/  IMAD.MOV.U32 R44, RZ, RZ, R6 ;  /* 0x000000ffff2c7224 */ /* 0x000fe200078e0006 */
[C---:B------:R-:W-:Y:S01]  /*b350*/  LOP3.LUT R7, R2.reuse, 0x800fffff, RZ, 0xc0, !PT ;  /* 0x800fffff02077812 */ /* 0x040fe200078ec0ff */
[----:B------:R-:W-:Y:S01]  /*b360*/  IMAD.MOV.U32 R45, RZ, RZ, R2 ;  /* 0x000000ffff2d7224 */ /* 0x000fe200078e0002 */
[----:B------:R-:W-:Y:S01]  /*b370*/  LOP3.LUT R52, R2, 0x7ff00000, RZ, 0xc0, !PT ;  /* 0x7ff0000002347812 */ /* 0x000fe200078ec0ff */
[----:B------:R-:W-:Y:S01]  /*b380*/  IMAD.MOV.U32 R5, RZ, RZ, R4 ;  /* 0x000000ffff057224 */ /* 0x000fe200078e0004 */
[----:B------:R-:W-:Y:S01]  /*b390*/  LOP3.LUT R7, R7, 0x3ff00000, RZ, 0xfc, !PT ;  /* 0x3ff0000007077812 */ /* 0x000fe200078efcff */
[----:B------:R-:W-:Y:S01]  /*b3a0*/  IMAD.MOV.U32 R46, RZ, RZ, 0x1 ;  /* 0x00000001ff2e7424 */ /* 0x000fe200078e00ff */
[----:B------:R-:W-:Y:S01]  /*b3b0*/  BSSY.RECONVERGENT B0, `(.L_x_14345) ;  /* 0x0000058000007945 */ /* 0x000fe20003800200 */
[----:B------:R-:W-:Y:S01]  /*b3c0*/  IMAD.MOV.U32 R4, RZ, RZ, R3 ;  /* 0x000000ffff047224 */ /* 0x000fe200078e0003 */
[C---:B------:R-:W-:Y:S01]  /*b3d0*/  FSETP.GEU.AND P0, PT, |R5|.reuse, 1.469367938527859385e-39, PT ;  /* 0x001000000500780b */ /* 0x040fe20003f0e200 */
[----:B------:R-:W-:Y:S01]  /*b3e0*/  IMAD.MOV.U32 R54, RZ, RZ, 0x1ca00000 ;  /* 0x1ca00000ff367424 */ /* 0x000fe200078e00ff */
[----:B------:R-:W-:Y:S01]  /*b3f0*/  LOP3.LUT R53, R5, 0x7ff00000, RZ, 0xc0, !PT ;  /* 0x7ff0000005357812 */ /* 0x000fe200078ec0ff */
[----:B------:R-:W-:-:S03]  /*b400*/  @!P2 DMUL R6, R44, 8.98846567431157953865e+307 ;  /* 0x7fe000002c06a828 */ /* 0x000fc60000000000 */
[----:B------:R-:W-:-:S03]  /*b410*/  ISETP.GE.U32.AND P4, PT, R53, R52, PT ;  /* 0x000000343500720c */ /* 0x000fc60003f86070 */
[----:B------:R-:W0:Y:S04]  /*b420*/  MUFU.RCP64H R47, R7 ;  /* 0x00000007002f7308 */ /* 0x000e280000001800 */
[----:B------:R-:W-:-:S04]  /*b430*/  @!P0 LOP3.LUT R3, R45, 0x7ff00000, RZ, 0xc0, !PT ;  /* 0x7ff000002d038812 */ /* 0x000fc800078ec0ff */
[----:B------:R-:W-:-:S04]  /*b440*/  @!P0 ISETP.GE.U32.AND P3, PT, R53, R3, PT ;  /* 0x000000033500820c */ /* 0x000fc80003f66070 */
[----:B------:R-:W-:-:S04]  /*b450*/  @!P0 SEL R2, R54, 0x63400000, !P3 ;  /* 0x6340000036028807 */ /* 0x000fc80005800000 */
[----:B------:R-:W-:Y:S01]  /*b460*/  @!P0 LOP3.LUT R2, R2, 0x80000000, R5, 0xf8, !PT ;  /* 0x8000000002028812 */ /* 0x000fe200078ef805 */
[----:B0-----:R-:W-:-:S03]  /*b470*/  DFMA R48, R46, -R6, 1 ;  /* 0x3ff000002e30742b */ /* 0x001fc60000000806 */
[----:B------:R-:W-:Y:S01]  /*b480*/  @!P0 LOP3.LUT R3, R2, 0x100000, RZ, 0xfc, !PT ;  /* 0x0010000002038812 */ /* 0x000fe200078efcff */
[----:B------:R-:W-:-:S04]  /*b490*/  @!P0 IMAD.MOV.U32 R2, RZ, RZ, RZ ;  /* 0x000000ffff028224 */ /* 0x000fc800078e00ff */
[----:B------:R-:W-:-:S08]  /*b4a0*/  DFMA R48, R48, R48, R48 ;  /* 0x000000303030722b */ /* 0x000fd00000000030 */
[----:B------:R-:W-:Y:S01]  /*b4b0*/  DFMA R48, R46, R48, R46 ;  /* 0x000000302e30722b */ /* 0x000fe2000000002e */
[----:B------:R-:W-:-:S04]  /*b4c0*/  SEL R46, R54, 0x63400000, !P4 ;  /* 0x63400000362e7807 */ /* 0x000fc80006000000 */
        /* <DEDUP_REMOVED lines=12> */
[----:B------:R-:W-:-:S05]  /*b590*/  VIADD R2, R50, 0xffffffff ;  /* 0xffffffff32027836 */ /* 0x000fca0000000000 */
[----:B------:R-:W-:Y:S01]  /*b5a0*/  ISETP.GT.U32.AND P0, PT, R2, 0x7feffffe, PT ;  /* 0x7feffffe0200780c */ /* 0x000fe20003f04070 */
[----:B------:R-:W-:-:S05]  /*b5b0*/  VIADD R2, R51, 0xffffffff ;  /* 0xffffffff33027836 */ /* 0x000fca0000000000 */
        /* <DEDUP_REMOVED lines=23> */
[----:B------:R-:W-:-:S03]  /*b730*/  DFMA R4, R2, -R4, R48 ;  /* 0x800000040204722b */ /* 0x000fc60000000030 */
[----:B------:R-:W-:-:S07]  /*b740*/  LOP3.LUT R44, R7, R44, RZ, 0x3c, !PT ;  /* 0x0000002c072c7212 */ /* 0x000fce00078e3cff */
[----:B------:R-:W-:-:S04]  /*b750*/  FSETP.NEU.AND P0, PT, |R5|, R50, PT ;  /* 0x000000320500720b */ /* 0x000fc80003f0d200 */
[----:B------:R-:W-:Y:S02]  /*b760*/  FSEL R6, R6, R2, !P0 ;  /* 0x0000000206067208 */ /* 0x000fe40004000000 */
[----:B------:R-:W-:-:S05]  /*b770*/  FSEL R2, R44, R3, !P0 ;  /* 0x000000032c027208 */ /* 0x000fca0004000000 */
[----:B------:R-:W-:Y:S02]  /*b780*/  IMAD.MOV.U32 R3, RZ, RZ, R2 ;  /* 0x000000ffff037224 */ /* 0x000fe400078e0002 */
[----:B------:R-:W-:Y:S01]  /*b790*/  IMAD.MOV.U32 R2, RZ, RZ, R6 ;  /* 0x000000ffff027224 */ /* 0x000fe200078e0006 */
[----:B------:R-:W-:Y:S06]  /*b7a0*/  BRA `(.L_x_14347) ;  /* 0x0000000000607947 */ /* 0x000fec0003800000 */
.L_x_14346:
        /* <DEDUP_REMOVED lines=12> */
[----:B------:R-:W-:Y:S02]  /*b870*/  @!P0 IMAD.MOV.U32 R3, RZ, RZ, R2 ;  /* 0x000000ffff038224 */ /* 0x000fe400078e0002 */
[----:B------:R-:W-:Y:S02]  /*b880*/  @!P0 IMAD.MOV.U32 R2, RZ, RZ, RZ ;  /* 0x000000ffff028224 */ /* 0x000fe400078e00ff */
[----:B------:R-:W-:Y:S02]  /*b890*/  @P0 IMAD.MOV.U32 R2, RZ, RZ, RZ ;  /* 0x000000ffff020224 */ /* 0x000fe400078e00ff */
[----:B------:R-:W-:Y:S01]  /*b8a0*/  @P0 IMAD.MOV.U32 R3, RZ, RZ, R4 ;  /* 0x000000ffff030224 */ /* 0x000fe200078e0004 */
[----:B------:R-:W-:Y:S06]  /*b8b0*/  BRA `(.L_x_14347) ;  /* 0x00000000001c7947 */ /* 0x000fec0003800000 */
.L_x_14349:
[----:B------:R-:W-:-:S05]  /*b8c0*/  LOP3.LUT R2, R45, 0x80000, RZ, 0xfc, !PT ;  /* 0x000800002d027812 */ /* 0x000fca00078efcff */
[----:B------:R-:W-:Y:S02]  /*b8d0*/  IMAD.MOV.U32 R3, RZ, RZ, R2 ;  /* 0x000000ffff037224 */ /* 0x000fe400078e0002 */
[----:B------:R-:W-:Y:S01]  /*b8e0*/  IMAD.MOV.U32 R2, RZ, RZ, R44 ;  /* 0x000000ffff027224 */ /* 0x000fe200078e002c */
[----:B------:R-:W-:Y:S06]  /*b8f0*/  BRA `(.L_x_14347) ;  /* 0x00000000000c7947 */ /* 0x000fec0003800000 */
.L_x_14348:
[----:B------:R-:W-:-:S05]  /*b900*/  LOP3.LUT R2, R5, 0x80000, RZ, 0xfc, !PT ;  /* 0x0008000005027812 */ /* 0x000fca00078efcff */
[----:B------:R-:W-:Y:S02]  /*b910*/  IMAD.MOV.U32 R3, RZ, RZ, R2 ;  /* 0x000000ffff037224 */ /* 0x000fe400078e0002 */
[----:B------:R-:W-:-:S07]  /*b920*/  IMAD.MOV.U32 R2, RZ, RZ, R4 ;  /* 0x000000ffff027224 */ /* 0x000fce00078e0004 */
.L_x_14347:
[----:B------:R-:W-:Y:S05]  /*b930*/  BSYNC.RECONVERGENT B0 ;  /* 0x0000000000007941 */ /* 0x000fea0003800200 */
.L_x_14345:
[----:B------:R-:W-:Y:S02]  /*b940*/  IMAD.MOV.U32 R4, RZ, RZ, R0 ;  /* 0x000000ffff047224 */ /* 0x000fe400078e0000 */
[----:B------:R-:W-:-:S04]  /*b950*/  IMAD.MOV.U32 R5, RZ, RZ, 0x0 ;  /* 0x00000000ff057424 */ /* 0x000fc800078e00ff */
[----:B------:R-:W-:Y:S05]  /*b960*/  RET.REL.NODEC R4 `(_ZN2at6native29vectorized_elementwise_kernelILi2ENS0_13BinaryFunctorIdddZZZNS0_15binary_internal21div_floor_kernel_cudaERNS_18TensorIteratorBaseEENKUlvE1_clEvENKUlvE_clEvEUlddE_EESt5arrayIPcLm3EEEEviT0_T1_) ;  /* 0xffffff4404a47950 */ /* 0x000fea0003c3ffff */
.L_x_14350:
        /* <DEDUP_REMOVED lines=9> */
.L_x_36953:


//--------------------- .text._ZN2at6native29vectorized_elementwise_kernelILi4ENS0_13BinaryFunctorIdddZZZNS0_15binary_internal21div_floor_kernel_cudaERNS_18TensorIteratorBaseEENKUlvE1_clEvENKUlvE_clEvEUlddE_EESt5arrayIPcLm3EEEEviT0_T1_ --------------------------
	.section	.text._ZN2at6native29vectorized_elementwise_kernelILi4ENS0_13BinaryFunctorIdddZZZNS0_15binary_internal21div_floor_kernel_cudaERNS_18TensorIteratorBaseEENKUlvE1_clEvENKUlvE_clEvEUlddE_EESt5arrayIPcLm3EEEEviT0_T1_,"ax",@progbits
	.align	128
        .global         _ZN2at6native29vectorized_elementwise_kernelILi4ENS0_13BinaryFunctorIdddZZZNS0_15binary_internal21div_floor_kernel_cudaERNS_18TensorIteratorBaseEENKUlvE1_clEvENKUlvE_clEvEUlddE_EESt5arrayIPcLm3EEEEviT0_T1_
        .type           _ZN2at6native29vectorized_elementwise_kernelILi4ENS0_13BinaryFunctorIdddZZZNS0_15binary_internal21div_floor_kernel_cudaERNS_18TensorIteratorBaseEENKUlvE1_clEvENKUlvE_clEvEUlddE_EESt5arrayIPcLm3EEEEviT0_T1_,@function
        .size           _ZN2at6native29vectorized_elementwise_kernelILi4ENS0_13BinaryFunctorIdddZZZNS0_15binary_internal21div_floor_kernel_cudaERNS_18TensorIteratorBaseEENKUlvE1_clEvENKUlvE_clEvEUlddE_EESt5arrayIPcLm3EEEEviT0_T1_,(.L_x_36954 - _ZN2at6native29vectorized_elementwise_kernelILi4ENS0_13BinaryFunctorIdddZZZNS0_15binary_internal21div_floor_kernel_cudaERNS_18TensorIteratorBaseEENKUlvE1_clEvENKUlvE_clEvEUlddE_EESt5arrayIPcLm3EEEEviT0_T1_)
        .other          _ZN2at6native29vectorized_elementwise_kernelILi4ENS0_13BinaryFunctorIdddZZZNS0_15binary_internal21div_floor_kernel_cudaERNS_18TensorIteratorBaseEENKUlvE1_clEvENKUlvE_clEvEUlddE_EESt5arrayIPcLm3EEEEviT0_T1_,@"STO_CUDA_ENTRY STV_DEFAULT"
_ZN2at6native29vectorized_elementwise_kernelILi4ENS0_13BinaryFunctorIdddZZZNS0_15binary_internal21div_floor_kernel_cudaERNS_18TensorIteratorBaseEENKUlvE1_clEvENKUlvE_clEvEUlddE_EESt5arrayIPcLm3EEEEviT0_T1_:
.text._ZN2at6native29vectorized_elementwise_kernelILi4ENS0_13BinaryFunctorIdddZZZNS0_15binary_internal21div_floor_kernel_cudaERNS_18TensorIteratorBaseEENKUlvE1_clEvENKUlvE_clEvEUlddE_EESt5arrayIPcLm3EEEEviT0_T1_:
        /* <DEDUP_REMOVED lines=121> */
[----:B------:R-:W-:Y:S05]  /*0790*/  CALL.REL.NOINC `($__internal_5_$__cuda_sm20_div_rn_f64_full) ;  /* 0x000000a800cc7944 */ /* 0x000fea0003c00000 */
.L_x_14356:
[----:B------:R-:W-:Y:S05]  /*07a0*/  BSYNC.RECONVERGENT B2 ;  /* 0x0000000000027941 */ /* 0x000fea0003800200 */
.L_x_14355:
[----:B------:R-:W-:Y:S02]  /*07b0*/  IMAD.MOV.U32 R8, RZ, RZ, R2 ;  /* 0x000000ffff087224 */ /* 0x000fe400078e0002 */
[----:B------:R-:W-:Y:S01]  /*07c0*/  IMAD.MOV.U32 R9, RZ, RZ, R3 ;  /* 0x000000ffff097224 */ /* 0x000fe200078e0003 */
[----:B------:R-:W-:Y:S06]  /*07d0*/  BRA `(.L_x_14353) ;  /* 0x0000000800247947 */ /* 0x000fec0003800000 */
.L_x_14354:
        /* <DEDUP_REMOVED lines=15> */
.L_x_14358:
        /* <DEDUP_REMOVED lines=25> */
.L_x_14361:
        /* <DEDUP_REMOVED lines=11> */
.L_x_14360:
        /* <DEDUP_REMOVED lines=20> */
.L_x_14363:
[----:B------:R-:W-:Y:S05]  /*0c50*/  BSYNC.RECONVERGENT B2 ;  /* 0x0000000000027941 */ /* 0x000fea0003800200 */
.L_x_14362:
[----:B------:R-:W-:Y:S01]  /*0c60*/  LOP3.LUT R5, R7, 0x80000000, R13, 0xb8, !PT ;  /* 0x8000000007057812 */ /* 0x000fe200078eb80d */
[----:B------:R-:W-:-:S07]  /*0c70*/  IMAD.MOV.U32 R4, RZ, RZ, R3 ;  /* 0x000000ffff047224 */ /* 0x000fce00078e0003 */
.L_x_14359:
[----:B------:R-:W-:Y:S05]  /*0c80*/  BSYNC.RECONVERGENT B0 ;  /* 0x0000000000007941 */ /* 0x000fea0003800200 */
.L_x_14357:
        /* <DEDUP_REMOVED lines=26> */
.L_x_14365:
[----:B------:R-:W-:Y:S05]  /*0e30*/  BSYNC.RECONVERGENT B2 ;  /* 0x0000000000027941 */ /* 0x000fea0003800200 */
.L_x_14364:
        /* <DEDUP_REMOVED lines=32> */
.L_x_14367:
[----:B------:R-:W-:Y:S05]  /*1040*/  BSYNC.RECONVERGENT B2 ;  /* 0x0000000000027941 */ /* 0x000fea0003800200 */
.L_x_14366:
[----:B------:R-:W-:Y:S01]  /*1050*/  LOP3.LUT R9, RZ, 0x80000000, R3, 0xb8, !PT ;  /* 0x80000000ff097812 */ /* 0x000fe200078eb803 */
[----:B------:R-:W-:-:S07]  /*1060*/  IMAD.MOV.U32 R8, RZ, RZ, RZ ;  /* 0x000000ffff087224 */ /* 0x000fce00078e00ff */
.L_x_14353:
[----:B------:R-:W-:Y:S05]  /*1070*/  BSYNC.RECONVERGENT B1 ;  /* 0x0000000000017941 */ /* 0x000fea0003800200 */
.L_x_14352:
        /* <DEDUP_REMOVED lines=42> */
.L_x_14375:
        /* <DEDUP_REMOVED lines=11> */
.L_x_14374:
        /* <DEDUP_REMOVED lines=19> */
.L_x_14377:
[----:B------:R-:W-:Y:S05]  /*1500*/  BSYNC.RECONVERGENT B2 ;  /* 0x0000000000027941 */ /* 0x000fea0003800200 */
.L_x_14376:
[----:B------:R-:W-:Y:S01]  /*1510*/  LOP3.LUT R7, R7, 0x80000000, R41, 0xb8, !PT ;  /* 0x8000000007077812 */ /* 0x000fe200078eb829 */
[----:B------:R-:W-:Y:S06]  /*1520*/  BRA `(.L_x_14373) ;  /* 0x0000000000187947 */ /* 0x000fec0003800000 */
.L_x_14372:
[----:B------:R-:W-:-:S06]  /*1530*/  DSETP.NAN.AND P0, PT, R2, R2, PT ;  /* 0x000000020200722a */ /* 0x000fcc0003f08000 */
[----:B------:R-:W-:-:S14]  /*1540*/  DSETP.NUM.AND P0, PT, R4, R4, !P0 ;  /* 0x000000040400722a */ /* 0x000fdc0004707000 */
[----:B------:R-:W-:Y:S02]  /*1550*/  @P0 DSETP.NEU.AND P1, PT, R4, +INF , PT ;  /* 0x7ff000000400042a */ /* 0x000fe40003f2d000 */
[----:B------:R-:W-:-:S06]  /*1560*/  @!P0 DADD R6, R38, R40 ;  /* 0x0000000026068229 */ /* 0x000fcc0000000028 */
[----:B------:R-:W-:Y:S02]  /*1570*/  @P0 FSEL R6, R40, RZ, P1 ;  /* 0x000000ff28060208 */ /* 0x000fe40000800000 */
[----:B------:R-:W-:-:S07]  /*1580*/  @P0 FSEL R7, R41, -QNAN , P1 ;  /* 0xfff8000029070808 */ /* 0x000fce0000800000 */
.L_x_14373:
[----:B------:R-:W-:Y:S05]  /*1590*/  BSYNC.RECONVERGENT B0 ;  /* 0x0000000000007941 */ /* 0x000fea0003800200 */
.L_x_14371:
        /* <DEDUP_REMOVED lines=26> */
.L_x_14379:
[----:B------:R-:W-:Y:S05]  /*1740*/  BSYNC.RECONVERGENT B2 ;  /* 0x0000000000027941 */ /* 0x000fea0003800200 */
.L_x_14378:
        /* <DEDUP_REMOVED lines=26> */
.L_x_14382:
[----:B------:R-:W-:Y:S05]  /*18f0*/  BSYNC.RECONVERGENT B2 ;  /* 0x0000000000027941 */ /* 0x000fea0003800200 */
.L_x_14381:
[----:B------:R-:W-:Y:S01]  /*1900*/  LOP3.LUT R11, RZ, 0x80000000, R3, 0xb8, !PT ;  /* 0x80000000ff0b7812 */ /* 0x000fe200078eb803 */
[----:B------:R-:W-:Y:S01]  /*1910*/  IMAD.MOV.U32 R10, RZ, RZ, RZ ;  /* 0x000000ffff0a7224 */ /* 0x000fe200078e00ff */
[----:B------:R-:W-:Y:S06]  /*1920*/  BRA `(.L_x_14369) ;  /* 0x00000000007c7947 */ /* 0x000fec0003800000 */
.L_x_14380:
[----:B------:R-:W0:Y:S02]  /*1930*/  FRND.F64.FLOOR R2, R12 ;  /* 0x0000000c00027313 */ /* 0x000e240000305800 */
[----:B0-----:R-:W-:Y:S02]  /*1940*/  DADD R4, R12, -R2 ;  /* 0x000000000c047229 */ /* 0x001fe40000000802 */
[----:B------:R-:W-:-:S06]  /*1950*/  DADD R6, R2, 1 ;  /* 0x3ff0000002067429 */ /* 0x000fcc0000000000 */
[----:B------:R-:W-:-:S06]  /*1960*/  DSETP.GT.AND P0, PT, R4, 0.5, PT ;  /* 0x3fe000000400742a */ /* 0x000fcc0003f04000 */
[----:B------:R-:W-:Y:S02]  /*1970*/  FSEL R10, R6, R2, P0 ;  /* 0x00000002060a7208 */ /* 0x000fe40000000000 */
[----:B------:R-:W-:Y:S01]  /*1980*/  FSEL R11, R7, R3, P0 ;  /* 0x00000003070b7208 */ /* 0x000fe20000000000 */
[----:B------:R-:W-:Y:S06]  /*1990*/  BRA `(.L_x_14369) ;  /* 0x0000000000607947 */ /* 0x000fec0003800000 */
.L_x_14370:
        /* <DEDUP_REMOVED lines=21> */
.L_x_14384:
[----:B------:R-:W-:Y:S05]  /*1af0*/  BSYNC.RECONVERGENT B2 ;  /* 0x0000000000027941 */ /* 0x000fea0003800200 */
.L_x_14383:
[----:B------:R-:W-:Y:S02]  /*1b00*/  IMAD.MOV.U32 R10, RZ, RZ, R2 ;  /* 0x000000ffff0a7224 */ /* 0x000fe400078e0002 */
[----:B------:R-:W-:-:S07]  /*1b10*/  IMAD.MOV.U32 R11, RZ, RZ, R3 ;  /* 0x000000ffff0b7224 */ /* 0x000fce00078e0003 */
.L_x_14369:
[----:B------:R-:W-:Y:S05]  /*1b20*/  BSYNC.RECONVERGENT B1 ;  /* 0x0000000000017941 */ /* 0x000fea0003800200 */
.L_x_14368:
        /* <DEDUP_REMOVED lines=42> */
.L_x_14392:
        /* <DEDUP_REMOVED lines=11> */
.L_x_14391:
        /* <DEDUP_REMOVED lines=19> */
.L_x_14394:
[----:B------:R-:W-:Y:S05]  /*1fb0*/  BSYNC.RECONVERGENT B2 ;  /* 0x0000000000027941 */ /* 0x000fea0003800200 */
.L_x_14393:
[----:B------:R-:W-:Y:S01]  /*1fc0*/  LOP3.LUT R7, R7, 0x80000000, R37, 0xb8, !PT ;  /* 0x8000000007077812 */ /* 0x000fe200078eb825 */
[----:B------:R-:W-:Y:S06]  /*1fd0*/  BRA `(.L_x_14390) ;  /* 0x0000000000187947 */ /* 0x000fec0003800000 */
.L_x_14389:
[----:B------:R-:W-:-:S06]  /*1fe0*/  DSETP.NAN.AND P0, PT, R4, R4, PT ;  /* 0x000000040400722a */ /* 0x000fcc0003f08000 */
[----:B------:R-:W-:-:S14]  /*1ff0*/  DSETP.NUM.AND P0, PT, R2, R2, !P0 ;  /* 0x000000020200722a */ /* 0x000fdc0004707000 */
[----:B------:R-:W-:Y:S02]  /*2000*/  @P0 DSETP.NEU.AND P1, PT, R2, +INF , PT ;  /* 0x7ff000000200042a */ /* 0x000fe40003f2d000 */
[----:B------:R-:W-:-:S06]  /*2010*/  @!P0 DADD R6, R34, R36 ;  /* 0x0000000022068229 */ /* 0x000fcc0000000024 */
[----:B------:R-:W-:Y:S02]  /*2020*/  @P0 FSEL R6, R36, RZ, P1 ;  /* 0x000000ff24060208 */ /* 0x000fe40000800000 */
[----:B------:R-:W-:-:S07]  /*2030*/  @P0 FSEL R7, R37, -QNAN , P1 ;  /* 0xfff8000025070808 */ /* 0x000fce0000800000 */
.L_x_14390:
[----:B------:R-:W-:Y:S05]  /*2040*/  BSYNC.RECONVERGENT B0 ;  /* 0x0000000000007941 */ /* 0x000fea0003800200 */
.L_x_14388:
        /* <DEDUP_REMOVED lines=26> */
.L_x_14396:
[----:B------:R-:W-:Y:S05]  /*21f0*/  BSYNC.RECONVERGENT B2 ;  /* 0x0000000000027941 */ /* 0x000fea0003800200 */
.L_x_14395:
        /* <DEDUP_REMOVED lines=26> */
.L_x_14399:
[----:B------:R-:W-:Y:S05]  /*23a0*/  BSYNC.RECONVERGENT B2 ;  /* 0x0000000000027941 */ /* 0x000fea0003800200 */
.L_x_14398:
[----:B------:R-:W-:Y:S01]  /*23b0*/  LOP3.LUT R13, RZ, 0x80000000, R3, 0xb8, !PT ;  /* 0x80000000ff0d7812 */ /* 0x000fe200078eb803 */
[----:B------:R-:W-:Y:S01]  /*23c0*/  IMAD.MOV.U32 R12, RZ, RZ, RZ ;  /* 0x000000ffff0c7224 */ /* 0x000fe200078e00ff */
[----:B------:R-:W-:Y:S06]  /*23d0*/  BRA `(.L_x_14386) ;  /* 0x00000000007c7947 */ /* 0x000fec0003800000 */
.L_x_14397:
[----:B------:R-:W0:Y:S02]  /*23e0*/  FRND.F64.FLOOR R2, R38 ;  /* 0x0000002600027313 */ /* 0x000e240000305800 */
[----:B0-----:R-:W-:Y:S02]  /*23f0*/  DADD R4, R38, -R2 ;  /* 0x0000000026047229 */ /* 0x001fe40000000802 */
[----:B------:R-:W-:-:S06]  /*2400*/  DADD R6, R2, 1 ;  /* 0x3ff0000002067429 */ /* 0x000fcc0000000000 */
[----:B------:R-:W-:-:S06]  /*2410*/  DSETP.GT.AND P0, PT, R4, 0.5, PT ;  /* 0x3fe000000400742a */ /* 0x000fcc0003f04000 */
[----:B------:R-:W-:Y:S02]  /*2420*/  FSEL R12, R6, R2, P0 ;  /* 0x00000002060c7208 */ /* 0x000fe40000000000 */
[----:B------:R-:W-:Y:S01]  /*2430*/  FSEL R13, R7, R3, P0 ;  /* 0x00000003070d7208 */ /* 0x000fe20000000000 */
[----:B------:R-:W-:Y:S06]  /*2440*/  BRA `(.L_x_14386) ;  /* 0x0000000000607947 */ /* 0x000fec0003800000 */
.L_x_14387:
        /* <DEDUP_REMOVED lines=21> */
.L_x_14401:
[----:B------:R-:W-:Y:S05]  /*25a0*/  BSYNC.RECONVERGENT B2 ;  /* 0x0000000000027941 */ /* 0x000fea0003800200 */
.L_x_14400:
[----:B------:R-:W-:Y:S02]  /*25b0*/  IMAD.MOV.U32 R12, RZ, RZ, R2 ;  /* 0x000000ffff0c7224 */ /* 0x000fe400078e0002 */
[----:B------:R-:W-:-:S07]  /*25c0*/  IMAD.MOV.U32 R13, RZ, RZ, R3 ;  /* 0x000000ffff0d7224 */ /* 0x000fce00078e0003 */
.L_x_14386:
[----:B------:R-:W-:Y:S05]  /*25d0*/  BSYNC.RECONVERGENT B1 ;  /* 0x0000000000017941 */ /* 0x000fea0003800200 */
.L_x_14385:
        /* <DEDUP_REMOVED lines=43> */
.L_x_14409:
        /* <DEDUP_REMOVED lines=11> */
.L_x_14408:
        /* <DEDUP_REMOVED lines=19> */
.L_x_14411:
[----:B------:R-:W-:Y:S05]  /*2a70*/  BSYNC.RECONVERGENT B2 ;  /* 0x0000000000027941 */ /* 0x000fea0003800200 */
.L_x_14410:
[----:B------:R-:W-:Y:S01]  /*2a80*/  LOP3.LUT R7, R7, 0x80000000, R33, 0xb8, !PT ;  /* 0x8000000007077812 */ /* 0x000fe200078eb821 */
[----:B------:R-:W-:Y:S06]  /*2a90*/  BRA `(.L_x_14407) ;  /* 0x0000000000187947 */ /* 0x000fec0003800000 */
.L_x_14406:
[----:B------:R-:W-:-:S06]  /*2aa0*/  DSETP.NAN.AND P0, PT, R4, R4, PT ;  /* 0x000000040400722a */ /* 0x000fcc0003f08000 */
[----:B------:R-:W-:-:S14]  /*2ab0*/  DSETP.NUM.AND P0, PT, R2, R2, !P0 ;  /* 0x000000020200722a */ /* 0x000fdc0004707000 */
[----:B------:R-:W-:Y:S02]  /*2ac0*/  @P0 DSETP.NEU.AND P1, PT, R2, +INF , PT ;  /* 0x7ff000000200042a */ /* 0x000fe40003f2d000 */
[----:B------:R-:W-:-:S06]  /*2ad0*/  @!P0 DADD R6, R30, R32 ;  /* 0x000000001e068229 */ /* 0x000fcc0000000020 */
[----:B------:R-:W-:Y:S02]  /*2ae0*/  @P0 FSEL R6, R32, RZ, P1 ;  /* 0x000000ff20060208 */ /* 0x000fe40000800000 */
[----:B------:R-:W-:-:S07]  /*2af0*/  @P0 FSEL R7, R33, -QNAN , P1 ;  /* 0xfff8000021070808 */ /* 0x000fce0000800000 */
.L_x_14407:
[----:B------:R-:W-:Y:S05]  /*2b00*/  BSYNC.RECONVERGENT B0 ;  /* 0x0000000000007941 */ /* 0x000fea0003800200 */
.L_x_14405:
        /* <DEDUP_REMOVED lines=26> */
.L_x_14413:
[----:B------:R-:W-:Y:S05]  /*2cb0*/  BSYNC.RECONVERGENT B2 ;  /* 0x0000000000027941 */ /* 0x000fea0003800200 */
.L_x_14412:
        /* <DEDUP_REMOVED lines=26> */
.L_x_14416:
[----:B------:R-:W-:Y:S05]  /*2e60*/  BSYNC.RECONVERGENT B2 ;  /* 0x0000000000027941 */ /* 0x000fea0003800200 */
.L_x_14415:
[----:B------:R-:W-:Y:S01]  /*2e70*/  LOP3.LUT R31, RZ, 0x80000000, R3, 0xb8, !PT ;  /* 0x80000000ff1f7812 */ /* 0x000fe200078eb803 */
[----:B------:R-:W-:Y:S01]  /*2e80*/  IMAD.MOV.U32 R30, RZ, RZ, RZ ;  /* 0x000000ffff1e7224 */ /* 0x000fe200078e00ff */
[----:B------:R-:W-:Y:S06]  /*2e90*/  BRA `(.L_x_14403) ;  /* 0x00000000007c7947 */ /* 0x000fec0003800000 */
.L_x_14414:
[----:B------:R-:W0:Y:S02]  /*2ea0*/  FRND.F64.FLOOR R2, R36 ;  /* 0x0000002400027313 */ /* 0x000e240000305800 */
[----:B0-----:R-:W-:Y:S02]  /*2eb0*/  DADD R4, R36, -R2 ;  /* 0x0000000024047229 */ /* 0x001fe40000000802 */
[----:B------:R-:W-:-:S06]  /*2ec0*/  DADD R6, R2, 1 ;  /* 0x3ff0000002067429 */ /* 0x000fcc0000000000 */
[----:B------:R-:W-:-:S06]  /*2ed0*/  DSETP.GT.AND P0, PT, R4, 0.5, PT ;  /* 0x3fe000000400742a */ /* 0x000fcc0003f04000 */
[----:B------:R-:W-:Y:S02]  /*2ee0*/  FSEL R30, R6, R2, P0 ;  /* 0x00000002061e7208 */ /* 0x000fe40000000000 */
[----:B------:R-:W-:Y:S01]  /*2ef0*/  FSEL R31, R7, R3, P0 ;  /* 0x00000003071f7208 */ /* 0x000fe20000000000 */
[----:B------:R-:W-:Y:S06]  /*2f00*/  BRA `(.L_x_14403) ;  /* 0x0000000000607947 */ /* 0x000fec0003800000 */
.L_x_14404:
        /* <DEDUP_REMOVED lines=21> */
.L_x_14418:
[----:B------:R-:W-:Y:S05]  /*3060*/  BSYNC.RECONVERGENT B2 ;  /* 0x0000000000027941 */ /* 0x000fea0003800200 */
.L_x_14417:
[----:B------:R-:W-:Y:S02]  /*3070*/  IMAD.MOV.U32 R30, RZ, RZ, R2 ;  /* 0x000000ffff1e7224 */ /* 0x000fe400078e0002 */
[----:B------:R-:W-:-:S07]  /*3080*/  IMAD.MOV.U32 R31, RZ, RZ, R3 ;  /* 0x000000ffff1f7224 */ /* 0x000fce00078e0003 */
.L_x_14403:
[----:B------:R-:W-:Y:S05]  /*3090*/  BSYNC.RECONVERGENT B1 ;  /* 0x0000000000017941 */ /* 0x000fea0003800200 */
.L_x_14402:
        /* <DEDUP_REMOVED lines=42> */
.L_x_14426:
        /* <DEDUP_REMOVED lines=11> */
.L_x_14425:
        /* <DEDUP_REMOVED lines=19> */
.L_x_14428:
[----:B------:R-:W-:Y:S05]  /*3520*/  BSYNC.RECONVERGENT B2 ;  /* 0x0000000000027941 */ /* 0x000fea0003800200 */
.L_x_14427:
[----:B------:R-:W-:Y:S01]  /*3530*/  LOP3.LUT R7, R7, 0x80000000, R29, 0xb8, !PT ;  /* 0x8000000007077812 */ /* 0x000fe200078eb81d */
[----:B------:R-:W-:Y:S06]  /*3540*/  BRA `(.L_x_14424) ;  /* 0x0000000000187947 */ /* 0x000fec0003800000 */
.L_x_14423:
[----:B------:R-:W-:-:S06]  /*3550*/  DSETP.NAN.AND P0, PT, R2, R2, PT ;  /* 0x000000020200722a */ /* 0x000fcc0003f08000 */
[----:B------:R-:W-:-:S14]  /*3560*/  DSETP.NUM.AND P0, PT, R4, R4, !P0 ;  /* 0x000000040400722a */ /* 0x000fdc0004707000 */
[----:B------:R-:W-:Y:S02]  /*3570*/  @P0 DSETP.NEU.AND P1, PT, R4, +INF , PT ;  /* 0x7ff000000400042a */ /* 0x000fe40003f2d000 */
[----:B------:R-:W-:-:S06]  /*3580*/  @!P0 DADD R6, R26, R28 ;  /* 0x000000001a068229 */ /* 0x000fcc000000001c */
[----:B------:R-:W-:Y:S02]  /*3590*/  @P0 FSEL R6, R28, RZ, P1 ;  /* 0x000000ff1c060208 */ /* 0x000fe40000800000 */
[----:B------:R-:W-:-:S07]  /*35a0*/  @P0 FSEL R7, R29, -QNAN , P1 ;  /* 0xfff800001d070808 */ /* 0x000fce0000800000 */
.L_x_14424:
[----:B------:R-:W-:Y:S05]  /*35b0*/  BSYNC.RECONVERGENT B0 ;  /* 0x0000000000007941 */ /* 0x000fea0003800200 */
.L_x_14422:
        /* <DEDUP_REMOVED lines=26> */
.L_x_14430:
[----:B------:R-:W-:Y:S05]  /*3760*/  BSYNC.RECONVERGENT B2 ;  /* 0x0000000000027941 */ /* 0x000fea0003800200 */
.L_x_14429:
        /* <DEDUP_REMOVED lines=26> */
.L_x_14433:
[----:B------:R-:W-:Y:S05]  /*3910*/  BSYNC.RECONVERGENT B2 ;  /* 0x0000000000027941 */ /* 0x000fea0003800200 */
.L_x_14432:
[----:B------:R-:W-:Y:S01]  /*3920*/  LOP3.LUT R27, RZ, 0x80000000, R3, 0xb8, !PT ;  /* 0x80000000ff1b7812 */ /* 0x000fe200078eb803 */
[----:B------:R-:W-:Y:S01]  /*3930*/  IMAD.MOV.U32 R26, RZ, RZ, RZ ;  /* 0x000000ffff1a7224 */ /* 0x000fe200078e00ff */
[----:B------:R-:W-:Y:S06]  /*3940*/  BRA `(.L_x_14420) ;  /* 0x00000000007c7947 */ /* 0x000fec0003800000 */
.L_x_14431:
[----:B------:R-:W0:Y:S02]  /*3950*/  FRND.F64.FLOOR R2, R36 ;  /* 0x0000002400027313 */ /* 0x000e240000305800 */
[----:B0-----:R-:W-:Y:S02]  /*3960*/  DADD R4, R36, -R2 ;  /* 0x0000000024047229 */ /* 0x001fe40000000802 */
[----:B------:R-:W-:-:S06]  /*3970*/  DADD R6, R2, 1 ;  /* 0x3ff0000002067429 */ /* 0x000fcc0000000000 */
[----:B------:R-:W-:-:S06]  /*3980*/  DSETP.GT.AND P0, PT, R4, 0.5, PT ;  /* 0x3fe000000400742a */ /* 0x000fcc0003f04000 */
[----:B------:R-:W-:Y:S02]  /*3990*/  FSEL R26, R6, R2, P0 ;  /* 0x00000002061a7208 */ /* 0x000fe40000000000 */
[----:B------:R-:W-:Y:S01]  /*39a0*/  FSEL R27, R7, R3, P0 ;  /* 0x00000003071b7208 */ /* 0x000fe20000000000 */
[----:B------:R-:W-:Y:S06]  /*39b0*/  BRA `(.L_x_14420) ;  /* 0x0000000000607947 */ /* 0x000fec0003800000 */
.L_x_14421:
        /* <DEDUP_REMOVED lines=21> */
.L_x_14435:
[----:B------:R-:W-:Y:S05]  /*3b10*/  BSYNC.RECONVERGENT B2 ;  /* 0x0000000000027941 */ /* 0x000fea0003800200 */
.L_x_14434:
[----:B------:R-:W-:Y:S02]  /*3b20*/  IMAD.MOV.U32 R26, RZ, RZ, R2 ;  /* 0x000000ffff1a7224 */ /* 0x000fe400078e0002 */
[----:B------:R-:W-:-:S07]  /*3b30*/  IMAD.MOV.U32 R27, RZ, RZ, R3 ;  /* 0x000000ffff1b7224 */ /* 0x000fce00078e0003 */
.L_x_14420:
[----:B------:R-:W-:Y:S05]  /*3b40*/  BSYNC.RECONVERGENT B1 ;  /* 0x0000000000017941 */ /* 0x000fea0003800200 */
.L_x_14419:
        /* <DEDUP_REMOVED lines=39> */
.L_x_14443:
        /* <DEDUP_REMOVED lines=11> */
.L_x_14442:
        /* <DEDUP_REMOVED lines=19> */
.L_x_14445:
[----:B------:R-:W-:Y:S05]  /*3fa0*/  BSYNC.RECONVERGENT B2 ;  /* 0x0000000000027941 */ /* 0x000fea0003800200 */
.L_x_14444:
[----:B------:R-:W-:Y:S01]  /*3fb0*/  LOP3.LUT R7, R7, 0x80000000, R25, 0xb8, !PT ;  /* 0x8000000007077812 */ /* 0x000fe200078eb819 */
[----:B------:R-:W-:Y:S06]  /*3fc0*/  BRA `(.L_x_14441) ;  /* 0x0000000000187947 */ /* 0x000fec0003800000 */
.L_x_14440:
[----:B------:R-:W-:-:S06]  /*3fd0*/  DSETP.NAN.AND P0, PT, R4, R4, PT ;  /* 0x000000040400722a */ /* 0x000fcc0003f08000 */
[----:B------:R-:W-:-:S14]  /*3fe0*/  DSETP.NUM.AND P0, PT, R2, R2, !P0 ;  /* 0x000000020200722a */ /* 0x000fdc0004707000 */
[----:B------:R-:W-:Y:S02]  /*3ff0*/  @P0 DSETP.NEU.AND P1, PT, R2, +INF , PT ;  /* 0x7ff000000200042a */ /* 0x000fe40003f2d000 */
[----:B------:R-:W-:-:S06]  /*4000*/  @!P0 DADD R6, R22, R24 ;  /* 0x0000000016068229 */ /* 0x000fcc0000000018 */
[----:B------:R-:W-:Y:S02]  /*4010*/  @P0 FSEL R6, R24, RZ, P1 ;  /* 0x000000ff18060208 */ /* 0x000fe40000800000 */
[----:B------:R-:W-:-:S07]  /*4020*/  @P0 FSEL R7, R25, -QNAN , P1 ;  /* 0xfff8000019070808 */ /* 0x000fce0000800000 */
.L_x_14441:
[----:B------:R-:W-:Y:S05]  /*4030*/  BSYNC.RECONVERGENT B0 ;  /* 0x0000000000007941 */ /* 0x000fea0003800200 */
.L_x_14439:
        /* <DEDUP_REMOVED lines=26> */
.L_x_14447:
[----:B------:R-:W-:Y:S05]  /*41e0*/  BSYNC.RECONVERGENT B2 ;  /* 0x0000000000027941 */ /* 0x000fea0003800200 */
.L_x_14446:
        /* <DEDUP_REMOVED lines=26> */
.L_x_14450:
[----:B------:R-:W-:Y:S05]  /*4390*/  BSYNC.RECONVERGENT B2 ;  /* 0x0000000000027941 */ /* 0x000fea0003800200 */
.L_x_14449:
[----:B------:R-:W-:Y:S01]  /*43a0*/  LOP3.LUT R23, RZ, 0x80000000, R3, 0xb8, !PT ;  /* 0x80000000ff177812 */ /* 0x000fe200078eb803 */
[----:B------:R-:W-:Y:S01]  /*43b0*/  IMAD.MOV.U32 R22, RZ, RZ, RZ ;  /* 0x000000ffff167224 */ /* 0x000fe200078e00ff */
[----:B------:R-:W-:Y:S06]  /*43c0*/  BRA `(.L_x_14437) ;  /* 0x00000000007c7947 */ /* 0x000fec0003800000 */
.L_x_14448:
[----:B------:R-:W0:Y:S02]  /*43d0*/  FRND.F64.FLOOR R2, R28 ;  /* 0x0000001c00027313 */ /* 0x000e240000305800 */
[----:B0-----:R-:W-:Y:S02]  /*43e0*/  DADD R4, R28, -R2 ;  /* 0x000000001c047229 */ /* 0x001fe40000000802 */
[----:B------:R-:W-:-:S06]  /*43f0*/  DADD R6, R2, 1 ;  /* 0x3ff0000002067429 */ /* 0x000fcc0000000000 */
[----:B------:R-:W-:-:S06]  /*4400*/  DSETP.GT.AND P0, PT, R4, 0.5, PT ;  /* 0x3fe000000400742a */ /* 0x000fcc0003f04000 */
[----:B------:R-:W-:Y:S02]  /*4410*/  FSEL R22, R6, R2, P0 ;  /* 0x0000000206167208 */ /* 0x000fe40000000000 */
[----:B------:R-:W-:Y:S01]  /*4420*/  FSEL R23, R7, R3, P0 ;  /* 0x0000000307177208 */ /* 0x000fe20000000000 */
[----:B------:R-:W-:Y:S06]  /*4430*/  BRA `(.L_x_14437) ;  /* 0x0000000000607947 */ /* 0x000fec0003800000 */
.L_x_14438:
        /* <DEDUP_REMOVED lines=21> */
.L_x_14452:
[----:B------:R-:W-:Y:S05]  /*4590*/  BSYNC.RECONVERGENT B2 ;  /* 0x0000000000027941 */ /* 0x000fea0003800200 */
.L_x_14451:
[----:B------:R-:W-:Y:S02]  /*45a0*/  IMAD.MOV.U32 R22, RZ, RZ, R2 ;  /* 0x000000ffff167224 */ /* 0x000fe400078e0002 */
[----:B------:R-:W-:-:S07]  /*45b0*/  IMAD.MOV.U32 R23, RZ, RZ, R3 ;  /* 0x000000ffff177224 */ /* 0x000fce00078e0003 */
.L_x_14437:
[----:B------:R-:W-:Y:S05]  /*45c0*/  BSYNC.RECONVERGENT B1 ;  /* 0x0000000000017941 */ /* 0x000fea0003800200 */
.L_x_14436:
        /* <DEDUP_REMOVED lines=39> */
.L_x_14460:
        /* <DEDUP_REMOVED lines=11> */
.L_x_14459:
        /* <DEDUP_REMOVED lines=19> */
.L_x_14462:
[----:B------:R-:W-:Y:S05]  /*4a20*/  BSYNC.RECONVERGENT B2 ;  /* 0x0000000000027941 */ /* 0x000fea0003800200 */
.L_x_14461:
[----:B------:R-:W-:Y:S01]  /*4a30*/  LOP3.LUT R7, R7, 0x80000000, R21, 0xb8, !PT ;  /* 0x8000000007077812 */ /* 0x000fe200078eb815 */
[----:B------:R-:W-:Y:S06]  /*4a40*/  BRA `(.L_x_14458) ;  /* 0x0000000000187947 */ /* 0x000fec0003800000 */
.L_x_14457:
[----:B------:R-:W-:-:S06]  /*4a50*/  DSETP.NAN.AND P0, PT, R2, R2, PT ;  /* 0x000000020200722a */ /* 0x000fcc0003f08000 */
[----:B------:R-:W-:-:S14]  /*4a60*/  DSETP.NUM.AND P0, PT, R4, R4, !P0 ;  /* 0x000000040400722a */ /* 0x000fdc0004707000 */
[----:B------:R-:W-:Y:S02]  /*4a70*/  @P0 DSETP.NEU.AND P1, PT, R4, +INF , PT ;  /* 0x7ff000000400042a */ /* 0x000fe40003f2d000 */
[----:B------:R-:W-:-:S06]  /*4a80*/  @!P0 DADD R6, R18, R20 ;  /* 0x0000000012068229 */ /* 0x000fcc0000000014 */
[----:B------:R-:W-:Y:S02]  /*4a90*/  @P0 FSEL R6, R20, RZ, P1 ;  /* 0x000000ff14060208 */ /* 0x000fe40000800000 */
[----:B------:R-:W-:-:S07]  /*4aa0*/  @P0 FSEL R7, R21, -QNAN , P1 ;  /* 0xfff8000015070808 */ /* 0x000fce0000800000 */
.L_x_14458:
[----:B------:R-:W-:Y:S05]  /*4ab0*/  BSYNC.RECONVERGENT B0 ;  /* 0x0000000000007941 */ /* 0x000fea0003800200 */
.L_x_14456:
        /* <DEDUP_REMOVED lines=26> */
.L_x_14464:
[----:B------:R-:W-:Y:S05]  /*4c60*/  BSYNC.RECONVERGENT B2 ;  /* 0x0000000000027941 */ /* 0x000fea0003800200 */
.L_x_14463:
        /* <DEDUP_REMOVED lines=26> */
.L_x_14467:
[----:B------:R-:W-:Y:S05]  /*4e10*/  BSYNC.RECONVERGENT B2 ;  /* 0x0000000000027941 */ /* 0x000fea0003800200 */
.L_x_14466:
[----:B------:R-:W-:Y:S01]  /*4e20*/  LOP3.LUT R19, RZ, 0x80000000, R3, 0xb8, !PT ;  /* 0x80000000ff137812 */ /* 0x000fe200078eb803 */
[----:B------:R-:W-:Y:S01]  /*4e30*/  IMAD.MOV.U32 R18, RZ, RZ, RZ ;  /* 0x000000ffff127224 */ /* 0x000fe200078e00ff */
[----:B------:R-:W-:Y:S06]  /*4e40*/  BRA `(.L_x_14454) ;  /* 0x00000000007c7947 */ /* 0x000fec0003800000 */
.L_x_14465:
[----:B------:R-:W0:Y:S02]  /*4e50*/  FRND.F64.FLOOR R2, R24 ;  /* 0x0000001800027313 */ /* 0x000e240000305800 */
[----:B0-----:R-:W-:Y:S02]  /*4e60*/  DADD R4, R24, -R2 ;  /* 0x0000000018047229 */ /* 0x001fe40000000802 */
[----:B------:R-:W-:-:S06]  /*4e70*/  DADD R6, R2, 1 ;  /* 0x3ff0000002067429 */ /* 0x000fcc0000000000 */
[----:B------:R-:W-:-:S06]  /*4e80*/  DSETP.GT.AND P0, PT, R4, 0.5, PT ;  /* 0x3fe000000400742a */ /* 0x000fcc0003f04000 */
[----:B------:R-:W-:Y:S02]  /*4e90*/  FSEL R18, R6, R2, P0 ;  /* 0x0000000206127208 */ /* 0x000fe40000000000 */
[----:B------:R-:W-:Y:S01]  /*4ea0*/  FSEL R19, R7, R3, P0 ;  /* 0x0000000307137208 */ /* 0x000fe20000000000 */
[----:B------:R-:W-:Y:S06]  /*4eb0*/  BRA `(.L_x_14454) ;  /* 0x0000000000607947 */ /* 0x000fec0003800000 */
.L_x_14455:
        /* <DEDUP_REMOVED lines=21> */
.L_x_14469:
[----:B------:R-:W-:Y:S05]  /*5010*/  BSYNC.RECONVERGENT B2 ;  /* 0x0000000000027941 */ /* 0x000fea0003800200 */
.L_x_14468:
[----:B------:R-:W-:Y:S02]  /*5020*/  IMAD.MOV.U32 R18, RZ, RZ, R2 ;  /* 0x000000ffff127224 */ /* 0x000fe400078e0002 */
[----:B------:R-:W-:-:S07]  /*5030*/  IMAD.MOV.U32 R19, RZ, RZ, R3 ;  /* 0x000000ffff137224 */ /* 0x000fce00078e0003 */
.L_x_14454:
[----:B------:R-:W-:Y:S05]  /*5040*/  BSYNC.RECONVERGENT B1 ;  /* 0x0000000000017941 */ /* 0x000fea0003800200 */
.L_x_14453:
        /* <DEDUP_REMOVED lines=39> */
.L_x_14477:
        /* <DEDUP_REMOVED lines=11> */
.L_x_14476:
        /* <DEDUP_REMOVED lines=20> */
.L_x_14479:
[----:B------:R-:W-:Y:S05]  /*54b0*/  BSYNC.RECONVERGENT B2 ;  /* 0x0000000000027941 */ /* 0x000fea0003800200 */
.L_x_14478:
[----:B------:R-:W-:Y:S01]  /*54c0*/  LOP3.LUT R7, R5, 0x80000000, R17, 0xb8, !PT ;  /* 0x8000000005077812 */ /* 0x000fe200078eb811 */
[----:B------:R-:W-:Y:S01]  /*54d0*/  IMAD.MOV.U32 R6, RZ, RZ, R3 ;  /* 0x000000ffff067224 */ /* 0x000fe200078e0003 */
[----:B------:R-:W-:Y:S06]  /*54e0*/  BRA `(.L_x_14475) ;  /* 0x0000000000187947 */ /* 0x000fec0003800000 */
.L_x_14474:
[----:B------:R-:W-:-:S06]  /*54f0*/  DSETP.NAN.AND P0, PT, R4, R4, PT ;  /* 0x000000040400722a */ /* 0x000fcc0003f08000 */
[----:B------:R-:W-:-:S14]  /*5500*/  DSETP.NUM.AND P0, PT, R2, R2, !P0 ;  /* 0x000000020200722a */ /* 0x000fdc0004707000 */
[----:B------:R-:W-:Y:S02]  /*5510*/  @P0 DSETP.NEU.AND P1, PT, R2, +INF , PT ;  /* 0x7ff000000200042a */ /* 0x000fe40003f2d000 */
[----:B------:R-:W-:-:S06]  /*5520*/  @!P0 DADD R6, R14, R16 ;  /* 0x000000000e068229 */ /* 0x000fcc0000000010 */
[----:B------:R-:W-:Y:S02]  /*5530*/  @P0 FSEL R6, R16, RZ, P1 ;  /* 0x000000ff10060208 */ /* 0x000fe40000800000 */
[----:B------:R-:W-:-:S07]  /*5540*/  @P0 FSEL R7, R17, -QNAN , P1 ;  /* 0xfff8000011070808 */ /* 0x000fce0000800000 */
.L_x_14475:
[----:B------:R-:W-:Y:S05]  /*5550*/  BSYNC.RECONVERGENT B0 ;  /* 0x0000000000007941 */ /* 0x000fea0003800200 */
.L_x_14473:
        /* <DEDUP_REMOVED lines=26> */
.L_x_14481:
[----:B------:R-:W-:Y:S05]  /*5700*/  BSYNC.RECONVERGENT B2 ;  /* 0x0000000000027941 */ /* 0x000fea0003800200 */
.L_x_14480:
        /* <DEDUP_REMOVED lines=26> */
.L_x_14484:
[----:B------:R-:W-:Y:S05]  /*58b0*/  BSYNC.RECONVERGENT B2 ;  /* 0x0000000000027941 */ /* 0x000fea0003800200 */
.L_x_14483:
[----:B------:R-:W-:Y:S01]  /*58c0*/  LOP3.LUT R3, RZ, 0x80000000, R3, 0xb8, !PT ;  /* 0x80000000ff037812 */ /* 0x000fe200078eb803 */
[----:B------:R-:W-:Y:S01]  /*58d0*/  IMAD.MOV.U32 R2, RZ, RZ, RZ ;  /* 0x000000ffff027224 */ /* 0x000fe200078e00ff */
[----:B------:R-:W-:Y:S06]  /*58e0*/  BRA `(.L_x_14471) ;  /* 0x0000000000747947 */ /* 0x000fec0003800000 */
.L_x_14482:
[----:B------:R-:W0:Y:S02]  /*58f0*/  FRND.F64.FLOOR R2, R20 ;  /* 0x0000001400027313 */ /* 0x000e240000305800 */
[----:B0-----:R-:W-:Y:S02]  /*5900*/  DADD R4, R20, -R2 ;  /* 0x0000000014047229 */ /* 0x001fe40000000802 */
[----:B------:R-:W-:-:S06]  /*5910*/  DADD R6, R2, 1 ;  /* 0x3ff0000002067429 */ /* 0x000fcc0000000000 */
[----:B------:R-:W-:-:S06]  /*5920*/  DSETP.GT.AND P0, PT, R4, 0.5, PT ;  /* 0x3fe000000400742a */ /* 0x000fcc0003f04000 */
[----:B------:R-:W-:Y:S02]  /*5930*/  FSEL R2, R6, R2, P0 ;  /* 0x0000000206027208 */ /* 0x000fe40000000000 */
[----:B------:R-:W-:Y:S01]  /*5940*/  FSEL R3, R7, R3, P0 ;  /* 0x0000000307037208 */ /* 0x000fe20000000000 */
[----:B------:R-:W-:Y:S06]  /*5950*/  BRA `(.L_x_14471) ;  /* 0x0000000000587947 */ /* 0x000fec0003800000 */
.L_x_14472:
        /* <DEDUP_REMOVED lines=21> */
.L_x_14485:
[----:B------:R-:W-:Y:S05]  /*5ab0*/  BSYNC.RECONVERGENT B2 ;  /* 0x0000000000027941 */ /* 0x000fea0003800200 */
.L_x_14471:
[----:B------:R-:W-:Y:S05]  /*5ac0*/  BSYNC.RECONVERGENT B1 ;  /* 0x0000000000017941 */ /* 0x000fea0003800200 */
.L_x_14470:
        /* <DEDUP_REMOVED lines=16> */
.L_x_14488:
[----:B------:R-:W-:-:S13]  /*5bd0*/  ISETP.GE.U32.AND P0, PT, R34, R32, PT ;  /* 0x000000202200720c */ /* 0x000fda0003f06070 */
[----:B------:R-:W-:Y:S05]  /*5be0*/  @P0 BRA `(.L_x_14490) ;  /* 0x0000000000300947 */ /* 0x000fea0003800000 */
[----:B0-----:R-:W0:Y:S01]  /*5bf0*/  LDC.64 R4, c[0x0][0x388] ;  /* 0x0000e200ff047b82 */ /* 0x001e220000000a00 */
[----:B------:R-:W-:Y:S02]  /*5c00*/  IMAD R7, R33, 0x400, R34 ;  /* 0x0000040021077824 */ /* 0x000fe400078e0222 */
[----:B------:R-:W-:Y:S02]  /*5c10*/  VIADD R34, R34, 0x80 ;  /* 0x0000008022227836 */ /* 0x000fe40000000000 */
[----:B0-----:R-:W-:-:S05]  /*5c20*/  IMAD.WIDE.U32 R4, R7, 0x8, R4 ;  /* 0x0000000807047825 */ /* 0x001fca00078e0004 */
[----:B------:R1:W-:Y:S02]  /*5c30*/  STG.E.64 desc[UR6][R4.64], R12 ;  /* 0x0000000c04007986 */ /* 0x0003e4000c101b06 */
.L_x_14489:
[----:B------:R-:W-:-:S13]  /*5c40*/  ISETP.GE.U32.AND P0, PT, R34, R32, PT ;  /* 0x000000202200720c */ /* 0x000fda0003f06070 */
[----:B------:R-:W-:Y:S05]  /*5c50*/  @P0 BRA `(.L_x_14491) ;  /* 0x0000000000300947 */ /* 0x000fea0003800000 */
[----:B01----:R-:W0:Y:S01]  /*5c60*/  LDC.64 R4, c[0x0][0x388] ;  /* 0x0000e200ff047b82 */ /* 0x003e220000000a00 */
[----:B------:R-:W-:Y:S02]  /*5c70*/  IMAD R7, R33, 0x400, R34 ;  /* 0x0000040021077824 */ /* 0x000fe400078e0222 */
[----:B------:R-:W-:Y:S02]  /*5c80*/  VIADD R34, R34, 0x80 ;  /* 0x0000008022227836 */ /* 0x000fe40000000000 */
[----:B0-----:R-:W-:-:S05]  /*5c90*/  IMAD.WIDE.U32 R4, R7, 0x8, R4 ;  /* 0x0000000807047825 */ /* 0x001fca00078e0004 */
[----:B------:R1:W-:Y:S02]  /*5ca0*/  STG.E.64 desc[UR6][R4.64], R30 ;  /* 0x0000001e04007986 */ /* 0x0003e4000c101b06 */
.L_x_14490:
[----:B------:R-:W-:-:S13]  /*5cb0*/  ISETP.GE.U32.AND P0, PT, R34, R32, PT ;  /* 0x000000202200720c */ /* 0x000fda0003f06070 */
[----:B------:R-:W-:Y:S05]  /*5cc0*/  @P0 BRA `(.L_x_14492) ;  /* 0x0000000000340947 */ /* 0x000fea0003800000 */
[----:B01----:R-:W0:Y:S01]  /*5cd0*/  LDC.64 R4, c[0x0][0x388] ;  /* 0x0000e200ff047b82 */ /* 0x003e220000000a00 */
[----:B------:R-:W-:Y:S02]  /*5ce0*/  IMAD R7, R33, 0x400, R34 ;  /* 0x0000040021077824 */ /* 0x000fe400078e0222 */
[----:B------:R-:W-:Y:S02]  /*5cf0*/  VIADD R34, R34, 0x80 ;  /* 0x0000008022227836 */ /* 0x000fe40000000000 */
[----:B0-----:R-:W-:-:S05]  /*5d00*/  IMAD.WIDE.U32 R4, R7, 0x8, R4 ;  /* 0x0000000807047825 */ /* 0x001fca00078e0004 */
[----:B------:R2:W-:Y:S02]  /*5d10*/  STG.E.64 desc[UR6][R4.64], R26 ;  /* 0x0000001a04007986 */ /* 0x0005e4000c101b06 */
.L_x_14491:
        /* <DEDUP_REMOVED lines=8> */
.L_x_14492:
[----:B------:R-:W-:Y:S05]  /*5da0*/  BSYNC.RELIABLE B1 ;  /* 0x0000000000017941 */ /* 0x000fea0003800100 */
.L_x_14487:
[----:B------:R-:W-:-:S13]  /*5db0*/  ISETP.GE.U32.AND P0, PT, R34, R32, PT ;  /* 0x000000202200720c */ /* 0x000fda0003f06070 */
[----:B012---:R-:W0:Y:S01]  /*5dc0*/  @!P0 LDC.64 R4, c[0x0][0x388] ;  /* 0x0000e200ff048b82 */ /* 0x007e220000000a00 */
[----:B------:R-:W-:Y:S02]  /*5dd0*/  @!P0 IMAD R7, R33, 0x400, R34 ;  /* 0x0000040021078824 */ /* 0x000fe400078e0222 */
[----:B------:R-:W-:Y:S02]  /*5de0*/  @!P0 VIADD R34, R34, 0x80 ;  /* 0x0000008022228836 */ /* 0x000fe40000000000 */
[----:B0-----:R-:W-:-:S05]  /*5df0*/  @!P0 IMAD.WIDE.U32 R4, R7, 0x8, R4 ;  /* 0x0000000807048825 */ /* 0x001fca00078e0004 */
[----:B------:R3:W-:Y:S02]  /*5e00*/  @!P0 STG.E.64 desc[UR6][R4.64], R18 ;  /* 0x0000001204008986 */ /* 0x0007e4000c101b06 */
.L_x_14493:
[----:B------:R-:W-:Y:S05]  /*5e10*/  BSYNC.RECONVERGENT B0 ;  /* 0x0000000000007941 */ /* 0x000fea0003800200 */
.L_x_14486:
        /* <DEDUP_REMOVED lines=8> */
.L_x_14351:
[----:B------:R-:W0:Y:S01]  /*5ea0*/  S2R R17, SR_TID.X ;  /* 0x0000000000117919 */ /* 0x000e220000002100 */
[----:B------:R-:W1:Y:S08]  /*5eb0*/  LDC.64 R4, c[0x0][0x398] ;  /* 0x0000e600ff047b82 */ /* 0x000e700000000a00 */
[----:B------:R-:W2:Y:S01]  /*5ec0*/  LDC.64 R6, c[0x0][0x390] ;  /* 0x0000e400ff067b82 */ /* 0x000ea20000000a00 */
[----:B-1----:R-:W-:-:S04]  /*5ed0*/  IMAD.WIDE.U32 R4, R3, 0x8, R4 ;  /* 0x0000000803047825 */ /* 0x002fc800078e0004 */
[----:B0-----:R-:W-:-:S05]  /*5ee0*/  IMAD.WIDE.U32 R4, R17, 0x20, R4 ;  /* 0x0000002011047825 */ /* 0x001fca00078e0004 */
[----:B------:R-:W3:Y:S01]  /*5ef0*/  LDG.E.ENL2.256 R12, R8, desc[UR6][R4.64] ;  /* 0xfe0000060408797e */ /* 0x000ee2000812190c */
[----:B--2---:R-:W-:-:S03]  /*5f00*/  IMAD.WIDE.U32 R2, R3, 0x8, R6 ;  /* 0x0000000803027825 */ /* 0x004fc600078e0006 */
[----:B------:R0:W5:Y:S01]  /*5f10*/  LDG.E.ENL2.256 R36, R32, desc[UR6][R4.64+0x1000] ;  /* 0xfe0080060420797e */ /* 0x0001620008121924 */
[----:B------:R-:W-:-:S05]  /*5f20*/  IMAD.WIDE.U32 R2, R17, 0x20, R2 ;  /* 0x0000002011027825 */ /* 0x000fca00078e0002 */
[----:B------:R0:W5:Y:S04]  /*5f30*/  LDG.E.ENL2.256 R20, R16, desc[UR6][R2.64] ;  /* 0xfe0000060210797e */ /* 0x0001680008121914 */
[----:B------:R0:W5:Y:S01]  /*5f40*/  LDG.E.ENL2.256 R28, R24, desc[UR6][R2.64+0x1000] ;  /* 0xfe0080060218797e */ /* 0x000162000812191c */
[----:B------:R-:W-:Y:S01]  /*5f50*/  BSSY.RECONVERGENT B1, `(.L_x_14494) ;  /* 0x00000a3000017945 */ /* 0x000fe20003800200 */
[----:B---3--:R-:W-:-:S14]  /*5f60*/  DSETP.NEU.AND P0, PT, R8, RZ, PT ;  /* 0x000000ff0800722a */ /* 0x008fdc0003f0d000 */
        /* <DEDUP_REMOVED lines=22> */
.L_x_14497:
[----:B------:R-:W-:Y:S05]  /*60d0*/  BSYNC.RECONVERGENT B2 ;  /* 0x0000000000027941 */ /* 0x000fea0003800200 */
.L_x_14496:
[----:B------:R-:W-:Y:S02]  /*60e0*/  IMAD.MOV.U32 R40, RZ, RZ, R2 ;  /* 0x000000ffff287224 */ /* 0x000fe400078e0002 */
[----:B------:R-:W-:Y:S01]  /*60f0*/  IMAD.MOV.U32 R41, RZ, RZ, R3 ;  /* 0x000000ffff297224 */ /* 0x000fe200078e0003 */
[----:B------:R-:W-:Y:S06]  /*6100*/  BRA `(.L_x_14498) ;  /* 0x00000008001c7947 */ /* 0x000fec0003800000 */
.L_x_14495:
        /* <DEDUP_REMOVED lines=15> */
.L_x_14500:
        /* <DEDUP_REMOVED lines=25> */
.L_x_14503:
        /* <DEDUP_REMOVED lines=11> */
.L_x_14502:
        /* <DEDUP_REMOVED lines=19> */
.L_x_14505:
[----:B------:R-:W-:Y:S05]  /*6570*/  BSYNC.RECONVERGENT B2 ;  /* 0x0000000000027941 */ /* 0x000fea0003800200 */
.L_x_14504:
[----:B------:R-:W-:-:S07]  /*6580*/  LOP3.LUT R7, R7, 0x80000000, R17, 0xb8, !PT ;  /* 0x8000000007077812 */ /* 0x000fce00078eb811 */
.L_x_14501:
[----:B------:R-:W-:Y:S05]  /*6590*/  BSYNC.RECONVERGENT B0 ;  /* 0x0000000000007941 */ /* 0x000fea0003800200 */
.L_x_14499:
        /* <DEDUP_REMOVED lines=26> */
.L_x_14507:
[----:B------:R-:W-:Y:S05]  /*6740*/  BSYNC.RECONVERGENT B2 ;  /* 0x0000000000027941 */ /* 0x000fea0003800200 */
.L_x_14506:
        /* <DEDUP_REMOVED lines=32> */
.L_x_14509:
[----:B------:R-:W-:Y:S05]  /*6950*/  BSYNC.RECONVERGENT B2 ;  /* 0x0000000000027941 */ /* 0x000fea0003800200 */
.L_x_14508:
[----:B------:R-:W-:Y:S01]  /*6960*/  LOP3.LUT R41, RZ, 0x80000000, R3, 0xb8, !PT ;  /* 0x80000000ff297812 */ /* 0x000fe200078eb803 */
[----:B------:R-:W-:-:S07]  /*6970*/  IMAD.MOV.U32 R40, RZ, RZ, RZ ;  /* 0x000000ffff287224 */ /* 0x000fce00078e00ff */
.L_x_14498:
[----:B------:R-:W-:Y:S05]  /*6980*/  BSYNC.RECONVERGENT B1 ;  /* 0x0000000000017941 */ /* 0x000fea0003800200 */
.L_x_14494:
        /* <DEDUP_REMOVED lines=36> */
.L_x_14516:
        /* <DEDUP_REMOVED lines=11> */
.L_x_14515:
        /* <DEDUP_REMOVED lines=19> */
.L_x_14518:
[----:B------:R-:W-:Y:S05]  /*6db0*/  BSYNC.RECONVERGENT B2 ;  /* 0x0000000000027941 */ /* 0x000fea0003800200 */
.L_x_14517:
[----:B------:R-:W-:Y:S01]  /*6dc0*/  LOP3.LUT R7, R7, 0x80000000, R19, 0xb8, !PT ;  /* 0x8000000007077812 */ /* 0x000fe200078eb813 */
[----:B------:R-:W-:Y:S06]  /*6dd0*/  BRA `(.L_x_14514) ;  /* 0x0000000000187947 */ /* 0x000fec0003800000 */
.L_x_14513:
[----:B------:R-:W-:-:S06]  /*6de0*/  DSETP.NAN.AND P0, PT, R2, R2, PT ;  /* 0x000000020200722a */ /* 0x000fcc0003f08000 */
[----:B------:R-:W-:-:S14]  /*6df0*/  DSETP.NUM.AND P0, PT, R4, R4, !P0 ;  /* 0x000000040400722a */ /* 0x000fdc0004707000 */
[----:B------:R-:W-:Y:S02]  /*6e00*/  @P0 DSETP.NEU.AND P1, PT, R4, +INF , PT ;  /* 0x7ff000000400042a */ /* 0x000fe40003f2d000 */
[----:B------:R-:W-:-:S06]  /*6e10*/  @!P0 DADD R6, R18, R10 ;  /* 0x0000000012068229 */ /* 0x000fcc000000000a */
[----:B------:R-:W-:Y:S02]  /*6e20*/  @P0 FSEL R6, R18, RZ, P1 ;  /* 0x000000ff12060208 */ /* 0x000fe40000800000 */
[----:B------:R-:W-:-:S07]  /*6e30*/  @P0 FSEL R7, R19, -QNAN , P1 ;  /* 0xfff8000013070808 */ /* 0x000fce0000800000 */
.L_x_14514:
[----:B------:R-:W-:Y:S05]  /*6e40*/  BSYNC.RECONVERGENT B0 ;  /* 0x0000000000007941 */ /* 0x000fea0003800200 */
.L_x_14512:
        /* <DEDUP_REMOVED lines=26> */
.L_x_14520:
[----:B------:R-:W-:Y:S05]  /*6ff0*/  BSYNC.RECONVERGENT B2 ;  /* 0x0000000000027941 */ /* 0x000fea0003800200 */
.L_x_14519:
        /* <DEDUP_REMOVED lines=26> */
.L_x_14523:
[----:B------:R-:W-:Y:S05]  /*71a0*/  BSYNC.RECONVERGENT B2 ;  /* 0x0000000000027941 */ /* 0x000fea0003800200 */
.L_x_14522:
[----:B------:R-:W-:Y:S01]  /*71b0*/  LOP3.LUT R43, RZ, 0x80000000, R3, 0xb8, !PT ;  /* 0x80000000ff2b7812 */ /* 0x000fe200078eb803 */
[----:B------:R-:W-:Y:S01]  /*71c0*/  IMAD.MOV.U32 R42, RZ, RZ, RZ ;  /* 0x000000ffff2a7224 */ /* 0x000fe200078e00ff */
[----:B------:R-:W-:Y:S06]  /*71d0*/  BRA `(.L_x_14524) ;  /* 0x00000000007c7947 */ /* 0x000fec0003800000 */
.L_x_14521:
[----:B------:R-:W0:Y:S02]  /*71e0*/  FRND.F64.FLOOR R2, R8 ;  /* 0x0000000800027313 */ /* 0x000e240000305800 */
[----:B0-----:R-:W-:Y:S02]  /*71f0*/  DADD R4, R8, -R2 ;  /* 0x0000000008047229 */ /* 0x001fe40000000802 */
[----:B------:R-:W-:-:S06]  /*7200*/  DADD R6, R2, 1 ;  /* 0x3ff0000002067429 */ /* 0x000fcc0000000000 */
[----:B------:R-:W-:-:S06]  /*7210*/  DSETP.GT.AND P0, PT, R4, 0.5, PT ;  /* 0x3fe000000400742a */ /* 0x000fcc0003f04000 */
[----:B------:R-:W-:Y:S02]  /*7220*/  FSEL R42, R6, R2, P0 ;  /* 0x00000002062a7208 */ /* 0x000fe40000000000 */
[----:B------:R-:W-:Y:S01]  /*7230*/  FSEL R43, R7, R3, P0 ;  /* 0x00000003072b7208 */ /* 0x000fe20000000000 */
[----:B------:R-:W-:Y:S06]  /*7240*/  BRA `(.L_x_14524) ;  /* 0x0000000000607947 */ /* 0x000fec0003800000 */
.L_x_14511:
        /* <DEDUP_REMOVED lines=21> */
.L_x_14526:
[----:B------:R-:W-:Y:S05]  /*73a0*/  BSYNC.RECONVERGENT B2 ;  /* 0x0000000000027941 */ /* 0x000fea0003800200 */
.L_x_14525:
[----:B------:R-:W-:Y:S02]  /*73b0*/  IMAD.MOV.U32 R42, RZ, RZ, R2 ;  /* 0x000000ffff2a7224 */ /* 0x000fe400078e0002 */
[----:B------:R-:W-:-:S07]  /*73c0*/  IMAD.MOV.U32 R43, RZ, RZ, R3 ;  /* 0x000000ffff2b7224 */ /* 0x000fce00078e0003 */
.L_x_14524:
[----:B------:R-:W-:Y:S05]  /*73d0*/  BSYNC.RECONVERGENT B1 ;  /* 0x0000000000017941 */ /* 0x000fea0003800200 */
.L_x_14510:
        /* <DEDUP_REMOVED lines=36> */
.L_x_14533:
        /* <DEDUP_REMOVED lines=11> */
.L_x_14532:
        /* <DEDUP_REMOVED lines=19> */
.L_x_14535:
[----:B------:R-:W-:Y:S05]  /*7800*/  BSYNC.RECONVERGENT B2 ;  /* 0x0000000000027941 */ /* 0x000fea0003800200 */
.L_x_14534:
[----:B------:R-:W-:Y:S01]  /*7810*/  LOP3.LUT R7, R7, 0x80000000, R21, 0xb8, !PT ;  /* 0x8000000007077812 */ /* 0x000fe200078eb815 */
[----:B------:R-:W-:Y:S06]  /*7820*/  BRA `(.L_x_14531) ;  /* 0x0000000000187947 */ /* 0x000fec0003800000 */
.L_x_14530:
[----:B------:R-:W-:-:S06]  /*7830*/  DSETP.NAN.AND P0, PT, R4, R4, PT ;  /* 0x000000040400722a */ /* 0x000fcc0003f08000 */
[----:B------:R-:W-:-:S14]  /*7840*/  DSETP.NUM.AND P0, PT, R2, R2, !P0 ;  /* 0x000000020200722a */ /* 0x000fdc0004707000 */
[----:B------:R-:W-:Y:S02]  /*7850*/  @P0 DSETP.NEU.AND P1, PT, R2, +INF , PT ;  /* 0x7ff000000200042a */ /* 0x000fe40003f2d000 */
[----:B------:R-:W-:-:S06]  /*7860*/  @!P0 DADD R6, R20, R12 ;  /* 0x0000000014068229 */ /* 0x000fcc000000000c */
[----:B------:R-:W-:Y:S02]  /*7870*/  @P0 FSEL R6, R20, RZ, P1 ;  /* 0x000000ff14060208 */ /* 0x000fe40000800000 */
[----:B------:R-:W-:-:S07]  /*7880*/  @P0 FSEL R7, R21, -QNAN , P1 ;  /* 0xfff8000015070808 */ /* 0x000fce0000800000 */
.L_x_14531:
[----:B------:R-:W-:Y:S05]  /*7890*/  BSYNC.RECONVERGENT B0 ;  /* 0x0000000000007941 */ /* 0x000fea0003800200 */
.L_x_14529:
        /* <DEDUP_REMOVED lines=26> */
.L_x_14537:
[----:B------:R-:W-:Y:S05]  /*7a40*/  BSYNC.RECONVERGENT B2 ;  /* 0x0000000000027941 */ /* 0x000fea0003800200 */
.L_x_14536:
        /* <DEDUP_REMOVED lines=26> */
.L_x_14540:
[----:B------:R-:W-:Y:S05]  /*7bf0*/  BSYNC.RECONVERGENT B2 ;  /* 0x0000000000027941 */ /* 0x000fea0003800200 */
.L_x_14539:
[----:B------:R-:W-:Y:S01]  /*7c00*/  LOP3.LUT R9, RZ, 0x80000000, R3, 0xb8, !PT ;  /* 0x80000000ff097812 */ /* 0x000fe200078eb803 */
[----:B------:R-:W-:Y:S01]  /*7c10*/  IMAD.MOV.U32 R8, RZ, RZ, RZ ;  /* 0x000000ffff087224 */ /* 0x000fe200078e00ff */
[----:B------:R-:W-:Y:S06]  /*7c20*/  BRA `(.L_x_14541) ;  /* 0x00000000007c7947 */ /* 0x000fec0003800000 */
.L_x_14538:
[----:B------:R-:W0:Y:S02]  /*7c30*/  FRND.F64.FLOOR R2, R8 ;  /* 0x0000000800027313 */ /* 0x000e240000305800 */
[----:B0-----:R-:W-:Y:S02]  /*7c40*/  DADD R4, R8, -R2 ;  /* 0x0000000008047229 */ /* 0x001fe40000000802 */
[----:B------:R-:W-:-:S06]  /*7c50*/  DADD R6, R2, 1 ;  /* 0x3ff0000002067429 */ /* 0x000fcc0000000000 */
[----:B------:R-:W-:-:S06]  /*7c60*/  DSETP.GT.AND P0, PT, R4, 0.5, PT ;  /* 0x3fe000000400742a */ /* 0x000fcc0003f04000 */
[----:B------:R-:W-:Y:S02]  /*7c70*/  FSEL R8, R6, R2, P0 ;  /* 0x0000000206087208 */ /* 0x000fe40000000000 */
[----:B------:R-:W-:Y:S01]  /*7c80*/  FSEL R9, R7, R3, P0 ;  /* 0x0000000307097208 */ /* 0x000fe20000000000 */
[----:B------:R-:W-:Y:S06]  /*7c90*/  BRA `(.L_x_14541) ;  /* 0x0000000000607947 */ /* 0x000fec0003800000 */
.L_x_14528:
        /* <DEDUP_REMOVED lines=21> */
.L_x_14543:
[----:B------:R-:W-:Y:S05]  /*7df0*/  BSYNC.RECONVERGENT B2 ;  /* 0x0000000000027941 */ /* 0x000fea0003800200 */
.L_x_14542:
[----:B------:R-:W-:Y:S02]  /*7e00*/  IMAD.MOV.U32 R8, RZ, RZ, R2 ;  /* 0x000000ffff087224 */ /* 0x000fe400078e0002 */
[----:B------:R-:W-:-:S07]  /*7e10*/  IMAD.MOV.U32 R9, RZ, RZ, R3 ;  /* 0x000000ffff097224 */ /* 0x000fce00078e0003 */
.L_x_14541:
[----:B------:R-:W-:Y:S05]  /*7e20*/  BSYNC.RECONVERGENT B1 ;  /* 0x0000000000017941 */ /* 0x000fea0003800200 */
.L_x_14527:
        /* <DEDUP_REMOVED lines=36> */
.L_x_14550:
        /* <DEDUP_REMOVED lines=11> */
.L_x_14549:
        /* <DEDUP_REMOVED lines=19> */
.L_x_14552:
[----:B------:R-:W-:Y:S05]  /*8250*/  BSYNC.RECONVERGENT B2 ;  /* 0x0000000000027941 */ /* 0x000fea0003800200 */
.L_x_14551:
[----:B------:R-:W-:Y:S01]  /*8260*/  LOP3.LUT R7, R7, 0x80000000, R23, 0xb8, !PT ;  /* 0x8000000007077812 */ /* 0x000fe200078eb817 */
[----:B------:R-:W-:Y:S06]  /*8270*/  BRA `(.L_x_14548) ;  /* 0x0000000000187947 */ /* 0x000fec0003800000 */
.L_x_14547:
[----:B------:R-:W-:-:S06]  /*8280*/  DSETP.NAN.AND P0, PT, R2, R2, PT ;  /* 0x000000020200722a */ /* 0x000fcc0003f08000 */
[----:B------:R-:W-:-:S14]  /*8290*/  DSETP.NUM.AND P0, PT, R4, R4, !P0 ;  /* 0x000000040400722a */ /* 0x000fdc0004707000 */
[----:B------:R-:W-:Y:S02]  /*82a0*/  @P0 DSETP.NEU.AND P1, PT, R4, +INF , PT ;  /* 0x7ff000000400042a */ /* 0x000fe40003f2d000 */
[----:B------:R-:W-:-:S06]  /*82b0*/  @!P0 DADD R6, R22, R14 ;  /* 0x0000000016068229 */ /* 0x000fcc000000000e */
[----:B------:R-:W-:Y:S02]  /*82c0*/  @P0 FSEL R6, R22, RZ, P1 ;  /* 0x000000ff16060208 */ /* 0x000fe40000800000 */
[----:B------:R-:W-:-:S07]  /*82d0*/  @P0 FSEL R7, R23, -QNAN , P1 ;  /* 0xfff8000017070808 */ /* 0x000fce0000800000 */
.L_x_14548:
[----:B------:R-:W-:Y:S05]  /*82e0*/  BSYNC.RECONVERGENT B0 ;  /* 0x0000000000007941 */ /* 0x000fea0003800200 */
.L_x_14546:
        /* <DEDUP_REMOVED lines=26> */
.L_x_14554:
[----:B------:R-:W-:Y:S05]  /*8490*/  BSYNC.RECONVERGENT B2 ;  /* 0x0000000000027941 */ /* 0x000fea0003800200 */
.L_x_14553:
        /* <DEDUP_REMOVED lines=26> */
.L_x_14557:
[----:B------:R-:W-:Y:S05]  /*8640*/  BSYNC.RECONVERGENT B2 ;  /* 0x0000000000027941 */ /* 0x000fea0003800200 */
.L_x_14556:
[----:B------:R-:W-:Y:S01]  /*8650*/  LOP3.LUT R11, RZ, 0x80000000, R3, 0xb8, !PT ;  /* 0x80000000ff0b7812 */ /* 0x000fe200078eb803 */
[----:B------:R-:W-:Y:S01]  /*8660*/  IMAD.MOV.U32 R10, RZ, RZ, RZ ;  /* 0x000000ffff0a7224 */ /* 0x000fe200078e00ff */
[----:B------:R-:W-:Y:S06]  /*8670*/  BRA `(.L_x_14558) ;  /* 0x00000000007c7947 */ /* 0x000fec0003800000 */
.L_x_14555:
[----:B------:R-:W0:Y:S02]  /*8680*/  FRND.F64.FLOOR R2, R10 ;  /* 0x0000000a00027313 */ /* 0x000e240000305800 */
[----:B0-----:R-:W-:Y:S02]  /*8690*/  DADD R4, R10, -R2 ;  /* 0x000000000a047229 */ /* 0x001fe40000000802 */
[----:B------:R-:W-:-:S06]  /*86a0*/  DADD R6, R2, 1 ;  /* 0x3ff0000002067429 */ /* 0x000fcc0000000000 */
[----:B------:R-:W-:-:S06]  /*86b0*/  DSETP.GT.AND P0, PT, R4, 0.5, PT ;  /* 0x3fe000000400742a */ /* 0x000fcc0003f04000 */
[----:B------:R-:W-:Y:S02]  /*86c0*/  FSEL R10, R6, R2, P0 ;  /* 0x00000002060a7208 */ /* 0x000fe40000000000 */
[----:B------:R-:W-:Y:S01]  /*86d0*/  FSEL R11, R7, R3, P0 ;  /* 0x00000003070b7208 */ /* 0x000fe20000000000 */
[----:B------:R-:W-:Y:S06]  /*86e0*/  BRA `(.L_x_14558) ;  /* 0x0000000000607947 */ /* 0x000fec0003800000 */
.L_x_14545:
        /* <DEDUP_REMOVED lines=21> */
.L_x_14560:
[----:B------:R-:W-:Y:S05]  /*8840*/  BSYNC.RECONVERGENT B2 ;  /* 0x0000000000027941 */ /* 0x000fea0003800200 */
.L_x_14559:
[----:B------:R-:W-:Y:S02]  /*8850*/  IMAD.MOV.U32 R10, RZ, RZ, R2 ;  /* 0x000000ffff0a7224 */ /* 0x000fe400078e0002 */
[----:B------:R-:W-:-:S07]  /*8860*/  IMAD.MOV.U32 R11, RZ, RZ, R3 ;  /* 0x000000ffff0b7224 */ /* 0x000fce00078e0003 */
.L_x_14558:
[----:B------:R-:W-:Y:S05]  /*8870*/  BSYNC.RECONVERGENT B1 ;  /* 0x0000000000017941 */ /* 0x000fea0003800200 */
.L_x_14544:
        /* <DEDUP_REMOVED lines=36> */
.L_x_14567:
        /* <DEDUP_REMOVED lines=11> */
.L_x_14566:
        /* <DEDUP_REMOVED lines=20> */
.L_x_14569:
[----:B------:R-:W-:Y:S05]  /*8cb0*/  BSYNC.RECONVERGENT B2 ;  /* 0x0000000000027941 */ /* 0x000fea0003800200 */
.L_x_14568:
[----:B------:R-:W-:Y:S01]  /*8cc0*/  LOP3.LUT R7, R5, 0x80000000, R25, 0xb8, !PT ;  /* 0x8000000005077812 */ /* 0x000fe200078eb819 */
[----:B------:R-:W-:Y:S01]  /*8cd0*/  IMAD.MOV.U32 R6, RZ, RZ, R3 ;  /* 0x000000ffff067224 */ /* 0x000fe200078e0003 */
[----:B------:R-:W-:Y:S06]  /*8ce0*/  BRA `(.L_x_14565) ;  /* 0x0000000000187947 */ /* 0x000fec0003800000 */
.L_x_14564:
[----:B------:R-:W-:-:S06]  /*8cf0*/  DSETP.NAN.AND P0, PT, R4, R4, PT ;  /* 0x000000040400722a */ /* 0x000fcc0003f08000 */
[----:B------:R-:W-:-:S14]  /*8d00*/  DSETP.NUM.AND P0, PT, R2, R2, !P0 ;  /* 0x000000020200722a */ /* 0x000fdc0004707000 */
[----:B------:R-:W-:Y:S02]  /*8d10*/  @P0 DSETP.NEU.AND P1, PT, R2, +INF , PT ;  /* 0x7ff000000200042a */ /* 0x000fe40003f2d000 */
[----:B------:R-:W-:-:S06]  /*8d20*/  @!P0 DADD R6, R24, R32 ;  /* 0x0000000018068229 */ /* 0x000fcc0000000020 */
[----:B------:R-:W-:Y:S02]  /*8d30*/  @P0 FSEL R6, R24, RZ, P1 ;  /* 0x000000ff18060208 */ /* 0x000fe40000800000 */
[----:B------:R-:W-:-:S07]  /*8d40*/  @P0 FSEL R7, R25, -QNAN , P1 ;  /* 0xfff8000019070808 */ /* 0x000fce0000800000 */
.L_x_14565:
[----:B------:R-:W-:Y:S05]  /*8d50*/  BSYNC.RECONVERGENT B0 ;  /* 0x0000000000007941 */ /* 0x000fea0003800200 */
.L_x_14563:
        /* <DEDUP_REMOVED lines=26> */
.L_x_14571:
[----:B------:R-:W-:Y:S05]  /*8f00*/  BSYNC.RECONVERGENT B2 ;  /* 0x0000000000027941 */ /* 0x000fea0003800200 */
.L_x_14570:
        /* <DEDUP_REMOVED lines=26> */
.L_x_14574:
[----:B------:R-:W-:Y:S05]  /*90b0*/  BSYNC.RECONVERGENT B2 ;  /* 0x0000000000027941 */ /* 0x000fea0003800200 */
.L_x_14573:
[----:B------:R-:W-:Y:S01]  /*90c0*/  LOP3.LUT R13, RZ, 0x80000000, R3, 0xb8, !PT ;  /* 0x80000000ff0d7812 */ /* 0x000fe200078eb803 */
[----:B------:R-:W-:Y:S01]  /*90d0*/  IMAD.MOV.U32 R12, RZ, RZ, RZ ;  /* 0x000000ffff0c7224 */ /* 0x000fe200078e00ff */
[----:B------:R-:W-:Y:S06]  /*90e0*/  BRA `(.L_x_14575) ;  /* 0x00000000007c7947 */ /* 0x000fec0003800000 */
.L_x_14572:
[----:B------:R-:W0:Y:S02]  /*90f0*/  FRND.F64.FLOOR R2, R12 ;  /* 0x0000000c00027313 */ /* 0x000e240000305800 */
[----:B0-----:R-:W-:Y:S02]  /*9100*/  DADD R4, R12, -R2 ;  /* 0x000000000c047229 */ /* 0x001fe40000000802 */
[----:B------:R-:W-:-:S06]  /*9110*/  DADD R6, R2, 1 ;  /* 0x3ff0000002067429 */ /* 0x000fcc0000000000 */
[----:B------:R-:W-:-:S06]  /*9120*/  DSETP.GT.AND P0, PT, R4, 0.5, PT ;  /* 0x3fe000000400742a */ /* 0x000fcc0003f04000 */
[----:B------:R-:W-:Y:S02]  /*9130*/  FSEL R12, R6, R2, P0 ;  /* 0x00000002060c7208 */ /* 0x000fe40000000000 */
[----:B------:R-:W-:Y:S01]  /*9140*/  FSEL R13, R7, R3, P0 ;  /* 0x00000003070d7208 */ /* 0x000fe20000000000 */
[----:B------:R-:W-:Y:S06]  /*9150*/  BRA `(.L_x_14575) ;  /* 0x0000000000607947 */ /* 0x000fec0003800000 */
.L_x_14562:
        /* <DEDUP_REMOVED lines=21> */
.L_x_14577:
[----:B------:R-:W-:Y:S05]  /*92b0*/  BSYNC.RECONVERGENT B2 ;  /* 0x0000000000027941 */ /* 0x000fea0003800200 */
.L_x_14576:
[----:B------:R-:W-:Y:S02]  /*92c0*/  IMAD.MOV.U32 R12, RZ, RZ, R2 ;  /* 0x000000ffff0c7224 */ /* 0x000fe400078e0002 */
[----:B------:R-:W-:-:S07]  /*92d0*/  IMAD.MOV.U32 R13, RZ, RZ, R3 ;  /* 0x000000ffff0d7224 */ /* 0x000fce00078e0003 */
.L_x_14575:
[----:B------:R-:W-:Y:S05]  /*92e0*/  BSYNC.RECONVERGENT B1 ;  /* 0x0000000000017941 */ /* 0x000fea0003800200 */
.L_x_14561:
        /* <DEDUP_REMOVED lines=36> */
.L_x_14584:
        /* <DEDUP_REMOVED lines=11> */
.L_x_14583:
        /* <DEDUP_REMOVED lines=20> */
.L_x_14586:
[----:B------:R-:W-:Y:S05]  /*9720*/  BSYNC.RECONVERGENT B2 ;  /* 0x0000000000027941 */ /* 0x000fea0003800200 */
.L_x_14585:
[----:B------:R-:W-:Y:S01]  /*9730*/  LOP3.LUT R7, R5, 0x80000000, R27, 0xb8, !PT ;  /* 0x8000000005077812 */ /* 0x000fe200078eb81b */
[----:B------:R-:W-:Y:S01]  /*9740*/  IMAD.MOV.U32 R6, RZ, RZ, R3 ;  /* 0x000000ffff067224 */ /* 0x000fe200078e0003 */
[----:B------:R-:W-:Y:S06]  /*9750*/  BRA `(.L_x_14582) ;  /* 0x0000000000187947 */ /* 0x000fec0003800000 */
.L_x_14581:
[----:B------:R-:W-:-:S06]  /*9760*/  DSETP.NAN.AND P0, PT, R4, R4, PT ;  /* 0x000000040400722a */ /* 0x000fcc0003f08000 */
[----:B------:R-:W-:-:S14]  /*9770*/  DSETP.NUM.AND P0, PT, R2, R2, !P0 ;  /* 0x000000020200722a */ /* 0x000fdc0004707000 */
[----:B------:R-:W-:Y:S02]  /*9780*/  @P0 DSETP.NEU.AND P1, PT, R2, +INF , PT ;  /* 0x7ff000000200042a */ /* 0x000fe40003f2d000 */
[----:B------:R-:W-:-:S06]  /*9790*/  @!P0 DADD R6, R26, R34 ;  /* 0x000000001a068229 */ /* 0x000fcc0000000022 */
[----:B------:R-:W-:Y:S02]  /*97a0*/  @P0 FSEL R6, R26, RZ, P1 ;  /* 0x000000ff1a060208 */ /* 0x000fe40000800000 */
[----:B------:R-:W-:-:S07]  /*97b0*/  @P0 FSEL R7, R27, -QNAN , P1 ;  /* 0xfff800001b070808 */ /* 0x000fce0000800000 */
.L_x_14582:
[----:B------:R-:W-:Y:S05]  /*97c0*/  BSYNC.RECONVERGENT B0 ;  /* 0x0000000000007941 */ /* 0x000fea0003800200 */
.L_x_14580:
        /* <DEDUP_REMOVED lines=26> */
.L_x_14588:
[----:B------:R-:W-:Y:S05]  /*9970*/  BSYNC.RECONVERGENT B2 ;  /* 0x0000000000027941 */ /* 0x000fea0003800200 */
.L_x_14587:
        /* <DEDUP_REMOVED lines=26> */
.L_x_14591:
[----:B------:R-:W-:Y:S05]  /*9b20*/  BSYNC.RECONVERGENT B2 ;  /* 0x0000000000027941 */ /* 0x000fea0003800200 */
.L_x_14590:
[----:B------:R-:W-:Y:S01]  /*9b30*/  LOP3.LUT R15, RZ, 0x80000000, R3, 0xb8, !PT ;  /* 0x80000000ff0f7812 */ /* 0x000fe200078eb803 */
[----:B------:R-:W-:Y:S01]  /*9b40*/  IMAD.MOV.U32 R14, RZ, RZ, RZ ;  /* 0x000000ffff0e7224 */ /* 0x000fe200078e00ff */
[----:B------:R-:W-:Y:S06]  /*9b50*/  BRA `(.L_x_14592) ;  /* 0x00000000007c7947 */ /* 0x000fec0003800000 */
.L_x_14589:
[----:B------:R-:W0:Y:S02]  /*9b60*/  FRND.F64.FLOOR R2, R14 ;  /* 0x0000000e00027313 */ /* 0x000e240000305800 */
[----:B0-----:R-:W-:Y:S02]  /*9b70*/  DADD R4, R14, -R2 ;  /* 0x000000000e047229 */ /* 0x001fe40000000802 */
[----:B------:R-:W-:-:S06]  /*9b80*/  DADD R6, R2, 1 ;  /* 0x3ff0000002067429 */ /* 0x000fcc0000000000 */
[----:B------:R-:W-:-:S06]  /*9b90*/  DSETP.GT.AND P0, PT, R4, 0.5, PT ;  /* 0x3fe000000400742a */ /* 0x000fcc0003f04000 */
[----:B------:R-:W-:Y:S02]  /*9ba0*/  FSEL R14, R6, R2, P0 ;  /* 0x00000002060e7208 */ /* 0x000fe40000000000 */
[----:B------:R-:W-:Y:S01]  /*9bb0*/  FSEL R15, R7, R3, P0 ;  /* 0x00000003070f7208 */ /* 0x000fe20000000000 */
[----:B------:R-:W-:Y:S06]  /*9bc0*/  BRA `(.L_x_14592) ;  /* 0x0000000000607947 */ /* 0x000fec0003800000 */
.L_x_14579:
        /* <DEDUP_REMOVED lines=21> */
.L_x_14594:
[----:B------:R-:W-:Y:S05]  /*9d20*/  BSYNC.RECONVERGENT B2 ;  /* 0x0000000000027941 */ /* 0x000fea0003800200 */
.L_x_14593:
[----:B------:R-:W-:Y:S02]  /*9d30*/  IMAD.MOV.U32 R14, RZ, RZ, R2 ;  /* 0x000000ffff0e7224 */ /* 0x000fe400078e0002 */
[----:B------:R-:W-:-:S07]  /*9d40*/  IMAD.MOV.U32 R15, RZ, RZ, R3 ;  /* 0x000000ffff0f7224 */ /* 0x000fce00078e0003 */
.L_x_14592:
[----:B------:R-:W-:Y:S05]  /*9d50*/  BSYNC.RECONVERGENT B1 ;  /* 0x0000000000017941 */ /* 0x000fea0003800200 */
.L_x_14578:
        /* <DEDUP_REMOVED lines=36> */
.L_x_14601:
        /* <DEDUP_REMOVED lines=11> */
.L_x_14600:
        /* <DEDUP_REMOVED lines=20> */
.L_x_14603:
[----:B------:R-:W-:Y:S05]  /*a190*/  BSYNC.RECONVERGENT B2 ;  /* 0x0000000000027941 */ /* 0x000fea0003800200 */
.L_x_14602:
[----:B------:R-:W-:Y:S01]  /*a1a0*/  LOP3.LUT R7, R5, 0x80000000, R29, 0xb8, !PT ;  /* 0x8000000005077812 */ /* 0x000fe200078eb81d */
[----:B------:R-:W-:Y:S01]  /*a1b0*/  IMAD.MOV.U32 R6, RZ, RZ, R3 ;  /* 0x000000ffff067224 */ /* 0x000fe200078e0003 */
[----:B------:R-:W-:Y:S06]  /*a1c0*/  BRA `(.L_x_14599) ;  /* 0x0000000000187947 */ /* 0x000fec0003800000 */
.L_x_14598:
[----:B------:R-:W-:-:S06]  /*a1d0*/  DSETP.NAN.AND P0, PT, R4, R4, PT ;  /* 0x000000040400722a */ /* 0x000fcc0003f08000 */
[----:B------:R-:W-:-:S14]  /*a1e0*/  DSETP.NUM.AND P0, PT, R2, R2, !P0 ;  /* 0x000000020200722a */ /* 0x000fdc0004707000 */
[----:B------:R-:W-:Y:S02]  /*a1f0*/  @P0 DSETP.NEU.AND P1, PT, R2, +INF , PT ;  /* 0x7ff000000200042a */ /* 0x000fe40003f2d000 */
[----:B------:R-:W-:-:S06]  /*a200*/  @!P0 DADD R6, R28, R36 ;  /* 0x000000001c068229 */ /* 0x000fcc0000000024 */
[----:B------:R-:W-:Y:S02]  /*a210*/  @P0 FSEL R6, R28, RZ, P1 ;  /* 0x000000ff1c060208 */ /* 0x000fe40000800000 */
[----:B------:R-:W-:-:S07]  /*a220*/  @P0 FSEL R7, R29, -QNAN , P1 ;  /* 0xfff800001d070808 */ /* 0x000fce0000800000 */
.L_x_14599:
[----:B------:R-:W-:Y:S05]  /*a230*/  BSYNC.RECONVERGENT B0 ;  /* 0x0000000000007941 */ /* 0x000fea0003800200 */
.L_x_14597:
        /* <DEDUP_REMOVED lines=26> */
.L_x_14605:
[----:B------:R-:W-:Y:S05]  /*a3e0*/  BSYNC.RECONVERGENT B2 ;  /* 0x0000000000027941 */ /* 0x000fea0003800200 */
.L_x_14604:
        /* <DEDUP_REMOVED lines=26> */
.L_x_14608:
[----:B------:R-:W-:Y:S05]  /*a590*/  BSYNC.RECONVERGENT B2 ;  /* 0x0000000000027941 */ /* 0x000fea0003800200 */
.L_x_14607:
[----:B------:R-:W-:Y:S01]  /*a5a0*/  LOP3.LUT R17, RZ, 0x80000000, R3, 0xb8, !PT ;  /* 0x80000000ff117812 */ /* 0x000fe200078eb803 */
[----:B------:R-:W-:Y:S01]  /*a5b0*/  IMAD.MOV.U32 R16, RZ, RZ, RZ ;  /* 0x000000ffff107224 */ /* 0x000fe200078e00ff */
[----:B------:R-:W-:Y:S06]  /*a5c0*/  BRA `(.L_x_14609) ;  /* 0x00000000007c7947 */ /* 0x000fec0003800000 */
.L_x_14606:
[----:B------:R-:W0:Y:S02]  /*a5d0*/  FRND.F64.FLOOR R2, R16 ;  /* 0x0000001000027313 */ /* 0x000e240000305800 */
[----:B0-----:R-:W-:Y:S02]  /*a5e0*/  DADD R4, R16, -R2 ;  /* 0x0000000010047229 */ /* 0x001fe40000000802 */
[----:B------:R-:W-:-:S06]  /*a5f0*/  DADD R6, R2, 1 ;  /* 0x3ff0000002067429 */ /* 0x000fcc0000000000 */
[----:B------:R-:W-:-:S06]  /*a600*/  DSETP.GT.AND P0, PT, R4, 0.5, PT ;  /* 0x3fe000000400742a */ /* 0x000fcc0003f04000 */
[----:B------:R-:W-:Y:S02]  /*a610*/  FSEL R16, R6, R2, P0 ;  /* 0x0000000206107208 */ /* 0x000fe40000000000 */
[----:B------:R-:W-:Y:S01]  /*a620*/  FSEL R17, R7, R3, P0 ;  /* 0x0000000307117208 */ /* 0x000fe20000000000 */
[----:B------:R-:W-:Y:S06]  /*a630*/  BRA `(.L_x_14609) ;  /* 0x0000000000607947 */ /* 0x000fec0003800000 */
.L_x_14596:
        /* <DEDUP_REMOVED lines=21> */
.L_x_14611:
[----:B------:R-:W-:Y:S05]  /*a790*/  BSYNC.RECONVERGENT B2 ;  /* 0x0000000000027941 */ /* 0x000fea0003800200 */
.L_x_14610:
[----:B------:R-:W-:Y:S02]  /*a7a0*/  IMAD.MOV.U32 R16, RZ, RZ, R2 ;  /* 0x000000ffff107224 */ /* 0x000fe400078e0002 */
[----:B------:R-:W-:-:S07]  /*a7b0*/  IMAD.MOV.U32 R17, RZ, RZ, R3 ;  /* 0x000000ffff117224 */ /* 0x000fce00078e0003 */
.L_x_14609:
[----:B------:R-:W-:Y:S05]  /*a7c0*/  BSYNC.RECONVERGENT B1 ;  /* 0x0000000000017941 */ /* 0x000fea0003800200 */
.L_x_14595:
        /* <DEDUP_REMOVED lines=36> */
.L_x_14618:
        /* <DEDUP_REMOVED lines=11> */
.L_x_14617:
        /* <DEDUP_REMOVED lines=20> */
.L_x_14620:
[----:B------:R-:W-:Y:S05]  /*ac00*/  BSYNC.RECONVERGENT B2 ;  /* 0x0000000000027941 */ /* 0x000fea0003800200 */
.L_x_14619:
[----:B------:R-:W-:Y:S01]  /*ac10*/  LOP3.LUT R7, R5, 0x80000000, R31, 0xb8, !PT ;  /* 0x8000000005077812 */ /* 0x000fe200078eb81f */
[----:B------:R-:W-:Y:S01]  /*ac20*/  IMAD.MOV.U32 R6, RZ, RZ, R3 ;  /* 0x000000ffff067224 */ /* 0x000fe200078e0003 */
[----:B------:R-:W-:Y:S06]  /*ac30*/  BRA `(.L_x_14616) ;  /* 0x0000000000187947 */ /* 0x000fec0003800000 */
.L_x_14615:
[----:B------:R-:W-:-:S06]  /*ac40*/  DSETP.NAN.AND P0, PT, R4, R4, PT ;  /* 0x000000040400722a */ /* 0x000fcc0003f08000 */
[----:B------:R-:W-:-:S14]  /*ac50*/  DSETP.NUM.AND P0, PT, R2, R2, !P0 ;  /* 0x000000020200722a */ /* 0x000fdc0004707000 */
[----:B------:R-:W-:Y:S02]  /*ac60*/  @P0 DSETP.NEU.AND P1, PT, R2, +INF , PT ;  /* 0x7ff000000200042a */ /* 0x000fe40003f2d000 */
[----:B------:R-:W-:-:S06]  /*ac70*/  @!P0 DADD R6, R30, R38 ;  /* 0x000000001e068229 */ /* 0x000fcc0000000026 */
[----:B------:R-:W-:Y:S02]  /*ac80*/  @P0 FSEL R6, R30, RZ, P1 ;  /* 0x000000ff1e060208 */ /* 0x000fe40000800000 */
[----:B------:R-:W-:-:S07]  /*ac90*/  @P0 FSEL R7, R31, -QNAN , P1 ;  /* 0xfff800001f070808 */ /* 0x000fce0000800000 */
.L_x_14616:
[----:B------:R-:W-:Y:S05]  /*aca0*/  BSYNC.RECONVERGENT B0 ;  /* 0x0000000000007941 */ /* 0x000fea0003800200 */
.L_x_14614:
        /* <DEDUP_REMOVED lines=26> */
.L_x_14622:
[----:B------:R-:W-:Y:S05]  /*ae50*/  BSYNC.RECONVERGENT B2 ;  /* 0x0000000000027941 */ /* 0x000fea0003800200 */
.L_x_14621:
        /* <DEDUP_REMOVED lines=26> */
.L_x_14625:
[----:B------:R-:W-:Y:S05]  /*b000*/  BSYNC.RECONVERGENT B2 ;  /* 0x0000000000027941 */ /* 0x000fea0003800200 */
.L_x_14624:
[----:B------:R-:W-:Y:S01]  /*b010*/  LOP3.LUT R19, RZ, 0x80000000, R3, 0xb8, !PT ;  /* 0x80000000ff137812 */ /* 0x000fe200078eb803 */
[----:B------:R-:W-:Y:S01]  /*b020*/  IMAD.MOV.U32 R18, RZ, RZ, RZ ;  /* 0x000000ffff127224 */ /* 0x000fe200078e00ff */
[----:B------:R-:W-:Y:S06]  /*b030*/  BRA `(.L_x_14626) ;  /* 0x00000000007c7947 */ /* 0x000fec0003800000 */
.L_x_14623:
[----:B------:R-:W0:Y:S02]  /*b040*/  FRND.F64.FLOOR R2, R18 ;  /* 0x0000001200027313 */ /* 0x000e240000305800 */
[----:B0-----:R-:W-:Y:S02]  /*b050*/  DADD R4, R18, -R2 ;  /* 0x0000000012047229 */ /* 0x001fe40000000802 */
[----:B------:R-:W-:-:S06]  /*b060*/  DADD R6, R2, 1 ;  /* 0x3ff0000002067429 */ /* 0x000fcc0000000000 */
[----:B------:R-:W-:-:S06]  /*b070*/  DSETP.GT.AND P0, PT, R4, 0.5, PT ;  /* 0x3fe000000400742a */ /* 0x000fcc0003f04000 */
[----:B------:R-:W-:Y:S02]  /*b080*/  FSEL R18, R6, R2, P0 ;  /* 0x0000000206127208 */ /* 0x000fe40000000000 */
[----:B------:R-:W-:Y:S01]  /*b090*/  FSEL R19, R7, R3, P0 ;  /* 0x0000000307137208 */ /* 0x000fe20000000000 */
[----:B------:R-:W-:Y:S06]  /*b0a0*/  BRA `(.L_x_14626) ;  /* 0x0000000000607947 */ /* 0x000fec0003800000 */
.L_x_14613:
        /* <DEDUP_REMOVED lines=21> */
.L_x_14628:
[----:B------:R-:W-:Y:S05]  /*b200*/  BSYNC.RECONVERGENT B2 ;  /* 0x0000000000027941 */ /* 0x000fea0003800200 */
.L_x_14627:
[----:B------:R-:W-:Y:S02]  /*b210*/  IMAD.MOV.U32 R18, RZ, RZ, R2 ;  /* 0x000000ffff127224 */ /* 0x000fe400078e0002 */
[----:B------:R-:W-:-:S07]  /*b220*/  IMAD.MOV.U32 R19, RZ, RZ, R3 ;  /* 0x000000ffff137224 */ /* 0x000fce00078e0003 */
.L_x_14626:
[----:B------:R-:W-:Y:S05]  /*b230*/  BSYNC.RECONVERGENT B1 ;  /* 0x0000000000017941 */ /* 0x000fea0003800200 */
.L_x_14612:
[----:B------:R-:W0:Y:S01]  /*b240*/  S2R R0, SR_CTAID.X ;  /* 0x0000000000007919 */ /* 0x000e220000002500 */
[----:B------:R-:W1:Y:S01]  /*b250*/  LDC.64 R2, c[0x0][0x388] ;  /* 0x0000e200ff027b82 */ /* 0x000e620000000a00 */
[----:B------:R-:W2:Y:S01]  /*b260*/  S2R R5, SR_TID.X ;  /* 0x0000000000057919 */ /* 0x000ea20000002100 */
[----:B0-----:R-:W-:-:S04]  /*b270*/  IMAD.SHL.U32 R7, R0, 0x400, RZ ;  /* 0x0000040000077824 */ /* 0x001fc800078e00ff */
[----:B-1----:R-:W-:-:S04]  /*b280*/  IMAD.WIDE.U32 R2, R7, 0x8, R2 ;  /* 0x0000000807027825 */ /* 0x002fc800078e0002 */
[----:B--2---:R-:W-:-:S05]  /*b290*/  IMAD.WIDE.U32 R2, R5, 0x20, R2 ;  /* 0x0000002005027825 */ /* 0x004fca00078e0002 */
[----:B------:R-:W-:Y:S04]  /*b2a0*/  STG.E.ENL2.256 desc[UR6][R2.64], R40, R8 ;  /* 0xf80000280208797f */ /* 0x000fe8000f121806 */
[----:B------:R-:W-:Y:S01]  /*b2b0*/  STG.E.ENL2.256 desc[UR6][R2.64+0x1000], R12, R16 ;  /* 0xf800800c0210797f */ /* 0x000fe2000f121806 */
[----:B------:R-:W-:Y:S05]  /*b2c0*/  EXIT ;  /* 0x000000000000794d */ /* 0x000fea0003800000 */
        .weak           $__internal_5_$__cuda_sm20_div_rn_f64_full
        .type           $__internal_5_$__cuda_sm20_div_rn_f64_full,@function
        .size           $__internal_5_$__cuda_sm20_div_rn_f64_full,(.L_x_36954 - $__internal_5_$__cuda_sm20_div_rn_f64_full)
$__internal_5_$__cuda_sm20_div_rn_f64_full:
        /* <DEDUP_REMOVED lines=72> */
.L_x_14630:
        /* <DEDUP_REMOVED lines=17> */
.L_x_14633:
[----:B------:R-:W-:-:S05]  /*b860*/  LOP3.LUT R2, R45, 0x80000, RZ, 0xfc, !PT ;  /* 0x000800002d027812 */ /* 0x000fca00078efcff */
[----:B------:R-:W-:Y:S02]  /*b870*/  IMAD.MOV.U32 R3, RZ, RZ, R2 ;  /* 0x000000ffff037224 */ /* 0x000fe400078e0002 */
[----:B------:R-:W-:Y:S01]  /*b880*/  IMAD.MOV.U32 R2, RZ, RZ, R44 ;  /* 0x000000ffff027224 */ /* 0x000fe200078e002c */
[----:B------:R-:W-:Y:S06]  /*b890*/  BRA `(.L_x_14631) ;  /* 0x00000000000c7947 */ /* 0x000fec0003800000 */
.L_x_14632:
[----:B------:R-:W-:-:S05]  /*b8a0*/  LOP3.LUT R2, R5, 0x80000, RZ, 0xfc, !PT ;  /* 0x0008000005027812 */ /* 0x000fca00078efcff */
[----:B------:R-:W-:Y:S02]  /*b8b0*/  IMAD.MOV.U32 R3, RZ, RZ, R2 ;  /* 0x000000ffff037224 */ /* 0x000fe400078e0002 */
[----:B------:R-:W-:-:S07]  /*b8c0*/  IMAD.MOV.U32 R2, RZ, RZ, R4 ;  /* 0x000000ffff027224 */ /* 0x000fce00078e0004 */
.L_x_14631:
[----:B------:R-:W-:Y:S05]  /*b8d0*/  BSYNC.RECONVERGENT B0 ;  /* 0x0000000000007941 */ /* 0x000fea0003800200 */
.L_x_14629:
[----:B------:R-:W-:Y:S02]  /*b8e0*/  IMAD.MOV.U32 R4, RZ, RZ, R0 ;  /* 0x000000ffff047224 */ /* 0x000fe400078e0000 */
[----:B------:R-:W-:-:S04]  /*b8f0*/  IMAD.MOV.U32 R5, RZ, RZ, 0x0 ;  /* 0x00000000ff057424 */ /* 0x000fc800078e00ff */
[----:B------:R-:W-:Y:S05]  /*b900*/  RET.REL.NODEC R4 `(_ZN2at6native29vectorized_elementwise_kernelILi4ENS0_13BinaryFunctorIdddZZZNS0_15binary_internal21div_floor_kernel_cudaERNS_18TensorIteratorBaseEENKUlvE1_clEvENKUlvE_clEvEUlddE_EESt5arrayIPcLm3EEEEviT0_T1_) ;  /* 0xffffff4404bc7950 */ /* 0x000fea0003c3ffff */
.L_x_14634:
        /* <DEDUP_REMOVED lines=15> */
.L_x_36954:


//--------------------- .text._ZN2at6native29vectorized_elementwise_kernelILi8ENS0_13BinaryFunctorIdddZZZNS0_15binary_internal21div_floor_kernel_cudaERNS_18TensorIteratorBaseEENKUlvE1_clEvENKUlvE_clEvEUlddE_EESt5arrayIPcLm3EEEEviT0_T1_ --------------------------
	.section	.text._ZN2at6native29vectorized_elementwise_kernelILi8ENS0_13BinaryFunctorIdddZZZNS0_15binary_internal21div_floor_kernel_cudaERNS_18TensorIteratorBaseEENKUlvE1_clEvENKUlvE_clEvEUlddE_EESt5arrayIPcLm3EEEEviT0_T1_,"ax",@progbits
	.align	128
        .global         _ZN2at6native29vectorized_elementwise_kernelILi8ENS0_13BinaryFunctorIdddZZZNS0_15binary_internal21div_floor_kernel_cudaERNS_18TensorIteratorBaseEENKUlvE1_clEvENKUlvE_clEvEUlddE_EESt5arrayIPcLm3EEEEviT0_T1_
        .type           _ZN2at6native29vectorized_elementwise_kernelILi8ENS0_13BinaryFunctorIdddZZZNS0_15binary_internal21div_floor_kernel_cudaERNS_18TensorIteratorBaseEENKUlvE1_clEvENKUlvE_clEvEUlddE_EESt5arrayIPcLm3EEEEviT0_T1_,@function
        .size           _ZN2at6native29vectorized_elementwise_kernelILi8ENS0_13BinaryFunctorIdddZZZNS0_15binary_internal21div_floor_kernel_cudaERNS_18TensorIteratorBaseEENKUlvE1_clEvENKUlvE_clEvEUlddE_EESt5arrayIPcLm3EEEEviT0_T1_,(.L_x_36955 - _ZN2at6native29vectorized_elementwise_kernelILi8ENS0_13BinaryFunctorIdddZZZNS0_15binary_internal21div_floor_kernel_cudaERNS_18TensorIteratorBaseEENKUlvE1_clEvENKUlvE_clEvEUlddE_EESt5arrayIPcLm3EEEEviT0_T1_)
        .other          _ZN2at6native29vectorized_elementwise_kernelILi8ENS0_13BinaryFunctorIdddZZZNS0_15binary_internal21div_floor_kernel_cudaERNS_18TensorIteratorBaseEENKUlvE1_clEvENKUlvE_clEvEUlddE_EESt5arrayIPcLm3EEEEviT0_T1_,@"STO_CUDA_ENTRY STV_DEFAULT"
_ZN2at6native29vectorized_elementwise_kernelILi8ENS0_13BinaryFunctorIdddZZZNS0_15binary_internal21div_floor_kernel_cudaERNS_18TensorIteratorBaseEENKUlvE1_clEvENKUlvE_clEvEUlddE_EESt5arrayIPcLm3EEEEviT0_T1_:
.text._ZN2at6native29vectorized_elementwise_kernelILi8ENS0_13BinaryFunctorIdddZZZNS0_15binary_internal21div_floor_kernel_cudaERNS_18TensorIteratorBaseEENKUlvE1_clEvENKUlvE_clEvEUlddE_EESt5arrayIPcLm3EEEEviT0_T1_:
        /* <DEDUP_REMOVED lines=121> */
[----:B------:R-:W-:Y:S05]  /*0790*/  CALL.REL.NOINC `($__internal_6_$__cuda_sm20_div_rn_f64_full) ;  /* 0x000000a800cc7944 */ /* 0x000fea0003c00000 */
.L_x_14640:
[----:B------:R-:W-:Y:S05]  /*07a0*/  BSYNC.RECONVERGENT B2 ;  /* 0x0000000000027941 */ /* 0x000fea0003800200 */
.L_x_14639:
[----:B------:R-:W-:Y:S02]  /*07b0*/  IMAD.MOV.U32 R8, RZ, RZ, R2 ;  /* 0x000000ffff087224 */ /* 0x000fe400078e0002 */
[----:B------:R-:W-:Y:S01]  /*07c0*/  IMAD.MOV.U32 R9, RZ, RZ, R3 ;  /* 0x000000ffff097224 */ /* 0x000fe200078e0003 */
[----:B------:R-:W-:Y:S06]  /*07d0*/  BRA `(.L_x_14637) ;  /* 0x0000000800247947 */ /* 0x000fec0003800000 */
.L_x_14638:
        /* <DEDUP_REMOVED lines=15> */
.L_x_14642:
        /* <DEDUP_REMOVED lines=25> */
.L_x_14645:
        /* <DEDUP_REMOVED lines=11> */
.L_x_14644:
        /* <DEDUP_REMOVED lines=20> */
.L_x_14647:
[----:B------:R-:W-:Y:S05]  /*0c50*/  BSYNC.RECONVERGENT B2 ;  /* 0x0000000000027941 */ /* 0x000fea0003800200 */
.L_x_14646:
[----:B------:R-:W-:Y:S01]  /*0c60*/  LOP3.LUT R5, R7, 0x80000000, R13, 0xb8, !PT ;  /* 0x8000000007057812 */ /* 0x000fe200078eb80d */
[----:B------:R-:W-:-:S07]  /*0c70*/  IMAD.MOV.U32 R4, RZ, RZ, R3 ;  /* 0x000000ffff047224 */ /* 0x000fce00078e0003 */
.L_x_14643:
[----:B------:R-:W-:Y:S05]  /*0c80*/  BSYNC.RECONVERGENT B0 ;  /* 0x0000000000007941 */ /* 0x000fea0003800200 */
.L_x_14641:
        /* <DEDUP_REMOVED lines=26> */
.L_x_14649:
[----:B------:R-:W-:Y:S05]  /*0e30*/  BSYNC.RECONVERGENT B2 ;  /* 0x0000000000027941 */ /* 0x000fea0003800200 */
.L_x_14648:
        /* <DEDUP_REMOVED lines=32> */
.L_x_14651:
[----:B------:R-:W-:Y:S05]  /*1040*/  BSYNC.RECONVERGENT B2 ;  /* 0x0000000000027941 */ /* 0x000fea0003800200 */
.L_x_14650:
[----:B------:R-:W-:Y:S01]  /*1050*/  LOP3.LUT R9, RZ, 0x80000000, R3, 0xb8, !PT ;  /* 0x80000000ff097812 */ /* 0x000fe200078eb803 */
[----:B------:R-:W-:-:S07]  /*1060*/  IMAD.MOV.U32 R8, RZ, RZ, RZ ;  /* 0x000000ffff087224 */ /* 0x000fce00078e00ff */
.L_x_14637:
[----:B------:R-:W-:Y:S05]  /*1070*/  BSYNC.RECONVERGENT B1 ;  /* 0x0000000000017941 */ /* 0x000fea0003800200 */
.L_x_14636:
        /* <DEDUP_REMOVED lines=42> */
.L_x_14659:
        /* <DEDUP_REMOVED lines=11> */
.L_x_14658:
        /* <DEDUP_REMOVED lines=19> */
.L_x_14661:
[----:B------:R-:W-:Y:S05]  /*1500*/  BSYNC.RECONVERGENT B2 ;  /* 0x0000000000027941 */ /* 0x000fea0003800200 */
.L_x_14660:
[----:B------:R-:W-:Y:S01]  /*1510*/  LOP3.LUT R7, R7, 0x80000000, R41, 0xb8, !PT ;  /* 0x8000000007077812 */ /* 0x000fe200078eb829 */
[----:B------:R-:W-:Y:S06]  /*1520*/  BRA `(.L_x_14657) ;  /* 0x0000000000187947 */ /* 0x000fec0003800000 */
.L_x_14656:
[----:B------:R-:W-:-:S06]  /*1530*/  DSETP.NAN.AND P0, PT, R2, R2, PT ;  /* 0x000000020200722a */ /* 0x000fcc0003f08000 */
[----:B------:R-:W-:-:S14]  /*1540*/  DSETP.NUM.AND P0, PT, R4, R4, !P0 ;  /* 0x000000040400722a */ /* 0x000fdc0004707000 */
[----:B------:R-:W-:Y:S02]  /*1550*/  @P0 DSETP.NEU.AND P1, PT, R4, +INF , PT ;  /* 0x7ff000000400042a */ /* 0x000fe40003f2d000 */
[----:B------:R-:W-:-:S06]  /*1560*/  @!P0 DADD R6, R38, R40 ;  /* 0x0000000026068229 */ /* 0x000fcc0000000028 */
[----:B------:R-:W-:Y:S02]  /*1570*/  @P0 FSEL R6, R40, RZ, P1 ;  /* 0x000000ff28060208 */ /* 0x000fe40000800000 */
[----:B------:R-:W-:-:S07]  /*1580*/  @P0 FSEL R7, R41, -QNAN , P1 ;  /* 0xfff8000029070808 */ /* 0x000fce0000800000 */
.L_x_14657:
[----:B------:R-:W-:Y:S05]  /*1590*/  BSYNC.RECONVERGENT B0 ;  /* 0x0000000000007941 */ /* 0x000fea0003800200 */
.L_x_14655:
        /* <DEDUP_REMOVED lines=26> */
.L_x_14663:
[----:B------:R-:W-:Y:S05]  /*1740*/  BSYNC.RECONVERGENT B2 ;  /* 0x0000000000027941 */ /* 0x000fea0003800200 */
.L_x_14662:
        /* <DEDUP_REMOVED lines=26> */
.L_x_14666:
[----:B------:R-:W-:Y:S05]  /*18f0*/  BSYNC.RECONVERGENT B2 ;  /* 0x0000000000027941 */ /* 0x000fea0003800200 */
.L_x_14665:
[----:B------:R-:W-:Y:S01]  /*1900*/  LOP3.LUT R11, RZ, 0x80000000, R3, 0xb8, !PT ;  /* 0x80000000ff0b7812 */ /* 0x000fe200078eb803 */
[----:B------:R-:W-:Y:S01]  /*1910*/  IMAD.MOV.U32 R10, RZ, RZ, RZ ;  /* 0x000000ffff0a7224 */ /* 0x000fe200078e00ff */
[----:B------:R-:W-:Y:S06]  /*1920*/  BRA `(.L_x_14653) ;  /* 0x00000000007c7947 */ /* 0x000fec0003800000 */
.L_x_14664:
[----:B------:R-:W0:Y:S02]  /*1930*/  FRND.F64.FLOOR R2, R12 ;  /* 0x0000000c00027313 */ /* 0x000e240000305800 */
[----:B0-----:R-:W-:Y:S02]  /*1940*/  DADD R4, R12, -R2 ;  /* 0x000000000c047229 */ /* 0x001fe40000000802 */
[----:B------:R-:W-:-:S06]  /*1950*/  DADD R6, R2, 1 ;  /* 0x3ff0000002067429 */ /* 0x000fcc0000000000 */
[----:B------:R-:W-:-:S06]  /*1960*/  DSETP.GT.AND P0, PT, R4, 0.5, PT ;  /* 0x3fe000000400742a */ /* 0x000fcc0003f04000 */
[----:B------:R-:W-:Y:S02]  /*1970*/  FSEL R10, R6, R2, P0 ;  /* 0x00000002060a7208 */ /* 0x000fe40000000000 */
[----:B------:R-:W-:Y:S01]  /*1980*/  FSEL R11, R7, R3, P0 ;  /* 0x00000003070b7208 */ /* 0x000fe20000000000 */
[----:B------:R-:W-:Y:S06]  /*1990*/  BRA `(.L_x_14653) ;  /* 0x0000000000607947 */ /* 0x000fec0003800000 */
.L_x_14654:
        /* <DEDUP_REMOVED lines=21> */
.L_x_14668:
[----:B------:R-:W-:Y:S05]  /*1af0*/  BSYNC.RECONVERGENT B2 ;  /* 0x0000000000027941 */ /* 0x000fea0003800200 */
.L_x_14667:
[----:B------:R-:W-:Y:S02]  /*1b00*/  IMAD.MOV.U32 R10, RZ, RZ, R2 ;  /* 0x000000ffff0a7224 */ /* 0x000fe400078e0002 */
[----:B------:R-:W-:-:S07]  /*1b10*/  IMAD.MOV.U32 R11, RZ, RZ, R3 ;  /* 0x000000ffff0b7224 */ /* 0x000fce00078e0003 */
.L_x_14653:
[----:B------:R-:W-:Y:S05]  /*1b20*/  BSYNC.RECONVERGENT B1 ;  /* 0x0000000000017941 */ /* 0x000fea0003800200 */
.L_x_14652:
        /* <DEDUP_REMOVED lines=42> */
.L_x_14676:
        /* <DEDUP_REMOVED lines=11> */
.L_x_14675:
        /* <DEDUP_REMOVED lines=19> */
.L_x_14678:
[----:B------:R-:W-:Y:S05]  /*1fb0*/  BSYNC.RECONVERGENT B2 ;  /* 0x0000000000027941 */ /* 0x000fea0003800200 */
.L_x_14677:
[----:B------:R-:W-:Y:S01]  /*1fc0*/  LOP3.LUT R7, R7, 0x80000000, R37, 0xb8, !PT ;  /* 0x8000000007077812 */ /* 0x000fe200078eb825 */
[----:B------:R-:W-:Y:S06]  /*1fd0*/  BRA `(.L_x_14674) ;  /* 0x0000000000187947 */ /* 0x000fec0003800000 */
.L_x_14673:
[----:B------:R-:W-:-:S06]  /*1fe0*/  DSETP.NAN.AND P0, PT, R4, R4, PT ;  /* 0x000000040400722a */ /* 0x000fcc0003f08000 */
[----:B------:R-:W-:-:S14]  /*1ff0*/  DSETP.NUM.AND P0, PT, R2, R2, !P0 ;  /* 0x000000020200722a */ /* 0x000fdc0004707000 */
[----:B------:R-:W-:Y:S02]  /*2000*/  @P0 DSETP.NEU.AND P1, PT, R2, +INF , PT ;  /* 0x7ff000000200042a */ /* 0x000fe40003f2d000 */
[----:B------:R-:W-:-:S06]  /*2010*/  @!P0 DADD R6, R34, R36 ;  /* 0x0000000022068229 */ /* 0x000fcc0000000024 */
[----:B------:R-:W-:Y:S02]  /*2020*/  @P0 FSEL R6, R36, RZ, P1 ;  /* 0x000000ff24060208 */ /* 0x000fe40000800000 */
[----:B------:R-:W-:-:S07]  /*2030*/  @P0 FSEL R7, R37, -QNAN , P1 ;  /* 0xfff8000025070808 */ /* 0x000fce0000800000 */
.L_x_14674:
[----:B------:R-:W-:Y:S05]  /*2040*/  BSYNC.RECONVERGENT B0 ;  /* 0x0000000000007941 */ /* 0x000fea0003800200 */
.L_x_14672:
        /* <DEDUP_REMOVED lines=26> */
.L_x_14680:
[----:B------:R-:W-:Y:S05]  /*21f0*/  BSYNC.RECONVERGENT B2 ;  /* 0x0000000000027941 */ /* 0x000fea0003800200 */
.L_x_14679:
        /* <DEDUP_REMOVED lines=26> */
.L_x_14683:
[----:B------:R-:W-:Y:S05]  /*23a0*/  BSYNC.RECONVERGENT B2 ;  /* 0x0000000000027941 */ /* 0x000fea0003800200 */
.L_x_14682:
[----:B------:R-:W-:Y:S01]  /*23b0*/  LOP3.LUT R13, RZ, 0x80000000, R3, 0xb8, !PT ;  /* 0x80000000ff0d7812 */ /* 0x000fe200078eb803 */
[----:B------:R-:W-:Y:S01]  /*23c0*/  IMAD.MOV.U32 R12, RZ, RZ, RZ ;  /* 0x000000ffff0c7224 */ /* 0x000fe200078e00ff */
[----:B------:R-:W-:Y:S06]  /*23d0*/  BRA `(.L_x_14670) ;  /* 0x00000000007c7947 */ /* 0x000fec0003800000 */
.L_x_14681:
[----:B------:R-:W0:Y:S02]  /*23e0*/  FRND.F64.FLOOR R2, R38 ;  /* 0x0000002600027313 */ /* 0x000e240000305800 */
[----:B0-----:R-:W-:Y:S02]  /*23f0*/  DADD R4, R38, -R2 ;  /* 0x0000000026047229 */ /* 0x001fe40000000802 */
[----:B------:R-:W-:-:S06]  /*2400*/  DADD R6, R2, 1 ;  /* 0x3ff0000002067429 */ /* 0x000fcc0000000000 */
[----:B------:R-:W-:-:S06]  /*2410*/  DSETP.GT.AND P0, PT, R4, 0.5, PT ;  /* 0x3fe000000400742a */ /* 0x000fcc0003f04000 */
[----:B------:R-:W-:Y:S02]  /*2420*/  FSEL R12, R6, R2, P0 ;  /* 0x00000002060c7208 */ /* 0x000fe40000000000 */
[----:B------:R-:W-:Y:S01]  /*2430*/  FSEL R13, R7, R3, P0 ;  /* 0x00000003070d7208 */ /* 0x000fe20000000000 */
[----:B------:R-:W-:Y:S06]  /*2440*/  BRA `(.L_x_14670) ;  /* 0x0000000000607947 */ /* 0x000fec0003800000 */
.L_x_14671:
        /* <DEDUP_REMOVED lines=21> */
.L_x_14685:
[----:B------:R-:W-:Y:S05]  /*25a0*/  BSYNC.RECONVERGENT B2 ;  /* 0x0000000000027941 */ /* 0x000fea0003800200 */
.L_x_14684:
[----:B------:R-:W-:Y:S02]  /*25b0*/  IMAD.MOV.U32 R12, RZ, RZ, R2 ;  /* 0x000000ffff0c7224 */ /* 0x000fe400078e0002 */
[----:B------:R-:W-:-:S07]  /*25c0*/  IMAD.MOV.U32 R13, RZ, RZ, R3 ;  /* 0x000000ffff0d7224 */ /* 0x000fce00078e0003 */
.L_x_14670:
[----:B------:R-:W-:Y:S05]  /*25d0*/  BSYNC.RECONVERGENT B1 ;  /* 0x0000000000017941 */ /* 0x000fea0003800200 */
.L_x_14669:
        /* <DEDUP_REMOVED lines=43> */
.L_x_14693:
        /* <DEDUP_REMOVED lines=11> */
.L_x_14692:
        /* <DEDUP_REMOVED lines=19> */
.L_x_14695:
[----:B------:R-:W-:Y:S05]  /*2a70*/  BSYNC.RECONVERGENT B2 ;  /* 0x0000000000027941 */ /* 0x000fea0003800200 */
.L_x_14694:
[----:B------:R-:W-:Y:S01]  /*2a80*/  LOP3.LUT R7, R7, 0x80000000, R33, 0xb8, !PT ;  /* 0x8000000007077812 */ /* 0x000fe200078eb821 */
[----:B------:R-:W-:Y:S06]  /*2a90*/  BRA `(.L_x_14691) ;  /* 0x0000000000187947 */ /* 0x000fec0003800000 */
.L_x_14690:
[----:B------:R-:W-:-:S06]  /*2aa0*/  DSETP.NAN.AND P0, PT, R4, R4, PT ;  /* 0x000000040400722a */ /* 0x000fcc0003f08000 */
[----:B------:R-:W-:-:S14]  /*2ab0*/  DSETP.NUM.AND P0, PT, R2, R2, !P0 ;  /* 0x000000020200722a */ /* 0x000fdc0004707000 */
[----:B------:R-:W-:Y:S02]  /*2ac0*/  @P0 DSETP.NEU.AND P1, PT, R2, +INF , PT ;  /* 0x7ff000000200042a */ /* 0x000fe40003f2d000 */
[----:B------:R-:W-:-:S06]  /*2ad0*/  @!P0 DADD R6, R30, R32 ;  /* 0x000000001e068229 */ /* 0x000fcc0000000020 */
[----:B------:R-:W-:Y:S02]  /*2ae0*/  @P0 FSEL R6, R32, RZ, P1 ;  /* 0x000000ff20060208 */ /* 0x000fe40000800000 */
[----:B------:R-:W-:-:S07]  /*2af0*/  @P0 FSEL R7, R33, -QNAN , P1 ;  /* 0xfff8000021070808 */ /* 0x000fce0000800000 */
.L_x_14691:
[----:B------:R-:W-:Y:S05]  /*2b00*/  BSYNC.RECONVERGENT B0 ;  /* 0x0000000000007941 */ /* 0x000fea0003800200 */
.L_x_14689:
        /* <DEDUP_REMOVED lines=26> */
.L_x_14697:
[----:B------:R-:W-:Y:S05]  /*2cb0*/  BSYNC.RECONVERGENT B2 ;  /* 0x0000000000027941 */ /* 0x000fea0003800200 */
.L_x_14696:
        /* <DEDUP_REMOVED lines=26> */
.L_x_14700:
[----:B------:R-:W-:Y:S05]  /*2e60*/  BSYNC.RECONVERGENT B2 ;  /* 0x0000000000027941 */ /* 0x000fea0003800200 */
.L_x_14699:
[----:B------:R-:W-:Y:S01]  /*2e70*/  LOP3.LUT R31, RZ, 0x80000000, R3, 0xb8, !PT ;  /* 0x80000000ff1f7812 */ /* 0x000fe200078eb803 */
[----:B------:R-:W-:Y:S01]  /*2e80*/  IMAD.MOV.U32 R30, RZ, RZ, RZ ;  /* 0x000000ffff1e7224 */ /* 0x000fe200078e00ff */
[----:B------:R-:W-:Y:S06]  /*2e90*/  BRA `(.L_x_14687) ;  /* 0x00000000007c7947 */ /* 0x000fec0003800000 */
.L_x_14698:
[----:B------:R-:W0:Y:S02]  /*2ea0*/  FRND.F64.FLOOR R2, R36 ;  /* 0x0000002400027313 */ /* 0x000e240000305800 */
[----:B0-----:R-:W-:Y:S02]  /*2eb0*/  DADD R4, R36, -R2 ;  /* 0x0000000024047229 */ /* 0x001fe40000000802 */
[----:B------:R-:W-:-:S06]  /*2ec0*/  DADD R6, R2, 1 ;  /* 0x3ff0000002067429 */ /* 0x000fcc0000000000 */
[----:B------:R-:W-:-:S06]  /*2ed0*/  DSETP.GT.AND P0, PT, R4, 0.5, PT ;  /* 0x3fe000000400742a */ /* 0x000fcc0003f04000 */
[----:B------:R-:W-:Y:S02]  /*2ee0*/  FSEL R30, R6, R2, P0 ;  /* 0x00000002061e7208 */ /* 0x000fe40000000000 */
[----:B------:R-:W-:Y:S01]  /*2ef0*/  FSEL R31, R7, R3, P0 ;  /* 0x00000003071f7208 */ /* 0x000fe20000000000 */
[----:B------:R-:W-:Y:S06]  /*2f00*/  BRA `(.L_x_14687) ;  /* 0x0000000000607947 */ /* 0x000fec0003800000 */
.L_x_14688:
        /* <DEDUP_REMOVED lines=21> */
.L_x_14702:
[----:B------:R-:W-:Y:S05]  /*3060*/  BSYNC.RECONVERGENT B2 ;  /* 0x0000000000027941 */ /* 0x000fea0003800200 */
.L_x_14701:
[----:B------:R-:W-:Y:S02]  /*3070*/  IMAD.MOV.U32 R30, RZ, RZ, R2 ;  /* 0x000000ffff1e7224 */ /* 0x000fe400078e0002 */
[----:B------:R-:W-:-:S07]  /*3080*/  IMAD.MOV.U32 R31, RZ, RZ, R3 ;  /* 0x000000ffff1f7224 */ /* 0x000fce00078e0003 */
.L_x_14687:
[----:B------:R-:W-:Y:S05]  /*3090*/  BSYNC.RECONVERGENT B1 ;  /* 0x0000000000017941 */ /* 0x000fea0003800200 */
.L_x_14686:
        /* <DEDUP_REMOVED lines=42> */
.L_x_14710:
        /* <DEDUP_REMOVED lines=11> */
.L_x_14709:
        /* <DEDUP_REMOVED lines=19> */
.L_x_14712:
[----:B------:R-:W-:Y:S05]  /*3520*/  BSYNC.RECONVERGENT B2 ;  /* 0x0000000000027941 */ /* 0x000fea0003800200 */
.L_x_14711:
[----:B------:R-:W-:Y:S01]  /*3530*/  LOP3.LUT R7, R7, 0x80000000, R29, 0xb8, !PT ;  /* 0x8000000007077812 */ /* 0x000fe200078eb81d */
[----:B------:R-:W-:Y:S06]  /*3540*/  BRA `(.L_x_14708) ;  /* 0x0000000000187947 */ /* 0x000fec0003800000 */
.L_x_14707:
[----:B------:R-:W-:-:S06]  /*3550*/  DSETP.NAN.AND P0, PT, R2, R2, PT ;  /* 0x000000020200722a */ /* 0x000fcc0003f08000 */
[----:B------:R-:W-:-:S14]  /*3560*/  DSETP.NUM.AND P0, PT, R4, R4, !P0 ;  /* 0x000000040400722a */ /* 0x000fdc0004707000 */
[----:B------:R-:W-:Y:S02]  /*3570*/  @P0 DSETP.NEU.AND P1, PT, R4, +INF , PT ;  /* 0x7ff000000400042a */ /* 0x000fe40003f2d000 */
[----:B------:R-:W-:-:S06]  /*3580*/  @!P0 DADD R6, R26, R28 ;  /* 0x000000001a068229 */ /* 0x000fcc000000001c */
[----:B------:R-:W-:Y:S02]  /*3590*/  @P0 FSEL R6, R28, RZ, P1 ;  /* 0x000000ff1c060208 */ /* 0x000fe40000800000 */
[----:B------:R-:W-:-:S07]  /*35a0*/  @P0 FSEL R7, R29, -QNAN , P1 ;  /* 0xfff800001d070808 */ /* 0x000fce0000800000 */
.L_x_14708:
[----:B------:R-:W-:Y:S05]  /*35b0*/  BSYNC.RECONVERGENT B0 ;  /* 0x0000000000007941 */ /* 0x000fea0003800200 */
.L_x_14706:
        /* <DEDUP_REMOVED lines=26> */
.L_x_14714:
[----:B------:R-:W-:Y:S05]  /*3760*/  BSYNC.RECONVERGENT B2 ;  /* 0x0000000000027941 */ /* 0x000fea0003800200 */
.L_x_14713:
        /* <DEDUP_REMOVED lines=26> */
.L_x_14717:
[----:B------:R-:W-:Y:S05]  /*3910*/  BSYNC.RECONVERGENT B2 ;  /* 0x0000000000027941 */ /* 0x000fea0003800200 */
.L_x_14716:
[----:B------:R-:W-:Y:S01]  /*3920*/  LOP3.LUT R27, RZ, 0x80000000, R3, 0xb8, !PT ;  /* 0x80000000ff1b7812 */ /* 0x000fe200078eb803 */
[----:B------:R-:W-:Y:S01]  /*3930*/  IMAD.MOV.U32 R26, RZ, RZ, RZ ;  /* 0x000000ffff1a7224 */ /* 0x000fe200078e00ff */
[----:B------:R-:W-:Y:S06]  /*3940*/  BRA `(.L_x_14704) ;  /* 0x00000000007c7947 */ /* 0x000fec0003800000 */
.L_x_14715:
[----:B------:R-:W0:Y:S02]  /*3950*/  FRND.F64.FLOOR R2, R36 ;  /* 0x0000002400027313 */ /* 0x000e240000305800 */
[----:B0-----:R-:W-:Y:S02]  /*3960*/  DADD R4, R36, -R2 ;  /* 0x0000000024047229 */ /* 0x001fe40000000802 */
[----:B------:R-:W-:-:S06]  /*3970*/  DADD R6, R2, 1 ;  /* 0x3ff0000002067429 */ /* 0x000fcc0000000000 */
[----:B------:R-:W-:-:S06]  /*3980*/  DSETP.GT.AND P0, PT, R4, 0.5, PT ;  /* 0x3fe000000400742a */ /* 0x000fcc0003f04000 */
[----:B------:R-:W-:Y:S02]  /*3990*/  FSEL R26, R6, R2, P0 ;  /* 0x00000002061a7208 */ /* 0x000fe40000000000 */
[----:B------:R-:W-:Y:S01]  /*39a0*/  FSEL R27, R7, R3, P0 ;  /* 0x00000003071b7208 */ /* 0x000fe20000000000 */
[----:B------:R-:W-:Y:S06]  /*39b0*/  BRA `(.L_x_14704) ;  /* 0x0000000000607947 */ /* 0x000fec0003800000 */
.L_x_14705:
        /* <DEDUP_REMOVED lines=21> */
.L_x_14719:
[----:B------:R-:W-:Y:S05]  /*3b10*/  BSYNC.RECONVERGENT B2 ;  /* 0x0000000000027941 */ /* 0x000fea0003800200 */
.L_x_14718:
[----:B------:R-:W-:Y:S02]  /*3b20*/  IMAD.MOV.U32 R26, RZ, RZ, R2 ;  /* 0x000000ffff1a7224 */ /* 0x000fe400078e0002 */
[----:B------:R-:W-:-:S07]  /*3b30*/  IMAD.MOV.U32 R27, RZ, RZ, R3 ;  /* 0x000000ffff1b7224 */ /* 0x000fce00078e0003 */
.L_x_14704:
[----:B------:R-:W-:Y:S05]  /*3b40*/  BSYNC.RECONVERGENT B1 ;  /* 0x0000000000017941 */ /* 0x000fea0003800200 */
.L_x_14703:
        /* <DEDUP_REMOVED lines=39> */
.L_x_14727:
        /* <DEDUP_REMOVED lines=11> */
.L_x_14726:
        /* <DEDUP_REMOVED lines=19> */
.L_x_14729:
[----:B------:R-:W-:Y:S05]  /*3fa0*/  BSYNC.RECONVERGENT B2 ;  /* 0x0000000000027941 */ /* 0x000fea0003800200 */
.L_x_14728:
[----:B------:R-:W-:Y:S01]  /*3fb0*/  LOP3.LUT R7, R7, 0x80000000, R25, 0xb8, !PT ;  /* 0x8000000007077812 */ /* 0x000fe200078eb819 */
[----:B------:R-:W-:Y:S06]  /*3fc0*/  BRA `(.L_x_14725) ;  /* 0x0000000000187947 */ /* 0x000fec0003800000 */
.L_x_14724:
[----:B------:R-:W-:-:S06]  /*3fd0*/  DSETP.NAN.AND P0, PT, R4, R4, PT ;  /* 0x000000040400722a */ /* 0x000fcc0003f08000 */
[----:B------:R-:W-:-:S14]  /*3fe0*/  DSETP.NUM.AND P0, PT, R2, R2, !P0 ;  /* 0x000000020200722a */ /* 0x000fdc0004707000 */
[----:B------:R-:W-:Y:S02]  /*3ff0*/  @P0 DSETP.NEU.AND P1, PT, R2, +INF , PT ;  /* 0x7ff000000200042a */ /* 0x000fe40003f2d000 */
[----:B------:R-:W-:-:S06]  /*4000*/  @!P0 DADD R6, R22, R24 ;  /* 0x0000000016068229 */ /* 0x000fcc0000000018 */
[----:B------:R-:W-:Y:S02]  /*4010*/  @P0 FSEL R6, R24, RZ, P1 ;  /* 0x000000ff18060208 */ /* 0x000fe40000800000 */
[----:B------:R-:W-:-:S07]  /*4020*/  @P0 FSEL R7, R25, -QNAN , P1 ;  /* 0xfff8000019070808 */ /* 0x000fce0000800000 */
.L_x_14725:
[----:B------:R-:W-:Y:S05]  /*4030*/  BSYNC.RECONVERGENT B0 ;  /* 0x0000000000007941 */ /* 0x000fea0003800200 */
.L_x_14723:
        /* <DEDUP_REMOVED lines=26> */
.L_x_14731:
[----:B------:R-:W-:Y:S05]  /*41e0*/  BSYNC.RECONVERGENT B2 ;  /* 0x0000000000027941 */ /* 0x000fea0003800200 */
.L_x_14730:
        /* <DEDUP_REMOVED lines=26> */
.L_x_14734:
[----:B------:R-:W-:Y:S05]  /*4390*/  BSYNC.RECONVERGENT B2 ;  /* 0x0000000000027941 */ /* 0x000fea0003800200 */
.L_x_14733:
[----:B------:R-:W-:Y:S01]  /*43a0*/  LOP3.LUT R23, RZ, 0x80000000, R3, 0xb8, !PT ;  /* 0x80000000ff177812 */ /* 0x000fe200078eb803 */
[----:B------:R-:W-:Y:S01]  /*43b0*/  IMAD.MOV.U32 R22, RZ, RZ, RZ ;  /* 0x000000ffff167224 */ /* 0x000fe200078e00ff */
[----:B------:R-:W-:Y:S06]  /*43c0*/  BRA `(.L_x_14721) ;  /* 0x00000000007c7947 */ /* 0x000fec0003800000 */
.L_x_14732:
[----:B------:R-:W0:Y:S02]  /*43d0*/  FRND.F64.FLOOR R2, R28 ;  /* 0x0000001c00027313 */ /* 0x000e240000305800 */
[----:B0-----:R-:W-:Y:S02]  /*43e0*/  DADD R4, R28, -R2 ;  /* 0x000000001c047229 */ /* 0x001fe40000000802 */
[----:B------:R-:W-:-:S06]  /*43f0*/  DADD R6, R2, 1 ;  /* 0x3ff0000002067429 */ /* 0x000fcc0000000000 */
[----:B------:R-:W-:-:S06]  /*4400*/  DSETP.GT.AND P0, PT, R4, 0.5, PT ;  /* 0x3fe000000400742a */ /* 0x000fcc0003f04000 */
[----:B------:R-:W-:Y:S02]  /*4410*/  FSEL R22, R6, R2, P0 ;  /* 0x0000000206167208 */ /* 0x000fe40000000000 */
[----:B------:R-:W-:Y:S01]  /*4420*/  FSEL R23, R7, R3, P0 ;  /* 0x0000000307177208 */ /* 0x000fe20000000000 */
[----:B------:R-:W-:Y:S06]  /*4430*/  BRA `(.L_x_14721) ;  /* 0x0000000000607947 */ /* 0x000fec0003800000 */
.L_x_14722:
        /* <DEDUP_REMOVED lines=21> */
.L_x_14736:
[----:B------:R-:W-:Y:S05]  /*4590*/  BSYNC.RECONVERGENT B2 ;  /* 0x0000000000027941 */ /* 0x000fea0003800200 */
.L_x_14735:
[----:B------:R-:W-:Y:S02]  /*45a0*/  IMAD.MOV.U32 R22, RZ, RZ, R2 ;  /* 0x000000ffff167224 */ /* 0x000fe400078e0002 */
[----:B------:R-:W-:-:S07]  /*45b0*/  IMAD.MOV.U32 R23, RZ, RZ, R3 ;  /* 0x000000ffff177224 */ /* 0x000fce00078e0003 */
.L_x_14721:
[----:B------:R-:W-:Y:S05]  /*45c0*/  BSYNC.RECONVERGENT B1 ;  /* 0x0000000000017941 */ /* 0x000fea0003800200 */
.L_x_14720:
        /* <DEDUP_REMOVED lines=39> */
.L_x_14744:
        /* <DEDUP_REMOVED lines=11> */
.L_x_14743:
        /* <DEDUP_REMOVED lines=19> */
.L_x_14746:
[----:B------:R-:W-:Y:S05]  /*4a20*/  BSYNC.RECONVERGENT B2 ;  /* 0x0000000000027941 */ /* 0x000fea0003800200 */
.L_x_14745:
[----:B------:R-:W-:Y:S01]  /*4a30*/  LOP3.LUT R7, R7, 0x80000000, R21, 0xb8, !PT ;  /* 0x8000000007077812 */ /* 0x000fe200078eb815 */
[----:B------:R-:W-:Y:S06]  /*4a40*/  BRA `(.L_x_14742) ;  /* 0x0000000000187947 */ /* 0x000fec0003800000 */
.L_x_14741:
[----:B------:R-:W-:-:S06]  /*4a50*/  DSETP.NAN.AND P0, PT, R2, R2, PT ;  /* 0x000000020200722a */ /* 0x000fcc0003f08000 */
[----:B------:R-:W-:-:S14]  /*4a60*/  DSETP.NUM.AND P0, PT, R4, R4, !P0 ;  /* 0x000000040400722a */ /* 0x000fdc0004707000 */
[----:B------:R-:W-:Y:S02]  /*4a70*/  @P0 DSETP.NEU.AND P1, PT, R4, +INF , PT ;  /* 0x7ff000000400042a */ /* 0x000fe40003f2d000 */
[----:B------:R-:W-:-:S06]  /*4a80*/  @!P0 DADD R6, R18, R20 ;  /* 0x0000000012068229 */ /* 0x000fcc0000000014 */
[----:B------:R-:W-:Y:S02]  /*4a90*/  @P0 FSEL R6, R20, RZ, P1 ;  /* 0x000000ff14060208 */ /* 0x000fe40000800000 */
[----:B------:R-:W-:-:S07]  /*4aa0*/  @P0 FSEL R7, R21, -QNAN , P1 ;  /* 0xfff8000015070808 */ /* 0x000fce0000800000 */
.L_x_14742:
[----:B------:R-:W-:Y:S05]  /*4ab0*/  BSYNC.RECONVERGENT B0 ;  /* 0x0000000000007941 */ /* 0x000fea0003800200 */
.L_x_14740:
        /* <DEDUP_REMOVED lines=26> */
.L_x_14748:
[----:B------:R-:W-:Y:S05]  /*4c60*/  BSYNC.RECONVERGENT B2 ;  /* 0x0000000000027941 */ /* 0x000fea0003800200 */
.L_x_14747:
        /* <DEDUP_REMOVED lines=26> */
.L_x_14751:
[----:B------:R-:W-:Y:S05]  /*4e10*/  BSYNC.RECONVERGENT B2 ;  /* 0x0000000000027941 */ /* 0x000fea0003800200 */
.L_x_14750:
[----:B------:R-:W-:Y:S01]  /*4e20*/  LOP3.LUT R19, RZ, 0x80000000, R3, 0xb8, !PT ;  /* 0x80000000ff137812 */ /* 0x000fe200078eb803 */
[----:B------:R-:W-:Y:S01]  /*4e30*/  IMAD.MOV.U32 R18, RZ, RZ, RZ ;  /* 0x000000ffff127224 */ /* 0x000fe200078e00ff */
[----:B------:R-:W-:Y:S06]  /*4e40*/  BRA `(.L_x_14738) ;  /* 0x00000000007c7947 */ /* 0x000fec0003800000 */
.L_x_14749:
[----:B------:R-:W0:Y:S02]  /*4e50*/  FRND.F64.FLOOR R2, R24 ;  /* 0x0000001800027313 */ /* 0x000e240000305800 */
[----:B0-----:R-:W-:Y:S02]  /*4e60*/  DADD R4, R24, -R2 ;  /* 0x0000000018047229 */ /* 0x001fe40000000802 */
[----:B------:R-:W-:-:S06]  /*4e70*/  DADD R6, R2, 1 ;  /* 0x3ff0000002067429 */ /* 0x000fcc0000000000 */
[----:B------:R-:W-:-:S06]  /*4e80*/  DSETP.GT.AND P0, PT, R4, 0.5, PT ;  /* 0x3fe000000400742a */ /* 0x000fcc0003f04000 */
[----:B------:R-:W-:Y:S02]  /*4e90*/  FSEL R18, R6, R2, P0 ;  /* 0x0000000206127208 */ /* 0x000fe40000000000 */
[----:B------:R-:W-:Y:S01]  /*4ea0*/  FSEL R19, R7, R3, P0 ;  /* 0x0000000307137208 */ /* 0x000fe20000000000 */
[----:B------:R-:W-:Y:S06]  /*4eb0*/  BRA `(.L_x_14738) ;  /* 0x0000000000607947 */ /* 0x000fec0003800000 */
.L_x_14739:
        /* <DEDUP_REMOVED lines=21> */
.L_x_14753:
[----:B------:R-:W-:Y:S05]  /*5010*/  BSYNC.RECONVERGENT B2 ;  /* 0x0000000000027941 */ /* 0x000fea0003800200 */
.L_x_14752:
[----:B------:R-:W-:Y:S02]  /*5020*/  IMAD.MOV.U32 R18, RZ, RZ, R2 ;  /* 0x000000ffff127224 */ /* 0x000fe400078e0002 */
[----:B------:R-:W-:-:S07]  /*5030*/  IMAD.MOV.U32 R19, RZ, RZ, R3 ;  /* 0x000000ffff137224 */ /* 0x000fce00078e0003 */
.L_x_14738:
[----:B------:R-:W-:Y:S05]  /*5040*/  BSYNC.RECONVERGENT B1 ;  /* 0x0000000000017941 */ /* 0x000fea0003800200 */
.L_x_14737:
        /* <DEDUP_REMOVED lines=39> */
.L_x_14761:
        /* <DEDUP_REMOVED lines=11> */
.L_x_14760:
        /* <DEDUP_REMOVED lines=20> */
.L_x_14763:
[----:B------:R-:W-:Y:S05]  /*54b0*/  BSYNC.RECONVERGENT B2 ;  /* 0x0000000000027941 */ /* 0x000fea0003800200 */
.L_x_14762:
[----:B------:R-:W-:Y:S01]  /*54c0*/  LOP3.LUT R7, R5, 0x80000000, R17, 0xb8, !PT ;  /* 0x8000000005077812 */ /* 0x000fe200078eb811 */
[----:B------:R-:W-:Y:S01]  /*54d0*/  IMAD.MOV.U32 R6, RZ, RZ, R3 ;  /* 0x000000ffff067224 */ /* 0x000fe200078e0003 */
[----:B------:R-:W-:Y:S06]  /*54e0*/  BRA `(.L_x_14759) ;  /* 0x0000000000187947 */ /* 0x000fec0003800000 */
.L_x_14758:
[----:B------:R-:W-:-:S06]  /*54f0*/  DSETP.NAN.AND P0, PT, R4, R4, PT ;  /* 0x000000040400722a */ /* 0x000fcc0003f08000 */
[----:B------:R-:W-:-:S14]  /*5500*/  DSETP.NUM.AND P0, PT, R2, R2, !P0 ;  /* 0x000000020200722a */ /* 0x000fdc0004707000 */
[----:B------:R-:W-:Y:S02]  /*5510*/  @P0 DSETP.NEU.AND P1, PT, R2, +INF , PT ;  /* 0x7ff000000200042a */ /* 0x000fe40003f2d000 */
[----:B------:R-:W-:-:S06]  /*5520*/  @!P0 DADD R6, R14, R16 ;  /* 0x000000000e068229 */ /* 0x000fcc0000000010 */
[----:B------:R-:W-:Y:S02]  /*5530*/  @P0 FSEL R6, R16, RZ, P1 ;  /* 0x000000ff10060208 */ /* 0x000fe40000800000 */
[----:B------:R-:W-:-:S07]  /*5540*/  @P0 FSEL R7, R17, -QNAN , P1 ;  /* 0xfff8000011070808 */ /* 0x000fce0000800000 */
.L_x_14759:
[----:B------:R-:W-:Y:S05]  /*5550*/  BSYNC.RECONVERGENT B0 ;  /* 0x0000000000007941 */ /* 0x000fea0003800200 */
.L_x_14757:
        /* <DEDUP_REMOVED lines=26> */
.L_x_14765:
[----:B------:R-:W-:Y:S05]  /*5700*/  BSYNC.RECONVERGENT B2 ;  /* 0x0000000000027941 */ /* 0x000fea0003800200 */
.L_x_14764:
        /* <DEDUP_REMOVED lines=26> */
.L_x_14768:
[----:B------:R-:W-:Y:S05]  /*58b0*/  BSYNC.RECONVERGENT B2 ;  /* 0x0000000000027941 */ /* 0x000fea0003800200 */
.L_x_14767:
[----:B------:R-:W-:Y:S01]  /*58c0*/  LOP3.LUT R3, RZ, 0x80000000, R3, 0xb8, !PT ;  /* 0x80000000ff037812 */ /* 0x000fe200078eb803 */
[----:B------:R-:W-:Y:S01]  /*58d0*/  IMAD.MOV.U32 R2, RZ, RZ, RZ ;  /* 0x000000ffff027224 */ /* 0x000fe200078e00ff */
[----:B------:R-:W-:Y:S06]  /*58e0*/  BRA `(.L_x_14755) ;  /* 0x0000000000747947 */ /* 0x000fec0003800000 */
.L_x_14766:
[----:B------:R-:W0:Y:S02]  /*58f0*/  FRND.F64.FLOOR R2, R20 ;  /* 0x0000001400027313 */ /* 0x000e240000305800 */
[----:B0-----:R-:W-:Y:S02]  /*5900*/  DADD R4, R20, -R2 ;  /* 0x0000000014047229 */ /* 0x001fe40000000802 */
[----:B------:R-:W-:-:S06]  /*5910*/  DADD R6, R2, 1 ;  /* 0x3ff0000002067429 */ /* 0x000fcc0000000000 */
[----:B------:R-:W-:-:S06]  /*5920*/  DSETP.GT.AND P0, PT, R4, 0.5, PT ;  /* 0x3fe000000400742a */ /* 0x000fcc0003f04000 */
[----:B------:R-:W-:Y:S02]  /*5930*/  FSEL R2, R6, R2, P0 ;  /* 0x0000000206027208 */ /* 0x000fe40000000000 */
[----:B------:R-:W-:Y:S01]  /*5940*/  FSEL R3, R7, R3, P0 ;  /* 0x0000000307037208 */ /* 0x000fe20000000000 */
[----:B------:R-:W-:Y:S06]  /*5950*/  BRA `(.L_x_14755) ;  /* 0x0000000000587947 */ /* 0x000fec0003800000 */
.L_x_14756:
        /* <DEDUP_REMOVED lines=21> */
.L_x_14769:
[----:B------:R-:W-:Y:S05]  /*5ab0*/  BSYNC.RECONVERGENT B2 ;  /* 0x0000000000027941 */ /* 0x000fea0003800200 */
.L_x_14755:
[----:B------:R-:W-:Y:S05]  /*5ac0*/  BSYNC.RECONVERGENT B1 ;  /* 0x0000000000017941 */ /* 0x000fea0003800200 */
.L_x_14754:
        /* <DEDUP_REMOVED lines=16> */
.L_x_14772:
[----:B------:R-:W-:-:S13]  /*5bd0*/  ISETP.GE.U32.AND P0, PT, R34, R32, PT ;  /* 0x000000202200720c */ /* 0x000fda0003f06070 */
[----:B------:R-:W-:Y:S05]  /*5be0*/  @P0 BRA `(.L_x_14774) ;  /* 0x0000000000300947 */ /* 0x000fea0003800000 */
[----:B0-----:R-:W0:Y:S01]  /*5bf0*/  LDC.64 R4, c[0x0][0x388] ;  /* 0x0000e200ff047b82 */ /* 0x001e220000000a00 */
[----:B------:R-:W-:Y:S02]  /*5c00*/  IMAD R7, R33, 0x400, R34 ;  /* 0x0000040021077824 */ /* 0x000fe400078e0222 */
[----:B------:R-:W-:Y:S02]  /*5c10*/  VIADD R34, R34, 0x80 ;  /* 0x0000008022227836 */ /* 0x000fe40000000000 */
[----:B0-----:R-:W-:-:S05]  /*5c20*/  IMAD.WIDE.U32 R4, R7, 0x8, R4 ;  /* 0x0000000807047825 */ /* 0x001fca00078e0004 */
[----:B------:R1:W-:Y:S02]  /*5c30*/  STG.E.64 desc[UR6][R4.64], R12 ;  /* 0x0000000c04007986 */ /* 0x0003e4000c101b06 */
.L_x_14773:
[----:B------:R-:W-:-:S13]  /*5c40*/  ISETP.GE.U32.AND P0, PT, R34, R32, PT ;  /* 0x000000202200720c */ /* 0x000fda0003f06070 */
[----:B------:R-:W-:Y:S05]  /*5c50*/  @P0 BRA `(.L_x_14775) ;  /* 0x0000000000300947 */ /* 0x000fea0003800000 */
[----:B01----:R-:W0:Y:S01]  /*5c60*/  LDC.64 R4, c[0x0][0x388] ;  /* 0x0000e200ff047b82 */ /* 0x003e220000000a00 */
[----:B------:R-:W-:Y:S02]  /*5c70*/  IMAD R7, R33, 0x400, R34 ;  /* 0x0000040021077824 */ /* 0x000fe400078e0222 */
[----:B------:R-:W-:Y:S02]  /*5c80*/  VIADD R34, R34, 0x80 ;  /* 0x0000008022227836 */ /* 0x000fe40000000000 */
[----:B0-----:R-:W-:-:S05]  /*5c90*/  IMAD.WIDE.U32 R4, R7, 0x8, R4 ;  /* 0x0000000807047825 */ /* 0x001fca00078e0004 */
[----:B------:R1:W-:Y:S02]  /*5ca0*/  STG.E.64 desc[UR6][R4.64], R30 ;  /* 0x0000001e04007986 */ /* 0x0003e4000c101b06 */
.L_x_14774:
[----:B------:R-:W-:-:S13]  /*5cb0*/  ISETP.GE.U32.AND P0, PT, R34, R32, PT ;  /* 0x000000202200720c */ /* 0x000fda0003f06070 */
[----:B------:R-:W-:Y:S05]  /*5cc0*/  @P0 BRA `(.L_x_14776) ;  /* 0x0000000000340947 */ /* 0x000fea0003800000 */
[----:B01----:R-:W0:Y:S01]  /*5cd0*/  LDC.64 R4, c[0x0][0x388] ;  /* 0x0000e200ff047b82 */ /* 0x003e220000000a00 */
[----:B------:R-:W-:Y:S02]  /*5ce0*/  IMAD R7, R33, 0x400, R34 ;  /* 0x0000040021077824 */ /* 0x000fe400078e0222 */
[----:B------:R-:W-:Y:S02]  /*5cf0*/  VIADD R34, R34, 0x80 ;  /* 0x0000008022227836 */ /* 0x000fe40000000000 */
[----:B0-----:R-:W-:-:S05]  /*5d00*/  IMAD.WIDE.U32 R4, R7, 0x8, R4 ;  /* 0x0000000807047825 */ /* 0x001fca00078e0004 */
[----:B------:R2:W-:Y:S02]  /*5d10*/  STG.E.64 desc[UR6][R4.64], R26 ;  /* 0x0000001a04007986 */ /* 0x0005e4000c101b06 */
.L_x_14775:
        /* <DEDUP_REMOVED lines=8> */
.L_x_14776:
[----:B------:R-:W-:Y:S05]  /*5da0*/  BSYNC.RELIABLE B1 ;  /* 0x0000000000017941 */ /* 0x000fea0003800100 */
.L_x_14771:
[----:B------:R-:W-:-:S13]  /*5db0*/  ISETP.GE.U32.AND P0, PT, R34, R32, PT ;  /* 0x000000202200720c */ /* 0x000fda0003f06070 */
[----:B012---:R-:W0:Y:S01]  /*5dc0*/  @!P0 LDC.64 R4, c[0x0][0x388] ;  /* 0x0000e200ff048b82 */ /* 0x007e220000000a00 */
[----:B------:R-:W-:Y:S02]  /*5dd0*/  @!P0 IMAD R7, R33, 0x400, R34 ;  /* 0x0000040021078824 */ /* 0x000fe400078e0222 */
[----:B------:R-:W-:Y:S02]  /*5de0*/  @!P0 VIADD R34, R34, 0x80 ;  /* 0x0000008022228836 */ /* 0x000fe40000000000 */
[----:B0-----:R-:W-:-:S05]  /*5df0*/  @!P0 IMAD.WIDE.U32 R4, R7, 0x8, R4 ;  /* 0x0000000807048825 */ /* 0x001fca00078e0004 */
[----:B------:R3:W-:Y:S02]  /*5e00*/  @!P0 STG.E.64 desc[UR6][R4.64], R18 ;  /* 0x0000001204008986 */ /* 0x0007e4000c101b06 */
.L_x_14777:
[----:B------:R-:W-:Y:S05]  /*5e10*/  BSYNC.RECONVERGENT B0 ;  /* 0x0000000000007941 */ /* 0x000fea0003800200 */
.L_x_14770:
        /* <DEDUP_REMOVED lines=8> */
.L_x_14635:
        /* <DEDUP_REMOVED lines=35> */
.L_x_14781:
[----:B------:R-:W-:Y:S05]  /*60d0*/  BSYNC.RECONVERGENT B2 ;  /* 0x0000000000027941 */ /* 0x000fea0003800200 */
.L_x_14780:
[----:B------:R-:W-:Y:S02]  /*60e0*/  IMAD.MOV.U32 R40, RZ, RZ, R2 ;  /* 0x000000ffff287224 */ /* 0x000fe400078e0002 */
[----:B------:R-:W-:Y:S01]  /*60f0*/  IMAD.MOV.U32 R41, RZ, RZ, R3 ;  /* 0x000000ffff297224 */ /* 0x000fe200078e0003 */
[----:B------:R-:W-:Y:S06]  /*6100*/  BRA `(.L_x_14782) ;  /* 0x00000008001c7947 */ /* 0x000fec0003800000 */
.L_x_14779:
        /* <DEDUP_REMOVED lines=15> */
.L_x_14784:
        /* <DEDUP_REMOVED lines=25> */
.L_x_14787:
        /* <DEDUP_REMOVED lines=11> */
.L_x_14786:
        /* <DEDUP_REMOVED lines=19> */
.L_x_14789:
[----:B------:R-:W-:Y:S05]  /*6570*/  BSYNC.RECONVERGENT B2 ;  /* 0x0000000000027941 */ /* 0x000fea0003800200 */
.L_x_14788:
[----:B------:R-:W-:-:S07]  /*6580*/  LOP3.LUT R7, R7, 0x80000000, R17, 0xb8, !PT ;  /* 0x8000000007077812 */ /* 0x000fce00078eb811 */
.L_x_14785:
[----:B------:R-:W-:Y:S05]  /*6590*/  BSYNC.RECONVERGENT B0 ;  /* 0x0000000000007941 */ /* 0x000fea0003800200 */
.L_x_14783:
        /* <DEDUP_REMOVED lines=26> */
.L_x_14791:
[----:B------:R-:W-:Y:S05]  /*6740*/  BSYNC.RECONVERGENT B2 ;  /* 0x0000000000027941 */ /* 0x000fea0003800200 */
.L_x_14790:
        /* <DEDUP_REMOVED lines=32> */
.L_x_14793:
[----:B------:R-:W-:Y:S05]  /*6950*/  BSYNC.RECONVERGENT B2 ;  /* 0x0000000000027941 */ /* 0x000fea0003800200 */
.L_x_14792:
[----:B------:R-:W-:Y:S01]  /*6960*/  LOP3.LUT R41, RZ, 0x80000000, R3, 0xb8, !PT ;  /* 0x80000000ff297812 */ /* 0x000fe200078eb803 */
[----:B------:R-:W-:-:S07]  /*6970*/  IMAD.MOV.U32 R40, RZ, RZ, RZ ;  /* 0x000000ffff287224 */ /* 0x000fce00078e00ff */
.L_x_14782:
[----:B------:R-:W-:Y:S05]  /*6980*/  BSYNC.RECONVERGENT B1 ;  /* 0x0000000000017941 */ /* 0x000fea0003800200 */
.L_x_14778:
        /* <DEDUP_REMOVED lines=36> */
.L_x_14800:
        /* <DEDUP_REMOVED lines=11> */
.L_x_14799:
        /* <DEDUP_REMOVED lines=19> */
.L_x_14802:
[----:B------:R-:W-:Y:S05]  /*6db0*/  BSYNC.RECONVERGENT B2 ;  /* 0x0000000000027941 */ /* 0x000fea0003800200 */
.L_x_14801:
[----:B------:R-:W-:Y:S01]  /*6dc0*/  LOP3.LUT R7, R7, 0x80000000, R19, 0xb8, !PT ;  /* 0x8000000007077812 */ /* 0x000fe200078eb813 */
[----:B------:R-:W-:Y:S06]  /*6dd0*/  BRA `(.L_x_14798) ;  /* 0x0000000000187947 */ /* 0x000fec0003800000 */
.L_x_14797:
[----:B------:R-:W-:-:S06]  /*6de0*/  DSETP.NAN.AND P0, PT, R2, R2, PT ;  /* 0x000000020200722a */ /* 0x000fcc0003f08000 */
[----:B------:R-:W-:-:S14]  /*6df0*/  DSETP.NUM.AND P0, PT, R4, R4, !P0 ;  /* 0x000000040400722a */ /* 0x000fdc0004707000 */
[----:B------:R-:W-:Y:S02]  /*6e00*/  @P0 DSETP.NEU.AND P1, PT, R4, +INF , PT ;  /* 0x7ff000000400042a */ /* 0x000fe40003f2d000 */
[----:B------:R-:W-:-:S06]  /*6e10*/  @!P0 DADD R6, R18, R10 ;  /* 0x0000000012068229 */ /* 0x000fcc000000000a */
[----:B------:R-:W-:Y:S02]  /*6e20*/  @P0 FSEL R6, R18, RZ, P1 ;  /* 0x000000ff12060208 */ /* 0x000fe40000800000 */
[----:B------:R-:W-:-:S07]  /*6e30*/  @P0 FSEL R7, R19, -QNAN , P1 ;  /* 0xfff8000013070808 */ /* 0x000fce0000800000 */
.L_x_14798:
[----:B------:R-:W-:Y:S05]  /*6e40*/  BSYNC.RECONVERGENT B0 ;  /* 0x0000000000007941 */ /* 0x000fea0003800200 */
.L_x_14796:
        /* <DEDUP_REMOVED lines=26> */
.L_x_14804:
[----:B------:R-:W-:Y:S05]  /*6ff0*/  BSYNC.RECONVERGENT B2 ;  /* 0x0000000000027941 */ /* 0x000fea0003800200 */
.L_x_14803:
        /* <DEDUP_REMOVED lines=26> */
.L_x_14807:
[----:B------:R-:W-:Y:S05]  /*71a0*/  BSYNC.RECONVERGENT B2 ;  /* 0x0000000000027941 */ /* 0x000fea0003800200 */
.L_x_14806:
[----:B------:R-:W-:Y:S01]  /*71b0*/  LOP3.LUT R43, RZ, 0x80000000, R3, 0xb8, !PT ;  /* 0x80000000ff2b7812 */ /* 0x000fe200078eb803 */
[----:B------:R-:W-:Y:S01]  /*71c0*/  IMAD.MOV.U32 R42, RZ, RZ, RZ ;  /* 0x000000ffff2a7224 */ /* 0x000fe200078e00ff */
[----:B------:R-:W-:Y:S06]  /*71d0*/  BRA `(.L_x_14808) ;  /* 0x00000000007c7947 */ /* 0x000fec0003800000 */
.L_x_14805:
[----:B------:R-:W0:Y:S02]  /*71e0*/  FRND.F64.FLOOR R2, R8 ;  /* 0x0000000800027313 */ /* 0x000e240000305800 */
[----:B0-----:R-:W-:Y:S02]  /*71f0*/  DADD R4, R8, -R2 ;  /* 0x0000000008047229 */ /* 0x001fe40000000802 */
[----:B------:R-:W-:-:S06]  /*7200*/  DADD R6, R2, 1 ;  /* 0x3ff0000002067429 */ /* 0x000fcc0000000000 */
[----:B------:R-:W-:-:S06]  /*7210*/  DSETP.GT.AND P0, PT, R4, 0.5, PT ;  /* 0x3fe000000400742a */ /* 0x000fcc0003f04000 */
[----:B------:R-:W-:Y:S02]  /*7220*/  FSEL R42, R6, R2, P0 ;  /* 0x00000002062a7208 */ /* 0x000fe40000000000 */
[----:B------:R-:W-:Y:S01]  /*7230*/  FSEL R43, R7, R3, P0 ;  /* 0x00000003072b7208 */ /* 0x000fe20000000000 */
[----:B------:R-:W-:Y:S06]  /*7240*/  BRA `(.L_x_14808) ;  /* 0x0000000000607947 */ /* 0x000fec0003800000 */
.L_x_14795:
        /* <DEDUP_REMOVED lines=21> */
.L_x_14810:
[----:B------:R-:W-:Y:S05]  /*73a0*/  BSYNC.RECONVERGENT B2 ;  /* 0x0000000000027941 */ /* 0x000fea0003800200 */
.L_x_14809:
[----:B------:R-:W-:Y:S02]  /*73b0*/  IMAD.MOV.U32 R42, RZ, RZ, R2 ;  /* 0x000000ffff2a7224 */ /* 0x000fe400078e0002 */
[----:B------:R-:W-:-:S07]  /*73c0*/  IMAD.MOV.U32 R43, RZ, RZ, R3 ;  /* 0x000000ffff2b7224 */ /* 0x000fce00078e0003 */
.L_x_14808:
[----:B------:R-:W-:Y:S05]  /*73d0*/  BSYNC.RECONVERGENT B1 ;  /* 0x0000000000017941 */ /* 0x000fea0003800200 */
.L_x_14794:
        /* <DEDUP_REMOVED lines=36> */
.L_x_14817:
        /* <DEDUP_REMOVED lines=11> */
.L_x_14816:
        /* <DEDUP_REMOVED lines=19> */
.L_x_14819:
[----:B------:R-:W-:Y:S05]  /*7800*/  BSYNC.RECONVERGENT B2 ;  /* 0x0000000000027941 */ /* 0x000fea0003800200 */
.L_x_14818:
[----:B------:R-:W-:Y:S01]  /*7810*/  LOP3.LUT R7, R7, 0x80000000, R21, 0xb8, !PT ;  /* 0x8000000007077812 */ /* 0x000fe200078eb815 */
[----:B------:R-:W-:Y:S06]  /*7820*/  BRA `(.L_x_14815) ;  /* 0x0000000000187947 */ /* 0x000fec0003800000 */
.L_x_14814:
[----:B------:R-:W-:-:S06]  /*7830*/  DSETP.NAN.AND P0, PT, R4, R4, PT ;  /* 0x000000040400722a */ /* 0x000fcc0003f08000 */
[----:B------:R-:W-:-:S14]  /*7840*/  DSETP.NUM.AND P0, PT, R2, R2, !P0 ;  /* 0x000000020200722a */ /* 0x000fdc0004707000 */
[----:B------:R-:W-:Y:S02]  /*7850*/  @P0 DSETP.NEU.AND P1, PT, R2, +INF , PT ;  /* 0x7ff000000200042a */ /* 0x000fe40003f2d000 */
[----:B------:R-:W-:-:S06]  /*7860*/  @!P0 DADD R6, R20, R12 ;  /* 0x0000000014068229 */ /* 0x000fcc000000000c */
[----:B------:R-:W-:Y:S02]  /*7870*/  @P0 FSEL R6, R20, RZ, P1 ;  /* 0x000000ff14060208 */ /* 0x000fe40000800000 */
[----:B------:R-:W-:-:S07]  /*7880*/  @P0 FSEL R7, R21, -QNAN , P1 ;  /* 0xfff8000015070808 */ /* 0x000fce0000800000 */
.L_x_14815:
[----:B------:R-:W-:Y:S05]  /*7890*/  BSYNC.RECONVERGENT B0 ;  /* 0x0000000000007941 */ /* 0x000fea0003800200 */
.L_x_14813:
        /* <DEDUP_REMOVED lines=26> */
.L_x_14821:
[----:B------:R-:W-:Y:S05]  /*7a40*/  BSYNC.RECONVERGENT B2 ;  /* 0x0000000000027941 */ /* 0x000fea0003800200 */
.L_x_14820:
        /* <DEDUP_REMOVED lines=26> */
.L_x_14824:
[----:B------:R-:W-:Y:S05]  /*7bf0*/  BSYNC.RECONVERGENT B2 ;  /* 0x0000000000027941 */ /* 0x000fea0003800200 */
.L_x_14823:
[----:B------:R-:W-:Y:S01]  /*7c00*/  LOP3.LUT R9, RZ, 0x80000000, R3, 0xb8, !PT ;  /* 0x80000000ff097812 */ /* 0x000fe200078eb803 */
[----:B------:R-:W-:Y:S01]  /*7c10*/  IMAD.MOV.U32 R8, RZ, RZ, RZ ;  /* 0x000000ffff087224 */ /* 0x000fe200078e00ff */
[----:B------:R-:W-:Y:S06]  /*7c20*/  BRA `(.L_x_14825) ;  /* 0x00000000007c7947 */ /* 0x000fec0003800000 */
.L_x_14822:
[----:B------:R-:W0:Y:S02]  /*7c30*/  FRND.F64.FLOOR R2, R8 ;  /* 0x0000000800027313 */ /* 0x000e240000305800 */
[----:B0-----:R-:W-:Y:S02]  /*7c40*/  DADD R4, R8, -R2 ;  /* 0x0000000008047229 */ /* 0x001fe40000000802 */
[----:B------:R-:W-:-:S06]  /*7c50*/  DADD R6, R2, 1 ;  /* 0x3ff0000002067429 */ /* 0x000fcc0000000000 */
[----:B------:R-:W-:-:S06]  /*7c60*/  DSETP.GT.AND P0, PT, R4, 0.5, PT ;  /* 0x3fe000000400742a */ /* 0x000fcc0003f04000 */
[----:B------:R-:W-:Y:S02]  /*7c70*/  FSEL R8, R6, R2, P0 ;  /* 0x0000000206087208 */ /* 0x000fe40000000000 */
[----:B------:R-:W-:Y:S01]  /*7c80*/  FSEL R9, R7, R3, P0 ;  /* 0x0000000307097208 */ /* 0x000fe20000000000 */
[----:B------:R-:W-:Y:S06]  /*7c90*/  BRA `(.L_x_14825) ;  /* 0x0000000000607947 */ /* 0x000fec0003800000 */
.L_x_14812:
        /* <DEDUP_REMOVED lines=21> */
.L_x_14827:
[----:B------:R-:W-:Y:S05]  /*7df0*/  BSYNC.RECONVERGENT B2 ;  /* 0x0000000000027941 */ /* 0x000fea0003800200 */
.L_x_14826:
[----:B------:R-:W-:Y:S02]  /*7e00*/  IMAD.MOV.U32 R8, RZ, RZ, R2 ;  /* 0x000000ffff087224 */ /* 0x000fe400078e0002 */
[----:B------:R-:W-:-:S07]  /*7e10*/  IMAD.MOV.U32 R9, RZ, RZ, R3 ;  /* 0x000000ffff097224 */ /* 0x000fce00078e0003 */
.L_x_14825:
[----:B------:R-:W-:Y:S05]  /*7e20*/  BSYNC.RECONVERGENT B1 ;  /* 0x0000000000017941 */ /* 0x000fea0003800200 */
.L_x_14811:
        /* <DEDUP_REMOVED lines=36> */
.L_x_14834:
        /* <DEDUP_REMOVED lines=11> */
.L_x_14833:
        /* <DEDUP_REMOVED lines=19> */
.L_x_14836:
[----:B------:R-:W-:Y:S05]  /*8250*/  BSYNC.RECONVERGENT B2 ;  /* 0x0000000000027941 */ /* 0x000fea0003800200 */
.L_x_14835:
[----:B------:R-:W-:Y:S01]  /*8260*/  LOP3.LUT R7, R7, 0x80000000, R23, 0xb8, !PT ;  /* 0x8000000007077812 */ /* 0x000fe200078eb817 */
[----:B------:R-:W-:Y:S06]  /*8270*/  BRA `(.L_x_14832) ;  /* 0x0000000000187947 */ /* 0x000fec0003800000 */
.L_x_14831:
[----:B------:R-:W-:-:S06]  /*8280*/  DSETP.NAN.AND P0, PT, R2, R2, PT ;  /* 0x000000020200722a */ /* 0x000fcc0003f08000 */
[----:B------:R-:W-:-:S14]  /*8290*/  DSETP.NUM.AND P0, PT, R4, R4, !P0 ;  /* 0x000000040400722a */ /* 0x000fdc0004707000 */
[----:B------:R-:W-:Y:S02]  /*82a0*/  @P0 DSETP.NEU.AND P1, PT, R4, +INF , PT ;  /* 0x7ff000000400042a */ /* 0x000fe40003f2d000 */
[----:B------:R-:W-:-:S06]  /*82b0*/  @!P0 DADD R6, R22, R14 ;  /* 0x0000000016068229 */ /* 0x000fcc000000000e */
[----:B------:R-:W-:Y:S02]  /*82c0*/  @P0 FSEL R6, R22, RZ, P1 ;  /* 0x000000ff16060208 */ /* 0x000fe40000800000 */
[----:B------:R-:W-:-:S07]  /*82d0*/  @P0 FSEL R7, R23, -QNAN , P1 ;  /* 0xfff8000017070808 */ /* 0x000fce0000800000 */
.L_x_14832:
[----:B------:R-:W-:Y:S05]  /*82e0*/  BSYNC.RECONVERGENT B0 ;  /* 0x0000000000007941 */ /* 0x000fea0003800200 */
.L_x_14830:
        /* <DEDUP_REMOVED lines=26> */
.L_x_14838:
[----:B------:R-:W-:Y:S05]  /*8490*/  BSYNC.RECONVERGENT B2 ;  /* 0x0000000000027941 */ /* 0x000fea0003800200 */
.L_x_14837:
        /* <DEDUP_REMOVED lines=26> */
.L_x_14841:
[----:B------:R-:W-:Y:S05]  /*8640*/  BSYNC.RECONVERGENT B2 ;  /* 0x0000000000027941 */ /* 0x000fea0003800200 */
.L_x_14840:
[----:B------:R-:W-:Y:S01]  /*8650*/  LOP3.LUT R11, RZ, 0x80000000, R3, 0xb8, !PT ;  /* 0x80000000ff0b7812 */ /* 0x000fe200078eb803 */
[----:B------:R-:W-:Y:S01]  /*8660*/  IMAD.MOV.U32 R10, RZ, RZ, RZ ;  /* 0x000000ffff0a7224 */ /* 0x000fe200078e00ff */
[----:B------:R-:W-:Y:S06]  /*8670*/  BRA `(.L_x_14842) ;  /* 0x00000000007c7947 */ /* 0x000fec0003800000 */
.L_x_14839:
[----:B------:R-:W0:Y:S02]  /*8680*/  FRND.F64.FLOOR R2, R10 ;  /* 0x0000000a00027313 */ /* 0x000e240000305800 */
[----:B0-----:R-:W-:Y:S02]  /*8690*/  DADD R4, R10, -R2 ;  /* 0x000000000a047229 */ /* 0x001fe40000000802 */
[----:B------:R-:W-:-:S06]  /*86a0*/  DADD R6, R2, 1 ;  /* 0x3ff0000002067429 */ /* 0x000fcc0000000000 */
[----:B------:R-:W-:-:S06]  /*86b0*/  DSETP.GT.AND P0, PT, R4, 0.5, PT ;  /* 0x3fe000000400742a */ /* 0x000fcc0003f04000 */
[----:B------:R-:W-:Y:S02]  /*86c0*/  FSEL R10, R6, R2, P0 ;  /* 0x00000002060a7208 */ /* 0x000fe40000000000 */
[----:B------:R-:W-:Y:S01]  /*86d0*/  FSEL R11, R7, R3, P0 ;  /* 0x00000003070b7208 */ /* 0x000fe20000000000 */
[----:B------:R-:W-:Y:S06]  /*86e0*/  BRA `(.L_x_14842) ;  /* 0x0000000000607947 */ /* 0x000fec0003800000 */
.L_x_14829:
        /* <DEDUP_REMOVED lines=21> */
.L_x_14844:
[----:B------:R-:W-:Y:S05]  /*8840*/  BSYNC.RECONVERGENT B2 ;  /* 0x0000000000027941 */ /* 0x000fea0003800200 */
.L_x_14843:
[----:B------:R-:W-:Y:S02]  /*8850*/  IMAD.MOV.U32 R10, RZ, RZ, R2 ;  /* 0x000000ffff0a7224 */ /* 0x000fe400078e0002 */
[----:B------:R-:W-:-:S07]  /*8860*/  IMAD.MOV.U32 R11, RZ, RZ, R3 ;  /* 0x000000ffff0b7224 */ /* 0x000fce00078e0003 */
.L_x_14842:
[----:B------:R-:W-:Y:S05]  /*8870*/  BSYNC.RECONVERGENT B1 ;  /* 0x0000000000017941 */ /* 0x000fea0003800200 */
.L_x_14828:
        /* <DEDUP_REMOVED lines=36> */
.L_x_14851:
        /* <DEDUP_REMOVED lines=11> */
.L_x_14850:
        /* <DEDUP_REMOVED lines=20> */
.L_x_14853:
[----:B------:R-:W-:Y:S05]  /*8cb0*/  BSYNC.RECONVERGENT B2 ;  /* 0x0000000000027941 */ /* 0x000fea0003800200 */
.L_x_14852:
[----:B------:R-:W-:Y:S01]  /*8cc0*/  LOP3.LUT R7, R5, 0x80000000, R25, 0xb8, !PT ;  /* 0x8000000005077812 */ /* 0x000fe200078eb819 */
[----:B------:R-:W-:Y:S01]  /*8cd0*/  IMAD.MOV.U32 R6, RZ, RZ, R3 ;  /* 0x000000ffff067224 */ /* 0x000fe200078e0003 */
[----:B------:R-:W-:Y:S06]  /*8ce0*/  BRA `(.L_x_14849) ;  /* 0x0000000000187947 */ /* 0x000fec0003800000 */
.L_x_14848:
[----:B------:R-:W-:-:S06]  /*8cf0*/  DSETP.NAN.AND P0, PT, R4, R4, PT ;  /* 0x000000040400722a */ /* 0x000fcc0003f08000 */
[----:B------:R-:W-:-:S14]  /*8d00*/  DSETP.NUM.AND P0, PT, R2, R2, !P0 ;  /* 0x000000020200722a */ /* 0x000fdc0004707000 */
[----:B------:R-:W-:Y:S02]  /*8d10*/  @P0 DSETP.NEU.AND P1, PT, R2, +INF , PT ;  /* 0x7ff000000200042a */ /* 0x000fe40003f2d000 */
[----:B------:R-:W-:-:S06]  /*8d20*/  @!P0 DADD R6, R24, R32 ;  /* 0x0000000018068229 */ /* 0x000fcc0000000020 */
[----:B------:R-:W-:Y:S02]  /*8d30*/  @P0 FSEL R6, R24, RZ, P1 ;  /* 0x000000ff18060208 */ /* 0x000fe40000800000 */
[----:B------:R-:W-:-:S07]  /*8d40*/  @P0 FSEL R7, R25, -QNAN , P1 ;  /* 0xfff8000019070808 */ /* 0x000fce0000800000 */
.L_x_14849:
[----:B------:R-:W-:Y:S05]  /*8d50*/  BSYNC.RECONVERGENT B0 ;  /* 0x0000000000007941 */ /* 0x000fea0003800200 */
.L_x_14847:
        /* <DEDUP_REMOVED lines=26> */
.L_x_14855:
[----:B------:R-:W-:Y:S05]  /*8f00*/  BSYNC.RECONVERGENT B2 ;  /* 0x0000000000027941 */ /* 0x000fea0003800200 */
.L_x_14854:
        /* <DEDUP_REMOVED lines=26> */
.L_x_14858:
[----:B------:R-:W-:Y:S05]  /*90b0*/  BSYNC.RECONVERGENT B2 ;  /* 0x0000000000027941 */ /* 0x000fea0003800200 */
.L_x_14857:
[----:B------:R-:W-:Y:S01]  /*90c0*/  LOP3.LUT R13, RZ, 0x80000000, R3, 0xb8, !PT ;  /* 0x80000000ff0d7812 */ /* 0x000fe200078eb803 */
[----:B------:R-:W-:Y:S01]  /*90d0*/  IMAD.MOV.U32 R12, RZ, RZ, RZ ;  /* 0x000000ffff0c7224 */ /* 0x000fe200078e00ff */
[----:B------:R-:W-:Y:S06]  /*90e0*/  BRA `(.L_x_14859) ;  /* 0x00000000007c7947 */ /* 0x000fec0003800000 */
.L_x_14856:
[----:B------:R-:W0:Y:S02]  /*90f0*/  FRND.F64.FLOOR R2, R12 ;  /* 0x0000000c00027313 */ /* 0x000e240000305800 */
[----:B0-----:R-:W-:Y:S02]  /*9100*/  DADD R4, R12, -R2 ;  /* 0x000000000c047229 */ /* 0x001fe40000000802 */
[----:B------:R-:W-:-:S06]  /*9110*/  DADD R6, R2, 1 ;  /* 0x3ff0000002067429 */ /* 0x000fcc0000000000 */
[----:B------:R-:W-:-:S06]  /*9120*/  DSETP.GT.AND P0, PT, R4, 0.5, PT ;  /* 0x3fe000000400742a */ /* 0x000fcc0003f04000 */
[----:B------:R-:W-:Y:S02]  /*9130*/  FSEL R12, R6, R2, P0 ;  /* 0x00000002060c7208 */ /* 0x000fe40000000000 */
[----:B------:R-:W-:Y:S01]  /*9140*/  FSEL R13, R7, R3, P0 ;  /* 0x00000003070d7208 */ /* 0x000fe20000000000 */
[----:B------:R-:W-:Y:S06]  /*9150*/  BRA `(.L_x_14859) ;  /* 0x0000000000607947 */ /* 0x000fec0003800000 */
.L_x_14846:
        /* <DEDUP_REMOVED lines=21> */
.L_x_14861:
[----:B------:R-:W-:Y:S05]  /*92b0*/  BSYNC.RECONVERGENT B2 ;  /* 0x0000000000027941 */ /* 0x000fea0003800200 */
.L_x_14860:
[----:B------:R-:W-:Y:S02]  /*92c0*/  IMAD.MOV.U32 R12, RZ, RZ, R2 ;  /* 0x000000ffff0c7224 */ /* 0x000fe400078e0002 */
[----:B------:R-:W-:-:S07]  /*92d0*/  IMAD.MOV.U32 R13, RZ, RZ, R3 ;  /* 0x000000ffff0d7224 */ /* 0x000fce00078e0003 */
.L_x_14859:
[----:B------:R-:W-:Y:S05]  /*92e0*/  BSYNC.RECONVERGENT B1 ;  /* 0x0000000000017941 */ /* 0x000fea0003800200 */
.L_x_14845:
        /* <DEDUP_REMOVED lines=36> */
.L_x_14868:
        /* <DEDUP_REMOVED lines=11> */
.L_x_14867:
        /* <DEDUP_REMOVED lines=20> */
.L_x_14870:
[----:B------:R-:W-:Y:S05]  /*9720*/  BSYNC.RECONVERGENT B2 ;  /* 0x0000000000027941 */ /* 0x000fea0003800200 */
.L_x_14869:
[----:B------:R-:W-:Y:S01]  /*9730*/  LOP3.LUT R7, R5, 0x80000000, R27, 0xb8, !PT ;  /* 0x8000000005077812 */ /* 0x000fe200078eb81b */
[----:B------:R-:W-:Y:S01]  /*9740*/  IMAD.MOV.U32 R6, RZ, RZ, R3 ;  /* 0x000000ffff067224 */ /* 0x000fe200078e0003 */
[----:B------:R-:W-:Y:S06]  /*9750*/  BRA `(.L_x_14866) ;  /* 0x0000000000187947 */ /* 0x000fec0003800000 */
.L_x_14865:
[----:B------:R-:W-:-:S06]  /*9760*/  DSETP.NAN.AND P0, PT, R4, R4, PT ;  /* 0x000000040400722a */ /* 0x000fcc0003f08000 */
[----:B------:R-:W-:-:S14]  /*9770*/  DSETP.NUM.AND P0, PT, R2, R2, !P0 ;  /* 0x000000020200722a */ /* 0x000fdc0004707000 */
[----:B------:R-:W-:Y:S02]  /*9780*/  @P0 DSETP.NEU.AND P1, PT, R2, +INF , PT ;  /* 0x7ff000000200042a */ /* 0x000fe40003f2d000 */
[----:B------:R-:W-:-:S06]  /*9790*/  @!P0 DADD R6, R26, R34 ;  /* 0x000000001a068229 */ /* 0x000fcc0000000022 */
[----:B------:R-:W-:Y:S02]  /*97a0*/  @P0 FSEL R6, R26, RZ, P1 ;  /* 0x000000ff1a060208 */ /* 0x000fe40000800000 */
[----:B------:R-:W-:-:S07]  /*97b0*/  @P0 FSEL R7, R27, -QNAN , P1 ;  /* 0xfff800001b070808 */ /* 0x000fce0000800000 */
.L_x_14866:
[----:B------:R-:W-:Y:S05]  /*97c0*/  BSYNC.RECONVERGENT B0 ;  /* 0x0000000000007941 */ /* 0x000fea0003800200 */
.L_x_14864:
        /* <DEDUP_REMOVED lines=26> */
.L_x_14872:
[----:B------:R-:W-:Y:S05]  /*9970*/  BSYNC.RECONVERGENT B2 ;  /* 0x0000000000027941 */ /* 0x000fea0003800200 */
.L_x_14871:
        /* <DEDUP_REMOVED lines=26> */
.L_x_14875:
[----:B------:R-:W-:Y:S05]  /*9b20*/  BSYNC.RECONVERGENT B2 ;  /* 0x0000000000027941 */ /* 0x000fea0003800200 */
.L_x_14874:
[----:B------:R-:W-:Y:S01]  /*9b30*/  LOP3.LUT R15, RZ, 0x80000000, R3, 0xb8, !PT ;  /* 0x80000000ff0f7812 */ /* 0x000fe200078eb803 */
[----:B------:R-:W-:Y:S01]  /*9b40*/  IMAD.MOV.U32 R14, RZ, RZ, RZ ;  /* 0x000000ffff0e7224 */ /* 0x000fe200078e00ff */
[----:B------:R-:W-:Y:S06]  /*9b50*/  BRA `(.L_x_14876) ;  /* 0x00000000007c7947 */ /* 0x000fec0003800000 */
.L_x_14873:
[----:B------:R-:W0:Y:S02]  /*9b60*/  FRND.F64.FLOOR R2, R14 ;  /* 0x0000000e00027313 */ /* 0x000e240000305800 */
[----:B0-----:R-:W-:Y:S02]  /*9b70*/  DADD R4, R14, -R2 ;  /* 0x000000000e047229 */ /* 0x001fe40000000802 */
[----:B------:R-:W-:-:S06]  /*9b80*/  DADD R6, R2, 1 ;  /* 0x3ff0000002067429 */ /* 0x000fcc0000000000 */
[----:B------:R-:W-:-:S06]  /*9b90*/  DSETP.GT.AND P0, PT, R4, 0.5, PT ;  /* 0x3fe000000400742a */ /* 0x000fcc0003f04000 */
[----:B------:R-:W-:Y:S02]  /*9ba0*/  FSEL R14, R6, R2, P0 ;  /* 0x00000002060e7208 */ /* 0x000fe40000000000 */
[----:B------:R-:W-:Y:S01]  /*9bb0*/  FSEL R15, R7, R3, P0 ;  /* 0x00000003070f7208 */ /* 0x000fe20000000000 */
[----:B------:R-:W-:Y:S06]  /*9bc0*/  BRA `(.L_x_14876) ;  /* 0x0000000000607947 */ /* 0x000fec0003800000 */
.L_x_14863:
        /* <DEDUP_REMOVED lines=21> */
.L_x_14878:
[----:B------:R-:W-:Y:S05]  /*9d20*/  BSYNC.RECONVERGENT B2 ;  /* 0x0000000000027941 */ /* 0x000fea0003800200 */
.L_x_14877:
[----:B------:R-:W-:Y:S02]  /*9d30*/  IMAD.MOV.U32 R14, RZ, RZ, R2 ;  /* 0x000000ffff0e7224 */ /* 0x000fe400078e0002 */
[----:B------:R-:W-:-:S07]  /*9d40*/  IMAD.MOV.U32 R15, RZ, RZ, R3 ;  /* 0x000000ffff0f7224 */ /* 0x000fce00078e0003 */
.L_x_14876:
[----:B------:R-:W-:Y:S05]  /*9d50*/  BSYNC.RECONVERGENT B1 ;  /* 0x0000000000017941 */ /* 0x000fea0003800200 */
.L_x_14862:
        /* <DEDUP_REMOVED lines=36> */
.L_x_14885:
        /* <DEDUP_REMOVED lines=11> */
.L_x_14884:
        /* <DEDUP_REMOVED lines=20> */
.L_x_14887:
[----:B------:R-:W-:Y:S05]  /*a190*/  BSYNC.RECONVERGENT B2 ;  /* 0x0000000000027941 */ /* 0x000fea0003800200 */
.L_x_14886:
[----:B------:R-:W-:Y:S01]  /*a1a0*/  LOP3.LUT R7, R5, 0x80000000, R29, 0xb8, !PT ;  /* 0x8000000005077812 */ /* 0x000fe200078eb81d */
[----:B------:R-:W-:Y:S01]  /*a1b0*/  IMAD.MOV.U32 R6, RZ, RZ, R3 ;  /* 0x000000ffff067224 */ /* 0x000fe200078e0003 */
[----:B------:R-:W-:Y:S06]  /*a1c0*/  BRA `(.L_x_14883) ;  /* 0x0000000000187947 */ /* 0x000fec0003800000 */
.L_x_14882:
[----:B------:R-:W-:-:S06]  /*a1d0*/  DSETP.NAN.AND P0, PT, R4, R4, PT ;  /* 0x000000040400722a */ /* 0x000fcc0003f08000 */
[----:B------:R-:W-:-:S14]  /*a1e0*/  DSETP.NUM.AND P0, PT, R2, R2, !P0 ;  /* 0x000000020200722a */ /* 0x000fdc0004707000 */
[----:B------:R-:W-:Y:S02]  /*a1f0*/  @P0 DSETP.NEU.AND P1, PT, R2, +INF , PT ;  /* 0x7ff000000200042a */ /* 0x000fe40003f2d000 */
[----:B------:R-:W-:-:S06]  /*a200*/  @!P0 DADD R6, R28, R36 ;  /* 0x000000001c068229 */ /* 0x000fcc0000000024 */
[----:B------:R-:W-:Y:S02]  /*a210*/  @P0 FSEL R6, R28, RZ, P1 ;  /* 0x000000ff1c060208 */ /* 0x000fe40000800000 */
[----:B------:R-:W-:-:S07]  /*a220*/  @P0 FSEL R7, R29, -QNAN , P1 ;  /* 0xfff800001d070808 */ /* 0x000fce0000800000 */
.L_x_14883:
[----:B------:R-:W-:Y:S05]  /*a230*/  BSYNC.RECONVERGENT B0 ;  /* 0x0000000000007941 */ /* 0x000fea0003800200 */
.L_x_14881:
        /* <DEDUP_REMOVED lines=26> */
.L_x_14889:
[----:B------:R-:W-:Y:S05]  /*a3e0*/  BSYNC.RECONVERGENT B2 ;  /* 0x0000000000027941 */ /* 0x000fea0003800200 */
.L_x_14888:
        /* <DEDUP_REMOVED lines=26> */
.L_x_14892:
[----:B------:R-:W-:Y:S05]  /*a590*/  BSYNC.RECONVERGENT B2 ;  /* 0x0000000000027941 */ /* 0x000fea0003800200 */
.L_x_14891:
[----:B------:R-:W-:Y:S01]  /*a5a0*/  LOP3.LUT R17, RZ, 0x80000000, R3, 0xb8, !PT ;  /* 0x80000000ff117812 */ /* 0x000fe200078eb803 */
[----:B------:R-:W-:Y:S01]  /*a5b0*/  IMAD.MOV.U32 R16, RZ, RZ, RZ ;  /* 0x000000ffff107224 */ /* 0x000fe200078e00ff */
[----:B------:R-:W-:Y:S06]  /*a5c0*/  BRA `(.L_x_14893) ;  /* 0x00000000007c7947 */ /* 0x000fec0003800000 */
.L_x_14890:
[----:B------:R-:W0:Y:S02]  /*a5d0*/  FRND.F64.FLOOR R2, R16 ;  /* 0x0000001000027313 */ /* 0x000e240000305800 */
[----:B0-----:R-:W-:Y:S02]  /*a5e0*/  DADD R4, R16, -R2 ;  /* 0x0000000010047229 */ /* 0x001fe40000000802 */
[----:B------:R-:W-:-:S06]  /*a5f0*/  DADD R6, R2, 1 ;  /* 0x3ff0000002067429 */ /* 0x000fcc0000000000 */
[----:B------:R-:W-:-:S06]  /*a600*/  DSETP.GT.AND P0, PT, R4, 0.5, PT ;  /* 0x3fe000000400742a */ /* 0x000fcc0003f04000 */
[----:B------:R-:W-:Y:S02]  /*a610*/  FSEL R16, R6, R2, P0 ;  /* 0x0000000206107208 */ /* 0x000fe40000000000 */
[----:B------:R-:W-:Y:S01]  /*a620*/  FSEL R17, R7, R3, P0 ;  /* 0x0000000307117208 */ /* 0x000fe20000000000 */
[----:B------:R-:W-:Y:S06]  /*a630*/  BRA `(.L_x_14893) ;  /* 0x0000000000607947 */ /* 0x000fec0003800000 */
.L_x_14880:
        /* <DEDUP_REMOVED lines=21> */
.L_x_14895:
[----:B------:R-:W-:Y:S05]  /*a790*/  BSYNC.RECONVERGENT B2 ;  /* 0x0000000000027941 */ /* 0x000fea0003800200 */
.L_x_14894:
[----:B------:R-:W-:Y:S02]  /*a7a0*/  IMAD.MOV.U32 R16, RZ, RZ, R2 ;  /* 0x000000ffff107224 */ /* 0x000fe400078e0002 */
[----:B------:R-:W-:-:S07]  /*a7b0*/  IMAD.MOV.U32 R17, RZ, RZ, R3 ;  /* 0x000000ffff117224 */ /* 0x000fce00078e0003 */
.L_x_14893:
[----:B------:R-:W-:Y:S05]  /*a7c0*/  BSYNC.RECONVERGENT B1 ;  /* 0x0000000000017941 */ /* 0x000fea0003800200 */
.L_x_14879:
        /* <DEDUP_REMOVED lines=36> */
.L_x_14902:
        /* <DEDUP_REMOVED lines=11> */
.L_x_14901:
        /* <DEDUP_REMOVED lines=20> */
.L_x_14904:
[----:B------:R-:W-:Y:S05]  /*ac00*/  BSYNC.RECONVERGENT B2 ;  /* 0x0000000000027941 */ /* 0x000fea0003800200 */
.L_x_14903:
[----:B------:R-:W-:Y:S01]  /*ac10*/  LOP3.LUT R7, R5, 0x80000000, R31, 0xb8, !PT ;  /* 0x8000000005077812 */ /* 0x000fe200078eb81f */
[----:B------:R-:W-:Y:S01]  /*ac20*/  IMAD.MOV.U32 R6, RZ, RZ, R3 ;  /* 0x000000ffff067224 */ /* 0x000fe200078e0003 */
[----:B------:R-:W-:Y:S06]  /*ac30*/  BRA `(.L_x_14900) ;  /* 0x0000000000187947 */ /* 0x000fec0003800000 */
.L_x_14899:
[----:B------:R-:W-:-:S06]  /*ac40*/  DSETP.NAN.AND P0, PT, R4, R4, PT ;  /* 0x000000040400722a */ /* 0x000fcc0003f08000 */
[----:B------:R-:W-:-:S14]  /*ac50*/  DSETP.NUM.AND P0, PT, R2, R2, !P0 ;  /* 0x000000020200722a */ /* 0x000fdc0004707000 */
[----:B------:R-:W-:Y:S02]  /*ac60*/  @P0 DSETP.NEU.AND P1, PT, R2, +INF , PT ;  /* 0x7ff000000200042a */ /* 0x000fe40003f2d000 */
[----:B------:R-:W-:-:S06]  /*ac70*/  @!P0 DADD R6, R30, R38 ;  /* 0x000000001e068229 */ /* 0x000fcc0000000026 */
[----:B------:R-:W-:Y:S02]  /*ac80*/  @P0 FSEL R6, R30, RZ, P1 ;  /* 0x000000ff1e060208 */ /* 0x000fe40000800000 */
[----:B------:R-:W-:-:S07]  /*ac90*/  @P0 FSEL R7, R31, -QNAN , P1 ;  /* 0xfff800001f070808 */ /* 0x000fce0000800000 */
.L_x_14900:
[----:B------:R-:W-:Y:S05]  /*aca0*/  BSYNC.RECONVERGENT B0 ;  /* 0x0000000000007941 */ /* 0x000fea0003800200 */
.L_x_14898:
        /* <DEDUP_REMOVED lines=26> */
.L_x_14906:
[----:B------:R-:W-:Y:S05]  /*ae50*/  BSYNC.RECONVERGENT B2 ;  /* 0x0000000000027941 */ /* 0x000fea0003800200 */
.L_x_14905:
        /* <DEDUP_REMOVED lines=26> */
.L_x_14909:
[----:B------:R-:W-:Y:S05]  /*b000*/  BSYNC.RECONVERGENT B2 ;  /* 0x0000000000027941 */ /* 0x000fea0003800200 */
.L_x_14908:
[----:B------:R-:W-:Y:S01]  /*b010*/  LOP3.LUT R19, RZ, 0x80000000, R3, 0xb8, !PT ;  /* 0x80000000ff137812 */ /* 0x000fe200078eb803 */
[----:B------:R-:W-:Y:S01]  /*b020*/  IMAD.MOV.U32 R18, RZ, RZ, RZ ;  /* 0x000000ffff127224 */ /* 0x000fe200078e00ff */
[----:B------:R-:W-:Y:S06]  /*b030*/  BRA `(.L_x_14910) ;  /* 0x00000000007c7947 */ /* 0x000fec0003800000 */
.L_x_14907:
[----:B------:R-:W0:Y:S02]  /*b040*/  FRND.F64.FLOOR R2, R18 ;  /* 0x0000001200027313 */ /* 0x000e240000305800 */
[----:B0-----:R-:W-:Y:S02]  /*b050*/  DADD R4, R18, -R2 ;  /* 0x0000000012047229 */ /* 0x001fe40000000802 */
[----:B------:R-:W-:-:S06]  /*b060*/  DADD R6, R2, 1 ;  /* 0x3ff0000002067429 */ /* 0x000fcc0000000000 */
[----:B------:R-:W-:-:S06]  /*b070*/  DSETP.GT.AND P0, PT, R4, 0.5, PT ;  /* 0x3fe000000400742a */ /* 0x000fcc0003f04000 */
[----:B------:R-:W-:Y:S02]  /*b080*/  FSEL R18, R6, R2, P0 ;  /* 0x0000000206127208 */ /* 0x000fe40000000000 */
[----:B------:R-:W-:Y:S01]  /*b090*/  FSEL R19, R7, R3, P0 ;  /* 0x0000000307137208 */ /* 0x000fe20000000000 */
[----:B------:R-:W-:Y:S06]  /*b0a0*/  BRA `(.L_x_14910) ;  /* 0x0000000000607947 */ /* 0x000fec0003800000 */
.L_x_14897:
        /* <DEDUP_REMOVED lines=21> */
.L_x_14912:
[----:B------:R-:W-:Y:S05]  /*b200*/  BSYNC.RECONVERGENT B2 ;  /* 0x0000000000027941 */ /* 0x000fea0003800200 */
.L_x_14911:
[----:B------:R-:W-:Y:S02]  /*b210*/  IMAD.MOV.U32 R18, RZ, RZ, R2 ;  /* 0x000000ffff127224 */ /* 0x000fe400078e0002 */
[----:B------:R-:W-:-:S07]  /*b220*/  IMAD.MOV.U32 R19, RZ, RZ, R3 ;  /* 0x000000ffff137224 */ /* 0x000fce00078e0003 */
.L_x_14910:
[----:B------:R-:W-:Y:S05]  /*b230*/  BSYNC.RECONVERGENT B1 ;  /* 0x0000000000017941 */ /* 0x000fea0003800200 */
.L_x_14896:
        /* <DEDUP_REMOVED lines=9> */
        .weak           $__internal_6_$__cuda_sm20_div_rn_f64_full
        .type           $__internal_6_$__cuda_sm20_div_rn_f64_full,@function
        .size           $__internal_6_$__cuda_sm20_div_rn_f64_full,(.L_x_36955 - $__internal_6_$__cuda_sm20_div_rn_f64_full)
$__internal_6_$__cuda_sm20_div_rn_f64_full:
        /* <DEDUP_REMOVED lines=72> */
.L_x_14914:
        /* <DEDUP_REMOVED lines=17> */
.L_x_14917:
[----:B------:R-:W-:-:S05]  /*b860*/  LOP3.LUT R2, R45, 0x80000, RZ, 0xfc, !PT ;  /* 0x000800002d027812 */ /* 0x000fca00078efcff */
[----:B------:R-:W-:Y:S02]  /*b870*/  IMAD.MOV.U32 R3, RZ, RZ, R2 ;  /* 0x000000ffff037224 */ /* 0x000fe400078e0002 */
[----:B------:R-:W-:Y:S01]  /*b880*/  IMAD.MOV.U32 R2, RZ, RZ, R44 ;  /* 0x000000ffff027224 */ /* 0x000fe200078e002c */
[----:B------:R-:W-:Y:S06]  /*b890*/  BRA `(.L_x_14915) ;  /* 0x00000000000c7947 */ /* 0x000fec0003800000 */
.L_x_14916:
[----:B------:R-:W-:-:S05]  /*b8a0*/  LOP3.LUT R2, R5, 0x80000, RZ, 0xfc, !PT ;  /* 0x0008000005027812 */ /* 0x000fca00078efcff */
[----:B------:R-:W-:Y:S02]  /*b8b0*/  IMAD.MOV.U32 R3, RZ, RZ, R2 ;  /* 0x000000ffff037224 */ /* 0x000fe400078e0002 */
[----:B------:R-:W-:-:S07]  /*b8c0*/  IMAD.MOV.U32 R2, RZ, RZ, R4 ;  /* 0x000000ffff027224 */ /* 0x000fce00078e0004 */
.L_x_14915:
[----:B------:R-:W-:Y:S05]  /*b8d0*/  BSYNC.RECONVERGENT B0 ;  /* 0x0000000000007941 */ /* 0x000fea0003800200 */
.L_x_14913:
[----:B------:R-:W-:Y:S02]  /*b8e0*/  IMAD.MOV.U32 R4, RZ, RZ, R0 ;  /* 0x000000ffff047224 */ /* 0x000fe400078e0000 */
[----:B------:R-:W-:-:S04]  /*b8f0*/  IMAD.MOV.U32 R5, RZ, RZ, 0x0 ;  /* 0x00000000ff057424 */ /* 0x000fc800078e00ff */
[----:B------:R-:W-:Y:S05]  /*b900*/  RET.REL.NODEC R4 `(_ZN2at6native29vectorized_elementwise_kernelILi8ENS0_13BinaryFunctorIdddZZZNS0_15binary_internal21div_floor_kernel_cudaERNS_18TensorIteratorBaseEENKUlvE1_clEvENKUlvE_clEvEUlddE_EESt5arrayIPcLm3EEEEviT0_T1_) ;  /* 0xffffff4404bc7950 */ /* 0x000fea0003c3ffff */
.L_x_14918:
        /* <DEDUP_REMOVED lines=15> */
.L_x_36955:


//--------------------- .text._ZN2at6native18elementwise_kernelILi128ELi4EZNS0_15gpu_kernel_implINS0_13BUnaryFunctorIdddZZZNS0_15binary_internal21div_floor_kernel_cudaERNS_18TensorIteratorBaseEENKUlvE1_clEvENKUlvE_clEvEUlddE_EEEEvS6_RKT_EUliE_EEviT1_ --------------------------
	.section	.text._ZN2at6native18elementwise_kernelILi128ELi4EZNS0_15gpu_kernel_implINS0_13BUnaryFunctorIdddZZZNS0_15binary_internal21div_floor_kernel_cudaERNS_18TensorIteratorBaseEENKUlvE1_clEvENKUlvE_clEvEUlddE_EEEEvS6_RKT_EUliE_EEviT1_,"ax",@progbits
	.align	128
        .global         _ZN2at6native18elementwise_kernelILi128ELi4EZNS0_15gpu_kernel_implINS0_13BUnaryFunctorIdddZZZNS0_15binary_internal21div_floor_kernel_cudaERNS_18TensorIteratorBaseEENKUlvE1_clEvENKUlvE_clEvEUlddE_EEEEvS6_RKT_EUliE_EEviT1_
        .type           _ZN2at6native18elementwise_kernelILi128ELi4EZNS0_15gpu_kernel_implINS0_13BUnaryFunctorIdddZZZNS0_15binary_internal21div_floor_kernel_cudaERNS_18TensorIteratorBaseEENKUlvE1_clEvENKUlvE_clEvEUlddE_EEEEvS6_RKT_EUliE_EEviT1_,@function
        .size           _ZN2at6native18elementwise_kernelILi128ELi4EZNS0_15gpu_kernel_implINS0_13BUnaryFunctorIdddZZZNS0_15binary_internal21div_floor_kernel_cudaERNS_18TensorIteratorBaseEENKUlvE1_clEvENKUlvE_clEvEUlddE_EEEEvS6_RKT_EUliE_EEviT1_,(.L_x_36956 - _ZN2at6native18elementwise_kernelILi128ELi4EZNS0_15gpu_kernel_implINS0_13BUnaryFunctorIdddZZZNS0_15binary_internal21div_floor_kernel_cudaERNS_18TensorIteratorBaseEENKUlvE1_clEvENKUlvE_clEvEUlddE_EEEEvS6_RKT_EUliE_EEviT1_)
        .other          _ZN2at6native18elementwise_kernelILi128ELi4EZNS0_15gpu_kernel_implINS0_13BUnaryFunctorIdddZZZNS0_15binary_internal21div_floor_kernel_cudaERNS_18TensorIteratorBaseEENKUlvE1_clEvENKUlvE_clEvEUlddE_EEEEvS6_RKT_EUliE_EEviT1_,@"STO_CUDA_ENTRY STV_DEFAULT"
_ZN2at6native18elementwise_kernelILi128ELi4EZNS0_15gpu_kernel_implINS0_13BUnaryFunctorIdddZZZNS0_15binary_internal21div_floor_kernel_cudaERNS_18TensorIteratorBaseEENKUlvE1_clEvENKUlvE_clEvEUlddE_EEEEvS6_RKT_EUliE_EEviT1_:
.text._ZN2at6native18elementwise_kernelILi128ELi4EZNS0_15gpu_kernel_implINS0_13BUnaryFunctorIdddZZZNS0_15binary_internal21div_floor_kernel_cudaERNS_18TensorIteratorBaseEENKUlvE1_clEvENKUlvE_clEvEUlddE_EEEEvS6_RKT_EUliE_EEviT1_:
[----:B------:R-:W0:Y:S01]  /*0000*/  LDC R1, c[0x0][0x37c] ;  /* 0x0000df00ff017b82 */ /* 0x000e220000000800 */
[----:B------:R-:W1:Y:S07]  /*0010*/  S2R R17, SR_TID.X ;  /* 0x0000000000117919 */ /* 0x000e6e0000002100 */
[----:B------:R-:W2:Y:S01]  /*0020*/  S2UR UR4, SR_CTAID.X ;  /* 0x00000000000479c3 */ /* 0x000ea20000002500 */
[----:B------:R-:W3:Y:S01]  /*0030*/  LDCU UR39, c[0x0][0x388] ;  /* 0x00007100ff2777ac */ /* 0x000ee20008000800 */
[----:B------:R-:W-:Y:S01]  /*0040*/  BSSY.RECONVERGENT B6, `(.L_x_14919) ;  /* 0x00003e2000067945 */ /* 0x000fe20003800200 */
[----:B------:R-:W4:Y:S05]  /*0050*/  LDCU UR5, c[0x0][0x380] ;  /* 0x00007000ff0577ac */ /* 0x000f2a0008000800 */
[----:B------:R-:W5:Y:S01]  /*0060*/  LDC.64 R22, c[0x0][0x598] ;  /* 0x00016600ff167b82 */ /* 0x000f620000000a00 */
[----:B------:R-:W0:Y:S01]  /*0070*/  LDCU.64 UR36, c[0x0][0x358] ;  /* 0x00006b00ff2477ac */ /* 0x000e220008000a00 */
[----:B------:R-:W0:Y:S06]  /*0080*/  LDCU.U8 UR40, c[0x0][0x5a0] ;  /* 0x0000b400ff2877ac */ /* 0x000e2c0008000000 */
[----:B------:R-:W0:Y:S01]  /*0090*/  LDC R27, c[0x0][0x59c] ;  /* 0x00016700ff1b7b82 */ /* 0x000e220000000800 */
[----:B------:R-:W0:Y:S01]  /*00a0*/  LDCU.U8 UR41, c[0x0][0x5a1] ;  /* 0x0000b420ff2977ac */ /* 0x000e220008000000 */
[----:B---3--:R-:W-:Y:S01]  /*00b0*/  UIADD3 UR42, UPT, UPT, UR39, -0x1, URZ ;  /* 0xffffffff272a7890 */ /* 0x008fe2000fffe0ff */
[----:B------:R-:W3:Y:S01]  /*00c0*/  LDCU UR43, c[0x0][0x598] ;  /* 0x0000b300ff2b77ac */ /* 0x000ee20008000800 */
[----:B--2---:R-:W-:-:S02]  /*00d0*/  USHF.L.U32 UR4, UR4, 0x9, URZ ;  /* 0x0000000904047899 */ /* 0x004fc400080006ff */
[----:B------:R-:W-:Y:S01]  /*00e0*/  UISETP.LT.U32.AND UP0, UPT, UR42, 0x18, UPT ;  /* 0x000000182a00788c */ /* 0x000fe2000bf01070 */
[----:B-----5:R-:W-:-:S03]  /*00f0*/  LOP3.LUT R23, R23, 0x7fffffff, RZ, 0xc0, !PT ;  /* 0x7fffffff17177812 */ /* 0x020fc600078ec0ff */
[----:B------:R-:W-:Y:S01]  /*0100*/  USEL UR38, UR42, 0x18, UP0 ;  /* 0x000000182a267887 */ /* 0x000fe20008000000 */
[----:B-1----:R-:W-:Y:S02]  /*0110*/  LOP3.LUT R17, R17, UR4, RZ, 0xfc, !PT ;  /* 0x0000000411117c12 */ /* 0x002fe4000f8efcff */
[----:B------:R-:W-:Y:S01]  /*0120*/  SHF.R.U32.HI R25, RZ, 0x14, R23 ;  /* 0x00000014ff197819 */ /* 0x000fe20000011617 */
[----:B------:R-:W-:Y:S01]  /*0130*/  UIADD3 UR38, UPT, UPT, UR38, 0x1, URZ ;  /* 0x0000000126267890 */ /* 0x000fe2000fffe0ff */
[----:B------:R-:W-:Y:S01]  /*0140*/  DMUL R18, R22, 1.80143985094819840000e+16 ;  /* 0x4350000016127828 */ /* 0x000fe20000000000 */
[----:B----4-:R-:W-:-:S09]  /*0150*/  ISETP.GE.AND P0, PT, R17, UR5, PT ;  /* 0x0000000511007c0c */ /* 0x010fd2000bf06270 */
[----:B------:R-:W-:-:S05]  /*0160*/  LEA.HI R2, R19, R25, RZ, 0xc ;  /* 0x0000001913027211 */ /* 0x000fca00078f60ff */
[----:B------:R-:W-:Y:S01]  /*0170*/  VIADD R2, R2, 0xffffffca ;  /* 0xffffffca02027836 */ /* 0x000fe20000000000 */
[----:B0--3--:R-:W-:Y:S06]  /*0180*/  @P0 BRA `(.L_x_14920) ;  /* 0x0000003c00340947 */ /* 0x009fec0003800000 */
        /* <DEDUP_REMOVED lines=302> */
.L_x_14921:
        /* <DEDUP_REMOVED lines=18> */
.L_x_14926:
[----:B------:R-:W2:Y:S02]  /*1590*/  LDG.E.U8 R4, desc[UR36][R4.64] ;  /* 0x0000002404047981 */ /* 0x000ea4000c1e1100 */
[----:B--2---:R0:W1:Y:S01]  /*15a0*/  I2F.F64.U16 R20, R4 ;  /* 0x0000000400147312 */ /* 0x0040620000101800 */
[----:B------:R-:W-:Y:S05]  /*15b0*/  BRA `(.L_x_14928) ;  /* 0x0000000c00647947 */ /* 0x000fea0003800000 */
.L_x_14925:
        /* <DEDUP_REMOVED lines=9> */
.L_x_14930:
[----:B------:R-:W2:Y:S02]  /*1650*/  LDG.E R4, desc[UR36][R4.64] ;  /* 0x0000002404047981 */ /* 0x000ea4000c1e1900 */
[----:B--2---:R0:W1:Y:S01]  /*1660*/  I2F.F64 R20, R4 ;  /* 0x0000000400147312 */ /* 0x0040620000201c00 */
[----:B------:R-:W-:Y:S05]  /*1670*/  BRA `(.L_x_14928) ;  /* 0x0000000c00347947 */ /* 0x000fea0003800000 */
.L_x_14929:
[----:B------:R-:W2:Y:S02]  /*1680*/  LDG.E.U16 R4, desc[UR36][R4.64] ;  /* 0x0000002404047981 */ /* 0x000ea4000c1e1500 */
[----:B--2---:R0:W1:Y:S01]  /*1690*/  I2F.F64.S16 R20, R4 ;  /* 0x0000000400147312 */ /* 0x0040620000101c00 */
[----:B------:R-:W-:Y:S05]  /*16a0*/  BRA `(.L_x_14928) ;  /* 0x0000000c00287947 */ /* 0x000fea0003800000 */
.L_x_14924:
        /* <DEDUP_REMOVED lines=10> */
.L_x_14932:
[----:B------:R-:W2:Y:S02]  /*1750*/  LDG.E.U16 R0, desc[UR36][R4.64] ;  /* 0x0000002404007981 */ /* 0x000ea4000c1e1500 */
[----:B--2---:R-:W-:-:S05]  /*1760*/  HADD2.F32 R0, -RZ, R0.H0_H0 ;  /* 0x20000000ff007230 */ /* 0x004fca0000004100 */
[----:B------:R-:W-:-:S04]  /*1770*/  FMUL.FTZ R0, R0, 1 ;  /* 0x3f80000000007820 */ /* 0x000fc80000410000 */
[----:B------:R0:W1:Y:S01]  /*1780*/  F2F.F64.F32 R20, R0 ;  /* 0x0000000000147310 */ /* 0x0000620000201800 */
[----:B------:R-:W-:Y:S05]  /*1790*/  BRA `(.L_x_14928) ;  /* 0x0000000800ec7947 */ /* 0x000fea0003800000 */
.L_x_14931:
        /* <DEDUP_REMOVED lines=10> */
.L_x_14934:
[----:B------:R-:W2:Y:S02]  /*1840*/  LDG.E.U16 R4, desc[UR36][R4.64] ;  /* 0x0000002404047981 */ /* 0x000ea4000c1e1500 */
[----:B--2---:R-:W-:-:S05]  /*1850*/  HADD2.F32 R0, -RZ, R4.H0_H0 ;  /* 0x20000004ff007230 */ /* 0x004fca0000004100 */
[----:B------:R-:W-:-:S04]  /*1860*/  FMUL.FTZ R0, R0, 1 ;  /* 0x3f80000000007820 */ /* 0x000fc80000410000 */
[----:B------:R0:W1:Y:S01]  /*1870*/  F2F.F64.F32 R20, R0 ;  /* 0x0000000000147310 */ /* 0x0000620000201800 */
[----:B------:R-:W-:Y:S05]  /*1880*/  BRA `(.L_x_14928) ;  /* 0x0000000800b07947 */ /* 0x000fea0003800000 */
.L_x_14933:
[----:B------:R0:W5:Y:S01]  /*1890*/  LDG.E.64 R20, desc[UR36][R4.64] ;  /* 0x0000002404147981 */ /* 0x000162000c1e1b00 */
[----:B------:R-:W-:Y:S05]  /*18a0*/  BRA `(.L_x_14928) ;  /* 0x0000000800a87947 */ /* 0x000fea0003800000 */
.L_x_14923:
        /* <DEDUP_REMOVED lines=13> */
.L_x_14937:
[----:B------:R0:W5:Y:S01]  /*1980*/  LDG.E.64 R20, desc[UR36][R4.64] ;  /* 0x0000002404147981 */ /* 0x000162000c1e1b00 */
[----:B------:R-:W-:Y:S05]  /*1990*/  BRA `(.L_x_14928) ;  /* 0x00000008006c7947 */ /* 0x000fea0003800000 */
.L_x_14936:
        /* <DEDUP_REMOVED lines=27> */
.L_x_14939:
        /* <DEDUP_REMOVED lines=15> */
.L_x_14938:
[----:B------:R-:W2:Y:S02]  /*1c40*/  LDG.E.U16 R0, desc[UR36][R4.64] ;  /* 0x0000002404007981 */ /* 0x000ea4000c1e1500 */
[----:B--2---:R-:W-:-:S04]  /*1c50*/  IMAD.U32 R0, R0, 0x10000, RZ ;  /* 0x0001000000007824 */ /* 0x004fc800078e00ff */
[----:B------:R-:W-:-:S04]  /*1c60*/  FMUL.FTZ R0, R0, 1 ;  /* 0x3f80000000007820 */ /* 0x000fc80000410000 */
[----:B------:R0:W1:Y:S01]  /*1c70*/  F2F.F64.F32 R20, R0 ;  /* 0x0000000000147310 */ /* 0x0000620000201800 */
[----:B------:R-:W-:Y:S05]  /*1c80*/  BRA `(.L_x_14928) ;  /* 0x0000000400b07947 */ /* 0x000fea0003800000 */
.L_x_14935:
        /* <DEDUP_REMOVED lines=11> */
.L_x_14942:
        /* <DEDUP_REMOVED lines=21> */
.L_x_14944:
[----:B------:R-:W-:Y:S05]  /*1e90*/  BSYNC.RECONVERGENT B0 ;  /* 0x0000000000007941 */ /* 0x000fea0003800200 */
.L_x_14943:
[----:B------:R-:W-:Y:S01]  /*1ea0*/  IMAD.SHL.U32 R0, R0, 0x100000, RZ ;  /* 0x0010000000007824 */ /* 0x000fe200078e00ff */
[----:B------:R-:W-:-:S04]  /*1eb0*/  LEA R3, R3, 0x3b800000, 0x17 ;  /* 0x3b80000003037811 */ /* 0x000fc800078eb8ff */
[----:B------:R-:W-:-:S05]  /*1ec0*/  LOP3.LUT R0, R3, R0, R7, 0xfe, !PT ;  /* 0x0000000003007212 */ /* 0x000fca00078efe07 */
[----:B------:R-:W-:-:S04]  /*1ed0*/  FMUL.FTZ R0, R0, 1 ;  /* 0x3f80000000007820 */ /* 0x000fc80000410000 */
[----:B------:R0:W1:Y:S01]  /*1ee0*/  F2F.F64.F32 R20, R0 ;  /* 0x0000000000147310 */ /* 0x0000620000201800 */
[----:B------:R-:W-:Y:S05]  /*1ef0*/  BRA `(.L_x_14928) ;  /* 0x0000000400147947 */ /* 0x000fea0003800000 */
.L_x_14941:
        /* <DEDUP_REMOVED lines=21> */
.L_x_14946:
[----:B------:R-:W-:Y:S05]  /*2050*/  BSYNC.RECONVERGENT B0 ;  /* 0x0000000000007941 */ /* 0x000fea0003800200 */
.L_x_14945:
[----:B------:R-:W-:Y:S02]  /*2060*/  SHF.L.U32 R0, R0, 0x15, RZ ;  /* 0x0000001500007819 */ /* 0x000fe400000006ff */
[----:B------:R-:W-:-:S04]  /*2070*/  LEA R3, R3, 0x37800000, 0x17 ;  /* 0x3780000003037811 */ /* 0x000fc800078eb8ff */
[----:B------:R-:W-:-:S05]  /*2080*/  LOP3.LUT R0, R3, R0, R7, 0xfe, !PT ;  /* 0x0000000003007212 */ /* 0x000fca00078efe07 */
[----:B------:R-:W-:-:S04]  /*2090*/  FMUL.FTZ R0, R0, 1 ;  /* 0x3f80000000007820 */ /* 0x000fc80000410000 */
[----:B------:R0:W1:Y:S01]  /*20a0*/  F2F.F64.F32 R20, R0 ;  /* 0x0000000000147310 */ /* 0x0000620000201800 */
[----:B------:R-:W-:Y:S05]  /*20b0*/  BRA `(.L_x_14928) ;  /* 0x0000000000a47947 */ /* 0x000fea0003800000 */
.L_x_14940:
[----:B------:R-:W-:-:S09]  /*20c0*/  UISETP.NE.AND UP0, UPT, UR4, 0x1c, UPT ;  /* 0x0000001c0400788c */ /* 0x000fd2000bf05270 */
[----:B------:R-:W-:Y:S05]  /*20d0*/  BRA.U !UP0, `(.L_x_14947) ;  /* 0x0000000108947547 */ /* 0x000fea000b800000 */
[----:B------:R-:W-:-:S09]  /*20e0*/  UISETP.NE.AND UP0, UPT, UR4, 0x1d, UPT ;  /* 0x0000001d0400788c */ /* 0x000fd2000bf05270 */
[----:B------:R-:W-:Y:S05]  /*20f0*/  BRA.U !UP0, `(.L_x_14948) ;  /* 0x0000000108807547 */ /* 0x000fea000b800000 */
[----:B------:R-:W-:-:S09]  /*2100*/  UISETP.NE.AND UP0, UPT, UR4, 0x2c, UPT ;  /* 0x0000002c0400788c */ /* 0x000fd2000bf05270 */
[----:B------:R-:W-:Y:S05]  /*2110*/  BRA.U !UP0, `(.L_x_14949) ;  /* 0x0000000108487547 */ /* 0x000fea000b800000 */
.L_x_14927:
        /* <DEDUP_REMOVED lines=16> */
.L_x_14950:
[----:B------:R-:W-:Y:S01]  /*2220*/  CS2R R20, SRZ ;  /* 0x0000000000147805 */ /* 0x000fe2000001ff00 */
[----:B------:R-:W-:Y:S06]  /*2230*/  BRA `(.L_x_14928) ;  /* 0x0000000000447947 */ /* 0x000fec0003800000 */
.L_x_14949:
        /* <DEDUP_REMOVED lines=12> */
.L_x_14948:
[----:B------:R-:W2:Y:S02]  /*2300*/  LDG.E.64 R20, desc[UR36][R4.64] ;  /* 0x0000002404147981 */ /* 0x000ea4000c1e1b00 */
[----:B--2---:R-:W4:Y:S01]  /*2310*/  I2F.F64.U64 R20, R20 ;  /* 0x0000001400147312 */ /* 0x004f220000301800 */
[----:B------:R-:W-:Y:S05]  /*2320*/  BRA `(.L_x_14928) ;  /* 0x0000000000087947 */ /* 0x000fea0003800000 */
.L_x_14947:
[----:B------:R-:W2:Y:S02]  /*2330*/  LDG.E R4, desc[UR36][R4.64] ;  /* 0x0000002404047981 */ /* 0x000ea4000c1e1900 */
[----:B--2---:R0:W1:Y:S02]  /*2340*/  I2F.F64.U32 R20, R4 ;  /* 0x0000000400147312 */ /* 0x0040640000201800 */
.L_x_14928:
[----:B------:R-:W-:Y:S05]  /*2350*/  BSYNC.RECONVERGENT B7 ;  /* 0x0000000000077941 */ /* 0x000fea0003800200 */
.L_x_14922:
[----:B------:R-:W2:Y:S01]  /*2360*/  LDC.64 R6, c[0x0][0x598] ;  /* 0x00016600ff067b82 */ /* 0x000ea20000000a00 */
[----:B------:R-:W-:Y:S01]  /*2370*/  BSSY.RECONVERGENT B1, `(.L_x_14951) ;  /* 0x00000a1000017945 */ /* 0x000fe20003800200 */
[----:B--2---:R-:W-:-:S14]  /*2380*/  DSETP.NEU.AND P0, PT, R6, RZ, PT ;  /* 0x000000ff0600722a */ /* 0x004fdc0003f0d000 */
[----:B------:R-:W-:Y:S05]  /*2390*/  @P0 BRA `(.L_x_14952) ;  /* 0x0000000000600947 */ /* 0x000fea0003800000 */
[----:B------:R-:W2:Y:S01]  /*23a0*/  LDCU UR4, c[0x0][0x59c] ;  /* 0x0000b380ff0477ac */ /* 0x000ea20008000800 */
[----:B0-----:R-:W-:Y:S01]  /*23b0*/  IMAD.MOV.U32 R4, RZ, RZ, 0x1 ;  /* 0x00000001ff047424 */ /* 0x001fe200078e00ff */
[----:B-1-345:R-:W-:Y:S01]  /*23c0*/  FSETP.GEU.AND P1, PT, |R21|, 6.5827683646048100446e-37, PT ;  /* 0x036000001500780b */ /* 0x03afe20003f2e200 */
[----:B------:R-:W-:Y:S01]  /*23d0*/  BSSY.RECONVERGENT B2, `(.L_x_14953) ;  /* 0x0000013000027945 */ /* 0x000fe20003800200 */
[----:B--2---:R-:W0:Y:S03]  /*23e0*/  MUFU.RCP64H R5, UR4 ;  /* 0x0000000400057d08 */ /* 0x004e260008001800 */
        /* <DEDUP_REMOVED lines=8> */
[----:B------:R-:W-:-:S05]  /*2470*/  FFMA R0, RZ, UR4, R5 ;  /* 0x00000004ff007c23 */ /* 0x000fca0008000005 */
[----:B------:R-:W-:-:S13]  /*2480*/  FSETP.GT.AND P0, PT, |R0|, 1.469367938527859385e-39, PT ;  /* 0x001000000000780b */ /* 0x000fda0003f04200 */
[----:B------:R-:W-:Y:S05]  /*2490*/  @P0 BRA P1, `(.L_x_14954) ;  /* 0x0000000000180947 */ /* 0x000fea0000800000 */
[----:B------:R-:W-:Y:S01]  /*24a0*/  MOV R4, R20 ;  /* 0x0000001400047202 */ /* 0x000fe20000000f00 */
[----:B------:R-:W-:Y:S01]  /*24b0*/  IMAD.MOV.U32 R11, RZ, RZ, R21 ;  /* 0x000000ffff0b7224 */ /* 0x000fe200078e0015 */
[----:B------:R-:W-:-:S07]  /*24c0*/  MOV R0, 0x24e0 ;  /* 0x000024e000007802 */ /* 0x000fce0000000f00 */
[----:B------:R-:W-:Y:S05]  /*24d0*/  CALL.REL.NOINC `($__internal_7_$__cuda_sm20_div_rn_f64_full) ;  /* 0x000000d000587944 */ /* 0x000fea0003c00000 */
[----:B------:R-:W-:Y:S02]  /*24e0*/  IMAD.MOV.U32 R4, RZ, RZ, R10 ;  /* 0x000000ffff047224 */ /* 0x000fe400078e000a */
[----:B------:R-:W-:-:S07]  /*24f0*/  IMAD.MOV.U32 R5, RZ, RZ, R11 ;  /* 0x000000ffff057224 */ /* 0x000fce00078e000b */
.L_x_14954:
[----:B------:R-:W-:Y:S05]  /*2500*/  BSYNC.RECONVERGENT B2 ;  /* 0x0000000000027941 */ /* 0x000fea0003800200 */
.L_x_14953:
[----:B------:R-:W-:Y:S05]  /*2510*/  BRA `(.L_x_14955) ;  /* 0x0000000800187947 */ /* 0x000fea0003800000 */
.L_x_14952:
[----:B01-345:R-:W-:Y:S01]  /*2520*/  LOP3.LUT R5, R21, 0x7fffffff, RZ, 0xc0, !PT ;  /* 0x7fffffff15057812 */ /* 0x03bfe200078ec0ff */
[----:B------:R-:W-:Y:S01]  /*2530*/  BSSY.RECONVERGENT B0, `(.L_x_14956) ;  /* 0x0000045000007945 */ /* 0x000fe20003800200 */
        /* <DEDUP_REMOVED lines=11> */
.L_x_14957:
        /* <DEDUP_REMOVED lines=9> */
[----:B------:R-:W0:Y:S01]  /*2680*/  LDCU UR4, c[0x0][0x598] ;  /* 0x0000b300ff0477ac */ /* 0x000e220008000800 */
[----:B------:R-:W-:Y:S01]  /*2690*/  SHF.R.U32.HI R3, RZ, 0x14, R5 ;  /* 0x00000014ff037819 */ /* 0x000fe20000011605 */
[----:B------:R-:W-:Y:S01]  /*26a0*/  BSSY.RECONVERGENT B2, `(.L_x_14959) ;  /* 0x0000018000027945 */ /* 0x000fe20003800200 */
[----:B------:R-:W-:-:S04]  /*26b0*/  ISETP.GE.U32.AND P1, PT, R23, 0x100000, PT ;  /* 0x001000001700780c */ /* 0x000fc80003f26070 */
[----:B------:R-:W-:-:S04]  /*26c0*/  FSEL R11, R19, R23, !P1 ;  /* 0x00000017130b7208 */ /* 0x000fc80004800000 */
[----:B------:R-:W-:Y:S01]  /*26d0*/  LOP3.LUT R11, R11, 0xfffff, RZ, 0xc0, !PT ;  /* 0x000fffff0b0b7812 */ /* 0x000fe200078ec0ff */
[----:B------:R-:W-:-:S03]  /*26e0*/  @!P0 DMUL R4, R4, 1.80143985094819840000e+16 ;  /* 0x4350000004048828 */ /* 0x000fc60000000000 */
[----:B------:R-:W-:Y:S02]  /*26f0*/  LOP3.LUT R11, R11, 0x100000, RZ, 0xfc, !PT ;  /* 0x001000000b0b7812 */ /* 0x000fe400078efcff */
[----:B0-----:R-:W-:-:S05]  /*2700*/  FSEL R10, R18, UR4, !P1 ;  /* 0x00000004120a7c08 */ /* 0x001fca000c800000 */
[C---:B------:R-:W-:Y:S01]  /*2710*/  @!P0 LEA.HI R0, R5.reuse, R3, RZ, 0xc ;  /* 0x0000000305008211 */ /* 0x040fe200078f60ff */
[----:B------:R-:W-:Y:S01]  /*2720*/  IMAD.MOV.U32 R9, RZ, RZ, R4 ;  /* 0x000000ffff097224 */ /* 0x000fe200078e0004 */
[----:B------:R-:W-:-:S03]  /*2730*/  LOP3.LUT R8, R5, 0xfffff, RZ, 0xc0, !PT ;  /* 0x000fffff05087812 */ /* 0x000fc600078ec0ff */
[----:B------:R-:W-:Y:S01]  /*2740*/  @!P0 VIADD R3, R0, 0xffffffca ;  /* 0xffffffca00038836 */ /* 0x000fe20000000000 */
[----:B------:R-:W-:Y:S02]  /*2750*/  SEL R0, R2, R25, !P1 ;  /* 0x0000001902007207 */ /* 0x000fe40004800000 */
[----:B------:R-:W-:-:S03]  /*2760*/  LOP3.LUT R8, R8, 0x100000, RZ, 0xfc, !PT ;  /* 0x0010000008087812 */ /* 0x000fc600078efcff */
[----:B------:R-:W-:-:S07]  /*2770*/  IMAD.IADD R3, R3, 0x1, -R0 ;  /* 0x0000000103037824 */ /* 0x000fce00078e0a00 */
.L_x_14960:
[----:B------:R-:W-:Y:S02]  /*2780*/  IADD3 R4, P0, PT, R9, -R10, RZ ;  /* 0x8000000a09047210 */ /* 0x000fe40007f1e0ff */
        /* <DEDUP_REMOVED lines=10> */
.L_x_14959:
        /* <DEDUP_REMOVED lines=13> */
[----:B------:R-:W-:-:S04]  /*2900*/  @!P0 IADD3 R0, PT, PT, -R9, 0x1, RZ ;  /* 0x0000000109008810 */ /* 0x000fc80007ffe1ff */
[-CC-:B------:R-:W-:Y:S02]  /*2910*/  @!P0 SHF.R.U64 R8, R3, R0.reuse, R5.reuse ;  /* 0x0000000003088219 */ /* 0x180fe40000001205 */
[----:B------:R-:W-:Y:S02]  /*2920*/  @P0 IADD3 R8, P1, PT, RZ, R3, RZ ;  /* 0x00000003ff080210 */ /* 0x000fe40007f3e0ff */
[----:B------:R-:W-:Y:S02]  /*2930*/  @P0 IADD3 R3, PT, PT, R9, -0x1, RZ ;  /* 0xffffffff09030810 */ /* 0x000fe40007ffe0ff */
[----:B------:R-:W-:-:S03]  /*2940*/  @!P0 SHF.R.U32.HI R9, RZ, R0, R5 ;  /* 0x00000000ff098219 */ /* 0x000fc60000011605 */
[----:B------:R-:W-:-:S07]  /*2950*/  @P0 IMAD.U32.X R9, R3, 0x100000, R5, P1 ;  /* 0x0010000003090824 */ /* 0x000fce00008e0405 */
.L_x_14962:
[----:B------:R-:W-:Y:S05]  /*2960*/  BSYNC.RECONVERGENT B2 ;  /* 0x0000000000027941 */ /* 0x000fea0003800200 */
.L_x_14961:
[----:B------:R-:W-:-:S07]  /*2970*/  LOP3.LUT R9, R9, 0x80000000, R21, 0xb8, !PT ;  /* 0x8000000009097812 */ /* 0x000fce00078eb815 */
.L_x_14958:
[----:B------:R-:W-:Y:S05]  /*2980*/  BSYNC.RECONVERGENT B0 ;  /* 0x0000000000007941 */ /* 0x000fea0003800200 */
.L_x_14956:
[----:B------:R-:W0:Y:S01]  /*2990*/  LDCU UR4, c[0x0][0x59c] ;  /* 0x0000b380ff0477ac */ /* 0x000e220008000800 */
[----:B------:R-:W-:Y:S01]  /*29a0*/  IMAD.MOV.U32 R4, RZ, RZ, 0x1 ;  /* 0x00000001ff047424 */ /* 0x000fe200078e00ff */
[----:B------:R-:W-:Y:S01]  /*29b0*/  DSETP.NEU.AND P0, PT, R8, RZ, PT ;  /* 0x000000ff0800722a */ /* 0x000fe20003f0d000 */
[----:B------:R-:W-:Y:S01]  /*29c0*/  PLOP3.LUT P4, PT, PT, PT, PT, 0x8, 0x80 ;  /* 0x000000000080781c */ /* 0x000fe20003f8e170 */
[----:B------:R-:W-:-:S12]  /*29d0*/  BSSY.RECONVERGENT B2, `(.L_x_14963) ;  /* 0x0000016000027945 */ /* 0x000fd80003800200 */
[----:B------:R-:W-:Y:S01]  /*29e0*/  @P0 DSETP.GEU.AND P1, PT, R8, RZ, PT ;  /* 0x000000ff0800022a */ /* 0x000fe20003f2e000 */
[----:B0-----:R-:W0:Y:S05]  /*29f0*/  MUFU.RCP64H R5, UR4 ;  /* 0x0000000400057d08 */ /* 0x001e2a0008001800 */
[----:B------:R-:W-:Y:S02]  /*2a00*/  @P0 DSETP.LT.XOR P4, PT, R6, RZ, !P1 ;  /* 0x000000ff0600022a */ /* 0x000fe40004f81800 */
[----:B0-----:R-:W-:-:S08]  /*2a10*/  DFMA R10, R4, -R6, 1 ;  /* 0x3ff00000040a742b */ /* 0x001fd00000000806 */
[----:B------:R-:W-:-:S08]  /*2a20*/  DFMA R10, R10, R10, R10 ;  /* 0x0000000a0a0a722b */ /* 0x000fd0000000000a */
[----:B------:R-:W-:Y:S02]  /*2a30*/  DFMA R4, R4, R10, R4 ;  /* 0x0000000a0404722b */ /* 0x000fe40000000004 */
[----:B------:R-:W-:-:S06]  /*2a40*/  DADD R10, -R8, R20 ;  /* 0x00000000080a7229 */ /* 0x000fcc0000000114 */
[----:B------:R-:W-:-:S04]  /*2a50*/  DFMA R12, R4, -R6, 1 ;  /* 0x3ff00000040c742b */ /* 0x000fc80000000806 */
[----:B------:R-:W-:-:S04]  /*2a60*/  FSETP.GEU.AND P2, PT, |R11|, 6.5827683646048100446e-37, PT ;  /* 0x036000000b00780b */ /* 0x000fc80003f4e200 */
[----:B------:R-:W-:-:S08]  /*2a70*/  DFMA R14, R4, R12, R4 ;  /* 0x0000000c040e722b */ /* 0x000fd00000000004 */
[----:B------:R-:W-:-:S08]  /*2a80*/  DMUL R4, R14, R10 ;  /* 0x0000000a0e047228 */ /* 0x000fd00000000000 */
[----:B------:R-:W-:-:S08]  /*2a90*/  DFMA R12, R4, -R6, R10 ;  /* 0x80000006040c722b */ /* 0x000fd0000000000a */
[----:B------:R-:W-:-:S10]  /*2aa0*/  DFMA R4, R14, R12, R4 ;  /* 0x0000000c0e04722b */ /* 0x000fd40000000004 */
[----:B------:R-:W-:-:S05]  /*2ab0*/  FFMA R0, RZ, UR4, R5 ;  /* 0x00000004ff007c23 */ /* 0x000fca0008000005 */
[----:B------:R-:W-:-:S13]  /*2ac0*/  FSETP.GT.AND P0, PT, |R0|, 1.469367938527859385e-39, PT ;  /* 0x001000000000780b */ /* 0x000fda0003f04200 */
[----:B------:R-:W-:Y:S05]  /*2ad0*/  @P0 BRA P2, `(.L_x_14964) ;  /* 0x0000000000140947 */ /* 0x000fea0001000000 */
[----:B------:R-:W-:Y:S01]  /*2ae0*/  IMAD.MOV.U32 R4, RZ, RZ, R10 ;  /* 0x000000ffff047224 */ /* 0x000fe200078e000a */
[----:B------:R-:W-:-:S07]  /*2af0*/  MOV R0, 0x2b10 ;  /* 0x00002b1000007802 */ /* 0x000fce0000000f00 */
[----:B------:R-:W-:Y:S05]  /*2b00*/  CALL.REL.NOINC `($__internal_7_$__cuda_sm20_div_rn_f64_full) ;  /* 0x000000c800cc7944 */ /* 0x000fea0003c00000 */
[----:B------:R-:W-:Y:S01]  /*2b10*/  MOV R4, R10 ;  /* 0x0000000a00047202 */ /* 0x000fe20000000f00 */
[----:B------:R-:W-:-:S07]  /*2b20*/  IMAD.MOV.U32 R5, RZ, RZ, R11 ;  /* 0x000000ffff057224 */ /* 0x000fce00078e000b */
.L_x_14964:
[----:B------:R-:W-:Y:S05]  /*2b30*/  BSYNC.RECONVERGENT B2 ;  /* 0x0000000000027941 */ /* 0x000fea0003800200 */
.L_x_14963:
        /* <DEDUP_REMOVED lines=11> */
[----:B------:R-:W0:Y:S01]  /*2bf0*/  LDCU UR4, c[0x0][0x59c] ;  /* 0x0000b380ff0477ac */ /* 0x000e220008000800 */
[----:B------:R-:W1:Y:S01]  /*2c00*/  LDC.64 R6, c[0x0][0x598] ;  /* 0x00016600ff067b82 */ /* 0x000e620000000a00 */
[----:B------:R-:W-:Y:S01]  /*2c10*/  IMAD.MOV.U32 R4, RZ, RZ, 0x1 ;  /* 0x00000001ff047424 */ /* 0x000fe200078e00ff */
[----:B------:R-:W-:Y:S01]  /*2c20*/  FSETP.GEU.AND P1, PT, |R21|, 6.5827683646048100446e-37, PT ;  /* 0x036000001500780b */ /* 0x000fe20003f2e200 */
[----:B------:R-:W-:Y:S01]  /*2c30*/  BSSY.RECONVERGENT B2, `(.L_x_14965) ;  /* 0x0000012000027945 */ /* 0x000fe20003800200 */
[----:B0-----:R-:W1:Y:S03]  /*2c40*/  MUFU.RCP64H R5, UR4 ;  /* 0x0000000400057d08 */ /* 0x001e660008001800 */
[----:B-1----:R-:W-:-:S08]  /*2c50*/  DFMA R8, R4, -R6, 1 ;  /* 0x3ff000000408742b */ /* 0x002fd00000000806 */
        /* <DEDUP_REMOVED lines=11> */
[----:B------:R-:W-:Y:S02]  /*2d10*/  MOV R11, R21 ;  /* 0x00000015000b7202 */ /* 0x000fe40000000f00 */
[----:B------:R-:W-:-:S07]  /*2d20*/  MOV R0, 0x2d40 ;  /* 0x00002d4000007802 */ /* 0x000fce0000000f00 */
[----:B------:R-:W-:Y:S05]  /*2d30*/  CALL.REL.NOINC `($__internal_7_$__cuda_sm20_div_rn_f64_full) ;  /* 0x000000c800407944 */ /* 0x000fea0003c00000 */
[----:B------:R-:W-:-:S07]  /*2d40*/  IMAD.MOV.U32 R5, RZ, RZ, R11 ;  /* 0x000000ffff057224 */ /* 0x000fce00078e000b */
.L_x_14966:
[----:B------:R-:W-:Y:S05]  /*2d50*/  BSYNC.RECONVERGENT B2 ;  /* 0x0000000000027941 */ /* 0x000fea0003800200 */
.L_x_14965:
[----:B------:R-:W-:Y:S01]  /*2d60*/  LOP3.LUT R5, RZ, 0x80000000, R5, 0xb8, !PT ;  /* 0x80000000ff057812 */ /* 0x000fe200078eb805 */
[----:B------:R-:W-:-:S07]  /*2d70*/  IMAD.MOV.U32 R4, RZ, RZ, RZ ;  /* 0x000000ffff047224 */ /* 0x000fce00078e00ff */
.L_x_14955:
[----:B------:R-:W-:Y:S05]  /*2d80*/  BSYNC.RECONVERGENT B1 ;  /* 0x0000000000017941 */ /* 0x000fea0003800200 */
.L_x_14951:
        /* <DEDUP_REMOVED lines=17> */
.L_x_14970:
[----:B------:R-:W0:Y:S02]  /*2ea0*/  F2I.S64.F64.TRUNC R4, R4 ;  /* 0x0000000400047311 */ /* 0x000e24000030d900 */
[----:B0-----:R-:W-:-:S05]  /*2eb0*/  MOV R3, R4 ;  /* 0x0000000400037202 */ /* 0x001fca0000000f00 */
[----:B------:R0:W-:Y:S01]  /*2ec0*/  STG.E.U8 desc[UR36][R8.64], R3 ;  /* 0x0000000308007986 */ /* 0x0001e2000c101124 */
[----:B------:R-:W-:Y:S05]  /*2ed0*/  BRA `(.L_x_14972) ;  /* 0x0000000c00dc7947 */ /* 0x000fea0003800000 */
.L_x_14969:
        /* <DEDUP_REMOVED lines=9> */
.L_x_14974:
[----:B------:R-:W0:Y:S02]  /*2f70*/  F2I.F64.TRUNC R5, R4 ;  /* 0x0000000400057311 */ /* 0x000e24000030d100 */
[----:B0-----:R0:W-:Y:S01]  /*2f80*/  STG.E desc[UR36][R8.64], R5 ;  /* 0x0000000508007986 */ /* 0x0011e2000c101924 */
[----:B------:R-:W-:Y:S05]  /*2f90*/  BRA `(.L_x_14972) ;  /* 0x0000000c00ac7947 */ /* 0x000fea0003800000 */
.L_x_14973:
[----:B------:R-:W0:Y:S02]  /*2fa0*/  F2I.F64.TRUNC R5, R4 ;  /* 0x0000000400057311 */ /* 0x000e24000030d100 */
[----:B0-----:R0:W-:Y:S01]  /*2fb0*/  STG.E.U16 desc[UR36][R8.64], R5 ;  /* 0x0000000508007986 */ /* 0x0011e2000c101524 */
[----:B------:R-:W-:Y:S05]  /*2fc0*/  BRA `(.L_x_14972) ;  /* 0x0000000c00a07947 */ /* 0x000fea0003800000 */
.L_x_14968:
        /* <DEDUP_REMOVED lines=13> */
.L_x_14976:
        /* <DEDUP_REMOVED lines=8> */
.L_x_14975:
        /* <DEDUP_REMOVED lines=14> */
.L_x_14978:
        /* <DEDUP_REMOVED lines=9> */
.L_x_14977:
[----:B------:R0:W-:Y:S01]  /*3290*/  STG.E.64 desc[UR36][R8.64], R4 ;  /* 0x0000000408007986 */ /* 0x0001e2000c101b24 */
[----:B------:R-:W-:Y:S05]  /*32a0*/  BRA `(.L_x_14972) ;  /* 0x0000000800e87947 */ /* 0x000fea0003800000 */
.L_x_14967:
        /* <DEDUP_REMOVED lines=12> */
.L_x_14981:
[----:B------:R-:W-:-:S05]  /*3370*/  CS2R R6, SRZ ;  /* 0x0000000000067805 */ /* 0x000fca000001ff00 */
[----:B------:R0:W-:Y:S01]  /*3380*/  STG.E.128 desc[UR36][R8.64], R4 ;  /* 0x0000000408007986 */ /* 0x0001e2000c101d24 */
[----:B------:R-:W-:Y:S05]  /*3390*/  BRA `(.L_x_14972) ;  /* 0x0000000800ac7947 */ /* 0x000fea0003800000 */
.L_x_14980:
        /* <DEDUP_REMOVED lines=23> */
.L_x_14985:
[----:B------:R-:W-:Y:S05]  /*3510*/  BSYNC.RECONVERGENT B0 ;  /* 0x0000000000007941 */ /* 0x000fea0003800200 */
.L_x_14984:
[----:B------:R-:W-:-:S05]  /*3520*/  LOP3.LUT R7, R0, 0x80, R7, 0xf8, !PT ;  /* 0x0000008000077812 */ /* 0x000fca00078ef807 */
[----:B------:R0:W-:Y:S01]  /*3530*/  STG.E.U8 desc[UR36][R8.64], R7 ;  /* 0x0000000708007986 */ /* 0x0001e2000c101124 */
[----:B------:R-:W-:Y:S05]  /*3540*/  BRA `(.L_x_14972) ;  /* 0x0000000800407947 */ /* 0x000fea0003800000 */
.L_x_14983:
        /* <DEDUP_REMOVED lines=19> */
.L_x_14987:
[----:B------:R-:W-:Y:S05]  /*3680*/  BSYNC.RECONVERGENT B0 ;  /* 0x0000000000007941 */ /* 0x000fea0003800200 */
.L_x_14986:
[----:B------:R-:W-:-:S05]  /*3690*/  LOP3.LUT R7, R0, 0x80, R7, 0xf8, !PT ;  /* 0x0000008000077812 */ /* 0x000fca00078ef807 */
[----:B------:R0:W-:Y:S01]  /*36a0*/  STG.E.U8 desc[UR36][R8.64], R7 ;  /* 0x0000000708007986 */ /* 0x0001e2000c101124 */
[----:B------:R-:W-:Y:S05]  /*36b0*/  BRA `(.L_x_14972) ;  /* 0x0000000400e47947 */ /* 0x000fea0003800000 */
.L_x_14982:
        /* <DEDUP_REMOVED lines=8> */
.L_x_14979:
        /* <DEDUP_REMOVED lines=11> */
.L_x_14990:
        /* <DEDUP_REMOVED lines=17> */
.L_x_14993:
[----:B------:R-:W-:-:S04]  /*3900*/  SHF.R.U32.HI R0, RZ, 0x14, R7 ;  /* 0x00000014ff007819 */ /* 0x000fc80000011607 */
[----:B------:R-:W-:-:S04]  /*3910*/  LOP3.LUT R0, R0, 0x1, RZ, 0xc0, !PT ;  /* 0x0000000100007812 */ /* 0x000fc800078ec0ff */
[----:B------:R-:W-:-:S04]  /*3920*/  IADD3 R0, PT, PT, R7, 0x487ffff, R0 ;  /* 0x0487ffff07007810 */ /* 0x000fc80007ffe000 */
[----:B------:R-:W-:-:S04]  /*3930*/  SHF.R.U32.HI R0, RZ, 0x14, R0 ;  /* 0x00000014ff007819 */ /* 0x000fc80000011600 */
[----:B------:R-:W-:-:S07]  /*3940*/  LOP3.LUT R3, R0, 0xff, RZ, 0xc0, !PT ;  /* 0x000000ff00037812 */ /* 0x000fce00078ec0ff */
.L_x_14994:
[----:B------:R-:W-:-:S04]  /*3950*/  SHF.R.U32.HI R0, RZ, 0x18, R7 ;  /* 0x00000018ff007819 */ /* 0x000fc80000011607 */
[----:B------:R-:W-:-:S07]  /*3960*/  LOP3.LUT R0, R3, 0x80, R0, 0xf8, !PT ;  /* 0x0000008003007812 */ /* 0x000fce00078ef800 */
.L_x_14992:
[----:B------:R-:W-:Y:S05]  /*3970*/  BSYNC.RECONVERGENT B0 ;  /* 0x0000000000007941 */ /* 0x000fea0003800200 */
.L_x_14991:
[----:B------:R4:W-:Y:S01]  /*3980*/  STG.E.U8 desc[UR36][R8.64], R0 ;  /* 0x0000000008007986 */ /* 0x0009e2000c101124 */
[----:B------:R-:W-:Y:S05]  /*3990*/  BRA `(.L_x_14972) ;  /* 0x00000004002c7947 */ /* 0x000fea0003800000 */
.L_x_14989:
        /* <DEDUP_REMOVED lines=17> */
.L_x_14997:
[----:B------:R-:W-:-:S04]  /*3ab0*/  SHF.R.U32.HI R0, RZ, 0x15, R7 ;  /* 0x00000015ff007819 */ /* 0x000fc80000011607 */
[----:B------:R-:W-:-:S04]  /*3ac0*/  LOP3.LUT R0, R0, 0x1, RZ, 0xc0, !PT ;  /* 0x0000000100007812 */ /* 0x000fc800078ec0ff */
[----:B------:R-:W-:-:S04]  /*3ad0*/  IADD3 R0, PT, PT, R7, 0x88fffff, R0 ;  /* 0x088fffff07007810 */ /* 0x000fc80007ffe000 */
[----:B------:R-:W-:-:S04]  /*3ae0*/  SHF.R.U32.HI R0, RZ, 0x15, R0 ;  /* 0x00000015ff007819 */ /* 0x000fc80000011600 */
[----:B------:R-:W-:-:S07]  /*3af0*/  LOP3.LUT R3, R0, 0xff, RZ, 0xc0, !PT ;  /* 0x000000ff00037812 */ /* 0x000fce00078ec0ff */
.L_x_14998:
[----:B------:R-:W-:-:S04]  /*3b00*/  SHF.R.U32.HI R0, RZ, 0x18, R7 ;  /* 0x00000018ff007819 */ /* 0x000fc80000011607 */
[----:B------:R-:W-:-:S07]  /*3b10*/  LOP3.LUT R0, R3, 0x80, R0, 0xf8, !PT ;  /* 0x0000008003007812 */ /* 0x000fce00078ef800 */
.L_x_14996:
[----:B------:R-:W-:Y:S05]  /*3b20*/  BSYNC.RECONVERGENT B0 ;  /* 0x0000000000007941 */ /* 0x000fea0003800200 */
.L_x_14995:
[----:B------:R3:W-:Y:S01]  /*3b30*/  STG.E.U8 desc[UR36][R8.64], R0 ;  /* 0x0000000008007986 */ /* 0x0007e2000c101124 */
[----:B------:R-:W-:Y:S05]  /*3b40*/  BRA `(.L_x_14972) ;  /* 0x0000000000c07947 */ /* 0x000fea0003800000 */
.L_x_14988:
[----:B------:R-:W-:-:S09]  /*3b50*/  UISETP.NE.AND UP0, UPT, UR4, 0x1c, UPT ;  /* 0x0000001c0400788c */ /* 0x000fd2000bf05270 */
[----:B------:R-:W-:Y:S05]  /*3b60*/  BRA.U !UP0, `(.L_x_14999) ;  /* 0x0000000108b07547 */ /* 0x000fea000b800000 */
[----:B------:R-:W-:-:S09]  /*3b70*/  UISETP.NE.AND UP0, UPT, UR4, 0x1d, UPT ;  /* 0x0000001d0400788c */ /* 0x000fd2000bf05270 */
[----:B------:R-:W-:Y:S05]  /*3b80*/  BRA.U !UP0, `(.L_x_15000) ;  /* 0x00000001089c7547 */ /* 0x000fea000b800000 */
[----:B------:R-:W-:-:S09]  /*3b90*/  UISETP.NE.AND UP0, UPT, UR4, 0x2c, UPT ;  /* 0x0000002c0400788c */ /* 0x000fd2000bf05270 */
[----:B------:R-:W-:Y:S05]  /*3ba0*/  BRA.U !UP0, `(.L_x_15001) ;  /* 0x0000000108447547 */ /* 0x000fea000b800000 */
.L_x_14971:
        /* <DEDUP_REMOVED lines=16> */
.L_x_15002:
[----:B------:R-:W-:Y:S05]  /*3cb0*/  BRA `(.L_x_14972) ;  /* 0x0000000000647947 */ /* 0x000fea0003800000 */
.L_x_15001:
        /* <DEDUP_REMOVED lines=20> */
.L_x_15000:
[----:B------:R-:W0:Y:S02]  /*3e00*/  F2I.U64.F64.TRUNC R4, R4 ;  /* 0x0000000400047311 */ /* 0x000e24000030d800 */
[----:B0-----:R1:W-:Y:S01]  /*3e10*/  STG.E.64 desc[UR36][R8.64], R4 ;  /* 0x0000000408007986 */ /* 0x0013e2000c101b24 */
[----:B------:R-:W-:Y:S05]  /*3e20*/  BRA `(.L_x_14972) ;  /* 0x0000000000087947 */ /* 0x000fea0003800000 */
.L_x_14999:
[----:B------:R-:W0:Y:S02]  /*3e30*/  F2I.U32.F64.TRUNC R5, R4 ;  /* 0x0000000400057311 */ /* 0x000e24000030d000 */
[----:B0-----:R0:W-:Y:S02]  /*3e40*/  STG.E desc[UR36][R8.64], R5 ;  /* 0x0000000508007986 */ /* 0x0011e4000c101924 */
.L_x_14972:
[----:B------:R-:W-:-:S07]  /*3e50*/  VIADD R17, R17, 0x80 ;  /* 0x0000008011117836 */ /* 0x000fce0000000000 */
.L_x_14920:
[----:B------:R-:W-:Y:S05]  /*3e60*/  BSYNC.RECONVERGENT B6 ;  /* 0x0000000000067941 */ /* 0x000fea0003800200 */
.L_x_14919:
        /* <DEDUP_REMOVED lines=14> */
[----:B-1----:R-:W-:-:S05]  /*3f50*/  IMAD.HI.U32 R4, R17, UR4, R16 ;  /* 0x0000000411047c27 */ /* 0x002fca000f8e0010 */
        /* <DEDUP_REMOVED lines=292> */
.L_x_15005:
        /* <DEDUP_REMOVED lines=18> */
.L_x_15010:
[----:B------:R-:W3:Y:S02]  /*52c0*/  LDG.E.U8 R4, desc[UR36][R4.64] ;  /* 0x0000002404047981 */ /* 0x000ee4000c1e1100 */
[----:B---3--:R0:W1:Y:S01]  /*52d0*/  I2F.F64.U16 R20, R4 ;  /* 0x0000000400147312 */ /* 0x0080620000101800 */
[----:B------:R-:W-:Y:S05]  /*52e0*/  BRA `(.L_x_15012) ;  /* 0x0000000c00647947 */ /* 0x000fea0003800000 */
.L_x_15009:
        /* <DEDUP_REMOVED lines=9> */
.L_x_15014:
[----:B------:R-:W3:Y:S02]  /*5380*/  LDG.E R4, desc[UR36][R4.64] ;  /* 0x0000002404047981 */ /* 0x000ee4000c1e1900 */
[----:B---3--:R0:W1:Y:S01]  /*5390*/  I2F.F64 R20, R4 ;  /* 0x0000000400147312 */ /* 0x0080620000201c00 */
[----:B------:R-:W-:Y:S05]  /*53a0*/  BRA `(.L_x_15012) ;  /* 0x0000000c00347947 */ /* 0x000fea0003800000 */
.L_x_15013:
[----:B------:R-:W3:Y:S02]  /*53b0*/  LDG.E.U16 R4, desc[UR36][R4.64] ;  /* 0x0000002404047981 */ /* 0x000ee4000c1e1500 */
[----:B---3--:R0:W1:Y:S01]  /*53c0*/  I2F.F64.S16 R20, R4 ;  /* 0x0000000400147312 */ /* 0x0080620000101c00 */
[----:B------:R-:W-:Y:S05]  /*53d0*/  BRA `(.L_x_15012) ;  /* 0x0000000c00287947 */ /* 0x000fea0003800000 */
.L_x_15008:
        /* <DEDUP_REMOVED lines=10> */
.L_x_15016:
[----:B------:R-:W3:Y:S02]  /*5480*/  LDG.E.U16 R0, desc[UR36][R4.64] ;  /* 0x0000002404007981 */ /* 0x000ee4000c1e1500 */
[----:B---3--:R-:W-:-:S05]  /*5490*/  HADD2.F32 R0, -RZ, R0.H0_H0 ;  /* 0x20000000ff007230 */ /* 0x008fca0000004100 */
[----:B------:R-:W-:-:S04]  /*54a0*/  FMUL.FTZ R0, R0, 1 ;  /* 0x3f80000000007820 */ /* 0x000fc80000410000 */
[----:B------:R0:W1:Y:S01]  /*54b0*/  F2F.F64.F32 R20, R0 ;  /* 0x0000000000147310 */ /* 0x0000620000201800 */
[----:B------:R-:W-:Y:S05]  /*54c0*/  BRA `(.L_x_15012) ;  /* 0x0000000800ec7947 */ /* 0x000fea0003800000 */
.L_x_15015:
        /* <DEDUP_REMOVED lines=10> */
.L_x_15018:
[----:B------:R-:W3:Y:S02]  /*5570*/  LDG.E.U16 R4, desc[UR36][R4.64] ;  /* 0x0000002404047981 */ /* 0x000ee4000c1e1500 */
[----:B---3--:R-:W-:-:S05]  /*5580*/  HADD2.F32 R0, -RZ, R4.H0_H0 ;  /* 0x20000004ff007230 */ /* 0x008fca0000004100 */
[----:B------:R-:W-:-:S04]  /*5590*/  FMUL.FTZ R0, R0, 1 ;  /* 0x3f80000000007820 */ /* 0x000fc80000410000 */
[----:B------:R0:W1:Y:S01]  /*55a0*/  F2F.F64.F32 R20, R0 ;  /* 0x0000000000147310 */ /* 0x0000620000201800 */
[----:B------:R-:W-:Y:S05]  /*55b0*/  BRA `(.L_x_15012) ;  /* 0x0000000800b07947 */ /* 0x000fea0003800000 */
.L_x_15017:
[----:B------:R0:W5:Y:S01]  /*55c0*/  LDG.E.64 R20, desc[UR36][R4.64] ;  /* 0x0000002404147981 */ /* 0x000162000c1e1b00 */
[----:B------:R-:W-:Y:S05]  /*55d0*/  BRA `(.L_x_15012) ;  /* 0x0000000800a87947 */ /* 0x000fea0003800000 */
.L_x_15007:
        /* <DEDUP_REMOVED lines=13> */
.L_x_15021:
[----:B------:R0:W5:Y:S01]  /*56b0*/  LDG.E.64 R20, desc[UR36][R4.64] ;  /* 0x0000002404147981 */ /* 0x000162000c1e1b00 */
[----:B------:R-:W-:Y:S05]  /*56c0*/  BRA `(.L_x_15012) ;  /* 0x00000008006c7947 */ /* 0x000fea0003800000 */
.L_x_15020:
        /* <DEDUP_REMOVED lines=27> */
.L_x_15023:
        /* <DEDUP_REMOVED lines=15> */
.L_x_15022:
[----:B------:R-:W3:Y:S02]  /*5970*/  LDG.E.U16 R0, desc[UR36][R4.64] ;  /* 0x0000002404007981 */ /* 0x000ee4000c1e1500 */
[----:B---3--:R-:W-:-:S05]  /*5980*/  SHF.L.U32 R0, R0, 0x10, RZ ;  /* 0x0000001000007819 */ /* 0x008fca00000006ff */
[----:B------:R-:W-:-:S04]  /*5990*/  FMUL.FTZ R0, R0, 1 ;  /* 0x3f80000000007820 */ /* 0x000fc80000410000 */
[----:B------:R4:W0:Y:S01]  /*59a0*/  F2F.F64.F32 R20, R0 ;  /* 0x0000000000147310 */ /* 0x0008220000201800 */
[----:B------:R-:W-:Y:S05]  /*59b0*/  BRA `(.L_x_15012) ;  /* 0x0000000400b07947 */ /* 0x000fea0003800000 */
.L_x_15019:
        /* <DEDUP_REMOVED lines=11> */
.L_x_15026:
        /* <DEDUP_REMOVED lines=21> */
.L_x_15028:
[----:B------:R-:W-:Y:S05]  /*5bc0*/  BSYNC.RECONVERGENT B0 ;  /* 0x0000000000007941 */ /* 0x000fea0003800200 */
.L_x_15027:
[----:B------:R-:W-:Y:S01]  /*5bd0*/  IMAD.SHL.U32 R0, R0, 0x100000, RZ ;  /* 0x0010000000007824 */ /* 0x000fe200078e00ff */
[----:B------:R-:W-:-:S04]  /*5be0*/  LEA R3, R3, 0x3b800000, 0x17 ;  /* 0x3b80000003037811 */ /* 0x000fc800078eb8ff */
[----:B------:R-:W-:-:S05]  /*5bf0*/  LOP3.LUT R0, R3, R0, R7, 0xfe, !PT ;  /* 0x0000000003007212 */ /* 0x000fca00078efe07 */
[----:B------:R-:W-:-:S04]  /*5c00*/  FMUL.FTZ R0, R0, 1 ;  /* 0x3f80000000007820 */ /* 0x000fc80000410000 */
[----:B------:R0:W1:Y:S01]  /*5c10*/  F2F.F64.F32 R20, R0 ;  /* 0x0000000000147310 */ /* 0x0000620000201800 */
[----:B------:R-:W-:Y:S05]  /*5c20*/  BRA `(.L_x_15012) ;  /* 0x0000000400147947 */ /* 0x000fea0003800000 */
.L_x_15025:
        /* <DEDUP_REMOVED lines=21> */
.L_x_15030:
[----:B------:R-:W-:Y:S05]  /*5d80*/  BSYNC.RECONVERGENT B0 ;  /* 0x0000000000007941 */ /* 0x000fea0003800200 */
.L_x_15029:
[----:B------:R-:W-:Y:S01]  /*5d90*/  IMAD.SHL.U32 R0, R0, 0x200000, RZ ;  /* 0x0020000000007824 */ /* 0x000fe200078e00ff */
[----:B------:R-:W-:-:S04]  /*5da0*/  LEA R3, R3, 0x37800000, 0x17 ;  /* 0x3780000003037811 */ /* 0x000fc800078eb8ff */
[----:B------:R-:W-:-:S05]  /*5db0*/  LOP3.LUT R0, R3, R0, R7, 0xfe, !PT ;  /* 0x0000000003007212 */ /* 0x000fca00078efe07 */
[----:B------:R-:W-:-:S04]  /*5dc0*/  FMUL.FTZ R0, R0, 1 ;  /* 0x3f80000000007820 */ /* 0x000fc80000410000 */
[----:B------:R0:W1:Y:S01]  /*5dd0*/  F2F.F64.F32 R20, R0 ;  /* 0x0000000000147310 */ /* 0x0000620000201800 */
[----:B------:R-:W-:Y:S05]  /*5de0*/  BRA `(.L_x_15012) ;  /* 0x0000000000a47947 */ /* 0x000fea0003800000 */
.L_x_15024:
        /* <DEDUP_REMOVED lines=8> */
[----:B------:R-:W-:Y:S02]  /*5e70*/  MOV R21, 0x38000000 ;  /* 0x3800000000157802 */ /* 0x000fe40000000f00 */
        /* <DEDUP_REMOVED lines=9> */
.L_x_15011:
        /* <DEDUP_REMOVED lines=16> */
.L_x_15033:
[----:B------:R-:W-:Y:S01]  /*6010*/  CS2R R20, SRZ ;  /* 0x0000000000147805 */ /* 0x000fe2000001ff00 */
[----:B------:R-:W-:Y:S06]  /*6020*/  BRA `(.L_x_15012) ;  /* 0x0000000000147947 */ /* 0x000fec0003800000 */
.L_x_15032:
[----:B------:R-:W3:Y:S02]  /*6030*/  LDG.E.64 R20, desc[UR36][R4.64] ;  /* 0x0000002404147981 */ /* 0x000ee4000c1e1b00 */
[----:B---3--:R-:W0:Y:S01]  /*6040*/  I2F.F64.U64 R20, R20 ;  /* 0x0000001400147312 */ /* 0x008e220000301800 */
[----:B------:R-:W-:Y:S05]  /*6050*/  BRA `(.L_x_15012) ;  /* 0x0000000000087947 */ /* 0x000fea0003800000 */
.L_x_15031:
[----:B------:R-:W3:Y:S02]  /*6060*/  LDG.E R4, desc[UR36][R4.64] ;  /* 0x0000002404047981 */ /* 0x000ee4000c1e1900 */
[----:B---3--:R0:W1:Y:S02]  /*6070*/  I2F.F64.U32 R20, R4 ;  /* 0x0000000400147312 */ /* 0x0080640000201800 */
.L_x_15012:
[----:B------:R-:W-:Y:S05]  /*6080*/  BSYNC.RECONVERGENT B7 ;  /* 0x0000000000077941 */ /* 0x000fea0003800200 */
.L_x_15006:
[----:B------:R-:W2:Y:S01]  /*6090*/  LDC.64 R6, c[0x0][0x598] ;  /* 0x00016600ff067b82 */ /* 0x000ea20000000a00 */
[----:B------:R-:W-:Y:S01]  /*60a0*/  BSSY.RECONVERGENT B1, `(.L_x_15034) ;  /* 0x00000a2000017945 */ /* 0x000fe20003800200 */
[----:B--2---:R-:W-:-:S14]  /*60b0*/  DSETP.NEU.AND P0, PT, R6, RZ, PT ;  /* 0x000000ff0600722a */ /* 0x004fdc0003f0d000 */
[----:B------:R-:W-:Y:S05]  /*60c0*/  @!P0 BRA `(.L_x_15035) ;  /* 0x0000000800208947 */ /* 0x000fea0003800000 */
[----:B01-3-5:R-:W-:Y:S01]  /*60d0*/  LOP3.LUT R5, R21, 0x7fffffff, RZ, 0xc0, !PT ;  /* 0x7fffffff15057812 */ /* 0x02bfe200078ec0ff */
[----:B------:R-:W-:Y:S01]  /*60e0*/  BSSY.RECONVERGENT B0, `(.L_x_15036) ;  /* 0x0000045000007945 */ /* 0x000fe20003800200 */
[----:B------:R-:W-:Y:S02]  /*60f0*/  IMAD.MOV.U32 R4, RZ, RZ, R20 ;  /* 0x000000ffff047224 */ /* 0x000fe400078e0014 */
[----:B----4-:R-:W-:-:S04]  /*6100*/  VIMNMX.U32 R0, PT, PT, R23, R5, !PT ;  /* 0x0000000517007248 */ /* 0x010fc80007fe0000 */
        /* <DEDUP_REMOVED lines=11> */
[----:B------:R-:W0:Y:S01]  /*61c0*/  LDCU UR4, c[0x0][0x598] ;  /* 0x0000b300ff0477ac */ /* 0x000e220008000800 */
[----:B------:R-:W-:Y:S01]  /*61d0*/  SHF.R.U32.HI R3, RZ, 0x14, R5 ;  /* 0x00000014ff037819 */ /* 0x000fe20000011605 */
[----:B------:R-:W-:Y:S01]  /*61e0*/  BSSY.RECONVERGENT B2, `(.L_x_15039) ;  /* 0x0000018000027945 */ /* 0x000fe20003800200 */
[----:B------:R-:W-:-:S04]  /*61f0*/  ISETP.GE.U32.AND P1, PT, R23, 0x100000, PT ;  /* 0x001000001700780c */ /* 0x000fc80003f26070 */
[----:B------:R-:W-:Y:S02]  /*6200*/  FSEL R0, R19, R23, !P1 ;  /* 0x0000001713007208 */ /* 0x000fe40004800000 */
[----:B------:R-:W-:Y:S02]  /*6210*/  SEL R10, R2, R25, !P1 ;  /* 0x00000019020a7207 */ /* 0x000fe40004800000 */
[----:B------:R-:W-:Y:S01]  /*6220*/  LOP3.LUT R0, R0, 0xfffff, RZ, 0xc0, !PT ;  /* 0x000fffff00007812 */ /* 0x000fe200078ec0ff */
[----:B------:R-:W-:-:S03]  /*6230*/  @!P0 DMUL R4, R4, 1.80143985094819840000e+16 ;  /* 0x4350000004048828 */ /* 0x000fc60000000000 */
[----:B------:R-:W-:-:S07]  /*6240*/  LOP3.LUT R12, R0, 0x100000, RZ, 0xfc, !PT ;  /* 0x00100000000c7812 */ /* 0x000fce00078efcff */
[C---:B------:R-:W-:Y:S01]  /*6250*/  @!P0 LEA.HI R8, R5.reuse, R3, RZ, 0xc ;  /* 0x0000000305088211 */ /* 0x040fe200078f60ff */
[----:B------:R-:W-:Y:S01]  /*6260*/  IMAD.MOV.U32 R9, RZ, RZ, R4 ;  /* 0x000000ffff097224 */ /* 0x000fe200078e0004 */
[----:B------:R-:W-:-:S03]  /*6270*/  LOP3.LUT R11, R5, 0xfffff, RZ, 0xc0, !PT ;  /* 0x000fffff050b7812 */ /* 0x000fc600078ec0ff */
[----:B------:R-:W-:Y:S01]  /*6280*/  @!P0 VIADD R3, R8, 0xffffffca ;  /* 0xffffffca08038836 */ /* 0x000fe20000000000 */
[----:B0-----:R-:W-:Y:S02]  /*6290*/  FSEL R8, R18, UR4, !P1 ;  /* 0x0000000412087c08 */ /* 0x001fe4000c800000 */
[----:B------:R-:W-:Y:S02]  /*62a0*/  LOP3.LUT R11, R11, 0x100000, RZ, 0xfc, !PT ;  /* 0x001000000b0b7812 */ /* 0x000fe400078efcff */
[----:B------:R-:W-:-:S07]  /*62b0*/  IADD3 R3, PT, PT, -R10, R3, RZ ;  /* 0x000000030a037210 */ /* 0x000fce0007ffe1ff */
.L_x_15040:
[----:B------:R-:W-:Y:S02]  /*62c0*/  IADD3 R4, P0, PT, R9, -R8, RZ ;  /* 0x8000000809047210 */ /* 0x000fe40007f1e0ff */
        /* <DEDUP_REMOVED lines=10> */
.L_x_15039:
        /* <DEDUP_REMOVED lines=9> */
[-C--:B------:R-:W-:Y:S02]  /*6400*/  IADD3 R9, PT, PT, R10, -R3.reuse, RZ ;  /* 0x800000030a097210 */ /* 0x080fe40007ffe0ff */
        /* <DEDUP_REMOVED lines=9> */
.L_x_15042:
[----:B------:R-:W-:Y:S05]  /*64a0*/  BSYNC.RECONVERGENT B2 ;  /* 0x0000000000027941 */ /* 0x000fea0003800200 */
.L_x_15041:
[----:B------:R-:W-:Y:S01]  /*64b0*/  LOP3.LUT R9, R9, 0x80000000, R21, 0xb8, !PT ;  /* 0x8000000009097812 */ /* 0x000fe200078eb815 */
[----:B------:R-:W-:Y:S06]  /*64c0*/  BRA `(.L_x_15038) ;  /* 0x0000000000187947 */ /* 0x000fec0003800000 */
.L_x_15037:
[----:B------:R-:W-:-:S06]  /*64d0*/  DSETP.NAN.AND P0, PT, R22, R22, PT ;  /* 0x000000161600722a */ /* 0x000fcc0003f08000 */
[----:B------:R-:W-:-:S14]  /*64e0*/  DSETP.NUM.AND P0, PT, R4, R4, !P0 ;  /* 0x000000040400722a */ /* 0x000fdc0004707000 */
[----:B------:R-:W-:Y:S02]  /*64f0*/  @P0 DSETP.NEU.AND P1, PT, R4, +INF , PT ;  /* 0x7ff000000400042a */ /* 0x000fe40003f2d000 */
[----:B------:R-:W-:-:S06]  /*6500*/  @!P0 DADD R8, R20, R6 ;  /* 0x0000000014088229 */ /* 0x000fcc0000000006 */
[----:B------:R-:W-:Y:S02]  /*6510*/  @P0 FSEL R8, R20, RZ, P1 ;  /* 0x000000ff14080208 */ /* 0x000fe40000800000 */
[----:B------:R-:W-:-:S07]  /*6520*/  @P0 FSEL R9, R21, -QNAN , P1 ;  /* 0xfff8000015090808 */ /* 0x000fce0000800000 */
.L_x_15038:
[----:B------:R-:W-:Y:S05]  /*6530*/  BSYNC.RECONVERGENT B0 ;  /* 0x0000000000007941 */ /* 0x000fea0003800200 */
.L_x_15036:
        /* <DEDUP_REMOVED lines=21> */
[----:B------:R-:W-:Y:S02]  /*6690*/  MOV R4, R10 ;  /* 0x0000000a00047202 */ /* 0x000fe40000000f00 */
[----:B------:R-:W-:-:S07]  /*66a0*/  MOV R0, 0x66c0 ;  /* 0x000066c000007802 */ /* 0x000fce0000000f00 */
[----:B------:R-:W-:Y:S05]  /*66b0*/  CALL.REL.NOINC `($__internal_7_$__cuda_sm20_div_rn_f64_full) ;  /* 0x0000008c00e07944 */ /* 0x000fea0003c00000 */
[----:B------:R-:W-:Y:S02]  /*66c0*/  IMAD.MOV.U32 R4, RZ, RZ, R10 ;  /* 0x000000ffff047224 */ /* 0x000fe400078e000a */
[----:B------:R-:W-:-:S07]  /*66d0*/  IMAD.MOV.U32 R5, RZ, RZ, R11 ;  /* 0x000000ffff057224 */ /* 0x000fce00078e000b */
.L_x_15044:
[----:B------:R-:W-:Y:S05]  /*66e0*/  BSYNC.RECONVERGENT B2 ;  /* 0x0000000000027941 */ /* 0x000fea0003800200 */
.L_x_15043:
[----:B------:R-:W-:-:S10]  /*66f0*/  DADD R6, R4, -1 ;  /* 0xbff0000004067429 */ /* 0x000fd40000000000 */
[----:B------:R-:W-:Y:S02]  /*6700*/  FSEL R10, R6, R4, P4 ;  /* 0x00000004060a7208 */ /* 0x000fe40002000000 */
[----:B------:R-:W-:-:S06]  /*6710*/  FSEL R11, R7, R5, P4 ;  /* 0x00000005070b7208 */ /* 0x000fcc0002000000 */
[----:B------:R-:W-:-:S14]  /*6720*/  DSETP.NEU.AND P0, PT, R10, RZ, PT ;  /* 0x000000ff0a00722a */ /* 0x000fdc0003f0d000 */
[----:B------:R-:W-:Y:S05]  /*6730*/  @P0 BRA `(.L_x_15045) ;  /* 0x0000000000680947 */ /* 0x000fea0003800000 */
        /* <DEDUP_REMOVED lines=21> */
[----:B------:R-:W-:-:S07]  /*6890*/  IMAD.MOV.U32 R5, RZ, RZ, R11 ;  /* 0x000000ffff057224 */ /* 0x000fce00078e000b */
.L_x_15047:
[----:B------:R-:W-:Y:S05]  /*68a0*/  BSYNC.RECONVERGENT B2 ;  /* 0x0000000000027941 */ /* 0x000fea0003800200 */
.L_x_15046:
[----:B------:R-:W-:Y:S01]  /*68b0*/  LOP3.LUT R5, RZ, 0x80000000, R5, 0xb8, !PT ;  /* 0x80000000ff057812 */ /* 0x000fe200078eb805 */
[----:B------:R-:W-:Y:S01]  /*68c0*/  IMAD.MOV.U32 R4, RZ, RZ, RZ ;  /* 0x000000ffff047224 */ /* 0x000fe200078e00ff */
[----:B------:R-:W-:Y:S06]  /*68d0*/  BRA `(.L_x_15048) ;  /* 0x0000000000787947 */ /* 0x000fec0003800000 */
.L_x_15045:
[----:B------:R-:W0:Y:S02]  /*68e0*/  FRND.F64.FLOOR R4, R10 ;  /* 0x0000000a00047313 */ /* 0x000e240000305800 */
[----:B0-----:R-:W-:Y:S02]  /*68f0*/  DADD R6, R10, -R4 ;  /* 0x000000000a067229 */ /* 0x001fe40000000804 */
[----:B------:R-:W-:-:S06]  /*6900*/  DADD R8, R4, 1 ;  /* 0x3ff0000004087429 */ /* 0x000fcc0000000000 */
[----:B------:R-:W-:-:S06]  /*6910*/  DSETP.GT.AND P0, PT, R6, 0.5, PT ;  /* 0x3fe000000600742a */ /* 0x000fcc0003f04000 */
[----:B------:R-:W-:Y:S02]  /*6920*/  FSEL R4, R8, R4, P0 ;  /* 0x0000000408047208 */ /* 0x000fe40000000000 */
[----:B------:R-:W-:Y:S01]  /*6930*/  FSEL R5, R9, R5, P0 ;  /* 0x0000000509057208 */ /* 0x000fe20000000000 */
[----:B------:R-:W-:Y:S06]  /*6940*/  BRA `(.L_x_15048) ;  /* 0x00000000005c7947 */ /* 0x000fec0003800000 */
.L_x_15035:
[----:B------:R-:W2:Y:S01]  /*6950*/  LDCU UR4, c[0x0][0x59c] ;  /* 0x0000b380ff0477ac */ /* 0x000ea20008000800 */
[----:B0-----:R-:W-:Y:S01]  /*6960*/  MOV R4, 0x1 ;  /* 0x0000000100047802 */ /* 0x001fe20000000f00 */
[----:B------:R-:W-:Y:S01]  /*6970*/  BSSY.RECONVERGENT B2, `(.L_x_15048) ;  /* 0x0000014000027945 */ /* 0x000fe20003800200 */
[----:B-1-3-5:R-:W-:Y:S01]  /*6980*/  FSETP.GEU.AND P1, PT, |R21|, 6.5827683646048100446e-37, PT ;  /* 0x036000001500780b */ /* 0x02afe20003f2e200 */
        /* <DEDUP_REMOVED lines=9> */
[----:B----4-:R-:W-:-:S05]  /*6a20*/  FFMA R0, RZ, UR4, R5 ;  /* 0x00000004ff007c23 */ /* 0x010fca0008000005 */
[----:B------:R-:W-:-:S13]  /*6a30*/  FSETP.GT.AND P0, PT, |R0|, 1.469367938527859385e-39, PT ;  /* 0x001000000000780b */ /* 0x000fda0003f04200 */
[----:B------:R-:W-:Y:S05]  /*6a40*/  @P0 BRA P1, `(.L_x_15049) ;  /* 0x0000000000180947 */ /* 0x000fea0000800000 */
[----:B------:R-:W-:Y:S01]  /*6a50*/  IMAD.MOV.U32 R4, RZ, RZ, R20 ;  /* 0x000000ffff047224 */ /* 0x000fe200078e0014 */
[----:B------:R-:W-:Y:S01]  /*6a60*/  MOV R0, 0x6a90 ;  /* 0x00006a9000007802 */ /* 0x000fe20000000f00 */
[----:B------:R-:W-:-:S07]  /*6a70*/  IMAD.MOV.U32 R11, RZ, RZ, R21 ;  /* 0x000000ffff0b7224 */ /* 0x000fce00078e0015 */
[----:B------:R-:W-:Y:S05]  /*6a80*/  CALL.REL.NOINC `($__internal_7_$__cuda_sm20_div_rn_f64_full) ;  /* 0x0000008800ec7944 */ /* 0x000fea0003c00000 */
[----:B------:R-:W-:Y:S01]  /*6a90*/  IMAD.MOV.U32 R4, RZ, RZ, R10 ;  /* 0x000000ffff047224 */ /* 0x000fe200078e000a */
[----:B------:R-:W-:-:S07]  /*6aa0*/  MOV R5, R11 ;  /* 0x0000000b00057202 */ /* 0x000fce0000000f00 */
.L_x_15049:
[----:B------:R-:W-:Y:S05]  /*6ab0*/  BSYNC.RECONVERGENT B2 ;  /* 0x0000000000027941 */ /* 0x000fea0003800200 */
.L_x_15048:
[----:B------:R-:W-:Y:S05]  /*6ac0*/  BSYNC.RECONVERGENT B1 ;  /* 0x0000000000017941 */ /* 0x000fea0003800200 */
.L_x_15034:
        /* <DEDUP_REMOVED lines=17> */
.L_x_15053:
[----:B------:R-:W0:Y:S02]  /*6be0*/  F2I.S64.F64.TRUNC R4, R4 ;  /* 0x0000000400047311 */ /* 0x000e24000030d900 */
[----:B0-----:R-:W-:-:S05]  /*6bf0*/  IMAD.MOV.U32 R3, RZ, RZ, R4 ;  /* 0x000000ffff037224 */ /* 0x001fca00078e0004 */
[----:B------:R3:W-:Y:S01]  /*6c00*/  STG.E.U8 desc[UR36][R8.64], R3 ;  /* 0x0000000308007986 */ /* 0x0007e2000c101124 */
[----:B------:R-:W-:Y:S05]  /*6c10*/  BRA `(.L_x_15055) ;  /* 0x0000000c00e07947 */ /* 0x000fea0003800000 */
.L_x_15052:
        /* <DEDUP_REMOVED lines=9> */
.L_x_15057:
[----:B------:R-:W0:Y:S02]  /*6cb0*/  F2I.F64.TRUNC R5, R4 ;  /* 0x0000000400057311 */ /* 0x000e24000030d100 */
[----:B0-----:R2:W-:Y:S01]  /*6cc0*/  STG.E desc[UR36][R8.64], R5 ;  /* 0x0000000508007986 */ /* 0x0015e2000c101924 */
[----:B------:R-:W-:Y:S05]  /*6cd0*/  BRA `(.L_x_15055) ;  /* 0x0000000c00b07947 */ /* 0x000fea0003800000 */
.L_x_15056:
[----:B------:R-:W0:Y:S02]  /*6ce0*/  F2I.F64.TRUNC R5, R4 ;  /* 0x0000000400057311 */ /* 0x000e24000030d100 */
[----:B0-----:R0:W-:Y:S01]  /*6cf0*/  STG.E.U16 desc[UR36][R8.64], R5 ;  /* 0x0000000508007986 */ /* 0x0011e2000c101524 */
[----:B------:R-:W-:Y:S05]  /*6d00*/  BRA `(.L_x_15055) ;  /* 0x0000000c00a47947 */ /* 0x000fea0003800000 */
.L_x_15051:
        /* <DEDUP_REMOVED lines=13> */
.L_x_15059:
        /* <DEDUP_REMOVED lines=8> */
.L_x_15058:
        /* <DEDUP_REMOVED lines=14> */
.L_x_15061:
        /* <DEDUP_REMOVED lines=9> */
.L_x_15060:
[----:B------:R0:W-:Y:S01]  /*6fd0*/  STG.E.64 desc[UR36][R8.64], R4 ;  /* 0x0000000408007986 */ /* 0x0001e2000c101b24 */
[----:B------:R-:W-:Y:S05]  /*6fe0*/  BRA `(.L_x_15055) ;  /* 0x0000000800ec7947 */ /* 0x000fea0003800000 */
.L_x_15050:
        /* <DEDUP_REMOVED lines=13> */
.L_x_15065:
        /* <DEDUP_REMOVED lines=22> */
.L_x_15068:
[----:B------:R-:W-:-:S04]  /*7220*/  SHF.R.U32.HI R3, RZ, 0x18, R7 ;  /* 0x00000018ff037819 */ /* 0x000fc80000011607 */
[----:B------:R-:W-:-:S07]  /*7230*/  LOP3.LUT R0, R0, 0x80, R3, 0xf8, !PT ;  /* 0x0000008000007812 */ /* 0x000fce00078ef803 */
.L_x_15067:
[----:B------:R-:W-:Y:S05]  /*7240*/  BSYNC.RECONVERGENT B0 ;  /* 0x0000000000007941 */ /* 0x000fea0003800200 */
.L_x_15066:
[----:B------:R0:W-:Y:S01]  /*7250*/  STG.E.U8 desc[UR36][R8.64], R0 ;  /* 0x0000000008007986 */ /* 0x0001e2000c101124 */
[----:B------:R-:W-:Y:S05]  /*7260*/  BRA `(.L_x_15055) ;  /* 0x00000008004c7947 */ /* 0x000fea0003800000 */
.L_x_15064:
        /* <DEDUP_REMOVED lines=22> */
.L_x_15071:
[----:B------:R-:W-:-:S04]  /*73d0*/  SHF.R.U32.HI R3, RZ, 0x18, R7 ;  /* 0x00000018ff037819 */ /* 0x000fc80000011607 */
[----:B------:R-:W-:-:S07]  /*73e0*/  LOP3.LUT R0, R0, 0x80, R3, 0xf8, !PT ;  /* 0x0000008000007812 */ /* 0x000fce00078ef803 */
.L_x_15070:
[----:B------:R-:W-:Y:S05]  /*73f0*/  BSYNC.RECONVERGENT B0 ;  /* 0x0000000000007941 */ /* 0x000fea0003800200 */
.L_x_15069:
[----:B------:R0:W-:Y:S01]  /*7400*/  STG.E.U8 desc[UR36][R8.64], R0 ;  /* 0x0000000008007986 */ /* 0x0001e2000c101124 */
[----:B------:R-:W-:Y:S05]  /*7410*/  BRA `(.L_x_15055) ;  /* 0x0000000400e07947 */ /* 0x000fea0003800000 */
.L_x_15063:
        /* <DEDUP_REMOVED lines=26> */
.L_x_15073:
[----:B------:R-:W0:Y:S02]  /*75c0*/  F2I.U64.F64.TRUNC R4, R4 ;  /* 0x0000000400047311 */ /* 0x000e24000030d800 */
[----:B0-----:R0:W-:Y:S01]  /*75d0*/  STG.E.64 desc[UR36][R8.64], R4 ;  /* 0x0000000408007986 */ /* 0x0011e2000c101b24 */
[----:B------:R-:W-:Y:S05]  /*75e0*/  BRA `(.L_x_15055) ;  /* 0x00000004006c7947 */ /* 0x000fea0003800000 */
.L_x_15072:
[----:B------:R-:W0:Y:S02]  /*75f0*/  F2I.U32.F64.TRUNC R5, R4 ;  /* 0x0000000400057311 */ /* 0x000e24000030d000 */
[----:B0-----:R0:W-:Y:S01]  /*7600*/  STG.E desc[UR36][R8.64], R5 ;  /* 0x0000000508007986 */ /* 0x0011e2000c101924 */
[----:B------:R-:W-:Y:S05]  /*7610*/  BRA `(.L_x_15055) ;  /* 0x0000000400607947 */ /* 0x000fea0003800000 */
.L_x_15062:
        /* <DEDUP_REMOVED lines=10> */
.L_x_15075:
[----:B------:R-:W-:-:S05]  /*76c0*/  CS2R R6, SRZ ;  /* 0x0000000000067805 */ /* 0x000fca000001ff00 */
[----:B------:R0:W-:Y:S01]  /*76d0*/  STG.E.128 desc[UR36][R8.64], R4 ;  /* 0x0000000408007986 */ /* 0x0001e2000c101d24 */
[----:B------:R-:W-:Y:S05]  /*76e0*/  BRA `(.L_x_15055) ;  /* 0x00000004002c7947 */ /* 0x000fea0003800000 */
.L_x_15074:
[----:B------:R-:W-:-:S09]  /*76f0*/  UISETP.NE.AND UP0, UPT, UR4, 0xf, UPT ;  /* 0x0000000f0400788c */ /* 0x000fd2000bf05270 */
[----:B------:R-:W-:Y:S05]  /*7700*/  BRA.U !UP0, `(.L_x_15076) ;  /* 0x0000000508087547 */ /* 0x000fea000b800000 */
[----:B------:R-:W-:-:S09]  /*7710*/  UISETP.NE.AND UP0, UPT, UR4, 0x17, UPT ;  /* 0x000000170400788c */ /* 0x000fd2000bf05270 */
[----:B------:R-:W-:Y:S05]  /*7720*/  BRA.U !UP0, `(.L_x_15077) ;  /* 0x0000000108a07547 */ /* 0x000fea000b800000 */
[----:B------:R-:W-:-:S09]  /*7730*/  UISETP.NE.AND UP0, UPT, UR4, 0x18, UPT ;  /* 0x000000180400788c */ /* 0x000fd2000bf05270 */
[----:B------:R-:W-:Y:S05]  /*7740*/  BRA.U !UP0, `(.L_x_15078) ;  /* 0x0000000108447547 */ /* 0x000fea000b800000 */
.L_x_15054:
        /* <DEDUP_REMOVED lines=16> */
.L_x_15079:
[----:B------:R-:W-:Y:S05]  /*7850*/  BRA `(.L_x_15055) ;  /* 0x0000000000d07947 */ /* 0x000fea0003800000 */
.L_x_15078:
        /* <DEDUP_REMOVED lines=17> */
.L_x_15081:
[----:B------:R-:W-:Y:S05]  /*7970*/  BSYNC.RECONVERGENT B0 ;  /* 0x0000000000007941 */ /* 0x000fea0003800200 */
.L_x_15080:
[----:B------:R-:W-:-:S05]  /*7980*/  LOP3.LUT R3, R0, 0x80, R3, 0xf8, !PT ;  /* 0x0000008000037812 */ /* 0x000fca00078ef803 */
[----:B------:R0:W-:Y:S01]  /*7990*/  STG.E.U8 desc[UR36][R8.64], R3 ;  /* 0x0000000308007986 */ /* 0x0001e2000c101124 */
[----:B------:R-:W-:Y:S05]  /*79a0*/  BRA `(.L_x_15055) ;  /* 0x00000000007c7947 */ /* 0x000fea0003800000 */
.L_x_15077:
        /* <DEDUP_REMOVED lines=16> */
.L_x_15083:
[----:B------:R-:W-:Y:S01]  /*7ab0*/  IMAD.MOV.U32 R0, RZ, RZ, 0x7f ;  /* 0x0000007fff007424 */ /* 0x000fe200078e00ff */
[----:B------:R-:W-:-:S04]  /*7ac0*/  ISETP.GT.U32.AND P0, PT, R3, 0x7f800000, PT ;  /* 0x7f8000000300780c */ /* 0x000fc80003f04070 */
[----:B------:R-:W-:-:S09]  /*7ad0*/  SEL R0, R0, 0x7c, P0 ;  /* 0x0000007c00007807 */ /* 0x000fd20000000000 */
.L_x_15084:
[----:B------:R-:W-:Y:S05]  /*7ae0*/  BSYNC.RECONVERGENT B0 ;  /* 0x0000000000007941 */ /* 0x000fea0003800200 */
.L_x_15082:
[----:B------:R-:W-:-:S04]  /*7af0*/  SHF.R.U32.HI R3, RZ, 0x18, R7 ;  /* 0x00000018ff037819 */ /* 0x000fc80000011607 */
[----:B------:R-:W-:-:S05]  /*7b00*/  LOP3.LUT R3, R0, 0x80, R3, 0xf8, !PT ;  /* 0x0000008000037812 */ /* 0x000fca00078ef803 */
[----:B------:R0:W-:Y:S01]  /*7b10*/  STG.E.U8 desc[UR36][R8.64], R3 ;  /* 0x0000000308007986 */ /* 0x0001e2000c101124 */
[----:B------:R-:W-:Y:S05]  /*7b20*/  BRA `(.L_x_15055) ;  /* 0x00000000001c7947 */ /* 0x000fea0003800000 */
.L_x_15076:
[----:B------:R-:W-:Y:S01]  /*7b30*/  UMOV UR4, 0xf0000000 ;  /* 0xf000000000047882 */ /* 0x000fe20000000000 */
[----:B------:R-:W-:Y:S01]  /*7b40*/  UMOV UR5, 0x380fffff ;  /* 0x380fffff00057882 */ /* 0x000fe20000000000 */
[----:B------:R-:W0:Y:S01]  /*7b50*/  F2F.F32.F64 R0, R4 ;  /* 0x0000000400007310 */ /* 0x000e220000301000 */
[----:B------:R-:W-:-:S14]  /*7b60*/  DSETP.GEU.AND P0, PT, |R4|, UR4, PT ;  /* 0x0000000404007e2a */ /* 0x000fdc000bf0e200 */
[----:B0-----:R-:W-:-:S05]  /*7b70*/  @!P0 FMUL R0, R0, 1.175494350822287508e-38 ;  /* 0x0080000000008820 */ /* 0x001fca0000400000 */
[----:B------:R-:W-:-:S05]  /*7b80*/  F2FP.BF16.F32.PACK_AB R0, RZ, R0 ;  /* 0x00000000ff00723e */ /* 0x000fca00000010ff */
[----:B------:R0:W-:Y:S02]  /*7b90*/  STG.E.U16 desc[UR36][R8.64], R0 ;  /* 0x0000000008007986 */ /* 0x0001e4000c101524 */
.L_x_15055:
[----:B------:R-:W-:-:S07]  /*7ba0*/  VIADD R17, R17, 0x80 ;  /* 0x0000008011117836 */ /* 0x000fce0000000000 */
.L_x_15004:
[----:B------:R-:W-:Y:S05]  /*7bb0*/  BSYNC.RECONVERGENT B6 ;  /* 0x0000000000067941 */ /* 0x000fea0003800200 */
.L_x_15003:
[----:B------:R-:W5:Y:S01]  /*7bc0*/  LDCU UR4, c[0x0][0x380] ;  /* 0x00007000ff0477ac */ /* 0x000f620008000800 */
[----:B------:R-:W-:Y:S01]  /*7bd0*/  BSSY.RECONVERGENT B6, `(.L_x_15085) ;  /* 0x00003d3000067945 */ /* 0x000fe20003800200 */
[----:B-----5:R-:W-:-:S13]  /*7be0*/  ISETP.GE.AND P0, PT, R17, UR4, PT ;  /* 0x0000000411007c0c */ /* 0x020fda000bf06270 */
[----:B------:R-:W-:Y:S05]  /*7bf0*/  @P0 BRA `(.L_x_15086) ;  /* 0x0000003c00400947 */ /* 0x000fea0003800000 */
[----:B------:R-:W5:Y:S01]  /*7c00*/  LDCU UR4, c[0x0][0x388] ;  /* 0x00007100ff0477ac */ /* 0x000f620008000800 */
[----:B0--34-:R-:W-:Y:S01]  /*7c10*/  MOV R0, RZ ;  /* 0x000000ff00007202 */ /* 0x019fe20000000f00 */
        /* <DEDUP_REMOVED lines=9> */
[----:B--2---:R-:W-:-:S05]  /*7cb0*/  SHF.R.U32.HI R5, RZ, UR5, R4 ;  /* 0x00000005ff057c19 */ /* 0x004fca0008011604 */
        /* <DEDUP_REMOVED lines=291> */
.L_x_15087:
[----:B------:R-:W1:Y:S01]  /*8ef0*/  LDCU.64 UR6, c[0x0][0x588] ;  /* 0x0000b100ff0677ac */ /* 0x000e620008000a00 */
[----:B------:R-:W-:Y:S01]  /*8f00*/  BSSY.RECONVERGENT B7, `(.L_x_15088) ;  /* 0x00000ed000077945 */ /* 0x000fe20003800200 */
[----:B------:R-:W-:-:S04]  /*8f10*/  UPRMT UR4, UR41, 0x9910, URZ ;  /* 0x0000991029047896 */ /* 0x000fc800080000ff */
[----:B------:R-:W-:Y:S01]  /*8f20*/  UISETP.GT.AND UP0, UPT, UR4, 0x9, UPT ;  /* 0x000000090400788c */ /* 0x000fe2000bf04270 */
[----:B-1----:R-:W-:-:S04]  /*8f30*/  IADD3 R4, P0, PT, R0, UR6, RZ ;  /* 0x0000000600047c10 */ /* 0x002fc8000ff1e0ff */
[----:B--2---:R-:W-:-:S04]  /*8f40*/  IADD3.X R5, PT, PT, RZ, UR7, RZ, P0, !PT ;  /* 0x00000007ff057c10 */ /* 0x004fc800087fe4ff */
        /* <DEDUP_REMOVED lines=12> */
.L_x_15092:
[----:B------:R-:W2:Y:S02]  /*9010*/  LDG.E.U8 R4, desc[UR36][R4.64] ;  /* 0x0000002404047981 */ /* 0x000ea4000c1e1100 */
[----:B--2---:R0:W1:Y:S01]  /*9020*/  I2F.F64.U16 R20, R4 ;  /* 0x0000000400147312 */ /* 0x0040620000101800 */
[----:B------:R-:W-:Y:S05]  /*9030*/  BRA `(.L_x_15094) ;  /* 0x0000000c00647947 */ /* 0x000fea0003800000 */
.L_x_15091:
        /* <DEDUP_REMOVED lines=9> */
.L_x_15096:
[----:B------:R-:W2:Y:S02]  /*90d0*/  LDG.E R4, desc[UR36][R4.64] ;  /* 0x0000002404047981 */ /* 0x000ea4000c1e1900 */
[----:B--2---:R3:W4:Y:S01]  /*90e0*/  I2F.F64 R20, R4 ;  /* 0x0000000400147312 */ /* 0x0047220000201c00 */
[----:B------:R-:W-:Y:S05]  /*90f0*/  BRA `(.L_x_15094) ;  /* 0x0000000c00347947 */ /* 0x000fea0003800000 */
.L_x_15095:
[----:B------:R-:W2:Y:S02]  /*9100*/  LDG.E.U16 R4, desc[UR36][R4.64] ;  /* 0x0000002404047981 */ /* 0x000ea4000c1e1500 */
[----:B--2---:R0:W1:Y:S01]  /*9110*/  I2F.F64.S16 R20, R4 ;  /* 0x0000000400147312 */ /* 0x0040620000101c00 */
[----:B------:R-:W-:Y:S05]  /*9120*/  BRA `(.L_x_15094) ;  /* 0x0000000c00287947 */ /* 0x000fea0003800000 */
.L_x_15090:
        /* <DEDUP_REMOVED lines=10> */
.L_x_15098:
[----:B------:R-:W2:Y:S02]  /*91d0*/  LDG.E.U16 R0, desc[UR36][R4.64] ;  /* 0x0000002404007981 */ /* 0x000ea4000c1e1500 */
[----:B--2---:R-:W-:-:S05]  /*91e0*/  HADD2.F32 R0, -RZ, R0.H0_H0 ;  /* 0x20000000ff007230 */ /* 0x004fca0000004100 */
[----:B------:R-:W-:-:S04]  /*91f0*/  FMUL.FTZ R0, R0, 1 ;  /* 0x3f80000000007820 */ /* 0x000fc80000410000 */
[----:B------:R0:W1:Y:S01]  /*9200*/  F2F.F64.F32 R20, R0 ;  /* 0x0000000000147310 */ /* 0x0000620000201800 */
[----:B------:R-:W-:Y:S05]  /*9210*/  BRA `(.L_x_15094) ;  /* 0x0000000800ec7947 */ /* 0x000fea0003800000 */
.L_x_15097:
        /* <DEDUP_REMOVED lines=10> */
.L_x_15100:
[----:B------:R-:W2:Y:S02]  /*92c0*/  LDG.E.U16 R4, desc[UR36][R4.64] ;  /* 0x0000002404047981 */ /* 0x000ea4000c1e1500 */
[----:B--2---:R-:W-:-:S05]  /*92d0*/  HADD2.F32 R0, -RZ, R4.H0_H0 ;  /* 0x20000004ff007230 */ /* 0x004fca0000004100 */
[----:B------:R-:W-:-:S04]  /*92e0*/  FMUL.FTZ R0, R0, 1 ;  /* 0x3f80000000007820 */ /* 0x000fc80000410000 */
[----:B------:R0:W1:Y:S01]  /*92f0*/  F2F.F64.F32 R20, R0 ;  /* 0x0000000000147310 */ /* 0x0000620000201800 */
[----:B------:R-:W-:Y:S05]  /*9300*/  BRA `(.L_x_15094) ;  /* 0x0000000800b07947 */ /* 0x000fea0003800000 */
.L_x_15099:
[----:B------:R0:W5:Y:S01]  /*9310*/  LDG.E.64 R20, desc[UR36][R4.64] ;  /* 0x0000002404147981 */ /* 0x000162000c1e1b00 */
[----:B------:R-:W-:Y:S05]  /*9320*/  BRA `(.L_x_15094) ;  /* 0x0000000800a87947 */ /* 0x000fea0003800000 */
.L_x_15089:
        /* <DEDUP_REMOVED lines=13> */
.L_x_15103:
[----:B------:R0:W5:Y:S01]  /*9400*/  LDG.E.64 R20, desc[UR36][R4.64] ;  /* 0x0000002404147981 */ /* 0x000162000c1e1b00 */
[----:B------:R-:W-:Y:S05]  /*9410*/  BRA `(.L_x_15094) ;  /* 0x00000008006c7947 */ /* 0x000fea0003800000 */
.L_x_15102:
        /* <DEDUP_REMOVED lines=27> */
.L_x_15105:
        /* <DEDUP_REMOVED lines=15> */
.L_x_15104:
[----:B------:R-:W2:Y:S02]  /*96c0*/  LDG.E.U16 R0, desc[UR36][R4.64] ;  /* 0x0000002404007981 */ /* 0x000ea4000c1e1500 */
[----:B--2---:R-:W-:-:S05]  /*96d0*/  SHF.L.U32 R0, R0, 0x10, RZ ;  /* 0x0000001000007819 */ /* 0x004fca00000006ff */
[----:B------:R-:W-:-:S04]  /*96e0*/  FMUL.FTZ R0, R0, 1 ;  /* 0x3f80000000007820 */ /* 0x000fc80000410000 */
[----:B------:R0:W1:Y:S01]  /*96f0*/  F2F.F64.F32 R20, R0 ;  /* 0x0000000000147310 */ /* 0x0000620000201800 */
[----:B------:R-:W-:Y:S05]  /*9700*/  BRA `(.L_x_15094) ;  /* 0x0000000400b07947 */ /* 0x000fea0003800000 */
.L_x_15101:
        /* <DEDUP_REMOVED lines=11> */
.L_x_15108:
        /* <DEDUP_REMOVED lines=21> */
.L_x_15110:
[----:B------:R-:W-:Y:S05]  /*9910*/  BSYNC.RECONVERGENT B0 ;  /* 0x0000000000007941 */ /* 0x000fea0003800200 */
.L_x_15109:
[----:B------:R-:W-:Y:S01]  /*9920*/  IMAD.SHL.U32 R0, R0, 0x100000, RZ ;  /* 0x0010000000007824 */ /* 0x000fe200078e00ff */
[----:B------:R-:W-:-:S04]  /*9930*/  LEA R3, R3, 0x3b800000, 0x17 ;  /* 0x3b80000003037811 */ /* 0x000fc800078eb8ff */
[----:B------:R-:W-:-:S05]  /*9940*/  LOP3.LUT R0, R3, R0, R7, 0xfe, !PT ;  /* 0x0000000003007212 */ /* 0x000fca00078efe07 */
[----:B------:R-:W-:-:S04]  /*9950*/  FMUL.FTZ R0, R0, 1 ;  /* 0x3f80000000007820 */ /* 0x000fc80000410000 */
[----:B------:R0:W1:Y:S01]  /*9960*/  F2F.F64.F32 R20, R0 ;  /* 0x0000000000147310 */ /* 0x0000620000201800 */
[----:B------:R-:W-:Y:S05]  /*9970*/  BRA `(.L_x_15094) ;  /* 0x0000000400147947 */ /* 0x000fea0003800000 */
.L_x_15107:
        /* <DEDUP_REMOVED lines=21> */
.L_x_15112:
[----:B------:R-:W-:Y:S05]  /*9ad0*/  BSYNC.RECONVERGENT B0 ;  /* 0x0000000000007941 */ /* 0x000fea0003800200 */
.L_x_15111:
[----:B------:R-:W-:Y:S01]  /*9ae0*/  IMAD.SHL.U32 R0, R0, 0x200000, RZ ;  /* 0x0020000000007824 */ /* 0x000fe200078e00ff */
[----:B------:R-:W-:-:S04]  /*9af0*/  LEA R3, R3, 0x37800000, 0x17 ;  /* 0x3780000003037811 */ /* 0x000fc800078eb8ff */
[----:B------:R-:W-:-:S05]  /*9b00*/  LOP3.LUT R0, R3, R0, R7, 0xfe, !PT ;  /* 0x0000000003007212 */ /* 0x000fca00078efe07 */
[----:B------:R-:W-:-:S04]  /*9b10*/  FMUL.FTZ R0, R0, 1 ;  /* 0x3f80000000007820 */ /* 0x000fc80000410000 */
[----:B------:R0:W1:Y:S01]  /*9b20*/  F2F.F64.F32 R20, R0 ;  /* 0x0000000000147310 */ /* 0x0000620000201800 */
[----:B------:R-:W-:Y:S05]  /*9b30*/  BRA `(.L_x_15094) ;  /* 0x0000000000a47947 */ /* 0x000fea0003800000 */
.L_x_15106:
[----:B------:R-:W-:-:S09]  /*9b40*/  UISETP.NE.AND UP0, UPT, UR4, 0x1c, UPT ;  /* 0x0000001c0400788c */ /* 0x000fd2000bf05270 */
[----:B------:R-:W-:Y:S05]  /*9b50*/  BRA.U !UP0, `(.L_x_15113) ;  /* 0x0000000108947547 */ /* 0x000fea000b800000 */
[----:B------:R-:W-:-:S09]  /*9b60*/  UISETP.NE.AND UP0, UPT, UR4, 0x1d, UPT ;  /* 0x0000001d0400788c */ /* 0x000fd2000bf05270 */
[----:B------:R-:W-:Y:S05]  /*9b70*/  BRA.U !UP0, `(.L_x_15114) ;  /* 0x0000000108807547 */ /* 0x000fea000b800000 */
[----:B------:R-:W-:-:S09]  /*9b80*/  UISETP.NE.AND UP0, UPT, UR4, 0x2c, UPT ;  /* 0x0000002c0400788c */ /* 0x000fd2000bf05270 */
[----:B------:R-:W-:Y:S05]  /*9b90*/  BRA.U UP0, `(.L_x_15093) ;  /* 0x0000000100307547 */ /* 0x000fea000b800000 */
[----:B------:R-:W2:Y:S01]  /*9ba0*/  LDG.E.U8 R0, desc[UR36][R4.64] ;  /* 0x0000002404007981 */ /* 0x000ea2000c1e1100 */
[----:B------:R-:W-:Y:S02]  /*9bb0*/  HFMA2 R21, -RZ, RZ, 0.5, 0 ;  /* 0x38000000ff157431 */ /* 0x000fe400000001ff */
        /* <DEDUP_REMOVED lines=10> */
.L_x_15093:
        /* <DEDUP_REMOVED lines=16> */
.L_x_15115:
[----:B------:R-:W-:Y:S01]  /*9d60*/  CS2R R20, SRZ ;  /* 0x0000000000147805 */ /* 0x000fe2000001ff00 */
[----:B------:R-:W-:Y:S06]  /*9d70*/  BRA `(.L_x_15094) ;  /* 0x0000000000147947 */ /* 0x000fec0003800000 */
.L_x_15114:
[----:B------:R-:W2:Y:S02]  /*9d80*/  LDG.E.64 R20, desc[UR36][R4.64] ;  /* 0x0000002404147981 */ /* 0x000ea4000c1e1b00 */
[----:B--2---:R-:W0:Y:S01]  /*9d90*/  I2F.F64.U64 R20, R20 ;  /* 0x0000001400147312 */ /* 0x004e220000301800 */
[----:B------:R-:W-:Y:S05]  /*9da0*/  BRA `(.L_x_15094) ;  /* 0x0000000000087947 */ /* 0x000fea0003800000 */
.L_x_15113:
[----:B------:R-:W2:Y:S02]  /*9db0*/  LDG.E R4, desc[UR36][R4.64] ;  /* 0x0000002404047981 */ /* 0x000ea4000c1e1900 */
[----:B--2---:R0:W1:Y:S02]  /*9dc0*/  I2F.F64.U32 R20, R4 ;  /* 0x0000000400147312 */ /* 0x0040640000201800 */
.L_x_15094:
[----:B------:R-:W-:Y:S05]  /*9dd0*/  BSYNC.RECONVERGENT B7 ;  /* 0x0000000000077941 */ /* 0x000fea0003800200 */
.L_x_15088:
[----:B------:R-:W3:Y:S01]  /*9de0*/  LDC.64 R6, c[0x0][0x598] ;  /* 0x00016600ff067b82 */ /* 0x000ee20000000a00 */
[----:B------:R-:W-:Y:S01]  /*9df0*/  BSSY.RECONVERGENT B1, `(.L_x_15116) ;  /* 0x00000a2000017945 */ /* 0x000fe20003800200 */
[----:B---3--:R-:W-:-:S14]  /*9e00*/  DSETP.NEU.AND P0, PT, R6, RZ, PT ;  /* 0x000000ff0600722a */ /* 0x008fdc0003f0d000 */
[----:B------:R-:W-:Y:S05]  /*9e10*/  @!P0 BRA `(.L_x_15117) ;  /* 0x0000000800208947 */ /* 0x000fea0003800000 */
[----:B012-45:R-:W-:Y:S01]  /*9e20*/  LOP3.LUT R5, R21, 0x7fffffff, RZ, 0xc0, !PT ;  /* 0x7fffffff15057812 */ /* 0x037fe200078ec0ff */
[----:B------:R-:W-:Y:S01]  /*9e30*/  BSSY.RECONVERGENT B0, `(.L_x_15118) ;  /* 0x0000045000007945 */ /* 0x000fe20003800200 */
[----:B------:R-:W-:Y:S02]  /*9e40*/  IMAD.MOV.U32 R4, RZ, RZ, R20 ;  /* 0x000000ffff047224 */ /* 0x000fe400078e0014 */
        /* <DEDUP_REMOVED lines=28> */
.L_x_15122:
        /* <DEDUP_REMOVED lines=11> */
.L_x_15121:
        /* <DEDUP_REMOVED lines=19> */
.L_x_15124:
[----:B------:R-:W-:Y:S05]  /*a1f0*/  BSYNC.RECONVERGENT B2 ;  /* 0x0000000000027941 */ /* 0x000fea0003800200 */
.L_x_15123:
[----:B------:R-:W-:Y:S01]  /*a200*/  LOP3.LUT R9, R9, 0x80000000, R21, 0xb8, !PT ;  /* 0x8000000009097812 */ /* 0x000fe200078eb815 */
[----:B------:R-:W-:Y:S06]  /*a210*/  BRA `(.L_x_15120) ;  /* 0x0000000000187947 */ /* 0x000fec0003800000 */
.L_x_15119:
[----:B------:R-:W-:-:S06]  /*a220*/  DSETP.NAN.AND P0, PT, R22, R22, PT ;  /* 0x000000161600722a */ /* 0x000fcc0003f08000 */
[----:B------:R-:W-:-:S14]  /*a230*/  DSETP.NUM.AND P0, PT, R4, R4, !P0 ;  /* 0x000000040400722a */ /* 0x000fdc0004707000 */
[----:B------:R-:W-:Y:S02]  /*a240*/  @P0 DSETP.NEU.AND P1, PT, R4, +INF , PT ;  /* 0x7ff000000400042a */ /* 0x000fe40003f2d000 */
[----:B------:R-:W-:-:S06]  /*a250*/  @!P0 DADD R8, R20, R6 ;  /* 0x0000000014088229 */ /* 0x000fcc0000000006 */
[----:B------:R-:W-:Y:S02]  /*a260*/  @P0 FSEL R8, R20, RZ, P1 ;  /* 0x000000ff14080208 */ /* 0x000fe40000800000 */
[----:B------:R-:W-:-:S07]  /*a270*/  @P0 FSEL R9, R21, -QNAN , P1 ;  /* 0xfff8000015090808 */ /* 0x000fce0000800000 */
.L_x_15120:
[----:B------:R-:W-:Y:S05]  /*a280*/  BSYNC.RECONVERGENT B0 ;  /* 0x0000000000007941 */ /* 0x000fea0003800200 */
.L_x_15118:
        /* <DEDUP_REMOVED lines=26> */
.L_x_15126:
[----:B------:R-:W-:Y:S05]  /*a430*/  BSYNC.RECONVERGENT B2 ;  /* 0x0000000000027941 */ /* 0x000fea0003800200 */
.L_x_15125:
        /* <DEDUP_REMOVED lines=27> */
.L_x_15129:
[----:B------:R-:W-:Y:S05]  /*a5f0*/  BSYNC.RECONVERGENT B2 ;  /* 0x0000000000027941 */ /* 0x000fea0003800200 */
.L_x_15128:
[----:B------:R-:W-:Y:S01]  /*a600*/  LOP3.LUT R5, RZ, 0x80000000, R5, 0xb8, !PT ;  /* 0x80000000ff057812 */ /* 0x000fe200078eb805 */
[----:B------:R-:W-:Y:S01]  /*a610*/  IMAD.MOV.U32 R4, RZ, RZ, RZ ;  /* 0x000000ffff047224 */ /* 0x000fe200078e00ff */
[----:B------:R-:W-:Y:S06]  /*a620*/  BRA `(.L_x_15130) ;  /* 0x0000000000787947 */ /* 0x000fec0003800000 */
.L_x_15127:
[----:B------:R-:W0:Y:S02]  /*a630*/  FRND.F64.FLOOR R4, R10 ;  /* 0x0000000a00047313 */ /* 0x000e240000305800 */
[----:B0-----:R-:W-:Y:S02]  /*a640*/  DADD R6, R10, -R4 ;  /* 0x000000000a067229 */ /* 0x001fe40000000804 */
[----:B------:R-:W-:-:S06]  /*a650*/  DADD R8, R4, 1 ;  /* 0x3ff0000004087429 */ /* 0x000fcc0000000000 */
[----:B------:R-:W-:-:S06]  /*a660*/  DSETP.GT.AND P0, PT, R6, 0.5, PT ;  /* 0x3fe000000600742a */ /* 0x000fcc0003f04000 */
[----:B------:R-:W-:Y:S02]  /*a670*/  FSEL R4, R8, R4, P0 ;  /* 0x0000000408047208 */ /* 0x000fe40000000000 */
[----:B------:R-:W-:Y:S01]  /*a680*/  FSEL R5, R9, R5, P0 ;  /* 0x0000000509057208 */ /* 0x000fe20000000000 */
[----:B------:R-:W-:Y:S06]  /*a690*/  BRA `(.L_x_15130) ;  /* 0x00000000005c7947 */ /* 0x000fec0003800000 */
.L_x_15117:
[----:B------:R-:W3:Y:S01]  /*a6a0*/  LDCU UR4, c[0x0][0x59c] ;  /* 0x0000b380ff0477ac */ /* 0x000ee20008000800 */
[----:B0-----:R-:W-:Y:S01]  /*a6b0*/  MOV R4, 0x1 ;  /* 0x0000000100047802 */ /* 0x001fe20000000f00 */
[----:B------:R-:W-:Y:S01]  /*a6c0*/  BSSY.RECONVERGENT B2, `(.L_x_15130) ;  /* 0x0000014000027945 */ /* 0x000fe20003800200 */
[----:B-12-45:R-:W-:Y:S01]  /*a6d0*/  FSETP.GEU.AND P1, PT, |R21|, 6.5827683646048100446e-37, PT ;  /* 0x036000001500780b */ /* 0x036fe20003f2e200 */
[----:B---3--:R-:W0:Y:S03]  /*a6e0*/  MUFU.RCP64H R5, UR4 ;  /* 0x0000000400057d08 */ /* 0x008e260008001800 */
        /* <DEDUP_REMOVED lines=17> */
.L_x_15131:
[----:B------:R-:W-:Y:S05]  /*a800*/  BSYNC.RECONVERGENT B2 ;  /* 0x0000000000027941 */ /* 0x000fea0003800200 */
.L_x_15130:
[----:B------:R-:W-:Y:S05]  /*a810*/  BSYNC.RECONVERGENT B1 ;  /* 0x0000000000017941 */ /* 0x000fea0003800200 */
.L_x_15116:
        /* <DEDUP_REMOVED lines=17> */
.L_x_15135:
[----:B------:R-:W0:Y:S02]  /*a930*/  F2I.S64.F64.TRUNC R4, R4 ;  /* 0x0000000400047311 */ /* 0x000e24000030d900 */
[----:B0-----:R-:W-:-:S05]  /*a940*/  IMAD.MOV.U32 R3, RZ, RZ, R4 ;  /* 0x000000ffff037224 */ /* 0x001fca00078e0004 */
[----:B------:R0:W-:Y:S01]  /*a950*/  STG.E.U8 desc[UR36][R8.64], R3 ;  /* 0x0000000308007986 */ /* 0x0001e2000c101124 */
[----:B------:R-:W-:Y:S05]  /*a960*/  BRA `(.L_x_15137) ;  /* 0x0000000c00e07947 */ /* 0x000fea0003800000 */
.L_x_15134:
        /* <DEDUP_REMOVED lines=9> */
.L_x_15139:
[----:B------:R-:W0:Y:S02]  /*aa00*/  F2I.F64.TRUNC R5, R4 ;  /* 0x0000000400057311 */ /* 0x000e24000030d100 */
[----:B0-----:R0:W-:Y:S01]  /*aa10*/  STG.E desc[UR36][R8.64], R5 ;  /* 0x0000000508007986 */ /* 0x0011e2000c101924 */
[----:B------:R-:W-:Y:S05]  /*aa20*/  BRA `(.L_x_15137) ;  /* 0x0000000c00b07947 */ /* 0x000fea0003800000 */
.L_x_15138:
[----:B------:R-:W0:Y:S02]  /*aa30*/  F2I.F64.TRUNC R5, R4 ;  /* 0x0000000400057311 */ /* 0x000e24000030d100 */
[----:B0-----:R0:W-:Y:S01]  /*aa40*/  STG.E.U16 desc[UR36][R8.64], R5 ;  /* 0x0000000508007986 */ /* 0x0011e2000c101524 */
[----:B------:R-:W-:Y:S05]  /*aa50*/  BRA `(.L_x_15137) ;  /* 0x0000000c00a47947 */ /* 0x000fea0003800000 */
.L_x_15133:
        /* <DEDUP_REMOVED lines=13> */
.L_x_15141:
        /* <DEDUP_REMOVED lines=8> */
.L_x_15140:
        /* <DEDUP_REMOVED lines=14> */
.L_x_15143:
        /* <DEDUP_REMOVED lines=9> */
.L_x_15142:
[----:B------:R2:W-:Y:S01]  /*ad20*/  STG.E.64 desc[UR36][R8.64], R4 ;  /* 0x0000000408007986 */ /* 0x0005e2000c101b24 */
[----:B------:R-:W-:Y:S05]  /*ad30*/  BRA `(.L_x_15137) ;  /* 0x0000000800ec7947 */ /* 0x000fea0003800000 */
.L_x_15132:
        /* <DEDUP_REMOVED lines=13> */
.L_x_15147:
        /* <DEDUP_REMOVED lines=22> */
.L_x_15150:
[----:B------:R-:W-:-:S04]  /*af70*/  SHF.R.U32.HI R3, RZ, 0x18, R7 ;  /* 0x00000018ff037819 */ /* 0x000fc80000011607 */
[----:B------:R-:W-:-:S07]  /*af80*/  LOP3.LUT R0, R0, 0x80, R3, 0xf8, !PT ;  /* 0x0000008000007812 */ /* 0x000fce00078ef803 */
.L_x_15149:
[----:B------:R-:W-:Y:S05]  /*af90*/  BSYNC.RECONVERGENT B0 ;  /* 0x0000000000007941 */ /* 0x000fea0003800200 */
.L_x_15148:
[----:B------:R0:W-:Y:S01]  /*afa0*/  STG.E.U8 desc[UR36][R8.64], R0 ;  /* 0x0000000008007986 */ /* 0x0001e2000c101124 */
[----:B------:R-:W-:Y:S05]  /*afb0*/  BRA `(.L_x_15137) ;  /* 0x00000008004c7947 */ /* 0x000fea0003800000 */
.L_x_15146:
        /* <DEDUP_REMOVED lines=22> */
.L_x_15153:
[----:B------:R-:W-:-:S04]  /*b120*/  SHF.R.U32.HI R3, RZ, 0x18, R7 ;  /* 0x00000018ff037819 */ /* 0x000fc80000011607 */
[----:B------:R-:W-:-:S07]  /*b130*/  LOP3.LUT R0, R0, 0x80, R3, 0xf8, !PT ;  /* 0x0000008000007812 */ /* 0x000fce00078ef803 */
.L_x_15152:
[----:B------:R-:W-:Y:S05]  /*b140*/  BSYNC.RECONVERGENT B0 ;  /* 0x0000000000007941 */ /* 0x000fea0003800200 */
.L_x_15151:
[----:B------:R0:W-:Y:S01]  /*b150*/  STG.E.U8 desc[UR36][R8.64], R0 ;  /* 0x0000000008007986 */ /* 0x0001e2000c101124 */
[----:B------:R-:W-:Y:S05]  /*b160*/  BRA `(.L_x_15137) ;  /* 0x0000000400e07947 */ /* 0x000fea0003800000 */
.L_x_15145:
        /* <DEDUP_REMOVED lines=26> */
.L_x_15155:
[----:B------:R-:W0:Y:S02]  /*b310*/  F2I.U64.F64.TRUNC R4, R4 ;  /* 0x0000000400047311 */ /* 0x000e24000030d800 */
[----:B0-----:R0:W-:Y:S01]  /*b320*/  STG.E.64 desc[UR36][R8.64], R4 ;  /* 0x0000000408007986 */ /* 0x0011e2000c101b24 */
[----:B------:R-:W-:Y:S05]  /*b330*/  BRA `(.L_x_15137) ;  /* 0x00000004006c7947 */ /* 0x000fea0003800000 */
.L_x_15154:
[----:B------:R-:W0:Y:S02]  /*b340*/  F2I.U32.F64.TRUNC R5, R4 ;  /* 0x0000000400057311 */ /* 0x000e24000030d000 */
[----:B0-----:R0:W-:Y:S01]  /*b350*/  STG.E desc[UR36][R8.64], R5 ;  /* 0x0000000508007986 */ /* 0x0011e2000c101924 */
[----:B------:R-:W-:Y:S05]  /*b360*/  BRA `(.L_x_15137) ;  /* 0x0000000400607947 */ /* 0x000fea0003800000 */
.L_x_15144:
        /* <DEDUP_REMOVED lines=10> */
.L_x_15157:
[----:B------:R-:W-:-:S05]  /*b410*/  CS2R R6, SRZ ;  /* 0x0000000000067805 */ /* 0x000fca000001ff00 */
[----:B------:R0:W-:Y:S01]  /*b420*/  STG.E.128 desc[UR36][R8.64], R4 ;  /* 0x0000000408007986 */ /* 0x0001e2000c101d24 */
[----:B------:R-:W-:Y:S05]  /*b430*/  BRA `(.L_x_15137) ;  /* 0x00000004002c7947 */ /* 0x000fea0003800000 */
.L_x_15156:
[----:B------:R-:W-:-:S09]  /*b440*/  UISETP.NE.AND UP0, UPT, UR4, 0xf, UPT ;  /* 0x0000000f0400788c */ /* 0x000fd2000bf05270 */
[----:B------:R-:W-:Y:S05]  /*b450*/  BRA.U !UP0, `(.L_x_15158) ;  /* 0x0000000508087547 */ /* 0x000fea000b800000 */
[----:B------:R-:W-:-:S09]  /*b460*/  UISETP.NE.AND UP0, UPT, UR4, 0x17, UPT ;  /* 0x000000170400788c */ /* 0x000fd2000bf05270 */
[----:B------:R-:W-:Y:S05]  /*b470*/  BRA.U !UP0, `(.L_x_15159) ;  /* 0x0000000108a07547 */ /* 0x000fea000b800000 */
[----:B------:R-:W-:-:S09]  /*b480*/  UISETP.NE.AND UP0, UPT, UR4, 0x18, UPT ;  /* 0x000000180400788c */ /* 0x000fd2000bf05270 */
[----:B------:R-:W-:Y:S05]  /*b490*/  BRA.U !UP0, `(.L_x_15160) ;  /* 0x0000000108447547 */ /* 0x000fea000b800000 */
.L_x_15136:
        /* <DEDUP_REMOVED lines=16> */
.L_x_15161:
[----:B------:R-:W-:Y:S05]  /*b5a0*/  BRA `(.L_x_15137) ;  /* 0x0000000000d07947 */ /* 0x000fea0003800000 */
.L_x_15160:
        /* <DEDUP_REMOVED lines=17> */
.L_x_15163:
[----:B------:R-:W-:Y:S05]  /*b6c0*/  BSYNC.RECONVERGENT B0 ;  /* 0x0000000000007941 */ /* 0x000fea0003800200 */
.L_x_15162:
[----:B------:R-:W-:-:S05]  /*b6d0*/  LOP3.LUT R3, R0, 0x80, R3, 0xf8, !PT ;  /* 0x0000008000037812 */ /* 0x000fca00078ef803 */
[----:B------:R0:W-:Y:S01]  /*b6e0*/  STG.E.U8 desc[UR36][R8.64], R3 ;  /* 0x0000000308007986 */ /* 0x0001e2000c101124 */
[----:B------:R-:W-:Y:S05]  /*b6f0*/  BRA `(.L_x_15137) ;  /* 0x00000000007c7947 */ /* 0x000fea0003800000 */
.L_x_15159:
        /* <DEDUP_REMOVED lines=16> */
.L_x_15165:
[----:B------:R-:W-:Y:S01]  /*b800*/  IMAD.MOV.U32 R0, RZ, RZ, 0x7f ;  /* 0x0000007fff007424 */ /* 0x000fe200078e00ff */
[----:B------:R-:W-:-:S04]  /*b810*/  ISETP.GT.U32.AND P0, PT, R3, 0x7f800000, PT ;  /* 0x7f8000000300780c */ /* 0x000fc80003f04070 */
[----:B------:R-:W-:-:S09]  /*b820*/  SEL R0, R0, 0x7c, P0 ;  /* 0x0000007c00007807 */ /* 0x000fd20000000000 */
.L_x_15166:
[----:B------:R-:W-:Y:S05]  /*b830*/  BSYNC.RECONVERGENT B0 ;  /* 0x0000000000007941 */ /* 0x000fea0003800200 */
.L_x_15164:
[----:B------:R-:W-:-:S04]  /*b840*/  SHF.R.U32.HI R3, RZ, 0x18, R7 ;  /* 0x00000018ff037819 */ /* 0x000fc80000011607 */
[----:B------:R-:W-:-:S05]  /*b850*/  LOP3.LUT R3, R0, 0x80, R3, 0xf8, !PT ;  /* 0x0000008000037812 */ /* 0x000fca00078ef803 */
[----:B------:R0:W-:Y:S01]  /*b860*/  STG.E.U8 desc[UR36][R8.64], R3 ;  /* 0x0000000308007986 */ /* 0x0001e2000c101124 */
[----:B------:R-:W-:Y:S05]  /*b870*/  BRA `(.L_x_15137) ;  /* 0x00000000001c7947 */ /* 0x000fea0003800000 */
.L_x_15158:
[----:B------:R-:W-:Y:S01]  /*b880*/  UMOV UR4, 0xf0000000 ;  /* 0xf000000000047882 */ /* 0x000fe20000000000 */
[----:B------:R-:W-:Y:S01]  /*b890*/  UMOV UR5, 0x380fffff ;  /* 0x380fffff00057882 */ /* 0x000fe20000000000 */
[----:B------:R-:W0:Y:S01]  /*b8a0*/  F2F.F32.F64 R0, R4 ;  /* 0x0000000400007310 */ /* 0x000e220000301000 */
[----:B------:R-:W-:-:S14]  /*b8b0*/  DSETP.GEU.AND P0, PT, |R4|, UR4, PT ;  /* 0x0000000404007e2a */ /* 0x000fdc000bf0e200 */
[----:B0-----:R-:W-:-:S05]  /*b8c0*/  @!P0 FMUL R0, R0, 1.175494350822287508e-38 ;  /* 0x0080000000008820 */ /* 0x001fca0000400000 */
[----:B------:R-:W-:-:S05]  /*b8d0*/  F2FP.BF16.F32.PACK_AB R0, RZ, R0 ;  /* 0x00000000ff00723e */ /* 0x000fca00000010ff */
[----:B------:R0:W-:Y:S02]  /*b8e0*/  STG.E.U16 desc[UR36][R8.64], R0 ;  /* 0x0000000008007986 */ /* 0x0001e4000c101524 */
.L_x_15137:
[----:B------:R-:W-:-:S07]  /*b8f0*/  VIADD R17, R17, 0x80 ;  /* 0x0000008011117836 */ /* 0x000fce0000000000 */
.L_x_15086:
[----:B------:R-:W-:Y:S05]  /*b900*/  BSYNC.RECONVERGENT B6 ;  /* 0x0000000000067941 */ /* 0x000fea0003800200 */
.L_x_15085:
[----:B------:R-:W5:Y:S02]  /*b910*/  LDCU UR4, c[0x0][0x380] ;  /* 0x00007000ff0477ac */ /* 0x000f640008000800 */
[----:B-----5:R-:W-:-:S13]  /*b920*/  ISETP.GE.AND P0, PT, R17, UR4, PT ;  /* 0x0000000411007c0c */ /* 0x020fda000bf06270 */
[----:B------:R-:W-:Y:S05]  /*b930*/  @P0 EXIT ;  /* 0x000000000000094d */ /* 0x000fea0003800000 */
[----:B------:R-:W5:Y:S01]  /*b940*/  LDCU UR4, c[0x0][0x388] ;  /* 0x00007100ff0477ac */ /* 0x000f620008000800 */
[----:B01-34-:R-:W-:Y:S01]  /*b950*/  MOV R0, RZ ;  /* 0x000000ff00007202 */ /* 0x01bfe20000000f00 */
[----:B------:R-:W-:Y:S01]  /*b960*/  IMAD.MOV.U32 R16, RZ, RZ, RZ ;  /* 0x000000ffff107224 */ /* 0x000fe200078e00ff */
        /* <DEDUP_REMOVED lines=300> */
.L_x_15167:
[----:B------:R-:W0:Y:S01]  /*cc30*/  LDCU.128 UR8, c[0x0][0x580] ;  /* 0x0000b000ff0877ac */ /* 0x000e220008000c00 */
[----:B------:R-:W-:Y:S01]  /*cc40*/  BSSY.RECONVERGENT B6, `(.L_x_15168) ;  /* 0x00000ef000067945 */ /* 0x000fe20003800200 */
[----:B------:R-:W-:-:S04]  /*cc50*/  UPRMT UR4, UR41, 0x9910, URZ ;  /* 0x0000991029047896 */ /* 0x000fc800080000ff */
[----:B------:R-:W-:Y:S01]  /*cc60*/  UISETP.GT.AND UP0, UPT, UR4, 0x9, UPT ;  /* 0x000000090400788c */ /* 0x000fe2000bf04270 */
[----:B0-----:R-:W-:Y:S02]  /*cc70*/  IADD3 R16, P0, PT, R16, UR8, RZ ;  /* 0x0000000810107c10 */ /* 0x001fe4000ff1e0ff */
        /* <DEDUP_REMOVED lines=15> */
.L_x_15172:
[----:B------:R-:W2:Y:S02]  /*cd70*/  LDG.E.U8 R4, desc[UR36][R4.64] ;  /* 0x0000002404047981 */ /* 0x000ea4000c1e1100 */
[----:B--2---:R0:W1:Y:S01]  /*cd80*/  I2F.F64.U16 R20, R4 ;  /* 0x0000000400147312 */ /* 0x0040620000101800 */
[----:B------:R-:W-:Y:S05]  /*cd90*/  BRA `(.L_x_15174) ;  /* 0x0000000c00647947 */ /* 0x000fea0003800000 */
.L_x_15171:
        /* <DEDUP_REMOVED lines=9> */
.L_x_15176:
[----:B------:R-:W2:Y:S02]  /*ce30*/  LDG.E R4, desc[UR36][R4.64] ;  /* 0x0000002404047981 */ /* 0x000ea4000c1e1900 */
[----:B--2---:R3:W4:Y:S01]  /*ce40*/  I2F.F64 R20, R4 ;  /* 0x0000000400147312 */ /* 0x0047220000201c00 */
[----:B------:R-:W-:Y:S05]  /*ce50*/  BRA `(.L_x_15174) ;  /* 0x0000000c00347947 */ /* 0x000fea0003800000 */
.L_x_15175:
[----:B------:R-:W2:Y:S02]  /*ce60*/  LDG.E.U16 R4, desc[UR36][R4.64] ;  /* 0x0000002404047981 */ /* 0x000ea4000c1e1500 */
[----:B--2---:R0:W1:Y:S01]  /*ce70*/  I2F.F64.S16 R20, R4 ;  /* 0x0000000400147312 */ /* 0x0040620000101c00 */
[----:B------:R-:W-:Y:S05]  /*ce80*/  BRA `(.L_x_15174) ;  /* 0x0000000c00287947 */ /* 0x000fea0003800000 */
.L_x_15170:
        /* <DEDUP_REMOVED lines=10> */
.L_x_15178:
[----:B------:R-:W2:Y:S02]  /*cf30*/  LDG.E.U16 R0, desc[UR36][R4.64] ;  /* 0x0000002404007981 */ /* 0x000ea4000c1e1500 */
[----:B--2---:R-:W-:-:S05]  /*cf40*/  HADD2.F32 R0, -RZ, R0.H0_H0 ;  /* 0x20000000ff007230 */ /* 0x004fca0000004100 */
[----:B------:R-:W-:-:S04]  /*cf50*/  FMUL.FTZ R0, R0, 1 ;  /* 0x3f80000000007820 */ /* 0x000fc80000410000 */
[----:B------:R0:W1:Y:S01]  /*cf60*/  F2F.F64.F32 R20, R0 ;  /* 0x0000000000147310 */ /* 0x0000620000201800 */
[----:B------:R-:W-:Y:S05]  /*cf70*/  BRA `(.L_x_15174) ;  /* 0x0000000800ec7947 */ /* 0x000fea0003800000 */
.L_x_15177:
        /* <DEDUP_REMOVED lines=10> */
.L_x_15180:
[----:B------:R-:W2:Y:S02]  /*d020*/  LDG.E.U16 R4, desc[UR36][R4.64] ;  /* 0x0000002404047981 */ /* 0x000ea4000c1e1500 */
[----:B--2---:R-:W-:-:S05]  /*d030*/  HADD2.F32 R0, -RZ, R4.H0_H0 ;  /* 0x20000004ff007230 */ /* 0x004fca0000004100 */
[----:B------:R-:W-:-:S04]  /*d040*/  FMUL.FTZ R0, R0, 1 ;  /* 0x3f80000000007820 */ /* 0x000fc80000410000 */
[----:B------:R0:W1:Y:S01]  /*d050*/  F2F.F64.F32 R20, R0 ;  /* 0x0000000000147310 */ /* 0x0000620000201800 */
[----:B------:R-:W-:Y:S05]  /*d060*/  BRA `(.L_x_15174) ;  /* 0x0000000800b07947 */ /* 0x000fea0003800000 */
.L_x_15179:
[----:B------:R0:W5:Y:S01]  /*d070*/  LDG.E.64 R20, desc[UR36][R4.64] ;  /* 0x0000002404147981 */ /* 0x000162000c1e1b00 */
[----:B------:R-:W-:Y:S05]  /*d080*/  BRA `(.L_x_15174) ;  /* 0x0000000800a87947 */ /* 0x000fea0003800000 */
.L_x_15169:
        /* <DEDUP_REMOVED lines=13> */
.L_x_15183:
[----:B------:R0:W5:Y:S01]  /*d160*/  LDG.E.64 R20, desc[UR36][R4.64] ;  /* 0x0000002404147981 */ /* 0x000162000c1e1b00 */
[----:B------:R-:W-:Y:S05]  /*d170*/  BRA `(.L_x_15174) ;  /* 0x00000008006c7947 */ /* 0x000fea0003800000 */
.L_x_15182:
        /* <DEDUP_REMOVED lines=27> */
.L_x_15185:
        /* <DEDUP_REMOVED lines=15> */
.L_x_15184:
[----:B------:R-:W2:Y:S02]  /*d420*/  LDG.E.U16 R0, desc[UR36][R4.64] ;  /* 0x0000002404007981 */ /* 0x000ea4000c1e1500 */
[----:B--2---:R-:W-:-:S05]  /*d430*/  SHF.L.U32 R0, R0, 0x10, RZ ;  /* 0x0000001000007819 */ /* 0x004fca00000006ff */
[----:B------:R-:W-:-:S04]  /*d440*/  FMUL.FTZ R0, R0, 1 ;  /* 0x3f80000000007820 */ /* 0x000fc80000410000 */
[----:B------:R0:W1:Y:S01]  /*d450*/  F2F.F64.F32 R20, R0 ;  /* 0x0000000000147310 */ /* 0x0000620000201800 */
[----:B------:R-:W-:Y:S05]  /*d460*/  BRA `(.L_x_15174) ;  /* 0x0000000400b07947 */ /* 0x000fea0003800000 */
.L_x_15181:
        /* <DEDUP_REMOVED lines=11> */
.L_x_15188:
        /* <DEDUP_REMOVED lines=21> */
.L_x_15190:
[----:B------:R-:W-:Y:S05]  /*d670*/  BSYNC.RECONVERGENT B0 ;  /* 0x0000000000007941 */ /* 0x000fea0003800200 */
.L_x_15189:
[----:B------:R-:W-:Y:S01]  /*d680*/  IMAD.SHL.U32 R0, R0, 0x100000, RZ ;  /* 0x0010000000007824 */ /* 0x000fe200078e00ff */
[----:B------:R-:W-:-:S04]  /*d690*/  LEA R3, R3, 0x3b800000, 0x17 ;  /* 0x3b80000003037811 */ /* 0x000fc800078eb8ff */
[----:B------:R-:W-:-:S05]  /*d6a0*/  LOP3.LUT R0, R3, R0, R7, 0xfe, !PT ;  /* 0x0000000003007212 */ /* 0x000fca00078efe07 */
[----:B------:R-:W-:-:S04]  /*d6b0*/  FMUL.FTZ R0, R0, 1 ;  /* 0x3f80000000007820 */ /* 0x000fc80000410000 */
[----:B------:R0:W1:Y:S01]  /*d6c0*/  F2F.F64.F32 R20, R0 ;  /* 0x0000000000147310 */ /* 0x0000620000201800 */
[----:B------:R-:W-:Y:S05]  /*d6d0*/  BRA `(.L_x_15174) ;  /* 0x0000000400147947 */ /* 0x000fea0003800000 */
.L_x_15187:
        /* <DEDUP_REMOVED lines=21> */
.L_x_15192:
[----:B------:R-:W-:Y:S05]  /*d830*/  BSYNC.RECONVERGENT B0 ;  /* 0x0000000000007941 */ /* 0x000fea0003800200 */
.L_x_15191:
[----:B------:R-:W-:Y:S01]  /*d840*/  IMAD.SHL.U32 R0, R0, 0x200000, RZ ;  /* 0x0020000000007824 */ /* 0x000fe200078e00ff */
[----:B------:R-:W-:-:S04]  /*d850*/  LEA R3, R3, 0x37800000, 0x17 ;  /* 0x3780000003037811 */ /* 0x000fc800078eb8ff */
[----:B------:R-:W-:-:S05]  /*d860*/  LOP3.LUT R0, R3, R0, R7, 0xfe, !PT ;  /* 0x0000000003007212 */ /* 0x000fca00078efe07 */
[----:B------:R-:W-:-:S04]  /*d870*/  FMUL.FTZ R0, R0, 1 ;  /* 0x3f80000000007820 */ /* 0x000fc80000410000 */
[----:B------:R0:W1:Y:S01]  /*d880*/  F2F.F64.F32 R20, R0 ;  /* 0x0000000000147310 */ /* 0x0000620000201800 */
[----:B------:R-:W-:Y:S05]  /*d890*/  BRA `(.L_x_15174) ;  /* 0x0000000000a47947 */ /* 0x000fea0003800000 */
.L_x_15186:
        /* <DEDUP_REMOVED lines=16> */
[----:B------:R0:W1:Y:S01]  /*d9a0*/  @P0 F2F.F64.F32 R20, R0 ;  /* 0x0000000000140310 */ /* 0x0000620000201800 */
[----:B------:R-:W-:Y:S05]  /*d9b0*/  BRA `(.L_x_15174) ;  /* 0x00000000005c7947 */ /* 0x000fea0003800000 */
.L_x_15173:
        /* <DEDUP_REMOVED lines=16> */
.L_x_15195:
[----:B------:R-:W-:Y:S01]  /*dac0*/  CS2R R20, SRZ ;  /* 0x0000000000147805 */ /* 0x000fe2000001ff00 */
[----:B------:R-:W-:Y:S06]  /*dad0*/  BRA `(.L_x_15174) ;  /* 0x0000000000147947 */ /* 0x000fec0003800000 */
.L_x_15194:
[----:B------:R-:W2:Y:S02]  /*dae0*/  LDG.E.64 R20, desc[UR36][R4.64] ;  /* 0x0000002404147981 */ /* 0x000ea4000c1e1b00 */
[----:B--2---:R-:W0:Y:S01]  /*daf0*/  I2F.F64.U64 R20, R20 ;  /* 0x0000001400147312 */ /* 0x004e220000301800 */
[----:B------:R-:W-:Y:S05]  /*db00*/  BRA `(.L_x_15174) ;  /* 0x0000000000087947 */ /* 0x000fea0003800000 */
.L_x_15193:
[----:B------:R-:W2:Y:S02]  /*db10*/  LDG.E R4, desc[UR36][R4.64] ;  /* 0x0000002404047981 */ /* 0x000ea4000c1e1900 */
[----:B--2---:R0:W1:Y:S02]  /*db20*/  I2F.F64.U32 R20, R4 ;  /* 0x0000000400147312 */ /* 0x0040640000201800 */
.L_x_15174:
[----:B------:R-:W-:Y:S05]  /*db30*/  BSYNC.RECONVERGENT B6 ;  /* 0x0000000000067941 */ /* 0x000fea0003800200 */
.L_x_15168:
[----:B0--3--:R-:W0:Y:S01]  /*db40*/  LDC.64 R4, c[0x0][0x598] ;  /* 0x00016600ff047b82 */ /* 0x009e220000000a00 */
[----:B------:R-:W-:Y:S01]  /*db50*/  BSSY.RECONVERGENT B1, `(.L_x_15196) ;  /* 0x00000a3000017945 */ /* 0x000fe20003800200 */
[----:B0-----:R-:W-:-:S14]  /*db60*/  DSETP.NEU.AND P0, PT, R4, RZ, PT ;  /* 0x000000ff0400722a */ /* 0x001fdc0003f0d000 */
[----:B------:R-:W-:Y:S05]  /*db70*/  @!P0 BRA `(.L_x_15197) ;  /* 0x00000008001c8947 */ /* 0x000fea0003800000 */
[----:B-12-45:R-:W-:Y:S01]  /*db80*/  LOP3.LUT R9, R21, 0x7fffffff, RZ, 0xc0, !PT ;  /* 0x7fffffff15097812 */ /* 0x036fe200078ec0ff */
[----:B------:R-:W-:Y:S01]  /*db90*/  BSSY.RECONVERGENT B0, `(.L_x_15198) ;  /* 0x0000044000007945 */ /* 0x000fe20003800200 */
[----:B------:R-:W-:Y:S02]  /*dba0*/  IMAD.MOV.U32 R8, RZ, RZ, R20 ;  /* 0x000000ffff087224 */ /* 0x000fe400078e0014 */
        /* <DEDUP_REMOVED lines=19> */
[----:B------:R-:W-:Y:S01]  /*dce0*/  @!P0 DMUL R8, R8, 1.80143985094819840000e+16 ;  /* 0x4350000008088828 */ /* 0x000fe20000000000 */
[----:B0-----:R-:W-:-:S09]  /*dcf0*/  FSEL R19, R18, UR4, !P1 ;  /* 0x0000000412137c08 */ /* 0x001fd2000c800000 */
[C---:B------:R-:W-:Y:S02]  /*dd00*/  @!P0 LEA.HI R0, R9.reuse, R3, RZ, 0xc ;  /* 0x0000000309008211 */ /* 0x040fe400078f60ff */
[----:B------:R-:W-:Y:S02]  /*dd10*/  LOP3.LUT R6, R9, 0xfffff, RZ, 0xc0, !PT ;  /* 0x000fffff09067812 */ /* 0x000fe400078ec0ff */
[----:B------:R-:W-:Y:S02]  /*dd20*/  @!P0 IADD3 R3, PT, PT, R0, -0x36, RZ ;  /* 0xffffffca00038810 */ /* 0x000fe40007ffe0ff */
[----:B------:R-:W-:Y:S02]  /*dd30*/  LOP3.LUT R9, R22, 0x100000, RZ, 0xfc, !PT ;  /* 0x0010000016097812 */ /* 0x000fe400078efcff */
[----:B------:R-:W-:Y:S01]  /*dd40*/  LOP3.LUT R6, R6, 0x100000, RZ, 0xfc, !PT ;  /* 0x0010000006067812 */ /* 0x000fe200078efcff */
[----:B------:R-:W-:-:S07]  /*dd50*/  IMAD.IADD R0, R3, 0x1, -R10 ;  /* 0x0000000103007824 */ /* 0x000fce00078e0a0a */
.L_x_15202:
[----:B------:R-:W-:Y:S02]  /*dd60*/  IADD3 R2, P0, PT, R8, -R19, RZ ;  /* 0x8000001308027210 */ /* 0x000fe40007f1e0ff */
        /* <DEDUP_REMOVED lines=10> */
.L_x_15201:
        /* <DEDUP_REMOVED lines=19> */
.L_x_15204:
[----:B------:R-:W-:Y:S05]  /*df40*/  BSYNC.RECONVERGENT B2 ;  /* 0x0000000000027941 */ /* 0x000fea0003800200 */
.L_x_15203:
[----:B------:R-:W-:Y:S01]  /*df50*/  LOP3.LUT R7, R7, 0x80000000, R21, 0xb8, !PT ;  /* 0x8000000007077812 */ /* 0x000fe200078eb815 */
[----:B------:R-:W-:Y:S06]  /*df60*/  BRA `(.L_x_15200) ;  /* 0x0000000000187947 */ /* 0x000fec0003800000 */
.L_x_15199:
[----:B------:R-:W-:-:S06]  /*df70*/  DSETP.NAN.AND P0, PT, R22, R22, PT ;  /* 0x000000161600722a */ /* 0x000fcc0003f08000 */
[----:B------:R-:W-:-:S14]  /*df80*/  DSETP.NUM.AND P0, PT, R8, R8, !P0 ;  /* 0x000000080800722a */ /* 0x000fdc0004707000 */
[----:B------:R-:W-:Y:S02]  /*df90*/  @P0 DSETP.NEU.AND P1, PT, R8, +INF , PT ;  /* 0x7ff000000800042a */ /* 0x000fe40003f2d000 */
[----:B------:R-:W-:-:S06]  /*dfa0*/  @!P0 DADD R6, R20, R4 ;  /* 0x0000000014068229 */ /* 0x000fcc0000000004 */
[----:B------:R-:W-:Y:S02]  /*dfb0*/  @P0 FSEL R6, R20, RZ, P1 ;  /* 0x000000ff14060208 */ /* 0x000fe40000800000 */
[----:B------:R-:W-:-:S07]  /*dfc0*/  @P0 FSEL R7, R21, -QNAN , P1 ;  /* 0xfff8000015070808 */ /* 0x000fce0000800000 */
.L_x_15200:
[----:B------:R-:W-:Y:S05]  /*dfd0*/  BSYNC.RECONVERGENT B0 ;  /* 0x0000000000007941 */ /* 0x000fea0003800200 */
.L_x_15198:
[----:B------:R-:W0:Y:S01]  /*dfe0*/  LDCU UR4, c[0x0][0x59c] ;  /* 0x0000b380ff0477ac */ /* 0x000e220008000800 */
[----:B------:R-:W-:Y:S01]  /*dff0*/  IMAD.MOV.U32 R2, RZ, RZ, 0x1 ;  /* 0x00000001ff027424 */ /* 0x000fe200078e00ff */
[C---:B------:R-:W-:Y:S01]  /*e000*/  DADD R10, -R6.reuse, R20 ;  /* 0x00000000060a7229 */ /* 0x040fe20000000114 */
[----:B------:R-:W-:Y:S01]  /*e010*/  PLOP3.LUT P4, PT, PT, PT, PT, 0x8, 0x80 ;  /* 0x000000000080781c */ /* 0x000fe20003f8e170 */
[C---:B------:R-:W-:Y:S01]  /*e020*/  DSETP.NEU.AND P0, PT, R6.reuse, RZ, PT ;  /* 0x000000ff0600722a */ /* 0x040fe20003f0d000 */
[----:B------:R-:W-:Y:S07]  /*e030*/  BSSY.RECONVERGENT B2, `(.L_x_15205) ;  /* 0x0000015000027945 */ /* 0x000fee0003800200 */
[----:B------:R-:W-:Y:S01]  /*e040*/  FSETP.GEU.AND P2, PT, |R11|, 6.5827683646048100446e-37, PT ;  /* 0x036000000b00780b */ /* 0x000fe20003f4e200 */
[----:B0-----:R-:W0:Y:S05]  /*e050*/  MUFU.RCP64H R3, UR4 ;  /* 0x0000000400037d08 */ /* 0x001e2a0008001800 */
[----:B------:R-:W-:-:S06]  /*e060*/  @P0 DSETP.GEU.AND P1, PT, R6, RZ, PT ;  /* 0x000000ff0600022a */ /* 0x000fcc0003f2e000 */
[----:B------:R-:W-:Y:S02]  /*e070*/  @P0 DSETP.LT.XOR P4, PT, R4, RZ, !P1 ;  /* 0x000000ff0400022a */ /* 0x000fe40004f81800 */
        /* <DEDUP_REMOVED lines=16> */
.L_x_15206:
[----:B------:R-:W-:Y:S05]  /*e180*/  BSYNC.RECONVERGENT B2 ;  /* 0x0000000000027941 */ /* 0x000fea0003800200 */
.L_x_15205:
[----:B------:R-:W-:-:S10]  /*e190*/  DADD R4, R2, -1 ;  /* 0xbff0000002047429 */ /* 0x000fd40000000000 */
[----:B------:R-:W-:Y:S02]  /*e1a0*/  FSEL R8, R4, R2, P4 ;  /* 0x0000000204087208 */ /* 0x000fe40002000000 */
[----:B------:R-:W-:-:S06]  /*e1b0*/  FSEL R9, R5, R3, P4 ;  /* 0x0000000305097208 */ /* 0x000fcc0002000000 */
[----:B------:R-:W-:-:S14]  /*e1c0*/  DSETP.NEU.AND P0, PT, R8, RZ, PT ;  /* 0x000000ff0800722a */ /* 0x000fdc0003f0d000 */
[----:B------:R-:W-:Y:S05]  /*e1d0*/  @P0 BRA `(.L_x_15207) ;  /* 0x0000000000680947 */ /* 0x000fea0003800000 */
[----:B------:R-:W0:Y:S01]  /*e1e0*/  LDCU UR4, c[0x0][0x59c] ;  /* 0x0000b380ff0477ac */ /* 0x000e220008000800 */
[----:B------:R-:W1:Y:S01]  /*e1f0*/  LDC.64 R4, c[0x0][0x598] ;  /* 0x00016600ff047b82 */ /* 0x000e620000000a00 */
[----:B------:R-:W-:Y:S01]  /*e200*/  MOV R2, 0x1 ;  /* 0x0000000100027802 */ /* 0x000fe20000000f00 */
[----:B------:R-:W-:Y:S01]  /*e210*/  BSSY.RECONVERGENT B2, `(.L_x_15208) ;  /* 0x0000013000027945 */ /* 0x000fe20003800200 */
[----:B------:R-:W-:Y:S01]  /*e220*/  FSETP.GEU.AND P1, PT, |R21|, 6.5827683646048100446e-37, PT ;  /* 0x036000001500780b */ /* 0x000fe20003f2e200 */
        /* <DEDUP_REMOVED lines=16> */
[----:B------:R-:W-:-:S07]  /*e330*/  MOV R3, R11 ;  /* 0x0000000b00037202 */ /* 0x000fce0000000f00 */
.L_x_15209:
[----:B------:R-:W-:Y:S05]  /*e340*/  BSYNC.RECONVERGENT B2 ;  /* 0x0000000000027941 */ /* 0x000fea0003800200 */
.L_x_15208:
[----:B------:R-:W-:Y:S01]  /*e350*/  LOP3.LUT R5, RZ, 0x80000000, R3, 0xb8, !PT ;  /* 0x80000000ff057812 */ /* 0x000fe200078eb803 */
[----:B------:R-:W-:Y:S01]  /*e360*/  IMAD.MOV.U32 R4, RZ, RZ, RZ ;  /* 0x000000ffff047224 */ /* 0x000fe200078e00ff */
[----:B------:R-:W-:Y:S06]  /*e370*/  BRA `(.L_x_15210) ;  /* 0x0000000000807947 */ /* 0x000fec0003800000 */
.L_x_15207:
[----:B------:R-:W0:Y:S02]  /*e380*/  FRND.F64.FLOOR R2, R8 ;  /* 0x0000000800027313 */ /* 0x000e240000305800 */
[----:B0-----:R-:W-:Y:S02]  /*e390*/  DADD R4, R8, -R2 ;  /* 0x0000000008047229 */ /* 0x001fe40000000802 */
[----:B------:R-:W-:-:S06]  /*e3a0*/  DADD R6, R2, 1 ;  /* 0x3ff0000002067429 */ /* 0x000fcc0000000000 */
[----:B------:R-:W-:-:S06]  /*e3b0*/  DSETP.GT.AND P0, PT, R4, 0.5, PT ;  /* 0x3fe000000400742a */ /* 0x000fcc0003f04000 */
[----:B------:R-:W-:Y:S02]  /*e3c0*/  FSEL R4, R6, R2, P0 ;  /* 0x0000000206047208 */ /* 0x000fe40000000000 */
[----:B------:R-:W-:Y:S01]  /*e3d0*/  FSEL R5, R7, R3, P0 ;  /* 0x0000000307057208 */ /* 0x000fe20000000000 */
[----:B------:R-:W-:Y:S06]  /*e3e0*/  BRA `(.L_x_15210) ;  /* 0x0000000000647947 */ /* 0x000fec0003800000 */
.L_x_15197:
[----:B------:R-:W0:Y:S01]  /*e3f0*/  LDCU UR4, c[0x0][0x59c] ;  /* 0x0000b380ff0477ac */ /* 0x000e220008000800 */
[----:B------:R-:W-:Y:S01]  /*e400*/  IMAD.MOV.U32 R2, RZ, RZ, 0x1 ;  /* 0x00000001ff027424 */ /* 0x000fe200078e00ff */
[----:B-12-45:R-:W-:Y:S01]  /*e410*/  FSETP.GEU.AND P1, PT, |R21|, 6.5827683646048100446e-37, PT ;  /* 0x036000001500780b */ /* 0x036fe20003f2e200 */
[----:B------:R-:W-:Y:S01]  /*e420*/  BSSY.RECONVERGENT B2, `(.L_x_15211) ;  /* 0x0000013000027945 */ /* 0x000fe20003800200 */
[----:B0-----:R-:W0:Y:S03]  /*e430*/  MUFU.RCP64H R3, UR4 ;  /* 0x0000000400037d08 */ /* 0x001e260008001800 */
        /* <DEDUP_REMOVED lines=15> */
[----:B------:R-:W-:Y:S01]  /*e530*/  IMAD.MOV.U32 R2, RZ, RZ, R10 ;  /* 0x000000ffff027224 */ /* 0x000fe200078e000a */
[----:B------:R-:W-:-:S07]  /*e540*/  MOV R3, R11 ;  /* 0x0000000b00037202 */ /* 0x000fce0000000f00 */
.L_x_15212:
[----:B------:R-:W-:Y:S05]  /*e550*/  BSYNC.RECONVERGENT B2 ;  /* 0x0000000000027941 */ /* 0x000fea0003800200 */
.L_x_15211:
[----:B------:R-:W-:Y:S02]  /*e560*/  IMAD.MOV.U32 R4, RZ, RZ, R2 ;  /* 0x000000ffff047224 */ /* 0x000fe400078e0002 */
[----:B------:R-:W-:-:S07]  /*e570*/  IMAD.MOV.U32 R5, RZ, RZ, R3 ;  /* 0x000000ffff057224 */ /* 0x000fce00078e0003 */
.L_x_15210:
[----:B------:R-:W-:Y:S05]  /*e580*/  BSYNC.RECONVERGENT B1 ;  /* 0x0000000000017941 */ /* 0x000fea0003800200 */
.L_x_15196:
        /* <DEDUP_REMOVED lines=14> */
.L_x_15216:
[----:B------:R-:W0:Y:S02]  /*e670*/  F2I.S64.F64.TRUNC R4, R4 ;  /* 0x0000000400047311 */ /* 0x000e24000030d900 */
[----:B0-----:R-:W-:-:S05]  /*e680*/  MOV R3, R4 ;  /* 0x0000000400037202 */ /* 0x001fca0000000f00 */
[----:B------:R-:W-:Y:S01]  /*e690*/  STG.E.U8 desc[UR36][R16.64], R3 ;  /* 0x0000000310007986 */ /* 0x000fe2000c101124 */
[----:B------:R-:W-:Y:S05]  /*e6a0*/  EXIT ;  /* 0x000000000000794d */ /* 0x000fea0003800000 */
.L_x_15215:
        /* <DEDUP_REMOVED lines=9> */
.L_x_15219:
[----:B------:R-:W0:Y:S02]  /*e740*/  F2I.F64.TRUNC R5, R4 ;  /* 0x0000000400057311 */ /* 0x000e24000030d100 */
[----:B0-----:R-:W-:Y:S01]  /*e750*/  STG.E desc[UR36][R16.64], R5 ;  /* 0x0000000510007986 */ /* 0x001fe2000c101924 */
[----:B------:R-:W-:Y:S05]  /*e760*/  EXIT ;  /* 0x000000000000794d */ /* 0x000fea0003800000 */
.L_x_15218:
[----:B------:R-:W0:Y:S02]  /*e770*/  F2I.F64.TRUNC R5, R4 ;  /* 0x0000000400057311 */ /* 0x000e24000030d100 */
[----:B0-----:R-:W-:Y:S01]  /*e780*/  STG.E.U16 desc[UR36][R16.64], R5 ;  /* 0x0000000510007986 */ /* 0x001fe2000c101524 */
[----:B------:R-:W-:Y:S05]  /*e790*/  EXIT ;  /* 0x000000000000794d */ /* 0x000fea0003800000 */
.L_x_15214:
        /* <DEDUP_REMOVED lines=13> */
.L_x_15221:
        /* <DEDUP_REMOVED lines=8> */
.L_x_15220:
        /* <DEDUP_REMOVED lines=14> */
.L_x_15223:
        /* <DEDUP_REMOVED lines=9> */
.L_x_15222:
[----:B------:R-:W-:Y:S01]  /*ea60*/  STG.E.64 desc[UR36][R16.64], R4 ;  /* 0x0000000410007986 */ /* 0x000fe2000c101b24 */
[----:B------:R-:W-:Y:S05]  /*ea70*/  EXIT ;  /* 0x000000000000794d */ /* 0x000fea0003800000 */
.L_x_15213:
        /* <DEDUP_REMOVED lines=13> */
.L_x_15227:
        /* <DEDUP_REMOVED lines=21> */
.L_x_15230:
[----:B------:R-:W-:-:S04]  /*eca0*/  SHF.R.U32.HI R3, RZ, 0x18, R3 ;  /* 0x00000018ff037819 */ /* 0x000fc80000011603 */
[----:B------:R-:W-:-:S04]  /*ecb0*/  LOP3.LUT R0, R0, 0x80, R3, 0xf8, !PT ;  /* 0x0000008000007812 */ /* 0x000fc800078ef803 */
[----:B------:R-:W-:-:S07]  /*ecc0*/  PRMT R8, R0, 0x7610, R8 ;  /* 0x0000761000087816 */ /* 0x000fce0000000008 */
.L_x_15229:
[----:B------:R-:W-:Y:S05]  /*ecd0*/  BSYNC.RECONVERGENT B0 ;  /* 0x0000000000007941 */ /* 0x000fea0003800200 */
.L_x_15228:
[----:B------:R-:W-:Y:S01]  /*ece0*/  STG.E.U8 desc[UR36][R16.64], R8 ;  /* 0x0000000810007986 */ /* 0x000fe2000c101124 */
[----:B------:R-:W-:Y:S05]  /*ecf0*/  EXIT ;  /* 0x000000000000794d */ /* 0x000fea0003800000 */
.L_x_15226:
        /* <DEDUP_REMOVED lines=21> */
.L_x_15233:
[----:B------:R-:W-:-:S04]  /*ee50*/  SHF.R.U32.HI R3, RZ, 0x18, R3 ;  /* 0x00000018ff037819 */ /* 0x000fc80000011603 */
[----:B------:R-:W-:-:S04]  /*ee60*/  LOP3.LUT R0, R0, 0x80, R3, 0xf8, !PT ;  /* 0x0000008000007812 */ /* 0x000fc800078ef803 */
[----:B------:R-:W-:-:S07]  /*ee70*/  PRMT R8, R0, 0x7610, R8 ;  /* 0x0000761000087816 */ /* 0x000fce0000000008 */
.L_x_15232:
[----:B------:R-:W-:Y:S05]  /*ee80*/  BSYNC.RECONVERGENT B0 ;  /* 0x0000000000007941 */ /* 0x000fea0003800200 */
.L_x_15231:
[----:B------:R-:W-:Y:S01]  /*ee90*/  STG.E.U8 desc[UR36][R16.64], R8 ;  /* 0x0000000810007986 */ /* 0x000fe2000c101124 */
[----:B------:R-:W-:Y:S05]  /*eea0*/  EXIT ;  /* 0x000000000000794d */ /* 0x000fea0003800000 */
.L_x_15225:
        /* <DEDUP_REMOVED lines=26> */
.L_x_15235:
[----:B------:R-:W0:Y:S02]  /*f050*/  F2I.U64.F64.TRUNC R4, R4 ;  /* 0x0000000400047311 */ /* 0x000e24000030d800 */
[----:B0-----:R-:W-:Y:S01]  /*f060*/  STG.E.64 desc[UR36][R16.64], R4 ;  /* 0x0000000410007986 */ /* 0x001fe2000c101b24 */
[----:B------:R-:W-:Y:S05]  /*f070*/  EXIT ;  /* 0x000000000000794d */ /* 0x000fea0003800000 */
.L_x_15234:
[----:B------:R-:W0:Y:S02]  /*f080*/  F2I.U32.F64.TRUNC R5, R4 ;  /* 0x0000000400057311 */ /* 0x000e24000030d000 */
[----:B0-----:R-:W-:Y:S01]  /*f090*/  STG.E desc[UR36][R16.64], R5 ;  /* 0x0000000510007986 */ /* 0x001fe2000c101924 */
[----:B------:R-:W-:Y:S05]  /*f0a0*/  EXIT ;  /* 0x000000000000794d */ /* 0x000fea0003800000 */
.L_x_15224:
        /* <DEDUP_REMOVED lines=10> */
.L_x_15237:
[----:B------:R-:W-:-:S05]  /*f150*/  CS2R R6, SRZ ;  /* 0x0000000000067805 */ /* 0x000fca000001ff00 */
[----:B------:R-:W-:Y:S01]  /*f160*/  STG.E.128 desc[UR36][R16.64], R4 ;  /* 0x0000000410007986 */ /* 0x000fe2000c101d24 */
[----:B------:R-:W-:Y:S05]  /*f170*/  EXIT ;  /* 0x000000000000794d */ /* 0x000fea0003800000 */
.L_x_15236:
[----:B------:R-:W-:-:S09]  /*f180*/  UISETP.NE.AND UP0, UPT, UR4, 0xf, UPT ;  /* 0x0000000f0400788c */ /* 0x000fd2000bf05270 */
[----:B------:R-:W-:Y:S05]  /*f190*/  BRA.U !UP0, `(.L_x_15238) ;  /* 0x0000000508087547 */ /* 0x000fea000b800000 */
[----:B------:R-:W-:-:S09]  /*f1a0*/  UISETP.NE.AND UP0, UPT, UR4, 0x17, UPT ;  /* 0x000000170400788c */ /* 0x000fd2000bf05270 */
[----:B------:R-:W-:Y:S05]  /*f1b0*/  BRA.U !UP0, `(.L_x_15239) ;  /* 0x0000000108a07547 */ /* 0x000fea000b800000 */
[----:B------:R-:W-:-:S09]  /*f1c0*/  UISETP.NE.AND UP0, UPT, UR4, 0x18, UPT ;  /* 0x000000180400788c */ /* 0x000fd2000bf05270 */
[----:B------:R-:W-:Y:S05]  /*f1d0*/  BRA.U !UP0, `(.L_x_15240) ;  /* 0x0000000108447547 */ /* 0x000fea000b800000 */
.L_x_15217:
        /* <DEDUP_REMOVED lines=16> */
.L_x_15241:
[----:B------:R-:W-:Y:S05]  /*f2e0*/  EXIT ;  /* 0x000000000000794d */ /* 0x000fea0003800000 */
.L_x_15240:
        /* <DEDUP_REMOVED lines=17> */
.L_x_15243:
[----:B------:R-:W-:Y:S05]  /*f400*/  BSYNC.RECONVERGENT B0 ;  /* 0x0000000000007941 */ /* 0x000fea0003800200 */
.L_x_15242:
[----:B------:R-:W-:-:S05]  /*f410*/  LOP3.LUT R3, R0, 0x80, R3, 0xf8, !PT ;  /* 0x0000008000037812 */ /* 0x000fca00078ef803 */
[----:B------:R-:W-:Y:S01]  /*f420*/  STG.E.U8 desc[UR36][R16.64], R3 ;  /* 0x0000000310007986 */ /* 0x000fe2000c101124 */
[----:B------:R-:W-:Y:S05]  /*f430*/  EXIT ;  /* 0x000000000000794d */ /* 0x000fea0003800000 */
.L_x_15239:
        /* <DEDUP_REMOVED lines=16> */
.L_x_15245:
[----:B------:R-:W-:Y:S02]  /*f540*/  ISETP.GT.U32.AND P0, PT, R2, 0x7f800000, PT ;  /* 0x7f8000000200780c */ /* 0x000fe40003f04070 */
[----:B------:R-:W-:-:S04]  /*f550*/  MOV R0, 0x7f ;  /* 0x0000007f00007802 */ /* 0x000fc80000000f00 */
[----:B------:R-:W-:-:S07]  /*f560*/  SEL R0, R0, 0x7c, P0 ;  /* 0x0000007c00007807 */ /* 0x000fce0000000000 */
.L_x_15246:
[----:B------:R-:W-:Y:S05]  /*f570*/  BSYNC.RECONVERGENT B0 ;  /* 0x0000000000007941 */ /* 0x000fea0003800200 */
.L_x_15244:
[----:B------:R-:W-:-:S04]  /*f580*/  SHF.R.U32.HI R3, RZ, 0x18, R3 ;  /* 0x00000018ff037819 */ /* 0x000fc80000011603 */
[----:B------:R-:W-:-:S05]  /*f590*/  LOP3.LUT R3, R0, 0x80, R3, 0xf8, !PT ;  /* 0x0000008000037812 */ /* 0x000fca00078ef803 */
[----:B------:R-:W-:Y:S01]  /*f5a0*/  STG.E.U8 desc[UR36][R16.64], R3 ;  /* 0x0000000310007986 */ /* 0x000fe2000c101124 */
[----:B------:R-:W-:Y:S05]  /*f5b0*/  EXIT ;  /* 0x000000000000794d */ /* 0x000fea0003800000 */
.L_x_15238:
        /* <DEDUP_REMOVED lines=8> */
        .weak           $__internal_7_$__cuda_sm20_div_rn_f64_full
        .type           $__internal_7_$__cuda_sm20_div_rn_f64_full,@function
        .size           $__internal_7_$__cuda_sm20_div_rn_f64_full,(.L_x_36956 - $__internal_7_$__cuda_sm20_div_rn_f64_full)
$__internal_7_$__cuda_sm20_div_rn_f64_full:
[C---:B------:R-:W-:Y:S01]  /*f640*/  FSETP.GEU.AND P0, PT, |R27|.reuse, 1.469367938527859385e-39, PT ;  /* 0x001000001b00780b */ /* 0x040fe20003f0e200 */
[----:B------:R-:W-:Y:S01]  /*f650*/  IMAD.U32 R26, RZ, RZ, UR43 ;  /* 0x0000002bff1a7e24 */ /* 0x000fe2000f8e00ff */
[----:B------:R-:W-:Y:S01]  /*f660*/  LOP3.LUT R3, R27, 0x800fffff, RZ, 0xc0, !PT ;  /* 0x800fffff1b037812 */ /* 0x000fe200078ec0ff */
[----:B------:R-:W-:Y:S01]  /*f670*/  IMAD.U32 R6, RZ, RZ, UR43 ;  /* 0x0000002bff067e24 */ /* 0x000fe2000f8e00ff */
[----:B------:R-:W-:Y:S01]  /*f680*/  MOV R5, R11 ;  /* 0x0000000b00057202 */ /* 0x000fe20000000f00 */
[----:B------:R-:W-:Y:S01]  /*f690*/  IMAD.MOV.U32 R8, RZ, RZ, 0x1 ;  /* 0x00000001ff087424 */ /* 0x000fe200078e00ff */
[----:B------:R-:W-:Y:S01]  /*f6a0*/  LOP3.LUT R7, R3, 0x3ff00000, RZ, 0xfc, !PT ;  /* 0x3ff0000003077812 */ /* 0x000fe200078efcff */
[----:B------:R-:W-:Y:S01]  /*f6b0*/  IMAD.MOV.U32 R24, RZ, RZ, 0x1ca00000 ;  /* 0x1ca00000ff187424 */ /* 0x000fe200078e00ff */
[C---:B------:R-:W-:Y:S01]  /*f6c0*/  FSETP.GEU.AND P1, PT, |R5|.reuse, 1.469367938527859385e-39, PT ;  /* 0x001000000500780b */ /* 0x040fe20003f2e200 */
[----:B------:R-:W-:Y:S01]  /*f6d0*/  BSSY.RECONVERGENT B0, `(.L_x_15247) ;  /* 0x0000050000007945 */ /* 0x000fe20003800200 */
[----:B------:R-:W-:-:S02]  /*f6e0*/  LOP3.LUT R3, R5, 0x7ff00000, RZ, 0xc0, !PT ;  /* 0x7ff0000005037812 */ /* 0x000fc400078ec0ff */
[----:B------:R-:W-:Y:S01]  /*f6f0*/  LOP3.LUT R29, R27, 0x7ff00000, RZ, 0xc0, !PT ;  /* 0x7ff000001b1d7812 */ /* 0x000fe200078ec0ff */
[----:B------:R-:W-:Y:S02]  /*f700*/  @!P0 DMUL R6, R26, 8.98846567431157953865e+307 ;  /* 0x7fe000001a068828 */ /* 0x000fe40000000000 */
[----:B------:R-:W-:Y:S01]  /*f710*/  IMAD.MOV.U32 R28, RZ, RZ, R3 ;  /* 0x000000ffff1c7224 */ /* 0x000fe200078e0003 */
[----:B------:R-:W-:-:S03]  /*f720*/  ISETP.GE.U32.AND P3, PT, R3, R29, PT ;  /* 0x0000001d0300720c */ /* 0x000fc60003f66070 */
[----:B------:R-:W0:Y:S02]  /*f730*/  MUFU.RCP64H R9, R7 ;  /* 0x0000000700097308 */ /* 0x000e240000001800 */
[----:B------:R-:W-:Y:S01]  /*f740*/  @!P1 LOP3.LUT R10, R27, 0x7ff00000, RZ, 0xc0, !PT ;  /* 0x7ff000001b0a9812 */ /* 0x000fe200078ec0ff */
[----:B------:R-:W-:Y:S01]  /*f750*/  @!P1 IMAD.MOV.U32 R14, RZ, RZ, RZ ;  /* 0x000000ffff0e9224 */ /* 0x000fe200078e00ff */
[----:B------:R-:W-:Y:S02]  /*f760*/  @!P0 LOP3.LUT R29, R7, 0x7ff00000, RZ, 0xc0, !PT ;  /* 0x7ff00000071d8812 */ /* 0x000fe400078ec0ff */
[----:B------:R-:W-:-:S03]  /*f770*/  @!P1 ISETP.GE.U32.AND P2, PT, R3, R10, PT ;  /* 0x0000000a0300920c */ /* 0x000fc60003f46070 */
[----:B------:R-:W-:Y:S01]  /*f780*/  VIADD R31, R29, 0xffffffff ;  /* 0xffffffff1d1f7836 */ /* 0x000fe20000000000 */
[----:B------:R-:W-:Y:S01]  /*f790*/  @!P1 SEL R11, R24, 0x63400000, !P2 ;  /* 0x63400000180b9807 */ /* 0x000fe20005000000 */
[----:B0-----:R-:W-:-:S08]  /*f7a0*/  DFMA R12, R8, -R6, 1 ;  /* 0x3ff00000080c742b */ /* 0x001fd00000000806 */
[----:B------:R-:W-:-:S08]  /*f7b0*/  DFMA R12, R12, R12, R12 ;  /* 0x0000000c0c0c722b */ /* 0x000fd0000000000c */
[----:B------:R-:W-:Y:S01]  /*f7c0*/  DFMA R12, R8, R12, R8 ;  /* 0x0000000c080c722b */ /* 0x000fe20000000008 */
[--C-:B------:R-:W-:Y:S02]  /*f7d0*/  @!P1 LOP3.LUT R8, R11, 0x80000000, R5.reuse, 0xf8, !PT ;  /* 0x800000000b089812 */ /* 0x100fe400078ef805 */
[----:B------:R-:W-:Y:S02]  /*f7e0*/  SEL R9, R24, 0x63400000, !P3 ;  /* 0x6340000018097807 */ /* 0x000fe40005800000 */
[----:B------:R-:W-:Y:S02]  /*f7f0*/  @!P1 LOP3.LUT R15, R8, 0x100000, RZ, 0xfc, !PT ;  /* 0x00100000080f9812 */ /* 0x000fe400078efcff */
[----:B------:R-:W-:Y:S01]  /*f800*/  LOP3.LUT R9, R9, 0x800fffff, R5, 0xf8, !PT ;  /* 0x800fffff09097812 */ /* 0x000fe200078ef805 */
[----:B------:R-:W-:Y:S01]  /*f810*/  DFMA R10, R12, -R6, 1 ;  /* 0x3ff000000c0a742b */ /* 0x000fe20000000806 */
[----:B------:R-:W-:-:S06]  /*f820*/  MOV R8, R4 ;  /* 0x0000000400087202 */ /* 0x000fcc0000000f00 */
[----:B------:R-:W-:Y:S02]  /*f830*/  @!P1 DFMA R8, R8, 2, -R14 ;  /* 0x400000000808982b */ /* 0x000fe4000000080e */
[----:B------:R-:W-:-:S08]  /*f840*/  DFMA R10, R12, R10, R12 ;  /* 0x0000000a0c0a722b */ /* 0x000fd0000000000c */
        /* <DEDUP_REMOVED lines=11> */
[----:B------:R-:W-:Y:S01]  /*f900*/  VIMNMX R3, PT, PT, R4, 0x46a00000, PT ;  /* 0x46a0000004037848 */ /* 0x000fe20003fe0100 */
[----:B------:R-:W-:Y:S01]  /*f910*/  IMAD.MOV.U32 R4, RZ, RZ, RZ ;  /* 0x000000ffff047224 */ /* 0x000fe200078e00ff */
[----:B------:R-:W-:-:S05]  /*f920*/  SEL R24, R24, 0x63400000, !P0 ;  /* 0x6340000018187807 */ /* 0x000fca0004000000 */
[----:B------:R-:W-:-:S05]  /*f930*/  IMAD.IADD R3, R3, 0x1, -R24 ;  /* 0x0000000103037824 */ /* 0x000fca00078e0a18 */
[----:B------:R-:W-:-:S06]  /*f940*/  IADD3 R5, PT, PT, R3, 0x7fe00000, RZ ;  /* 0x7fe0000003057810 */ /* 0x000fcc0007ffe0ff */
        /* <DEDUP_REMOVED lines=11> */
[----:B------:R-:W-:Y:S01]  /*fa00*/  DMUL.RP R6, R14, R6 ;  /* 0x000000060e067228 */ /* 0x000fe20000008000 */
[----:B------:R-:W-:-:S04]  /*fa10*/  IADD3 R3, PT, PT, -R3, -0x43300000, RZ ;  /* 0xbcd0000003037810 */ /* 0x000fc80007ffe1ff */
[----:B------:R-:W-:-:S05]  /*fa20*/  DFMA R4, R10, -R4, R14 ;  /* 0x800000040a04722b */ /* 0x000fca000000000e */
[----:B------:R-:W-:-:S05]  /*fa30*/  LOP3.LUT R9, R7, R9, RZ, 0x3c, !PT ;  /* 0x0000000907097212 */ /* 0x000fca00078e3cff */
[----:B------:R-:W-:-:S04]  /*fa40*/  FSETP.NEU.AND P0, PT, |R5|, R3, PT ;  /* 0x000000030500720b */ /* 0x000fc80003f0d200 */
[----:B------:R-:W-:Y:S02]  /*fa50*/  FSEL R10, R6, R10, !P0 ;  /* 0x0000000a060a7208 */ /* 0x000fe40004000000 */
[----:B------:R-:W-:Y:S01]  /*fa60*/  FSEL R11, R9, R11, !P0 ;  /* 0x0000000b090b7208 */ /* 0x000fe20004000000 */
[----:B------:R-:W-:Y:S06]  /*fa70*/  BRA `(.L_x_15249) ;  /* 0x0000000000547947 */ /* 0x000fec0003800000 */
.L_x_15248:
        /* <DEDUP_REMOVED lines=16> */
.L_x_15251:
[----:B------:R-:W-:Y:S01]  /*fb80*/  LOP3.LUT R11, R27, 0x80000, RZ, 0xfc, !PT ;  /* 0x000800001b0b7812 */ /* 0x000fe200078efcff */
[----:B------:R-:W-:Y:S01]  /*fb90*/  IMAD.MOV.U32 R10, RZ, RZ, R26 ;  /* 0x000000ffff0a7224 */ /* 0x000fe200078e001a */
[----:B------:R-:W-:Y:S06]  /*fba0*/  BRA `(.L_x_15249) ;  /* 0x0000000000087947 */ /* 0x000fec0003800000 */
.L_x_15250:
[----:B------:R-:W-:Y:S01]  /*fbb0*/  LOP3.LUT R11, R5, 0x80000, RZ, 0xfc, !PT ;  /* 0x00080000050b7812 */ /* 0x000fe200078efcff */
[----:B------:R-:W-:-:S07]  /*fbc0*/  IMAD.MOV.U32 R10, RZ, RZ, R4 ;  /* 0x000000ffff0a7224 */ /* 0x000fce00078e0004 */
.L_x_15249:
[----:B------:R-:W-:Y:S05]  /*fbd0*/  BSYNC.RECONVERGENT B0 ;  /* 0x0000000000007941 */ /* 0x000fea0003800200 */
.L_x_15247:
[----:B------:R-:W-:Y:S01]  /*fbe0*/  MOV R4, R0 ;  /* 0x0000000000047202 */ /* 0x000fe20000000f00 */
[----:B------:R-:W-:-:S04]  /*fbf0*/  IMAD.MOV.U32 R5, RZ, RZ, 0x0 ;  /* 0x00000000ff057424 */ /* 0x000fc800078e00ff */
[----:B------:R-:W-:Y:S05]  /*fc00*/  RET.REL.NODEC R4 `(_ZN2at6native18elementwise_kernelILi128ELi4EZNS0_15gpu_kernel_implINS0_13BUnaryFunctorIdddZZZNS0_15binary_internal21div_floor_kernel_cudaERNS_18TensorIteratorBaseEENKUlvE1_clEvENKUlvE_clEvEUlddE_EEEEvS6_RKT_EUliE_EEviT1_) ;  /* 0xffffff0004fc7950 */ /* 0x000fea0003c3ffff */
.L_x_15252:
        /* <DEDUP_REMOVED lines=15> */
.L_x_36956:


//--------------------- .text._ZN2at6native27unrolled_elementwise_kernelINS0_13BUnaryFunctorIdddZZZNS0_15binary_internal21div_floor_kernel_cudaERNS_18TensorIteratorBaseEENKUlvE1_clEvENKUlvE_clEvEUlddE_EESt5arrayIPcLm2EELi4E23TrivialOffsetCalculatorILi1EjESE_NS0_6memory12LoadWithCastILi1EEENSF_13StoreWithCastILi1EEEEEviT_T0_T2_T3_T4_T5_ --------------------------
	.section	.text._ZN2at6native27unrolled_elementwise_kernelINS0_13BUnaryFunctorIdddZZZNS0_15binary_internal21div_floor_kernel_cudaERNS_18TensorIteratorBaseEENKUlvE1_clEvENKUlvE_clEvEUlddE_EESt5arrayIPcLm2EELi4E23TrivialOffsetCalculatorILi1EjESE_NS0_6memory12LoadWithCastILi1EEENSF_13StoreWithCastILi1EEEEEviT_T0_T2_T3_T4_T5_,"ax",@progbits
	.align	128
        .global         _ZN2at6native27unrolled_elementwise_kernelINS0_13BUnaryFunctorIdddZZZNS0_15binary_internal21div_floor_kernel_cudaERNS_18TensorIteratorBaseEENKUlvE1_clEvENKUlvE_clEvEUlddE_EESt5arrayIPcLm2EELi4E23TrivialOffsetCalculatorILi1EjESE_NS0_6memory12LoadWithCastILi1EEENSF_13StoreWithCastILi1EEEEEviT_T0_T2_T3_T4_T5_
        .type           _ZN2at6native27unrolled_elementwise_kernelINS0_13BUnaryFunctorIdddZZZNS0_15binary_internal21div_floor_kernel_cudaERNS_18TensorIteratorBaseEENKUlvE1_clEvENKUlvE_clEvEUlddE_EESt5arrayIPcLm2EELi4E23TrivialOffsetCalculatorILi1EjESE_NS0_6memory12LoadWithCastILi1EEENSF_13StoreWithCastILi1EEEEEviT_T0_T2_T3_T4_T5_,@function
        .size           _ZN2at6native27unrolled_elementwise_kernelINS0_13BUnaryFunctorIdddZZZNS0_15binary_internal21div_floor_kernel_cudaERNS_18TensorIteratorBaseEENKUlvE1_clEvENKUlvE_clEvEUlddE_EESt5arrayIPcLm2EELi4E23TrivialOffsetCalculatorILi1EjESE_NS0_6memory12LoadWithCastILi1EEENSF_13StoreWithCastILi1EEEEEviT_T0_T2_T3_T4_T5_,(.L_x_36957 - _ZN2at6native27unrolled_elementwise_kernelINS0_13BUnaryFunctorIdddZZZNS0_15binary_internal21div_floor_kernel_cudaERNS_18TensorIteratorBaseEENKUlvE1_clEvENKUlvE_clEvEUlddE_EESt5arrayIPcLm2EELi4E23TrivialOffsetCalculatorILi1EjESE_NS0_6memory12LoadWithCastILi1EEENSF_13StoreWithCastILi1EEEEEviT_T0_T2_T3_T4_T5_)
        .other          _ZN2at6native27unrolled_elementwise_kernelINS0_13BUnaryFunctorIdddZZZNS0_15binary_internal21div_floor_kernel_cudaERNS_18TensorIteratorBaseEENKUlvE1_clEvENKUlvE_clEvEUlddE_EESt5arrayIPcLm2EELi4E23TrivialOffsetCalculatorILi1EjESE_NS0_6memory12LoadWithCastILi1EEENSF_13StoreWithCastILi1EEEEEviT_T0_T2_T3_T4_T5_,@"STO_CUDA_ENTRY STV_DEFAULT"
_ZN2at6native27unrolled_elementwise_kernelINS0_13BUnaryFunctorIdddZZZNS0_15binary_internal21div_floor_kernel_cudaERNS_18TensorIteratorBaseEENKUlvE1_clEvENKUlvE_clEvEUlddE_EESt5arrayIPcLm2EELi4E23TrivialOffsetCalculatorILi1EjESE_NS0_6memory12LoadWithCastILi1EEENSF_13StoreWithCastILi1EEEEEviT_T0_T2_T3_T4_T5_:
.text._ZN2at6native27unrolled_elementwise_kernelINS0_13BUnaryFunctorIdddZZZNS0_15binary_internal21div_floor_kernel_cudaERNS_18TensorIteratorBaseEENKUlvE1_clEvENKUlvE_clEvEUlddE_EESt5arrayIPcLm2EELi4E23TrivialOffsetCalculatorILi1EjESE_NS0_6memory12LoadWithCastILi1EEENSF_13StoreWithCastILi1EEEEEviT_T0_T2_T3_T4_T5_:
        /* <DEDUP_REMOVED lines=33> */
.L_x_15259:
[----:B------:R-:W2:Y:S02]  /*0210*/  LDG.E.U8 R4, desc[UR36][R4.64] ;  /* 0x0000002404047981 */ /* 0x000ea4000c1e1100 */
[----:B--2---:R0:W1:Y:S01]  /*0220*/  I2F.F64.U16 R22, R4 ;  /* 0x0000000400167312 */ /* 0x0040620000101800 */
[----:B------:R-:W-:Y:S05]  /*0230*/  BRA `(.L_x_15261) ;  /* 0x0000000c00647947 */ /* 0x000fea0003800000 */
.L_x_15258:
        /* <DEDUP_REMOVED lines=9> */
.L_x_15263:
[----:B------:R-:W2:Y:S02]  /*02d0*/  LDG.E R4, desc[UR36][R4.64] ;  /* 0x0000002404047981 */ /* 0x000ea4000c1e1900 */
[----:B--2---:R1:W2:Y:S01]  /*02e0*/  I2F.F64 R22, R4 ;  /* 0x0000000400167312 */ /* 0x0042a20000201c00 */
[----:B------:R-:W-:Y:S05]  /*02f0*/  BRA `(.L_x_15261) ;  /* 0x0000000c00347947 */ /* 0x000fea0003800000 */
.L_x_15262:
[----:B------:R-:W2:Y:S02]  /*0300*/  LDG.E.U16 R4, desc[UR36][R4.64] ;  /* 0x0000002404047981 */ /* 0x000ea4000c1e1500 */
[----:B--2---:R3:W4:Y:S01]  /*0310*/  I2F.F64.S16 R22, R4 ;  /* 0x0000000400167312 */ /* 0x0047220000101c00 */
[----:B------:R-:W-:Y:S05]  /*0320*/  BRA `(.L_x_15261) ;  /* 0x0000000c00287947 */ /* 0x000fea0003800000 */
.L_x_15257:
        /* <DEDUP_REMOVED lines=10> */
.L_x_15265:
[----:B------:R-:W2:Y:S02]  /*03d0*/  LDG.E.U16 R0, desc[UR36][R4.64] ;  /* 0x0000002404007981 */ /* 0x000ea4000c1e1500 */
[----:B--2---:R-:W-:-:S05]  /*03e0*/  HADD2.F32 R0, -RZ, R0.H0_H0 ;  /* 0x20000000ff007230 */ /* 0x004fca0000004100 */
[----:B------:R-:W-:-:S04]  /*03f0*/  FMUL.FTZ R0, R0, 1 ;  /* 0x3f80000000007820 */ /* 0x000fc80000410000 */
[----:B------:R0:W1:Y:S01]  /*0400*/  F2F.F64.F32 R22, R0 ;  /* 0x0000000000167310 */ /* 0x0000620000201800 */
[----:B------:R-:W-:Y:S05]  /*0410*/  BRA `(.L_x_15261) ;  /* 0x0000000800ec7947 */ /* 0x000fea0003800000 */
.L_x_15264:
        /* <DEDUP_REMOVED lines=10> */
.L_x_15267:
[----:B------:R-:W2:Y:S02]  /*04c0*/  LDG.E.U16 R4, desc[UR36][R4.64] ;  /* 0x0000002404047981 */ /* 0x000ea4000c1e1500 */
[----:B--2---:R-:W-:-:S05]  /*04d0*/  HADD2.F32 R0, -RZ, R4.H0_H0 ;  /* 0x20000004ff007230 */ /* 0x004fca0000004100 */
[----:B------:R-:W-:-:S04]  /*04e0*/  FMUL.FTZ R0, R0, 1 ;  /* 0x3f80000000007820 */ /* 0x000fc80000410000 */
[----:B------:R0:W1:Y:S01]  /*04f0*/  F2F.F64.F32 R22, R0 ;  /* 0x0000000000167310 */ /* 0x0000620000201800 */
[----:B------:R-:W-:Y:S05]  /*0500*/  BRA `(.L_x_15261) ;  /* 0x0000000800b07947 */ /* 0x000fea0003800000 */
.L_x_15266:
[----:B------:R0:W5:Y:S01]  /*0510*/  LDG.E.64 R22, desc[UR36][R4.64] ;  /* 0x0000002404167981 */ /* 0x000162000c1e1b00 */
[----:B------:R-:W-:Y:S05]  /*0520*/  BRA `(.L_x_15261) ;  /* 0x0000000800a87947 */ /* 0x000fea0003800000 */
.L_x_15256:
        /* <DEDUP_REMOVED lines=13> */
.L_x_15270:
[----:B------:R0:W5:Y:S01]  /*0600*/  LDG.E.64 R22, desc[UR36][R4.64] ;  /* 0x0000002404167981 */ /* 0x000162000c1e1b00 */
[----:B------:R-:W-:Y:S05]  /*0610*/  BRA `(.L_x_15261) ;  /* 0x00000008006c7947 */ /* 0x000fea0003800000 */
.L_x_15269:
        /* <DEDUP_REMOVED lines=27> */
.L_x_15272:
        /* <DEDUP_REMOVED lines=15> */
.L_x_15271:
[----:B------:R-:W2:Y:S02]  /*08c0*/  LDG.E.U16 R0, desc[UR36][R4.64] ;  /* 0x0000002404007981 */ /* 0x000ea4000c1e1500 */
[----:B--2---:R-:W-:-:S04]  /*08d0*/  IMAD.U32 R0, R0, 0x10000, RZ ;  /* 0x0001000000007824 */ /* 0x004fc800078e00ff */
[----:B------:R-:W-:-:S04]  /*08e0*/  FMUL.FTZ R0, R0, 1 ;  /* 0x3f80000000007820 */ /* 0x000fc80000410000 */
[----:B------:R0:W1:Y:S01]  /*08f0*/  F2F.F64.F32 R22, R0 ;  /* 0x0000000000167310 */ /* 0x0000620000201800 */
[----:B------:R-:W-:Y:S05]  /*0900*/  BRA `(.L_x_15261) ;  /* 0x0000000400b07947 */ /* 0x000fea0003800000 */
.L_x_15268:
        /* <DEDUP_REMOVED lines=11> */
.L_x_15275:
        /* <DEDUP_REMOVED lines=21> */
.L_x_15277:
[----:B------:R-:W-:Y:S05]  /*0b10*/  BSYNC.RECONVERGENT B0 ;  /* 0x0000000000007941 */ /* 0x000fea0003800200 */
.L_x_15276:
[----:B------:R-:W-:Y:S01]  /*0b20*/  IMAD.SHL.U32 R0, R0, 0x100000, RZ ;  /* 0x0010000000007824 */ /* 0x000fe200078e00ff */
[----:B------:R-:W-:-:S04]  /*0b30*/  LEA R3, R3, 0x3b800000, 0x17 ;  /* 0x3b80000003037811 */ /* 0x000fc800078eb8ff */
[----:B------:R-:W-:-:S05]  /*0b40*/  LOP3.LUT R0, R3, R0, R7, 0xfe, !PT ;  /* 0x0000000003007212 */ /* 0x000fca00078efe07 */
[----:B------:R-:W-:-:S04]  /*0b50*/  FMUL.FTZ R0, R0, 1 ;  /* 0x3f80000000007820 */ /* 0x000fc80000410000 */
[----:B------:R0:W1:Y:S01]  /*0b60*/  F2F.F64.F32 R22, R0 ;  /* 0x0000000000167310 */ /* 0x0000620000201800 */
[----:B------:R-:W-:Y:S05]  /*0b70*/  BRA `(.L_x_15261) ;  /* 0x0000000400147947 */ /* 0x000fea0003800000 */
.L_x_15274:
        /* <DEDUP_REMOVED lines=21> */
.L_x_15279:
[----:B------:R-:W-:Y:S05]  /*0cd0*/  BSYNC.RECONVERGENT B0 ;  /* 0x0000000000007941 */ /* 0x000fea0003800200 */
.L_x_15278:
[----:B------:R-:W-:Y:S01]  /*0ce0*/  IMAD.SHL.U32 R0, R0, 0x200000, RZ ;  /* 0x0020000000007824 */ /* 0x000fe200078e00ff */
[----:B------:R-:W-:-:S04]  /*0cf0*/  LEA R3, R3, 0x37800000, 0x17 ;  /* 0x3780000003037811 */ /* 0x000fc800078eb8ff */
[----:B------:R-:W-:-:S05]  /*0d00*/  LOP3.LUT R0, R3, R0, R7, 0xfe, !PT ;  /* 0x0000000003007212 */ /* 0x000fca00078efe07 */
[----:B------:R-:W-:-:S04]  /*0d10*/  FMUL.FTZ R0, R0, 1 ;  /* 0x3f80000000007820 */ /* 0x000fc80000410000 */
[----:B------:R0:W1:Y:S01]  /*0d20*/  F2F.F64.F32 R22, R0 ;  /* 0x0000000000167310 */ /* 0x0000620000201800 */
[----:B------:R-:W-:Y:S05]  /*0d30*/  BRA `(.L_x_15261) ;  /* 0x0000000000a47947 */ /* 0x000fea0003800000 */
.L_x_15273:
[----:B------:R-:W-:-:S09]  /*0d40*/  UISETP.NE.AND UP0, UPT, UR4, 0x1c, UPT ;  /* 0x0000001c0400788c */ /* 0x000fd2000bf05270 */
[----:B------:R-:W-:Y:S05]  /*0d50*/  BRA.U !UP0, `(.L_x_15280) ;  /* 0x0000000108947547 */ /* 0x000fea000b800000 */
[----:B------:R-:W-:-:S09]  /*0d60*/  UISETP.NE.AND UP0, UPT, UR4, 0x1d, UPT ;  /* 0x0000001d0400788c */ /* 0x000fd2000bf05270 */
[----:B------:R-:W-:Y:S05]  /*0d70*/  BRA.U !UP0, `(.L_x_15281) ;  /* 0x0000000108807547 */ /* 0x000fea000b800000 */
[----:B------:R-:W-:-:S09]  /*0d80*/  UISETP.NE.AND UP0, UPT, UR4, 0x2c, UPT ;  /* 0x0000002c0400788c */ /* 0x000fd2000bf05270 */
[----:B------:R-:W-:Y:S05]  /*0d90*/  BRA.U !UP0, `(.L_x_15282) ;  /* 0x0000000108487547 */ /* 0x000fea000b800000 */
.L_x_15260:
        /* <DEDUP_REMOVED lines=16> */
.L_x_15283:
[----:B------:R-:W-:Y:S01]  /*0ea0*/  CS2R R22, SRZ ;  /* 0x0000000000167805 */ /* 0x000fe2000001ff00 */
[----:B------:R-:W-:Y:S06]  /*0eb0*/  BRA `(.L_x_15261) ;  /* 0x0000000000447947 */ /* 0x000fec0003800000 */
.L_x_15282:
        /* <DEDUP_REMOVED lines=12> */
.L_x_15281:
[----:B------:R-:W2:Y:S02]  /*0f80*/  LDG.E.64 R22, desc[UR36][R4.64] ;  /* 0x0000002404167981 */ /* 0x000ea4000c1e1b00 */
[----:B--2---:R-:W0:Y:S01]  /*0f90*/  I2F.F64.U64 R22, R22 ;  /* 0x0000001600167312 */ /* 0x004e220000301800 */
[----:B------:R-:W-:Y:S05]  /*0fa0*/  BRA `(.L_x_15261) ;  /* 0x0000000000087947 */ /* 0x000fea0003800000 */
.L_x_15280:
[----:B------:R-:W2:Y:S02]  /*0fb0*/  LDG.E R4, desc[UR36][R4.64] ;  /* 0x0000002404047981 */ /* 0x000ea4000c1e1900 */
[----:B--2---:R0:W1:Y:S02]  /*0fc0*/  I2F.F64.U32 R22, R4 ;  /* 0x0000000400167312 */ /* 0x0040640000201800 */
.L_x_15261:
[----:B------:R-:W-:Y:S05]  /*0fd0*/  BSYNC.RECONVERGENT B7 ;  /* 0x0000000000077941 */ /* 0x000fea0003800200 */
.L_x_15255:
[----:B------:R-:W-:-:S07]  /*0fe0*/  VIADD R24, R2, 0x80 ;  /* 0x0000008002187836 */ /* 0x000fce0000000000 */
.L_x_15254:
[----:B------:R-:W-:Y:S05]  /*0ff0*/  BSYNC.RECONVERGENT B6 ;  /* 0x0000000000067941 */ /* 0x000fea0003800200 */
.L_x_15253:
[----:B------:R-:W-:Y:S01]  /*1000*/  ISETP.GE.AND P0, PT, R24, R26, PT ;  /* 0x0000001a1800720c */ /* 0x000fe20003f06270 */
[----:B------:R-:W-:Y:S01]  /*1010*/  BSSY.RECONVERGENT B6, `(.L_x_15284) ;  /* 0x00000f6000067945 */ /* 0x000fe20003800200 */
[----:B------:R-:W-:-:S11]  /*1020*/  CS2R R18, SRZ ;  /* 0x0000000000127805 */ /* 0x000fd6000001ff00 */
[----:B------:R-:W-:Y:S05]  /*1030*/  @P0 BRA `(.L_x_15285) ;  /* 0x0000000c00cc0947 */ /* 0x000fea0003800000 */
[----:B01-3--:R-:W0:Y:S01]  /*1040*/  LDC.64 R4, c[0x0][0x3a0] ;  /* 0x0000e800ff047b82 */ /* 0x00be220000000a00 */
        /* <DEDUP_REMOVED lines=20> */
.L_x_15290:
[----:B------:R-:W3:Y:S02]  /*1190*/  LDG.E.U8 R4, desc[UR36][R4.64] ;  /* 0x0000002404047981 */ /* 0x000ee4000c1e1100 */
[----:B---3--:R0:W1:Y:S01]  /*11a0*/  I2F.F64.U16 R18, R4 ;  /* 0x0000000400127312 */ /* 0x0080620000101800 */
[----:B------:R-:W-:Y:S05]  /*11b0*/  BRA `(.L_x_15292) ;  /* 0x0000000c00647947 */ /* 0x000fea0003800000 */
.L_x_15289:
        /* <DEDUP_REMOVED lines=9> */
.L_x_15294:
[----:B------:R-:W3:Y:S02]  /*1250*/  LDG.E R4, desc[UR36][R4.64] ;  /* 0x0000002404047981 */ /* 0x000ee4000c1e1900 */
[----:B---3--:R0:W1:Y:S01]  /*1260*/  I2F.F64 R18, R4 ;  /* 0x0000000400127312 */ /* 0x0080620000201c00 */
[----:B------:R-:W-:Y:S05]  /*1270*/  BRA `(.L_x_15292) ;  /* 0x0000000c00347947 */ /* 0x000fea0003800000 */
.L_x_15293:
[----:B------:R-:W3:Y:S02]  /*1280*/  LDG.E.U16 R4, desc[UR36][R4.64] ;  /* 0x0000002404047981 */ /* 0x000ee4000c1e1500 */
[----:B---3--:R0:W1:Y:S01]  /*1290*/  I2F.F64.S16 R18, R4 ;  /* 0x0000000400127312 */ /* 0x0080620000101c00 */
[----:B------:R-:W-:Y:S05]  /*12a0*/  BRA `(.L_x_15292) ;  /* 0x0000000c00287947 */ /* 0x000fea0003800000 */
.L_x_15288:
        /* <DEDUP_REMOVED lines=10> */
.L_x_15296:
[----:B------:R-:W3:Y:S02]  /*1350*/  LDG.E.U16 R0, desc[UR36][R4.64] ;  /* 0x0000002404007981 */ /* 0x000ee4000c1e1500 */
[----:B---3--:R-:W-:-:S05]  /*1360*/  HADD2.F32 R0, -RZ, R0.H0_H0 ;  /* 0x20000000ff007230 */ /* 0x008fca0000004100 */
[----:B------:R-:W-:-:S04]  /*1370*/  FMUL.FTZ R0, R0, 1 ;  /* 0x3f80000000007820 */ /* 0x000fc80000410000 */
[----:B------:R0:W1:Y:S01]  /*1380*/  F2F.F64.F32 R18, R0 ;  /* 0x0000000000127310 */ /* 0x0000620000201800 */
[----:B------:R-:W-:Y:S05]  /*1390*/  BRA `(.L_x_15292) ;  /* 0x0000000800ec7947 */ /* 0x000fea0003800000 */
.L_x_15295:
        /* <DEDUP_REMOVED lines=10> */
.L_x_15298:
[----:B------:R-:W3:Y:S02]  /*1440*/  LDG.E.U16 R4, desc[UR36][R4.64] ;  /* 0x0000002404047981 */ /* 0x000ee4000c1e1500 */
[----:B---3--:R-:W-:-:S05]  /*1450*/  HADD2.F32 R0, -RZ, R4.H0_H0 ;  /* 0x20000004ff007230 */ /* 0x008fca0000004100 */
[----:B------:R-:W-:-:S04]  /*1460*/  FMUL.FTZ R0, R0, 1 ;  /* 0x3f80000000007820 */ /* 0x000fc80000410000 */
[----:B------:R0:W1:Y:S01]  /*1470*/  F2F.F64.F32 R18, R0 ;  /* 0x0000000000127310 */ /* 0x0000620000201800 */
[----:B------:R-:W-:Y:S05]  /*1480*/  BRA `(.L_x_15292) ;  /* 0x0000000800b07947 */ /* 0x000fea0003800000 */
.L_x_15297:
[----:B------:R0:W5:Y:S01]  /*1490*/  LDG.E.64 R18, desc[UR36][R4.64] ;  /* 0x0000002404127981 */ /* 0x000162000c1e1b00 */
[----:B------:R-:W-:Y:S05]  /*14a0*/  BRA `(.L_x_15292) ;  /* 0x0000000800a87947 */ /* 0x000fea0003800000 */
.L_x_15287:
        /* <DEDUP_REMOVED lines=13> */
.L_x_15301:
[----:B------:R0:W5:Y:S01]  /*1580*/  LDG.E.64 R18, desc[UR36][R4.64] ;  /* 0x0000002404127981 */ /* 0x000162000c1e1b00 */
[----:B------:R-:W-:Y:S05]  /*1590*/  BRA `(.L_x_15292) ;  /* 0x00000008006c7947 */ /* 0x000fea0003800000 */
.L_x_15300:
        /* <DEDUP_REMOVED lines=27> */
.L_x_15303:
        /* <DEDUP_REMOVED lines=15> */
.L_x_15302:
[----:B------:R-:W3:Y:S02]  /*1840*/  LDG.E.U16 R0, desc[UR36][R4.64] ;  /* 0x0000002404007981 */ /* 0x000ee4000c1e1500 */
[----:B---3--:R-:W-:-:S04]  /*1850*/  IMAD.U32 R0, R0, 0x10000, RZ ;  /* 0x0001000000007824 */ /* 0x008fc800078e00ff */
[----:B------:R-:W-:-:S04]  /*1860*/  FMUL.FTZ R0, R0, 1 ;  /* 0x3f80000000007820 */ /* 0x000fc80000410000 */
[----:B------:R0:W1:Y:S01]  /*1870*/  F2F.F64.F32 R18, R0 ;  /* 0x0000000000127310 */ /* 0x0000620000201800 */
[----:B------:R-:W-:Y:S05]  /*1880*/  BRA `(.L_x_15292) ;  /* 0x0000000400b07947 */ /* 0x000fea0003800000 */
.L_x_15299:
        /* <DEDUP_REMOVED lines=11> */
.L_x_15306:
        /* <DEDUP_REMOVED lines=21> */
.L_x_15308:
[----:B------:R-:W-:Y:S05]  /*1a90*/  BSYNC.RECONVERGENT B0 ;  /* 0x0000000000007941 */ /* 0x000fea0003800200 */
.L_x_15307:
[----:B------:R-:W-:Y:S01]  /*1aa0*/  IMAD.SHL.U32 R0, R0, 0x100000, RZ ;  /* 0x0010000000007824 */ /* 0x000fe200078e00ff */
[----:B------:R-:W-:-:S04]  /*1ab0*/  LEA R3, R3, 0x3b800000, 0x17 ;  /* 0x3b80000003037811 */ /* 0x000fc800078eb8ff */
[----:B------:R-:W-:-:S05]  /*1ac0*/  LOP3.LUT R0, R3, R0, R7, 0xfe, !PT ;  /* 0x0000000003007212 */ /* 0x000fca00078efe07 */
[----:B------:R-:W-:-:S04]  /*1ad0*/  FMUL.FTZ R0, R0, 1 ;  /* 0x3f80000000007820 */ /* 0x000fc80000410000 */
[----:B------:R0:W1:Y:S01]  /*1ae0*/  F2F.F64.F32 R18, R0 ;  /* 0x0000000000127310 */ /* 0x0000620000201800 */
[----:B------:R-:W-:Y:S05]  /*1af0*/  BRA `(.L_x_15292) ;  /* 0x0000000400147947 */ /* 0x000fea0003800000 */
.L_x_15305:
        /* <DEDUP_REMOVED lines=21> */
.L_x_15310:
[----:B------:R-:W-:Y:S05]  /*1c50*/  BSYNC.RECONVERGENT B0 ;  /* 0x0000000000007941 */ /* 0x000fea0003800200 */
.L_x_15309:
[----:B------:R-:W-:Y:S01]  /*1c60*/  IMAD.SHL.U32 R0, R0, 0x200000, RZ ;  /* 0x0020000000007824 */ /* 0x000fe200078e00ff */
[----:B------:R-:W-:-:S04]  /*1c70*/  LEA R3, R3, 0x37800000, 0x17 ;  /* 0x3780000003037811 */ /* 0x000fc800078eb8ff */
[----:B------:R-:W-:-:S05]  /*1c80*/  LOP3.LUT R0, R3, R0, R7, 0xfe, !PT ;  /* 0x0000000003007212 */ /* 0x000fca00078efe07 */
[----:B------:R-:W-:-:S04]  /*1c90*/  FMUL.FTZ R0, R0, 1 ;  /* 0x3f80000000007820 */ /* 0x000fc80000410000 */
[----:B------:R0:W1:Y:S01]  /*1ca0*/  F2F.F64.F32 R18, R0 ;  /* 0x0000000000127310 */ /* 0x0000620000201800 */
[----:B------:R-:W-:Y:S05]  /*1cb0*/  BRA `(.L_x_15292) ;  /* 0x0000000000a47947 */ /* 0x000fea0003800000 */
.L_x_15304:
        /* <DEDUP_REMOVED lines=18> */
.L_x_15291:
        /* <DEDUP_REMOVED lines=16> */
.L_x_15313:
[----:B------:R-:W-:Y:S01]  /*1ee0*/  CS2R R18, SRZ ;  /* 0x0000000000127805 */ /* 0x000fe2000001ff00 */
[----:B------:R-:W-:Y:S06]  /*1ef0*/  BRA `(.L_x_15292) ;  /* 0x0000000000147947 */ /* 0x000fec0003800000 */
.L_x_15312:
[----:B------:R-:W3:Y:S02]  /*1f00*/  LDG.E.64 R18, desc[UR36][R4.64] ;  /* 0x0000002404127981 */ /* 0x000ee4000c1e1b00 */
[----:B---3--:R-:W0:Y:S01]  /*1f10*/  I2F.F64.U64 R18, R18 ;  /* 0x0000001200127312 */ /* 0x008e220000301800 */
[----:B------:R-:W-:Y:S05]  /*1f20*/  BRA `(.L_x_15292) ;  /* 0x0000000000087947 */ /* 0x000fea0003800000 */
.L_x_15311:
[----:B------:R-:W3:Y:S02]  /*1f30*/  LDG.E R4, desc[UR36][R4.64] ;  /* 0x0000002404047981 */ /* 0x000ee4000c1e1900 */
[----:B---3--:R0:W1:Y:S02]  /*1f40*/  I2F.F64.U32 R18, R4 ;  /* 0x0000000400127312 */ /* 0x0080640000201800 */
.L_x_15292:
[----:B------:R-:W-:Y:S05]  /*1f50*/  BSYNC.RECONVERGENT B7 ;  /* 0x0000000000077941 */ /* 0x000fea0003800200 */
.L_x_15286:
[----:B------:R-:W-:-:S07]  /*1f60*/  VIADD R24, R24, 0x80 ;  /* 0x0000008018187836 */ /* 0x000fce0000000000 */
.L_x_15285:
[----:B------:R-:W-:Y:S05]  /*1f70*/  BSYNC.RECONVERGENT B6 ;  /* 0x0000000000067941 */ /* 0x000fea0003800200 */
.L_x_15284:
        /* <DEDUP_REMOVED lines=25> */
.L_x_15320:
[----:B------:R-:W3:Y:S02]  /*2110*/  LDG.E.U8 R4, desc[UR36][R4.64] ;  /* 0x0000002404047981 */ /* 0x000ee4000c1e1100 */
[----:B---3--:R0:W1:Y:S01]  /*2120*/  I2F.F64.U16 R16, R4 ;  /* 0x0000000400107312 */ /* 0x0080620000101800 */
[----:B------:R-:W-:Y:S05]  /*2130*/  BRA `(.L_x_15322) ;  /* 0x0000000c00647947 */ /* 0x000fea0003800000 */
.L_x_15319:
        /* <DEDUP_REMOVED lines=9> */
.L_x_15324:
[----:B------:R-:W3:Y:S02]  /*21d0*/  LDG.E R4, desc[UR36][R4.64] ;  /* 0x0000002404047981 */ /* 0x000ee4000c1e1900 */
[----:B---3--:R1:W3:Y:S01]  /*21e0*/  I2F.F64 R16, R4 ;  /* 0x0000000400107312 */ /* 0x0082e20000201c00 */
[----:B------:R-:W-:Y:S05]  /*21f0*/  BRA `(.L_x_15322) ;  /* 0x0000000c00347947 */ /* 0x000fea0003800000 */
.L_x_15323:
[----:B------:R-:W3:Y:S02]  /*2200*/  LDG.E.U16 R4, desc[UR36][R4.64] ;  /* 0x0000002404047981 */ /* 0x000ee4000c1e1500 */
[----:B---3--:R0:W1:Y:S01]  /*2210*/  I2F.F64.S16 R16, R4 ;  /* 0x0000000400107312 */ /* 0x0080620000101c00 */
[----:B------:R-:W-:Y:S05]  /*2220*/  BRA `(.L_x_15322) ;  /* 0x0000000c00287947 */ /* 0x000fea0003800000 */
.L_x_15318:
        /* <DEDUP_REMOVED lines=10> */
.L_x_15326:
[----:B------:R-:W3:Y:S02]  /*22d0*/  LDG.E.U16 R0, desc[UR36][R4.64] ;  /* 0x0000002404007981 */ /* 0x000ee4000c1e1500 */
[----:B---3--:R-:W-:-:S05]  /*22e0*/  HADD2.F32 R0, -RZ, R0.H0_H0 ;  /* 0x20000000ff007230 */ /* 0x008fca0000004100 */
[----:B------:R-:W-:-:S04]  /*22f0*/  FMUL.FTZ R0, R0, 1 ;  /* 0x3f80000000007820 */ /* 0x000fc80000410000 */
[----:B------:R0:W1:Y:S01]  /*2300*/  F2F.F64.F32 R16, R0 ;  /* 0x0000000000107310 */ /* 0x0000620000201800 */
[----:B------:R-:W-:Y:S05]  /*2310*/  BRA `(.L_x_15322) ;  /* 0x0000000800ec7947 */ /* 0x000fea0003800000 */
.L_x_15325:
        /* <DEDUP_REMOVED lines=10> */
.L_x_15328:
[----:B------:R-:W3:Y:S02]  /*23c0*/  LDG.E.U16 R4, desc[UR36][R4.64] ;  /* 0x0000002404047981 */ /* 0x000ee4000c1e1500 */
[----:B---3--:R-:W-:-:S05]  /*23d0*/  HADD2.F32 R0, -RZ, R4.H0_H0 ;  /* 0x20000004ff007230 */ /* 0x008fca0000004100 */
[----:B------:R-:W-:-:S04]  /*23e0*/  FMUL.FTZ R0, R0, 1 ;  /* 0x3f80000000007820 */ /* 0x000fc80000410000 */
[----:B------:R0:W1:Y:S01]  /*23f0*/  F2F.F64.F32 R16, R0 ;  /* 0x0000000000107310 */ /* 0x0000620000201800 */
[----:B------:R-:W-:Y:S05]  /*2400*/  BRA `(.L_x_15322) ;  /* 0x0000000800b07947 */ /* 0x000fea0003800000 */
.L_x_15327:
[----:B------:R0:W5:Y:S01]  /*2410*/  LDG.E.64 R16, desc[UR36][R4.64] ;  /* 0x0000002404107981 */ /* 0x000162000c1e1b00 */
[----:B------:R-:W-:Y:S05]  /*2420*/  BRA `(.L_x_15322) ;  /* 0x0000000800a87947 */ /* 0x000fea0003800000 */
.L_x_15317:
        /* <DEDUP_REMOVED lines=13> */
.L_x_15331:
[----:B------:R0:W5:Y:S01]  /*2500*/  LDG.E.64 R16, desc[UR36][R4.64] ;  /* 0x0000002404107981 */ /* 0x000162000c1e1b00 */
[----:B------:R-:W-:Y:S05]  /*2510*/  BRA `(.L_x_15322) ;  /* 0x00000008006c7947 */ /* 0x000fea0003800000 */
.L_x_15330:
        /* <DEDUP_REMOVED lines=27> */
.L_x_15333:
        /* <DEDUP_REMOVED lines=15> */
.L_x_15332:
[----:B------:R-:W3:Y:S02]  /*27c0*/  LDG.E.U16 R0, desc[UR36][R4.64] ;  /* 0x0000002404007981 */ /* 0x000ee4000c1e1500 */
[----:B---3--:R-:W-:-:S04]  /*27d0*/  IMAD.U32 R0, R0, 0x10000, RZ ;  /* 0x0001000000007824 */ /* 0x008fc800078e00ff */
[----:B------:R-:W-:-:S04]  /*27e0*/  FMUL.FTZ R0, R0, 1 ;  /* 0x3f80000000007820 */ /* 0x000fc80000410000 */
[----:B------:R0:W1:Y:S01]  /*27f0*/  F2F.F64.F32 R16, R0 ;  /* 0x0000000000107310 */ /* 0x0000620000201800 */
[----:B------:R-:W-:Y:S05]  /*2800*/  BRA `(.L_x_15322) ;  /* 0x0000000400b07947 */ /* 0x000fea0003800000 */
.L_x_15329:
        /* <DEDUP_REMOVED lines=11> */
.L_x_15336:
        /* <DEDUP_REMOVED lines=21> */
.L_x_15338:
[----:B------:R-:W-:Y:S05]  /*2a10*/  BSYNC.RECONVERGENT B0 ;  /* 0x0000000000007941 */ /* 0x000fea0003800200 */
.L_x_15337:
[----:B------:R-:W-:Y:S01]  /*2a20*/  IMAD.SHL.U32 R0, R0, 0x100000, RZ ;  /* 0x0010000000007824 */ /* 0x000fe200078e00ff */
[----:B------:R-:W-:-:S04]  /*2a30*/  LEA R3, R3, 0x3b800000, 0x17 ;  /* 0x3b80000003037811 */ /* 0x000fc800078eb8ff */
[----:B------:R-:W-:-:S05]  /*2a40*/  LOP3.LUT R0, R3, R0, R7, 0xfe, !PT ;  /* 0x0000000003007212 */ /* 0x000fca00078efe07 */
[----:B------:R-:W-:-:S04]  /*2a50*/  FMUL.FTZ R0, R0, 1 ;  /* 0x3f80000000007820 */ /* 0x000fc80000410000 */
[----:B------:R0:W1:Y:S01]  /*2a60*/  F2F.F64.F32 R16, R0 ;  /* 0x0000000000107310 */ /* 0x0000620000201800 */
[----:B------:R-:W-:Y:S05]  /*2a70*/  BRA `(.L_x_15322) ;  /* 0x0000000400147947 */ /* 0x000fea0003800000 */
.L_x_15335:
        /* <DEDUP_REMOVED lines=21> */
.L_x_15340:
[----:B------:R-:W-:Y:S05]  /*2bd0*/  BSYNC.RECONVERGENT B0 ;  /* 0x0000000000007941 */ /* 0x000fea0003800200 */
.L_x_15339:
[----:B------:R-:W-:Y:S01]  /*2be0*/  IMAD.SHL.U32 R0, R0, 0x200000, RZ ;  /* 0x0020000000007824 */ /* 0x000fe200078e00ff */
[----:B------:R-:W-:-:S04]  /*2bf0*/  LEA R3, R3, 0x37800000, 0x17 ;  /* 0x3780000003037811 */ /* 0x000fc800078eb8ff */
[----:B------:R-:W-:-:S05]  /*2c00*/  LOP3.LUT R0, R3, R0, R7, 0xfe, !PT ;  /* 0x0000000003007212 */ /* 0x000fca00078efe07 */
[----:B------:R-:W-:-:S04]  /*2c10*/  FMUL.FTZ R0, R0, 1 ;  /* 0x3f80000000007820 */ /* 0x000fc80000410000 */
[----:B------:R0:W1:Y:S01]  /*2c20*/  F2F.F64.F32 R16, R0 ;  /* 0x0000000000107310 */ /* 0x0000620000201800 */
[----:B------:R-:W-:Y:S05]  /*2c30*/  BRA `(.L_x_15322) ;  /* 0x0000000000a47947 */ /* 0x000fea0003800000 */
.L_x_15334:
        /* <DEDUP_REMOVED lines=18> */
.L_x_15321:
[----:B------:R-:W-:Y:S01]  /*2d60*/  MOV R14, 0x0 ;  /* 0x00000000000e7802 */ /* 0x000fe20000000f00 */
[----:B------:R-:W0:Y:S01]  /*2d70*/  LDCU.64 UR4, c[0x4][0x178] ;  /* 0x01002f00ff0477ac */ /* 0x000e220008000a00 */
[----:B------:R-:W-:Y:S02]  /*2d80*/  IMAD.MOV.U32 R8, RZ, RZ, 0x4e ;  /* 0x0000004eff087424 */ /* 0x000fe400078e00ff */
[----:B------:R-:W-:Y:S01]  /*2d90*/  IMAD.MOV.U32 R12, RZ, RZ, 0x1 ;  /* 0x00000001ff0c7424 */ /* 0x000fe200078e00ff */
[----:B------:R-:W1:Y:S01]  /*2da0*/  LDCU.64 UR6, c[0x4][0x180] ;  /* 0x01003000ff0677ac */ /* 0x000e620008000a00 */
[----:B------:R-:W3:Y:S01]  /*2db0*/  LDC.64 R14, c[0x4][R14] ;  /* 0x010000000e0e7b82 */ /* 0x000ee20000000a00 */
        /* <DEDUP_REMOVED lines=10> */
.L_x_15343:
[----:B------:R-:W-:Y:S01]  /*2e60*/  CS2R R16, SRZ ;  /* 0x0000000000107805 */ /* 0x000fe2000001ff00 */
[----:B------:R-:W-:Y:S06]  /*2e70*/  BRA `(.L_x_15322) ;  /* 0x0000000000147947 */ /* 0x000fec0003800000 */
.L_x_15342:
[----:B------:R-:W3:Y:S02]  /*2e80*/  LDG.E.64 R16, desc[UR36][R4.64] ;  /* 0x0000002404107981 */ /* 0x000ee4000c1e1b00 */
[----:B---3--:R-:W0:Y:S01]  /*2e90*/  I2F.F64.U64 R16, R16 ;  /* 0x0000001000107312 */ /* 0x008e220000301800 */
[----:B------:R-:W-:Y:S05]  /*2ea0*/  BRA `(.L_x_15322) ;  /* 0x0000000000087947 */ /* 0x000fea0003800000 */
.L_x_15341:
[----:B------:R-:W3:Y:S02]  /*2eb0*/  LDG.E R4, desc[UR36][R4.64] ;  /* 0x0000002404047981 */ /* 0x000ee4000c1e1900 */
[----:B---3--:R0:W1:Y:S02]  /*2ec0*/  I2F.F64.U32 R16, R4 ;  /* 0x0000000400107312 */ /* 0x0080640000201800 */
.L_x_15322:
[----:B------:R-:W-:Y:S05]  /*2ed0*/  BSYNC.RECONVERGENT B7 ;  /* 0x0000000000077941 */ /* 0x000fea0003800200 */
.L_x_15316:
[----:B------:R-:W-:-:S07]  /*2ee0*/  VIADD R24, R24, 0x80 ;  /* 0x0000008018187836 */ /* 0x000fce0000000000 */
.L_x_15315:
[----:B------:R-:W-:Y:S05]  /*2ef0*/  BSYNC.RECONVERGENT B6 ;  /* 0x0000000000067941 */ /* 0x000fea0003800200 */
.L_x_15314:
[----:B------:R-:W-:Y:S01]  /*2f00*/  ISETP.GE.AND P0, PT, R24, R26, PT ;  /* 0x0000001a1800720c */ /* 0x000fe20003f06270 */
[----:B------:R-:W-:Y:S01]  /*2f10*/  BSSY.RECONVERGENT B6, `(.L_x_15344) ;  /* 0x00000f0000067945 */ /* 0x000fe20003800200 */
[----:B------:R-:W-:-:S11]  /*2f20*/  CS2R R26, SRZ ;  /* 0x00000000001a7805 */ /* 0x000fd6000001ff00 */
[----:B------:R-:W-:Y:S05]  /*2f30*/  @P0 BRA `(.L_x_15345) ;  /* 0x0000000c00b40947 */ /* 0x000fea0003800000 */
[----:B01-3--:R-:W0:Y:S01]  /*2f40*/  LDC.64 R4, c[0x0][0x3a0] ;  /* 0x0000e800ff047b82 */ /* 0x00be220000000a00 */
        /* <DEDUP_REMOVED lines=19> */
.L_x_15349:
[----:B------:R-:W3:Y:S02]  /*3080*/  LDG.E.U8 R4, desc[UR36][R4.64] ;  /* 0x0000002404047981 */ /* 0x000ee4000c1e1100 */
[----:B---3--:R0:W1:Y:S01]  /*3090*/  I2F.F64.U16 R26, R4 ;  /* 0x00000004001a7312 */ /* 0x0080620000101800 */
[----:B------:R-:W-:Y:S05]  /*30a0*/  BRA `(.L_x_15345) ;  /* 0x0000000c00587947 */ /* 0x000fea0003800000 */
.L_x_15348:
        /* <DEDUP_REMOVED lines=9> */
.L_x_15352:
[----:B------:R-:W3:Y:S02]  /*3140*/  LDG.E R4, desc[UR36][R4.64] ;  /* 0x0000002404047981 */ /* 0x000ee4000c1e1900 */
[----:B---3--:R0:W1:Y:S01]  /*3150*/  I2F.F64 R26, R4 ;  /* 0x00000004001a7312 */ /* 0x0080620000201c00 */
[----:B------:R-:W-:Y:S05]  /*3160*/  BRA `(.L_x_15345) ;  /* 0x0000000c00287947 */ /* 0x000fea0003800000 */
.L_x_15351:
[----:B------:R-:W3:Y:S02]  /*3170*/  LDG.E.U16 R4, desc[UR36][R4.64] ;  /* 0x0000002404047981 */ /* 0x000ee4000c1e1500 */
[----:B---3--:R0:W1:Y:S01]  /*3180*/  I2F.F64.S16 R26, R4 ;  /* 0x00000004001a7312 */ /* 0x0080620000101c00 */
[----:B------:R-:W-:Y:S05]  /*3190*/  BRA `(.L_x_15345) ;  /* 0x0000000c001c7947 */ /* 0x000fea0003800000 */
.L_x_15347:
        /* <DEDUP_REMOVED lines=10> */
.L_x_15354:
[----:B------:R-:W3:Y:S02]  /*3240*/  LDG.E.U16 R0, desc[UR36][R4.64] ;  /* 0x0000002404007981 */ /* 0x000ee4000c1e1500 */
[----:B---3--:R-:W-:-:S05]  /*3250*/  HADD2.F32 R0, -RZ, R0.H0_H0 ;  /* 0x20000000ff007230 */ /* 0x008fca0000004100 */
[----:B------:R-:W-:-:S04]  /*3260*/  FMUL.FTZ R0, R0, 1 ;  /* 0x3f80000000007820 */ /* 0x000fc80000410000 */
[----:B------:R0:W1:Y:S01]  /*3270*/  F2F.F64.F32 R26, R0 ;  /* 0x00000000001a7310 */ /* 0x0000620000201800 */
[----:B------:R-:W-:Y:S05]  /*3280*/  BRA `(.L_x_15345) ;  /* 0x0000000800e07947 */ /* 0x000fea0003800000 */
.L_x_15353:
        /* <DEDUP_REMOVED lines=10> */
.L_x_15356:
[----:B------:R-:W3:Y:S02]  /*3330*/  LDG.E.U16 R4, desc[UR36][R4.64] ;  /* 0x0000002404047981 */ /* 0x000ee4000c1e1500 */
[----:B---3--:R-:W-:-:S05]  /*3340*/  HADD2.F32 R0, -RZ, R4.H0_H0 ;  /* 0x20000004ff007230 */ /* 0x008fca0000004100 */
[----:B------:R-:W-:-:S04]  /*3350*/  FMUL.FTZ R0, R0, 1 ;  /* 0x3f80000000007820 */ /* 0x000fc80000410000 */
[----:B------:R0:W1:Y:S01]  /*3360*/  F2F.F64.F32 R26, R0 ;  /* 0x00000000001a7310 */ /* 0x0000620000201800 */
[----:B------:R-:W-:Y:S05]  /*3370*/  BRA `(.L_x_15345) ;  /* 0x0000000800a47947 */ /* 0x000fea0003800000 */
.L_x_15355:
[----:B------:R0:W5:Y:S01]  /*3380*/  LDG.E.64 R26, desc[UR36][R4.64] ;  /* 0x00000024041a7981 */ /* 0x000162000c1e1b00 */
[----:B------:R-:W-:Y:S05]  /*3390*/  BRA `(.L_x_15345) ;  /* 0x00000008009c7947 */ /* 0x000fea0003800000 */
.L_x_15346:
        /* <DEDUP_REMOVED lines=13> */
.L_x_15359:
[----:B------:R0:W5:Y:S01]  /*3470*/  LDG.E.64 R26, desc[UR36][R4.64] ;  /* 0x00000024041a7981 */ /* 0x000162000c1e1b00 */
[----:B------:R-:W-:Y:S05]  /*3480*/  BRA `(.L_x_15345) ;  /* 0x0000000800607947 */ /* 0x000fea0003800000 */
.L_x_15358:
        /* <DEDUP_REMOVED lines=27> */
.L_x_15361:
        /* <DEDUP_REMOVED lines=15> */
.L_x_15360:
[----:B------:R-:W3:Y:S02]  /*3730*/  LDG.E.U16 R0, desc[UR36][R4.64] ;  /* 0x0000002404007981 */ /* 0x000ee4000c1e1500 */
[----:B---3--:R-:W-:-:S04]  /*3740*/  IMAD.U32 R0, R0, 0x10000, RZ ;  /* 0x0001000000007824 */ /* 0x008fc800078e00ff */
[----:B------:R-:W-:-:S04]  /*3750*/  FMUL.FTZ R0, R0, 1 ;  /* 0x3f80000000007820 */ /* 0x000fc80000410000 */
[----:B------:R0:W1:Y:S01]  /*3760*/  F2F.F64.F32 R26, R0 ;  /* 0x00000000001a7310 */ /* 0x0000620000201800 */
[----:B------:R-:W-:Y:S05]  /*3770*/  BRA `(.L_x_15345) ;  /* 0x0000000400a47947 */ /* 0x000fea0003800000 */
.L_x_15357:
        /* <DEDUP_REMOVED lines=11> */
.L_x_15364:
        /* <DEDUP_REMOVED lines=20> */
.L_x_15366:
[----:B------:R-:W-:Y:S05]  /*3970*/  BSYNC.RECONVERGENT B0 ;  /* 0x0000000000007941 */ /* 0x000fea0003800200 */
.L_x_15365:
[----:B------:R-:W-:Y:S01]  /*3980*/  IMAD.SHL.U32 R0, R0, 0x100000, RZ ;  /* 0x0010000000007824 */ /* 0x000fe200078e00ff */
[----:B------:R-:W-:-:S04]  /*3990*/  LEA R3, R3, 0x3b800000, 0x17 ;  /* 0x3b80000003037811 */ /* 0x000fc800078eb8ff */
[----:B------:R-:W-:-:S05]  /*39a0*/  LOP3.LUT R0, R3, R0, R7, 0xfe, !PT ;  /* 0x0000000003007212 */ /* 0x000fca00078efe07 */
[----:B------:R-:W-:-:S04]  /*39b0*/  FMUL.FTZ R0, R0, 1 ;  /* 0x3f80000000007820 */ /* 0x000fc80000410000 */
[----:B------:R0:W1:Y:S01]  /*39c0*/  F2F.F64.F32 R26, R0 ;  /* 0x00000000001a7310 */ /* 0x0000620000201800 */
[----:B------:R-:W-:Y:S05]  /*39d0*/  BRA `(.L_x_15345) ;  /* 0x00000004000c7947 */ /* 0x000fea0003800000 */
.L_x_15363:
        /* <DEDUP_REMOVED lines=20> */
.L_x_15368:
[----:B------:R-:W-:Y:S05]  /*3b20*/  BSYNC.RECONVERGENT B0 ;  /* 0x0000000000007941 */ /* 0x000fea0003800200 */
.L_x_15367:
[----:B------:R-:W-:Y:S01]  /*3b30*/  IMAD.SHL.U32 R0, R0, 0x200000, RZ ;  /* 0x0020000000007824 */ /* 0x000fe200078e00ff */
[----:B------:R-:W-:-:S04]  /*3b40*/  LEA R3, R3, 0x37800000, 0x17 ;  /* 0x3780000003037811 */ /* 0x000fc800078eb8ff */
[----:B------:R-:W-:-:S05]  /*3b50*/  LOP3.LUT R0, R3, R0, R7, 0xfe, !PT ;  /* 0x0000000003007212 */ /* 0x000fca00078efe07 */
[----:B------:R-:W-:-:S04]  /*3b60*/  FMUL.FTZ R0, R0, 1 ;  /* 0x3f80000000007820 */ /* 0x000fc80000410000 */
[----:B------:R0:W1:Y:S01]  /*3b70*/  F2F.F64.F32 R26, R0 ;  /* 0x00000000001a7310 */ /* 0x0000620000201800 */
[----:B------:R-:W-:Y:S05]  /*3b80*/  BRA `(.L_x_15345) ;  /* 0x0000000000a07947 */ /* 0x000fea0003800000 */
.L_x_15362:
        /* <DEDUP_REMOVED lines=18> */
.L_x_15350:
        /* <DEDUP_REMOVED lines=16> */
.L_x_15371:
[----:B------:R-:W-:Y:S05]  /*3db0*/  BRA `(.L_x_15345) ;  /* 0x0000000000147947 */ /* 0x000fea0003800000 */
.L_x_15370:
[----:B------:R-:W3:Y:S02]  /*3dc0*/  LDG.E.64 R26, desc[UR36][R4.64] ;  /* 0x00000024041a7981 */ /* 0x000ee4000c1e1b00 */
[----:B---3--:R-:W0:Y:S01]  /*3dd0*/  I2F.F64.U64 R26, R26 ;  /* 0x0000001a001a7312 */ /* 0x008e220000301800 */
[----:B------:R-:W-:Y:S05]  /*3de0*/  BRA `(.L_x_15345) ;  /* 0x0000000000087947 */ /* 0x000fea0003800000 */
.L_x_15369:
[----:B------:R-:W3:Y:S02]  /*3df0*/  LDG.E R4, desc[UR36][R4.64] ;  /* 0x0000002404047981 */ /* 0x000ee4000c1e1900 */
[----:B---3--:R0:W1:Y:S02]  /*3e00*/  I2F.F64.U32 R26, R4 ;  /* 0x00000004001a7312 */ /* 0x0080640000201800 */
.L_x_15345:
[----:B------:R-:W-:Y:S05]  /*3e10*/  BSYNC.RECONVERGENT B6 ;  /* 0x0000000000067941 */ /* 0x000fea0003800200 */
.L_x_15344:
[----:B------:R-:W2:Y:S01]  /*3e20*/  LDC.64 R6, c[0x0][0x390] ;  /* 0x0000e400ff067b82 */ /* 0x000ea20000000a00 */
[----:B------:R-:W-:Y:S07]  /*3e30*/  BSSY.RECONVERGENT B0, `(.L_x_15372) ;  /* 0x00002a2000007945 */ /* 0x000fee0003800200 */
[----:B01-3--:R-:W0:Y:S01]  /*3e40*/  LDC.64 R4, c[0x0][0x390] ;  /* 0x0000e400ff047b82 */ /* 0x00be220000000a00 */
[----:B--2---:R-:W-:Y:S01]  /*3e50*/  LOP3.LUT R9, R7, 0x7fffffff, RZ, 0xc0, !PT ;  /* 0x7fffffff07097812 */ /* 0x004fe200078ec0ff */
[----:B------:R-:W-:-:S03]  /*3e60*/  IMAD.MOV.U32 R8, RZ, RZ, R6 ;  /* 0x000000ffff087224 */ /* 0x000fc600078e0006 */
[----:B------:R-:W-:-:S03]  /*3e70*/  SHF.R.U32.HI R0, RZ, 0x14, R9 ;  /* 0x00000014ff007819 */ /* 0x000fc60000011609 */
[----:B------:R-:W-:Y:S02]  /*3e80*/  DMUL R10, R8, 1.80143985094819840000e+16 ;  /* 0x43500000080a7828 */ /* 0x000fe40000000000 */
[----:B0-----:R-:W-:-:S08]  /*3e90*/  DSETP.NEU.AND P0, PT, R4, RZ, PT ;  /* 0x000000ff0400722a */ /* 0x001fd00003f0d000 */
[----:B------:R-:W-:-:S05]  /*3ea0*/  LEA.HI R34, R11, R0, RZ, 0xc ;  /* 0x000000000b227211 */ /* 0x000fca00078f60ff */
[----:B------:R-:W-:Y:S01]  /*3eb0*/  VIADD R34, R34, 0xffffffca ;  /* 0xffffffca22227836 */ /* 0x000fe20000000000 */
[----:B------:R-:W-:Y:S06]  /*3ec0*/  @P0 BRA `(.L_x_15373) ;  /* 0x00000004007c0947 */ /* 0x000fec0003800000 */
[----:B------:R-:W0:Y:S01]  /*3ed0*/  MUFU.RCP64H R9, R7 ;  /* 0x0000000700097308 */ /* 0x000e220000001800 */
[----:B------:R-:W-:Y:S01]  /*3ee0*/  IMAD.MOV.U32 R8, RZ, RZ, 0x1 ;  /* 0x00000001ff087424 */ /* 0x000fe200078e00ff */
[----:B----45:R-:W-:Y:S01]  /*3ef0*/  FSETP.GEU.AND P1, PT, |R23|, 6.5827683646048100446e-37, PT ;  /* 0x036000001700780b */ /* 0x030fe20003f2e200 */
        /* <DEDUP_REMOVED lines=15> */
[----:B------:R-:W-:Y:S05]  /*3ff0*/  CALL.REL.NOINC `($__internal_8_$__cuda_sm20_div_rn_f64_full) ;  /* 0x0000006c007c7944 */ /* 0x000fea0003c00000 */
[----:B------:R-:W-:Y:S02]  /*4000*/  IMAD.MOV.U32 R4, RZ, RZ, R20 ;  /* 0x000000ffff047224 */ /* 0x000fe400078e0014 */
[----:B------:R-:W-:-:S07]  /*4010*/  IMAD.MOV.U32 R5, RZ, RZ, R21 ;  /* 0x000000ffff057224 */ /* 0x000fce00078e0015 */
.L_x_15375:
[----:B------:R-:W-:Y:S05]  /*4020*/  BSYNC.RECONVERGENT B2 ;  /* 0x0000000000027941 */ /* 0x000fea0003800200 */
.L_x_15374:
        /* <DEDUP_REMOVED lines=23> */
.L_x_15377:
[----:B------:R-:W-:Y:S05]  /*41a0*/  BSYNC.RECONVERGENT B2 ;  /* 0x0000000000027941 */ /* 0x000fea0003800200 */
.L_x_15376:
        /* <DEDUP_REMOVED lines=23> */
.L_x_15379:
[----:B------:R-:W-:Y:S05]  /*4320*/  BSYNC.RECONVERGENT B2 ;  /* 0x0000000000027941 */ /* 0x000fea0003800200 */
.L_x_15378:
        /* <DEDUP_REMOVED lines=23> */
.L_x_15381:
[----:B------:R-:W-:Y:S05]  /*44a0*/  BSYNC.RECONVERGENT B2 ;  /* 0x0000000000027941 */ /* 0x000fea0003800200 */
.L_x_15380:
[----:B------:R-:W-:Y:S05]  /*44b0*/  BRA `(.L_x_15382) ;  /* 0x0000002000e47947 */ /* 0x000fea0003800000 */
.L_x_15373:
[----:B------:R-:W0:Y:S01]  /*44c0*/  S2R R12, SR_CTAID.X ;  /* 0x00000000000c7919 */ /* 0x000e220000002500 */
[----:B------:R-:W0:Y:S01]  /*44d0*/  LDC R3, c[0x0][0x380] ;  /* 0x0000e000ff037b82 */ /* 0x000e220000000800 */
[----:B------:R-:W-:Y:S01]  /*44e0*/  BSSY.RECONVERGENT B2, `(.L_x_15383) ;  /* 0x0000086000027945 */ /* 0x000fe20003800200 */
[----:B0-----:R-:W-:-:S05]  /*44f0*/  IMAD R3, R12, -0x200, R3 ;  /* 0xfffffe000c037824 */ /* 0x001fca00078e0203 */
[----:B------:R-:W-:-:S13]  /*4500*/  ISETP.GE.AND P0, PT, R2, R3, PT ;  /* 0x000000030200720c */ /* 0x000fda0003f06270 */
[----:B------:R-:W-:Y:S05]  /*4510*/  @P0 BRA `(.L_x_15384) ;  /* 0x0000000800080947 */ /* 0x000fea0003800000 */
[----:B----45:R-:W-:Y:S01]  /*4520*/  LOP3.LUT R15, R23, 0x7fffffff, RZ, 0xc0, !PT ;  /* 0x7fffffff170f7812 */ /* 0x030fe200078ec0ff */
[----:B------:R-:W-:Y:S01]  /*4530*/  BSSY.RECONVERGENT B1, `(.L_x_15385) ;  /* 0x0000045000017945 */ /* 0x000fe20003800200 */
[----:B------:R-:W-:Y:S02]  /*4540*/  IMAD.MOV.U32 R14, RZ, RZ, R22 ;  /* 0x000000ffff0e7224 */ /* 0x000fe400078e0016 */
        /* <DEDUP_REMOVED lines=10> */
.L_x_15386:
        /* <DEDUP_REMOVED lines=10> */
[----:B------:R-:W-:Y:S02]  /*4690*/  SHF.R.U32.HI R12, RZ, 0x14, R15 ;  /* 0x00000014ff0c7819 */ /* 0x000fe4000001160f */
[----:B------:R-:W-:-:S04]  /*46a0*/  ISETP.GE.U32.AND P1, PT, R9, 0x100000, PT ;  /* 0x001000000900780c */ /* 0x000fc80003f26070 */
[----:B------:R-:W-:Y:S02]  /*46b0*/  FSEL R20, R11, R9, !P1 ;  /* 0x000000090b147208 */ /* 0x000fe40004800000 */
[----:B------:R-:W-:Y:S02]  /*46c0*/  FSEL R21, R10, R6, !P1 ;  /* 0x000000060a157208 */ /* 0x000fe40004800000 */
[----:B------:R-:W-:Y:S01]  /*46d0*/  LOP3.LUT R20, R20, 0xfffff, RZ, 0xc0, !PT ;  /* 0x000fffff14147812 */ /* 0x000fe200078ec0ff */
[----:B------:R-:W-:-:S03]  /*46e0*/  @!P0 DMUL R14, R14, 1.80143985094819840000e+16 ;  /* 0x435000000e0e8828 */ /* 0x000fc60000000000 */
[----:B------:R-:W-:-:S07]  /*46f0*/  LOP3.LUT R20, R20, 0x100000, RZ, 0xfc, !PT ;  /* 0x0010000014147812 */ /* 0x000fce00078efcff */
[C---:B------:R-:W-:Y:S02]  /*4700*/  @!P0 LEA.HI R3, R15.reuse, R12, RZ, 0xc ;  /* 0x0000000c0f038211 */ /* 0x040fe400078f60ff */
[----:B------:R-:W-:-:S03]  /*4710*/  LOP3.LUT R24, R15, 0xfffff, RZ, 0xc0, !PT ;  /* 0x000fffff0f187812 */ /* 0x000fc600078ec0ff */
[----:B------:R-:W-:Y:S01]  /*4720*/  @!P0 VIADD R12, R3, 0xffffffca ;  /* 0xffffffca030c8836 */ /* 0x000fe20000000000 */
[----:B------:R-:W-:Y:S02]  /*4730*/  SEL R3, R34, R0, !P1 ;  /* 0x0000000022037207 */ /* 0x000fe40004800000 */
[----:B------:R-:W-:-:S03]  /*4740*/  LOP3.LUT R24, R24, 0x100000, RZ, 0xfc, !PT ;  /* 0x0010000018187812 */ /* 0x000fc600078efcff */
[----:B------:R-:W-:-:S07]  /*4750*/  IMAD.IADD R6, R12, 0x1, -R3 ;  /* 0x000000010c067824 */ /* 0x000fce00078e0a03 */
.L_x_15389:
        /* <DEDUP_REMOVED lines=11> */
.L_x_15388:
        /* <DEDUP_REMOVED lines=20> */
.L_x_15391:
[----:B------:R-:W-:Y:S05]  /*4950*/  BSYNC.RECONVERGENT B3 ;  /* 0x0000000000037941 */ /* 0x000fea0003800200 */
.L_x_15390:
[----:B------:R-:W-:Y:S01]  /*4960*/  LOP3.LUT R13, R21, 0x80000000, R23, 0xb8, !PT ;  /* 0x80000000150d7812 */ /* 0x000fe200078eb817 */
[----:B------:R-:W-:-:S07]  /*4970*/  IMAD.MOV.U32 R12, RZ, RZ, R15 ;  /* 0x000000ffff0c7224 */ /* 0x000fce00078e000f */
.L_x_15387:
[----:B------:R-:W-:Y:S05]  /*4980*/  BSYNC.RECONVERGENT B1 ;  /* 0x0000000000017941 */ /* 0x000fea0003800200 */
.L_x_15385:
[----:B------:R-:W0:Y:S01]  /*4990*/  MUFU.RCP64H R21, R7 ;  /* 0x0000000700157308 */ /* 0x000e220000001800 */
[----:B------:R-:W-:Y:S01]  /*49a0*/  IMAD.MOV.U32 R20, RZ, RZ, 0x1 ;  /* 0x00000001ff147424 */ /* 0x000fe200078e00ff */
[----:B------:R-:W-:Y:S01]  /*49b0*/  DSETP.NEU.AND P0, PT, R12, RZ, PT ;  /* 0x000000ff0c00722a */ /* 0x000fe20003f0d000 */
[----:B------:R-:W-:Y:S01]  /*49c0*/  PLOP3.LUT P4, PT, PT, PT, PT, 0x8, 0x80 ;  /* 0x000000000080781c */ /* 0x000fe20003f8e170 */
[----:B------:R-:W-:-:S12]  /*49d0*/  BSSY.RECONVERGENT B3, `(.L_x_15392) ;  /* 0x0000012000037945 */ /* 0x000fd80003800200 */
[----:B------:R-:W-:Y:S02]  /*49e0*/  @P0 DSETP.GEU.AND P1, PT, R12, RZ, PT ;  /* 0x000000ff0c00022a */ /* 0x000fe40003f2e000 */
[----:B0-----:R-:W-:-:S04]  /*49f0*/  DFMA R14, R20, -R4, 1 ;  /* 0x3ff00000140e742b */ /* 0x001fc80000000804 */
[----:B------:R-:W-:-:S04]  /*4a00*/  @P0 DSETP.LT.XOR P4, PT, R4, RZ, !P1 ;  /* 0x000000ff0400022a */ /* 0x000fc80004f81800 */
        /* <DEDUP_REMOVED lines=9> */
[----:B------:R-:W-:-:S05]  /*4aa0*/  FFMA R7, RZ, R7, R21 ;  /* 0x00000007ff077223 */ /* 0x000fca0000000015 */
[----:B------:R-:W-:-:S13]  /*4ab0*/  FSETP.GT.AND P0, PT, |R7|, 1.469367938527859385e-39, PT ;  /* 0x001000000700780b */ /* 0x000fda0003f04200 */
[----:B------:R-:W-:Y:S05]  /*4ac0*/  @P0 BRA P2, `(.L_x_15393) ;  /* 0x0000000000080947 */ /* 0x000fea0001000000 */
[----:B------:R-:W-:-:S07]  /*4ad0*/  MOV R3, 0x4af0 ;  /* 0x00004af000037802 */ /* 0x000fce0000000f00 */
[----:B------:R-:W-:Y:S05]  /*4ae0*/  CALL.REL.NOINC `($__internal_8_$__cuda_sm20_div_rn_f64_full) ;  /* 0x0000006000c07944 */ /* 0x000fea0003c00000 */
.L_x_15393:
[----:B------:R-:W-:Y:S05]  /*4af0*/  BSYNC.RECONVERGENT B3 ;  /* 0x0000000000037941 */ /* 0x000fea0003800200 */
.L_x_15392:
        /* <DEDUP_REMOVED lines=32> */
[----:B------:R-:W-:-:S07]  /*4d00*/  IMAD.MOV.U32 R5, RZ, RZ, R21 ;  /* 0x000000ffff057224 */ /* 0x000fce00078e0015 */
.L_x_15395:
[----:B------:R-:W-:Y:S05]  /*4d10*/  BSYNC.RECONVERGENT B3 ;  /* 0x0000000000037941 */ /* 0x000fea0003800200 */
.L_x_15394:
[----:B------:R-:W-:Y:S01]  /*4d20*/  LOP3.LUT R5, RZ, 0x80000000, R5, 0xb8, !PT ;  /* 0x80000000ff057812 */ /* 0x000fe200078eb805 */
[----:B------:R-:W-:-:S07]  /*4d30*/  IMAD.MOV.U32 R4, RZ, RZ, RZ ;  /* 0x000000ffff047224 */ /* 0x000fce00078e00ff */
.L_x_15384:
[----:B------:R-:W-:Y:S05]  /*4d40*/  BSYNC.RECONVERGENT B2 ;  /* 0x0000000000027941 */ /* 0x000fea0003800200 */
.L_x_15383:
[----:B------:R-:W0:Y:S01]  /*4d50*/  S2R R3, SR_CTAID.X ;  /* 0x0000000000037919 */ /* 0x000e220000002500 */
[----:B------:R-:W0:Y:S01]  /*4d60*/  LDC R6, c[0x0][0x380] ;  /* 0x0000e000ff067b82 */ /* 0x000e220000000800 */
[----:B------:R-:W-:Y:S01]  /*4d70*/  BSSY.RECONVERGENT B2, `(.L_x_15396) ;  /* 0x000008d000027945 */ /* 0x000fe20003800200 */
[----:B0-----:R-:W-:Y:S02]  /*4d80*/  IMAD R6, R3, -0x200, R6 ;  /* 0xfffffe0003067824 */ /* 0x001fe400078e0206 */
[----:B------:R-:W-:-:S05]  /*4d90*/  VIADD R3, R2, 0x80 ;  /* 0x0000008002037836 */ /* 0x000fca0000000000 */
[----:B------:R-:W-:-:S13]  /*4da0*/  ISETP.GE.AND P0, PT, R3, R6, PT ;  /* 0x000000060300720c */ /* 0x000fda0003f06270 */
[----:B------:R-:W-:Y:S05]  /*4db0*/  @P0 BRA `(.L_x_15397) ;  /* 0x0000000800200947 */ /* 0x000fea0003800000 */
[----:B-----5:R-:W-:Y:S01]  /*4dc0*/  LOP3.LUT R7, R19, 0x7fffffff, RZ, 0xc0, !PT ;  /* 0x7fffffff13077812 */ /* 0x020fe200078ec0ff */
        /* <DEDUP_REMOVED lines=18> */
[----:B------:R-:W-:-:S05]  /*4ef0*/  FSEL R3, R11, R9, !P1 ;  /* 0x000000090b037208 */ /* 0x000fca0004800000 */
[----:B------:R-:W-:Y:S01]  /*4f00*/  @!P0 DMUL R6, R6, 1.80143985094819840000e+16 ;  /* 0x4350000006068828 */ /* 0x000fe20000000000 */
[----:B0-----:R-:W-:-:S09]  /*4f10*/  FSEL R20, R10, UR4, !P1 ;  /* 0x000000040a147c08 */ /* 0x001fd2000c800000 */
[----:B------:R-:W-:Y:S01]  /*4f20*/  @!P0 LEA.HI R15, R7, R12, RZ, 0xc ;  /* 0x0000000c070f8211 */ /* 0x000fe200078f60ff */
[----:B------:R-:W-:Y:S01]  /*4f30*/  IMAD.MOV.U32 R13, RZ, RZ, R6 ;  /* 0x000000ffff0d7224 */ /* 0x000fe200078e0006 */
[----:B------:R-:W-:Y:S02]  /*4f40*/  LOP3.LUT R6, R3, 0xfffff, RZ, 0xc0, !PT ;  /* 0x000fffff03067812 */ /* 0x000fe400078ec0ff */
[----:B------:R-:W-:Y:S01]  /*4f50*/  SEL R3, R34, R0, !P1 ;  /* 0x0000000022037207 */ /* 0x000fe20004800000 */
[----:B------:R-:W-:Y:S01]  /*4f60*/  @!P0 VIADD R12, R15, 0xffffffca ;  /* 0xffffffca0f0c8836 */ /* 0x000fe20000000000 */
[----:B------:R-:W-:Y:S02]  /*4f70*/  LOP3.LUT R14, R7, 0xfffff, RZ, 0xc0, !PT ;  /* 0x000fffff070e7812 */ /* 0x000fe400078ec0ff */
[----:B------:R-:W-:Y:S01]  /*4f80*/  LOP3.LUT R21, R6, 0x100000, RZ, 0xfc, !PT ;  /* 0x0010000006157812 */ /* 0x000fe200078efcff */
[----:B------:R-:W-:Y:S01]  /*4f90*/  IMAD.IADD R12, R12, 0x1, -R3 ;  /* 0x000000010c0c7824 */ /* 0x000fe200078e0a03 */
[----:B------:R-:W-:-:S07]  /*4fa0*/  LOP3.LUT R14, R14, 0x100000, RZ, 0xfc, !PT ;  /* 0x001000000e0e7812 */ /* 0x000fce00078efcff */
.L_x_15402:
        /* <DEDUP_REMOVED lines=11> */
.L_x_15401:
        /* <DEDUP_REMOVED lines=19> */
.L_x_15404:
[----:B------:R-:W-:Y:S05]  /*5190*/  BSYNC.RECONVERGENT B3 ;  /* 0x0000000000037941 */ /* 0x000fea0003800200 */
.L_x_15403:
[----:B------:R-:W-:Y:S01]  /*51a0*/  LOP3.LUT R13, R13, 0x80000000, R19, 0xb8, !PT ;  /* 0x800000000d0d7812 */ /* 0x000fe200078eb813 */
[----:B------:R-:W-:Y:S06]  /*51b0*/  BRA `(.L_x_15400) ;  /* 0x00000000001c7947 */ /* 0x000fec0003800000 */
.L_x_15399:
[----:B------:R-:W-:-:S06]  /*51c0*/  DSETP.NAN.AND P0, PT, R8, R8, PT ;  /* 0x000000080800722a */ /* 0x000fcc0003f08000 */
[----:B------:R-:W-:-:S14]  /*51d0*/  DSETP.NUM.AND P0, PT, R6, R6, !P0 ;  /* 0x000000060600722a */ /* 0x000fdc0004707000 */
[----:B------:R-:W0:Y:S01]  /*51e0*/  @!P0 LDC.64 R12, c[0x0][0x390] ;  /* 0x0000e400ff0c8b82 */ /* 0x000e220000000a00 */
[----:B------:R-:W-:Y:S02]  /*51f0*/  @P0 DSETP.NEU.AND P1, PT, R6, +INF , PT ;  /* 0x7ff000000600042a */ /* 0x000fe40003f2d000 */
[----:B0-----:R-:W-:-:S06]  /*5200*/  @!P0 DADD R12, R18, R12 ;  /* 0x00000000120c8229 */ /* 0x001fcc000000000c */
[----:B------:R-:W-:Y:S02]  /*5210*/  @P0 FSEL R12, R18, RZ, P1 ;  /* 0x000000ff120c0208 */ /* 0x000fe40000800000 */
[----:B------:R-:W-:-:S07]  /*5220*/  @P0 FSEL R13, R19, -QNAN , P1 ;  /* 0xfff80000130d0808 */ /* 0x000fce0000800000 */
.L_x_15400:
[----:B------:R-:W-:Y:S05]  /*5230*/  BSYNC.RECONVERGENT B1 ;  /* 0x0000000000017941 */ /* 0x000fea0003800200 */
.L_x_15398:
[----:B------:R-:W0:Y:S01]  /*5240*/  LDCU UR4, c[0x0][0x394] ;  /* 0x00007280ff0477ac */ /* 0x000e220008000800 */
[----:B------:R-:W1:Y:S01]  /*5250*/  LDC.64 R14, c[0x0][0x390] ;  /* 0x0000e400ff0e7b82 */ /* 0x000e620000000a00 */
[----:B------:R-:W-:Y:S01]  /*5260*/  IMAD.MOV.U32 R6, RZ, RZ, 0x1 ;  /* 0x00000001ff067424 */ /* 0x000fe200078e00ff */
[----:B------:R-:W-:Y:S01]  /*5270*/  DSETP.NEU.AND P0, PT, R12, RZ, PT ;  /* 0x000000ff0c00722a */ /* 0x000fe20003f0d000 */
[----:B------:R-:W-:Y:S01]  /*5280*/  PLOP3.LUT P4, PT, PT, PT, PT, 0x8, 0x80 ;  /* 0x000000000080781c */ /* 0x000fe20003f8e170 */
[----:B------:R-:W-:-:S12]  /*5290*/  BSSY.RECONVERGENT B3, `(.L_x_15405) ;  /* 0x0000015000037945 */ /* 0x000fd80003800200 */
[----:B------:R-:W-:Y:S01]  /*52a0*/  @P0 DSETP.GEU.AND P1, PT, R12, RZ, PT ;  /* 0x000000ff0c00022a */ /* 0x000fe20003f2e000 */
[----:B0-----:R-:W0:Y:S05]  /*52b0*/  MUFU.RCP64H R7, UR4 ;  /* 0x0000000400077d08 */ /* 0x001e2a0008001800 */
[----:B-1----:R-:W-:Y:S02]  /*52c0*/  @P0 DSETP.LT.XOR P4, PT, R14, RZ, !P1 ;  /* 0x000000ff0e00022a */ /* 0x002fe40004f81800 */
[----:B0-----:R-:W-:-:S08]  /*52d0*/  DFMA R20, R6, -R14, 1 ;  /* 0x3ff000000614742b */ /* 0x001fd0000000080e */
[----:B------:R-:W-:-:S08]  /*52e0*/  DFMA R20, R20, R20, R20 ;  /* 0x000000141414722b */ /* 0x000fd00000000014 */
[----:B------:R-:W-:Y:S02]  /*52f0*/  DFMA R20, R6, R20, R6 ;  /* 0x000000140614722b */ /* 0x000fe40000000006 */
[----:B------:R-:W-:-:S06]  /*5300*/  DADD R6, -R12, R18 ;  /* 0x000000000c067229 */ /* 0x000fcc0000000112 */
[----:B----4-:R-:W-:-:S04]  /*5310*/  DFMA R22, R20, -R14, 1 ;  /* 0x3ff000001416742b */ /* 0x010fc8000000080e */
        /* <DEDUP_REMOVED lines=12> */
.L_x_15406:
[----:B------:R-:W-:Y:S05]  /*53e0*/  BSYNC.RECONVERGENT B3 ;  /* 0x0000000000037941 */ /* 0x000fea0003800200 */
.L_x_15405:
        /* <DEDUP_REMOVED lines=27> */
.L_x_15409:
[----:B------:R-:W-:Y:S05]  /*55a0*/  BSYNC.RECONVERGENT B3 ;  /* 0x0000000000037941 */ /* 0x000fea0003800200 */
.L_x_15408:
[----:B------:R-:W-:Y:S01]  /*55b0*/  LOP3.LUT R29, RZ, 0x80000000, R7, 0xb8, !PT ;  /* 0x80000000ff1d7812 */ /* 0x000fe200078eb807 */
[----:B------:R-:W-:Y:S01]  /*55c0*/  IMAD.MOV.U32 R28, RZ, RZ, RZ ;  /* 0x000000ffff1c7224 */ /* 0x000fe200078e00ff */
[----:B------:R-:W-:Y:S06]  /*55d0*/  BRA `(.L_x_15397) ;  /* 0x0000000000187947 */ /* 0x000fec0003800000 */
.L_x_15407:
[----:B------:R-:W0:Y:S02]  /*55e0*/  FRND.F64.FLOOR R6, R20 ;  /* 0x0000001400067313 */ /* 0x000e240000305800 */
[----:B0-----:R-:W-:Y:S02]  /*55f0*/  DADD R12, R20, -R6 ;  /* 0x00000000140c7229 */ /* 0x001fe40000000806 */
[----:B------:R-:W-:-:S06]  /*5600*/  DADD R14, R6, 1 ;  /* 0x3ff00000060e7429 */ /* 0x000fcc0000000000 */
[----:B------:R-:W-:-:S06]  /*5610*/  DSETP.GT.AND P0, PT, R12, 0.5, PT ;  /* 0x3fe000000c00742a */ /* 0x000fcc0003f04000 */
[----:B------:R-:W-:Y:S02]  /*5620*/  FSEL R28, R14, R6, P0 ;  /* 0x000000060e1c7208 */ /* 0x000fe40000000000 */
[----:B------:R-:W-:-:S07]  /*5630*/  FSEL R29, R15, R7, P0 ;  /* 0x000000070f1d7208 */ /* 0x000fce0000000000 */
.L_x_15397:
[----:B------:R-:W-:Y:S05]  /*5640*/  BSYNC.RECONVERGENT B2 ;  /* 0x0000000000027941 */ /* 0x000fea0003800200 */
.L_x_15396:
        /* <DEDUP_REMOVED lines=38> */
.L_x_15416:
        /* <DEDUP_REMOVED lines=11> */
.L_x_15415:
        /* <DEDUP_REMOVED lines=19> */
.L_x_15418:
[----:B------:R-:W-:Y:S05]  /*5a90*/  BSYNC.RECONVERGENT B3 ;  /* 0x0000000000037941 */ /* 0x000fea0003800200 */
.L_x_15417:
[----:B------:R-:W-:Y:S01]  /*5aa0*/  LOP3.LUT R13, R13, 0x80000000, R17, 0xb8, !PT ;  /* 0x800000000d0d7812 */ /* 0x000fe200078eb811 */
[----:B------:R-:W-:Y:S06]  /*5ab0*/  BRA `(.L_x_15414) ;  /* 0x00000000001c7947 */ /* 0x000fec0003800000 */
.L_x_15413:
[----:B------:R-:W-:-:S06]  /*5ac0*/  DSETP.NAN.AND P0, PT, R8, R8, PT ;  /* 0x000000080800722a */ /* 0x000fcc0003f08000 */
[----:B------:R-:W-:-:S14]  /*5ad0*/  DSETP.NUM.AND P0, PT, R6, R6, !P0 ;  /* 0x000000060600722a */ /* 0x000fdc0004707000 */
[----:B------:R-:W0:Y:S01]  /*5ae0*/  @!P0 LDC.64 R12, c[0x0][0x390] ;  /* 0x0000e400ff0c8b82 */ /* 0x000e220000000a00 */
[----:B------:R-:W-:Y:S02]  /*5af0*/  @P0 DSETP.NEU.AND P1, PT, R6, +INF , PT ;  /* 0x7ff000000600042a */ /* 0x000fe40003f2d000 */
[----:B0-----:R-:W-:-:S06]  /*5b00*/  @!P0 DADD R12, R16, R12 ;  /* 0x00000000100c8229 */ /* 0x001fcc000000000c */
[----:B------:R-:W-:Y:S02]  /*5b10*/  @P0 FSEL R12, R16, RZ, P1 ;  /* 0x000000ff100c0208 */ /* 0x000fe40000800000 */
[----:B------:R-:W-:-:S07]  /*5b20*/  @P0 FSEL R13, R17, -QNAN , P1 ;  /* 0xfff80000110d0808 */ /* 0x000fce0000800000 */
.L_x_15414:
[----:B------:R-:W-:Y:S05]  /*5b30*/  BSYNC.RECONVERGENT B1 ;  /* 0x0000000000017941 */ /* 0x000fea0003800200 */
.L_x_15412:
        /* <DEDUP_REMOVED lines=17> */
[----:B----4-:R-:W-:-:S08]  /*5c50*/  DFMA R22, R20, -R14, R6 ;  /* 0x8000000e1416722b */ /* 0x010fd00000000006 */
        /* <DEDUP_REMOVED lines=10> */
.L_x_15420:
[----:B------:R-:W-:Y:S05]  /*5d00*/  BSYNC.RECONVERGENT B3 ;  /* 0x0000000000037941 */ /* 0x000fea0003800200 */
.L_x_15419:
        /* <DEDUP_REMOVED lines=27> */
.L_x_15423:
[----:B------:R-:W-:Y:S05]  /*5ec0*/  BSYNC.RECONVERGENT B3 ;  /* 0x0000000000037941 */ /* 0x000fea0003800200 */
.L_x_15422:
[----:B------:R-:W-:Y:S01]  /*5ed0*/  LOP3.LUT R25, RZ, 0x80000000, R7, 0xb8, !PT ;  /* 0x80000000ff197812 */ /* 0x000fe200078eb807 */
[----:B------:R-:W-:Y:S01]  /*5ee0*/  IMAD.MOV.U32 R24, RZ, RZ, RZ ;  /* 0x000000ffff187224 */ /* 0x000fe200078e00ff */
[----:B------:R-:W-:Y:S06]  /*5ef0*/  BRA `(.L_x_15411) ;  /* 0x0000000000187947 */ /* 0x000fec0003800000 */
.L_x_15421:
[----:B------:R-:W0:Y:S02]  /*5f00*/  FRND.F64.FLOOR R6, R18 ;  /* 0x0000001200067313 */ /* 0x000e240000305800 */
[----:B0-----:R-:W-:Y:S02]  /*5f10*/  DADD R12, R18, -R6 ;  /* 0x00000000120c7229 */ /* 0x001fe40000000806 */
[----:B------:R-:W-:-:S06]  /*5f20*/  DADD R14, R6, 1 ;  /* 0x3ff00000060e7429 */ /* 0x000fcc0000000000 */
[----:B------:R-:W-:-:S06]  /*5f30*/  DSETP.GT.AND P0, PT, R12, 0.5, PT ;  /* 0x3fe000000c00742a */ /* 0x000fcc0003f04000 */
[----:B------:R-:W-:Y:S02]  /*5f40*/  FSEL R24, R14, R6, P0 ;  /* 0x000000060e187208 */ /* 0x000fe40000000000 */
[----:B------:R-:W-:-:S07]  /*5f50*/  FSEL R25, R15, R7, P0 ;  /* 0x000000070f197208 */ /* 0x000fce0000000000 */
.L_x_15411:
[----:B------:R-:W-:Y:S05]  /*5f60*/  BSYNC.RECONVERGENT B2 ;  /* 0x0000000000027941 */ /* 0x000fea0003800200 */
.L_x_15410:
[----:B------:R-:W0:Y:S01]  /*5f70*/  S2R R3, SR_CTAID.X ;  /* 0x0000000000037919 */ /* 0x000e220000002500 */
[----:B------:R-:W0:Y:S02]  /*5f80*/  LDC R6, c[0x0][0x380] ;  /* 0x0000e000ff067b82 */ /* 0x000e240000000800 */
        /* <DEDUP_REMOVED lines=27> */
[----:B------:R-:W-:Y:S02]  /*6140*/  LOP3.LUT R13, R11, 0x100000, RZ, 0xfc, !PT ;  /* 0x001000000b0d7812 */ /* 0x000fe400078efcff */
[----:B0-----:R-:W-:-:S05]  /*6150*/  FSEL R10, R10, UR4, !P1 ;  /* 0x000000040a0a7c08 */ /* 0x001fca000c800000 */
[C---:B------:R-:W-:Y:S02]  /*6160*/  @!P0 LEA.HI R9, R7.reuse, R3, RZ, 0xc ;  /* 0x0000000307098211 */ /* 0x040fe400078f60ff */
[----:B------:R-:W-:-:S03]  /*6170*/  LOP3.LUT R8, R7, 0xfffff, RZ, 0xc0, !PT ;  /* 0x000fffff07087812 */ /* 0x000fc600078ec0ff */
[----:B------:R-:W-:Y:S01]  /*6180*/  @!P0 VIADD R3, R9, 0xffffffca ;  /* 0xffffffca09038836 */ /* 0x000fe20000000000 */
[----:B------:R-:W-:Y:S01]  /*6190*/  LOP3.LUT R8, R8, 0x100000, RZ, 0xfc, !PT ;  /* 0x0010000008087812 */ /* 0x000fe200078efcff */
[----:B------:R-:W-:Y:S02]  /*61a0*/  IMAD.MOV.U32 R9, RZ, RZ, R6 ;  /* 0x000000ffff097224 */ /* 0x000fe400078e0006 */
[----:B------:R-:W-:-:S07]  /*61b0*/  IMAD.IADD R3, R3, 0x1, -R0 ;  /* 0x0000000103037824 */ /* 0x000fce00078e0a00 */
.L_x_15428:
        /* <DEDUP_REMOVED lines=11> */
.L_x_15427:
        /* <DEDUP_REMOVED lines=19> */
.L_x_15430:
[----:B------:R-:W-:Y:S05]  /*63a0*/  BSYNC.RECONVERGENT B2 ;  /* 0x0000000000027941 */ /* 0x000fea0003800200 */
.L_x_15429:
[----:B------:R-:W-:Y:S01]  /*63b0*/  LOP3.LUT R13, R13, 0x80000000, R27, 0xb8, !PT ;  /* 0x800000000d0d7812 */ /* 0x000fe200078eb81b */
[----:B------:R-:W-:Y:S06]  /*63c0*/  BRA `(.L_x_15426) ;  /* 0x00000000001c7947 */ /* 0x000fec0003800000 */
.L_x_15425:
[----:B------:R-:W-:-:S06]  /*63d0*/  DSETP.NAN.AND P0, PT, R8, R8, PT ;  /* 0x000000080800722a */ /* 0x000fcc0003f08000 */
[----:B------:R-:W-:-:S14]  /*63e0*/  DSETP.NUM.AND P0, PT, R6, R6, !P0 ;  /* 0x000000060600722a */ /* 0x000fdc0004707000 */
[----:B------:R-:W0:Y:S01]  /*63f0*/  @!P0 LDC.64 R12, c[0x0][0x390] ;  /* 0x0000e400ff0c8b82 */ /* 0x000e220000000a00 */
[----:B------:R-:W-:Y:S02]  /*6400*/  @P0 DSETP.NEU.AND P1, PT, R6, +INF , PT ;  /* 0x7ff000000600042a */ /* 0x000fe40003f2d000 */
[----:B0-----:R-:W-:-:S06]  /*6410*/  @!P0 DADD R12, R26, R12 ;  /* 0x000000001a0c8229 */ /* 0x001fcc000000000c */
[----:B------:R-:W-:Y:S02]  /*6420*/  @P0 FSEL R12, R26, RZ, P1 ;  /* 0x000000ff1a0c0208 */ /* 0x000fe40000800000 */
[----:B------:R-:W-:-:S07]  /*6430*/  @P0 FSEL R13, R27, -QNAN , P1 ;  /* 0xfff800001b0d0808 */ /* 0x000fce0000800000 */
.L_x_15426:
[----:B------:R-:W-:Y:S05]  /*6440*/  BSYNC.RECONVERGENT B1 ;  /* 0x0000000000017941 */ /* 0x000fea0003800200 */
.L_x_15424:
[----:B------:R-:W0:Y:S01]  /*6450*/  LDCU UR4, c[0x0][0x394] ;  /* 0x00007280ff0477ac */ /* 0x000e220008000800 */
[----:B------:R-:W1:Y:S01]  /*6460*/  LDC.64 R8, c[0x0][0x390] ;  /* 0x0000e400ff087b82 */ /* 0x000e620000000a00 */
        /* <DEDUP_REMOVED lines=8> */
[----:B-1----:R-:W-:Y:S02]  /*64f0*/  @P0 DSETP.LT.XOR P4, PT, R8, RZ, !P1 ;  /* 0x000000ff0800022a */ /* 0x002fe40004f81800 */
        /* <DEDUP_REMOVED lines=11> */
[----:B------:R-:W-:-:S07]  /*65b0*/  MOV R3, 0x65d0 ;  /* 0x000065d000037802 */ /* 0x000fce0000000f00 */
[----:B----4-:R-:W-:Y:S05]  /*65c0*/  CALL.REL.NOINC `($__internal_8_$__cuda_sm20_div_rn_f64_full) ;  /* 0x0000004800087944 */ /* 0x010fea0003c00000 */
[----:B------:R-:W-:Y:S02]  /*65d0*/  IMAD.MOV.U32 R6, RZ, RZ, R20 ;  /* 0x000000ffff067224 */ /* 0x000fe400078e0014 */
[----:B------:R-:W-:-:S07]  /*65e0*/  IMAD.MOV.U32 R7, RZ, RZ, R21 ;  /* 0x000000ffff077224 */ /* 0x000fce00078e0015 */
.L_x_15432:
[----:B------:R-:W-:Y:S05]  /*65f0*/  BSYNC.RECONVERGENT B2 ;  /* 0x0000000000027941 */ /* 0x000fea0003800200 */
.L_x_15431:
        /* <DEDUP_REMOVED lines=25> */
[----:B----4-:R-:W-:Y:S05]  /*6790*/  CALL.REL.NOINC `($__internal_8_$__cuda_sm20_div_rn_f64_full) ;  /* 0x0000004400947944 */ /* 0x010fea0003c00000 */
[----:B------:R-:W-:-:S07]  /*67a0*/  IMAD.MOV.U32 R7, RZ, RZ, R21 ;  /* 0x000000ffff077224 */ /* 0x000fce00078e0015 */
.L_x_15435:
[----:B------:R-:W-:Y:S05]  /*67b0*/  BSYNC.RECONVERGENT B2 ;  /* 0x0000000000027941 */ /* 0x000fea0003800200 */
.L_x_15434:
[----:B------:R-:W-:Y:S01]  /*67c0*/  LOP3.LUT R17, RZ, 0x80000000, R7, 0xb8, !PT ;  /* 0x80000000ff117812 */ /* 0x000fe200078eb807 */
[----:B------:R-:W-:Y:S01]  /*67d0*/  IMAD.MOV.U32 R16, RZ, RZ, RZ ;  /* 0x000000ffff107224 */ /* 0x000fe200078e00ff */
[----:B------:R-:W-:Y:S06]  /*67e0*/  BRA `(.L_x_15382) ;  /* 0x0000000000187947 */ /* 0x000fec0003800000 */
.L_x_15433:
[----:B------:R-:W0:Y:S02]  /*67f0*/  FRND.F64.FLOOR R6, R12 ;  /* 0x0000000c00067313 */ /* 0x000e240000305800 */
[----:B0-----:R-:W-:Y:S02]  /*6800*/  DADD R8, R12, -R6 ;  /* 0x000000000c087229 */ /* 0x001fe40000000806 */
[----:B------:R-:W-:-:S06]  /*6810*/  DADD R10, R6, 1 ;  /* 0x3ff00000060a7429 */ /* 0x000fcc0000000000 */
[----:B------:R-:W-:-:S06]  /*6820*/  DSETP.GT.AND P0, PT, R8, 0.5, PT ;  /* 0x3fe000000800742a */ /* 0x000fcc0003f04000 */
[----:B------:R-:W-:Y:S02]  /*6830*/  FSEL R16, R10, R6, P0 ;  /* 0x000000060a107208 */ /* 0x000fe40000000000 */
[----:B------:R-:W-:-:S07]  /*6840*/  FSEL R17, R11, R7, P0 ;  /* 0x000000070b117208 */ /* 0x000fce0000000000 */
.L_x_15382:
[----:B------:R-:W-:Y:S05]  /*6850*/  BSYNC.RECONVERGENT B0 ;  /* 0x0000000000007941 */ /* 0x000fea0003800200 */
.L_x_15372:
[----:B----45:R-:W0:Y:S01]  /*6860*/  S2R R22, SR_CTAID.X ;  /* 0x0000000000167919 */ /* 0x030e220000002500 */
[----:B------:R-:W0:Y:S01]  /*6870*/  LDC R19, c[0x0][0x380] ;  /* 0x0000e000ff137b82 */ /* 0x000e220000000800 */
        /* <DEDUP_REMOVED lines=27> */
.L_x_15442:
[----:B------:R-:W0:Y:S02]  /*6a30*/  F2I.S64.F64.TRUNC R4, R4 ;  /* 0x0000000400047311 */ /* 0x000e24000030d900 */
[----:B0-----:R-:W-:-:S05]  /*6a40*/  IMAD.MOV.U32 R3, RZ, RZ, R4 ;  /* 0x000000ffff037224 */ /* 0x001fca00078e0004 */
[----:B------:R0:W-:Y:S01]  /*6a50*/  STG.E.U8 desc[UR36][R8.64], R3 ;  /* 0x0000000308007986 */ /* 0x0001e2000c101124 */
[----:B------:R-:W-:Y:S05]  /*6a60*/  BRA `(.L_x_15444) ;  /* 0x0000000c00dc7947 */ /* 0x000fea0003800000 */
.L_x_15441:
        /* <DEDUP_REMOVED lines=9> */
.L_x_15446:
[----:B------:R-:W0:Y:S02]  /*6b00*/  F2I.F64.TRUNC R5, R4 ;  /* 0x0000000400057311 */ /* 0x000e24000030d100 */
[----:B0-----:R3:W-:Y:S01]  /*6b10*/  STG.E desc[UR36][R8.64], R5 ;  /* 0x0000000508007986 */ /* 0x0017e2000c101924 */
[----:B------:R-:W-:Y:S05]  /*6b20*/  BRA `(.L_x_15444) ;  /* 0x0000000c00ac7947 */ /* 0x000fea0003800000 */
.L_x_15445:
[----:B------:R-:W0:Y:S02]  /*6b30*/  F2I.F64.TRUNC R5, R4 ;  /* 0x0000000400057311 */ /* 0x000e24000030d100 */
[----:B0-----:R2:W-:Y:S01]  /*6b40*/  STG.E.U16 desc[UR36][R8.64], R5 ;  /* 0x0000000508007986 */ /* 0x0015e2000c101524 */
[----:B------:R-:W-:Y:S05]  /*6b50*/  BRA `(.L_x_15444) ;  /* 0x0000000c00a07947 */ /* 0x000fea0003800000 */
.L_x_15440:
        /* <DEDUP_REMOVED lines=13> */
.L_x_15448:
        /* <DEDUP_REMOVED lines=8> */
.L_x_15447:
        /* <DEDUP_REMOVED lines=14> */
.L_x_15450:
        /* <DEDUP_REMOVED lines=9> */
.L_x_15449:
[----:B------:R0:W-:Y:S01]  /*6e20*/  STG.E.64 desc[UR36][R8.64], R4 ;  /* 0x0000000408007986 */ /* 0x0001e2000c101b24 */
[----:B------:R-:W-:Y:S05]  /*6e30*/  BRA `(.L_x_15444) ;  /* 0x0000000800e87947 */ /* 0x000fea0003800000 */
.L_x_15439:
        /* <DEDUP_REMOVED lines=12> */
.L_x_15453:
[----:B------:R-:W-:-:S05]  /*6f00*/  CS2R R6, SRZ ;  /* 0x0000000000067805 */ /* 0x000fca000001ff00 */
[----:B------:R0:W-:Y:S01]  /*6f10*/  STG.E.128 desc[UR36][R8.64], R4 ;  /* 0x0000000408007986 */ /* 0x0001e2000c101d24 */
[----:B------:R-:W-:Y:S05]  /*6f20*/  BRA `(.L_x_15444) ;  /* 0x0000000800ac7947 */ /* 0x000fea0003800000 */
.L_x_15452:
        /* <DEDUP_REMOVED lines=23> */
.L_x_15457:
[----:B------:R-:W-:Y:S05]  /*70a0*/  BSYNC.RECONVERGENT B0 ;  /* 0x0000000000007941 */ /* 0x000fea0003800200 */
.L_x_15456:
[----:B------:R-:W-:-:S05]  /*70b0*/  LOP3.LUT R7, R0, 0x80, R7, 0xf8, !PT ;  /* 0x0000008000077812 */ /* 0x000fca00078ef807 */
[----:B------:R0:W-:Y:S01]  /*70c0*/  STG.E.U8 desc[UR36][R8.64], R7 ;  /* 0x0000000708007986 */ /* 0x0001e2000c101124 */
[----:B------:R-:W-:Y:S05]  /*70d0*/  BRA `(.L_x_15444) ;  /* 0x0000000800407947 */ /* 0x000fea0003800000 */
.L_x_15455:
        /* <DEDUP_REMOVED lines=19> */
.L_x_15459:
[----:B------:R-:W-:Y:S05]  /*7210*/  BSYNC.RECONVERGENT B0 ;  /* 0x0000000000007941 */ /* 0x000fea0003800200 */
.L_x_15458:
[----:B------:R-:W-:-:S05]  /*7220*/  LOP3.LUT R7, R0, 0x80, R7, 0xf8, !PT ;  /* 0x0000008000077812 */ /* 0x000fca00078ef807 */
[----:B------:R0:W-:Y:S01]  /*7230*/  STG.E.U8 desc[UR36][R8.64], R7 ;  /* 0x0000000708007986 */ /* 0x0001e2000c101124 */
[----:B------:R-:W-:Y:S05]  /*7240*/  BRA `(.L_x_15444) ;  /* 0x0000000400e47947 */ /* 0x000fea0003800000 */
.L_x_15454:
        /* <DEDUP_REMOVED lines=8> */
.L_x_15451:
        /* <DEDUP_REMOVED lines=11> */
.L_x_15462:
        /* <DEDUP_REMOVED lines=17> */
.L_x_15465:
[----:B------:R-:W-:-:S04]  /*7490*/  SHF.R.U32.HI R0, RZ, 0x14, R7 ;  /* 0x00000014ff007819 */ /* 0x000fc80000011607 */
[----:B------:R-:W-:-:S04]  /*74a0*/  LOP3.LUT R0, R0, 0x1, RZ, 0xc0, !PT ;  /* 0x0000000100007812 */ /* 0x000fc800078ec0ff */
[----:B------:R-:W-:-:S04]  /*74b0*/  IADD3 R0, PT, PT, R7, 0x487ffff, R0 ;  /* 0x0487ffff07007810 */ /* 0x000fc80007ffe000 */
[----:B------:R-:W-:-:S04]  /*74c0*/  SHF.R.U32.HI R0, RZ, 0x14, R0 ;  /* 0x00000014ff007819 */ /* 0x000fc80000011600 */
[----:B------:R-:W-:-:S07]  /*74d0*/  LOP3.LUT R3, R0, 0xff, RZ, 0xc0, !PT ;  /* 0x000000ff00037812 */ /* 0x000fce00078ec0ff */
.L_x_15466:
[----:B------:R-:W-:-:S04]  /*74e0*/  SHF.R.U32.HI R0, RZ, 0x18, R7 ;  /* 0x00000018ff007819 */ /* 0x000fc80000011607 */
[----:B------:R-:W-:-:S07]  /*74f0*/  LOP3.LUT R0, R3, 0x80, R0, 0xf8, !PT ;  /* 0x0000008003007812 */ /* 0x000fce00078ef800 */
.L_x_15464:
[----:B------:R-:W-:Y:S05]  /*7500*/  BSYNC.RECONVERGENT B0 ;  /* 0x0000000000007941 */ /* 0x000fea0003800200 */
.L_x_15463:
[----:B------:R0:W-:Y:S01]  /*7510*/  STG.E.U8 desc[UR36][R8.64], R0 ;  /* 0x0000000008007986 */ /* 0x0001e2000c101124 */
[----:B------:R-:W-:Y:S05]  /*7520*/  BRA `(.L_x_15444) ;  /* 0x00000004002c7947 */ /* 0x000fea0003800000 */
.L_x_15461:
        /* <DEDUP_REMOVED lines=17> */
.L_x_15469:
[----:B------:R-:W-:-:S04]  /*7640*/  SHF.R.U32.HI R0, RZ, 0x15, R7 ;  /* 0x00000015ff007819 */ /* 0x000fc80000011607 */
[----:B------:R-:W-:-:S04]  /*7650*/  LOP3.LUT R0, R0, 0x1, RZ, 0xc0, !PT ;  /* 0x0000000100007812 */ /* 0x000fc800078ec0ff */
[----:B------:R-:W-:-:S04]  /*7660*/  IADD3 R0, PT, PT, R7, 0x88fffff, R0 ;  /* 0x088fffff07007810 */ /* 0x000fc80007ffe000 */
[----:B------:R-:W-:-:S04]  /*7670*/  SHF.R.U32.HI R0, RZ, 0x15, R0 ;  /* 0x00000015ff007819 */ /* 0x000fc80000011600 */
[----:B------:R-:W-:-:S07]  /*7680*/  LOP3.LUT R3, R0, 0xff, RZ, 0xc0, !PT ;  /* 0x000000ff00037812 */ /* 0x000fce00078ec0ff */
.L_x_15470:
[----:B------:R-:W-:-:S04]  /*7690*/  SHF.R.U32.HI R0, RZ, 0x18, R7 ;  /* 0x00000018ff007819 */ /* 0x000fc80000011607 */
[----:B------:R-:W-:-:S07]  /*76a0*/  LOP3.LUT R0, R3, 0x80, R0, 0xf8, !PT ;  /* 0x0000008003007812 */ /* 0x000fce00078ef800 */
.L_x_15468:
[----:B------:R-:W-:Y:S05]  /*76b0*/  BSYNC.RECONVERGENT B0 ;  /* 0x0000000000007941 */ /* 0x000fea0003800200 */
.L_x_15467:
[----:B------:R0:W-:Y:S01]  /*76c0*/  STG.E.U8 desc[UR36][R8.64], R0 ;  /* 0x0000000008007986 */ /* 0x0001e2000c101124 */
[----:B------:R-:W-:Y:S05]  /*76d0*/  BRA `(.L_x_15444) ;  /* 0x0000000000c07947 */ /* 0x000fea0003800000 */
.L_x_15460:
[----:B------:R-:W-:-:S13]  /*76e0*/  ISETP.NE.AND P0, PT, R0, 0x1c, PT ;  /* 0x0000001c0000780c */ /* 0x000fda0003f05270 */
[----:B------:R-:W-:Y:S05]  /*76f0*/  @!P0 BRA `(.L_x_15471) ;  /* 0x0000000000b08947 */ /* 0x000fea0003800000 */
[----:B------:R-:W-:-:S13]  /*7700*/  ISETP.NE.AND P0, PT, R0, 0x1d, PT ;  /* 0x0000001d0000780c */ /* 0x000fda0003f05270 */
[----:B------:R-:W-:Y:S05]  /*7710*/  @!P0 BRA `(.L_x_15472) ;  /* 0x00000000009c8947 */ /* 0x000fea0003800000 */
[----:B------:R-:W-:-:S13]  /*7720*/  ISETP.NE.AND P0, PT, R0, 0x2c, PT ;  /* 0x0000002c0000780c */ /* 0x000fda0003f05270 */
[----:B------:R-:W-:Y:S05]  /*7730*/  @!P0 BRA `(.L_x_15473) ;  /* 0x0000000000448947 */ /* 0x000fea0003800000 */
.L_x_15443:
        /* <DEDUP_REMOVED lines=16> */
.L_x_15474:
[----:B------:R-:W-:Y:S05]  /*7840*/  BRA `(.L_x_15444) ;  /* 0x0000000000647947 */ /* 0x000fea0003800000 */
.L_x_15473:
        /* <DEDUP_REMOVED lines=20> */
.L_x_15472:
[----:B------:R-:W0:Y:S02]  /*7990*/  F2I.U64.F64.TRUNC R4, R4 ;  /* 0x0000000400047311 */ /* 0x000e24000030d800 */
[----:B0-----:R0:W-:Y:S01]  /*79a0*/  STG.E.64 desc[UR36][R8.64], R4 ;  /* 0x0000000408007986 */ /* 0x0011e2000c101b24 */
[----:B------:R-:W-:Y:S05]  /*79b0*/  BRA `(.L_x_15444) ;  /* 0x0000000000087947 */ /* 0x000fea0003800000 */
.L_x_15471:
[----:B------:R-:W0:Y:S02]  /*79c0*/  F2I.U32.F64.TRUNC R5, R4 ;  /* 0x0000000400057311 */ /* 0x000e24000030d000 */
[----:B0-----:R0:W-:Y:S02]  /*79d0*/  STG.E desc[UR36][R8.64], R5 ;  /* 0x0000000508007986 */ /* 0x0011e4000c101924 */
.L_x_15444:
[----:B------:R-:W-:-:S05]  /*79e0*/  VIADD R2, R2, 0x80 ;  /* 0x0000008002027836 */ /* 0x000fca0000000000 */
        /* <DEDUP_REMOVED lines=24> */
.L_x_15479:
[----:B------:R-:W0:Y:S02]  /*7b70*/  F2I.S64.F64.TRUNC R28, R28 ;  /* 0x0000001c001c7311 */ /* 0x000e24000030d900 */
[----:B0-----:R-:W-:-:S05]  /*7b80*/  IMAD.MOV.U32 R3, RZ, RZ, R28 ;  /* 0x000000ffff037224 */ /* 0x001fca00078e001c */
[----:B------:R4:W-:Y:S01]  /*7b90*/  STG.E.U8 desc[UR36][R4.64], R3 ;  /* 0x0000000304007986 */ /* 0x0009e2000c101124 */
[----:B------:R-:W-:Y:S05]  /*7ba0*/  BRA `(.L_x_15481) ;  /* 0x0000000c00e07947 */ /* 0x000fea0003800000 */
.L_x_15478:
        /* <DEDUP_REMOVED lines=9> */
.L_x_15483:
[----:B------:R-:W0:Y:S02]  /*7c40*/  F2I.F64.TRUNC R29, R28 ;  /* 0x0000001c001d7311 */ /* 0x000e24000030d100 */
[----:B0-----:R2:W-:Y:S01]  /*7c50*/  STG.E desc[UR36][R4.64], R29 ;  /* 0x0000001d04007986 */ /* 0x0015e2000c101924 */
[----:B------:R-:W-:Y:S05]  /*7c60*/  BRA `(.L_x_15481) ;  /* 0x0000000c00b07947 */ /* 0x000fea0003800000 */
.L_x_15482:
[----:B------:R-:W0:Y:S02]  /*7c70*/  F2I.F64.TRUNC R29, R28 ;  /* 0x0000001c001d7311 */ /* 0x000e24000030d100 */
[----:B0-----:R0:W-:Y:S01]  /*7c80*/  STG.E.U16 desc[UR36][R4.64], R29 ;  /* 0x0000001d04007986 */ /* 0x0011e2000c101524 */
[----:B------:R-:W-:Y:S05]  /*7c90*/  BRA `(.L_x_15481) ;  /* 0x0000000c00a47947 */ /* 0x000fea0003800000 */
.L_x_15477:
        /* <DEDUP_REMOVED lines=13> */
.L_x_15485:
        /* <DEDUP_REMOVED lines=8> */
.L_x_15484:
        /* <DEDUP_REMOVED lines=14> */
.L_x_15487:
        /* <DEDUP_REMOVED lines=9> */
.L_x_15486:
[----:B------:R0:W-:Y:S01]  /*7f60*/  STG.E.64 desc[UR36][R4.64], R28 ;  /* 0x0000001c04007986 */ /* 0x0001e2000c101b24 */
[----:B------:R-:W-:Y:S05]  /*7f70*/  BRA `(.L_x_15481) ;  /* 0x0000000800ec7947 */ /* 0x000fea0003800000 */
.L_x_15476:
        /* <DEDUP_REMOVED lines=13> */
.L_x_15491:
        /* <DEDUP_REMOVED lines=22> */
.L_x_15494:
[----:B------:R-:W-:-:S04]  /*81b0*/  SHF.R.U32.HI R3, RZ, 0x18, R7 ;  /* 0x00000018ff037819 */ /* 0x000fc80000011607 */
[----:B------:R-:W-:-:S07]  /*81c0*/  LOP3.LUT R0, R0, 0x80, R3, 0xf8, !PT ;  /* 0x0000008000007812 */ /* 0x000fce00078ef803 */
.L_x_15493:
[----:B------:R-:W-:Y:S05]  /*81d0*/  BSYNC.RECONVERGENT B0 ;  /* 0x0000000000007941 */ /* 0x000fea0003800200 */
.L_x_15492:
[----:B------:R0:W-:Y:S01]  /*81e0*/  STG.E.U8 desc[UR36][R4.64], R0 ;  /* 0x0000000004007986 */ /* 0x0001e2000c101124 */
[----:B------:R-:W-:Y:S05]  /*81f0*/  BRA `(.L_x_15481) ;  /* 0x00000008004c7947 */ /* 0x000fea0003800000 */
.L_x_15490:
        /* <DEDUP_REMOVED lines=22> */
.L_x_15497:
[----:B------:R-:W-:-:S04]  /*8360*/  SHF.R.U32.HI R3, RZ, 0x18, R7 ;  /* 0x00000018ff037819 */ /* 0x000fc80000011607 */
[----:B------:R-:W-:-:S07]  /*8370*/  LOP3.LUT R0, R0, 0x80, R3, 0xf8, !PT ;  /* 0x0000008000007812 */ /* 0x000fce00078ef803 */
.L_x_15496:
[----:B------:R-:W-:Y:S05]  /*8380*/  BSYNC.RECONVERGENT B0 ;  /* 0x0000000000007941 */ /* 0x000fea0003800200 */
.L_x_15495:
[----:B------:R0:W-:Y:S01]  /*8390*/  STG.E.U8 desc[UR36][R4.64], R0 ;  /* 0x0000000004007986 */ /* 0x0001e2000c101124 */
[----:B------:R-:W-:Y:S05]  /*83a0*/  BRA `(.L_x_15481) ;  /* 0x0000000400e07947 */ /* 0x000fea0003800000 */
.L_x_15489:
        /* <DEDUP_REMOVED lines=26> */
.L_x_15499:
[----:B------:R-:W0:Y:S02]  /*8550*/  F2I.U64.F64.TRUNC R28, R28 ;  /* 0x0000001c001c7311 */ /* 0x000e24000030d800 */
[----:B0-----:R0:W-:Y:S01]  /*8560*/  STG.E.64 desc[UR36][R4.64], R28 ;  /* 0x0000001c04007986 */ /* 0x0011e2000c101b24 */
[----:B------:R-:W-:Y:S05]  /*8570*/  BRA `(.L_x_15481) ;  /* 0x00000004006c7947 */ /* 0x000fea0003800000 */
.L_x_15498:
[----:B------:R-:W0:Y:S02]  /*8580*/  F2I.U32.F64.TRUNC R29, R28 ;  /* 0x0000001c001d7311 */ /* 0x000e24000030d000 */
[----:B0-----:R0:W-:Y:S01]  /*8590*/  STG.E desc[UR36][R4.64], R29 ;  /* 0x0000001d04007986 */ /* 0x0011e2000c101924 */
[----:B------:R-:W-:Y:S05]  /*85a0*/  BRA `(.L_x_15481) ;  /* 0x0000000400607947 */ /* 0x000fea0003800000 */
.L_x_15488:
        /* <DEDUP_REMOVED lines=10> */
.L_x_15501:
[----:B------:R-:W-:-:S05]  /*8650*/  CS2R R30, SRZ ;  /* 0x00000000001e7805 */ /* 0x000fca000001ff00 */
[----:B------:R0:W-:Y:S01]  /*8660*/  STG.E.128 desc[UR36][R4.64], R28 ;  /* 0x0000001c04007986 */ /* 0x0001e2000c101d24 */
[----:B------:R-:W-:Y:S05]  /*8670*/  BRA `(.L_x_15481) ;  /* 0x00000004002c7947 */ /* 0x000fea0003800000 */
.L_x_15500:
[----:B------:R-:W-:-:S13]  /*8680*/  ISETP.NE.AND P0, PT, R0, 0xf, PT ;  /* 0x0000000f0000780c */ /* 0x000fda0003f05270 */
[----:B------:R-:W-:Y:S05]  /*8690*/  @!P0 BRA `(.L_x_15502) ;  /* 0x0000000400088947 */ /* 0x000fea0003800000 */
[----:B------:R-:W-:-:S13]  /*86a0*/  ISETP.NE.AND P0, PT, R0, 0x17, PT ;  /* 0x000000170000780c */ /* 0x000fda0003f05270 */
[----:B------:R-:W-:Y:S05]  /*86b0*/  @!P0 BRA `(.L_x_15503) ;  /* 0x0000000000a08947 */ /* 0x000fea0003800000 */
[----:B------:R-:W-:-:S13]  /*86c0*/  ISETP.NE.AND P0, PT, R0, 0x18, PT ;  /* 0x000000180000780c */ /* 0x000fda0003f05270 */
[----:B------:R-:W-:Y:S05]  /*86d0*/  @!P0 BRA `(.L_x_15504) ;  /* 0x0000000000448947 */ /* 0x000fea0003800000 */
.L_x_15480:
        /* <DEDUP_REMOVED lines=16> */
.L_x_15505:
[----:B------:R-:W-:Y:S05]  /*87e0*/  BRA `(.L_x_15481) ;  /* 0x0000000000d07947 */ /* 0x000fea0003800000 */
.L_x_15504:
        /* <DEDUP_REMOVED lines=17> */
.L_x_15507:
[----:B------:R-:W-:Y:S05]  /*8900*/  BSYNC.RECONVERGENT B0 ;  /* 0x0000000000007941 */ /* 0x000fea0003800200 */
.L_x_15506:
[----:B------:R-:W-:-:S05]  /*8910*/  LOP3.LUT R3, R0, 0x80, R3, 0xf8, !PT ;  /* 0x0000008000037812 */ /* 0x000fca00078ef803 */
[----:B------:R0:W-:Y:S01]  /*8920*/  STG.E.U8 desc[UR36][R4.64], R3 ;  /* 0x0000000304007986 */ /* 0x0001e2000c101124 */
[----:B------:R-:W-:Y:S05]  /*8930*/  BRA `(.L_x_15481) ;  /* 0x00000000007c7947 */ /* 0x000fea0003800000 */
.L_x_15503:
        /* <DEDUP_REMOVED lines=16> */
.L_x_15509:
[----:B------:R-:W-:Y:S01]  /*8a40*/  IMAD.MOV.U32 R0, RZ, RZ, 0x7f ;  /* 0x0000007fff007424 */ /* 0x000fe200078e00ff */
[----:B------:R-:W-:-:S04]  /*8a50*/  ISETP.GT.U32.AND P0, PT, R3, 0x7f800000, PT ;  /* 0x7f8000000300780c */ /* 0x000fc80003f04070 */
[----:B------:R-:W-:-:S09]  /*8a60*/  SEL R0, R0, 0x7c, P0 ;  /* 0x0000007c00007807 */ /* 0x000fd20000000000 */
.L_x_15510:
[----:B------:R-:W-:Y:S05]  /*8a70*/  BSYNC.RECONVERGENT B0 ;  /* 0x0000000000007941 */ /* 0x000fea0003800200 */
.L_x_15508:
[----:B------:R-:W-:-:S04]  /*8a80*/  SHF.R.U32.HI R3, RZ, 0x18, R7 ;  /* 0x00000018ff037819 */ /* 0x000fc80000011607 */
[----:B------:R-:W-:-:S05]  /*8a90*/  LOP3.LUT R3, R0, 0x80, R3, 0xf8, !PT ;  /* 0x0000008000037812 */ /* 0x000fca00078ef803 */
[----:B------:R0:W-:Y:S01]  /*8aa0*/  STG.E.U8 desc[UR36][R4.64], R3 ;  /* 0x0000000304007986 */ /* 0x0001e2000c101124 */
[----:B------:R-:W-:Y:S05]  /*8ab0*/  BRA `(.L_x_15481) ;  /* 0x00000000001c7947 */ /* 0x000fea0003800000 */
.L_x_15502:
[----:B------:R-:W-:Y:S01]  /*8ac0*/  UMOV UR4, 0xf0000000 ;  /* 0xf000000000047882 */ /* 0x000fe20000000000 */
[----:B------:R-:W-:Y:S01]  /*8ad0*/  UMOV UR5, 0x380fffff ;  /* 0x380fffff00057882 */ /* 0x000fe20000000000 */
[----:B------:R-:W0:Y:S01]  /*8ae0*/  F2F.F32.F64 R0, R28 ;  /* 0x0000001c00007310 */ /* 0x000e220000301000 */
[----:B------:R-:W-:-:S14]  /*8af0*/  DSETP.GEU.AND P0, PT, |R28|, UR4, PT ;  /* 0x000000041c007e2a */ /* 0x000fdc000bf0e200 */
[----:B0-----:R-:W-:-:S05]  /*8b00*/  @!P0 FMUL R0, R0, 1.175494350822287508e-38 ;  /* 0x0080000000008820 */ /* 0x001fca0000400000 */
[----:B------:R-:W-:-:S05]  /*8b10*/  F2FP.BF16.F32.PACK_AB R0, RZ, R0 ;  /* 0x00000000ff00723e */ /* 0x000fca00000010ff */
[----:B------:R0:W-:Y:S02]  /*8b20*/  STG.E.U16 desc[UR36][R4.64], R0 ;  /* 0x0000000004007986 */ /* 0x0001e4000c101524 */
.L_x_15481:
[----:B------:R-:W-:-:S07]  /*8b30*/  VIADD R2, R2, 0x80 ;  /* 0x0000008002027836 */ /* 0x000fce0000000000 */
.L_x_15438:
[----:B------:R-:W-:-:S13]  /*8b40*/  ISETP.GE.AND P0, PT, R2, R19, PT ;  /* 0x000000130200720c */ /* 0x000fda0003f06270 */
[----:B------:R-:W-:Y:S05]  /*8b50*/  @P0 BREAK.RELIABLE B6 ;  /* 0x0000000000060942 */ /* 0x000fea0003800100 */
[----:B------:R-:W-:Y:S05]  /*8b60*/  @P0 BRA `(.L_x_15475) ;  /* 0x00000010004c0947 */ /* 0x000fea0003800000 */
[----:B------:R-:W-:Y:S05]  /*8b70*/  BSYNC.RELIABLE B6 ;  /* 0x0000000000067941 */ /* 0x000fea0003800100 */
.L_x_15437:
        /* <DEDUP_REMOVED lines=21> */
.L_x_15514:
[----:B------:R-:W0:Y:S02]  /*8cd0*/  F2I.S64.F64.TRUNC R24, R24 ;  /* 0x0000001800187311 */ /* 0x000e24000030d900 */
[----:B0-----:R-:W-:-:S05]  /*8ce0*/  IMAD.MOV.U32 R3, RZ, RZ, R24 ;  /* 0x000000ffff037224 */ /* 0x001fca00078e0018 */
[----:B------:R0:W-:Y:S01]  /*8cf0*/  STG.E.U8 desc[UR36][R4.64], R3 ;  /* 0x0000000304007986 */ /* 0x0001e2000c101124 */
[----:B------:R-:W-:Y:S05]  /*8d00*/  BRA `(.L_x_15516) ;  /* 0x0000000c00e07947 */ /* 0x000fea0003800000 */
.L_x_15513:
        /* <DEDUP_REMOVED lines=9> */
.L_x_15518:
[----:B------:R-:W0:Y:S02]  /*8da0*/  F2I.F64.TRUNC R25, R24 ;  /* 0x0000001800197311 */ /* 0x000e24000030d100 */
[----:B0-----:R0:W-:Y:S01]  /*8db0*/  STG.E desc[UR36][R4.64], R25 ;  /* 0x0000001904007986 */ /* 0x0011e2000c101924 */
[----:B------:R-:W-:Y:S05]  /*8dc0*/  BRA `(.L_x_15516) ;  /* 0x0000000c00b07947 */ /* 0x000fea0003800000 */
.L_x_15517:
[----:B------:R-:W0:Y:S02]  /*8dd0*/  F2I.F64.TRUNC R25, R24 ;  /* 0x0000001800197311 */ /* 0x000e24000030d100 */
[----:B0-----:R0:W-:Y:S01]  /*8de0*/  STG.E.U16 desc[UR36][R4.64], R25 ;  /* 0x0000001904007986 */ /* 0x0011e2000c101524 */
[----:B------:R-:W-:Y:S05]  /*8df0*/  BRA `(.L_x_15516) ;  /* 0x0000000c00a47947 */ /* 0x000fea0003800000 */
.L_x_15512:
        /* <DEDUP_REMOVED lines=13> */
.L_x_15520:
        /* <DEDUP_REMOVED lines=8> */
.L_x_15519:
        /* <DEDUP_REMOVED lines=14> */
.L_x_15522:
        /* <DEDUP_REMOVED lines=9> */
.L_x_15521:
[----:B------:R0:W-:Y:S01]  /*90c0*/  STG.E.64 desc[UR36][R4.64], R24 ;  /* 0x0000001804007986 */ /* 0x0001e2000c101b24 */
[----:B------:R-:W-:Y:S05]  /*90d0*/  BRA `(.L_x_15516) ;  /* 0x0000000800ec7947 */ /* 0x000fea0003800000 */
.L_x_15511:
        /* <DEDUP_REMOVED lines=13> */
.L_x_15526:
        /* <DEDUP_REMOVED lines=22> */
.L_x_15529:
[----:B------:R-:W-:-:S04]  /*9310*/  SHF.R.U32.HI R3, RZ, 0x18, R7 ;  /* 0x00000018ff037819 */ /* 0x000fc80000011607 */
[----:B------:R-:W-:-:S07]  /*9320*/  LOP3.LUT R0, R0, 0x80, R3, 0xf8, !PT ;  /* 0x0000008000007812 */ /* 0x000fce00078ef803 */
.L_x_15528:
[----:B------:R-:W-:Y:S05]  /*9330*/  BSYNC.RECONVERGENT B0 ;  /* 0x0000000000007941 */ /* 0x000fea0003800200 */
.L_x_15527:
[----:B------:R0:W-:Y:S01]  /*9340*/  STG.E.U8 desc[UR36][R4.64], R0 ;  /* 0x0000000004007986 */ /* 0x0001e2000c101124 */
[----:B------:R-:W-:Y:S05]  /*9350*/  BRA `(.L_x_15516) ;  /* 0x00000008004c7947 */ /* 0x000fea0003800000 */
.L_x_15525:
        /* <DEDUP_REMOVED lines=22> */
.L_x_15532:
[----:B------:R-:W-:-:S04]  /*94c0*/  SHF.R.U32.HI R3, RZ, 0x18, R7 ;  /* 0x00000018ff037819 */ /* 0x000fc80000011607 */
[----:B------:R-:W-:-:S07]  /*94d0*/  LOP3.LUT R0, R0, 0x80, R3, 0xf8, !PT ;  /* 0x0000008000007812 */ /* 0x000fce00078ef803 */
.L_x_15531:
[----:B------:R-:W-:Y:S05]  /*94e0*/  BSYNC.RECONVERGENT B0 ;  /* 0x0000000000007941 */ /* 0x000fea0003800200 */
.L_x_15530:
[----:B------:R0:W-:Y:S01]  /*94f0*/  STG.E.U8 desc[UR36][R4.64], R0 ;  /* 0x0000000004007986 */ /* 0x0001e2000c101124 */
[----:B------:R-:W-:Y:S05]  /*9500*/  BRA `(.L_x_15516) ;  /* 0x0000000400e07947 */ /* 0x000fea0003800000 */
.L_x_15524:
        /* <DEDUP_REMOVED lines=26> */
.L_x_15534:
[----:B------:R-:W0:Y:S02]  /*96b0*/  F2I.U64.F64.TRUNC R24, R24 ;  /* 0x0000001800187311 */ /* 0x000e24000030d800 */
[----:B0-----:R0:W-:Y:S01]  /*96c0*/  STG.E.64 desc[UR36][R4.64], R24 ;  /* 0x0000001804007986 */ /* 0x0011e2000c101b24 */
[----:B------:R-:W-:Y:S05]  /*96d0*/  BRA `(.L_x_15516) ;  /* 0x00000004006c7947 */ /* 0x000fea0003800000 */
.L_x_15533:
[----:B------:R-:W0:Y:S02]  /*96e0*/  F2I.U32.F64.TRUNC R25, R24 ;  /* 0x0000001800197311 */ /* 0x000e24000030d000 */
[----:B0-----:R0:W-:Y:S01]  /*96f0*/  STG.E desc[UR36][R4.64], R25 ;  /* 0x0000001904007986 */ /* 0x0011e2000c101924 */
[----:B------:R-:W-:Y:S05]  /*9700*/  BRA `(.L_x_15516) ;  /* 0x0000000400607947 */ /* 0x000fea0003800000 */
.L_x_15523:
        /* <DEDUP_REMOVED lines=10> */
.L_x_15536:
[----:B------:R-:W-:-:S05]  /*97b0*/  CS2R R26, SRZ ;  /* 0x00000000001a7805 */ /* 0x000fca000001ff00 */
[----:B------:R0:W-:Y:S01]  /*97c0*/  STG.E.128 desc[UR36][R4.64], R24 ;  /* 0x0000001804007986 */ /* 0x0001e2000c101d24 */
[----:B------:R-:W-:Y:S05]  /*97d0*/  BRA `(.L_x_15516) ;  /* 0x00000004002c7947 */ /* 0x000fea0003800000 */
.L_x_15535:
[----:B------:R-:W-:-:S13]  /*97e0*/  ISETP.NE.AND P0, PT, R0, 0xf, PT ;  /* 0x0000000f0000780c */ /* 0x000fda0003f05270 */
[----:B------:R-:W-:Y:S05]  /*97f0*/  @!P0 BRA `(.L_x_15537) ;  /* 0x0000000400088947 */ /* 0x000fea0003800000 */
[----:B------:R-:W-:-:S13]  /*9800*/  ISETP.NE.AND P0, PT, R0, 0x17, PT ;  /* 0x000000170000780c */ /* 0x000fda0003f05270 */
[----:B------:R-:W-:Y:S05]  /*9810*/  @!P0 BRA `(.L_x_15538) ;  /* 0x0000000000a08947 */ /* 0x000fea0003800000 */
[----:B------:R-:W-:-:S13]  /*9820*/  ISETP.NE.AND P0, PT, R0, 0x18, PT ;  /* 0x000000180000780c */ /* 0x000fda0003f05270 */
[----:B------:R-:W-:Y:S05]  /*9830*/  @!P0 BRA `(.L_x_15539) ;  /* 0x0000000000448947 */ /* 0x000fea0003800000 */
.L_x_15515:
        /* <DEDUP_REMOVED lines=16> */
.L_x_15540:
[----:B------:R-:W-:Y:S05]  /*9940*/  BRA `(.L_x_15516) ;  /* 0x0000000000d07947 */ /* 0x000fea0003800000 */
.L_x_15539:
        /* <DEDUP_REMOVED lines=17> */
.L_x_15542:
[----:B------:R-:W-:Y:S05]  /*9a60*/  BSYNC.RECONVERGENT B0 ;  /* 0x0000000000007941 */ /* 0x000fea0003800200 */
.L_x_15541:
[----:B------:R-:W-:-:S05]  /*9a70*/  LOP3.LUT R3, R0, 0x80, R3, 0xf8, !PT ;  /* 0x0000008000037812 */ /* 0x000fca00078ef803 */
[----:B------:R0:W-:Y:S01]  /*9a80*/  STG.E.U8 desc[UR36][R4.64], R3 ;  /* 0x0000000304007986 */ /* 0x0001e2000c101124 */
[----:B------:R-:W-:Y:S05]  /*9a90*/  BRA `(.L_x_15516) ;  /* 0x00000000007c7947 */ /* 0x000fea0003800000 */
.L_x_15538:
        /* <DEDUP_REMOVED lines=16> */
.L_x_15544:
[----:B------:R-:W-:Y:S01]  /*9ba0*/  IMAD.MOV.U32 R0, RZ, RZ, 0x7f ;  /* 0x0000007fff007424 */ /* 0x000fe200078e00ff */
[----:B------:R-:W-:-:S04]  /*9bb0*/  ISETP.GT.U32.AND P0, PT, R3, 0x7f800000, PT ;  /* 0x7f8000000300780c */ /* 0x000fc80003f04070 */
[----:B------:R-:W-:-:S09]  /*9bc0*/  SEL R0, R0, 0x7c, P0 ;  /* 0x0000007c00007807 */ /* 0x000fd20000000000 */
.L_x_15545:
[----:B------:R-:W-:Y:S05]  /*9bd0*/  BSYNC.RECONVERGENT B0 ;  /* 0x0000000000007941 */ /* 0x000fea0003800200 */
.L_x_15543:
[----:B------:R-:W-:-:S04]  /*9be0*/  SHF.R.U32.HI R3, RZ, 0x18, R7 ;  /* 0x00000018ff037819 */ /* 0x000fc80000011607 */
[----:B------:R-:W-:-:S05]  /*9bf0*/  LOP3.LUT R3, R0, 0x80, R3, 0xf8, !PT ;  /* 0x0000008000037812 */ /* 0x000fca00078ef803 */
[----:B------:R0:W-:Y:S01]  /*9c00*/  STG.E.U8 desc[UR36][R4.64], R3 ;  /* 0x0000000304007986 */ /* 0x0001e2000c101124 */
[----:B------:R-:W-:Y:S05]  /*9c10*/  BRA `(.L_x_15516) ;  /* 0x00000000001c7947 */ /* 0x000fea0003800000 */
.L_x_15537:
[----:B------:R-:W-:Y:S01]  /*9c20*/  UMOV UR4, 0xf0000000 ;  /* 0xf000000000047882 */ /* 0x000fe20000000000 */
[----:B------:R-:W-:Y:S01]  /*9c30*/  UMOV UR5, 0x380fffff ;  /* 0x380fffff00057882 */ /* 0x000fe20000000000 */
[----:B------:R-:W0:Y:S01]  /*9c40*/  F2F.F32.F64 R0, R24 ;  /* 0x0000001800007310 */ /* 0x000e220000301000 */
[----:B------:R-:W-:-:S14]  /*9c50*/  DSETP.GEU.AND P0, PT, |R24|, UR4, PT ;  /* 0x0000000418007e2a */ /* 0x000fdc000bf0e200 */
[----:B0-----:R-:W-:-:S05]  /*9c60*/  @!P0 FMUL R0, R0, 1.175494350822287508e-38 ;  /* 0x0080000000008820 */ /* 0x001fca0000400000 */
[----:B------:R-:W-:-:S05]  /*9c70*/  F2FP.BF16.F32.PACK_AB R0, RZ, R0 ;  /* 0x00000000ff00723e */ /* 0x000fca00000010ff */
[----:B------:R0:W-:Y:S02]  /*9c80*/  STG.E.U16 desc[UR36][R4.64], R0 ;  /* 0x0000000004007986 */ /* 0x0001e4000c101524 */
.L_x_15516:
[----:B------:R-:W-:-:S07]  /*9c90*/  VIADD R2, R2, 0x80 ;  /* 0x0000008002027836 */ /* 0x000fce0000000000 */
.L_x_15475:
[----:B------:R-:W-:Y:S05]  /*9ca0*/  BSYNC.RECONVERGENT B7 ;  /* 0x0000000000077941 */ /* 0x000fea0003800200 */
.L_x_15436:
[----:B------:R-:W-:-:S13]  /*9cb0*/  ISETP.GE.AND P0, PT, R2, R19, PT ;  /* 0x000000130200720c */ /* 0x000fda0003f06270 */
[----:B------:R-:W-:Y:S05]  /*9cc0*/  @P0 EXIT ;  /* 0x000000000000094d */ /* 0x000fea0003800000 */
[----:B0---4-:R-:W0:Y:S01]  /*9cd0*/  S2R R0, SR_CTAID.X ;  /* 0x0000000000007919 */ /* 0x011e220000002500 */
[----:B-123--:R-:W1:Y:S01]  /*9ce0*/  LDC.64 R4, c[0x0][0x398] ;  /* 0x0000e600ff047b82 */ /* 0x00ee620000000a00 */
        /* <DEDUP_REMOVED lines=19> */
.L_x_15549:
[----:B------:R-:W0:Y:S02]  /*9e20*/  F2I.S64.F64.TRUNC R16, R16 ;  /* 0x0000001000107311 */ /* 0x000e24000030d900 */
[----:B0-----:R-:W-:-:S05]  /*9e30*/  IMAD.MOV.U32 R5, RZ, RZ, R16 ;  /* 0x000000ffff057224 */ /* 0x001fca00078e0010 */
[----:B------:R-:W-:Y:S01]  /*9e40*/  STG.E.U8 desc[UR36][R2.64], R5 ;  /* 0x0000000502007986 */ /* 0x000fe2000c101124 */
[----:B------:R-:W-:Y:S05]  /*9e50*/  EXIT ;  /* 0x000000000000794d */ /* 0x000fea0003800000 */
.L_x_15548:
        /* <DEDUP_REMOVED lines=9> */
.L_x_15552:
[----:B------:R-:W0:Y:S02]  /*9ef0*/  F2I.F64.TRUNC R17, R16 ;  /* 0x0000001000117311 */ /* 0x000e24000030d100 */
[----:B0-----:R-:W-:Y:S01]  /*9f00*/  STG.E desc[UR36][R2.64], R17 ;  /* 0x0000001102007986 */ /* 0x001fe2000c101924 */
[----:B------:R-:W-:Y:S05]  /*9f10*/  EXIT ;  /* 0x000000000000794d */ /* 0x000fea0003800000 */
.L_x_15551:
[----:B------:R-:W0:Y:S02]  /*9f20*/  F2I.F64.TRUNC R17, R16 ;  /* 0x0000001000117311 */ /* 0x000e24000030d100 */
[----:B0-----:R-:W-:Y:S01]  /*9f30*/  STG.E.U16 desc[UR36][R2.64], R17 ;  /* 0x0000001102007986 */ /* 0x001fe2000c101524 */
[----:B------:R-:W-:Y:S05]  /*9f40*/  EXIT ;  /* 0x000000000000794d */ /* 0x000fea0003800000 */
.L_x_15547:
        /* <DEDUP_REMOVED lines=13> */
.L_x_15554:
        /* <DEDUP_REMOVED lines=8> */
.L_x_15553:
        /* <DEDUP_REMOVED lines=14> */
.L_x_15556:
        /* <DEDUP_REMOVED lines=9> */
.L_x_15555:
[----:B------:R-:W-:Y:S01]  /*a210*/  STG.E.64 desc[UR36][R2.64], R16 ;  /* 0x0000001002007986 */ /* 0x000fe2000c101b24 */
[----:B------:R-:W-:Y:S05]  /*a220*/  EXIT ;  /* 0x000000000000794d */ /* 0x000fea0003800000 */
.L_x_15546:
        /* <DEDUP_REMOVED lines=13> */
.L_x_15560:
        /* <DEDUP_REMOVED lines=22> */
.L_x_15563:
[----:B------:R-:W-:-:S04]  /*a460*/  SHF.R.U32.HI R5, RZ, 0x18, R5 ;  /* 0x00000018ff057819 */ /* 0x000fc80000011605 */
[----:B------:R-:W-:-:S07]  /*a470*/  LOP3.LUT R0, R0, 0x80, R5, 0xf8, !PT ;  /* 0x0000008000007812 */ /* 0x000fce00078ef805 */
.L_x_15562:
[----:B------:R-:W-:Y:S05]  /*a480*/  BSYNC.RECONVERGENT B0 ;  /* 0x0000000000007941 */ /* 0x000fea0003800200 */
.L_x_15561:
[----:B------:R-:W-:Y:S01]  /*a490*/  STG.E.U8 desc[UR36][R2.64], R0 ;  /* 0x0000000002007986 */ /* 0x000fe2000c101124 */
[----:B------:R-:W-:Y:S05]  /*a4a0*/  EXIT ;  /* 0x000000000000794d */ /* 0x000fea0003800000 */
.L_x_15559:
        /* <DEDUP_REMOVED lines=22> */
.L_x_15566:
[----:B------:R-:W-:-:S04]  /*a610*/  SHF.R.U32.HI R5, RZ, 0x18, R5 ;  /* 0x00000018ff057819 */ /* 0x000fc80000011605 */
[----:B------:R-:W-:-:S07]  /*a620*/  LOP3.LUT R0, R0, 0x80, R5, 0xf8, !PT ;  /* 0x0000008000007812 */ /* 0x000fce00078ef805 */
.L_x_15565:
[----:B------:R-:W-:Y:S05]  /*a630*/  BSYNC.RECONVERGENT B0 ;  /* 0x0000000000007941 */ /* 0x000fea0003800200 */
.L_x_15564:
[----:B------:R-:W-:Y:S01]  /*a640*/  STG.E.U8 desc[UR36][R2.64], R0 ;  /* 0x0000000002007986 */ /* 0x000fe2000c101124 */
[----:B------:R-:W-:Y:S05]  /*a650*/  EXIT ;  /* 0x000000000000794d */ /* 0x000fea0003800000 */
.L_x_15558:
        /* <DEDUP_REMOVED lines=26> */
.L_x_15568:
[----:B------:R-:W0:Y:S02]  /*a800*/  F2I.U64.F64.TRUNC R16, R16 ;  /* 0x0000001000107311 */ /* 0x000e24000030d800 */
[----:B0-----:R-:W-:Y:S01]  /*a810*/  STG.E.64 desc[UR36][R2.64], R16 ;  /* 0x0000001002007986 */ /* 0x001fe2000c101b24 */
[----:B------:R-:W-:Y:S05]  /*a820*/  EXIT ;  /* 0x000000000000794d */ /* 0x000fea0003800000 */
.L_x_15567:
[----:B------:R-:W0:Y:S02]  /*a830*/  F2I.U32.F64.TRUNC R17, R16 ;  /* 0x0000001000117311 */ /* 0x000e24000030d000 */
[----:B0-----:R-:W-:Y:S01]  /*a840*/  STG.E desc[UR36][R2.64], R17 ;  /* 0x0000001102007986 */ /* 0x001fe2000c101924 */
[----:B------:R-:W-:Y:S05]  /*a850*/  EXIT ;  /* 0x000000000000794d */ /* 0x000fea0003800000 */
.L_x_15557:
        /* <DEDUP_REMOVED lines=10> */
.L_x_15570:
[----:B------:R-:W-:-:S05]  /*a900*/  CS2R R18, SRZ ;  /* 0x0000000000127805 */ /* 0x000fca000001ff00 */
[----:B------:R-:W-:Y:S01]  /*a910*/  STG.E.128 desc[UR36][R2.64], R16 ;  /* 0x0000001002007986 */ /* 0x000fe2000c101d24 */
[----:B------:R-:W-:Y:S05]  /*a920*/  EXIT ;  /* 0x000000000000794d */ /* 0x000fea0003800000 */
.L_x_15569:
[----:B------:R-:W-:-:S13]  /*a930*/  ISETP.NE.AND P0, PT, R0, 0xf, PT ;  /* 0x0000000f0000780c */ /* 0x000fda0003f05270 */
[----:B------:R-:W-:Y:S05]  /*a940*/  @!P0 BRA `(.L_x_15571) ;  /* 0x0000000400088947 */ /* 0x000fea0003800000 */
[----:B------:R-:W-:-:S13]  /*a950*/  ISETP.NE.AND P0, PT, R0, 0x17, PT ;  /* 0x000000170000780c */ /* 0x000fda0003f05270 */
[----:B------:R-:W-:Y:S05]  /*a960*/  @!P0 BRA `(.L_x_15572) ;  /* 0x0000000000a08947 */ /* 0x000fea0003800000 */
[----:B------:R-:W-:-:S13]  /*a970*/  ISETP.NE.AND P0, PT, R0, 0x18, PT ;  /* 0x000000180000780c */ /* 0x000fda0003f05270 */
[----:B------:R-:W-:Y:S05]  /*a980*/  @!P0 BRA `(.L_x_15573) ;  /* 0x0000000000448947 */ /* 0x000fea0003800000 */
.L_x_15550:
        /* <DEDUP_REMOVED lines=16> */
.L_x_15574:
[----:B------:R-:W-:Y:S05]  /*aa90*/  EXIT ;  /* 0x000000000000794d */ /* 0x000fea0003800000 */
.L_x_15573:
        /* <DEDUP_REMOVED lines=17> */
.L_x_15576:
[----:B------:R-:W-:Y:S05]  /*abb0*/  BSYNC.RECONVERGENT B0 ;  /* 0x0000000000007941 */ /* 0x000fea0003800200 */
.L_x_15575:
[----:B------:R-:W-:-:S05]  /*abc0*/  LOP3.LUT R5, R0, 0x80, R5, 0xf8, !PT ;  /* 0x0000008000057812 */ /* 0x000fca00078ef805 */
[----:B------:R-:W-:Y:S01]  /*abd0*/  STG.E.U8 desc[UR36][R2.64], R5 ;  /* 0x0000000502007986 */ /* 0x000fe2000c101124 */
[----:B------:R-:W-:Y:S05]  /*abe0*/  EXIT ;  /* 0x000000000000794d */ /* 0x000fea0003800000 */
.L_x_15572:
        /* <DEDUP_REMOVED lines=16> */
.L_x_15578:
[----:B------:R-:W-:Y:S01]  /*acf0*/  IMAD.MOV.U32 R0, RZ, RZ, 0x7f ;  /* 0x0000007fff007424 */ /* 0x000fe200078e00ff */
[----:B------:R-:W-:-:S04]  /*ad00*/  ISETP.GT.U32.AND P0, PT, R4, 0x7f800000, PT ;  /* 0x7f8000000400780c */ /* 0x000fc80003f04070 */
[----:B------:R-:W-:-:S09]  /*ad10*/  SEL R0, R0, 0x7c, P0 ;  /* 0x0000007c00007807 */ /* 0x000fd20000000000 */
.L_x_15579:
[----:B------:R-:W-:Y:S05]  /*ad20*/  BSYNC.RECONVERGENT B0 ;  /* 0x0000000000007941 */ /* 0x000fea0003800200 */
.L_x_15577:
[----:B------:R-:W-:-:S04]  /*ad30*/  SHF.R.U32.HI R5, RZ, 0x18, R5 ;  /* 0x00000018ff057819 */ /* 0x000fc80000011605 */
[----:B------:R-:W-:-:S05]  /*ad40*/  LOP3.LUT R5, R0, 0x80, R5, 0xf8, !PT ;  /* 0x0000008000057812 */ /* 0x000fca00078ef805 */
[----:B------:R-:W-:Y:S01]  /*ad50*/  STG.E.U8 desc[UR36][R2.64], R5 ;  /* 0x0000000502007986 */ /* 0x000fe2000c101124 */
[----:B------:R-:W-:Y:S05]  /*ad60*/  EXIT ;  /* 0x000000000000794d */ /* 0x000fea0003800000 */
.L_x_15571:
        /* <DEDUP_REMOVED lines=8> */
        .weak           $__internal_8_$__cuda_sm20_div_rn_f64_full
        .type           $__internal_8_$__cuda_sm20_div_rn_f64_full,@function
        .size           $__internal_8_$__cuda_sm20_div_rn_f64_full,(.L_x_36957 - $__internal_8_$__cuda_sm20_div_rn_f64_full)
$__internal_8_$__cuda_sm20_div_rn_f64_full:
[----:B------:R-:W0:Y:S01]  /*adf0*/  LDC R20, c[0x0][0x394] ;  /* 0x0000e500ff147b82 */ /* 0x000e220000000800 */
[----:B------:R-:W-:Y:S01]  /*ae00*/  IMAD.MOV.U32 R30, RZ, RZ, 0x1 ;  /* 0x00000001ff1e7424 */ /* 0x000fe200078e00ff */
[C---:B------:R-:W-:Y:S01]  /*ae10*/  FSETP.GEU.AND P1, PT, |R15|.reuse, 1.469367938527859385e-39, PT ;  /* 0x001000000f00780b */ /* 0x040fe20003f2e200 */
[----:B------:R-:W-:Y:S01]  /*ae20*/  BSSY.RECONVERGENT B1, `(.L_x_15580) ;  /* 0x000005f000017945 */ /* 0x000fe20003800200 */
[----:B------:R-:W-:-:S04]  /*ae30*/  LOP3.LUT R35, R15, 0x7ff00000, RZ, 0xc0, !PT ;  /* 0x7ff000000f237812 */ /* 0x000fc800078ec0ff */
[----:B------:R-:W1:Y:S01]  /*ae40*/  LDC R21, c[0x0][0x390] ;  /* 0x0000e400ff157b82 */ /* 0x000e620000000800 */
[C---:B0-----:R-:W-:Y:S01]  /*ae50*/  FSETP.GEU.AND P0, PT, |R20|.reuse, 1.469367938527859385e-39, PT ;  /* 0x001000001400780b */ /* 0x041fe20003f0e200 */
[----:B------:R-:W-:Y:S01]  /*ae60*/  IMAD.MOV.U32 R7, RZ, RZ, R20 ;  /* 0x000000ffff077224 */ /* 0x000fe200078e0014 */
[C---:B------:R-:W-:Y:S02]  /*ae70*/  LOP3.LUT R12, R20.reuse, 0x800fffff, RZ, 0xc0, !PT ;  /* 0x800fffff140c7812 */ /* 0x040fe400078ec0ff */
[----:B------:R-:W-:Y:S02]  /*ae80*/  LOP3.LUT R36, R20, 0x7ff00000, RZ, 0xc0, !PT ;  /* 0x7ff0000014247812 */ /* 0x000fe400078ec0ff */
[----:B------:R-:W-:Y:S01]  /*ae90*/  LOP3.LUT R13, R12, 0x3ff00000, RZ, 0xfc, !PT ;  /* 0x3ff000000c0d7812 */ /* 0x000fe200078efcff */
[--C-:B-1----:R-:W-:Y:S01]  /*aea0*/  IMAD.MOV.U32 R6, RZ, RZ, R21.reuse ;  /* 0x000000ffff067224 */ /* 0x102fe200078e0015 */
[----:B------:R-:W-:Y:S01]  /*aeb0*/  @!P1 ISETP.GE.U32.AND P2, PT, R35, R36, PT ;  /* 0x000000242300920c */ /* 0x000fe20003f46070 */
[----:B------:R-:W-:Y:S01]  /*aec0*/  IMAD.MOV.U32 R12, RZ, RZ, R21 ;  /* 0x000000ffff0c7224 */ /* 0x000fe200078e0015 */
[----:B------:R-:W-:Y:S01]  /*aed0*/  LOP3.LUT R20, R15, 0x7ff00000, RZ, 0xc0, !PT ;  /* 0x7ff000000f147812 */ /* 0x000fe200078ec0ff */
[----:B------:R-:W-:-:S02]  /*aee0*/  IMAD.MOV.U32 R21, RZ, RZ, 0x1ca00000 ;  /* 0x1ca00000ff157424 */ /* 0x000fc400078e00ff */
[----:B------:R-:W-:Y:S01]  /*aef0*/  @!P0 DMUL R12, R6, 8.98846567431157953865e+307 ;  /* 0x7fe00000060c8828 */ /* 0x000fe20000000000 */
[----:B------:R-:W-:Y:S01]  /*af00*/  ISETP.GE.U32.AND P3, PT, R20, R36, PT ;  /* 0x000000241400720c */ /* 0x000fe20003f66070 */
[----:B------:R-:W-:-:S04]  /*af10*/  IMAD.MOV.U32 R20, RZ, RZ, R14 ;  /* 0x000000ffff147224 */ /* 0x000fc800078e000e */
[----:B------:R-:W0:Y:S02]  /*af20*/  MUFU.RCP64H R31, R13 ;  /* 0x0000000d001f7308 */ /* 0x000e240000001800 */
[----:B0-----:R-:W-:-:S08]  /*af30*/  DFMA R6, R30, -R12, 1 ;  /* 0x3ff000001e06742b */ /* 0x001fd0000000080c */
[----:B------:R-:W-:-:S08]  /*af40*/  DFMA R6, R6, R6, R6 ;  /* 0x000000060606722b */ /* 0x000fd00000000006 */
[----:B------:R-:W-:Y:S01]  /*af50*/  DFMA R30, R30, R6, R30 ;  /* 0x000000061e1e722b */ /* 0x000fe2000000001e */
[C---:B------:R-:W-:Y:S02]  /*af60*/  @!P1 SEL R7, R21.reuse, 0x63400000, !P2 ;  /* 0x6340000015079807 */ /* 0x040fe40005000000 */
[----:B------:R-:W-:Y:S02]  /*af70*/  SEL R21, R21, 0x63400000, !P3 ;  /* 0x6340000015157807 */ /* 0x000fe40005800000 */
[--C-:B------:R-:W-:Y:S02]  /*af80*/  @!P1 LOP3.LUT R6, R7, 0x80000000, R15.reuse, 0xf8, !PT ;  /* 0x8000000007069812 */ /* 0x100fe400078ef80f */
[----:B------:R-:W-:Y:S01]  /*af90*/  LOP3.LUT R21, R21, 0x800fffff, R15, 0xf8, !PT ;  /* 0x800fffff15157812 */ /* 0x000fe200078ef80f */
[----:B------:R-:W-:Y:S01]  /*afa0*/  DFMA R32, R30, -R12, 1 ;  /* 0x3ff000001e20742b */ /* 0x000fe2000000080c */
[----:B------:R-:W-:Y:S01]  /*afb0*/  @!P1 LOP3.LUT R7, R6, 0x100000, RZ, 0xfc, !PT ;  /* 0x0010000006079812 */ /* 0x000fe200078efcff */
[----:B------:R-:W-:-:S06]  /*afc0*/  @!P1 IMAD.MOV.U32 R6, RZ, RZ, RZ ;  /* 0x000000ffff069224 */ /* 0x000fcc00078e00ff */
[----:B------:R-:W-:Y:S02]  /*afd0*/  @!P1 DFMA R20, R20, 2, -R6 ;  /* 0x400000001414982b */ /* 0x000fe40000000806 */
[----:B------:R-:W-:Y:S01]  /*afe0*/  DFMA R30, R30, R32, R30 ;  /* 0x000000201e1e722b */ /* 0x000fe2000000001e */
[----:B------:R-:W-:Y:S02]  /*aff0*/  IMAD.MOV.U32 R6, RZ, RZ, R35 ;  /* 0x000000ffff067224 */ /* 0x000fe400078e0023 */
[----:B------:R-:W-:Y:S01]  /*b000*/  IMAD.MOV.U32 R7, RZ, RZ, R36 ;  /* 0x000000ffff077224 */ /* 0x000fe200078e0024 */
[----:B------:R-:W-:-:S04]  /*b010*/  @!P0 LOP3.LUT R7, R13, 0x7ff00000, RZ, 0xc0, !PT ;  /* 0x7ff000000d078812 */ /* 0x000fc800078ec0ff */
[----:B------:R-:W-:Y:S01]  /*b020*/  DMUL R32, R30, R20 ;  /* 0x000000141e207228 */ /* 0x000fe20000000000 */
[----:B------:R-:W-:-:S05]  /*b030*/  @!P1 LOP3.LUT R6, R21, 0x7ff00000, RZ, 0xc0, !PT ;  /* 0x7ff0000015069812 */ /* 0x000fca00078ec0ff */
[----:B------:R-:W-:Y:S02]  /*b040*/  VIADD R35, R6, 0xffffffff ;  /* 0xffffffff06237836 */ /* 0x000fe40000000000 */
[----:B------:R-:W-:-:S03]  /*b050*/  DFMA R36, R32, -R12, R20 ;  /* 0x8000000c2024722b */ /* 0x000fc60000000014 */
[----:B------:R-:W-:Y:S01]  /*b060*/  ISETP.GT.U32.AND P0, PT, R35, 0x7feffffe, PT ;  /* 0x7feffffe2300780c */ /* 0x000fe20003f04070 */
[----:B------:R-:W-:-:S04]  /*b070*/  VIADD R35, R7, 0xffffffff ;  /* 0xffffffff07237836 */ /* 0x000fc80000000000 */
[----:B------:R-:W-:Y:S01]  /*b080*/  DFMA R30, R30, R36, R32 ;  /* 0x000000241e1e722b */ /* 0x000fe20000000020 */
[----:B------:R-:W-:Y:S01]  /*b090*/  ISETP.GT.U32.OR P0, PT, R35, 0x7feffffe, P0 ;  /* 0x7feffffe2300780c */ /* 0x000fe20000704470 */
[----:B------:R-:W0:Y:S08]  /*b0a0*/  LDC R33, c[0x0][0x394] ;  /* 0x0000e500ff217b82 */ /* 0x000e300000000800 */
[----:B------:R-:W1:Y:S01]  /*b0b0*/  LDC R35, c[0x0][0x390] ;  /* 0x0000e400ff237b82 */ /* 0x000e620000000800 */
[----:B0-----:R-:W-:-:S02]  /*b0c0*/  IMAD.MOV.U32 R37, RZ, RZ, R33 ;  /* 0x000000ffff257224 */ /* 0x001fc400078e0021 */
[----:B-1----:R-:W-:Y:S01]  /*b0d0*/  IMAD.MOV.U32 R36, RZ, RZ, R35 ;  /* 0x000000ffff247224 */ /* 0x002fe200078e0023 */
[----:B------:R-:W-:Y:S06]  /*b0e0*/  @P0 BRA `(.L_x_15581) ;  /* 0x0000000000740947 */ /* 0x000fec0003800000 */
[----:B------:R-:W-:Y:S01]  /*b0f0*/  LOP3.LUT R14, R15, 0x7ff00000, RZ, 0xc0, !PT ;  /* 0x7ff000000f0e7812 */ /* 0x000fe200078ec0ff */
[----:B------:R-:W-:Y:S01]  /*b100*/  IMAD.MOV.U32 R15, RZ, RZ, 0x1ca00000 ;  /* 0x1ca00000ff0f7424 */ /* 0x000fe200078e00ff */
[----:B------:R-:W-:-:S04]  /*b110*/  LOP3.LUT R6, R37, 0x7ff00000, RZ, 0xc0, !PT ;  /* 0x7ff0000025067812 */ /* 0x000fc800078ec0ff */
[CC--:B------:R-:W-:Y:S02]  /*b120*/  VIADDMNMX R7, R14.reuse, -R6.reuse, 0xb9600000, !PT ;  /* 0xb96000000e077446 */ /* 0x0c0fe40007800906 */
[----:B------:R-:W-:Y:S01]  /*b130*/  ISETP.GE.U32.AND P0, PT, R14, R6, PT ;  /* 0x000000060e00720c */ /* 0x000fe20003f06070 */
[----:B------:R-:W-:Y:S01]  /*b140*/  IMAD.MOV.U32 R6, RZ, RZ, RZ ;  /* 0x000000ffff067224 */ /* 0x000fe200078e00ff */
        /* <DEDUP_REMOVED lines=23> */
.L_x_15581:
        /* <DEDUP_REMOVED lines=16> */
.L_x_15584:
[----:B------:R-:W-:Y:S01]  /*b3c0*/  LOP3.LUT R33, R37, 0x80000, RZ, 0xfc, !PT ;  /* 0x0008000025217812 */ /* 0x000fe200078efcff */
[----:B------:R-:W-:Y:S01]  /*b3d0*/  IMAD.MOV.U32 R32, RZ, RZ, R36 ;  /* 0x000000ffff207224 */ /* 0x000fe200078e0024 */
[----:B------:R-:W-:Y:S06]  /*b3e0*/  BRA `(.L_x_15582) ;  /* 0x0000000000087947 */ /* 0x000fec0003800000 */
.L_x_15583:
[----:B------:R-:W-:Y:S01]  /*b3f0*/  LOP3.LUT R33, R15, 0x80000, RZ, 0xfc, !PT ;  /* 0x000800000f217812 */ /* 0x000fe200078efcff */
[----:B------:R-:W-:-:S07]  /*b400*/  IMAD.MOV.U32 R32, RZ, RZ, R14 ;  /* 0x000000ffff207224 */ /* 0x000fce00078e000e */
.L_x_15582:
[----:B------:R-:W-:Y:S05]  /*b410*/  BSYNC.RECONVERGENT B1 ;  /* 0x0000000000017941 */ /* 0x000fea0003800200 */
.L_x_15580:
[----:B------:R-:W-:Y:S02]  /*b420*/  IMAD.MOV.U32 R6, RZ, RZ, R3 ;  /* 0x000000ffff067224 */ /* 0x000fe400078e0003 */
[----:B------:R-:W-:Y:S02]  /*b430*/  IMAD.MOV.U32 R7, RZ, RZ, 0x0 ;  /* 0x00000000ff077424 */ /* 0x000fe400078e00ff */
[----:B------:R-:W-:Y:S02]  /*b440*/  IMAD.MOV.U32 R20, RZ, RZ, R32 ;  /* 0x000000ffff147224 */ /* 0x000fe400078e0020 */
[----:B------:R-:W-:Y:S01]  /*b450*/  IMAD.MOV.U32 R21, RZ, RZ, R33 ;  /* 0x000000ffff157224 */ /* 0x000fe200078e0021 */
[----:B------:R-:W-:Y:S06]  /*b460*/  RET.REL.NODEC R6 `(_ZN2at6native27unrolled_elementwise_kernelINS0_13BUnaryFunctorIdddZZZNS0_15binary_internal21div_floor_kernel_cudaERNS_18TensorIteratorBaseEENKUlvE1_clEvENKUlvE_clEvEUlddE_EESt5arrayIPcLm2EELi4E23TrivialOffsetCalculatorILi1EjESE_NS0_6memory12LoadWithCastILi1EEENSF_13StoreWithCastILi1EEEEEviT_T0_T2_T3_T4_T5_) ;  /* 0xffffff4806e47950 */ /* 0x000fec0003c3ffff */
.L_x_15585:
        /* <DEDUP_REMOVED lines=9> */
.L_x_36957:


//--------------------- .text._ZN2at6native18elementwise_kernelILi128ELi2EZNS0_22gpu_kernel_impl_nocastINS0_13BUnaryFunctorIdddZZZNS0_15binary_internal21div_floor_kernel_cudaERNS_18TensorIteratorBaseEENKUlvE1_clEvENKUlvE_clEvEUlddE_EEEEvS6_RKT_EUliE_EEviT1_ --------------------------
	.section	.text._ZN2at6native18elementwise_kernelILi128ELi2EZNS0_22gpu_kernel_impl_nocastINS0_13BUnaryFunctorIdddZZZNS0_15binary_internal21div_floor_kernel_cudaERNS_18TensorIteratorBaseEENKUlvE1_clEvENKUlvE_clEvEUlddE_EEEEvS6_RKT_EUliE_EEviT1_,"ax",@progbits
	.align	128
        .global         _ZN2at6native18elementwise_kernelILi128ELi2EZNS0_22gpu_kernel_impl_nocastINS0_13BUnaryFunctorIdddZZZNS0_15binary_internal21div_floor_kernel_cudaERNS_18TensorIteratorBaseEENKUlvE1_clEvENKUlvE_clEvEUlddE_EEEEvS6_RKT_EUliE_EEviT1_
        .type           _ZN2at6native18elementwise_kernelILi128ELi2EZNS0_22gpu_kernel_impl_nocastINS0_13BUnaryFunctorIdddZZZNS0_15binary_internal21div_floor_kernel_cudaERNS_18TensorIteratorBaseEENKUlvE1_clEvENKUlvE_clEvEUlddE_EEEEvS6_RKT_EUliE_EEviT1_,@function
        .size           _ZN2at6native18elementwise_kernelILi128ELi2EZNS0_22gpu_kernel_impl_nocastINS0_13BUnaryFunctorIdddZZZNS0_15binary_internal21div_floor_kernel_cudaERNS_18TensorIteratorBaseEENKUlvE1_clEvENKUlvE_clEvEUlddE_EEEEvS6_RKT_EUliE_EEviT1_,(.L_x_36958 - _ZN2at6native18elementwise_kernelILi128ELi2EZNS0_22gpu_kernel_impl_nocastINS0_13BUnaryFunctorIdddZZZNS0_15binary_internal21div_floor_kernel_cudaERNS_18TensorIteratorBaseEENKUlvE1_clEvENKUlvE_clEvEUlddE_EEEEvS6_RKT_EUliE_EEviT1_)
        .other          _ZN2at6native18elementwise_kernelILi128ELi2EZNS0_22gpu_kernel_impl_nocastINS0_13BUnaryFunctorIdddZZZNS0_15binary_internal21div_floor_kernel_cudaERNS_18TensorIteratorBaseEENKUlvE1_clEvENKUlvE_clEvEUlddE_EEEEvS6_RKT_EUliE_EEviT1_,@"STO_CUDA_ENTRY STV_DEFAULT"
_ZN2at6native18elementwise_kernelILi128ELi2EZNS0_22gpu_kernel_impl_nocastINS0_13BUnaryFunctorIdddZZZNS0_15binary_internal21div_floor_kernel_cudaERNS_18TensorIteratorBaseEENKUlvE1_clEvENKUlvE_clEvEUlddE_EEEEvS6_RKT_EUliE_EEviT1_:
.text._ZN2at6native18elementwise_kernelILi128ELi2EZNS0_22gpu_kernel_impl_nocastINS0_13BUnaryFunctorIdddZZZNS0_15binary_internal21div_floor_kernel_cudaERNS_18TensorIteratorBaseEENKUlvE1_clEvENKUlvE_clEvEUlddE_EEEEvS6_RKT_EUliE_EEviT1_:
[----:B------:R-:W-:Y:S08]  /*0000*/  LDC R1, c[0x0][0x37c] ;  /* 0x0000df00ff017b82 */ /* 0x000ff00000000800 */
[----:B------:R-:W0:Y:S01]  /*0010*/  LDC.64 R12, c[0x0][0x598] ;  /* 0x00016600ff0c7b82 */ /* 0x000e220000000a00 */
[----:B------:R-:W1:Y:S01]  /*0020*/  S2R R29, SR_TID.X ;  /* 0x00000000001d7919 */ /* 0x000e620000002100 */
[----:B------:R-:W2:Y:S01]  /*0030*/  LDCU.64 UR6, c[0x0][0x358] ;  /* 0x00006b00ff0677ac */ /* 0x000ea20008000a00 */
[----:B------:R-:W3:Y:S05]  /*0040*/  LDCU UR5, c[0x0][0x598] ;  /* 0x0000b300ff0577ac */ /* 0x000eea0008000800 */
[----:B------:R-:W4:Y:S08]  /*0050*/  LDC.64 R14, c[0x0][0x598] ;  /* 0x00016600ff0e7b82 */ /* 0x000f300000000a00 */
[----:B------:R-:W5:Y:S01]  /*0060*/  S2UR UR4, SR_CTAID.X ;  /* 0x00000000000479c3 */ /* 0x000f620000002500 */
[----:B0-----:R-:W-:Y:S01]  /*0070*/  LOP3.LUT R11, R13, 0x7fffffff, RZ, 0xc0, !PT ;  /* 0x7fffffff0d0b7812 */ /* 0x001fe200078ec0ff */
[----:B------:R-:W-:-:S06]  /*0080*/  IMAD.MOV.U32 R10, RZ, RZ, R12 ;  /* 0x000000ffff0a7224 */ /* 0x000fcc00078e000c */
[----:B------:R-:W0:Y:S01]  /*0090*/  LDC R3, c[0x0][0x59c] ;  /* 0x00016700ff037b82 */ /* 0x000e220000000800 */
[----:B------:R-:W-:Y:S01]  /*00a0*/  SHF.R.U32.HI R2, RZ, 0x14, R11 ;  /* 0x00000014ff027819 */ /* 0x000fe2000001160b */
[----:B------:R-:W-:Y:S02]  /*00b0*/  DMUL R8, R10, 1.80143985094819840000e+16 ;  /* 0x435000000a087828 */ /* 0x000fe40000000000 */
[----:B----4-:R-:W-:Y:S01]  /*00c0*/  DSETP.NEU.AND P0, PT, R14, RZ, PT ;  /* 0x000000ff0e00722a */ /* 0x010fe20003f0d000 */
[----:B-----5:R-:W-:-:S07]  /*00d0*/  USHF.L.U32 UR4, UR4, 0x8, URZ ;  /* 0x0000000804047899 */ /* 0x020fce00080006ff */
[----:B------:R-:W-:Y:S02]  /*00e0*/  LEA.HI R5, R9, R2, RZ, 0xc ;  /* 0x0000000209057211 */ /* 0x000fe400078f60ff */
[----:B-1----:R-:W-:-:S03]  /*00f0*/  LOP3.LUT R29, R29, UR4, RZ, 0xfc, !PT ;  /* 0x000000041d1d7c12 */ /* 0x002fc6000f8efcff */
[----:B------:R-:W-:Y:S01]  /*0100*/  VIADD R5, R5, 0xffffffca ;  /* 0xffffffca05057836 */ /* 0x000fe20000000000 */
[----:B--23--:R-:W-:Y:S06]  /*0110*/  @P0 BRA `(.L_x_15586) ;  /* 0x0000002c003c0947 */ /* 0x00cfec0003800000 */
[----:B------:R-:W1:Y:S02]  /*0120*/  LDC R2, c[0x0][0x388] ;  /* 0x0000e200ff027b82 */ /* 0x000e640000000800 */
[----:B-1----:R-:W-:-:S13]  /*0130*/  ISETP.NE.AND P0, PT, R2, RZ, PT ;  /* 0x000000ff0200720c */ /* 0x002fda0003f05270 */
[----:B------:R-:W-:Y:S05]  /*0140*/  @P0 BRA `(.L_x_15587) ;  /* 0x0000000000d80947 */ /* 0x000fea0003800000 */
[----:B------:R-:W1:Y:S01]  /*0150*/  LDCU UR4, c[0x0][0x380] ;  /* 0x00007000ff0477ac */ /* 0x000e620008000800 */
[----:B------:R-:W-:Y:S01]  /*0160*/  BSSY.RECONVERGENT B1, `(.L_x_15588) ;  /* 0x0000019000017945 */ /* 0x000fe20003800200 */
[----:B-1----:R-:W-:-:S13]  /*0170*/  ISETP.GE.AND P0, PT, R29, UR4, PT ;  /* 0x000000041d007c0c */ /* 0x002fda000bf06270 */
[----:B------:R-:W-:Y:S05]  /*0180*/  @P0 BRA `(.L_x_15589) ;  /* 0x0000000000580947 */ /* 0x000fea0003800000 */
[----:B------:R-:W1:Y:S02]  /*0190*/  LDC.64 R6, c[0x0][0x588] ;  /* 0x00016200ff067b82 */ /* 0x000e640000000a00 */
[----:B-1----:R-:W2:Y:S01]  /*01a0*/  LDG.E.64 R16, desc[UR6][R6.64] ;  /* 0x0000000606107981 */ /* 0x002ea2000c1e1b00 */
[----:B------:R-:W1:Y:S01]  /*01b0*/  MUFU.RCP64H R5, R13 ;  /* 0x0000000d00057308 */ /* 0x000e620000001800 */
[----:B------:R-:W-:-:S06]  /*01c0*/  HFMA2 R4, -RZ, RZ, 0, 5.9604644775390625e-08 ;  /* 0x00000001ff047431 */ /* 0x000fcc00000001ff */
[----:B-1----:R-:W-:-:S08]  /*01d0*/  DFMA R8, R4, -R14, 1 ;  /* 0x3ff000000408742b */ /* 0x002fd0000000080e */
[----:B------:R-:W-:-:S08]  /*01e0*/  DFMA R8, R8, R8, R8 ;  /* 0x000000080808722b */ /* 0x000fd00000000008 */
[----:B------:R-:W-:-:S08]  /*01f0*/  DFMA R8, R4, R8, R4 ;  /* 0x000000080408722b */ /* 0x000fd00000000004 */
[----:B------:R-:W-:-:S08]  /*0200*/  DFMA R4, R8, -R14, 1 ;  /* 0x3ff000000804742b */ /* 0x000fd0000000080e */
[----:B------:R-:W-:-:S08]  /*0210*/  DFMA R4, R8, R4, R8 ;  /* 0x000000040804722b */ /* 0x000fd00000000008 */
[----:B--2---:R-:W-:Y:S01]  /*0220*/  DMUL R8, R16, R4 ;  /* 0x0000000410087228 */ /* 0x004fe20000000000 */
[----:B------:R-:W-:-:S07]  /*0230*/  FSETP.GEU.AND P1, PT, |R17|, 6.5827683646048100446e-37, PT ;  /* 0x036000001100780b */ /* 0x000fce0003f2e200 */
[----:B------:R-:W-:-:S08]  /*0240*/  DFMA R14, R8, -R14, R16 ;  /* 0x8000000e080e722b */ /* 0x000fd00000000010 */
[----:B------:R-:W-:-:S10]  /*0250*/  DFMA R4, R4, R14, R8 ;  /* 0x0000000e0404722b */ /* 0x000fd40000000008 */
[----:B------:R-:W-:-:S05]  /*0260*/  FFMA R0, RZ, R13, R5 ;  /* 0x0000000dff007223 */ /* 0x000fca0000000005 */
[----:B------:R-:W-:-:S13]  /*0270*/  FSETP.GT.AND P0, PT, |R0|, 1.469367938527859385e-39, PT ;  /* 0x001000000000780b */ /* 0x000fda0003f04200 */
[----:B------:R-:W-:Y:S05]  /*0280*/  @P0 BRA P1, `(.L_x_15590) ;  /* 0x00000000000c0947 */ /* 0x000fea0000800000 */
[----:B------:R-:W-:-:S07]  /*0290*/  MOV R0, 0x2b0 ;  /* 0x000002b000007802 */ /* 0x000fce0000000f00 */
[----:B0-----:R-:W-:Y:S05]  /*02a0*/  CALL.REL.NOINC `($__internal_9_$__cuda_sm20_div_rn_f64_full) ;  /* 0x00000074001c7944 */ /* 0x001fea0003c00000 */
[----:B------:R-:W-:-:S07]  /*02b0*/  IMAD.MOV.U32 R5, RZ, RZ, R21 ;  /* 0x000000ffff057224 */ /* 0x000fce00078e0015 */
.L_x_15590:
[----:B------:R-:W1:Y:S01]  /*02c0*/  LDC.64 R6, c[0x0][0x580] ;  /* 0x00016000ff067b82 */ /* 0x000e620000000a00 */
[----:B------:R-:W-:Y:S01]  /*02d0*/  VIADD R29, R29, 0x80 ;  /* 0x000000801d1d7836 */ /* 0x000fe20000000000 */
[----:B-1----:R1:W-:Y:S06]  /*02e0*/  STG.E.64 desc[UR6][R6.64], R4 ;  /* 0x0000000406007986 */ /* 0x0023ec000c101b06 */
.L_x_15589:
[----:B------:R-:W-:Y:S05]  /*02f0*/  BSYNC.RECONVERGENT B1 ;  /* 0x0000000000017941 */ /* 0x000fea0003800200 */
.L_x_15588:
[----:B------:R-:W2:Y:S02]  /*0300*/  LDCU UR4, c[0x0][0x380] ;  /* 0x00007000ff0477ac */ /* 0x000ea40008000800 */
[----:B--2---:R-:W-:-:S13]  /*0310*/  ISETP.GE.AND P0, PT, R29, UR4, PT ;  /* 0x000000041d007c0c */ /* 0x004fda000bf06270 */
[----:B------:R-:W-:Y:S05]  /*0320*/  @P0 EXIT ;  /* 0x000000000000094d */ /* 0x000fea0003800000 */
[----:B------:R-:W2:Y:S01]  /*0330*/  LDC.64 R16, c[0x0][0x588] ;  /* 0x00016200ff107b82 */ /* 0x000ea20000000a00 */
[----:B------:R-:W3:Y:S07]  /*0340*/  LDCU UR4, c[0x0][0x59c] ;  /* 0x0000b380ff0477ac */ /* 0x000eee0008000800 */
[----:B-1----:R-:W1:Y:S01]  /*0350*/  LDC.64 R6, c[0x0][0x598] ;  /* 0x00016600ff067b82 */ /* 0x002e620000000a00 */
[----:B--2---:R-:W2:Y:S01]  /*0360*/  LDG.E.64 R16, desc[UR6][R16.64] ;  /* 0x0000000610107981 */ /* 0x004ea2000c1e1b00 */
[----:B---3--:R-:W1:Y:S01]  /*0370*/  MUFU.RCP64H R5, UR4 ;  /* 0x0000000400057d08 */ /* 0x008e620008001800 */
        /* <DEDUP_REMOVED lines=10> */
[----:B------:R-:W-:-:S05]  /*0420*/  FFMA R0, RZ, UR4, R5 ;  /* 0x00000004ff007c23 */ /* 0x000fca0008000005 */
[----:B------:R-:W-:-:S13]  /*0430*/  FSETP.GT.AND P0, PT, |R0|, 1.469367938527859385e-39, PT ;  /* 0x001000000000780b */ /* 0x000fda0003f04200 */
[----:B------:R-:W-:Y:S05]  /*0440*/  @P0 BRA P1, `(.L_x_15591) ;  /* 0x00000000000c0947 */ /* 0x000fea0000800000 */
[----:B------:R-:W-:-:S07]  /*0450*/  MOV R0, 0x470 ;  /* 0x0000047000007802 */ /* 0x000fce0000000f00 */
[----:B0-----:R-:W-:Y:S05]  /*0460*/  CALL.REL.NOINC `($__internal_9_$__cuda_sm20_div_rn_f64_full) ;  /* 0x0000007000ac7944 */ /* 0x001fea0003c00000 */
[----:B------:R-:W-:-:S07]  /*0470*/  IMAD.MOV.U32 R5, RZ, RZ, R21 ;  /* 0x000000ffff057224 */ /* 0x000fce00078e0015 */
.L_x_15591:
[----:B0-----:R-:W0:Y:S02]  /*0480*/  LDC.64 R2, c[0x0][0x580] ;  /* 0x00016000ff027b82 */ /* 0x001e240000000a00 */
[----:B0-----:R-:W-:Y:S01]  /*0490*/  STG.E.64 desc[UR6][R2.64], R4 ;  /* 0x0000000402007986 */ /* 0x001fe2000c101b06 */
[----:B------:R-:W-:Y:S05]  /*04a0*/  EXIT ;  /* 0x000000000000794d */ /* 0x000fea0003800000 */
.L_x_15587:
[----:B------:R-:W1:Y:S01]  /*04b0*/  LDCU UR4, c[0x0][0x380] ;  /* 0x00007000ff0477ac */ /* 0x000e620008000800 */
[----:B------:R-:W-:Y:S01]  /*04c0*/  VIADD R2, R2, 0xffffffff ;  /* 0xffffffff02027836 */ /* 0x000fe20000000000 */
[----:B------:R-:W-:Y:S04]  /*04d0*/  BSSY.RECONVERGENT B1, `(.L_x_15592) ;  /* 0x000014a000017945 */ /* 0x000fe80003800200 */
[----:B------:R-:W-:-:S04]  /*04e0*/  VIMNMX.U32 R5, PT, PT, R2, 0x18, PT ;  /* 0x0000001802057848 */ /* 0x000fc80003fe0000 */
[----:B------:R-:W-:Y:S02]  /*04f0*/  IADD3 R5, PT, PT, R5, 0x1, RZ ;  /* 0x0000000105057810 */ /* 0x000fe40007ffe0ff */
[----:B-1----:R-:W-:-:S13]  /*0500*/  ISETP.GE.AND P0, PT, R29, UR4, PT ;  /* 0x000000041d007c0c */ /* 0x002fda000bf06270 */
[----:B------:R-:W-:Y:S05]  /*0510*/  @P0 BRA `(.L_x_15593) ;  /* 0x0000001400140947 */ /* 0x000fea0003800000 */
[----:B------:R-:W1:Y:S01]  /*0520*/  LDCU.64 UR8, c[0x0][0x390] ;  /* 0x00007200ff0877ac */ /* 0x000e620008000a00 */
[----:B------:R-:W-:Y:S01]  /*0530*/  IMAD.MOV.U32 R28, RZ, RZ, RZ ;  /* 0x000000ffff1c7224 */ /* 0x000fe200078e00ff */
[----:B------:R-:W-:Y:S01]  /*0540*/  ISETP.NE.AND P0, PT, R2, RZ, PT ;  /* 0x000000ff0200720c */ /* 0x000fe20003f05270 */
[----:B------:R-:W2:Y:S01]  /*0550*/  LDCU UR4, c[0x0][0x38c] ;  /* 0x00007180ff0477ac */ /* 0x000ea20008000800 */
[----:B------:R-:W3:Y:S01]  /*0560*/  LDCU.64 UR10, c[0x0][0x4b8] ;  /* 0x00009700ff0a77ac */ /* 0x000ee20008000a00 */
[----:B-1----:R-:W-:-:S05]  /*0570*/  IMAD.HI.U32 R6, R29, UR8, R28 ;  /* 0x000000081d067c27 */ /* 0x002fca000f8e001c */
[----:B------:R-:W-:-:S05]  /*0580*/  SHF.R.U32.HI R7, RZ, UR9, R6 ;  /* 0x00000009ff077c19 */ /* 0x000fca0008011606 */
[----:B------:R-:W-:-:S04]  /*0590*/  IMAD.MOV R0, RZ, RZ, -R7 ;  /* 0x000000ffff007224 */ /* 0x000fc800078e0a07 */
[----:B--2---:R-:W-:-:S04]  /*05a0*/  IMAD R0, R0, UR4, R29 ;  /* 0x0000000400007c24 */ /* 0x004fc8000f8e021d */
        /* <DEDUP_REMOVED lines=269> */
[----:B------:R-:W-:Y:S01]  /*1680*/  IMAD.MOV.U32 R6, RZ, RZ, RZ ;  /* 0x000000ffff067224 */ /* 0x000fe200078e00ff */
        /* <DEDUP_REMOVED lines=8> */
[----:B------:R-:W-:-:S04]  /*1710*/  IMAD.MOV R6, RZ, RZ, -R17 ;  /* 0x000000ffff067224 */ /* 0x000fc800078e0a11 */
[----:B------:R-:W-:Y:S02]  /*1720*/  IMAD R6, R6, UR8, R7 ;  /* 0x0000000806067c24 */ /* 0x000fe4000f8e0207 */
[----:B----4-:R-:W-:-:S04]  /*1730*/  @P0 IMAD.HI.U32 R4, R17, R18, R16 ;  /* 0x0000001211040227 */ /* 0x010fc800078e0010 */
[C---:B---3--:R-:W-:Y:S01]  /*1740*/  IMAD R9, R6.reuse, UR10, R9 ;  /* 0x0000000a06097c24 */ /* 0x048fe2000f8e0209 */
[----:B------:R-:W-:Y:S01]  /*1750*/  @P0 SHF.R.U32.HI R4, RZ, R19, R4 ;  /* 0x00000013ff040219 */ /* 0x000fe20000011604 */
[----:B------:R-:W-:-:S04]  /*1760*/  IMAD R0, R6, UR11, R0 ;  /* 0x0000000b06007c24 */ /* 0x000fc8000f8e0200 */
[----:B------:R-:W-:-:S04]  /*1770*/  @P0 IMAD.MOV R16, RZ, RZ, -R4 ;  /* 0x000000ffff100224 */ /* 0x000fc800078e0a04 */
[----:B-1----:R-:W-:-:S04]  /*1780*/  @P0 IMAD R16, R16, R21, R17 ;  /* 0x0000001510100224 */ /* 0x002fc800078e0211 */
[C---:B--2---:R-:W-:Y:S02]  /*1790*/  @P0 IMAD R9, R16.reuse, R10, R9 ;  /* 0x0000000a10090224 */ /* 0x044fe400078e0209 */
[----:B------:R-:W-:-:S07]  /*17a0*/  @P0 IMAD R0, R16, R11, R0 ;  /* 0x0000000b10000224 */ /* 0x000fce00078e0200 */
.L_x_15594:
[----:B------:R-:W1:Y:S02]  /*17b0*/  LDCU.128 UR8, c[0x0][0x580] ;  /* 0x0000b000ff0877ac */ /* 0x000e640008000c00 */
[----:B-1----:R-:W-:-:S04]  /*17c0*/  IADD3 R16, P0, PT, R0, UR10, RZ ;  /* 0x0000000a00107c10 */ /* 0x002fc8000ff1e0ff */
[----:B------:R-:W-:-:S06]  /*17d0*/  IADD3.X R17, PT, PT, RZ, UR11, RZ, P0, !PT ;  /* 0x0000000bff117c10 */ /* 0x000fcc00087fe4ff */
[----:B------:R-:W2:Y:S01]  /*17e0*/  LDG.E.64 R16, desc[UR6][R16.64] ;  /* 0x0000000610107981 */ /* 0x000ea2000c1e1b00 */
[----:B------:R-:W1:Y:S01]  /*17f0*/  MUFU.RCP64H R7, R13 ;  /* 0x0000000d00077308 */ /* 0x000e620000001800 */
[----:B------:R-:W-:Y:S01]  /*1800*/  IMAD.MOV.U32 R6, RZ, RZ, 0x1 ;  /* 0x00000001ff067424 */ /* 0x000fe200078e00ff */
[----:B------:R-:W-:Y:S01]  /*1810*/  IADD3 R8, P1, PT, R9, UR8, RZ ;  /* 0x0000000809087c10 */ /* 0x000fe2000ff3e0ff */
[----:B------:R-:W-:Y:S04]  /*1820*/  BSSY.RECONVERGENT B2, `(.L_x_15595) ;  /* 0x0000012000027945 */ /* 0x000fe80003800200 */
[----:B------:R-:W-:Y:S01]  /*1830*/  IMAD.X R9, RZ, RZ, UR9, P1 ;  /* 0x00000009ff097e24 */ /* 0x000fe200088e06ff */
        /* <DEDUP_REMOVED lines=14> */
[----:B------:R-:W-:Y:S01]  /*1920*/  MOV R6, R4 ;  /* 0x0000000400067202 */ /* 0x000fe20000000f00 */
[----:B------:R-:W-:-:S07]  /*1930*/  IMAD.MOV.U32 R7, RZ, RZ, R21 ;  /* 0x000000ffff077224 */ /* 0x000fce00078e0015 */
.L_x_15596:
[----:B------:R-:W-:Y:S05]  /*1940*/  BSYNC.RECONVERGENT B2 ;  /* 0x0000000000027941 */ /* 0x000fea0003800200 */
.L_x_15595:
[----:B------:R1:W-:Y:S01]  /*1950*/  STG.E.64 desc[UR6][R8.64], R6 ;  /* 0x0000000608007986 */ /* 0x0003e2000c101b06 */
[----:B------:R-:W-:-:S07]  /*1960*/  VIADD R29, R29, 0x80 ;  /* 0x000000801d1d7836 */ /* 0x000fce0000000000 */
.L_x_15593:
[----:B------:R-:W-:Y:S05]  /*1970*/  BSYNC.RECONVERGENT B1 ;  /* 0x0000000000017941 */ /* 0x000fea0003800200 */
.L_x_15592:
[----:B------:R-:W2:Y:S02]  /*1980*/  LDCU UR4, c[0x0][0x380] ;  /* 0x00007000ff0477ac */ /* 0x000ea40008000800 */
[----:B--2---:R-:W-:-:S13]  /*1990*/  ISETP.GE.AND P0, PT, R29, UR4, PT ;  /* 0x000000041d007c0c */ /* 0x004fda000bf06270 */
[----:B------:R-:W-:Y:S05]  /*19a0*/  @P0 EXIT ;  /* 0x000000000000094d */ /* 0x000fea0003800000 */
[----:B------:R-:W1:Y:S01]  /*19b0*/  LDCU.64 UR8, c[0x0][0x390] ;  /* 0x00007200ff0877ac */ /* 0x000e620008000a00 */
[----:B------:R-:W-:Y:S01]  /*19c0*/  HFMA2 R28, -RZ, RZ, 0, 0 ;  /* 0x00000000ff1c7431 */ /* 0x000fe200000001ff */
[----:B------:R-:W-:Y:S01]  /*19d0*/  ISETP.NE.AND P0, PT, R2, RZ, PT ;  /* 0x000000ff0200720c */ /* 0x000fe20003f05270 */
[----:B------:R-:W2:Y:S01]  /*19e0*/  LDCU UR4, c[0x0][0x38c] ;  /* 0x00007180ff0477ac */ /* 0x000ea20008000800 */
[----:B------:R-:W3:Y:S02]  /*19f0*/  LDCU.64 UR10, c[0x0][0x4b8] ;  /* 0x00009700ff0a77ac */ /* 0x000ee40008000a00 */
        /* <DEDUP_REMOVED lines=279> */
[----:B--2---:R-:W-:Y:S01]  /*2b70*/  SHF.R.U32.HI R5, RZ, UR4, R4 ;  /* 0x00000004ff057c19 */ /* 0x004fe20008011604 */
[----:B------:R-:W-:-:S03]  /*2b80*/  @P0 IMAD.MOV.U32 R4, RZ, RZ, RZ ;  /* 0x000000ffff040224 */ /* 0x000fc600078e00ff */
[----:B------:R-:W-:-:S03]  /*2b90*/  IADD3 R6, PT, PT, -R5, RZ, RZ ;  /* 0x000000ff05067210 */ /* 0x000fc60007ffe1ff */
[----:B------:R-:W2:Y:S02]  /*2ba0*/  @P0 LDC.64 R14, c[0x0][0x578] ;  /* 0x00015e00ff0e0b82 */ /* 0x000ea40000000a00 */
        /* <DEDUP_REMOVED lines=9> */
.L_x_15597:
[----:B------:R-:W1:Y:S01]  /*2c40*/  LDCU.128 UR8, c[0x0][0x580] ;  /* 0x0000b000ff0877ac */ /* 0x000e620008000c00 */
[----:B------:R-:W2:Y:S01]  /*2c50*/  LDC.64 R10, c[0x0][0x598] ;  /* 0x00016600ff0a7b82 */ /* 0x000ea20000000a00 */
[----:B------:R-:W3:Y:S01]  /*2c60*/  LDCU UR4, c[0x0][0x59c] ;  /* 0x0000b380ff0477ac */ /* 0x000ee20008000800 */
[----:B-1----:R-:W-:-:S05]  /*2c70*/  IADD3 R6, P0, PT, R0, UR10, RZ ;  /* 0x0000000a00067c10 */ /* 0x002fca000ff1e0ff */
[----:B------:R-:W-:-:S05]  /*2c80*/  IMAD.X R7, RZ, RZ, UR11, P0 ;  /* 0x0000000bff077e24 */ /* 0x000fca00080e06ff */
[----:B------:R-:W4:Y:S01]  /*2c90*/  LDG.E.64 R16, desc[UR6][R6.64] ;  /* 0x0000000606107981 */ /* 0x000f22000c1e1b00 */
[----:B---3--:R-:W2:Y:S01]  /*2ca0*/  MUFU.RCP64H R5, UR4 ;  /* 0x0000000400057d08 */ /* 0x008ea20008001800 */
[----:B------:R-:W-:Y:S01]  /*2cb0*/  MOV R4, 0x1 ;  /* 0x0000000100047802 */ /* 0x000fe20000000f00 */
[----:B------:R-:W-:Y:S01]  /*2cc0*/  BSSY.RECONVERGENT B1, `(.L_x_15598) ;  /* 0x0000012000017945 */ /* 0x000fe20003800200 */
[----:B------:R-:W-:-:S05]  /*2cd0*/  IADD3 R8, P1, PT, R9, UR8, RZ ;  /* 0x0000000809087c10 */ /* 0x000fca000ff3e0ff */
[----:B------:R-:W-:Y:S01]  /*2ce0*/  IMAD.X R9, RZ, RZ, UR9, P1 ;  /* 0x00000009ff097e24 */ /* 0x000fe200088e06ff */
[----:B--2---:R-:W-:-:S08]  /*2cf0*/  DFMA R12, R4, -R10, 1 ;  /* 0x3ff00000040c742b */ /* 0x004fd0000000080a */
[----:B------:R-:W-:-:S08]  /*2d00*/  DFMA R12, R12, R12, R12 ;  /* 0x0000000c0c0c722b */ /* 0x000fd0000000000c */
[----:B------:R-:W-:-:S08]  /*2d10*/  DFMA R12, R4, R12, R4 ;  /* 0x0000000c040c722b */ /* 0x000fd00000000004 */
[----:B------:R-:W-:-:S08]  /*2d20*/  DFMA R4, R12, -R10, 1 ;  /* 0x3ff000000c04742b */ /* 0x000fd0000000080a */
[----:B------:R-:W-:-:S08]  /*2d30*/  DFMA R12, R12, R4, R12 ;  /* 0x000000040c0c722b */ /* 0x000fd0000000000c */
[----:B----4-:R-:W-:Y:S01]  /*2d40*/  DMUL R4, R12, R16 ;  /* 0x000000100c047228 */ /* 0x010fe20000000000 */
        /* <DEDUP_REMOVED lines=9> */
.L_x_15599:
[----:B------:R-:W-:Y:S05]  /*2de0*/  BSYNC.RECONVERGENT B1 ;  /* 0x0000000000017941 */ /* 0x000fea0003800200 */
.L_x_15598:
[----:B------:R-:W-:Y:S01]  /*2df0*/  STG.E.64 desc[UR6][R8.64], R4 ;  /* 0x0000000408007986 */ /* 0x000fe2000c101b06 */
[----:B------:R-:W-:Y:S05]  /*2e00*/  EXIT ;  /* 0x000000000000794d */ /* 0x000fea0003800000 */
.L_x_15586:
        /* <DEDUP_REMOVED lines=8> */
[----:B-1----:R-:W2:Y:S02]  /*2e90*/  LDG.E.64 R26, desc[UR6][R26.64] ;  /* 0x000000061a1a7981 */ /* 0x002ea4000c1e1b00 */
[----:B--2---:R-:W-:Y:S02]  /*2ea0*/  LOP3.LUT R7, R27, 0x7fffffff, RZ, 0xc0, !PT ;  /* 0x7fffffff1b077812 */ /* 0x004fe400078ec0ff */
        /* <DEDUP_REMOVED lines=12> */
[----:B------:R-:W-:Y:S02]  /*2f70*/  ISETP.GT.U32.AND P0, PT, R7, 0xfffff, PT ;  /* 0x000fffff0700780c */ /* 0x000fe40003f04070 */
[----:B------:R-:W-:Y:S02]  /*2f80*/  SHF.R.U32.HI R17, RZ, 0x14, R7 ;  /* 0x00000014ff117819 */ /* 0x000fe40000011607 */
[----:B------:R-:W-:-:S04]  /*2f90*/  ISETP.GE.U32.AND P1, PT, R11, 0x100000, PT ;  /* 0x001000000b00780c */ /* 0x000fc80003f26070 */
[----:B------:R-:W-:Y:S02]  /*2fa0*/  FSEL R4, R9, R11, !P1 ;  /* 0x0000000b09047208 */ /* 0x000fe40004800000 */
[----:B------:R-:W-:Y:S02]  /*2fb0*/  FSEL R16, R8, R12, !P1 ;  /* 0x0000000c08107208 */ /* 0x000fe40004800000 */
[----:B------:R-:W-:Y:S01]  /*2fc0*/  LOP3.LUT R4, R4, 0xfffff, RZ, 0xc0, !PT ;  /* 0x000fffff04047812 */ /* 0x000fe200078ec0ff */
[----:B------:R-:W-:-:S03]  /*2fd0*/  @!P0 DMUL R6, R6, 1.80143985094819840000e+16 ;  /* 0x4350000006068828 */ /* 0x000fc60000000000 */
[----:B------:R-:W-:-:S07]  /*2fe0*/  LOP3.LUT R12, R4, 0x100000, RZ, 0xfc, !PT ;  /* 0x00100000040c7812 */ /* 0x000fce00078efcff */
[C---:B------:R-:W-:Y:S01]  /*2ff0*/  @!P0 LEA.HI R0, R7.reuse, R17, RZ, 0xc ;  /* 0x0000001107008211 */ /* 0x040fe200078f60ff */
[----:B------:R-:W-:Y:S01]  /*3000*/  IMAD.MOV.U32 R19, RZ, RZ, R6 ;  /* 0x000000ffff137224 */ /* 0x000fe200078e0006 */
[----:B------:R-:W-:Y:S02]  /*3010*/  LOP3.LUT R21, R7, 0xfffff, RZ, 0xc0, !PT ;  /* 0x000fffff07157812 */ /* 0x000fe400078ec0ff */
[----:B------:R-:W-:Y:S02]  /*3020*/  @!P0 IADD3 R17, PT, PT, R0, -0x36, RZ ;  /* 0xffffffca00118810 */ /* 0x000fe40007ffe0ff */
[----:B------:R-:W-:Y:S02]  /*3030*/  SEL R0, R5, R2, !P1 ;  /* 0x0000000205007207 */ /* 0x000fe40004800000 */
[----:B------:R-:W-:-:S03]  /*3040*/  LOP3.LUT R21, R21, 0x100000, RZ, 0xfc, !PT ;  /* 0x0010000015157812 */ /* 0x000fc600078efcff */
[----:B------:R-:W-:-:S07]  /*3050*/  IMAD.IADD R17, R17, 0x1, -R0 ;  /* 0x0000000111117824 */ /* 0x000fce00078e0a00 */
.L_x_15605:
        /* <DEDUP_REMOVED lines=10> */
[----:B------:R-:W-:Y:S02]  /*3100*/  LOP3.LUT R7, R23, 0x7fffffff, RZ, 0xc0, !PT ;  /* 0x7fffffff17077812 */ /* 0x000fe400078ec0ff */
[----:B------:R-:W-:Y:S02]  /*3110*/  CS2R R16, SRZ ;  /* 0x0000000000107805 */ /* 0x000fe4000001ff00 */
[----:B------:R-:W-:-:S04]  /*3120*/  ISETP.NE.U32.AND P0, PT, R6, RZ, PT ;  /* 0x000000ff0600720c */ /* 0x000fc80003f05070 */
        /* <DEDUP_REMOVED lines=15> */
.L_x_15606:
[----:B------:R-:W-:Y:S01]  /*3220*/  LOP3.LUT R17, R17, 0x80000000, R27, 0xb8, !PT ;  /* 0x8000000011117812 */ /* 0x000fe200078eb81b */
[----:B------:R-:W-:Y:S06]  /*3230*/  BRA `(.L_x_15604) ;  /* 0x0000000000187947 */ /* 0x000fec0003800000 */
.L_x_15603:
[----:B------:R-:W-:-:S06]  /*3240*/  DSETP.NAN.AND P0, PT, R10, R10, PT ;  /* 0x0000000a0a00722a */ /* 0x000fcc0003f08000 */
[----:B------:R-:W-:-:S14]  /*3250*/  DSETP.NUM.AND P0, PT, R6, R6, !P0 ;  /* 0x000000060600722a */ /* 0x000fdc0004707000 */
[----:B------:R-:W-:Y:S02]  /*3260*/  @P0 DSETP.NEU.AND P1, PT, R6, +INF , PT ;  /* 0x7ff000000600042a */ /* 0x000fe40003f2d000 */
[----:B------:R-:W-:-:S06]  /*3270*/  @!P0 DADD R16, R26, R14 ;  /* 0x000000001a108229 */ /* 0x000fcc000000000e */
[----:B------:R-:W-:Y:S02]  /*3280*/  @P0 FSEL R16, R26, RZ, P1 ;  /* 0x000000ff1a100208 */ /* 0x000fe40000800000 */
[----:B------:R-:W-:-:S07]  /*3290*/  @P0 FSEL R17, R27, -QNAN , P1 ;  /* 0xfff800001b110808 */ /* 0x000fce0000800000 */
.L_x_15604:
[----:B------:R-:W1:Y:S01]  /*32a0*/  MUFU.RCP64H R7, R13 ;  /* 0x0000000d00077308 */ /* 0x000e620000001800 */
[----:B------:R-:W-:Y:S01]  /*32b0*/  IMAD.MOV.U32 R6, RZ, RZ, 0x1 ;  /* 0x00000001ff067424 */ /* 0x000fe200078e00ff */
[----:B------:R-:W-:Y:S01]  /*32c0*/  DSETP.NEU.AND P0, PT, R16, RZ, PT ;  /* 0x000000ff1000722a */ /* 0x000fe20003f0d000 */
[----:B------:R-:W-:-:S13]  /*32d0*/  PLOP3.LUT P4, PT, PT, PT, PT, 0x8, 0x80 ;  /* 0x000000000080781c */ /* 0x000fda0003f8e170 */
[----:B------:R-:W-:Y:S02]  /*32e0*/  @P0 DSETP.GEU.AND P1, PT, R16, RZ, PT ;  /* 0x000000ff1000022a */ /* 0x000fe40003f2e000 */
[----:B-1----:R-:W-:-:S04]  /*32f0*/  DFMA R18, R6, -R14, 1 ;  /* 0x3ff000000612742b */ /* 0x002fc8000000080e */
[----:B------:R-:W-:-:S04]  /*3300*/  @P0 DSETP.LT.XOR P4, PT, R14, RZ, !P1 ;  /* 0x000000ff0e00022a */ /* 0x000fc80004f81800 */
[----:B------:R-:W-:-:S08]  /*3310*/  DFMA R18, R18, R18, R18 ;  /* 0x000000121212722b */ /* 0x000fd00000000012 */
[----:B------:R-:W-:Y:S02]  /*3320*/  DFMA R6, R6, R18, R6 ;  /* 0x000000120606722b */ /* 0x000fe40000000006 */
[----:B------:R-:W-:-:S06]  /*3330*/  DADD R18, R26, -R16 ;  /* 0x000000001a127229 */ /* 0x000fcc0000000810 */
        /* <DEDUP_REMOVED lines=11> */
[----:B------:R-:W-:-:S07]  /*33f0*/  MOV R0, 0x3410 ;  /* 0x0000341000007802 */ /* 0x000fce0000000f00 */
[----:B0-----:R-:W-:Y:S05]  /*3400*/  CALL.REL.NOINC `($__internal_9_$__cuda_sm20_div_rn_f64_full) ;  /* 0x0000004000c47944 */ /* 0x001fea0003c00000 */
[----:B------:R-:W-:Y:S01]  /*3410*/  IMAD.MOV.U32 R6, RZ, RZ, R4 ;  /* 0x000000ffff067224 */ /* 0x000fe200078e0004 */
[----:B------:R-:W-:-:S07]  /*3420*/  MOV R7, R21 ;  /* 0x0000001500077202 */ /* 0x000fce0000000f00 */
.L_x_15607:
[----:B------:R-:W-:Y:S01]  /*3430*/  DADD R12, R6, -1 ;  /* 0xbff00000060c7429 */ /* 0x000fe20000000000 */
[----:B------:R-:W-:Y:S09]  /*3440*/  BSSY.RECONVERGENT B2, `(.L_x_15608) ;  /* 0x0000023000027945 */ /* 0x000ff20003800200 */
[----:B------:R-:W-:-:S02]  /*3450*/  FSEL R16, R12, R6, P4 ;  /* 0x000000060c107208 */ /* 0x000fc40002000000 */
[----:B------:R-:W-:-:S06]  /*3460*/  FSEL R17, R13, R7, P4 ;  /* 0x000000070d117208 */ /* 0x000fcc0002000000 */
[----:B------:R-:W-:-:S14]  /*3470*/  DSETP.NEU.AND P0, PT, R16, RZ, PT ;  /* 0x000000ff1000722a */ /* 0x000fdc0003f0d000 */
[----:B------:R-:W-:Y:S05]  /*3480*/  @P0 BRA `(.L_x_15609) ;  /* 0x0000000000600947 */ /* 0x000fea0003800000 */
[----:B------:R-:W1:Y:S01]  /*3490*/  LDCU UR4, c[0x0][0x59c] ;  /* 0x0000b380ff0477ac */ /* 0x000e620008000800 */
[----:B------:R-:W2:Y:S01]  /*34a0*/  LDC.64 R12, c[0x0][0x598] ;  /* 0x00016600ff0c7b82 */ /* 0x000ea20000000a00 */
[----:B------:R-:W-:Y:S01]  /*34b0*/  IMAD.MOV.U32 R6, RZ, RZ, 0x1 ;  /* 0x00000001ff067424 */ /* 0x000fe200078e00ff */
[----:B------:R-:W-:Y:S01]  /*34c0*/  FSETP.GEU.AND P1, PT, |R27|, 6.5827683646048100446e-37, PT ;  /* 0x036000001b00780b */ /* 0x000fe20003f2e200 */
[----:B-1----:R-:W2:Y:S04]  /*34d0*/  MUFU.RCP64H R7, UR4 ;  /* 0x0000000400077d08 */ /* 0x002ea80008001800 */
[----:B--2---:R-:W-:-:S08]  /*34e0*/  DFMA R14, R6, -R12, 1 ;  /* 0x3ff00000060e742b */ /* 0x004fd0000000080c */
        /* <DEDUP_REMOVED lines=13> */
[----:B0-----:R-:W-:Y:S05]  /*35c0*/  CALL.REL.NOINC `($__internal_9_$__cuda_sm20_div_rn_f64_full) ;  /* 0x0000004000547944 */ /* 0x001fea0003c00000 */
[----:B------:R-:W-:-:S07]  /*35d0*/  IMAD.MOV.U32 R7, RZ, RZ, R21 ;  /* 0x000000ffff077224 */ /* 0x000fce00078e0015 */
.L_x_15610:
[----:B------:R-:W-:Y:S01]  /*35e0*/  LOP3.LUT R7, RZ, 0x80000000, R7, 0xb8, !PT ;  /* 0x80000000ff077812 */ /* 0x000fe200078eb807 */
[----:B------:R-:W-:Y:S01]  /*35f0*/  IMAD.MOV.U32 R6, RZ, RZ, RZ ;  /* 0x000000ffff067224 */ /* 0x000fe200078e00ff */
[----:B------:R-:W-:Y:S06]  /*3600*/  BRA `(.L_x_15611) ;  /* 0x0000000000187947 */ /* 0x000fec0003800000 */
.L_x_15609:
[----:B------:R-:W1:Y:S02]  /*3610*/  FRND.F64.FLOOR R6, R16 ;  /* 0x0000001000067313 */ /* 0x000e640000305800 */
[----:B-1----:R-:W-:Y:S02]  /*3620*/  DADD R12, R16, -R6 ;  /* 0x00000000100c7229 */ /* 0x002fe40000000806 */
[----:B------:R-:W-:-:S06]  /*3630*/  DADD R14, R6, 1 ;  /* 0x3ff00000060e7429 */ /* 0x000fcc0000000000 */
[----:B------:R-:W-:-:S06]  /*3640*/  DSETP.GT.AND P0, PT, R12, 0.5, PT ;  /* 0x3fe000000c00742a */ /* 0x000fcc0003f04000 */
[----:B------:R-:W-:Y:S02]  /*3650*/  FSEL R6, R14, R6, P0 ;  /* 0x000000060e067208 */ /* 0x000fe40000000000 */
[----:B------:R-:W-:-:S07]  /*3660*/  FSEL R7, R15, R7, P0 ;  /* 0x000000070f077208 */ /* 0x000fce0000000000 */
.L_x_15611:
[----:B------:R-:W-:Y:S05]  /*3670*/  BSYNC.RECONVERGENT B2 ;  /* 0x0000000000027941 */ /* 0x000fea0003800200 */
.L_x_15608:
[----:B------:R-:W1:Y:S01]  /*3680*/  LDC.64 R12, c[0x0][0x580] ;  /* 0x00016000ff0c7b82 */ /* 0x000e620000000a00 */
[----:B------:R-:W-:Y:S01]  /*3690*/  IADD3 R29, PT, PT, R29, 0x80, RZ ;  /* 0x000000801d1d7810 */ /* 0x000fe20007ffe0ff */
[----:B-1----:R1:W-:Y:S06]  /*36a0*/  STG.E.64 desc[UR6][R12.64], R6 ;  /* 0x000000060c007986 */ /* 0x0023ec000c101b06 */
.L_x_15602:
[----:B------:R-:W-:Y:S05]  /*36b0*/  BSYNC.RECONVERGENT B1 ;  /* 0x0000000000017941 */ /* 0x000fea0003800200 */
.L_x_15601:
[----:B------:R-:W2:Y:S02]  /*36c0*/  LDCU UR4, c[0x0][0x380] ;  /* 0x00007000ff0477ac */ /* 0x000ea40008000800 */
[----:B--2---:R-:W-:-:S13]  /*36d0*/  ISETP.GE.AND P0, PT, R29, UR4, PT ;  /* 0x000000041d007c0c */ /* 0x004fda000bf06270 */
[----:B------:R-:W-:Y:S05]  /*36e0*/  @P0 EXIT ;  /* 0x000000000000094d */ /* 0x000fea0003800000 */
[----:B------:R-:W2:Y:S02]  /*36f0*/  LDC.64 R26, c[0x0][0x588] ;  /* 0x00016200ff1a7b82 */ /* 0x000ea40000000a00 */
[----:B--2---:R-:W1:Y:S02]  /*3700*/  LDG.E.64 R26, desc[UR6][R26.64] ;  /* 0x000000061a1a7981 */ /* 0x004e64000c1e1b00 */
[----:B-1----:R-:W-:Y:S01]  /*3710*/  LOP3.LUT R13, R27, 0x7fffffff, RZ, 0xc0, !PT ;  /* 0x7fffffff1b0d7812 */ /* 0x002fe200078ec0ff */
        /* <DEDUP_REMOVED lines=9> */
[----:B------:R-:W-:Y:S01]  /*37b0*/  MOV R6, R26 ;  /* 0x0000001a00067202 */ /* 0x000fe20000000f00 */
[----:B------:R-:W-:-:S12]  /*37c0*/  IMAD.MOV.U32 R7, RZ, RZ, R27 ;  /* 0x000000ffff077224 */ /* 0x000fd800078e001b */
[----:B------:R-:W-:Y:S05]  /*37d0*/  @!P0 BRA `(.L_x_15613) ;  /* 0x0000000000d08947 */ /* 0x000fea0003800000 */
[----:B------:R-:W-:Y:S01]  /*37e0*/  ISETP.GT.U32.AND P0, PT, R13, 0xfffff, PT ;  /* 0x000fffff0d00780c */ /* 0x000fe20003f04070 */
[----:B------:R-:W1:Y:S01]  /*37f0*/  LDCU UR4, c[0x0][0x598] ;  /* 0x0000b300ff0477ac */ /* 0x000e620008000800 */
[----:B------:R-:W-:Y:S02]  /*3800*/  SHF.R.U32.HI R7, RZ, 0x14, R13 ;  /* 0x00000014ff077819 */ /* 0x000fe4000001160d */
[----:B------:R-:W-:-:S04]  /*3810*/  ISETP.GE.U32.AND P1, PT, R11, 0x100000, PT ;  /* 0x001000000b00780c */ /* 0x000fc80003f26070 */
[----:B------:R-:W-:Y:S02]  /*3820*/  FSEL R10, R9, R11, !P1 ;  /* 0x0000000b090a7208 */ /* 0x000fe40004800000 */
[----:B------:R-:W-:Y:S02]  /*3830*/  SEL R2, R5, R2, !P1 ;  /* 0x0000000205027207 */ /* 0x000fe40004800000 */
[----:B------:R-:W-:Y:S01]  /*3840*/  LOP3.LUT R10, R10, 0xfffff, RZ, 0xc0, !PT ;  /* 0x000fffff0a0a7812 */ /* 0x000fe200078ec0ff */
[----:B------:R-:W-:-:S03]  /*3850*/  @!P0 DMUL R12, R12, 1.80143985094819840000e+16 ;  /* 0x435000000c0c8828 */ /* 0x000fc60000000000 */
[----:B------:R-:W-:Y:S02]  /*3860*/  LOP3.LUT R10, R10, 0x100000, RZ, 0xfc, !PT ;  /* 0x001000000a0a7812 */ /* 0x000fe400078efcff */
[----:B-1----:R-:W-:-:S05]  /*3870*/  FSEL R15, R8, UR4, !P1 ;  /* 0x00000004080f7c08 */ /* 0x002fca000c800000 */
[C---:B------:R-:W-:Y:S02]  /*3880*/  @!P0 LEA.HI R0, R13.reuse, R7, RZ, 0xc ;  /* 0x000000070d008211 */ /* 0x040fe400078f60ff */
[----:B------:R-:W-:Y:S02]  /*3890*/  LOP3.LUT R9, R13, 0xfffff, RZ, 0xc0, !PT ;  /* 0x000fffff0d097812 */ /* 0x000fe400078ec0ff */
[----:B------:R-:W-:Y:S02]  /*38a0*/  @!P0 IADD3 R7, PT, PT, R0, -0x36, RZ ;  /* 0xffffffca00078810 */ /* 0x000fe40007ffe0ff */
[----:B------:R-:W-:-:S03]  /*38b0*/  LOP3.LUT R9, R9, 0x100000, RZ, 0xfc, !PT ;  /* 0x0010000009097812 */ /* 0x000fc600078efcff */
[----:B------:R-:W-:-:S07]  /*38c0*/  IMAD.IADD R7, R7, 0x1, -R2 ;  /* 0x0000000107077824 */ /* 0x000fce00078e0a02 */
.L_x_15614:
[----:B------:R-:W-:Y:S02]  /*38d0*/  IADD3 R4, P0, PT, R12, -R15, RZ ;  /* 0x8000000f0c047210 */ /* 0x000fe40007f1e0ff */
[C---:B------:R-:W-:Y:S01]  /*38e0*/  ISETP.GT.AND P1, PT, R7.reuse, RZ, PT ;  /* 0x000000ff0700720c */ /* 0x040fe20003f24270 */
[----:B------:R-:W-:Y:S01]  /*38f0*/  VIADD R7, R7, 0xffffffff ;  /* 0xffffffff07077836 */ /* 0x000fe20000000000 */
[----:B------:R-:W-:-:S04]  /*3900*/  IADD3.X R0, PT, PT, R9, ~R10, RZ, P0, !PT ;  /* 0x8000000a09007210 */ /* 0x000fc800007fe4ff */
[----:B------:R-:W-:-:S04]  /*3910*/  ISETP.GE.AND P0, PT, R0, RZ, PT ;  /* 0x000000ff0000720c */ /* 0x000fc80003f06270 */
[----:B------:R-:W-:Y:S02]  /*3920*/  SEL R4, R12, R4, !P0 ;  /* 0x000000040c047207 */ /* 0x000fe40004000000 */
[----:B------:R-:W-:Y:S02]  /*3930*/  SEL R11, R9, R0, !P0 ;  /* 0x00000000090b7207 */ /* 0x000fe40004000000 */
[C---:B------:R-:W-:Y:S02]  /*3940*/  SHF.L.U32 R12, R4.reuse, 0x1, RZ ;  /* 0x00000001040c7819 */ /* 0x040fe400000006ff */
        /* <DEDUP_REMOVED lines=20> */
.L_x_15615:
[----:B------:R-:W-:Y:S01]  /*3a90*/  LOP3.LUT R7, R7, 0x80000000, R27, 0xb8, !PT ;  /* 0x8000000007077812 */ /* 0x000fe200078eb81b */
[----:B------:R-:W-:Y:S06]  /*3aa0*/  BRA `(.L_x_15613) ;  /* 0x00000000001c7947 */ /* 0x000fec0003800000 */
.L_x_15612:
[----:B------:R-:W-:-:S06]  /*3ab0*/  DSETP.NAN.AND P0, PT, R10, R10, PT ;  /* 0x0000000a0a00722a */ /* 0x000fcc0003f08000 */
[----:B------:R-:W-:-:S14]  /*3ac0*/  DSETP.NUM.AND P0, PT, R12, R12, !P0 ;  /* 0x0000000c0c00722a */ /* 0x000fdc0004707000 */
[----:B------:R-:W1:Y:S01]  /*3ad0*/  @!P0 LDC.64 R6, c[0x0][0x598] ;  /* 0x00016600ff068b82 */ /* 0x000e620000000a00 */
[----:B------:R-:W-:Y:S02]  /*3ae0*/  @P0 DSETP.NEU.AND P1, PT, R12, +INF , PT ;  /* 0x7ff000000c00042a */ /* 0x000fe40003f2d000 */
[----:B-1----:R-:W-:-:S06]  /*3af0*/  @!P0 DADD R6, R26, R6 ;  /* 0x000000001a068229 */ /* 0x002fcc0000000006 */
[----:B------:R-:W-:Y:S02]  /*3b00*/  @P0 FSEL R6, R26, RZ, P1 ;  /* 0x000000ff1a060208 */ /* 0x000fe40000800000 */
[----:B------:R-:W-:-:S07]  /*3b10*/  @P0 FSEL R7, R27, -QNAN , P1 ;  /* 0xfff800001b070808 */ /* 0x000fce0000800000 */
.L_x_15613:
[----:B------:R-:W1:Y:S01]  /*3b20*/  LDCU UR4, c[0x0][0x59c] ;  /* 0x0000b380ff0477ac */ /* 0x000e620008000800 */
[----:B------:R-:W2:Y:S01]  /*3b30*/  LDC.64 R10, c[0x0][0x598] ;  /* 0x00016600ff0a7b82 */ /* 0x000ea20000000a00 */
[----:B------:R-:W-:Y:S01]  /*3b40*/  MOV R4, 0x1 ;  /* 0x0000000100047802 */ /* 0x000fe20000000f00 */
[----:B------:R-:W-:Y:S01]  /*3b50*/  DADD R16, R26, -R6 ;  /* 0x000000001a107229 */ /* 0x000fe20000000806 */
[----:B------:R-:W-:Y:S01]  /*3b60*/  PLOP3.LUT P4, PT, PT, PT, PT, 0x8, 0x80 ;  /* 0x000000000080781c */ /* 0x000fe20003f8e170 */
[----:B------:R-:W-:-:S08]  /*3b70*/  DSETP.NEU.AND P0, PT, R6, RZ, PT ;  /* 0x000000ff0600722a */ /* 0x000fd00003f0d000 */
[----:B------:R-:W-:Y:S01]  /*3b80*/  FSETP.GEU.AND P2, PT, |R17|, 6.5827683646048100446e-37, PT ;  /* 0x036000001100780b */ /* 0x000fe20003f4e200 */
[----:B-1----:R-:W1:Y:S05]  /*3b90*/  MUFU.RCP64H R5, UR4 ;  /* 0x0000000400057d08 */ /* 0x002e6a0008001800 */
[----:B------:R-:W-:-:S06]  /*3ba0*/  @P0 DSETP.GEU.AND P1, PT, R6, RZ, PT ;  /* 0x000000ff0600022a */ /* 0x000fcc0003f2e000 */
[----:B--2---:R-:W-:Y:S02]  /*3bb0*/  @P0 DSETP.LT.XOR P4, PT, R10, RZ, !P1 ;  /* 0x000000ff0a00022a */ /* 0x004fe40004f81800 */
        /* <DEDUP_REMOVED lines=14> */
.L_x_15616:
[----:B------:R-:W-:-:S10]  /*3ca0*/  DADD R6, R4, -1 ;  /* 0xbff0000004067429 */ /* 0x000fd40000000000 */
[----:B------:R-:W-:Y:S02]  /*3cb0*/  FSEL R8, R6, R4, P4 ;  /* 0x0000000406087208 */ /* 0x000fe40002000000 */
[----:B------:R-:W-:-:S06]  /*3cc0*/  FSEL R9, R7, R5, P4 ;  /* 0x0000000507097208 */ /* 0x000fcc0002000000 */
[----:B------:R-:W-:-:S14]  /*3cd0*/  DSETP.NEU.AND P0, PT, R8, RZ, PT ;  /* 0x000000ff0800722a */ /* 0x000fdc0003f0d000 */
[----:B------:R-:W-:Y:S05]  /*3ce0*/  @P0 BRA `(.L_x_15617) ;  /* 0x00000000006c0947 */ /* 0x000fea0003800000 */
[----:B------:R-:W1:Y:S01]  /*3cf0*/  LDCU UR4, c[0x0][0x59c] ;  /* 0x0000b380ff0477ac */ /* 0x000e620008000800 */
[----:B------:R-:W2:Y:S01]  /*3d00*/  LDC.64 R6, c[0x0][0x598] ;  /* 0x00016600ff067b82 */ /* 0x000ea20000000a00 */
[----:B------:R-:W-:Y:S02]  /*3d10*/  MOV R4, 0x1 ;  /* 0x0000000100047802 */ /* 0x000fe40000000f00 */
[----:B------:R-:W-:Y:S01]  /*3d20*/  FSETP.GEU.AND P1, PT, |R27|, 6.5827683646048100446e-37, PT ;  /* 0x036000001b00780b */ /* 0x000fe20003f2e200 */
[----:B-1----:R-:W2:Y:S03]  /*3d30*/  MUFU.RCP64H R5, UR4 ;  /* 0x0000000400057d08 */ /* 0x002ea60008001800 */
        /* <DEDUP_REMOVED lines=8> */
[--C-:B------:R-:W-:Y:S01]  /*3dc0*/  FFMA R0, RZ, UR4, R5.reuse ;  /* 0x00000004ff007c23 */ /* 0x100fe20008000005 */
[----:B------:R-:W-:-:S04]  /*3dd0*/  IMAD.MOV.U32 R2, RZ, RZ, R5 ;  /* 0x000000ffff027224 */ /* 0x000fc800078e0005 */
[----:B------:R-:W-:-:S13]  /*3de0*/  FSETP.GT.AND P0, PT, |R0|, 1.469367938527859385e-39, PT ;  /* 0x001000000000780b */ /* 0x000fda0003f04200 */
[----:B------:R-:W-:Y:S05]  /*3df0*/  @P0 BRA P1, `(.L_x_15618) ;  /* 0x0000000000140947 */ /* 0x000fea0000800000 */
[----:B------:R-:W-:Y:S01]  /*3e00*/  MOV R16, R26 ;  /* 0x0000001a00107202 */ /* 0x000fe20000000f00 */
[----:B------:R-:W-:Y:S01]  /*3e10*/  IMAD.MOV.U32 R17, RZ, RZ, R27 ;  /* 0x000000ffff117224 */ /* 0x000fe200078e001b */
[----:B------:R-:W-:-:S07]  /*3e20*/  MOV R0, 0x3e40 ;  /* 0x00003e4000007802 */ /* 0x000fce0000000f00 */
[----:B0-----:R-:W-:Y:S05]  /*3e30*/  CALL.REL.NOINC `($__internal_9_$__cuda_sm20_div_rn_f64_full) ;  /* 0x0000003800387944 */ /* 0x001fea0003c00000 */
[----:B------:R-:W-:-:S07]  /*3e40*/  MOV R2, R21 ;  /* 0x0000001500027202 */ /* 0x000fce0000000f00 */
.L_x_15618:
[----:B------:R-:W1:Y:S01]  /*3e50*/  LDC.64 R4, c[0x0][0x580] ;  /* 0x00016000ff047b82 */ /* 0x000e620000000a00 */
[----:B0-----:R-:W-:Y:S01]  /*3e60*/  LOP3.LUT R3, RZ, 0x80000000, R2, 0xb8, !PT ;  /* 0x80000000ff037812 */ /* 0x001fe200078eb802 */
[----:B------:R-:W-:-:S05]  /*3e70*/  IMAD.MOV.U32 R2, RZ, RZ, RZ ;  /* 0x000000ffff027224 */ /* 0x000fca00078e00ff */
[----:B-1----:R-:W-:Y:S01]  /*3e80*/  STG.E.64 desc[UR6][R4.64], R2 ;  /* 0x0000000204007986 */ /* 0x002fe2000c101b06 */
[----:B------:R-:W-:Y:S05]  /*3e90*/  EXIT ;  /* 0x000000000000794d */ /* 0x000fea0003800000 */
.L_x_15617:
[----:B0-----:R-:W0:Y:S01]  /*3ea0*/  FRND.F64.FLOOR R2, R8 ;  /* 0x0000000800027313 */ /* 0x001e220000305800 */
        /* <DEDUP_REMOVED lines=8> */
.L_x_15600:
[----:B------:R-:W1:Y:S01]  /*3f30*/  LDCU UR4, c[0x0][0x380] ;  /* 0x00007000ff0477ac */ /* 0x000e620008000800 */
[----:B------:R-:W-:Y:S01]  /*3f40*/  IADD3 R28, PT, PT, R28, -0x1, RZ ;  /* 0xffffffff1c1c7810 */ /* 0x000fe20007ffe0ff */
[----:B------:R-:W-:Y:S03]  /*3f50*/  BSSY.RECONVERGENT B1, `(.L_x_15619) ;  /* 0x00001bf000017945 */ /* 0x000fe60003800200 */
[----:B------:R-:W-:-:S05]  /*3f60*/  VIMNMX.U32 R33, PT, PT, R28, 0x18, PT ;  /* 0x000000181c217848 */ /* 0x000fca0003fe0000 */
[----:B------:R-:W-:Y:S01]  /*3f70*/  VIADD R33, R33, 0x1 ;  /* 0x0000000121217836 */ /* 0x000fe20000000000 */
[----:B-1----:R-:W-:-:S13]  /*3f80*/  ISETP.GE.AND P0, PT, R29, UR4, PT ;  /* 0x000000041d007c0c */ /* 0x002fda000bf06270 */
[----:B------:R-:W-:Y:S05]  /*3f90*/  @P0 BRA `(.L_x_15620) ;  /* 0x0000001800e80947 */ /* 0x000fea0003800000 */
[----:B------:R-:W1:Y:S01]  /*3fa0*/  LDCU.64 UR8, c[0x0][0x390] ;  /* 0x00007200ff0877ac */ /* 0x000e620008000a00 */
[----:B------:R-:W-:Y:S01]  /*3fb0*/  MOV R6, RZ ;  /* 0x000000ff00067202 */ /* 0x000fe20000000f00 */
[----:B------:R-:W-:Y:S01]  /*3fc0*/  IMAD.MOV.U32 R7, RZ, RZ, R29 ;  /* 0x000000ffff077224 */ /* 0x000fe200078e001d */
[----:B------:R-:W-:Y:S01]  /*3fd0*/  ISETP.NE.AND P0, PT, R28, RZ, PT ;  /* 0x000000ff1c00720c */ /* 0x000fe20003f05270 */
[----:B------:R-:W2:Y:S01]  /*3fe0*/  LDCU UR4, c[0x0][0x38c] ;  /* 0x00007180ff0477ac */ /* 0x000ea20008000800 */
[----:B------:R-:W3:Y:S01]  /*3ff0*/  LDCU.64 UR10, c[0x0][0x4b8] ;  /* 0x00009700ff0a77ac */ /* 0x000ee20008000a00 */
[----:B-1----:R-:W-:-:S05]  /*4000*/  IMAD.HI.U32 R16, R29, UR8, R6 ;  /* 0x000000081d107c27 */ /* 0x002fca000f8e0006 */
[----:B------:R-:W-:-:S04]  /*4010*/  SHF.R.U32.HI R17, RZ, UR9, R16 ;  /* 0x00000009ff117c19 */ /* 0x000fc80008011610 */
[----:B------:R-:W-:-:S05]  /*4020*/  IADD3 R0, PT, PT, -R17, RZ, RZ ;  /* 0x000000ff11007210 */ /* 0x000fca0007ffe1ff */
        /* <DEDUP_REMOVED lines=284> */
[----:B------:R-:W-:-:S03]  /*51f0*/  IMAD R0, R6, UR11, R0 ;  /* 0x0000000b06007c24 */ /* 0x000fc6000f8e0200 */
[----:B------:R-:W-:-:S05]  /*5200*/  @P0 IADD3 R18, PT, PT, -R20, RZ, RZ ;  /* 0x000000ff14120210 */ /* 0x000fca0007ffe1ff */
[----:B-1----:R-:W-:-:S04]  /*5210*/  @P0 IMAD R18, R23, R18, R19 ;  /* 0x0000001217120224 */ /* 0x002fc800078e0213 */
[C---:B--2---:R-:W-:Y:S02]  /*5220*/  @P0 IMAD R35, R18.reuse, R16, R35 ;  /* 0x0000001012230224 */ /* 0x044fe400078e0223 */
[----:B------:R-:W-:-:S07]  /*5230*/  @P0 IMAD R0, R18, R17, R0 ;  /* 0x0000001112000224 */ /* 0x000fce00078e0200 */
.L_x_15621:
[----:B------:R-:W1:Y:S02]  /*5240*/  LDCU.64 UR8, c[0x0][0x588] ;  /* 0x0000b100ff0877ac */ /* 0x000e640008000a00 */
[----:B-1----:R-:W-:-:S05]  /*5250*/  IADD3 R26, P0, PT, R0, UR8, RZ ;  /* 0x00000008001a7c10 */ /* 0x002fca000ff1e0ff */
[----:B------:R-:W-:-:S06]  /*5260*/  IMAD.X R27, RZ, RZ, UR9, P0 ;  /* 0x00000009ff1b7e24 */ /* 0x000fcc00080e06ff */
[----:B------:R-:W2:Y:S01]  /*5270*/  LDG.E.64 R26, desc[UR6][R26.64] ;  /* 0x000000061a1a7981 */ /* 0x000ea2000c1e1b00 */
[----:B------:R-:W-:Y:S01]  /*5280*/  BSSY.RECONVERGENT B0, `(.L_x_15622) ;  /* 0x0000045000007945 */ /* 0x000fe20003800200 */
[----:B--2---:R-:W-:Y:S02]  /*5290*/  LOP3.LUT R7, R27, 0x7fffffff, RZ, 0xc0, !PT ;  /* 0x7fffffff1b077812 */ /* 0x004fe400078ec0ff */
        /* <DEDUP_REMOVED lines=11> */
.L_x_15623:
[----:B------:R-:W-:Y:S01]  /*5350*/  DSETP.NEU.AND P0, PT, R10, RZ, PT ;  /* 0x000000ff0a00722a */ /* 0x000fe20003f0d000 */
[----:B------:R-:W-:Y:S01]  /*5360*/  IMAD.MOV.U32 R16, RZ, RZ, 0x0 ;  /* 0x00000000ff107424 */ /* 0x000fe200078e00ff */
[----:B------:R-:W-:-:S12]  /*5370*/  MOV R17, 0xfff80000 ;  /* 0xfff8000000117802 */ /* 0x000fd80000000f00 */
[----:B------:R-:W-:Y:S05]  /*5380*/  @!P0 BRA `(.L_x_15624) ;  /* 0x0000000000d08947 */ /* 0x000fea0003800000 */
[----:B------:R-:W-:Y:S01]  /*5390*/  DSETP.GE.AND P0, PT, R6, R10, PT ;  /* 0x0000000a0600722a */ /* 0x000fe20003f06000 */
[----:B------:R-:W-:Y:S01]  /*53a0*/  IMAD.MOV.U32 R16, RZ, RZ, R26 ;  /* 0x000000ffff107224 */ /* 0x000fe200078e001a */
[----:B------:R-:W-:-:S12]  /*53b0*/  MOV R17, R27 ;  /* 0x0000001b00117202 */ /* 0x000fd80000000f00 */
[----:B------:R-:W-:Y:S05]  /*53c0*/  @!P0 BRA `(.L_x_15624) ;  /* 0x0000000000c08947 */ /* 0x000fea0003800000 */
[----:B------:R-:W-:Y:S01]  /*53d0*/  ISETP.GT.U32.AND P0, PT, R7, 0xfffff, PT ;  /* 0x000fffff0700780c */ /* 0x000fe20003f04070 */
[----:B------:R-:W-:Y:S01]  /*53e0*/  BSSY.RECONVERGENT B2, `(.L_x_15625) ;  /* 0x0000019000027945 */ /* 0x000fe20003800200 */
[----:B------:R-:W-:Y:S02]  /*53f0*/  SHF.R.U32.HI R17, RZ, 0x14, R7 ;  /* 0x00000014ff117819 */ /* 0x000fe40000011607 */
[----:B------:R-:W-:-:S04]  /*5400*/  ISETP.GE.U32.AND P1, PT, R11, 0x100000, PT ;  /* 0x001000000b00780c */ /* 0x000fc80003f26070 */
[----:B------:R-:W-:Y:S02]  /*5410*/  FSEL R0, R9, R11, !P1 ;  /* 0x0000000b09007208 */ /* 0x000fe40004800000 */
[----:B------:R-:W-:-:S03]  /*5420*/  FSEL R12, R8, R12, !P1 ;  /* 0x0000000c080c7208 */ /* 0x000fc60004800000 */
[----:B------:R-:W-:-:S10]  /*5430*/  @!P0 DMUL R6, R6, 1.80143985094819840000e+16 ;  /* 0x4350000006068828 */ /* 0x000fd40000000000 */
[C---:B------:R-:W-:Y:S01]  /*5440*/  @!P0 LEA.HI R4, R7.reuse, R17, RZ, 0xc ;  /* 0x0000001107048211 */ /* 0x040fe200078f60ff */
[----:B------:R-:W-:Y:S01]  /*5450*/  IMAD.MOV.U32 R19, RZ, RZ, R6 ;  /* 0x000000ffff137224 */ /* 0x000fe200078e0006 */
[----:B------:R-:W-:Y:S02]  /*5460*/  LOP3.LUT R21, R7, 0xfffff, RZ, 0xc0, !PT ;  /* 0x000fffff07157812 */ /* 0x000fe400078ec0ff */
[----:B------:R-:W-:Y:S02]  /*5470*/  @!P0 IADD3 R17, PT, PT, R4, -0x36, RZ ;  /* 0xffffffca04118810 */ /* 0x000fe40007ffe0ff */
[----:B------:R-:W-:Y:S02]  /*5480*/  LOP3.LUT R4, R0, 0xfffff, RZ, 0xc0, !PT ;  /* 0x000fffff00047812 */ /* 0x000fe400078ec0ff */
[----:B------:R-:W-:Y:S02]  /*5490*/  SEL R0, R5, R2, !P1 ;  /* 0x0000000205007207 */ /* 0x000fe40004800000 */
[----:B------:R-:W-:-:S02]  /*54a0*/  LOP3.LUT R21, R21, 0x100000, RZ, 0xfc, !PT ;  /* 0x0010000015157812 */ /* 0x000fc400078efcff */
[----:B------:R-:W-:Y:S01]  /*54b0*/  LOP3.LUT R16, R4, 0x100000, RZ, 0xfc, !PT ;  /* 0x0010000004107812 */ /* 0x000fe200078efcff */
[----:B------:R-:W-:-:S07]  /*54c0*/  IMAD.IADD R17, R17, 0x1, -R0 ;  /* 0x0000000111117824 */ /* 0x000fce00078e0a00 */
.L_x_15626:
        /* <DEDUP_REMOVED lines=10> */
[----:B------:R-:W-:Y:S05]  /*5570*/  BSYNC.RECONVERGENT B2 ;  /* 0x0000000000027941 */ /* 0x000fea0003800200 */
.L_x_15625:
        /* <DEDUP_REMOVED lines=13> */
[C---:B------:R-:W-:Y:S02]  /*5650*/  @!P0 IADD3 R0, PT, PT, -R4.reuse, 0x1, RZ ;  /* 0x0000000104008810 */ /* 0x040fe40007ffe1ff */
[----:B------:R-:W-:Y:S02]  /*5660*/  @P0 IADD3 R4, PT, PT, R4, -0x1, RZ ;  /* 0xffffffff04040810 */ /* 0x000fe40007ffe0ff */
[--C-:B------:R-:W-:Y:S02]  /*5670*/  @!P0 SHF.R.U64 R16, R6, R0, R7.reuse ;  /* 0x0000000006108219 */ /* 0x100fe40000001207 */
[----:B------:R-:W-:Y:S02]  /*5680*/  @P0 IADD3 R16, P1, PT, RZ, R6, RZ ;  /* 0x00000006ff100210 */ /* 0x000fe40007f3e0ff */
[----:B------:R-:W-:-:S03]  /*5690*/  @!P0 SHF.R.U32.HI R17, RZ, R0, R7 ;  /* 0x00000000ff118219 */ /* 0x000fc60000011607 */
[----:B------:R-:W-:-:S08]  /*56a0*/  @P0 IMAD.U32.X R17, R4, 0x100000, R7, P1 ;  /* 0x0010000004110824 */ /* 0x000fd000008e0407 */
.L_x_15628:
[----:B------:R-:W-:Y:S05]  /*56b0*/  BSYNC.RECONVERGENT B2 ;  /* 0x0000000000027941 */ /* 0x000fea0003800200 */
.L_x_15627:
[----:B------:R-:W-:-:S07]  /*56c0*/  LOP3.LUT R17, R17, 0x80000000, R27, 0xb8, !PT ;  /* 0x8000000011117812 */ /* 0x000fce00078eb81b */
.L_x_15624:
[----:B------:R-:W-:Y:S05]  /*56d0*/  BSYNC.RECONVERGENT B0 ;  /* 0x0000000000007941 */ /* 0x000fea0003800200 */
.L_x_15622:
[----:B------:R-:W1:Y:S01]  /*56e0*/  MUFU.RCP64H R7, R13 ;  /* 0x0000000d00077308 */ /* 0x000e620000001800 */
[----:B------:R-:W-:Y:S01]  /*56f0*/  MOV R6, 0x1 ;  /* 0x0000000100067802 */ /* 0x000fe20000000f00 */
[----:B------:R-:W-:Y:S01]  /*5700*/  DSETP.NEU.AND P0, PT, R16, RZ, PT ;  /* 0x000000ff1000722a */ /* 0x000fe20003f0d000 */
[----:B------:R-:W-:Y:S01]  /*5710*/  PLOP3.LUT P4, PT, PT, PT, PT, 0x8, 0x80 ;  /* 0x000000000080781c */ /* 0x000fe20003f8e170 */
[----:B------:R-:W-:-:S12]  /*5720*/  BSSY.RECONVERGENT B2, `(.L_x_15629) ;  /* 0x0000016000027945 */ /* 0x000fd80003800200 */
        /* <DEDUP_REMOVED lines=16> */
[----:B------:R-:W-:Y:S02]  /*5830*/  MOV R17, R19 ;  /* 0x0000001300117202 */ /* 0x000fe40000000f00 */
[----:B------:R-:W-:-:S07]  /*5840*/  MOV R0, 0x5860 ;  /* 0x0000586000007802 */ /* 0x000fce0000000f00 */
[----:B0-----:R-:W-:Y:S05]  /*5850*/  CALL.REL.NOINC `($__internal_9_$__cuda_sm20_div_rn_f64_full) ;  /* 0x0000001c00b07944 */ /* 0x001fea0003c00000 */
[----:B------:R-:W-:Y:S01]  /*5860*/  IMAD.MOV.U32 R6, RZ, RZ, R4 ;  /* 0x000000ffff067224 */ /* 0x000fe200078e0004 */
[----:B------:R-:W-:-:S07]  /*5870*/  MOV R7, R21 ;  /* 0x0000001500077202 */ /* 0x000fce0000000f00 */
.L_x_15630:
[----:B------:R-:W-:Y:S05]  /*5880*/  BSYNC.RECONVERGENT B2 ;  /* 0x0000000000027941 */ /* 0x000fea0003800200 */
.L_x_15629:
[----:B------:R-:W-:Y:S01]  /*5890*/  DADD R12, R6, -1 ;  /* 0xbff00000060c7429 */ /* 0x000fe20000000000 */
[----:B------:R-:W-:Y:S09]  /*58a0*/  BSSY.RECONVERGENT B2, `(.L_x_15631) ;  /* 0x0000024000027945 */ /* 0x000ff20003800200 */
[----:B------:R-:W-:-:S02]  /*58b0*/  FSEL R16, R12, R6, P4 ;  /* 0x000000060c107208 */ /* 0x000fc40002000000 */
[----:B------:R-:W-:-:S06]  /*58c0*/  FSEL R17, R13, R7, P4 ;  /* 0x000000070d117208 */ /* 0x000fcc0002000000 */
[----:B------:R-:W-:-:S14]  /*58d0*/  DSETP.NEU.AND P1, PT, R16, RZ, PT ;  /* 0x000000ff1000722a */ /* 0x000fdc0003f2d000 */
[----:B------:R-:W1:Y:S02]  /*58e0*/  @P1 FRND.F64.FLOOR R6, R16 ;  /* 0x0000001000061313 */ /* 0x000e640000305800 */
[----:B-1----:R-:W-:Y:S02]  /*58f0*/  @P1 DADD R12, R16, -R6 ;  /* 0x00000000100c1229 */ /* 0x002fe40000000806 */
[----:B------:R-:W-:-:S06]  /*5900*/  @P1 DADD R14, R6, 1 ;  /* 0x3ff00000060e1429 */ /* 0x000fcc0000000000 */
[----:B------:R-:W-:-:S06]  /*5910*/  @P1 DSETP.GT.AND P0, PT, R12, 0.5, PT ;  /* 0x3fe000000c00142a */ /* 0x000fcc0003f04000 */
[----:B------:R-:W-:Y:S02]  /*5920*/  @P1 FSEL R6, R14, R6, P0 ;  /* 0x000000060e061208 */ /* 0x000fe40000000000 */
[----:B------:R-:W-:Y:S01]  /*5930*/  @P1 FSEL R7, R15, R7, P0 ;  /* 0x000000070f071208 */ /* 0x000fe20000000000 */
[----:B------:R-:W-:Y:S06]  /*5940*/  @P1 BRA `(.L_x_15632) ;  /* 0x0000000000641947 */ /* 0x000fec0003800000 */
[----:B------:R-:W1:Y:S01]  /*5950*/  LDCU UR4, c[0x0][0x59c] ;  /* 0x0000b380ff0477ac */ /* 0x000e620008000800 */
[----:B------:R-:W2:Y:S01]  /*5960*/  LDC.64 R12, c[0x0][0x598] ;  /* 0x00016600ff0c7b82 */ /* 0x000ea20000000a00 */
[----:B------:R-:W-:Y:S01]  /*5970*/  IMAD.MOV.U32 R6, RZ, RZ, 0x1 ;  /* 0x00000001ff067424 */ /* 0x000fe200078e00ff */
[----:B------:R-:W-:Y:S01]  /*5980*/  FSETP.GEU.AND P1, PT, |R27|, 6.5827683646048100446e-37, PT ;  /* 0x036000001b00780b */ /* 0x000fe20003f2e200 */
[----:B------:R-:W-:Y:S01]  /*5990*/  BSSY.RECONVERGENT B3, `(.L_x_15633) ;  /* 0x0000012000037945 */ /* 0x000fe20003800200 */
        /* <DEDUP_REMOVED lines=15> */
[----:B0-----:R-:W-:Y:S05]  /*5a90*/  CALL.REL.NOINC `($__internal_9_$__cuda_sm20_div_rn_f64_full) ;  /* 0x0000001c00207944 */ /* 0x001fea0003c00000 */
[----:B------:R-:W-:-:S07]  /*5aa0*/  MOV R7, R21 ;  /* 0x0000001500077202 */ /* 0x000fce0000000f00 */
.L_x_15634:
[----:B------:R-:W-:Y:S05]  /*5ab0*/  BSYNC.RECONVERGENT B3 ;  /* 0x0000000000037941 */ /* 0x000fea0003800200 */
.L_x_15633:
[----:B------:R-:W-:Y:S01]  /*5ac0*/  LOP3.LUT R7, RZ, 0x80000000, R7, 0xb8, !PT ;  /* 0x80000000ff077812 */ /* 0x000fe200078eb807 */
[----:B------:R-:W-:-:S07]  /*5ad0*/  IMAD.MOV.U32 R6, RZ, RZ, RZ ;  /* 0x000000ffff067224 */ /* 0x000fce00078e00ff */
.L_x_15632:
[----:B------:R-:W-:Y:S05]  /*5ae0*/  BSYNC.RECONVERGENT B2 ;  /* 0x0000000000027941 */ /* 0x000fea0003800200 */
.L_x_15631:
[----:B------:R-:W1:Y:S01]  /*5af0*/  LDCU.64 UR8, c[0x0][0x580] ;  /* 0x0000b000ff0877ac */ /* 0x000e620008000a00 */
[----:B------:R-:W-:Y:S01]  /*5b00*/  VIADD R29, R29, 0x80 ;  /* 0x000000801d1d7836 */ /* 0x000fe20000000000 */
[----:B-1----:R-:W-:-:S04]  /*5b10*/  IADD3 R12, P0, PT, R35, UR8, RZ ;  /* 0x00000008230c7c10 */ /* 0x002fc8000ff1e0ff */
[----:B------:R-:W-:-:S05]  /*5b20*/  IADD3.X R13, PT, PT, RZ, UR9, RZ, P0, !PT ;  /* 0x00000009ff0d7c10 */ /* 0x000fca00087fe4ff */
[----:B------:R1:W-:Y:S04]  /*5b30*/  STG.E.64 desc[UR6][R12.64], R6 ;  /* 0x000000060c007986 */ /* 0x0003e8000c101b06 */
.L_x_15620:
[----:B------:R-:W-:Y:S05]  /*5b40*/  BSYNC.RECONVERGENT B1 ;  /* 0x0000000000017941 */ /* 0x000fea0003800200 */
.L_x_15619:
[----:B------:R-:W2:Y:S02]  /*5b50*/  LDCU UR4, c[0x0][0x380] ;  /* 0x00007000ff0477ac */ /* 0x000ea40008000800 */
[----:B--2---:R-:W-:-:S13]  /*5b60*/  ISETP.GE.AND P0, PT, R29, UR4, PT ;  /* 0x000000041d007c0c */ /* 0x004fda000bf06270 */
[----:B------:R-:W-:Y:S05]  /*5b70*/  @P0 EXIT ;  /* 0x000000000000094d */ /* 0x000fea0003800000 */
        /* <DEDUP_REMOVED lines=298> */
.L_x_15635:
[----:B------:R-:W1:Y:S02]  /*6e20*/  LDCU.128 UR8, c[0x0][0x580] ;  /* 0x0000b000ff0877ac */ /* 0x000e640008000c00 */
[----:B-1----:R-:W-:-:S05]  /*6e30*/  IADD3 R28, P0, PT, R0, UR10, RZ ;  /* 0x0000000a001c7c10 */ /* 0x002fca000ff1e0ff */
[----:B------:R-:W-:-:S06]  /*6e40*/  IMAD.X R29, RZ, RZ, UR11, P0 ;  /* 0x0000000bff1d7e24 */ /* 0x000fcc00080e06ff */
[----:B------:R-:W2:Y:S01]  /*6e50*/  LDG.E.64 R28, desc[UR6][R28.64] ;  /* 0x000000061c1c7981 */ /* 0x000ea2000c1e1b00 */
[----:B------:R-:W-:Y:S01]  /*6e60*/  IADD3 R26, P1, PT, R27, UR8, RZ ;  /* 0x000000081b1a7c10 */ /* 0x000fe2000ff3e0ff */
[----:B------:R-:W-:Y:S03]  /*6e70*/  BSSY.RECONVERGENT B0, `(.L_x_15636) ;  /* 0x0000047000007945 */ /* 0x000fe60003800200 */
[----:B------:R-:W-:Y:S02]  /*6e80*/  IADD3.X R27, PT, PT, RZ, UR9, RZ, P1, !PT ;  /* 0x00000009ff1b7c10 */ /* 0x000fe40008ffe4ff */
[----:B--2---:R-:W-:Y:S01]  /*6e90*/  LOP3.LUT R13, R29, 0x7fffffff, RZ, 0xc0, !PT ;  /* 0x7fffffff1d0d7812 */ /* 0x004fe200078ec0ff */
        /* <DEDUP_REMOVED lines=28> */
.L_x_15640:
        /* <DEDUP_REMOVED lines=11> */
.L_x_15639:
        /* <DEDUP_REMOVED lines=19> */
.L_x_15642:
[----:B------:R-:W-:Y:S05]  /*7240*/  BSYNC.RECONVERGENT B1 ;  /* 0x0000000000017941 */ /* 0x000fea0003800200 */
.L_x_15641:
[----:B------:R-:W-:Y:S01]  /*7250*/  LOP3.LUT R7, R7, 0x80000000, R29, 0xb8, !PT ;  /* 0x8000000007077812 */ /* 0x000fe200078eb81d */
[----:B------:R-:W-:Y:S06]  /*7260*/  BRA `(.L_x_15638) ;  /* 0x00000000001c7947 */ /* 0x000fec0003800000 */
.L_x_15637:
[----:B------:R-:W-:-:S06]  /*7270*/  DSETP.NAN.AND P0, PT, R10, R10, PT ;  /* 0x0000000a0a00722a */ /* 0x000fcc0003f08000 */
[----:B------:R-:W-:-:S14]  /*7280*/  DSETP.NUM.AND P0, PT, R12, R12, !P0 ;  /* 0x0000000c0c00722a */ /* 0x000fdc0004707000 */
[----:B------:R-:W1:Y:S01]  /*7290*/  @!P0 LDC.64 R6, c[0x0][0x598] ;  /* 0x00016600ff068b82 */ /* 0x000e620000000a00 */
[----:B------:R-:W-:Y:S02]  /*72a0*/  @P0 DSETP.NEU.AND P1, PT, R12, +INF , PT ;  /* 0x7ff000000c00042a */ /* 0x000fe40003f2d000 */
[----:B-1----:R-:W-:-:S06]  /*72b0*/  @!P0 DADD R6, R28, R6 ;  /* 0x000000001c068229 */ /* 0x002fcc0000000006 */
[----:B------:R-:W-:Y:S02]  /*72c0*/  @P0 FSEL R6, R28, RZ, P1 ;  /* 0x000000ff1c060208 */ /* 0x000fe40000800000 */
[----:B------:R-:W-:-:S07]  /*72d0*/  @P0 FSEL R7, R29, -QNAN , P1 ;  /* 0xfff800001d070808 */ /* 0x000fce0000800000 */
.L_x_15638:
[----:B------:R-:W-:Y:S05]  /*72e0*/  BSYNC.RECONVERGENT B0 ;  /* 0x0000000000007941 */ /* 0x000fea0003800200 */
.L_x_15636:
[----:B------:R-:W1:Y:S01]  /*72f0*/  LDCU UR4, c[0x0][0x59c] ;  /* 0x0000b380ff0477ac */ /* 0x000e620008000800 */
[----:B------:R-:W2:Y:S01]  /*7300*/  LDC.64 R10, c[0x0][0x598] ;  /* 0x00016600ff0a7b82 */ /* 0x000ea20000000a00 */
[----:B------:R-:W-:Y:S01]  /*7310*/  MOV R4, 0x1 ;  /* 0x0000000100047802 */ /* 0x000fe20000000f00 */
[----:B------:R-:W-:Y:S01]  /*7320*/  DADD R16, R28, -R6 ;  /* 0x000000001c107229 */ /* 0x000fe20000000806 */
[----:B------:R-:W-:Y:S01]  /*7330*/  PLOP3.LUT P4, PT, PT, PT, PT, 0x8, 0x80 ;  /* 0x000000000080781c */ /* 0x000fe20003f8e170 */
[C---:B------:R-:W-:Y:S01]  /*7340*/  DSETP.NEU.AND P0, PT, R6.reuse, RZ, PT ;  /* 0x000000ff0600722a */ /* 0x040fe20003f0d000 */
[----:B------:R-:W-:Y:S07]  /*7350*/  BSSY.RECONVERGENT B1, `(.L_x_15643) ;  /* 0x0000013000017945 */ /* 0x000fee0003800200 */
        /* <DEDUP_REMOVED lines=18> */
.L_x_15644:
[----:B------:R-:W-:Y:S05]  /*7480*/  BSYNC.RECONVERGENT B1 ;  /* 0x0000000000017941 */ /* 0x000fea0003800200 */
.L_x_15643:
        /* <DEDUP_REMOVED lines=8> */
[----:B------:R-:W-:Y:S01]  /*7510*/  MOV R4, 0x1 ;  /* 0x0000000100047802 */ /* 0x000fe20000000f00 */
[----:B------:R-:W-:Y:S01]  /*7520*/  BSSY.RECONVERGENT B2, `(.L_x_15647) ;  /* 0x0000013000027945 */ /* 0x000fe20003800200 */
        /* <DEDUP_REMOVED lines=18> */
.L_x_15648:
[----:B------:R-:W-:Y:S05]  /*7650*/  BSYNC.RECONVERGENT B2 ;  /* 0x0000000000027941 */ /* 0x000fea0003800200 */
.L_x_15647:
[----:B0-----:R-:W-:Y:S02]  /*7660*/  LOP3.LUT R3, RZ, 0x80000000, R5, 0xb8, !PT ;  /* 0x80000000ff037812 */ /* 0x001fe400078eb805 */
[----:B------:R-:W-:Y:S01]  /*7670*/  MOV R2, RZ ;  /* 0x000000ff00027202 */ /* 0x000fe20000000f00 */
[----:B------:R-:W-:Y:S06]  /*7680*/  BRA `(.L_x_15649) ;  /* 0x0000000000187947 */ /* 0x000fec0003800000 */
.L_x_15646:
[----:B0-----:R-:W0:Y:S02]  /*7690*/  FRND.F64.FLOOR R2, R8 ;  /* 0x0000000800027313 */ /* 0x001e240000305800 */
[----:B0-----:R-:W-:Y:S02]  /*76a0*/  DADD R4, R8, -R2 ;  /* 0x0000000008047229 */ /* 0x001fe40000000802 */
[----:B------:R-:W-:-:S06]  /*76b0*/  DADD R6, R2, 1 ;  /* 0x3ff0000002067429 */ /* 0x000fcc0000000000 */
[----:B------:R-:W-:-:S06]  /*76c0*/  DSETP.GT.AND P0, PT, R4, 0.5, PT ;  /* 0x3fe000000400742a */ /* 0x000fcc0003f04000 */
[----:B------:R-:W-:Y:S02]  /*76d0*/  FSEL R2, R6, R2, P0 ;  /* 0x0000000206027208 */ /* 0x000fe40000000000 */
[----:B------:R-:W-:-:S07]  /*76e0*/  FSEL R3, R7, R3, P0 ;  /* 0x0000000307037208 */ /* 0x000fce0000000000 */
.L_x_15649:
[----:B------:R-:W-:Y:S05]  /*76f0*/  BSYNC.RECONVERGENT B1 ;  /* 0x0000000000017941 */ /* 0x000fea0003800200 */
.L_x_15645:
[----:B------:R-:W-:Y:S01]  /*7700*/  STG.E.64 desc[UR6][R26.64], R2 ;  /* 0x000000021a007986 */ /* 0x000fe2000c101b06 */
[----:B------:R-:W-:Y:S05]  /*7710*/  EXIT ;  /* 0x000000000000794d */ /* 0x000fea0003800000 */
        .weak           $__internal_9_$__cuda_sm20_div_rn_f64_full
        .type           $__internal_9_$__cuda_sm20_div_rn_f64_full,@function
        .size           $__internal_9_$__cuda_sm20_div_rn_f64_full,(.L_x_36958 - $__internal_9_$__cuda_sm20_div_rn_f64_full)
$__internal_9_$__cuda_sm20_div_rn_f64_full:
[C---:B------:R-:W-:Y:S01]  /*7720*/  FSETP.GEU.AND P0, PT, |R3|.reuse, 1.469367938527859385e-39, PT ;  /* 0x001000000300780b */ /* 0x040fe20003f0e200 */
[----:B------:R-:W-:Y:S01]  /*7730*/  IMAD.MOV.U32 R15, RZ, RZ, R3 ;  /* 0x000000ffff0f7224 */ /* 0x000fe200078e0003 */
[----:B------:R-:W-:Y:S01]  /*7740*/  MOV R14, UR5 ;  /* 0x00000005000e7c02 */ /* 0x000fe20008000f00 */
[----:B------:R-:W-:Y:S01]  /*7750*/  IMAD.U32 R12, RZ, RZ, UR5 ;  /* 0x00000005ff0c7e24 */ /* 0x000fe2000f8e00ff */
[----:B------:R-:W-:Y:S01]  /*7760*/  LOP3.LUT R4, R3, 0x800fffff, RZ, 0xc0, !PT ;  /* 0x800fffff03047812 */ /* 0x000fe200078ec0ff */
[----:B------:R-:W-:Y:S01]  /*7770*/  IMAD.MOV.U32 R6, RZ, RZ, 0x1ca00000 ;  /* 0x1ca00000ff067424 */ /* 0x000fe200078e00ff */
[----:B------:R-:W-:Y:S01]  /*7780*/  FSETP.GEU.AND P1, PT, |R17|, 1.469367938527859385e-39, PT ;  /* 0x001000001100780b */ /* 0x000fe20003f2e200 */
[----:B------:R-:W-:Y:S01]  /*7790*/  BSSY.RECONVERGENT B0, `(.L_x_15650) ;  /* 0x0000052000007945 */ /* 0x000fe20003800200 */
[----:B------:R-:W-:Y:S02]  /*77a0*/  LOP3.LUT R13, R4, 0x3ff00000, RZ, 0xfc, !PT ;  /* 0x3ff00000040d7812 */ /* 0x000fe400078efcff */
[----:B------:R-:W-:-:S02]  /*77b0*/  MOV R18, 0x1 ;  /* 0x0000000100127802 */ /* 0x000fc40000000f00 */
[----:B------:R-:W-:Y:S01]  /*77c0*/  LOP3.LUT R4, R17, 0x7ff00000, RZ, 0xc0, !PT ;  /* 0x7ff0000011047812 */ /* 0x000fe200078ec0ff */
[----:B------:R-:W-:Y:S01]  /*77d0*/  @!P0 DMUL R12, R14, 8.98846567431157953865e+307 ;  /* 0x7fe000000e0c8828 */ /* 0x000fe20000000000 */
[----:B------:R-:W-:-:S04]  /*77e0*/  LOP3.LUT R30, R3, 0x7ff00000, RZ, 0xc0, !PT ;  /* 0x7ff00000031e7812 */ /* 0x000fc800078ec0ff */
[C---:B------:R-:W-:Y:S01]  /*77f0*/  ISETP.GE.U32.AND P3, PT, R4.reuse, R30, PT ;  /* 0x0000001e0400720c */ /* 0x040fe20003f66070 */
[----:B------:R-:W0:Y:S01]  /*7800*/  MUFU.RCP64H R19, R13 ;  /* 0x0000000d00137308 */ /* 0x000e220000001800 */
[----:B------:R-:W-:Y:S01]  /*7810*/  @!P1 LOP3.LUT R7, R15, 0x7ff00000, RZ, 0xc0, !PT ;  /* 0x7ff000000f079812 */ /* 0x000fe200078ec0ff */
[----:B------:R-:W-:Y:S02]  /*7820*/  @!P1 IMAD.MOV.U32 R24, RZ, RZ, RZ ;  /* 0x000000ffff189224 */ /* 0x000fe400078e00ff */
[----:B------:R-:W-:Y:S02]  /*7830*/  @!P0 LOP3.LUT R30, R13, 0x7ff00000, RZ, 0xc0, !PT ;  /* 0x7ff000000d1e8812 */ /* 0x000fe400078ec0ff */
[----:B------:R-:W-:Y:S02]  /*7840*/  @!P1 ISETP.GE.U32.AND P2, PT, R4, R7, PT ;  /* 0x000000070400920c */ /* 0x000fe40003f46070 */
[----:B------:R-:W-:Y:S02]  /*7850*/  IADD3 R32, PT, PT, R30, -0x1, RZ ;  /* 0xffffffff1e207810 */ /* 0x000fe40007ffe0ff */
[----:B------:R-:W-:-:S04]  /*7860*/  @!P1 SEL R7, R6, 0x63400000, !P2 ;  /* 0x6340000006079807 */ /* 0x000fc80005000000 */
[----:B------:R-:W-:Y:S01]  /*7870*/  @!P1 LOP3.LUT R7, R7, 0x80000000, R17, 0xf8, !PT ;  /* 0x8000000007079812 */ /* 0x000fe200078ef811 */
[----:B0-----:R-:W-:-:S03]  /*7880*/  DFMA R20, R18, -R12, 1 ;  /* 0x3ff000001214742b */ /* 0x001fc6000000080c */
[----:B------:R-:W-:Y:S02]  /*7890*/  @!P1 LOP3.LUT R25, R7, 0x100000, RZ, 0xfc, !PT ;  /* 0x0010000007199812 */ /* 0x000fe400078efcff */
[----:B------:R-:W-:-:S03]  /*78a0*/  MOV R7, R4 ;  /* 0x0000000400077202 */ /* 0x000fc60000000f00 */
[----:B------:R-:W-:-:S08]  /*78b0*/  DFMA R20, R20, R20, R20 ;  /* 0x000000141414722b */ /* 0x000fd00000000014 */
[----:B------:R-:W-:Y:S01]  /*78c0*/  DFMA R20, R18, R20, R18 ;  /* 0x000000141214722b */ /* 0x000fe20000000012 */
[----:B------:R-:W-:Y:S02]  /*78d0*/  SEL R19, R6, 0x63400000, !P3 ;  /* 0x6340000006137807 */ /* 0x000fe40005800000 */
[----:B------:R-:W-:Y:S02]  /*78e0*/  MOV R18, R16 ;  /* 0x0000001000127202 */ /* 0x000fe40000000f00 */
[----:B------:R-:W-:-:S03]  /*78f0*/  LOP3.LUT R19, R19, 0x800fffff, R17, 0xf8, !PT ;  /* 0x800fffff13137812 */ /* 0x000fc600078ef811 */
[----:B------:R-:W-:-:S03]  /*7900*/  DFMA R22, R20, -R12, 1 ;  /* 0x3ff000001416742b */ /* 0x000fc6000000080c */
[----:B------:R-:W-:-:S05]  /*7910*/  @!P1 DFMA R18, R18, 2, -R24 ;  /* 0x400000001212982b */ /* 0x000fca0000000818 */
[----:B------:R-:W-:-:S05]  /*7920*/  DFMA R20, R20, R22, R20 ;  /* 0x000000161414722b */ /* 0x000fca0000000014 */
[----:B------:R-:W-:-:S03]  /*7930*/  @!P1 LOP3.LUT R7, R19, 0x7ff00000, RZ, 0xc0, !PT ;  /* 0x7ff0000013079812 */ /* 0x000fc600078ec0ff */
[----:B------:R-:W-:Y:S02]  /*7940*/  DMUL R22, R20, R18 ;  /* 0x0000001214167228 */ /* 0x000fe40000000000 */
[----:B------:R-:W-:-:S05]  /*7950*/  VIADD R31, R7, 0xffffffff ;  /* 0xffffffff071f7836 */ /* 0x000fca0000000000 */
        /* <DEDUP_REMOVED lines=17> */
[----:B------:R-:W-:-:S09]  /*7a70*/  MOV R16, RZ ;  /* 0x000000ff00107202 */ /* 0x000fd20000000f00 */
[C---:B------:R-:W-:Y:S02]  /*7a80*/  FSETP.NEU.AND P0, PT, R19.reuse, RZ, PT ;  /* 0x000000ff1300720b */ /* 0x040fe40003f0d000 */
[----:B------:R-:W-:-:S04]  /*7a90*/  LOP3.LUT R13, R19, 0x80000000, R15, 0x48, !PT ;  /* 0x80000000130d7812 */ /* 0x000fc800078e480f */
[----:B------:R-:W-:-:S07]  /*7aa0*/  LOP3.LUT R17, R13, R17, RZ, 0xfc, !PT ;  /* 0x000000110d117212 */ /* 0x000fce00078efcff */
[----:B------:R-:W-:Y:S05]  /*7ab0*/  @!P0 BRA `(.L_x_15652) ;  /* 0x00000000007c8947 */ /* 0x000fea0003800000 */
[----:B------:R-:W-:Y:S01]  /*7ac0*/  IMAD.MOV R15, RZ, RZ, -R7 ;  /* 0x000000ffff0f7224 */ /* 0x000fe200078e0a07 */
[----:B------:R-:W-:Y:S01]  /*7ad0*/  MOV R14, RZ ;  /* 0x000000ff000e7202 */ /* 0x000fe20000000f00 */
        /* <DEDUP_REMOVED lines=8> */
.L_x_15651:
        /* <DEDUP_REMOVED lines=12> */
[----:B------:R-:W-:Y:S01]  /*7c20*/  @!P0 IMAD.MOV.U32 R20, RZ, RZ, RZ ;  /* 0x000000ffff148224 */ /* 0x000fe200078e00ff */
[----:B------:R-:W-:-:S03]  /*7c30*/  @P0 MOV R20, RZ ;  /* 0x000000ff00140202 */ /* 0x000fc60000000f00 */
[----:B------:R-:W-:Y:S01]  /*7c40*/  @P0 IMAD.MOV.U32 R21, RZ, RZ, R4 ;  /* 0x000000ffff150224 */ /* 0x000fe200078e0004 */
[----:B------:R-:W-:Y:S06]  /*7c50*/  BRA `(.L_x_15652) ;  /* 0x0000000000147947 */ /* 0x000fec0003800000 */
.L_x_15654:
[----:B------:R-:W-:Y:S02]  /*7c60*/  LOP3.LUT R21, R15, 0x80000, RZ, 0xfc, !PT ;  /* 0x000800000f157812 */ /* 0x000fe400078efcff */
[----:B------:R-:W-:Y:S01]  /*7c70*/  MOV R20, R14 ;  /* 0x0000000e00147202 */ /* 0x000fe20000000f00 */
[----:B------:R-:W-:Y:S06]  /*7c80*/  BRA `(.L_x_15652) ;  /* 0x0000000000087947 */ /* 0x000fec0003800000 */
.L_x_15653:
[----:B------:R-:W-:Y:S01]  /*7c90*/  LOP3.LUT R21, R17, 0x80000, RZ, 0xfc, !PT ;  /* 0x0008000011157812 */ /* 0x000fe200078efcff */
[----:B------:R-:W-:-:S07]  /*7ca0*/  IMAD.MOV.U32 R20, RZ, RZ, R16 ;  /* 0x000000ffff147224 */ /* 0x000fce00078e0010 */
.L_x_15652:
[----:B------:R-:W-:Y:S05]  /*7cb0*/  BSYNC.RECONVERGENT B0 ;  /* 0x0000000000007941 */ /* 0x000fea0003800200 */
.L_x_15650:
[----:B------:R-:W-:Y:S02]  /*7cc0*/  HFMA2 R7, -RZ, RZ, 0, 0 ;  /* 0x00000000ff077431 */ /* 0x000fe400000001ff */
[----:B------:R-:W-:Y:S01]  /*7cd0*/  IMAD.MOV.U32 R6, RZ, RZ, R0 ;  /* 0x000000ffff067224 */ /* 0x000fe200078e0000 */
[----:B------:R-:W-:-:S03]  /*7ce0*/  MOV R4, R20 ;  /* 0x0000001400047202 */ /* 0x000fc60000000f00 */
[----:B------:R-:W-:Y:S05]  /*7cf0*/  RET.REL.NODEC R6 `(_ZN2at6native18elementwise_kernelILi128ELi2EZNS0_22gpu_kernel_impl_nocastINS0_13BUnaryFunctorIdddZZZNS0_15binary_internal21div_floor_kernel_cudaERNS_18TensorIteratorBaseEENKUlvE1_clEvENKUlvE_clEvEUlddE_EEEEvS6_RKT_EUliE_EEviT1_) ;  /* 0xffffff8006c07950 */ /* 0x000fea0003c3ffff */
.L_x_15655:
        /* <DEDUP_REMOVED lines=16> */
.L_x_36958:


//--------------------- .text._ZN2at6native27unrolled_elementwise_kernelINS0_13BUnaryFunctorIdddZZZNS0_15binary_internal21div_floor_kernel_cudaERNS_18TensorIteratorBaseEENKUlvE1_clEvENKUlvE_clEvEUlddE_EESt5arrayIPcLm2EELi4E23TrivialOffsetCalculatorILi1EjESE_NS0_6memory15LoadWithoutCastENSF_16StoreWithoutCastEEEviT_T0_T2_T3_T4_T5_ --------------------------
	.section	.text._ZN2at6native27unrolled_elementwise_kernelINS0_13BUnaryFunctorIdddZZZNS0_15binary_internal21div_floor_kernel_cudaERNS_18TensorIteratorBaseEENKUlvE1_clEvENKUlvE_clEvEUlddE_EESt5arrayIPcLm2EELi4E23TrivialOffsetCalculatorILi1EjESE_NS0_6memory15LoadWithoutCastENSF_16StoreWithoutCastEEEviT_T0_T2_T3_T4_T5_,"ax",@progbits
	.align	128
        .global         _ZN2at6native27unrolled_elementwise_kernelINS0_13BUnaryFunctorIdddZZZNS0_15binary_internal21div_floor_kernel_cudaERNS_18TensorIteratorBaseEENKUlvE1_clEvENKUlvE_clEvEUlddE_EESt5arrayIPcLm2EELi4E23TrivialOffsetCalculatorILi1EjESE_NS0_6memory15LoadWithoutCastENSF_16StoreWithoutCastEEEviT_T0_T2_T3_T4_T5_
        .type           _ZN2at6native27unrolled_elementwise_kernelINS0_13BUnaryFunctorIdddZZZNS0_15binary_internal21div_floor_kernel_cudaERNS_18TensorIteratorBaseEENKUlvE1_clEvENKUlvE_clEvEUlddE_EESt5arrayIPcLm2EELi4E23TrivialOffsetCalculatorILi1EjESE_NS0_6memory15LoadWithoutCastENSF_16StoreWithoutCastEEEviT_T0_T2_T3_T4_T5_,@function
        .size           _ZN2at6native27unrolled_elementwise_kernelINS0_13BUnaryFunctorIdddZZZNS0_15binary_internal21div_floor_kernel_cudaERNS_18TensorIteratorBaseEENKUlvE1_clEvENKUlvE_clEvEUlddE_EESt5arrayIPcLm2EELi4E23TrivialOffsetCalculatorILi1EjESE_NS0_6memory15LoadWithoutCastENSF_16StoreWithoutCastEEEviT_T0_T2_T3_T4_T5_,(.L_x_36959 - _ZN2at6native27unrolled_elementwise_kernelINS0_13BUnaryFunctorIdddZZZNS0_15binary_internal21div_floor_kernel_cudaERNS_18TensorIteratorBaseEENKUlvE1_clEvENKUlvE_clEvEUlddE_EESt5arrayIPcLm2EELi4E23TrivialOffsetCalculatorILi1EjESE_NS0_6memory15LoadWithoutCastENSF_16StoreWithoutCastEEEviT_T0_T2_T3_T4_T5_)
        .other          _ZN2at6native27unrolled_elementwise_kernelINS0_13BUnaryFunctorIdddZZZNS0_15binary_internal21div_floor_kernel_cudaERNS_18TensorIteratorBaseEENKUlvE1_clEvENKUlvE_clEvEUlddE_EESt5arrayIPcLm2EELi4E23TrivialOffsetCalculatorILi1EjESE_NS0_6memory15LoadWithoutCastENSF_16StoreWithoutCastEEEviT_T0_T2_T3_T4_T5_,@"STO_CUDA_ENTRY STV_DEFAULT"
_ZN2at6native27unrolled_elementwise_kernelINS0_13BUnaryFunctorIdddZZZNS0_15binary_internal21div_floor_kernel_cudaERNS_18TensorIteratorBaseEENKUlvE1_clEvENKUlvE_clEvEUlddE_EESt5arrayIPcLm2EELi4E23TrivialOffsetCalculatorILi1EjESE_NS0_6memory15LoadWithoutCastENSF_16StoreWithoutCastEEEviT_T0_T2_T3_T4_T5_:
.text._ZN2at6native27unrolled_elementwise_kernelINS0_13BUnaryFunctorIdddZZZNS0_15binary_internal21div_floor_kernel_cudaERNS_18TensorIteratorBaseEENKUlvE1_clEvENKUlvE_clEvEUlddE_EESt5arrayIPcLm2EELi4E23TrivialOffsetCalculatorILi1EjESE_NS0_6memory15LoadWithoutCastENSF_16StoreWithoutCastEEEviT_T0_T2_T3_T4_T5_:
[----:B------:R-:W-:Y:S01]  /*0000*/  LDC R1, c[0x0][0x37c] ;  /* 0x0000df00ff017b82 */ /* 0x000fe20000000800 */
[----:B------:R-:W0:Y:S07]  /*0010*/  S2R R0, SR_TID.X ;  /* 0x0000000000007919 */ /* 0x000e2e0000002100 */
[----:B------:R-:W1:Y:S01]  /*0020*/  S2UR UR12, SR_CTAID.X ;  /* 0x00000000000c79c3 */ /* 0x000e620000002500 */
[----:B------:R-:W1:Y:S01]  /*0030*/  LDCU UR6, c[0x0][0x380] ;  /* 0x00007000ff0677ac */ /* 0x000e620008000800 */
[----:B------:R-:W-:-:S02]  /*0040*/  CS2R R20, SRZ ;  /* 0x0000000000147805 */ /* 0x000fc4000001ff00 */
[----:B------:R-:W-:Y:S02]  /*0050*/  CS2R R18, SRZ ;  /* 0x0000000000127805 */ /* 0x000fe4000001ff00 */
[----:B------:R-:W-:Y:S01]  /*0060*/  CS2R R22, SRZ ;  /* 0x0000000000167805 */ /* 0x000fe2000001ff00 */
[----:B------:R-:W2:Y:S01]  /*0070*/  LDCU.64 UR10, c[0x0][0x358] ;  /* 0x00006b00ff0a77ac */ /* 0x000ea20008000a00 */
[----:B------:R-:W3:Y:S01]  /*0080*/  LDCU.64 UR8, c[0x0][0x390] ;  /* 0x00007200ff0877ac */ /* 0x000ee20008000a00 */
[----:B-1----:R-:W-:Y:S02]  /*0090*/  UIMAD UR6, UR12, -0x200, UR6 ;  /* 0xfffffe000c0678a4 */ /* 0x002fe4000f8e0206 */
[----:B------:R-:W-:Y:S02]  /*00a0*/  IMAD.U32 R13, RZ, RZ, UR12 ;  /* 0x0000000cff0d7e24 */ /* 0x000fe4000f8e00ff */
[----:B------:R-:W-:Y:S02]  /*00b0*/  IMAD.U32 R17, RZ, RZ, UR12 ;  /* 0x0000000cff117e24 */ /* 0x000fe4000f8e00ff */
[----:B------:R-:W-:Y:S01]  /*00c0*/  IMAD.U32 R15, RZ, RZ, UR12 ;  /* 0x0000000cff0f7e24 */ /* 0x000fe2000f8e00ff */
[----:B0-----:R-:W-:Y:S01]  /*00d0*/  ISETP.GE.AND P0, PT, R0, UR6, PT ;  /* 0x0000000600007c0c */ /* 0x001fe2000bf06270 */
[----:B------:R-:W-:-:S02]  /*00e0*/  IMAD.MOV.U32 R2, RZ, RZ, R0 ;  /* 0x000000ffff027224 */ /* 0x000fc400078e0000 */
[----:B------:R-:W-:-:S10]  /*00f0*/  IMAD.U32 R3, RZ, RZ, UR12 ;  /* 0x0000000cff037e24 */ /* 0x000fd4000f8e00ff */
[----:B------:R-:W-:Y:S01]  /*0100*/  @!P0 VIADD R0, R2, 0x80 ;  /* 0x0000008002008836 */ /* 0x000fe20000000000 */
[----:B------:R-:W0:Y:S01]  /*0110*/  @!P0 LDC.64 R4, c[0x0][0x3a0] ;  /* 0x0000e800ff048b82 */ /* 0x000e220000000a00 */
[----:B---3--:R-:W-:Y:S01]  /*0120*/  ULOP3.LUT UR5, UR9, 0x7fffffff, URZ, 0xc0, !UPT ;  /* 0x7fffffff09057892 */ /* 0x008fe2000f8ec0ff */
[----:B------:R-:W-:Y:S02]  /*0130*/  @!P0 IMAD R3, R3, 0x200, R2 ;  /* 0x0000020003038824 */ /* 0x000fe400078e0202 */
[----:B------:R-:W-:-:S13]  /*0140*/  ISETP.GE.AND P1, PT, R0, UR6, PT ;  /* 0x0000000600007c0c */ /* 0x000fda000bf26270 */
[----:B------:R-:W-:Y:S01]  /*0150*/  @!P1 IMAD R13, R13, 0x200, R0 ;  /* 0x000002000d0d9824 */ /* 0x000fe200078e0200 */
[----:B------:R-:W1:Y:S01]  /*0160*/  @!P1 LDC.64 R6, c[0x0][0x3a0] ;  /* 0x0000e800ff069b82 */ /* 0x000e620000000a00 */
[----:B------:R-:W-:-:S05]  /*0170*/  @!P1 VIADD R0, R0, 0x80 ;  /* 0x0000008000009836 */ /* 0x000fca0000000000 */
[----:B------:R-:W-:Y:S01]  /*0180*/  ISETP.GE.AND P3, PT, R0, UR6, PT ;  /* 0x0000000600007c0c */ /* 0x000fe2000bf66270 */
[----:B------:R-:W-:Y:S01]  /*0190*/  UMOV UR4, UR8 ;  /* 0x0000000800047c82 */ /* 0x000fe20008000000 */
[----:B0-----:R-:W-:-:S11]  /*01a0*/  @!P0 IMAD.WIDE.U32 R4, R3, 0x8, R4 ;  /* 0x0000000803048825 */ /* 0x001fd600078e0004 */
[----:B------:R-:W-:Y:S01]  /*01b0*/  @!P3 IMAD R17, R17, 0x200, R0 ;  /* 0x000002001111b824 */ /* 0x000fe200078e0200 */
[----:B------:R-:W0:Y:S01]  /*01c0*/  @!P3 LDC.64 R8, c[0x0][0x3a0] ;  /* 0x0000e800ff08bb82 */ /* 0x000e220000000a00 */
[----:B------:R-:W-:Y:S01]  /*01d0*/  @!P3 VIADD R0, R0, 0x80 ;  /* 0x000000800000b836 */ /* 0x000fe20000000000 */
[----:B--2---:R2:W5:Y:S01]  /*01e0*/  @!P0 LDG.E.64 R22, desc[UR10][R4.64] ;  /* 0x0000000a04168981 */ /* 0x004562000c1e1b00 */
[----:B-1----:R-:W-:-:S03]  /*01f0*/  @!P1 IMAD.WIDE.U32 R6, R13, 0x8, R6 ;  /* 0x000000080d069825 */ /* 0x002fc600078e0006 */
[----:B------:R-:W-:Y:S02]  /*0200*/  ISETP.GE.AND P2, PT, R0, UR6, PT ;  /* 0x0000000600007c0c */ /* 0x000fe4000bf46270 */
[----:B------:R1:W5:Y:S11]  /*0210*/  @!P1 LDG.E.64 R20, desc[UR10][R6.64] ;  /* 0x0000000a06149981 */ /* 0x000376000c1e1b00 */
[----:B------:R-:W3:Y:S01]  /*0220*/  @!P2 LDC.64 R10, c[0x0][0x3a0] ;  /* 0x0000e800ff0aab82 */ /* 0x000ee20000000a00 */
[----:B------:R-:W-:-:S02]  /*0230*/  @!P2 IMAD R15, R15, 0x200, R0 ;  /* 0x000002000f0fa824 */ /* 0x000fc400078e0200 */
[----:B0-----:R-:W-:Y:S01]  /*0240*/  @!P3 IMAD.WIDE.U32 R12, R17, 0x8, R8 ;  /* 0x00000008110cb825 */ /* 0x001fe200078e0008 */
[----:B------:R-:W-:-:S04]  /*0250*/  CS2R R16, SRZ ;  /* 0x0000000000107805 */ /* 0x000fc8000001ff00 */
[----:B------:R-:W0:Y:S01]  /*0260*/  LDC.64 R8, c[0x0][0x390] ;  /* 0x0000e400ff087b82 */ /* 0x000e220000000a00 */
[----:B------:R1:W5:Y:S01]  /*0270*/  @!P3 LDG.E.64 R18, desc[UR10][R12.64] ;  /* 0x0000000a0c12b981 */ /* 0x000362000c1e1b00 */
[----:B---3--:R-:W-:-:S05]  /*0280*/  @!P2 IMAD.WIDE.U32 R10, R15, 0x8, R10 ;  /* 0x000000080f0aa825 */ /* 0x008fca00078e000a */
[----:B------:R1:W5:Y:S01]  /*0290*/  @!P2 LDG.E.64 R16, desc[UR10][R10.64] ;  /* 0x0000000a0a10a981 */ /* 0x000362000c1e1b00 */
[----:B------:R-:W-:Y:S01]  /*02a0*/  IMAD.U32 R14, RZ, RZ, UR4 ;  /* 0x00000004ff0e7e24 */ /* 0x000fe2000f8e00ff */
[----:B------:R-:W3:Y:S01]  /*02b0*/  LDC R3, c[0x0][0x394] ;  /* 0x0000e500ff037b82 */ /* 0x000ee20000000800 */
[----:B------:R-:W-:Y:S01]  /*02c0*/  IMAD.U32 R15, RZ, RZ, UR5 ;  /* 0x00000005ff0f7e24 */ /* 0x000fe2000f8e00ff */
[----:B0-----:R-:W-:Y:S01]  /*02d0*/  DSETP.NEU.AND P0, PT, R8, RZ, PT ;  /* 0x000000ff0800722a */ /* 0x001fe20003f0d000 */
[----:B------:R-:W-:-:S04]  /*02e0*/  USHF.R.U32.HI UR7, URZ, 0x14, UR5 ;  /* 0x00000014ff077899 */ /* 0x000fc80008011605 */
[----:B------:R-:W-:Y:S01]  /*02f0*/  DMUL R14, R14, 1.80143985094819840000e+16 ;  /* 0x435000000e0e7828 */ /* 0x000fe20000000000 */
[----:B------:R-:W0:Y:S09]  /*0300*/  LDCU UR13, c[0x0][0x390] ;  /* 0x00007200ff0d77ac */ /* 0x000e320008000800 */
[----:B--2---:R-:W-:-:S05]  /*0310*/  LEA.HI R4, R15, UR7, RZ, 0xc ;  /* 0x000000070f047c11 */ /* 0x004fca000f8f60ff */
[----:B------:R-:W-:Y:S01]  /*0320*/  VIADD R4, R4, 0xffffffca ;  /* 0xffffffca04047836 */ /* 0x000fe20000000000 */
[----:B-1----:R-:W-:Y:S06]  /*0330*/  @P0 BRA `(.L_x_15656) ;  /* 0x00000004008c0947 */ /* 0x002fec0003800000 */
[----:B------:R-:W1:Y:S01]  /*0340*/  MUFU.RCP64H R5, UR9 ;  /* 0x0000000900057d08 */ /* 0x000e620008001800 */
[----:B------:R-:W-:Y:S01]  /*0350*/  IMAD.MOV.U32 R4, RZ, RZ, 0x1 ;  /* 0x00000001ff047424 */ /* 0x000fe200078e00ff */
[----:B-----5:R-:W-:Y:S01]  /*0360*/  FSETP.GEU.AND P1, PT, |R23|, 6.5827683646048100446e-37, PT ;  /* 0x036000001700780b */ /* 0x020fe20003f2e200 */
[----:B------:R-:W-:Y:S04]  /*0370*/  BSSY.RECONVERGENT B1, `(.L_x_15657) ;  /* 0x0000012000017945 */ /* 0x000fe80003800200 */
        /* <DEDUP_REMOVED lines=14> */
[----:B0--3--:R-:W-:Y:S05]  /*0460*/  CALL.REL.NOINC `($__internal_10_$__cuda_sm20_div_rn_f64_full) ;  /* 0x0000002800d87944 */ /* 0x009fea0003c00000 */
[----:B------:R-:W-:Y:S02]  /*0470*/  IMAD.MOV.U32 R12, RZ, RZ, R26 ;  /* 0x000000ffff0c7224 */ /* 0x000fe400078e001a */
[----:B------:R-:W-:-:S07]  /*0480*/  IMAD.MOV.U32 R13, RZ, RZ, R27 ;  /* 0x000000ffff0d7224 */ /* 0x000fce00078e001b */
.L_x_15658:
[----:B0-----:R-:W-:Y:S05]  /*0490*/  BSYNC.RECONVERGENT B1 ;  /* 0x0000000000017941 */ /* 0x001fea0003800200 */
.L_x_15657:
        /* <DEDUP_REMOVED lines=20> */
[----:B---3--:R-:W-:Y:S05]  /*05e0*/  CALL.REL.NOINC `($__internal_10_$__cuda_sm20_div_rn_f64_full) ;  /* 0x0000002800787944 */ /* 0x008fea0003c00000 */
[----:B------:R-:W-:Y:S02]  /*05f0*/  IMAD.MOV.U32 R4, RZ, RZ, R26 ;  /* 0x000000ffff047224 */ /* 0x000fe400078e001a */
[----:B------:R-:W-:-:S07]  /*0600*/  IMAD.MOV.U32 R5, RZ, RZ, R27 ;  /* 0x000000ffff057224 */ /* 0x000fce00078e001b */
.L_x_15660:
[----:B------:R-:W-:Y:S05]  /*0610*/  BSYNC.RECONVERGENT B1 ;  /* 0x0000000000017941 */ /* 0x000fea0003800200 */
.L_x_15659:
[----:B------:R-:W0:Y:S01]  /*0620*/  LDCU UR4, c[0x0][0x394] ;  /* 0x00007280ff0477ac */ /* 0x000e220008000800 */
[----:B------:R-:W1:Y:S01]  /*0630*/  LDC.64 R8, c[0x0][0x390] ;  /* 0x0000e400ff087b82 */ /* 0x000e620000000a00 */
[----:B------:R-:W-:Y:S01]  /*0640*/  IMAD.MOV.U32 R6, RZ, RZ, 0x1 ;  /* 0x00000001ff067424 */ /* 0x000fe200078e00ff */
[----:B------:R-:W-:Y:S01]  /*0650*/  FSETP.GEU.AND P1, PT, |R19|, 6.5827683646048100446e-37, PT ;  /* 0x036000001300780b */ /* 0x000fe20003f2e200 */
[----:B------:R-:W-:Y:S01]  /*0660*/  BSSY.RECONVERGENT B1, `(.L_x_15661) ;  /* 0x0000015000017945 */ /* 0x000fe20003800200 */
[----:B------:R-:W-:Y:S02]  /*0670*/  IMAD.MOV.U32 R20, RZ, RZ, R4 ;  /* 0x000000ffff147224 */ /* 0x000fe400078e0004 */
[----:B------:R-:W-:Y:S01]  /*0680*/  IMAD.MOV.U32 R21, RZ, RZ, R5 ;  /* 0x000000ffff157224 */ /* 0x000fe200078e0005 */
[----:B0-----:R-:W1:Y:S02]  /*0690*/  MUFU.RCP64H R7, UR4 ;  /* 0x0000000400077d08 */ /* 0x001e640008001800 */
        /* <DEDUP_REMOVED lines=17> */
.L_x_15662:
[----:B------:R-:W-:Y:S05]  /*07b0*/  BSYNC.RECONVERGENT B1 ;  /* 0x0000000000017941 */ /* 0x000fea0003800200 */
.L_x_15661:
        /* <DEDUP_REMOVED lines=25> */
.L_x_15664:
[----:B------:R-:W-:Y:S05]  /*0950*/  BSYNC.RECONVERGENT B1 ;  /* 0x0000000000017941 */ /* 0x000fea0003800200 */
.L_x_15663:
[----:B------:R-:W-:Y:S05]  /*0960*/  BRA `(.L_x_15665) ;  /* 0x0000002400047947 */ /* 0x000fea0003800000 */
.L_x_15656:
[----:B------:R-:W-:Y:S01]  /*0970*/  ISETP.GE.AND P0, PT, R2, UR6, PT ;  /* 0x0000000602007c0c */ /* 0x000fe2000bf06270 */
[----:B------:R-:W-:-:S12]  /*0980*/  BSSY.RECONVERGENT B1, `(.L_x_15666) ;  /* 0x000008a000017945 */ /* 0x000fd80003800200 */
[----:B------:R-:W-:Y:S05]  /*0990*/  @P0 BRA `(.L_x_15667) ;  /* 0x0000000800200947 */ /* 0x000fea0003800000 */
[----:B-----5:R-:W-:Y:S01]  /*09a0*/  LOP3.LUT R7, R23, 0x7fffffff, RZ, 0xc0, !PT ;  /* 0x7fffffff17077812 */ /* 0x020fe200078ec0ff */
[----:B------:R-:W-:Y:S01]  /*09b0*/  BSSY.RECONVERGENT B0, `(.L_x_15668) ;  /* 0x0000047000007945 */ /* 0x000fe20003800200 */
[----:B------:R-:W-:Y:S02]  /*09c0*/  IMAD.MOV.U32 R6, RZ, RZ, R22 ;  /* 0x000000ffff067224 */ /* 0x000fe400078e0016 */
[----:B------:R-:W-:-:S04]  /*09d0*/  VIMNMX.U32 R0, PT, PT, R7, UR5, !PT ;  /* 0x0000000507007c48 */ /* 0x000fc8000ffe0000 */
[----:B------:R-:W-:-:S13]  /*09e0*/  ISETP.GE.U32.AND P0, PT, R0, 0x7ff00000, PT ;  /* 0x7ff000000000780c */ /* 0x000fda0003f06070 */
[----:B------:R-:W-:Y:S05]  /*09f0*/  @!P0 BRA `(.L_x_15669) ;  /* 0x0000000000248947 */ /* 0x000fea0003800000 */
[----:B------:R-:W-:Y:S02]  /*0a00*/  IMAD.U32 R10, RZ, RZ, UR4 ;  /* 0x00000004ff0a7e24 */ /* 0x000fe4000f8e00ff */
[----:B------:R-:W-:-:S06]  /*0a10*/  IMAD.U32 R11, RZ, RZ, UR5 ;  /* 0x00000005ff0b7e24 */ /* 0x000fcc000f8e00ff */
[----:B------:R-:W-:-:S06]  /*0a20*/  DSETP.NAN.AND P0, PT, R10, UR4, PT ;  /* 0x000000040a007e2a */ /* 0x000fcc000bf08000 */
[----:B------:R-:W-:-:S14]  /*0a30*/  DSETP.NUM.AND P0, PT, R6, R6, !P0 ;  /* 0x000000060600722a */ /* 0x000fdc0004707000 */
[----:B------:R-:W-:Y:S02]  /*0a40*/  @P0 DSETP.NEU.AND P1, PT, R6, +INF , PT ;  /* 0x7ff000000600042a */ /* 0x000fe40003f2d000 */
[----:B------:R-:W-:-:S06]  /*0a50*/  @!P0 DADD R10, R22, R8 ;  /* 0x00000000160a8229 */ /* 0x000fcc0000000008 */
[----:B------:R-:W-:Y:S02]  /*0a60*/  @P0 FSEL R10, R22, RZ, P1 ;  /* 0x000000ff160a0208 */ /* 0x000fe40000800000 */
[----:B------:R-:W-:Y:S01]  /*0a70*/  @P0 FSEL R11, R23, -QNAN , P1 ;  /* 0xfff80000170b0808 */ /* 0x000fe20000800000 */
[----:B------:R-:W-:Y:S06]  /*0a80*/  BRA `(.L_x_15670) ;  /* 0x0000000000e47947 */ /* 0x000fec0003800000 */
.L_x_15669:
[----:B------:R-:W-:Y:S01]  /*0a90*/  DSETP.NEU.AND P0, PT, RZ, UR4, PT ;  /* 0x00000004ff007e2a */ /* 0x000fe2000bf0d000 */
[----:B------:R-:W-:Y:S02]  /*0aa0*/  IMAD.MOV.U32 R10, RZ, RZ, 0x0 ;  /* 0x00000000ff0a7424 */ /* 0x000fe400078e00ff */
[----:B------:R-:W-:-:S11]  /*0ab0*/  IMAD.MOV.U32 R11, RZ, RZ, -0x80000 ;  /* 0xfff80000ff0b7424 */ /* 0x000fd600078e00ff */
[----:B------:R-:W-:Y:S05]  /*0ac0*/  @!P0 BRA `(.L_x_15670) ;  /* 0x0000000000d48947 */ /* 0x000fea0003800000 */
[----:B------:R-:W-:Y:S01]  /*0ad0*/  DSETP.GE.AND P0, PT, R6, UR4, PT ;  /* 0x0000000406007e2a */ /* 0x000fe2000bf06000 */
[----:B------:R-:W-:Y:S02]  /*0ae0*/  IMAD.MOV.U32 R10, RZ, RZ, R22 ;  /* 0x000000ffff0a7224 */ /* 0x000fe400078e0016 */
[----:B------:R-:W-:-:S11]  /*0af0*/  IMAD.MOV.U32 R11, RZ, RZ, R23 ;  /* 0x000000ffff0b7224 */ /* 0x000fd600078e0017 */
[----:B------:R-:W-:Y:S05]  /*0b00*/  @!P0 BRA `(.L_x_15670) ;  /* 0x0000000000c48947 */ /* 0x000fea0003800000 */
[----:B------:R-:W-:Y:S01]  /*0b10*/  ISETP.GT.U32.AND P0, PT, R7, 0xfffff, PT ;  /* 0x000fffff0700780c */ /* 0x000fe20003f04070 */
[----:B------:R-:W-:Y:S01]  /*0b20*/  UISETP.GE.U32.AND UP0, UPT, UR5, 0x100000, UPT ;  /* 0x001000000500788c */ /* 0x000fe2000bf06070 */
[----:B------:R-:W-:Y:S01]  /*0b30*/  SHF.R.U32.HI R5, RZ, 0x14, R7 ;  /* 0x00000014ff057819 */ /* 0x000fe20000011607 */
[----:B------:R-:W-:Y:S04]  /*0b40*/  BSSY.RECONVERGENT B2, `(.L_x_15671) ;  /* 0x0000018000027945 */ /* 0x000fe80003800200 */
[----:B------:R-:W-:-:S04]  /*0b50*/  PLOP3.LUT P1, PT, PT, PT, UP0, 0x80, 0x8 ;  /* 0x000000000008781c */ /* 0x000fc80003f2f008 */
[----:B------:R-:W-:Y:S02]  /*0b60*/  FSEL R10, R15, UR5, !P1 ;  /* 0x000000050f0a7c08 */ /* 0x000fe4000c800000 */
[----:B------:R-:W-:Y:S01]  /*0b70*/  @!P0 DMUL R6, R6, 1.80143985094819840000e+16 ;  /* 0x4350000006068828 */ /* 0x000fe20000000000 */
[----:B------:R-:W-:Y:S02]  /*0b80*/  FSEL R11, R14, UR8, !P1 ;  /* 0x000000080e0b7c08 */ /* 0x000fe4000c800000 */
[----:B------:R-:W-:-:S04]  /*0b90*/  LOP3.LUT R10, R10, 0xfffff, RZ, 0xc0, !PT ;  /* 0x000fffff0a0a7812 */ /* 0x000fc800078ec0ff */
[----:B------:R-:W-:-:S03]  /*0ba0*/  LOP3.LUT R10, R10, 0x100000, RZ, 0xfc, !PT ;  /* 0x001000000a0a7812 */ /* 0x000fc600078efcff */
[C---:B------:R-:W-:Y:S01]  /*0bb0*/  @!P0 LEA.HI R0, R7.reuse, R5, RZ, 0xc ;  /* 0x0000000507008211 */ /* 0x040fe200078f60ff */
[----:B------:R-:W-:Y:S01]  /*0bc0*/  IMAD.MOV.U32 R12, RZ, RZ, R6 ;  /* 0x000000ffff0c7224 */ /* 0x000fe200078e0006 */
[----:B------:R-:W-:-:S03]  /*0bd0*/  LOP3.LUT R13, R7, 0xfffff, RZ, 0xc0, !PT ;  /* 0x000fffff070d7812 */ /* 0x000fc600078ec0ff */
[----:B------:R-:W-:Y:S01]  /*0be0*/  @!P0 VIADD R5, R0, 0xffffffca ;  /* 0xffffffca00058836 */ /* 0x000fe20000000000 */
[----:B------:R-:W-:Y:S02]  /*0bf0*/  SEL R0, R4, UR7, !P1 ;  /* 0x0000000704007c07 */ /* 0x000fe4000c800000 */
[----:B------:R-:W-:-:S03]  /*0c00*/  LOP3.LUT R13, R13, 0x100000, RZ, 0xfc, !PT ;  /* 0x001000000d0d7812 */ /* 0x000fc600078efcff */
[----:B------:R-:W-:-:S07]  /*0c10*/  IMAD.IADD R5, R5, 0x1, -R0 ;  /* 0x0000000105057824 */ /* 0x000fce00078e0a00 */
.L_x_15672:
        /* <DEDUP_REMOVED lines=10> */
[----:B0-----:R-:W-:Y:S05]  /*0cc0*/  BSYNC.RECONVERGENT B2 ;  /* 0x0000000000027941 */ /* 0x001fea0003800200 */
.L_x_15671:
        /* <DEDUP_REMOVED lines=15> */
[----:B------:R-:W-:Y:S01]  /*0dc0*/  @P0 IADD3 R10, P1, PT, RZ, R5, RZ ;  /* 0x00000005ff0a0210 */ /* 0x000fe20007f3e0ff */
[----:B------:R-:W-:Y:S01]  /*0dd0*/  @P0 VIADD R5, R11, 0xffffffff ;  /* 0xffffffff0b050836 */ /* 0x000fe20000000000 */
[----:B------:R-:W-:-:S03]  /*0de0*/  @!P0 SHF.R.U32.HI R11, RZ, R0, R7 ;  /* 0x00000000ff0b8219 */ /* 0x000fc60000011607 */
[----:B------:R-:W-:-:S08]  /*0df0*/  @P0 IMAD.U32.X R11, R5, 0x100000, R7, P1 ;  /* 0x00100000050b0824 */ /* 0x000fd000008e0407 */
.L_x_15674:
[----:B------:R-:W-:Y:S05]  /*0e00*/  BSYNC.RECONVERGENT B2 ;  /* 0x0000000000027941 */ /* 0x000fea0003800200 */
.L_x_15673:
[----:B------:R-:W-:-:S07]  /*0e10*/  LOP3.LUT R11, R11, 0x80000000, R23, 0xb8, !PT ;  /* 0x800000000b0b7812 */ /* 0x000fce00078eb817 */
.L_x_15670:
[----:B0-----:R-:W-:Y:S05]  /*0e20*/  BSYNC.RECONVERGENT B0 ;  /* 0x0000000000007941 */ /* 0x001fea0003800200 */
.L_x_15668:
[----:B------:R-:W0:Y:S01]  /*0e30*/  MUFU.RCP64H R7, UR9 ;  /* 0x0000000900077d08 */ /* 0x000e220008001800 */
        /* <DEDUP_REMOVED lines=25> */
.L_x_15676:
[----:B------:R-:W-:Y:S05]  /*0fd0*/  BSYNC.RECONVERGENT B2 ;  /* 0x0000000000027941 */ /* 0x000fea0003800200 */
.L_x_15675:
        /* <DEDUP_REMOVED lines=32> */
[----:B------:R-:W-:-:S07]  /*11e0*/  IMAD.MOV.U32 R7, RZ, RZ, R27 ;  /* 0x000000ffff077224 */ /* 0x000fce00078e001b */
.L_x_15678:
[----:B------:R-:W-:Y:S05]  /*11f0*/  BSYNC.RECONVERGENT B2 ;  /* 0x0000000000027941 */ /* 0x000fea0003800200 */
.L_x_15677:
[----:B------:R-:W-:Y:S01]  /*1200*/  LOP3.LUT R13, RZ, 0x80000000, R7, 0xb8, !PT ;  /* 0x80000000ff0d7812 */ /* 0x000fe200078eb807 */
[----:B------:R-:W-:-:S07]  /*1210*/  IMAD.MOV.U32 R12, RZ, RZ, RZ ;  /* 0x000000ffff0c7224 */ /* 0x000fce00078e00ff */
.L_x_15667:
[----:B0-----:R-:W-:Y:S05]  /*1220*/  BSYNC.RECONVERGENT B1 ;  /* 0x0000000000017941 */ /* 0x001fea0003800200 */
.L_x_15666:
[----:B------:R-:W-:Y:S01]  /*1230*/  VIADD R0, R2, 0x80 ;  /* 0x0000008002007836 */ /* 0x000fe20000000000 */
[----:B------:R-:W-:Y:S04]  /*1240*/  BSSY.RECONVERGENT B1, `(.L_x_15679) ;  /* 0x0000090000017945 */ /* 0x000fe80003800200 */
[----:B------:R-:W-:-:S13]  /*1250*/  ISETP.GE.AND P0, PT, R0, UR6, PT ;  /* 0x0000000600007c0c */ /* 0x000fda000bf06270 */
[----:B------:R-:W-:Y:S05]  /*1260*/  @P0 BRA `(.L_x_15680) ;  /* 0x0000000800340947 */ /* 0x000fea0003800000 */
[----:B-----5:R-:W-:Y:S01]  /*1270*/  LOP3.LUT R7, R21, 0x7fffffff, RZ, 0xc0, !PT ;  /* 0x7fffffff15077812 */ /* 0x020fe200078ec0ff */
[----:B------:R-:W-:Y:S01]  /*1280*/  BSSY.RECONVERGENT B0, `(.L_x_15681) ;  /* 0x0000049000007945 */ /* 0x000fe20003800200 */
[----:B------:R-:W-:Y:S02]  /*1290*/  IMAD.MOV.U32 R6, RZ, RZ, R20 ;  /* 0x000000ffff067224 */ /* 0x000fe400078e0014 */
[----:B------:R-:W-:-:S04]  /*12a0*/  VIMNMX.U32 R0, PT, PT, R7, UR5, !PT ;  /* 0x0000000507007c48 */ /* 0x000fc8000ffe0000 */
[----:B------:R-:W-:-:S13]  /*12b0*/  ISETP.GT.U32.AND P0, PT, R0, 0x7fefffff, PT ;  /* 0x7fefffff0000780c */ /* 0x000fda0003f04070 */
[----:B------:R-:W-:Y:S05]  /*12c0*/  @P0 BRA `(.L_x_15682) ;  /* 0x0000000000ec0947 */ /* 0x000fea0003800000 */
        /* <DEDUP_REMOVED lines=9> */
[----:B------:R-:W0:Y:S01]  /*1360*/  LDCU UR8, c[0x0][0x390] ;  /* 0x00007200ff0877ac */ /* 0x000e220008000800 */
[----:B------:R-:W-:Y:S01]  /*1370*/  SHF.R.U32.HI R5, RZ, 0x14, R7 ;  /* 0x00000014ff057819 */ /* 0x000fe20000011607 */
[----:B------:R-:W-:Y:S01]  /*1380*/  BSSY.RECONVERGENT B2, `(.L_x_15684) ;  /* 0x0000019000027945 */ /* 0x000fe20003800200 */
[----:B------:R-:W-:-:S06]  /*1390*/  UISETP.GE.U32.AND UP0, UPT, UR5, 0x100000, UPT ;  /* 0x001000000500788c */ /* 0x000fcc000bf06070 */
[----:B------:R-:W-:-:S03]  /*13a0*/  PLOP3.LUT P1, PT, PT, PT, UP0, 0x80, 0x8 ;  /* 0x000000000008781c */ /* 0x000fc60003f2f008 */
[----:B------:R-:W-:Y:S01]  /*13b0*/  @!P0 DMUL R6, R6, 1.80143985094819840000e+16 ;  /* 0x4350000006068828 */ /* 0x000fe20000000000 */
[----:B------:R-:W-:Y:S02]  /*13c0*/  FSEL R0, R15, UR5, !P1 ;  /* 0x000000050f007c08 */ /* 0x000fe4000c800000 */
[----:B------:R-:W-:Y:S02]  /*13d0*/  SEL R10, R4, UR7, !P1 ;  /* 0x00000007040a7c07 */ /* 0x000fe4000c800000 */
[----:B------:R-:W-:-:S05]  /*13e0*/  LOP3.LUT R0, R0, 0xfffff, RZ, 0xc0, !PT ;  /* 0x000fffff00007812 */ /* 0x000fca00078ec0ff */
[C---:B------:R-:W-:Y:S01]  /*13f0*/  @!P0 LEA.HI R8, R7.reuse, R5, RZ, 0xc ;  /* 0x0000000507088211 */ /* 0x040fe200078f60ff */
[----:B------:R-:W-:Y:S01]  /*1400*/  IMAD.MOV.U32 R9, RZ, RZ, R6 ;  /* 0x000000ffff097224 */ /* 0x000fe200078e0006 */
[----:B------:R-:W-:Y:S02]  /*1410*/  LOP3.LUT R11, R7, 0xfffff, RZ, 0xc0, !PT ;  /* 0x000fffff070b7812 */ /* 0x000fe400078ec0ff */
[----:B------:R-:W-:Y:S01]  /*1420*/  LOP3.LUT R22, R0, 0x100000, RZ, 0xfc, !PT ;  /* 0x0010000000167812 */ /* 0x000fe200078efcff */
[----:B------:R-:W-:Y:S01]  /*1430*/  @!P0 VIADD R5, R8, 0xffffffca ;  /* 0xffffffca08058836 */ /* 0x000fe20000000000 */
[----:B0-----:R-:W-:Y:S02]  /*1440*/  FSEL R8, R14, UR8, !P1 ;  /* 0x000000080e087c08 */ /* 0x001fe4000c800000 */
[----:B------:R-:W-:Y:S01]  /*1450*/  LOP3.LUT R11, R11, 0x100000, RZ, 0xfc, !PT ;  /* 0x001000000b0b7812 */ /* 0x000fe200078efcff */
[----:B------:R-:W-:-:S07]  /*1460*/  IMAD.IADD R5, R5, 0x1, -R10 ;  /* 0x0000000105057824 */ /* 0x000fce00078e0a0a */
.L_x_15685:
        /* <DEDUP_REMOVED lines=11> */
.L_x_15684:
        /* <DEDUP_REMOVED lines=8> */
[----:B------:R-:W-:-:S05]  /*15a0*/  IADD3 R5, PT, PT, -R8, 0x37, RZ ;  /* 0x0000003708057810 */ /* 0x000fca0007ffe1ff */
[----:B------:R-:W-:Y:S01]  /*15b0*/  IMAD.IADD R9, R10, 0x1, -R5 ;  /* 0x000000010a097824 */ /* 0x000fe200078e0a05 */
[CC--:B------:R-:W-:Y:S02]  /*15c0*/  SHF.L.U32 R10, R6.reuse, R5.reuse, RZ ;  /* 0x00000005060a7219 */ /* 0x0c0fe400000006ff */
[----:B------:R-:W-:Y:S02]  /*15d0*/  SHF.L.U64.HI R6, R6, R5, R7 ;  /* 0x0000000506067219 */ /* 0x000fe40000010207 */
[----:B------:R-:W-:-:S13]  /*15e0*/  ISETP.GE.AND P0, PT, R9, 0x1, PT ;  /* 0x000000010900780c */ /* 0x000fda0003f06270 */
[----:B------:R-:W-:Y:S01]  /*15f0*/  @P0 IADD3 R8, P1, PT, RZ, R10, RZ ;  /* 0x0000000aff080210 */ /* 0x000fe20007f3e0ff */
[C---:B------:R-:W-:Y:S01]  /*1600*/  @P0 VIADD R0, R9.reuse, 0xffffffff ;  /* 0xffffffff09000836 */ /* 0x040fe20000000000 */
[----:B------:R-:W-:-:S03]  /*1610*/  @!P0 IADD3 R5, PT, PT, -R9, 0x1, RZ ;  /* 0x0000000109058810 */ /* 0x000fc60007ffe1ff */
[--C-:B------:R-:W-:Y:S01]  /*1620*/  @P0 IMAD.U32.X R9, R0, 0x100000, R6.reuse, P1 ;  /* 0x0010000000090824 */ /* 0x100fe200008e0406 */
[-CC-:B------:R-:W-:Y:S02]  /*1630*/  @!P0 SHF.R.U64 R8, R10, R5.reuse, R6.reuse ;  /* 0x000000050a088219 */ /* 0x180fe40000001206 */
[----:B------:R-:W-:-:S07]  /*1640*/  @!P0 SHF.R.U32.HI R9, RZ, R5, R6 ;  /* 0x00000005ff098219 */ /* 0x000fce0000011606 */
.L_x_15687:
[----:B------:R-:W-:Y:S05]  /*1650*/  BSYNC.RECONVERGENT B2 ;  /* 0x0000000000027941 */ /* 0x000fea0003800200 */
.L_x_15686:
[----:B------:R-:W-:Y:S01]  /*1660*/  LOP3.LUT R9, R9, 0x80000000, R21, 0xb8, !PT ;  /* 0x8000000009097812 */ /* 0x000fe200078eb815 */
[----:B------:R-:W-:Y:S06]  /*1670*/  BRA `(.L_x_15683) ;  /* 0x0000000000247947 */ /* 0x000fec0003800000 */
.L_x_15682:
[----:B------:R-:W-:Y:S02]  /*1680*/  IMAD.U32 R8, RZ, RZ, UR4 ;  /* 0x00000004ff087e24 */ /* 0x000fe4000f8e00ff */
[----:B------:R-:W-:-:S06]  /*1690*/  IMAD.U32 R9, RZ, RZ, UR5 ;  /* 0x00000005ff097e24 */ /* 0x000fcc000f8e00ff */
[----:B------:R-:W-:-:S06]  /*16a0*/  DSETP.NAN.AND P0, PT, R8, UR4, PT ;  /* 0x0000000408007e2a */ /* 0x000fcc000bf08000 */
[----:B------:R-:W-:-:S14]  /*16b0*/  DSETP.NUM.AND P0, PT, R6, R6, !P0 ;  /* 0x000000060600722a */ /* 0x000fdc0004707000 */
[----:B------:R-:W0:Y:S01]  /*16c0*/  @!P0 LDC.64 R8, c[0x0][0x390] ;  /* 0x0000e400ff088b82 */ /* 0x000e220000000a00 */
[----:B------:R-:W-:Y:S02]  /*16d0*/  @P0 DSETP.NEU.AND P1, PT, R6, +INF , PT ;  /* 0x7ff000000600042a */ /* 0x000fe40003f2d000 */
[----:B0-----:R-:W-:-:S06]  /*16e0*/  @!P0 DADD R8, R20, R8 ;  /* 0x0000000014088229 */ /* 0x001fcc0000000008 */
[----:B------:R-:W-:Y:S02]  /*16f0*/  @P0 FSEL R8, R20, RZ, P1 ;  /* 0x000000ff14080208 */ /* 0x000fe40000800000 */
[----:B------:R-:W-:-:S07]  /*1700*/  @P0 FSEL R9, R21, -QNAN , P1 ;  /* 0xfff8000015090808 */ /* 0x000fce0000800000 */
.L_x_15683:
[----:B------:R-:W-:Y:S05]  /*1710*/  BSYNC.RECONVERGENT B0 ;  /* 0x0000000000007941 */ /* 0x000fea0003800200 */
.L_x_15681:
        /* <DEDUP_REMOVED lines=28> */
.L_x_15689:
[----:B------:R-:W-:Y:S05]  /*18e0*/  BSYNC.RECONVERGENT B2 ;  /* 0x0000000000027941 */ /* 0x000fea0003800200 */
.L_x_15688:
        /* <DEDUP_REMOVED lines=27> */
.L_x_15692:
[----:B------:R-:W-:Y:S05]  /*1aa0*/  BSYNC.RECONVERGENT B2 ;  /* 0x0000000000027941 */ /* 0x000fea0003800200 */
.L_x_15691:
[----:B------:R-:W-:Y:S01]  /*1ab0*/  LOP3.LUT R21, RZ, 0x80000000, R7, 0xb8, !PT ;  /* 0x80000000ff157812 */ /* 0x000fe200078eb807 */
[----:B------:R-:W-:Y:S01]  /*1ac0*/  IMAD.MOV.U32 R20, RZ, RZ, RZ ;  /* 0x000000ffff147224 */ /* 0x000fe200078e00ff */
[----:B------:R-:W-:Y:S06]  /*1ad0*/  BRA `(.L_x_15680) ;  /* 0x0000000000187947 */ /* 0x000fec0003800000 */
.L_x_15690:
[----:B------:R-:W0:Y:S02]  /*1ae0*/  FRND.F64.FLOOR R6, R22 ;  /* 0x0000001600067313 */ /* 0x000e240000305800 */
[----:B0-----:R-:W-:Y:S02]  /*1af0*/  DADD R8, R22, -R6 ;  /* 0x0000000016087229 */ /* 0x001fe40000000806 */
[----:B------:R-:W-:-:S06]  /*1b00*/  DADD R10, R6, 1 ;  /* 0x3ff00000060a7429 */ /* 0x000fcc0000000000 */
[----:B------:R-:W-:-:S06]  /*1b10*/  DSETP.GT.AND P0, PT, R8, 0.5, PT ;  /* 0x3fe000000800742a */ /* 0x000fcc0003f04000 */
[----:B------:R-:W-:Y:S02]  /*1b20*/  FSEL R20, R10, R6, P0 ;  /* 0x000000060a147208 */ /* 0x000fe40000000000 */
[----:B------:R-:W-:-:S07]  /*1b30*/  FSEL R21, R11, R7, P0 ;  /* 0x000000070b157208 */ /* 0x000fce0000000000 */
.L_x_15680:
[----:B------:R-:W-:Y:S05]  /*1b40*/  BSYNC.RECONVERGENT B1 ;  /* 0x0000000000017941 */ /* 0x000fea0003800200 */
.L_x_15679:
        /* <DEDUP_REMOVED lines=36> */
.L_x_15699:
        /* <DEDUP_REMOVED lines=11> */
.L_x_15698:
        /* <DEDUP_REMOVED lines=19> */
.L_x_15701:
[----:B------:R-:W-:Y:S05]  /*1f70*/  BSYNC.RECONVERGENT B2 ;  /* 0x0000000000027941 */ /* 0x000fea0003800200 */
.L_x_15700:
[----:B------:R-:W-:Y:S01]  /*1f80*/  LOP3.LUT R9, R9, 0x80000000, R19, 0xb8, !PT ;  /* 0x8000000009097812 */ /* 0x000fe200078eb813 */
[----:B------:R-:W-:Y:S06]  /*1f90*/  BRA `(.L_x_15697) ;  /* 0x0000000000247947 */ /* 0x000fec0003800000 */
.L_x_15696:
        /* <DEDUP_REMOVED lines=9> */
.L_x_15697:
[----:B------:R-:W-:Y:S05]  /*2030*/  BSYNC.RECONVERGENT B0 ;  /* 0x0000000000007941 */ /* 0x000fea0003800200 */
.L_x_15695:
        /* <DEDUP_REMOVED lines=28> */
.L_x_15703:
[----:B------:R-:W-:Y:S05]  /*2200*/  BSYNC.RECONVERGENT B2 ;  /* 0x0000000000027941 */ /* 0x000fea0003800200 */
.L_x_15702:
        /* <DEDUP_REMOVED lines=27> */
.L_x_15706:
[----:B------:R-:W-:Y:S05]  /*23c0*/  BSYNC.RECONVERGENT B2 ;  /* 0x0000000000027941 */ /* 0x000fea0003800200 */
.L_x_15705:
[----:B------:R-:W-:Y:S01]  /*23d0*/  LOP3.LUT R19, RZ, 0x80000000, R7, 0xb8, !PT ;  /* 0x80000000ff137812 */ /* 0x000fe200078eb807 */
[----:B------:R-:W-:Y:S01]  /*23e0*/  IMAD.MOV.U32 R18, RZ, RZ, RZ ;  /* 0x000000ffff127224 */ /* 0x000fe200078e00ff */
[----:B------:R-:W-:Y:S06]  /*23f0*/  BRA `(.L_x_15694) ;  /* 0x0000000000187947 */ /* 0x000fec0003800000 */
.L_x_15704:
[----:B------:R-:W0:Y:S02]  /*2400*/  FRND.F64.FLOOR R6, R22 ;  /* 0x0000001600067313 */ /* 0x000e240000305800 */
[----:B0-----:R-:W-:Y:S02]  /*2410*/  DADD R8, R22, -R6 ;  /* 0x0000000016087229 */ /* 0x001fe40000000806 */
[----:B------:R-:W-:-:S06]  /*2420*/  DADD R10, R6, 1 ;  /* 0x3ff00000060a7429 */ /* 0x000fcc0000000000 */
[----:B------:R-:W-:-:S06]  /*2430*/  DSETP.GT.AND P0, PT, R8, 0.5, PT ;  /* 0x3fe000000800742a */ /* 0x000fcc0003f04000 */
[----:B------:R-:W-:Y:S02]  /*2440*/  FSEL R18, R10, R6, P0 ;  /* 0x000000060a127208 */ /* 0x000fe40000000000 */
[----:B------:R-:W-:-:S07]  /*2450*/  FSEL R19, R11, R7, P0 ;  /* 0x000000070b137208 */ /* 0x000fce0000000000 */
.L_x_15694:
[----:B------:R-:W-:Y:S05]  /*2460*/  BSYNC.RECONVERGENT B1 ;  /* 0x0000000000017941 */ /* 0x000fea0003800200 */
.L_x_15693:
        /* <DEDUP_REMOVED lines=21> */
[----:B------:R-:W0:Y:S01]  /*25c0*/  LDCU UR8, c[0x0][0x390] ;  /* 0x00007200ff0877ac */ /* 0x000e220008000800 */
[----:B------:R-:W-:Y:S03]  /*25d0*/  BSSY.RECONVERGENT B2, `(.L_x_15711) ;  /* 0x0000017000027945 */ /* 0x000fe60003800200 */
[----:B------:R-:W-:-:S04]  /*25e0*/  PLOP3.LUT P1, PT, PT, PT, UP0, 0x80, 0x8 ;  /* 0x000000000008781c */ /* 0x000fc80003f2f008 */
[----:B------:R-:W-:Y:S02]  /*25f0*/  FSEL R0, R15, UR5, !P1 ;  /* 0x000000050f007c08 */ /* 0x000fe4000c800000 */
[----:B------:R-:W-:Y:S01]  /*2600*/  @!P0 DMUL R8, R8, 1.80143985094819840000e+16 ;  /* 0x4350000008088828 */ /* 0x000fe20000000000 */
[----:B------:R-:W-:Y:S02]  /*2610*/  SEL R10, R4, UR7, !P1 ;  /* 0x00000007040a7c07 */ /* 0x000fe4000c800000 */
[----:B------:R-:W-:Y:S02]  /*2620*/  LOP3.LUT R0, R0, 0xfffff, RZ, 0xc0, !PT ;  /* 0x000fffff00007812 */ /* 0x000fe400078ec0ff */
[----:B0-----:R-:W-:-:S05]  /*2630*/  FSEL R15, R14, UR8, !P1 ;  /* 0x000000080e0f7c08 */ /* 0x001fca000c800000 */
[----:B------:R-:W-:-:S05]  /*2640*/  @!P0 LEA.HI R6, R9, R5, RZ, 0xc ;  /* 0x0000000509068211 */ /* 0x000fca00078f60ff */
[----:B------:R-:W-:Y:S01]  /*2650*/  @!P0 VIADD R5, R6, 0xffffffca ;  /* 0xffffffca06058836 */ /* 0x000fe20000000000 */
[----:B------:R-:W-:Y:S02]  /*2660*/  LOP3.LUT R6, R9, 0xfffff, RZ, 0xc0, !PT ;  /* 0x000fffff09067812 */ /* 0x000fe400078ec0ff */
[----:B------:R-:W-:Y:S01]  /*2670*/  LOP3.LUT R9, R0, 0x100000, RZ, 0xfc, !PT ;  /* 0x0010000000097812 */ /* 0x000fe200078efcff */
[----:B------:R-:W-:Y:S01]  /*2680*/  IMAD.IADD R0, R5, 0x1, -R10 ;  /* 0x0000000105007824 */ /* 0x000fe200078e0a0a */
[----:B------:R-:W-:-:S07]  /*2690*/  LOP3.LUT R6, R6, 0x100000, RZ, 0xfc, !PT ;  /* 0x0010000006067812 */ /* 0x000fce00078efcff */
.L_x_15712:
        /* <DEDUP_REMOVED lines=11> */
.L_x_15711:
        /* <DEDUP_REMOVED lines=19> */
.L_x_15714:
[----:B------:R-:W-:Y:S05]  /*2880*/  BSYNC.RECONVERGENT B2 ;  /* 0x0000000000027941 */ /* 0x000fea0003800200 */
.L_x_15713:
[----:B------:R-:W-:Y:S01]  /*2890*/  LOP3.LUT R7, R7, 0x80000000, R17, 0xb8, !PT ;  /* 0x8000000007077812 */ /* 0x000fe200078eb811 */
[----:B------:R-:W-:Y:S06]  /*28a0*/  BRA `(.L_x_15710) ;  /* 0x0000000000247947 */ /* 0x000fec0003800000 */
.L_x_15709:
        /* <DEDUP_REMOVED lines=9> */
.L_x_15710:
[----:B------:R-:W-:Y:S05]  /*2940*/  BSYNC.RECONVERGENT B0 ;  /* 0x0000000000007941 */ /* 0x000fea0003800200 */
.L_x_15708:
        /* <DEDUP_REMOVED lines=28> */
.L_x_15716:
[----:B------:R-:W-:Y:S05]  /*2b10*/  BSYNC.RECONVERGENT B2 ;  /* 0x0000000000027941 */ /* 0x000fea0003800200 */
.L_x_15715:
        /* <DEDUP_REMOVED lines=27> */
.L_x_15719:
[----:B------:R-:W-:Y:S05]  /*2cd0*/  BSYNC.RECONVERGENT B2 ;  /* 0x0000000000027941 */ /* 0x000fea0003800200 */
.L_x_15718:
[----:B------:R-:W-:Y:S01]  /*2ce0*/  LOP3.LUT R5, RZ, 0x80000000, R5, 0xb8, !PT ;  /* 0x80000000ff057812 */ /* 0x000fe200078eb805 */
[----:B------:R-:W-:Y:S01]  /*2cf0*/  IMAD.MOV.U32 R4, RZ, RZ, RZ ;  /* 0x000000ffff047224 */ /* 0x000fe200078e00ff */
[----:B------:R-:W-:Y:S06]  /*2d00*/  BRA `(.L_x_15707) ;  /* 0x0000000000187947 */ /* 0x000fec0003800000 */
.L_x_15717:
[----:B------:R-:W0:Y:S02]  /*2d10*/  FRND.F64.FLOOR R4, R10 ;  /* 0x0000000a00047313 */ /* 0x000e240000305800 */
[----:B0-----:R-:W-:Y:S02]  /*2d20*/  DADD R6, R10, -R4 ;  /* 0x000000000a067229 */ /* 0x001fe40000000804 */
[----:B------:R-:W-:-:S06]  /*2d30*/  DADD R8, R4, 1 ;  /* 0x3ff0000004087429 */ /* 0x000fcc0000000000 */
[----:B------:R-:W-:-:S06]  /*2d40*/  DSETP.GT.AND P0, PT, R6, 0.5, PT ;  /* 0x3fe000000600742a */ /* 0x000fcc0003f04000 */
[----:B------:R-:W-:Y:S02]  /*2d50*/  FSEL R4, R8, R4, P0 ;  /* 0x0000000408047208 */ /* 0x000fe40000000000 */
[----:B------:R-:W-:-:S07]  /*2d60*/  FSEL R5, R9, R5, P0 ;  /* 0x0000000509057208 */ /* 0x000fce0000000000 */
.L_x_15707:
[----:B------:R-:W-:Y:S05]  /*2d70*/  BSYNC.RECONVERGENT B1 ;  /* 0x0000000000017941 */ /* 0x000fea0003800200 */
.L_x_15665:
[----:B------:R-:W-:Y:S01]  /*2d80*/  ISETP.GE.AND P0, PT, R2, UR6, PT ;  /* 0x0000000602007c0c */ /* 0x000fe2000bf06270 */
[----:B------:R-:W-:Y:S04]  /*2d90*/  BSSY.RECONVERGENT B0, `(.L_x_15720) ;  /* 0x000001a000007945 */ /* 0x000fe80003800200 */
[----:B------:R-:W-:Y:S08]  /*2da0*/  BSSY.RELIABLE B1, `(.L_x_15721) ;  /* 0x0000011000017945 */ /* 0x000ff00003800100 */
[----:B------:R-:W-:Y:S05]  /*2db0*/  @P0 BRA `(.L_x_15722) ;  /* 0x00000000003c0947 */ /* 0x000fea0003800000 */
[----:B------:R-:W0:Y:S01]  /*2dc0*/  LDC.64 R6, c[0x0][0x398] ;  /* 0x0000e600ff067b82 */ /* 0x000e220000000a00 */
[----:B---3--:R-:W-:-:S04]  /*2dd0*/  IMAD.U32 R3, RZ, RZ, UR12 ;  /* 0x0000000cff037e24 */ /* 0x008fc8000f8e00ff */
[----:B------:R-:W-:Y:S02]  /*2de0*/  IMAD R3, R3, 0x200, R2 ;  /* 0x0000020003037824 */ /* 0x000fe400078e0202 */
[----:B------:R-:W-:-:S05]  /*2df0*/  VIADD R2, R2, 0x80 ;  /* 0x0000008002027836 */ /* 0x000fca0000000000 */
[----:B------:R-:W-:Y:S01]  /*2e00*/  ISETP.GE.AND P0, PT, R2, UR6, PT ;  /* 0x0000000602007c0c */ /* 0x000fe2000bf06270 */
[----:B0-----:R-:W-:-:S12]  /*2e10*/  IMAD.WIDE.U32 R6, R3, 0x8, R6 ;  /* 0x0000000803067825 */ /* 0x001fd800078e0006 */
[----:B------:R-:W-:Y:S05]  /*2e20*/  @P0 BREAK.RELIABLE B1 ;  /* 0x0000000000010942 */ /* 0x000fea0003800100 */
[----:B------:R0:W-:Y:S01]  /*2e30*/  STG.E.64 desc[UR10][R6.64], R12 ;  /* 0x0000000c06007986 */ /* 0x0001e2000c101b0a */
[----:B------:R-:W-:Y:S05]  /*2e40*/  @P0 BRA `(.L_x_15723) ;  /* 0x0000000000380947 */ /* 0x000fea0003800000 */
[----:B0-----:R-:W0:Y:S01]  /*2e50*/  LDC.64 R6, c[0x0][0x398] ;  /* 0x0000e600ff067b82 */ /* 0x001e220000000a00 */
[----:B------:R-:W-:-:S04]  /*2e60*/  IMAD.U32 R3, RZ, RZ, UR12 ;  /* 0x0000000cff037e24 */ /* 0x000fc8000f8e00ff */
[----:B------:R-:W-:Y:S02]  /*2e70*/  IMAD R3, R3, 0x200, R2 ;  /* 0x0000020003037824 */ /* 0x000fe400078e0202 */
[----:B------:R-:W-:Y:S02]  /*2e80*/  VIADD R2, R2, 0x80 ;  /* 0x0000008002027836 */ /* 0x000fe40000000000 */
[----:B0-----:R-:W-:-:S05]  /*2e90*/  IMAD.WIDE.U32 R6, R3, 0x8, R6 ;  /* 0x0000000803067825 */ /* 0x001fca00078e0006 */
[----:B-----5:R0:W-:Y:S02]  /*2ea0*/  STG.E.64 desc[UR10][R6.64], R20 ;  /* 0x0000001406007986 */ /* 0x0201e4000c101b0a */
.L_x_15722:
[----:B------:R-:W-:Y:S05]  /*2eb0*/  BSYNC.RELIABLE B1 ;  /* 0x0000000000017941 */ /* 0x000fea0003800100 */
.L_x_15721:
[----:B------:R-:W-:Y:S01]  /*2ec0*/  ISETP.GE.AND P0, PT, R2, UR6, PT ;  /* 0x0000000602007c0c */ /* 0x000fe2000bf06270 */
[----:B---3--:R-:W-:-:S12]  /*2ed0*/  IMAD.U32 R3, RZ, RZ, UR12 ;  /* 0x0000000cff037e24 */ /* 0x008fd8000f8e00ff */
[----:B0-----:R-:W0:Y:S01]  /*2ee0*/  @!P0 LDC.64 R6, c[0x0][0x398] ;  /* 0x0000e600ff068b82 */ /* 0x001e220000000a00 */
[----:B------:R-:W-:Y:S02]  /*2ef0*/  @!P0 IMAD R3, R3, 0x200, R2 ;  /* 0x0000020003038824 */ /* 0x000fe400078e0202 */
[----:B------:R-:W-:Y:S02]  /*2f00*/  @!P0 VIADD R2, R2, 0x80 ;  /* 0x0000008002028836 */ /* 0x000fe40000000000 */
[----:B0-----:R-:W-:-:S05]  /*2f10*/  @!P0 IMAD.WIDE.U32 R6, R3, 0x8, R6 ;  /* 0x0000000803068825 */ /* 0x001fca00078e0006 */
[----:B-----5:R1:W-:Y:S02]  /*2f20*/  @!P0 STG.E.64 desc[UR10][R6.64], R18 ;  /* 0x0000001206008986 */ /* 0x0203e4000c101b0a */
.L_x_15723:
[----:B------:R-:W-:Y:S05]  /*2f30*/  BSYNC.RECONVERGENT B0 ;  /* 0x0000000000007941 */ /* 0x000fea0003800200 */
.L_x_15720:
[----:B------:R-:W-:Y:S05]  /*2f40*/  WARPSYNC.ALL ;  /* 0x0000000000007948 */ /* 0x000fea0003800000 */
[----:B------:R-:W-:-:S13]  /*2f50*/  ISETP.GE.AND P0, PT, R2, UR6, PT ;  /* 0x0000000602007c0c */ /* 0x000fda000bf06270 */
[----:B------:R-:W-:Y:S05]  /*2f60*/  @P0 EXIT ;  /* 0x000000000000094d */ /* 0x000fea0003800000 */
[----:B01----:R-:W0:Y:S01]  /*2f70*/  LDC.64 R6, c[0x0][0x398] ;  /* 0x0000e600ff067b82 */ /* 0x003e220000000a00 */
[----:B------:R-:W-:-:S04]  /*2f80*/  IMAD.U32 R3, RZ, RZ, UR12 ;  /* 0x0000000cff037e24 */ /* 0x000fc8000f8e00ff */
[----:B------:R-:W-:-:S04]  /*2f90*/  IMAD R3, R3, 0x200, R2 ;  /* 0x0000020003037824 */ /* 0x000fc800078e0202 */
[----:B0-----:R-:W-:-:S05]  /*2fa0*/  IMAD.WIDE.U32 R2, R3, 0x8, R6 ;  /* 0x0000000803027825 */ /* 0x001fca00078e0006 */
[----:B------:R-:W-:Y:S01]  /*2fb0*/  STG.E.64 desc[UR10][R2.64], R4 ;  /* 0x0000000402007986 */ /* 0x000fe2000c101b0a */
[----:B------:R-:W-:Y:S05]  /*2fc0*/  EXIT ;  /* 0x000000000000794d */ /* 0x000fea0003800000 */
        .weak           $__internal_10_$__cuda_sm20_div_rn_f64_full
        .type           $__internal_10_$__cuda_sm20_div_rn_f64_full,@function
        .size           $__internal_10_$__cuda_sm20_div_rn_f64_full,(.L_x_36959 - $__internal_10_$__cuda_sm20_div_rn_f64_full)
$__internal_10_$__cuda_sm20_div_rn_f64_full:
[C---:B------:R-:W-:Y:S01]  /*2fd0*/  FSETP.GEU.AND P0, PT, |R3|.reuse, 1.469367938527859385e-39, PT ;  /* 0x001000000300780b */ /* 0x040fe20003f0e200 */
[----:B------:R-:W-:Y:S01]  /*2fe0*/  IMAD.U32 R8, RZ, RZ, UR13 ;  /* 0x0000000dff087e24 */ /* 0x000fe2000f8e00ff */
[----:B------:R-:W-:Y:S01]  /*2ff0*/  LOP3.LUT R5, R3, 0x800fffff, RZ, 0xc0, !PT ;  /* 0x800fffff03057812 */ /* 0x000fe200078ec0ff */
[----:B------:R-:W-:Y:S01]  /*3000*/  IMAD.MOV.U32 R9, RZ, RZ, R3 ;  /* 0x000000ffff097224 */ /* 0x000fe200078e0003 */
[----:B------:R-:W-:Y:S01]  /*3010*/  FSETP.GEU.AND P1, PT, |R7|, 1.469367938527859385e-39, PT ;  /* 0x001000000700780b */ /* 0x000fe20003f2e200 */
[----:B------:R-:W-:Y:S01]  /*3020*/  IMAD.U32 R10, RZ, RZ, UR13 ;  /* 0x0000000dff0a7e24 */ /* 0x000fe2000f8e00ff */
[----:B------:R-:W-:Y:S01]  /*3030*/  LOP3.LUT R11, R5, 0x3ff00000, RZ, 0xfc, !PT ;  /* 0x3ff00000050b7812 */ /* 0x000fe200078efcff */
[----:B------:R-:W-:Y:S01]  /*3040*/  IMAD.MOV.U32 R24, RZ, RZ, 0x1 ;  /* 0x00000001ff187424 */ /* 0x000fe200078e00ff */
[----:B------:R-:W-:Y:S01]  /*3050*/  LOP3.LUT R5, R7, 0x7ff00000, RZ, 0xc0, !PT ;  /* 0x7ff0000007057812 */ /* 0x000fe200078ec0ff */
[----:B------:R-:W-:Y:S01]  /*3060*/  IMAD.MOV.U32 R32, RZ, RZ, 0x1ca00000 ;  /* 0x1ca00000ff207424 */ /* 0x000fe200078e00ff */
[----:B------:R-:W-:Y:S01]  /*3070*/  LOP3.LUT R34, R3, 0x7ff00000, RZ, 0xc0, !PT ;  /* 0x7ff0000003227812 */ /* 0x000fe200078ec0ff */
[----:B------:R-:W-:Y:S02]  /*3080*/  BSSY.RECONVERGENT B0, `(.L_x_15724) ;  /* 0x000004e000007945 */ /* 0x000fe40003800200 */
[----:B------:R-:W-:Y:S01]  /*3090*/  @!P0 DMUL R10, R8, 8.98846567431157953865e+307 ;  /* 0x7fe00000080a8828 */ /* 0x000fe20000000000 */
[----:B------:R-:W-:-:S03]  /*30a0*/  ISETP.GE.U32.AND P3, PT, R5, R34, PT ;  /* 0x000000220500720c */ /* 0x000fc60003f66070 */
[----:B------:R-:W-:Y:S02]  /*30b0*/  @!P1 LOP3.LUT R26, R9, 0x7ff00000, RZ, 0xc0, !PT ;  /* 0x7ff00000091a9812 */ /* 0x000fe400078ec0ff */
[----:B------:R-:W0:Y:S02]  /*30c0*/  MUFU.RCP64H R25, R11 ;  /* 0x0000000b00197308 */ /* 0x000e240000001800 */
[----:B------:R-:W-:Y:S02]  /*30d0*/  @!P1 ISETP.GE.U32.AND P2, PT, R5, R26, PT ;  /* 0x0000001a0500920c */ /* 0x000fe40003f46070 */
[----:B------:R-:W-:Y:S02]  /*30e0*/  @!P0 LOP3.LUT R34, R11, 0x7ff00000, RZ, 0xc0, !PT ;  /* 0x7ff000000b228812 */ /* 0x000fe400078ec0ff */
        /* <DEDUP_REMOVED lines=17> */
[----:B------:R-:W-:-:S05]  /*3200*/  @!P1 LOP3.LUT R28, R25, 0x7ff00000, RZ, 0xc0, !PT ;  /* 0x7ff00000191c9812 */ /* 0x000fca00078ec0ff */
[----:B------:R-:W-:-:S05]  /*3210*/  VIADD R26, R28, 0xffffffff ;  /* 0xffffffff1c1a7836 */ /* 0x000fca0000000000 */
[----:B------:R-:W-:Y:S01]  /*3220*/  ISETP.GT.U32.AND P0, PT, R26, 0x7feffffe, PT ;  /* 0x7feffffe1a00780c */ /* 0x000fe20003f04070 */
[----:B------:R-:W-:-:S05]  /*3230*/  VIADD R26, R34, 0xffffffff ;  /* 0xffffffff221a7836 */ /* 0x000fca0000000000 */
[----:B------:R-:W-:-:S13]  /*3240*/  ISETP.GT.U32.OR P0, PT, R26, 0x7feffffe, P0 ;  /* 0x7feffffe1a00780c */ /* 0x000fda0000704470 */
[----:B------:R-:W-:Y:S05]  /*3250*/  @P0 BRA `(.L_x_15725) ;  /* 0x00000000006c0947 */ /* 0x000fea0003800000 */
[----:B------:R-:W-:-:S04]  /*3260*/  LOP3.LUT R26, R9, 0x7ff00000, RZ, 0xc0, !PT ;  /* 0x7ff00000091a7812 */ /* 0x000fc800078ec0ff */
[CC--:B------:R-:W-:Y:S02]  /*3270*/  VIADDMNMX R6, R5.reuse, -R26.reuse, 0xb9600000, !PT ;  /* 0xb960000005067446 */ /* 0x0c0fe4000780091a */
[----:B------:R-:W-:Y:S02]  /*3280*/  ISETP.GE.U32.AND P0, PT, R5, R26, PT ;  /* 0x0000001a0500720c */ /* 0x000fe40003f06070 */
[----:B------:R-:W-:Y:S01]  /*3290*/  VIMNMX R5, PT, PT, R6, 0x46a00000, PT ;  /* 0x46a0000006057848 */ /* 0x000fe20003fe0100 */
[----:B------:R-:W-:Y:S01]  /*32a0*/  IMAD.MOV.U32 R6, RZ, RZ, RZ ;  /* 0x000000ffff067224 */ /* 0x000fe200078e00ff */
        /* <DEDUP_REMOVED lines=20> */
[----:B------:R-:W-:Y:S01]  /*33f0*/  FSEL R27, R9, R27, !P0 ;  /* 0x0000001b091b7208 */ /* 0x000fe20004000000 */
[----:B------:R-:W-:Y:S06]  /*3400*/  BRA `(.L_x_15726) ;  /* 0x0000000000547947 */ /* 0x000fec0003800000 */
.L_x_15725:
        /* <DEDUP_REMOVED lines=16> */
.L_x_15728:
[----:B------:R-:W-:Y:S01]  /*3510*/  LOP3.LUT R27, R9, 0x80000, RZ, 0xfc, !PT ;  /* 0x00080000091b7812 */ /* 0x000fe200078efcff */
[----:B------:R-:W-:Y:S01]  /*3520*/  IMAD.MOV.U32 R26, RZ, RZ, R8 ;  /* 0x000000ffff1a7224 */ /* 0x000fe200078e0008 */
[----:B------:R-:W-:Y:S06]  /*3530*/  BRA `(.L_x_15726) ;  /* 0x0000000000087947 */ /* 0x000fec0003800000 */
.L_x_15727:
[----:B------:R-:W-:Y:S01]  /*3540*/  LOP3.LUT R27, R7, 0x80000, RZ, 0xfc, !PT ;  /* 0x00080000071b7812 */ /* 0x000fe200078efcff */
[----:B------:R-:W-:-:S07]  /*3550*/  IMAD.MOV.U32 R26, RZ, RZ, R6 ;  /* 0x000000ffff1a7224 */ /* 0x000fce00078e0006 */
.L_x_15726:
[----:B------:R-:W-:Y:S05]  /*3560*/  BSYNC.RECONVERGENT B0 ;  /* 0x0000000000007941 */ /* 0x000fea0003800200 */
.L_x_15724:
[----:B------:R-:W-:Y:S02]  /*3570*/  IMAD.MOV.U32 R6, RZ, RZ, R0 ;  /* 0x000000ffff067224 */ /* 0x000fe400078e0000 */
[----:B------:R-:W-:-:S04]  /*3580*/  IMAD.MOV.U32 R7, RZ, RZ, 0x0 ;  /* 0x00000000ff077424 */ /* 0x000fc800078e00ff */
[----:B------:R-:W-:Y:S05]  /*3590*/  RET.REL.NODEC R6 `(_ZN2at6native27unrolled_elementwise_kernelINS0_13BUnaryFunctorIdddZZZNS0_15binary_internal21div_floor_kernel_cudaERNS_18TensorIteratorBaseEENKUlvE1_clEvENKUlvE_clEvEUlddE_EESt5arrayIPcLm2EELi4E23TrivialOffsetCalculatorILi1EjESE_NS0_6memory15LoadWithoutCastENSF_16StoreWithoutCastEEEviT_T0_T2_T3_T4_T5_) ;  /* 0xffffffc806987950 */ /* 0x000fea0003c3ffff */
.L_x_15729:
        /* <DEDUP_REMOVED lines=14> */
.L_x_36959:


//--------------------- .text._ZN2at6native29vectorized_elementwise_kernelILi2ENS0_13BUnaryFunctorIdddZZZNS0_15binary_internal21div_floor_kernel_cudaERNS_18TensorIteratorBaseEENKUlvE1_clEvENKUlvE_clEvEUlddE_EESt5arrayIPcLm2EEEEviT0_T1_ --------------------------
	.section	.text._ZN2at6native29vectorized_elementwise_kernelILi2ENS0_13BUnaryFunctorIdddZZZNS0_15binary_internal21div_floor_kernel_cudaERNS_18TensorIteratorBaseEENKUlvE1_clEvENKUlvE_clEvEUlddE_EESt5arrayIPcLm2EEEEviT0_T1_,"ax",@progbits
	.align	128
        .global         _ZN2at6native29vectorized_elementwise_kernelILi2ENS0_13BUnaryFunctorIdddZZZNS0_15binary_internal21div_floor_kernel_cudaERNS_18TensorIteratorBaseEENKUlvE1_clEvENKUlvE_clEvEUlddE_EESt5arrayIPcLm2EEEEviT0_T1_
        .type           _ZN2at6native29vectorized_elementwise_kernelILi2ENS0_13BUnaryFunctorIdddZZZNS0_15binary_internal21div_floor_kernel_cudaERNS_18TensorIteratorBaseEENKUlvE1_clEvENKUlvE_clEvEUlddE_EESt5arrayIPcLm2EEEEviT0_T1_,@function
        .size           _ZN2at6native29vectorized_elementwise_kernelILi2ENS0_13BUnaryFunctorIdddZZZNS0_15binary_internal21div_floor_kernel_cudaERNS_18TensorIteratorBaseEENKUlvE1_clEvENKUlvE_clEvEUlddE_EESt5arrayIPcLm2EEEEviT0_T1_,(.L_x_36960 - _ZN2at6native29vectorized_elementwise_kernelILi2ENS0_13BUnaryFunctorIdddZZZNS0_15binary_internal21div_floor_kernel_cudaERNS_18TensorIteratorBaseEENKUlvE1_clEvENKUlvE_clEvEUlddE_EESt5arrayIPcLm2EEEEviT0_T1_)
        .other          _ZN2at6native29vectorized_elementwise_kernelILi2ENS0_13BUnaryFunctorIdddZZZNS0_15binary_internal21div_floor_kernel_cudaERNS_18TensorIteratorBaseEENKUlvE1_clEvENKUlvE_clEvEUlddE_EESt5arrayIPcLm2EEEEviT0_T1_,@"STO_CUDA_ENTRY STV_DEFAULT"
_ZN2at6native29vectorized_elementwise_kernelILi2ENS0_13BUnaryFunctorIdddZZZNS0_15binary_internal21div_floor_kernel_cudaERNS_18TensorIteratorBaseEENKUlvE1_clEvENKUlvE_clEvEUlddE_EESt5arrayIPcLm2EEEEviT0_T1_:
.text._ZN2at6native29vectorized_elementwise_kernelILi2ENS0_13BUnaryFunctorIdddZZZNS0_15binary_internal21div_floor_kernel_cudaERNS_18TensorIteratorBaseEENKUlvE1_clEvENKUlvE_clEvEUlddE_EESt5arrayIPcLm2EEEEviT0_T1_:
[----:B------:R-:W-:Y:S01]  /*0000*/  LDC R1, c[0x0][0x37c] ;  /* 0x0000df00ff017b82 */ /* 0x000fe20000000800 */
[----:B------:R-:W0:Y:S01]  /*0010*/  S2R R42, SR_CTAID.X ;  /* 0x00000000002a7919 */ /* 0x000e220000002500 */
[----:B------:R-:W1:Y:S06]  /*0020*/  LDCU UR7, c[0x0][0x380] ;  /* 0x00007000ff0777ac */ /* 0x000e6c0008000800 */
[----:B------:R-:W2:Y:S01]  /*0030*/  LDC R45, c[0x0][0x394] ;  /* 0x0000e500ff2d7b82 */ /* 0x000ea20000000800 */
[----:B------:R-:W3:Y:S01]  /*0040*/  LDCU.64 UR4, c[0x0][0x358] ;  /* 0x00006b00ff0477ac */ /* 0x000ee20008000a00 */
[----:B------:R-:W4:Y:S01]  /*0050*/  LDCU UR6, c[0x0][0x390] ;  /* 0x00007200ff0677ac */ /* 0x000f220008000800 */
[----:B0-----:R-:W-:-:S05]  /*0060*/  IMAD.SHL.U32 R42, R42, 0x400, RZ ;  /* 0x000004002a2a7824 */ /* 0x001fca00078e00ff */
[----:B-1----:R-:W-:-:S04]  /*0070*/  IADD3 R29, PT, PT, -R42, UR7, RZ ;  /* 0x000000072a1d7c10 */ /* 0x002fc8000fffe1ff */
[----:B------:R-:W-:-:S13]  /*0080*/  ISETP.GT.U32.AND P0, PT, R29, 0x3ff, PT ;  /* 0x000003ff1d00780c */ /* 0x000fda0003f04070 */
[----:B---34-:R-:W-:Y:S05]  /*0090*/  @P0 BRA `(.L_x_15730) ;  /* 0x0000005800800947 */ /* 0x018fea0003800000 */
[----:B------:R-:W0:Y:S01]  /*00a0*/  S2R R0, SR_TID.X ;  /* 0x0000000000007919 */ /* 0x000e220000002100 */
[----:B------:R-:W-:Y:S01]  /*00b0*/  CS2R R6, SRZ ;  /* 0x0000000000067805 */ /* 0x000fe2000001ff00 */
[----:B------:R-:W1:Y:S08]  /*00c0*/  LDC.64 R26, c[0x0][0x390] ;  /* 0x0000e400ff1a7b82 */ /* 0x000e700000000a00 */
[----:B------:R-:W3:Y:S01]  /*00d0*/  LDC.64 R30, c[0x0][0x390] ;  /* 0x0000e400ff1e7b82 */ /* 0x000ee20000000a00 */
[----:B0-----:R-:W-:Y:S01]  /*00e0*/  ISETP.GE.U32.AND P6, PT, R0, R29, PT ;  /* 0x0000001d0000720c */ /* 0x001fe20003fc6070 */
[----:B------:R-:W-:-:S12]  /*00f0*/  IMAD.MOV.U32 R28, RZ, RZ, R0 ;  /* 0x000000ffff1c7224 */ /* 0x000fd800078e0000 */
[----:B------:R-:W-:Y:S01]  /*0100*/  @!P6 VIADD R0, R28, 0x80 ;  /* 0x000000801c00e836 */ /* 0x000fe20000000000 */
[----:B------:R-:W0:Y:S01]  /*0110*/  @!P6 LDC.64 R8, c[0x0][0x3a0] ;  /* 0x0000e800ff08eb82 */ /* 0x000e220000000a00 */
[----:B------:R-:W-:-:S03]  /*0120*/  @!P6 IMAD.IADD R3, R42, 0x1, R28 ;  /* 0x000000012a03e824 */ /* 0x000fc600078e021c */
[----:B------:R-:W-:-:S13]  /*0130*/  ISETP.GE.U32.AND P5, PT, R0, R29, PT ;  /* 0x0000001d0000720c */ /* 0x000fda0003fa6070 */
[----:B------:R-:W-:Y:S01]  /*0140*/  @!P5 IMAD.IADD R21, R42, 0x1, R0 ;  /* 0x000000012a15d824 */ /* 0x000fe200078e0200 */
[----:B------:R-:W4:Y:S01]  /*0150*/  @!P5 LDC.64 R18, c[0x0][0x3a0] ;  /* 0x0000e800ff12db82 */ /* 0x000f220000000a00 */
[----:B------:R-:W-:-:S05]  /*0160*/  @!P5 VIADD R0, R0, 0x80 ;  /* 0x000000800000d836 */ /* 0x000fca0000000000 */
[----:B------:R-:W-:Y:S01]  /*0170*/  ISETP.GE.U32.AND P4, PT, R0, R29, PT ;  /* 0x0000001d0000720c */ /* 0x000fe20003f86070 */
[----:B0-----:R-:W-:-:S05]  /*0180*/  @!P6 IMAD.WIDE.U32 R8, R3, 0x8, R8 ;  /* 0x000000080308e825 */ /* 0x001fca00078e0008 */
[----:B------:R-:W5:Y:S07]  /*0190*/  @!P6 LDG.E.64 R6, desc[UR4][R8.64] ;  /* 0x000000040806e981 */ /* 0x000f6e000c1e1b00 */
[----:B------:R-:W-:Y:S01]  /*01a0*/  @!P4 IMAD.IADD R23, R42, 0x1, R0 ;  /* 0x000000012a17c824 */ /* 0x000fe200078e0200 */
[----:B------:R-:W0:Y:S01]  /*01b0*/  @!P4 LDC.64 R10, c[0x0][0x3a0] ;  /* 0x0000e800ff0acb82 */ /* 0x000e220000000a00 */
        /* <DEDUP_REMOVED lines=10> */
[----:B------:R-:W-:Y:S01]  /*0260*/  @!P1 IMAD.IADD R37, R42, 0x1, R0 ;  /* 0x000000012a259824 */ /* 0x000fe200078e0200 */
[----:B------:R-:W3:Y:S01]  /*0270*/  @!P1 LDC.64 R16, c[0x0][0x3a0] ;  /* 0x0000e800ff109b82 */ /* 0x000ee20000000a00 */
[----:B------:R-:W-:-:S05]  /*0280*/  @!P1 VIADD R0, R0, 0x80 ;  /* 0x0000008000009836 */ /* 0x000fca0000000000 */
[----:B------:R-:W-:-:S13]  /*0290*/  ISETP.GE.U32.AND P0, PT, R0, R29, PT ;  /* 0x0000001d0000720c */ /* 0x000fda0003f06070 */
[----:B------:R-:W-:Y:S01]  /*02a0*/  @!P0 IMAD.IADD R39, R42, 0x1, R0 ;  /* 0x000000012a278824 */ /* 0x000fe200078e0200 */
[----:B------:R-:W3:Y:S01]  /*02b0*/  @!P0 LDC.64 R4, c[0x0][0x3a0] ;  /* 0x0000e800ff048b82 */ /* 0x000ee20000000a00 */
[----:B------:R-:W-:-:S05]  /*02c0*/  @!P0 VIADD R0, R0, 0x80 ;  /* 0x0000008000008836 */ /* 0x000fca0000000000 */
[----:B------:R-:W-:-:S13]  /*02d0*/  ISETP.GE.U32.AND P6, PT, R0, R29, PT ;  /* 0x0000001d0000720c */ /* 0x000fda0003fc6070 */
[----:B------:R-:W3:Y:S01]  /*02e0*/  @!P6 LDC.64 R2, c[0x0][0x3a0] ;  /* 0x0000e800ff02eb82 */ /* 0x000ee20000000a00 */
[----:B----4-:R-:W-:-:S04]  /*02f0*/  @!P5 IMAD.WIDE.U32 R18, R21, 0x8, R18 ;  /* 0x000000081512d825 */ /* 0x010fc800078e0012 */
[----:B0-----:R-:W-:Y:S01]  /*0300*/  @!P4 IMAD.WIDE.U32 R20, R23, 0x8, R10 ;  /* 0x000000081714c825 */ /* 0x001fe200078e000a */
[----:B------:R-:W-:-:S03]  /*0310*/  CS2R R10, SRZ ;  /* 0x00000000000a7805 */ /* 0x000fc6000001ff00 */
[----:B------:R-:W-:Y:S02]  /*0320*/  @!P6 IMAD.IADD R23, R42, 0x1, R0 ;  /* 0x000000012a17e824 */ /* 0x000fe400078e0200 */
[----:B--2---:R-:W-:Y:S01]  /*0330*/  @!P3 IMAD.WIDE.U32 R32, R33, 0x8, R12 ;  /* 0x000000082120b825 */ /* 0x004fe200078e000c */
[----:B------:R0:W5:Y:S01]  /*0340*/  @!P4 LDG.E.64 R10, desc[UR4][R20.64] ;  /* 0x00000004140ac981 */ /* 0x000162000c1e1b00 */
[----:B------:R-:W-:Y:S02]  /*0350*/  CS2R R12, SRZ ;  /* 0x00000000000c7805 */ /* 0x000fe4000001ff00 */
[----:B-1----:R-:W-:Y:S01]  /*0360*/  @!P2 IMAD.WIDE.U32 R34, R35, 0x8, R14 ;  /* 0x000000082322a825 */ /* 0x002fe200078e000e */
[----:B------:R-:W-:-:S03]  /*0370*/  CS2R R14, SRZ ;  /* 0x00000000000e7805 */ /* 0x000fc6000001ff00 */
[----:B---3--:R-:W-:Y:S01]  /*0380*/  @!P1 IMAD.WIDE.U32 R36, R37, 0x8, R16 ;  /* 0x0000000825249825 */ /* 0x008fe200078e0010 */
[----:B------:R-:W-:Y:S01]  /*0390*/  CS2R R16, SRZ ;  /* 0x0000000000107805 */ /* 0x000fe2000001ff00 */
[----:B------:R-:W5:Y:S01]  /*03a0*/  @!P3 LDG.E.64 R12, desc[UR4][R32.64] ;  /* 0x00000004200cb981 */ /* 0x000f62000c1e1b00 */
[----:B0-----:R-:W-:Y:S01]  /*03b0*/  CS2R R20, SRZ ;  /* 0x0000000000147805 */ /* 0x001fe2000001ff00 */
[----:B------:R-:W-:Y:S02]  /*03c0*/  @!P0 IMAD.WIDE.U32 R38, R39, 0x8, R4 ;  /* 0x0000000827268825 */ /* 0x000fe400078e0004 */
[----:B------:R-:W5:Y:S02]  /*03d0*/  @!P2 LDG.E.64 R14, desc[UR4][R34.64] ;  /* 0x00000004220ea981 */ /* 0x000f64000c1e1b00 */
[----:B------:R-:W-:Y:S02]  /*03e0*/  @!P6 IMAD.WIDE.U32 R4, R23, 0x8, R2 ;  /* 0x000000081704e825 */ /* 0x000fe400078e0002 */
[----:B------:R-:W5:Y:S04]  /*03f0*/  @!P1 LDG.E.64 R16, desc[UR4][R36.64] ;  /* 0x0000000424109981 */ /* 0x000f68000c1e1b00 */
[----:B------:R-:W5:Y:S01]  /*0400*/  @!P6 LDG.E.64 R20, desc[UR4][R4.64] ;  /* 0x000000040414e981 */ /* 0x000f62000c1e1b00 */
[----:B------:R-:W-:-:S02]  /*0410*/  CS2R R8, SRZ ;  /* 0x0000000000087805 */ /* 0x000fc4000001ff00 */
[----:B------:R-:W-:Y:S01]  /*0420*/  LOP3.LUT R23, R27, 0x7fffffff, RZ, 0xc0, !PT ;  /* 0x7fffffff1b177812 */ /* 0x000fe200078ec0ff */
[----:B------:R-:W-:-:S03]  /*0430*/  IMAD.MOV.U32 R22, RZ, RZ, R26 ;  /* 0x000000ffff167224 */ /* 0x000fc600078e001a */
[----:B------:R0:W5:Y:S03]  /*0440*/  @!P5 LDG.E.64 R8, desc[UR4][R18.64] ;  /* 0x000000041208d981 */ /* 0x000166000c1e1b00 */
[----:B------:R-:W-:Y:S01]  /*0450*/  DMUL R24, R22, 1.80143985094819840000e+16 ;  /* 0x4350000016187828 */ /* 0x000fe20000000000 */
[----:B0-----:R-:W-:-:S06]  /*0460*/  CS2R R18, SRZ ;  /* 0x0000000000127805 */ /* 0x001fcc000001ff00 */
[----:B------:R0:W5:Y:S01]  /*0470*/  @!P0 LDG.E.64 R18, desc[UR4][R38.64] ;  /* 0x0000000426128981 */ /* 0x000162000c1e1b00 */
[----:B------:R-:W-:Y:S01]  /*0480*/  DSETP.NEU.AND P0, PT, R30, RZ, PT ;  /* 0x000000ff1e00722a */ /* 0x000fe20003f0d000 */
[----:B------:R-:W-:-:S04]  /*0490*/  SHF.R.U32.HI R2, RZ, 0x14, R23 ;  /* 0x00000014ff027819 */ /* 0x000fc80000011617 */
[----:B------:R-:W-:-:S05]  /*04a0*/  LEA.HI R0, R25, R2, RZ, 0xc ;  /* 0x0000000219007211 */ /* 0x000fca00078f60ff */
[----:B------:R-:W-:-:S04]  /*04b0*/  VIADD R0, R0, 0xffffffca ;  /* 0xffffffca00007836 */ /* 0x000fc80000000000 */
[----:B0-----:R-:W-:Y:S05]  /*04c0*/  @P0 BRA `(.L_x_15731) ;  /* 0x0000000800fc0947 */ /* 0x001fea0003800000 */
[----:B------:R-:W0:Y:S01]  /*04d0*/  MUFU.RCP64H R3, R27 ;  /* 0x0000001b00037308 */ /* 0x000e220000001800 */
[----:B------:R-:W-:Y:S01]  /*04e0*/  IMAD.MOV.U32 R2, RZ, RZ, 0x1 ;  /* 0x00000001ff027424 */ /* 0x000fe200078e00ff */
[----:B-----5:R-:W-:Y:S01]  /*04f0*/  FSETP.GEU.AND P1, PT, |R7|, 6.5827683646048100446e-37, PT ;  /* 0x036000000700780b */ /* 0x020fe20003f2e200 */
        /* <DEDUP_REMOVED lines=15> */
[----:B------:R-:W-:Y:S05]  /*05f0*/  CALL.REL.NOINC `($__internal_11_$__cuda_sm20_div_rn_f64_full) ;  /* 0x000000a400cc7944 */ /* 0x000fea0003c00000 */
.L_x_15733:
[----:B------:R-:W-:Y:S05]  /*0600*/  BSYNC.RECONVERGENT B1 ;  /* 0x0000000000017941 */ /* 0x000fea0003800200 */
.L_x_15732:
        /* <DEDUP_REMOVED lines=22> */
[----:B------:R-:W-:Y:S05]  /*0770*/  CALL.REL.NOINC `($__internal_11_$__cuda_sm20_div_rn_f64_full) ;  /* 0x000000a4006c7944 */ /* 0x000fea0003c00000 */
[----:B------:R-:W-:Y:S02]  /*0780*/  IMAD.MOV.U32 R6, RZ, RZ, R4 ;  /* 0x000000ffff067224 */ /* 0x000fe400078e0004 */
[----:B------:R-:W-:-:S07]  /*0790*/  IMAD.MOV.U32 R7, RZ, RZ, R5 ;  /* 0x000000ffff077224 */ /* 0x000fce00078e0005 */
.L_x_15735:
[----:B------:R-:W-:Y:S05]  /*07a0*/  BSYNC.RECONVERGENT B1 ;  /* 0x0000000000017941 */ /* 0x000fea0003800200 */
.L_x_15734:
        /* <DEDUP_REMOVED lines=21> */
.L_x_15737:
[----:B------:R-:W-:Y:S05]  /*0900*/  BSYNC.RECONVERGENT B1 ;  /* 0x0000000000017941 */ /* 0x000fea0003800200 */
.L_x_15736:
        /* <DEDUP_REMOVED lines=12> */
[----:B------:R-:W-:Y:S01]  /*09d0*/  DFMA R2, R10, -R8, R12 ;  /* 0x800000080a02722b */ /* 0x000fe2000000000c */
[----:B------:R-:W-:Y:S02]  /*09e0*/  IMAD.MOV.U32 R8, RZ, RZ, R4 ;  /* 0x000000ffff087224 */ /* 0x000fe400078e0004 */
[----:B------:R-:W-:-:S05]  /*09f0*/  IMAD.MOV.U32 R9, RZ, RZ, R5 ;  /* 0x000000ffff097224 */ /* 0x000fca00078e0005 */
        /* <DEDUP_REMOVED lines=10> */
.L_x_15739:
[----:B------:R-:W-:Y:S05]  /*0aa0*/  BSYNC.RECONVERGENT B1 ;  /* 0x0000000000017941 */ /* 0x000fea0003800200 */
.L_x_15738:
        /* <DEDUP_REMOVED lines=21> */
.L_x_15741:
[----:B------:R-:W-:Y:S05]  /*0c00*/  BSYNC.RECONVERGENT B1 ;  /* 0x0000000000017941 */ /* 0x000fea0003800200 */
.L_x_15740:
        /* <DEDUP_REMOVED lines=25> */
.L_x_15743:
[----:B------:R-:W-:Y:S05]  /*0da0*/  BSYNC.RECONVERGENT B1 ;  /* 0x0000000000017941 */ /* 0x000fea0003800200 */
.L_x_15742:
        /* <DEDUP_REMOVED lines=21> */
.L_x_15745:
[----:B------:R-:W-:Y:S05]  /*0f00*/  BSYNC.RECONVERGENT B1 ;  /* 0x0000000000017941 */ /* 0x000fea0003800200 */
.L_x_15744:
        /* <DEDUP_REMOVED lines=13> */
[----:B------:R-:W-:Y:S01]  /*0fe0*/  DFMA R2, R18, R16, R2 ;  /* 0x000000101202722b */ /* 0x000fe20000000002 */
[----:B------:R-:W-:Y:S02]  /*0ff0*/  IMAD.MOV.U32 R16, RZ, RZ, R4 ;  /* 0x000000ffff107224 */ /* 0x000fe400078e0004 */
[----:B------:R-:W-:-:S07]  /*1000*/  IMAD.MOV.U32 R17, RZ, RZ, R5 ;  /* 0x000000ffff117224 */ /* 0x000fce00078e0005 */
        /* <DEDUP_REMOVED lines=9> */
.L_x_15747:
[----:B------:R-:W-:Y:S05]  /*10a0*/  BSYNC.RECONVERGENT B1 ;  /* 0x0000000000017941 */ /* 0x000fea0003800200 */
.L_x_15746:
[----:B------:R-:W-:Y:S05]  /*10b0*/  BRA `(.L_x_15748) ;  /* 0x0000004400847947 */ /* 0x000fea0003800000 */
.L_x_15731:
[----:B------:R-:W-:Y:S01]  /*10c0*/  ISETP.GE.U32.AND P0, PT, R28, R29, PT ;  /* 0x0000001d1c00720c */ /* 0x000fe20003f06070 */
[----:B------:R-:W-:-:S12]  /*10d0*/  BSSY.RECONVERGENT B1, `(.L_x_15749) ;  /* 0x0000085000017945 */ /* 0x000fd80003800200 */
[----:B------:R-:W-:Y:S05]  /*10e0*/  @P0 BRA `(.L_x_15750) ;  /* 0x00000008000c0947 */ /* 0x000fea0003800000 */
[----:B-----5:R-:W-:Y:S01]  /*10f0*/  LOP3.LUT R5, R7, 0x7fffffff, RZ, 0xc0, !PT ;  /* 0x7fffffff07057812 */ /* 0x020fe200078ec0ff */
        /* <DEDUP_REMOVED lines=12> */
.L_x_15752:
        /* <DEDUP_REMOVED lines=12> */
[----:B------:R-:W-:-:S05]  /*1280*/  FSEL R32, R25, R23, !P1 ;  /* 0x0000001719207208 */ /* 0x000fca0004800000 */
[----:B------:R-:W-:-:S10]  /*1290*/  @!P0 DMUL R4, R4, 1.80143985094819840000e+16 ;  /* 0x4350000004048828 */ /* 0x000fd40000000000 */
[C---:B------:R-:W-:Y:S01]  /*12a0*/  @!P0 LEA.HI R34, R5.reuse, R3, RZ, 0xc ;  /* 0x0000000305228211 */ /* 0x040fe200078f60ff */
[----:B------:R-:W-:Y:S01]  /*12b0*/  IMAD.MOV.U32 R33, RZ, RZ, R4 ;  /* 0x000000ffff217224 */ /* 0x000fe200078e0004 */
[----:B------:R-:W-:Y:S02]  /*12c0*/  LOP3.LUT R35, R5, 0xfffff, RZ, 0xc0, !PT ;  /* 0x000fffff05237812 */ /* 0x000fe400078ec0ff */
[----:B------:R-:W-:Y:S01]  /*12d0*/  LOP3.LUT R4, R32, 0xfffff, RZ, 0xc0, !PT ;  /* 0x000fffff20047812 */ /* 0x000fe200078ec0ff */
[----:B------:R-:W-:Y:S01]  /*12e0*/  @!P0 VIADD R3, R34, 0xffffffca ;  /* 0xffffffca22038836 */ /* 0x000fe20000000000 */
[----:B------:R-:W-:Y:S02]  /*12f0*/  SEL R34, R0, R2, !P1 ;  /* 0x0000000200227207 */ /* 0x000fe40004800000 */
[----:B------:R-:W-:Y:S02]  /*1300*/  FSEL R32, R24, R26, !P1 ;  /* 0x0000001a18207208 */ /* 0x000fe40004800000 */
[----:B------:R-:W-:Y:S01]  /*1310*/  LOP3.LUT R35, R35, 0x100000, RZ, 0xfc, !PT ;  /* 0x0010000023237812 */ /* 0x000fe200078efcff */
[----:B------:R-:W-:Y:S01]  /*1320*/  IMAD.IADD R3, R3, 0x1, -R34 ;  /* 0x0000000103037824 */ /* 0x000fe200078e0a22 */
[----:B------:R-:W-:-:S07]  /*1330*/  LOP3.LUT R26, R4, 0x100000, RZ, 0xfc, !PT ;  /* 0x00100000041a7812 */ /* 0x000fce00078efcff */
.L_x_15755:
        /* <DEDUP_REMOVED lines=11> */
.L_x_15754:
        /* <DEDUP_REMOVED lines=20> */
.L_x_15757:
[----:B------:R-:W-:Y:S05]  /*1530*/  BSYNC.RECONVERGENT B2 ;  /* 0x0000000000027941 */ /* 0x000fea0003800200 */
.L_x_15756:
[----:B------:R-:W-:-:S07]  /*1540*/  LOP3.LUT R33, R3, 0x80000000, R7, 0xb8, !PT ;  /* 0x8000000003217812 */ /* 0x000fce00078eb807 */
.L_x_15753:
[----:B------:R-:W-:Y:S05]  /*1550*/  BSYNC.RECONVERGENT B0 ;  /* 0x0000000000007941 */ /* 0x000fea0003800200 */
.L_x_15751:
        /* <DEDUP_REMOVED lines=24> */
.L_x_15759:
[----:B------:R-:W-:Y:S05]  /*16e0*/  BSYNC.RECONVERGENT B2 ;  /* 0x0000000000027941 */ /* 0x000fea0003800200 */
.L_x_15758:
        /* <DEDUP_REMOVED lines=32> */
.L_x_15761:
[----:B------:R-:W-:Y:S05]  /*18f0*/  BSYNC.RECONVERGENT B2 ;  /* 0x0000000000027941 */ /* 0x000fea0003800200 */
.L_x_15760:
[----:B------:R-:W-:Y:S01]  /*1900*/  LOP3.LUT R27, RZ, 0x80000000, R5, 0xb8, !PT ;  /* 0x80000000ff1b7812 */ /* 0x000fe200078eb805 */
[----:B------:R-:W-:-:S07]  /*1910*/  IMAD.MOV.U32 R26, RZ, RZ, RZ ;  /* 0x000000ffff1a7224 */ /* 0x000fce00078e00ff */
.L_x_15750:
[----:B------:R-:W-:Y:S05]  /*1920*/  BSYNC.RECONVERGENT B1 ;  /* 0x0000000000017941 */ /* 0x000fea0003800200 */
.L_x_15749:
[----:B------:R-:W-:Y:S01]  /*1930*/  VIADD R4, R28, 0x80 ;  /* 0x000000801c047836 */ /* 0x000fe20000000000 */
[----:B------:R-:W-:Y:S04]  /*1940*/  BSSY.RECONVERGENT B1, `(.L_x_15762) ;  /* 0x000008b000017945 */ /* 0x000fe80003800200 */
[----:B------:R-:W-:-:S13]  /*1950*/  ISETP.GE.U32.AND P0, PT, R4, R29, PT ;  /* 0x0000001d0400720c */ /* 0x000fda0003f06070 */
        /* <DEDUP_REMOVED lines=32> */
.L_x_15768:
        /* <DEDUP_REMOVED lines=11> */
.L_x_15767:
        /* <DEDUP_REMOVED lines=13> */
[----:B------:R-:W-:-:S13]  /*1ce0*/  ISETP.GE.AND P0, PT, R7, 0x1, PT ;  /* 0x000000010700780c */ /* 0x000fda0003f06270 */
[----:B------:R-:W-:Y:S01]  /*1cf0*/  @P0 IADD3 R6, P1, PT, RZ, R30, RZ ;  /* 0x0000001eff060210 */ /* 0x000fe20007f3e0ff */
[C---:B------:R-:W-:Y:S01]  /*1d00*/  @P0 VIADD R3, R7.reuse, 0xffffffff ;  /* 0xffffffff07030836 */ /* 0x040fe20000000000 */
[----:B------:R-:W-:-:S03]  /*1d10*/  @!P0 IADD3 R4, PT, PT, -R7, 0x1, RZ ;  /* 0x0000000107048810 */ /* 0x000fc60007ffe1ff */
[--C-:B------:R-:W-:Y:S01]  /*1d20*/  @P0 IMAD.U32.X R3, R3, 0x100000, R5.reuse, P1 ;  /* 0x0010000003030824 */ /* 0x100fe200008e0405 */
[-CC-:B------:R-:W-:Y:S02]  /*1d30*/  @!P0 SHF.R.U64 R6, R30, R4.reuse, R5.reuse ;  /* 0x000000041e068219 */ /* 0x180fe40000001205 */
[----:B------:R-:W-:-:S07]  /*1d40*/  @!P0 SHF.R.U32.HI R3, RZ, R4, R5 ;  /* 0x00000004ff038219 */ /* 0x000fce0000011605 */
.L_x_15770:
[----:B------:R-:W-:Y:S05]  /*1d50*/  BSYNC.RECONVERGENT B2 ;  /* 0x0000000000027941 */ /* 0x000fea0003800200 */
.L_x_15769:
[----:B------:R-:W-:Y:S01]  /*1d60*/  LOP3.LUT R7, R3, 0x80000000, R9, 0xb8, !PT ;  /* 0x8000000003077812 */ /* 0x000fe200078eb809 */
[----:B------:R-:W-:Y:S06]  /*1d70*/  BRA `(.L_x_15766) ;  /* 0x00000000001c7947 */ /* 0x000fec0003800000 */
.L_x_15765:
[----:B------:R-:W-:-:S06]  /*1d80*/  DSETP.NAN.AND P0, PT, R22, R22, PT ;  /* 0x000000161600722a */ /* 0x000fcc0003f08000 */
[----:B------:R-:W-:-:S14]  /*1d90*/  DSETP.NUM.AND P0, PT, R4, R4, !P0 ;  /* 0x000000040400722a */ /* 0x000fdc0004707000 */
[----:B------:R-:W0:Y:S01]  /*1da0*/  @!P0 LDC.64 R6, c[0x0][0x390] ;  /* 0x0000e400ff068b82 */ /* 0x000e220000000a00 */
[----:B------:R-:W-:Y:S02]  /*1db0*/  @P0 DSETP.NEU.AND P1, PT, R4, +INF , PT ;  /* 0x7ff000000400042a */ /* 0x000fe40003f2d000 */
[----:B0-----:R-:W-:-:S06]  /*1dc0*/  @!P0 DADD R6, R8, R6 ;  /* 0x0000000008068229 */ /* 0x001fcc0000000006 */
[----:B------:R-:W-:Y:S02]  /*1dd0*/  @P0 FSEL R6, R8, RZ, P1 ;  /* 0x000000ff08060208 */ /* 0x000fe40000800000 */
[----:B------:R-:W-:-:S07]  /*1de0*/  @P0 FSEL R7, R9, -QNAN , P1 ;  /* 0xfff8000009070808 */ /* 0x000fce0000800000 */
.L_x_15766:
[----:B------:R-:W-:Y:S05]  /*1df0*/  BSYNC.RECONVERGENT B0 ;  /* 0x0000000000007941 */ /* 0x000fea0003800200 */
.L_x_15764:
        /* <DEDUP_REMOVED lines=26> */
.L_x_15772:
[----:B------:R-:W-:Y:S05]  /*1fa0*/  BSYNC.RECONVERGENT B2 ;  /* 0x0000000000027941 */ /* 0x000fea0003800200 */
.L_x_15771:
        /* <DEDUP_REMOVED lines=26> */
.L_x_15775:
[----:B------:R-:W-:Y:S05]  /*2150*/  BSYNC.RECONVERGENT B2 ;  /* 0x0000000000027941 */ /* 0x000fea0003800200 */
.L_x_15774:
[----:B------:R-:W-:Y:S01]  /*2160*/  LOP3.LUT R7, RZ, 0x80000000, R5, 0xb8, !PT ;  /* 0x80000000ff077812 */ /* 0x000fe200078eb805 */
[----:B------:R-:W-:Y:S01]  /*2170*/  IMAD.MOV.U32 R6, RZ, RZ, RZ ;  /* 0x000000ffff067224 */ /* 0x000fe200078e00ff */
[----:B------:R-:W-:Y:S06]  /*2180*/  BRA `(.L_x_15763) ;  /* 0x0000000000187947 */ /* 0x000fec0003800000 */
.L_x_15773:
[----:B------:R-:W0:Y:S02]  /*2190*/  FRND.F64.FLOOR R4, R30 ;  /* 0x0000001e00047313 */ /* 0x000e240000305800 */
[----:B0-----:R-:W-:Y:S02]  /*21a0*/  DADD R6, R30, -R4 ;  /* 0x000000001e067229 */ /* 0x001fe40000000804 */
[----:B------:R-:W-:-:S06]  /*21b0*/  DADD R8, R4, 1 ;  /* 0x3ff0000004087429 */ /* 0x000fcc0000000000 */
[----:B------:R-:W-:-:S06]  /*21c0*/  DSETP.GT.AND P0, PT, R6, 0.5, PT ;  /* 0x3fe000000600742a */ /* 0x000fcc0003f04000 */
[----:B------:R-:W-:Y:S02]  /*21d0*/  FSEL R6, R8, R4, P0 ;  /* 0x0000000408067208 */ /* 0x000fe40000000000 */
[----:B------:R-:W-:-:S07]  /*21e0*/  FSEL R7, R9, R5, P0 ;  /* 0x0000000509077208 */ /* 0x000fce0000000000 */
.L_x_15763:
[----:B------:R-:W-:Y:S05]  /*21f0*/  BSYNC.RECONVERGENT B1 ;  /* 0x0000000000017941 */ /* 0x000fea0003800200 */
.L_x_15762:
        /* <DEDUP_REMOVED lines=35> */
.L_x_15782:
        /* <DEDUP_REMOVED lines=11> */
.L_x_15781:
        /* <DEDUP_REMOVED lines=20> */
.L_x_15784:
[----:B------:R-:W-:Y:S05]  /*2620*/  BSYNC.RECONVERGENT B2 ;  /* 0x0000000000027941 */ /* 0x000fea0003800200 */
.L_x_15783:
[----:B------:R-:W-:Y:S01]  /*2630*/  LOP3.LUT R9, R3, 0x80000000, R11, 0xb8, !PT ;  /* 0x8000000003097812 */ /* 0x000fe200078eb80b */
[----:B------:R-:W-:Y:S06]  /*2640*/  BRA `(.L_x_15780) ;  /* 0x00000000001c7947 */ /* 0x000fec0003800000 */
.L_x_15779:
[----:B------:R-:W-:-:S06]  /*2650*/  DSETP.NAN.AND P0, PT, R22, R22, PT ;  /* 0x000000161600722a */ /* 0x000fcc0003f08000 */
[----:B------:R-:W-:-:S14]  /*2660*/  DSETP.NUM.AND P0, PT, R4, R4, !P0 ;  /* 0x000000040400722a */ /* 0x000fdc0004707000 */
[----:B------:R-:W0:Y:S01]  /*2670*/  @!P0 LDC.64 R8, c[0x0][0x390] ;  /* 0x0000e400ff088b82 */ /* 0x000e220000000a00 */
[----:B------:R-:W-:Y:S02]  /*2680*/  @P0 DSETP.NEU.AND P1, PT, R4, +INF , PT ;  /* 0x7ff000000400042a */ /* 0x000fe40003f2d000 */
[----:B0-----:R-:W-:-:S06]  /*2690*/  @!P0 DADD R8, R10, R8 ;  /* 0x000000000a088229 */ /* 0x001fcc0000000008 */
[----:B------:R-:W-:Y:S02]  /*26a0*/  @P0 FSEL R8, R10, RZ, P1 ;  /* 0x000000ff0a080208 */ /* 0x000fe40000800000 */
[----:B------:R-:W-:-:S07]  /*26b0*/  @P0 FSEL R9, R11, -QNAN , P1 ;  /* 0xfff800000b090808 */ /* 0x000fce0000800000 */
.L_x_15780:
[----:B------:R-:W-:Y:S05]  /*26c0*/  BSYNC.RECONVERGENT B0 ;  /* 0x0000000000007941 */ /* 0x000fea0003800200 */
.L_x_15778:
        /* <DEDUP_REMOVED lines=26> */
.L_x_15786:
[----:B------:R-:W-:Y:S05]  /*2870*/  BSYNC.RECONVERGENT B2 ;  /* 0x0000000000027941 */ /* 0x000fea0003800200 */
.L_x_15785:
        /* <DEDUP_REMOVED lines=26> */
.L_x_15789:
[----:B------:R-:W-:Y:S05]  /*2a20*/  BSYNC.RECONVERGENT B2 ;  /* 0x0000000000027941 */ /* 0x000fea0003800200 */
.L_x_15788:
[----:B------:R-:W-:Y:S01]  /*2a30*/  LOP3.LUT R9, RZ, 0x80000000, R5, 0xb8, !PT ;  /* 0x80000000ff097812 */ /* 0x000fe200078eb805 */
[----:B------:R-:W-:Y:S01]  /*2a40*/  IMAD.MOV.U32 R8, RZ, RZ, RZ ;  /* 0x000000ffff087224 */ /* 0x000fe200078e00ff */
[----:B------:R-:W-:Y:S06]  /*2a50*/  BRA `(.L_x_15777) ;  /* 0x0000000000187947 */ /* 0x000fec0003800000 */
.L_x_15787:
[----:B------:R-:W0:Y:S02]  /*2a60*/  FRND.F64.FLOOR R4, R30 ;  /* 0x0000001e00047313 */ /* 0x000e240000305800 */
[----:B0-----:R-:W-:Y:S02]  /*2a70*/  DADD R8, R30, -R4 ;  /* 0x000000001e087229 */ /* 0x001fe40000000804 */
[----:B------:R-:W-:-:S06]  /*2a80*/  DADD R10, R4, 1 ;  /* 0x3ff00000040a7429 */ /* 0x000fcc0000000000 */
[----:B------:R-:W-:-:S06]  /*2a90*/  DSETP.GT.AND P0, PT, R8, 0.5, PT ;  /* 0x3fe000000800742a */ /* 0x000fcc0003f04000 */
[----:B------:R-:W-:Y:S02]  /*2aa0*/  FSEL R8, R10, R4, P0 ;  /* 0x000000040a087208 */ /* 0x000fe40000000000 */
[----:B------:R-:W-:-:S07]  /*2ab0*/  FSEL R9, R11, R5, P0 ;  /* 0x000000050b097208 */ /* 0x000fce0000000000 */
.L_x_15777:
[----:B------:R-:W-:Y:S05]  /*2ac0*/  BSYNC.RECONVERGENT B1 ;  /* 0x0000000000017941 */ /* 0x000fea0003800200 */
.L_x_15776:
        /* <DEDUP_REMOVED lines=35> */
.L_x_15796:
        /* <DEDUP_REMOVED lines=11> */
.L_x_15795:
        /* <DEDUP_REMOVED lines=20> */
.L_x_15798:
[----:B------:R-:W-:Y:S05]  /*2ef0*/  BSYNC.RECONVERGENT B2 ;  /* 0x0000000000027941 */ /* 0x000fea0003800200 */
.L_x_15797:
[----:B------:R-:W-:Y:S01]  /*2f00*/  LOP3.LUT R11, R3, 0x80000000, R13, 0xb8, !PT ;  /* 0x80000000030b7812 */ /* 0x000fe200078eb80d */
[----:B------:R-:W-:Y:S06]  /*2f10*/  BRA `(.L_x_15794) ;  /* 0x00000000001c7947 */ /* 0x000fec0003800000 */
.L_x_15793:
[----:B------:R-:W-:-:S06]  /*2f20*/  DSETP.NAN.AND P0, PT, R22, R22, PT ;  /* 0x000000161600722a */ /* 0x000fcc0003f08000 */
[----:B------:R-:W-:-:S14]  /*2f30*/  DSETP.NUM.AND P0, PT, R4, R4, !P0 ;  /* 0x000000040400722a */ /* 0x000fdc0004707000 */
[----:B------:R-:W0:Y:S01]  /*2f40*/  @!P0 LDC.64 R10, c[0x0][0x390] ;  /* 0x0000e400ff0a8b82 */ /* 0x000e220000000a00 */
[----:B------:R-:W-:Y:S02]  /*2f50*/  @P0 DSETP.NEU.AND P1, PT, R4, +INF , PT ;  /* 0x7ff000000400042a */ /* 0x000fe40003f2d000 */
[----:B0-----:R-:W-:-:S06]  /*2f60*/  @!P0 DADD R10, R12, R10 ;  /* 0x000000000c0a8229 */ /* 0x001fcc000000000a */
[----:B------:R-:W-:Y:S02]  /*2f70*/  @P0 FSEL R10, R12, RZ, P1 ;  /* 0x000000ff0c0a0208 */ /* 0x000fe40000800000 */
[----:B------:R-:W-:-:S07]  /*2f80*/  @P0 FSEL R11, R13, -QNAN , P1 ;  /* 0xfff800000d0b0808 */ /* 0x000fce0000800000 */
.L_x_15794:
[----:B------:R-:W-:Y:S05]  /*2f90*/  BSYNC.RECONVERGENT B0 ;  /* 0x0000000000007941 */ /* 0x000fea0003800200 */
.L_x_15792:
        /* <DEDUP_REMOVED lines=26> */
.L_x_15800:
[----:B------:R-:W-:Y:S05]  /*3140*/  BSYNC.RECONVERGENT B2 ;  /* 0x0000000000027941 */ /* 0x000fea0003800200 */
.L_x_15799:
        /* <DEDUP_REMOVED lines=26> */
.L_x_15803:
[----:B------:R-:W-:Y:S05]  /*32f0*/  BSYNC.RECONVERGENT B2 ;  /* 0x0000000000027941 */ /* 0x000fea0003800200 */
.L_x_15802:
[----:B------:R-:W-:Y:S01]  /*3300*/  LOP3.LUT R11, RZ, 0x80000000, R5, 0xb8, !PT ;  /* 0x80000000ff0b7812 */ /* 0x000fe200078eb805 */
[----:B------:R-:W-:Y:S01]  /*3310*/  IMAD.MOV.U32 R10, RZ, RZ, RZ ;  /* 0x000000ffff0a7224 */ /* 0x000fe200078e00ff */
[----:B------:R-:W-:Y:S06]  /*3320*/  BRA `(.L_x_15791) ;  /* 0x0000000000187947 */ /* 0x000fec0003800000 */
.L_x_15801:
[----:B------:R-:W0:Y:S02]  /*3330*/  FRND.F64.FLOOR R4, R30 ;  /* 0x0000001e00047313 */ /* 0x000e240000305800 */
[----:B0-----:R-:W-:Y:S02]  /*3340*/  DADD R10, R30, -R4 ;  /* 0x000000001e0a7229 */ /* 0x001fe40000000804 */
[----:B------:R-:W-:-:S06]  /*3350*/  DADD R12, R4, 1 ;  /* 0x3ff00000040c7429 */ /* 0x000fcc0000000000 */
[----:B------:R-:W-:-:S06]  /*3360*/  DSETP.GT.AND P0, PT, R10, 0.5, PT ;  /* 0x3fe000000a00742a */ /* 0x000fcc0003f04000 */
[----:B------:R-:W-:Y:S02]  /*3370*/  FSEL R10, R12, R4, P0 ;  /* 0x000000040c0a7208 */ /* 0x000fe40000000000 */
[----:B------:R-:W-:-:S07]  /*3380*/  FSEL R11, R13, R5, P0 ;  /* 0x000000050d0b7208 */ /* 0x000fce0000000000 */
.L_x_15791:
[----:B------:R-:W-:Y:S05]  /*3390*/  BSYNC.RECONVERGENT B1 ;  /* 0x0000000000017941 */ /* 0x000fea0003800200 */
.L_x_15790:
        /* <DEDUP_REMOVED lines=35> */
.L_x_15810:
        /* <DEDUP_REMOVED lines=11> */
.L_x_15809:
        /* <DEDUP_REMOVED lines=20> */
.L_x_15812:
[----:B------:R-:W-:Y:S05]  /*37c0*/  BSYNC.RECONVERGENT B2 ;  /* 0x0000000000027941 */ /* 0x000fea0003800200 */
.L_x_15811:
[----:B------:R-:W-:Y:S01]  /*37d0*/  LOP3.LUT R13, R3, 0x80000000, R15, 0xb8, !PT ;  /* 0x80000000030d7812 */ /* 0x000fe200078eb80f */
[----:B------:R-:W-:Y:S06]  /*37e0*/  BRA `(.L_x_15808) ;  /* 0x00000000001c7947 */ /* 0x000fec0003800000 */
.L_x_15807:
[----:B------:R-:W-:-:S06]  /*37f0*/  DSETP.NAN.AND P0, PT, R22, R22, PT ;  /* 0x000000161600722a */ /* 0x000fcc0003f08000 */
[----:B------:R-:W-:-:S14]  /*3800*/  DSETP.NUM.AND P0, PT, R4, R4, !P0 ;  /* 0x000000040400722a */ /* 0x000fdc0004707000 */
[----:B------:R-:W0:Y:S01]  /*3810*/  @!P0 LDC.64 R12, c[0x0][0x390] ;  /* 0x0000e400ff0c8b82 */ /* 0x000e220000000a00 */
[----:B------:R-:W-:Y:S02]  /*3820*/  @P0 DSETP.NEU.AND P1, PT, R4, +INF , PT ;  /* 0x7ff000000400042a */ /* 0x000fe40003f2d000 */
[----:B0-----:R-:W-:-:S06]  /*3830*/  @!P0 DADD R12, R14, R12 ;  /* 0x000000000e0c8229 */ /* 0x001fcc000000000c */
[----:B------:R-:W-:Y:S02]  /*3840*/  @P0 FSEL R12, R14, RZ, P1 ;  /* 0x000000ff0e0c0208 */ /* 0x000fe40000800000 */
[----:B------:R-:W-:-:S07]  /*3850*/  @P0 FSEL R13, R15, -QNAN , P1 ;  /* 0xfff800000f0d0808 */ /* 0x000fce0000800000 */
.L_x_15808:
[----:B------:R-:W-:Y:S05]  /*3860*/  BSYNC.RECONVERGENT B0 ;  /* 0x0000000000007941 */ /* 0x000fea0003800200 */
.L_x_15806:
        /* <DEDUP_REMOVED lines=26> */
.L_x_15814:
[----:B------:R-:W-:Y:S05]  /*3a10*/  BSYNC.RECONVERGENT B2 ;  /* 0x0000000000027941 */ /* 0x000fea0003800200 */
.L_x_15813:
        /* <DEDUP_REMOVED lines=26> */
.L_x_15817:
[----:B------:R-:W-:Y:S05]  /*3bc0*/  BSYNC.RECONVERGENT B2 ;  /* 0x0000000000027941 */ /* 0x000fea0003800200 */
.L_x_15816:
[----:B------:R-:W-:Y:S01]  /*3bd0*/  LOP3.LUT R13, RZ, 0x80000000, R5, 0xb8, !PT ;  /* 0x80000000ff0d7812 */ /* 0x000fe200078eb805 */
[----:B------:R-:W-:Y:S01]  /*3be0*/  IMAD.MOV.U32 R12, RZ, RZ, RZ ;  /* 0x000000ffff0c7224 */ /* 0x000fe200078e00ff */
[----:B------:R-:W-:Y:S06]  /*3bf0*/  BRA `(.L_x_15805) ;  /* 0x0000000000187947 */ /* 0x000fec0003800000 */
.L_x_15815:
[----:B------:R-:W0:Y:S02]  /*3c00*/  FRND.F64.FLOOR R4, R30 ;  /* 0x0000001e00047313 */ /* 0x000e240000305800 */
[----:B0-----:R-:W-:Y:S02]  /*3c10*/  DADD R12, R30, -R4 ;  /* 0x000000001e0c7229 */ /* 0x001fe40000000804 */
[----:B------:R-:W-:-:S06]  /*3c20*/  DADD R14, R4, 1 ;  /* 0x3ff00000040e7429 */ /* 0x000fcc0000000000 */
[----:B------:R-:W-:-:S06]  /*3c30*/  DSETP.GT.AND P0, PT, R12, 0.5, PT ;  /* 0x3fe000000c00742a */ /* 0x000fcc0003f04000 */
[----:B------:R-:W-:Y:S02]  /*3c40*/  FSEL R12, R14, R4, P0 ;  /* 0x000000040e0c7208 */ /* 0x000fe40000000000 */
[----:B------:R-:W-:-:S07]  /*3c50*/  FSEL R13, R15, R5, P0 ;  /* 0x000000050f0d7208 */ /* 0x000fce0000000000 */
.L_x_15805:
[----:B------:R-:W-:Y:S05]  /*3c60*/  BSYNC.RECONVERGENT B1 ;  /* 0x0000000000017941 */ /* 0x000fea0003800200 */
.L_x_15804:
        /* <DEDUP_REMOVED lines=35> */
.L_x_15824:
        /* <DEDUP_REMOVED lines=11> */
.L_x_15823:
        /* <DEDUP_REMOVED lines=20> */
.L_x_15826:
[----:B------:R-:W-:Y:S05]  /*4090*/  BSYNC.RECONVERGENT B2 ;  /* 0x0000000000027941 */ /* 0x000fea0003800200 */
.L_x_15825:
[----:B------:R-:W-:Y:S01]  /*40a0*/  LOP3.LUT R15, R3, 0x80000000, R17, 0xb8, !PT ;  /* 0x80000000030f7812 */ /* 0x000fe200078eb811 */
[----:B------:R-:W-:Y:S06]  /*40b0*/  BRA `(.L_x_15822) ;  /* 0x00000000001c7947 */ /* 0x000fec0003800000 */
.L_x_15821:
[----:B------:R-:W-:-:S06]  /*40c0*/  DSETP.NAN.AND P0, PT, R22, R22, PT ;  /* 0x000000161600722a */ /* 0x000fcc0003f08000 */
[----:B------:R-:W-:-:S14]  /*40d0*/  DSETP.NUM.AND P0, PT, R4, R4, !P0 ;  /* 0x000000040400722a */ /* 0x000fdc0004707000 */
[----:B------:R-:W0:Y:S01]  /*40e0*/  @!P0 LDC.64 R14, c[0x0][0x390] ;  /* 0x0000e400ff0e8b82 */ /* 0x000e220000000a00 */
[----:B------:R-:W-:Y:S02]  /*40f0*/  @P0 DSETP.NEU.AND P1, PT, R4, +INF , PT ;  /* 0x7ff000000400042a */ /* 0x000fe40003f2d000 */
[----:B0-----:R-:W-:-:S06]  /*4100*/  @!P0 DADD R14, R16, R14 ;  /* 0x00000000100e8229 */ /* 0x001fcc000000000e */
[----:B------:R-:W-:Y:S02]  /*4110*/  @P0 FSEL R14, R16, RZ, P1 ;  /* 0x000000ff100e0208 */ /* 0x000fe40000800000 */
[----:B------:R-:W-:-:S07]  /*4120*/  @P0 FSEL R15, R17, -QNAN , P1 ;  /* 0xfff80000110f0808 */ /* 0x000fce0000800000 */
.L_x_15822:
[----:B------:R-:W-:Y:S05]  /*4130*/  BSYNC.RECONVERGENT B0 ;  /* 0x0000000000007941 */ /* 0x000fea0003800200 */
.L_x_15820:
        /* <DEDUP_REMOVED lines=26> */
.L_x_15828:
[----:B------:R-:W-:Y:S05]  /*42e0*/  BSYNC.RECONVERGENT B2 ;  /* 0x0000000000027941 */ /* 0x000fea0003800200 */
.L_x_15827:
        /* <DEDUP_REMOVED lines=26> */
.L_x_15831:
[----:B------:R-:W-:Y:S05]  /*4490*/  BSYNC.RECONVERGENT B2 ;  /* 0x0000000000027941 */ /* 0x000fea0003800200 */
.L_x_15830:
[----:B------:R-:W-:Y:S01]  /*44a0*/  LOP3.LUT R15, RZ, 0x80000000, R5, 0xb8, !PT ;  /* 0x80000000ff0f7812 */ /* 0x000fe200078eb805 */
[----:B------:R-:W-:Y:S01]  /*44b0*/  IMAD.MOV.U32 R14, RZ, RZ, RZ ;  /* 0x000000ffff0e7224 */ /* 0x000fe200078e00ff */
[----:B------:R-:W-:Y:S06]  /*44c0*/  BRA `(.L_x_15819) ;  /* 0x0000000000187947 */ /* 0x000fec0003800000 */
.L_x_15829:
[----:B------:R-:W0:Y:S02]  /*44d0*/  FRND.F64.FLOOR R4, R30 ;  /* 0x0000001e00047313 */ /* 0x000e240000305800 */
[----:B0-----:R-:W-:Y:S02]  /*44e0*/  DADD R14, R30, -R4 ;  /* 0x000000001e0e7229 */ /* 0x001fe40000000804 */
[----:B------:R-:W-:-:S06]  /*44f0*/  DADD R16, R4, 1 ;  /* 0x3ff0000004107429 */ /* 0x000fcc0000000000 */
[----:B------:R-:W-:-:S06]  /*4500*/  DSETP.GT.AND P0, PT, R14, 0.5, PT ;  /* 0x3fe000000e00742a */ /* 0x000fcc0003f04000 */
[----:B------:R-:W-:Y:S02]  /*4510*/  FSEL R14, R16, R4, P0 ;  /* 0x00000004100e7208 */ /* 0x000fe40000000000 */
[----:B------:R-:W-:-:S07]  /*4520*/  FSEL R15, R17, R5, P0 ;  /* 0x00000005110f7208 */ /* 0x000fce0000000000 */
.L_x_15819:
[----:B------:R-:W-:Y:S05]  /*4530*/  BSYNC.RECONVERGENT B1 ;  /* 0x0000000000017941 */ /* 0x000fea0003800200 */
.L_x_15818:
        /* <DEDUP_REMOVED lines=35> */
.L_x_15838:
        /* <DEDUP_REMOVED lines=11> */
.L_x_15837:
        /* <DEDUP_REMOVED lines=20> */
.L_x_15840:
[----:B------:R-:W-:Y:S05]  /*4960*/  BSYNC.RECONVERGENT B2 ;  /* 0x0000000000027941 */ /* 0x000fea0003800200 */
.L_x_15839:
[----:B------:R-:W-:Y:S01]  /*4970*/  LOP3.LUT R17, R3, 0x80000000, R19, 0xb8, !PT ;  /* 0x8000000003117812 */ /* 0x000fe200078eb813 */
[----:B------:R-:W-:Y:S06]  /*4980*/  BRA `(.L_x_15836) ;  /* 0x00000000001c7947 */ /* 0x000fec0003800000 */
.L_x_15835:
[----:B------:R-:W-:-:S06]  /*4990*/  DSETP.NAN.AND P0, PT, R22, R22, PT ;  /* 0x000000161600722a */ /* 0x000fcc0003f08000 */
[----:B------:R-:W-:-:S14]  /*49a0*/  DSETP.NUM.AND P0, PT, R4, R4, !P0 ;  /* 0x000000040400722a */ /* 0x000fdc0004707000 */
[----:B------:R-:W0:Y:S01]  /*49b0*/  @!P0 LDC.64 R16, c[0x0][0x390] ;  /* 0x0000e400ff108b82 */ /* 0x000e220000000a00 */
[----:B------:R-:W-:Y:S02]  /*49c0*/  @P0 DSETP.NEU.AND P1, PT, R4, +INF , PT ;  /* 0x7ff000000400042a */ /* 0x000fe40003f2d000 */
[----:B0-----:R-:W-:-:S06]  /*49d0*/  @!P0 DADD R16, R18, R16 ;  /* 0x0000000012108229 */ /* 0x001fcc0000000010 */
[----:B------:R-:W-:Y:S02]  /*49e0*/  @P0 FSEL R16, R18, RZ, P1 ;  /* 0x000000ff12100208 */ /* 0x000fe40000800000 */
[----:B------:R-:W-:-:S07]  /*49f0*/  @P0 FSEL R17, R19, -QNAN , P1 ;  /* 0xfff8000013110808 */ /* 0x000fce0000800000 */
.L_x_15836:
[----:B------:R-:W-:Y:S05]  /*4a00*/  BSYNC.RECONVERGENT B0 ;  /* 0x0000000000007941 */ /* 0x000fea0003800200 */
.L_x_15834:
        /* <DEDUP_REMOVED lines=26> */
.L_x_15842:
[----:B------:R-:W-:Y:S05]  /*4bb0*/  BSYNC.RECONVERGENT B2 ;  /* 0x0000000000027941 */ /* 0x000fea0003800200 */
.L_x_15841:
        /* <DEDUP_REMOVED lines=26> */
.L_x_15845:
[----:B------:R-:W-:Y:S05]  /*4d60*/  BSYNC.RECONVERGENT B2 ;  /* 0x0000000000027941 */ /* 0x000fea0003800200 */
.L_x_15844:
[----:B------:R-:W-:Y:S01]  /*4d70*/  LOP3.LUT R17, RZ, 0x80000000, R5, 0xb8, !PT ;  /* 0x80000000ff117812 */ /* 0x000fe200078eb805 */
[----:B------:R-:W-:Y:S01]  /*4d80*/  IMAD.MOV.U32 R16, RZ, RZ, RZ ;  /* 0x000000ffff107224 */ /* 0x000fe200078e00ff */
[----:B------:R-:W-:Y:S06]  /*4d90*/  BRA `(.L_x_15833) ;  /* 0x0000000000187947 */ /* 0x000fec0003800000 */
.L_x_15843:
[----:B------:R-:W0:Y:S02]  /*4da0*/  FRND.F64.FLOOR R4, R30 ;  /* 0x0000001e00047313 */ /* 0x000e240000305800 */
[----:B0-----:R-:W-:Y:S02]  /*4db0*/  DADD R16, R30, -R4 ;  /* 0x000000001e107229 */ /* 0x001fe40000000804 */
[----:B------:R-:W-:-:S06]  /*4dc0*/  DADD R18, R4, 1 ;  /* 0x3ff0000004127429 */ /* 0x000fcc0000000000 */
[----:B------:R-:W-:-:S06]  /*4dd0*/  DSETP.GT.AND P0, PT, R16, 0.5, PT ;  /* 0x3fe000001000742a */ /* 0x000fcc0003f04000 */
[----:B------:R-:W-:Y:S02]  /*4de0*/  FSEL R16, R18, R4, P0 ;  /* 0x0000000412107208 */ /* 0x000fe40000000000 */
[----:B------:R-:W-:-:S07]  /*4df0*/  FSEL R17, R19, R5, P0 ;  /* 0x0000000513117208 */ /* 0x000fce0000000000 */
.L_x_15833:
[----:B------:R-:W-:Y:S05]  /*4e00*/  BSYNC.RECONVERGENT B1 ;  /* 0x0000000000017941 */ /* 0x000fea0003800200 */
.L_x_15832:
        /* <DEDUP_REMOVED lines=25> */
[----:B------:R-:W-:Y:S01]  /*4fa0*/  @!P0 DMUL R4, R4, 1.80143985094819840000e+16 ;  /* 0x4350000004048828 */ /* 0x000fe20000000000 */
[----:B0-----:R-:W-:Y:S02]  /*4fb0*/  FSEL R25, R24, UR7, !P1 ;  /* 0x0000000718197c08 */ /* 0x001fe4000c800000 */
[----:B------:R-:W-:-:S07]  /*4fc0*/  SEL R24, R0, R2, !P1 ;  /* 0x0000000200187207 */ /* 0x000fce0004800000 */
[C---:B------:R-:W-:Y:S02]  /*4fd0*/  @!P0 LEA.HI R19, R5.reuse, R3, RZ, 0xc ;  /* 0x0000000305138211 */ /* 0x040fe400078f60ff */
[----:B------:R-:W-:-:S03]  /*4fe0*/  LOP3.LUT R18, R5, 0xfffff, RZ, 0xc0, !PT ;  /* 0x000fffff05127812 */ /* 0x000fc600078ec0ff */
[----:B------:R-:W-:Y:S01]  /*4ff0*/  @!P0 VIADD R3, R19, 0xffffffca ;  /* 0xffffffca13038836 */ /* 0x000fe20000000000 */
[----:B------:R-:W-:Y:S02]  /*5000*/  LOP3.LUT R19, R22, 0x100000, RZ, 0xfc, !PT ;  /* 0x0010000016137812 */ /* 0x000fe400078efcff */
[----:B------:R-:W-:Y:S01]  /*5010*/  LOP3.LUT R18, R18, 0x100000, RZ, 0xfc, !PT ;  /* 0x0010000012127812 */ /* 0x000fe200078efcff */
[----:B------:R-:W-:-:S07]  /*5020*/  IMAD.IADD R0, R3, 0x1, -R24 ;  /* 0x0000000103007824 */ /* 0x000fce00078e0a18 */
.L_x_15851:
        /* <DEDUP_REMOVED lines=11> */
.L_x_15850:
        /* <DEDUP_REMOVED lines=19> */
.L_x_15853:
[----:B------:R-:W-:Y:S05]  /*5210*/  BSYNC.RECONVERGENT B2 ;  /* 0x0000000000027941 */ /* 0x000fea0003800200 */
.L_x_15852:
[----:B------:R-:W-:Y:S01]  /*5220*/  LOP3.LUT R19, R19, 0x80000000, R21, 0xb8, !PT ;  /* 0x8000000013137812 */ /* 0x000fe200078eb815 */
[----:B------:R-:W-:Y:S06]  /*5230*/  BRA `(.L_x_15849) ;  /* 0x00000000001c7947 */ /* 0x000fec0003800000 */
.L_x_15848:
[----:B------:R-:W-:-:S06]  /*5240*/  DSETP.NAN.AND P0, PT, R22, R22, PT ;  /* 0x000000161600722a */ /* 0x000fcc0003f08000 */
[----:B------:R-:W-:-:S14]  /*5250*/  DSETP.NUM.AND P0, PT, R4, R4, !P0 ;  /* 0x000000040400722a */ /* 0x000fdc0004707000 */
[----:B------:R-:W0:Y:S01]  /*5260*/  @!P0 LDC.64 R18, c[0x0][0x390] ;  /* 0x0000e400ff128b82 */ /* 0x000e220000000a00 */
[----:B------:R-:W-:Y:S02]  /*5270*/  @P0 DSETP.NEU.AND P1, PT, R4, +INF , PT ;  /* 0x7ff000000400042a */ /* 0x000fe40003f2d000 */
[----:B0-----:R-:W-:-:S06]  /*5280*/  @!P0 DADD R18, R20, R18 ;  /* 0x0000000014128229 */ /* 0x001fcc0000000012 */
[----:B------:R-:W-:Y:S02]  /*5290*/  @P0 FSEL R18, R20, RZ, P1 ;  /* 0x000000ff14120208 */ /* 0x000fe40000800000 */
[----:B------:R-:W-:-:S07]  /*52a0*/  @P0 FSEL R19, R21, -QNAN , P1 ;  /* 0xfff8000015130808 */ /* 0x000fce0000800000 */
.L_x_15849:
[----:B------:R-:W-:Y:S05]  /*52b0*/  BSYNC.RECONVERGENT B0 ;  /* 0x0000000000007941 */ /* 0x000fea0003800200 */
.L_x_15847:
        /* <DEDUP_REMOVED lines=26> */
.L_x_15855:
[----:B------:R-:W-:Y:S05]  /*5460*/  BSYNC.RECONVERGENT B2 ;  /* 0x0000000000027941 */ /* 0x000fea0003800200 */
.L_x_15854:
        /* <DEDUP_REMOVED lines=26> */
[----:B------:R-:W-:-:S07]  /*5610*/  IMAD.MOV.U32 R3, RZ, RZ, R5 ;  /* 0x000000ffff037224 */ /* 0x000fce00078e0005 */
.L_x_15858:
[----:B------:R-:W-:Y:S05]  /*5620*/  BSYNC.RECONVERGENT B2 ;  /* 0x0000000000027941 */ /* 0x000fea0003800200 */
.L_x_15857:
[----:B------:R-:W-:Y:S01]  /*5630*/  LOP3.LUT R3, RZ, 0x80000000, R3, 0xb8, !PT ;  /* 0x80000000ff037812 */ /* 0x000fe200078eb803 */
[----:B------:R-:W-:Y:S01]  /*5640*/  IMAD.MOV.U32 R2, RZ, RZ, RZ ;  /* 0x000000ffff027224 */ /* 0x000fe200078e00ff */
[----:B------:R-:W-:Y:S06]  /*5650*/  BRA `(.L_x_15846) ;  /* 0x0000000000187947 */ /* 0x000fec0003800000 */
.L_x_15856:
[----:B------:R-:W0:Y:S02]  /*5660*/  FRND.F64.FLOOR R2, R22 ;  /* 0x0000001600027313 */ /* 0x000e240000305800 */
[----:B0-----:R-:W-:Y:S02]  /*5670*/  DADD R4, R22, -R2 ;  /* 0x0000000016047229 */ /* 0x001fe40000000802 */
[----:B------:R-:W-:-:S06]  /*5680*/  DADD R18, R2, 1 ;  /* 0x3ff0000002127429 */ /* 0x000fcc0000000000 */
[----:B------:R-:W-:-:S06]  /*5690*/  DSETP.GT.AND P0, PT, R4, 0.5, PT ;  /* 0x3fe000000400742a */ /* 0x000fcc0003f04000 */
[----:B------:R-:W-:Y:S02]  /*56a0*/  FSEL R2, R18, R2, P0 ;  /* 0x0000000212027208 */ /* 0x000fe40000000000 */
[----:B------:R-:W-:-:S07]  /*56b0*/  FSEL R3, R19, R3, P0 ;  /* 0x0000000313037208 */ /* 0x000fce0000000000 */
.L_x_15846:
[----:B------:R-:W-:Y:S05]  /*56c0*/  BSYNC.RECONVERGENT B1 ;  /* 0x0000000000017941 */ /* 0x000fea0003800200 */
.L_x_15748:
[----:B------:R-:W-:Y:S01]  /*56d0*/  ISETP.GE.U32.AND P0, PT, R28, R29, PT ;  /* 0x0000001d1c00720c */ /* 0x000fe20003f06070 */
[----:B------:R-:W-:Y:S04]  /*56e0*/  BSSY.RECONVERGENT B0, `(.L_x_15859) ;  /* 0x0000033000007945 */ /* 0x000fe80003800200 */
[----:B------:R-:W-:Y:S08]  /*56f0*/  BSSY.RELIABLE B1, `(.L_x_15860) ;  /* 0x000002b000017945 */ /* 0x000ff00003800100 */
[----:B------:R-:W-:Y:S05]  /*5700*/  @P0 BRA `(.L_x_15861) ;  /* 0x0000000000300947 */ /* 0x000fea0003800000 */
[----:B------:R-:W0:Y:S01]  /*5710*/  LDC.64 R4, c[0x0][0x398] ;  /* 0x0000e600ff047b82 */ /* 0x000e220000000a00 */
[----:B-----5:R-:W-:Y:S02]  /*5720*/  IMAD.IADD R19, R42, 0x1, R28 ;  /* 0x000000012a137824 */ /* 0x020fe400078e021c */
[----:B------:R-:W-:-:S05]  /*5730*/  VIADD R28, R28, 0x80 ;  /* 0x000000801c1c7836 */ /* 0x000fca0000000000 */
[----:B------:R-:W-:Y:S01]  /*5740*/  ISETP.GE.U32.AND P0, PT, R28, R29, PT ;  /* 0x0000001d1c00720c */ /* 0x000fe20003f06070 */
[----:B0-----:R-:W-:-:S05]  /*5750*/  IMAD.WIDE.U32 R4, R19, 0x8, R4 ;  /* 0x0000000813047825 */ /* 0x001fca00078e0004 */
[----:B------:R0:W-:Y:S07]  /*5760*/  STG.E.64 desc[UR4][R4.64], R26 ;  /* 0x0000001a04007986 */ /* 0x0001ee000c101b04 */
[----:B------:R-:W-:Y:S05]  /*5770*/  @P0 BRA `(.L_x_15862) ;  /* 0x0000000000300947 */ /* 0x000fea0003800000 */
[----:B0-----:R-:W0:Y:S01]  /*5780*/  LDC.64 R4, c[0x0][0x398] ;  /* 0x0000e600ff047b82 */ /* 0x001e220000000a00 */
[----:B------:R-:W-:Y:S02]  /*5790*/  IMAD.IADD R19, R42, 0x1, R28 ;  /* 0x000000012a137824 */ /* 0x000fe400078e021c */
[----:B------:R-:W-:Y:S02]  /*57a0*/  VIADD R28, R28, 0x80 ;  /* 0x000000801c1c7836 */ /* 0x000fe40000000000 */
[----:B0-----:R-:W-:-:S05]  /*57b0*/  IMAD.WIDE.U32 R4, R19, 0x8, R4 ;  /* 0x0000000813047825 */ /* 0x001fca00078e0004 */
[----:B------:R0:W-:Y:S02]  /*57c0*/  STG.E.64 desc[UR4][R4.64], R6 ;  /* 0x0000000604007986 */ /* 0x0001e4000c101b04 */
.L_x_15861:
[----:B------:R-:W-:-:S13]  /*57d0*/  ISETP.GE.U32.AND P0, PT, R28, R29, PT ;  /* 0x0000001d1c00720c */ /* 0x000fda0003f06070 */
[----:B------:R-:W-:Y:S05]  /*57e0*/  @P0 BRA `(.L_x_15863) ;  /* 0x0000000000300947 */ /* 0x000fea0003800000 */
[----:B0-----:R-:W0:Y:S01]  /*57f0*/  LDC.64 R4, c[0x0][0x398] ;  /* 0x0000e600ff047b82 */ /* 0x001e220000000a00 */
[----:B-----5:R-:W-:Y:S02]  /*5800*/  IMAD.IADD R7, R42, 0x1, R28 ;  /* 0x000000012a077824 */ /* 0x020fe400078e021c */
[----:B------:R-:W-:Y:S02]  /*5810*/  VIADD R28, R28, 0x80 ;  /* 0x000000801c1c7836 */ /* 0x000fe40000000000 */
[----:B0-----:R-:W-:-:S05]  /*5820*/  IMAD.WIDE.U32 R4, R7, 0x8, R4 ;  /* 0x0000000807047825 */ /* 0x001fca00078e0004 */
[----:B------:R1:W-:Y:S02]  /*5830*/  STG.E.64 desc[UR4][R4.64], R8 ;  /* 0x0000000804007986 */ /* 0x0003e4000c101b04 */
.L_x_15862:
[----:B------:R-:W-:-:S13]  /*5840*/  ISETP.GE.U32.AND P0, PT, R28, R29, PT ;  /* 0x0000001d1c00720c */ /* 0x000fda0003f06070 */
[----:B------:R-:W-:Y:S05]  /*5850*/  @P0 BRA `(.L_x_15864) ;  /* 0x0000000000300947 */ /* 0x000fea0003800000 */
[----:B01----:R-:W0:Y:S01]  /*5860*/  LDC.64 R4, c[0x0][0x398] ;  /* 0x0000e600ff047b82 */ /* 0x003e220000000a00 */
[----:B------:R-:W-:Y:S02]  /*5870*/  IMAD.IADD R7, R42, 0x1, R28 ;  /* 0x000000012a077824 */ /* 0x000fe400078e021c */
[----:B------:R-:W-:Y:S02]  /*5880*/  VIADD R28, R28, 0x80 ;  /* 0x000000801c1c7836 */ /* 0x000fe40000000000 */
[----:B0-----:R-:W-:-:S05]  /*5890*/  IMAD.WIDE.U32 R4, R7, 0x8, R4 ;  /* 0x0000000807047825 */ /* 0x001fca00078e0004 */
[----:B------:R1:W-:Y:S02]  /*58a0*/  STG.E.64 desc[UR4][R4.64], R10 ;  /* 0x0000000a04007986 */ /* 0x0003e4000c101b04 */
.L_x_15863:
[----:B------:R-:W-:-:S13]  /*58b0*/  ISETP.GE.U32.AND P0, PT, R28, R29, PT ;  /* 0x0000001d1c00720c */ /* 0x000fda0003f06070 */
[----:B------:R-:W-:Y:S05]  /*58c0*/  @P0 BRA `(.L_x_15865) ;  /* 0x0000000000340947 */ /* 0x000fea0003800000 */
[----:B01----:R-:W0:Y:S01]  /*58d0*/  LDC.64 R4, c[0x0][0x398] ;  /* 0x0000e600ff047b82 */ /* 0x003e220000000a00 */
[----:B-----5:R-:W-:Y:S02]  /*58e0*/  IMAD.IADD R7, R42, 0x1, R28 ;  /* 0x000000012a077824 */ /* 0x020fe400078e021c */
[----:B------:R-:W-:Y:S02]  /*58f0*/  VIADD R28, R28, 0x80 ;  /* 0x000000801c1c7836 */ /* 0x000fe40000000000 */
[----:B0-----:R-:W-:-:S05]  /*5900*/  IMAD.WIDE.U32 R4, R7, 0x8, R4 ;  /* 0x0000000807047825 */ /* 0x001fca00078e0004 */
[----:B------:R2:W-:Y:S02]  /*5910*/  STG.E.64 desc[UR4][R4.64], R12 ;  /* 0x0000000c04007986 */ /* 0x0005e4000c101b04 */
.L_x_15864:
[----:B------:R-:W-:-:S13]  /*5920*/  ISETP.GE.U32.AND P0, PT, R28, R29, PT ;  /* 0x0000001d1c00720c */ /* 0x000fda0003f06070 */
[----:B------:R-:W-:Y:S05]  /*5930*/  @P0 BREAK.RELIABLE B1 ;  /* 0x0000000000010942 */ /* 0x000fea0003800100 */
[----:B------:R-:W-:Y:S05]  /*5940*/  @P0 BRA `(.L_x_15866) ;  /* 0x0000000000300947 */ /* 0x000fea0003800000 */
[----:B012---:R-:W0:Y:S01]  /*5950*/  LDC.64 R4, c[0x0][0x398] ;  /* 0x0000e600ff047b82 */ /* 0x007e220000000a00 */
[----:B------:R-:W-:Y:S02]  /*5960*/  IMAD.IADD R7, R42, 0x1, R28 ;  /* 0x000000012a077824 */ /* 0x000fe400078e021c */
[----:B------:R-:W-:Y:S02]  /*5970*/  VIADD R28, R28, 0x80 ;  /* 0x000000801c1c7836 */ /* 0x000fe40000000000 */
[----:B0-----:R-:W-:-:S05]  /*5980*/  IMAD.WIDE.U32 R4, R7, 0x8, R4 ;  /* 0x0000000807047825 */ /* 0x001fca00078e0004 */
[----:B------:R2:W-:Y:S02]  /*5990*/  STG.E.64 desc[UR4][R4.64], R14 ;  /* 0x0000000e04007986 */ /* 0x0005e4000c101b04 */
.L_x_15865:
[----:B------:R-:W-:Y:S05]  /*59a0*/  BSYNC.RELIABLE B1 ;  /* 0x0000000000017941 */ /* 0x000fea0003800100 */
.L_x_15860:
[----:B------:R-:W-:-:S13]  /*59b0*/  ISETP.GE.U32.AND P0, PT, R28, R29, PT ;  /* 0x0000001d1c00720c */ /* 0x000fda0003f06070 */
[----:B012---:R-:W0:Y:S01]  /*59c0*/  @!P0 LDC.64 R4, c[0x0][0x398] ;  /* 0x0000e600ff048b82 */ /* 0x007e220000000a00 */
[----:B-----5:R-:W-:Y:S02]  /*59d0*/  @!P0 IMAD.IADD R7, R42, 0x1, R28 ;  /* 0x000000012a078824 */ /* 0x020fe400078e021c */
[----:B------:R-:W-:Y:S02]  /*59e0*/  @!P0 VIADD R28, R28, 0x80 ;  /* 0x000000801c1c8836 */ /* 0x000fe40000000000 */
[----:B0-----:R-:W-:-:S05]  /*59f0*/  @!P0 IMAD.WIDE.U32 R4, R7, 0x8, R4 ;  /* 0x0000000807048825 */ /* 0x001fca00078e0004 */
[----:B------:R3:W-:Y:S02]  /*5a00*/  @!P0 STG.E.64 desc[UR4][R4.64], R16 ;  /* 0x0000001004008986 */ /* 0x0007e4000c101b04 */
.L_x_15866:
[----:B------:R-:W-:Y:S05]  /*5a10*/  BSYNC.RECONVERGENT B0 ;  /* 0x0000000000007941 */ /* 0x000fea0003800200 */
.L_x_15859:
[----:B------:R-:W-:Y:S05]  /*5a20*/  WARPSYNC.ALL ;  /* 0x0000000000007948 */ /* 0x000fea0003800000 */
[----:B------:R-:W-:-:S13]  /*5a30*/  ISETP.GE.U32.AND P0, PT, R28, R29, PT ;  /* 0x0000001d1c00720c */ /* 0x000fda0003f06070 */
[----:B------:R-:W-:Y:S05]  /*5a40*/  @P0 EXIT ;  /* 0x000000000000094d */ /* 0x000fea0003800000 */
[----:B0123--:R-:W0:Y:S01]  /*5a50*/  LDC.64 R4, c[0x0][0x398] ;  /* 0x0000e600ff047b82 */ /* 0x00fe220000000a00 */
[----:B------:R-:W-:-:S04]  /*5a60*/  IMAD.IADD R7, R42, 0x1, R28 ;  /* 0x000000012a077824 */ /* 0x000fc800078e021c */
[----:B0-----:R-:W-:-:S05]  /*5a70*/  IMAD.WIDE.U32 R4, R7, 0x8, R4 ;  /* 0x0000000807047825 */ /* 0x001fca00078e0004 */
[----:B------:R-:W-:Y:S01]  /*5a80*/  STG.E.64 desc[UR4][R4.64], R2 ;  /* 0x0000000204007986 */ /* 0x000fe2000c101b04 */
[----:B------:R-:W-:Y:S05]  /*5a90*/  EXIT ;  /* 0x000000000000794d */ /* 0x000fea0003800000 */
.L_x_15730:
[----:B------:R-:W0:Y:S01]  /*5aa0*/  S2R R47, SR_TID.X ;  /* 0x00000000002f7919 */ /* 0x000e220000002100 */
[----:B------:R-:W1:Y:S08]  /*5ab0*/  LDC.64 R2, c[0x0][0x3a0] ;  /* 0x0000e800ff027b82 */ /* 0x000e700000000a00 */
[----:B------:R-:W3:Y:S08]  /*5ac0*/  LDC.64 R24, c[0x0][0x390] ;  /* 0x0000e400ff187b82 */ /* 0x000ef00000000a00 */
[----:B------:R-:W4:Y:S01]  /*5ad0*/  LDC.64 R26, c[0x0][0x390] ;  /* 0x0000e400ff1a7b82 */ /* 0x000f220000000a00 */
[----:B-1----:R-:W-:-:S04]  /*5ae0*/  IMAD.WIDE.U32 R2, R42, 0x8, R2 ;  /* 0x000000082a027825 */ /* 0x002fc800078e0002 */
[----:B0-----:R-:W-:-:S05]  /*5af0*/  IMAD.WIDE.U32 R4, R47, 0x10, R2 ;  /* 0x000000102f047825 */ /* 0x001fca00078e0002 */
[----:B------:R0:W5:Y:S04]  /*5b00*/  LDG.E.128 R20, desc[UR4][R4.64] ;  /* 0x0000000404147981 */ /* 0x000168000c1e1d00 */
[----:B------:R0:W5:Y:S04]  /*5b10*/  LDG.E.128 R16, desc[UR4][R4.64+0x800] ;  /* 0x0008000404107981 */ /* 0x000168000c1e1d00 */
[----:B------:R0:W5:Y:S04]  /*5b20*/  LDG.E.128 R12, desc[UR4][R4.64+0x1000] ;  /* 0x00100004040c7981 */ /* 0x000168000c1e1d00 */
[----:B------:R0:W5:Y:S01]  /*5b30*/  LDG.E.128 R8, desc[UR4][R4.64+0x1800] ;  /* 0x0018000404087981 */ /* 0x000162000c1e1d00 */
[----:B---3--:R-:W-:Y:S01]  /*5b40*/  LOP3.LUT R7, R25, 0x7fffffff, RZ, 0xc0, !PT ;  /* 0x7fffffff19077812 */ /* 0x008fe200078ec0ff */
[----:B------:R-:W-:Y:S01]  /*5b50*/  IMAD.MOV.U32 R6, RZ, RZ, R24 ;  /* 0x000000ffff067224 */ /* 0x000fe200078e0018 */
[----:B----4-:R-:W-:-:S02]  /*5b60*/  DSETP.NEU.AND P0, PT, R26, RZ, PT ;  /* 0x000000ff1a00722a */ /* 0x010fc40003f0d000 */
[----:B------:R-:W-:-:S03]  /*5b70*/  SHF.R.U32.HI R2, RZ, 0x14, R7 ;  /* 0x00000014ff027819 */ /* 0x000fc60000011607 */
[----:B------:R-:W-:-:S10]  /*5b80*/  DMUL R28, R6, 1.80143985094819840000e+16 ;  /* 0x43500000061c7828 */ /* 0x000fd40000000000 */
[----:B------:R-:W-:-:S05]  /*5b90*/  LEA.HI R0, R29, R2, RZ, 0xc ;  /* 0x000000021d007211 */ /* 0x000fca00078f60ff */
[----:B------:R-:W-:Y:S01]  /*5ba0*/  VIADD R0, R0, 0xffffffca ;  /* 0xffffffca00007836 */ /* 0x000fe20000000000 */
[----:B0-----:R-:W-:Y:S06]  /*5bb0*/  @P0 BRA `(.L_x_15867) ;  /* 0x0000000c00140947 */ /* 0x001fec0003800000 */
        /* <DEDUP_REMOVED lines=18> */
[----:B--2---:R-:W-:Y:S05]  /*5ce0*/  CALL.REL.NOINC `($__internal_11_$__cuda_sm20_div_rn_f64_full) ;  /* 0x0000005000107944 */ /* 0x004fea0003c00000 */
.L_x_15869:
[----:B------:R-:W-:Y:S05]  /*5cf0*/  BSYNC.RECONVERGENT B1 ;  /* 0x0000000000017941 */ /* 0x000fea0003800200 */
.L_x_15868:
        /* <DEDUP_REMOVED lines=22> */
[----:B--2---:R-:W-:Y:S05]  /*5e60*/  CALL.REL.NOINC `($__internal_11_$__cuda_sm20_div_rn_f64_full) ;  /* 0x0000004c00b07944 */ /* 0x004fea0003c00000 */
[----:B------:R-:W-:Y:S02]  /*5e70*/  IMAD.MOV.U32 R26, RZ, RZ, R4 ;  /* 0x000000ffff1a7224 */ /* 0x000fe400078e0004 */
[----:B------:R-:W-:-:S07]  /*5e80*/  IMAD.MOV.U32 R27, RZ, RZ, R5 ;  /* 0x000000ffff1b7224 */ /* 0x000fce00078e0005 */
.L_x_15871:
[----:B------:R-:W-:Y:S05]  /*5e90*/  BSYNC.RECONVERGENT B1 ;  /* 0x0000000000017941 */ /* 0x000fea0003800200 */
.L_x_15870:
        /* <DEDUP_REMOVED lines=21> */
.L_x_15873:
[----:B------:R-:W-:Y:S05]  /*5ff0*/  BSYNC.RECONVERGENT B1 ;  /* 0x0000000000017941 */ /* 0x000fea0003800200 */
.L_x_15872:
        /* <DEDUP_REMOVED lines=25> */
.L_x_15875:
[----:B------:R-:W-:Y:S05]  /*6190*/  BSYNC.RECONVERGENT B1 ;  /* 0x0000000000017941 */ /* 0x000fea0003800200 */
.L_x_15874:
        /* <DEDUP_REMOVED lines=23> */
.L_x_15877:
[----:B------:R-:W-:Y:S05]  /*6310*/  BSYNC.RECONVERGENT B1 ;  /* 0x0000000000017941 */ /* 0x000fea0003800200 */
.L_x_15876:
        /* <DEDUP_REMOVED lines=25> */
.L_x_15879:
[----:B------:R-:W-:Y:S05]  /*64b0*/  BSYNC.RECONVERGENT B1 ;  /* 0x0000000000017941 */ /* 0x000fea0003800200 */
.L_x_15878:
        /* <DEDUP_REMOVED lines=23> */
.L_x_15881:
[----:B------:R-:W-:Y:S05]  /*6630*/  BSYNC.RECONVERGENT B1 ;  /* 0x0000000000017941 */ /* 0x000fea0003800200 */
.L_x_15880:
        /* <DEDUP_REMOVED lines=25> */
.L_x_15883:
[----:B------:R-:W-:Y:S05]  /*67d0*/  BSYNC.RECONVERGENT B1 ;  /* 0x0000000000017941 */ /* 0x000fea0003800200 */
.L_x_15882:
[----:B------:R-:W-:Y:S02]  /*67e0*/  IMAD.MOV.U32 R10, RZ, RZ, R2 ;  /* 0x000000ffff0a7224 */ /* 0x000fe400078e0002 */
[----:B------:R-:W-:Y:S01]  /*67f0*/  IMAD.MOV.U32 R11, RZ, RZ, R3 ;  /* 0x000000ffff0b7224 */ /* 0x000fe200078e0003 */
[----:B------:R-:W-:Y:S06]  /*6800*/  BRA `(.L_x_15884) ;  /* 0x0000004400287947 */ /* 0x000fec0003800000 */
.L_x_15867:
        /* <DEDUP_REMOVED lines=13> */
.L_x_15886:
        /* <DEDUP_REMOVED lines=24> */
.L_x_15889:
        /* <DEDUP_REMOVED lines=11> */
.L_x_15888:
        /* <DEDUP_REMOVED lines=9> */
[----:B------:R-:W-:-:S05]  /*6ba0*/  IADD3 R3, PT, PT, -R30, 0x37, RZ ;  /* 0x000000371e037810 */ /* 0x000fca0007ffe1ff */
[----:B------:R-:W-:Y:S01]  /*6bb0*/  IMAD.IADD R24, R32, 0x1, -R3 ;  /* 0x0000000120187824 */ /* 0x000fe200078e0a03 */
[CC--:B------:R-:W-:Y:S02]  /*6bc0*/  SHF.L.U64.HI R32, R4.reuse, R3.reuse, R5 ;  /* 0x0000000304207219 */ /* 0x0c0fe40000010205 */
[----:B------:R-:W-:Y:S02]  /*6bd0*/  SHF.L.U32 R4, R4, R3, RZ ;  /* 0x0000000304047219 */ /* 0x000fe400000006ff */
[----:B------:R-:W-:-:S13]  /*6be0*/  ISETP.GT.AND P0, PT, R24, RZ, PT ;  /* 0x000000ff1800720c */ /* 0x000fda0003f04270 */
[----:B------:R-:W-:-:S04]  /*6bf0*/  @!P0 IADD3 R3, PT, PT, -R24, 0x1, RZ ;  /* 0x0000000118038810 */ /* 0x000fc80007ffe1ff */
[-CC-:B------:R-:W-:Y:S02]  /*6c00*/  @!P0 SHF.R.U64 R30, R4, R3.reuse, R32.reuse ;  /* 0x00000003041e8219 */ /* 0x180fe40000001220 */
[----:B------:R-:W-:Y:S01]  /*6c10*/  @P0 IADD3 R30, P1, PT, RZ, R4, RZ ;  /* 0x00000004ff1e0210 */ /* 0x000fe20007f3e0ff */
[----:B------:R-:W-:Y:S01]  /*6c20*/  @P0 VIADD R4, R24, 0xffffffff ;  /* 0xffffffff18040836 */ /* 0x000fe20000000000 */
[----:B------:R-:W-:-:S03]  /*6c30*/  @!P0 SHF.R.U32.HI R3, RZ, R3, R32 ;  /* 0x00000003ff038219 */ /* 0x000fc60000011620 */
[----:B------:R-:W-:-:S08]  /*6c40*/  @P0 IMAD.U32.X R3, R4, 0x100000, R32, P1 ;  /* 0x0010000004030824 */ /* 0x000fd000008e0420 */
.L_x_15891:
[----:B------:R-:W-:Y:S05]  /*6c50*/  BSYNC.RECONVERGENT B1 ;  /* 0x0000000000017941 */ /* 0x000fea0003800200 */
.L_x_15890:
[----:B------:R-:W-:-:S07]  /*6c60*/  LOP3.LUT R31, R3, 0x80000000, R21, 0xb8, !PT ;  /* 0x80000000031f7812 */ /* 0x000fce00078eb815 */
.L_x_15887:
[----:B------:R-:W-:Y:S05]  /*6c70*/  BSYNC.RECONVERGENT B0 ;  /* 0x0000000000007941 */ /* 0x000fea0003800200 */
.L_x_15885:
        /* <DEDUP_REMOVED lines=24> */
.L_x_15893:
[----:B------:R-:W-:Y:S05]  /*6e00*/  BSYNC.RECONVERGENT B1 ;  /* 0x0000000000017941 */ /* 0x000fea0003800200 */
.L_x_15892:
[----:B------:R-:W-:Y:S01]  /*6e10*/  DADD R24, R4, -1 ;  /* 0xbff0000004187429 */ /* 0x000fe20000000000 */
[----:B------:R-:W-:Y:S09]  /*6e20*/  BSSY.RECONVERGENT B1, `(.L_x_15894) ;  /* 0x0000023000017945 */ /* 0x000ff20003800200 */
[----:B------:R-:W-:-:S02]  /*6e30*/  FSEL R30, R24, R4, P1 ;  /* 0x00000004181e7208 */ /* 0x000fc40000800000 */
        /* <DEDUP_REMOVED lines=30> */
.L_x_15897:
[----:B------:R-:W-:Y:S05]  /*7020*/  BSYNC.RECONVERGENT B2 ;  /* 0x0000000000027941 */ /* 0x000fea0003800200 */
.L_x_15896:
[----:B------:R-:W-:Y:S01]  /*7030*/  LOP3.LUT R25, RZ, 0x80000000, R5, 0xb8, !PT ;  /* 0x80000000ff197812 */ /* 0x000fe200078eb805 */
[----:B------:R-:W-:-:S07]  /*7040*/  IMAD.MOV.U32 R24, RZ, RZ, RZ ;  /* 0x000000ffff187224 */ /* 0x000fce00078e00ff */
.L_x_15895:
[----:B------:R-:W-:Y:S05]  /*7050*/  BSYNC.RECONVERGENT B1 ;  /* 0x0000000000017941 */ /* 0x000fea0003800200 */
.L_x_15894:
[----:B------:R-:W-:Y:S01]  /*7060*/  LOP3.LUT R5, R23, 0x7fffffff, RZ, 0xc0, !PT ;  /* 0x7fffffff17057812 */ /* 0x000fe200078ec0ff */
        /* <DEDUP_REMOVED lines=30> */
.L_x_15902:
        /* <DEDUP_REMOVED lines=11> */
.L_x_15901:
        /* <DEDUP_REMOVED lines=20> */
.L_x_15904:
[----:B------:R-:W-:Y:S05]  /*7440*/  BSYNC.RECONVERGENT B1 ;  /* 0x0000000000017941 */ /* 0x000fea0003800200 */
.L_x_15903:
[----:B------:R-:W-:Y:S01]  /*7450*/  LOP3.LUT R21, R3, 0x80000000, R23, 0xb8, !PT ;  /* 0x8000000003157812 */ /* 0x000fe200078eb817 */
[----:B------:R-:W-:Y:S06]  /*7460*/  BRA `(.L_x_15900) ;  /* 0x00000000001c7947 */ /* 0x000fec0003800000 */
.L_x_15899:
[----:B------:R-:W-:-:S06]  /*7470*/  DSETP.NAN.AND P0, PT, R6, R6, PT ;  /* 0x000000060600722a */ /* 0x000fcc0003f08000 */
[----:B------:R-:W-:-:S14]  /*7480*/  DSETP.NUM.AND P0, PT, R4, R4, !P0 ;  /* 0x000000040400722a */ /* 0x000fdc0004707000 */
[----:B------:R-:W0:Y:S01]  /*7490*/  @!P0 LDC.64 R20, c[0x0][0x390] ;  /* 0x0000e400ff148b82 */ /* 0x000e220000000a00 */
[----:B------:R-:W-:Y:S02]  /*74a0*/  @P0 DSETP.NEU.AND P1, PT, R4, +INF , PT ;  /* 0x7ff000000400042a */ /* 0x000fe40003f2d000 */
[----:B0-----:R-:W-:-:S06]  /*74b0*/  @!P0 DADD R20, R22, R20 ;  /* 0x0000000016148229 */ /* 0x001fcc0000000014 */
[----:B------:R-:W-:Y:S02]  /*74c0*/  @P0 FSEL R20, R22, RZ, P1 ;  /* 0x000000ff16140208 */ /* 0x000fe40000800000 */
[----:B------:R-:W-:-:S07]  /*74d0*/  @P0 FSEL R21, R23, -QNAN , P1 ;  /* 0xfff8000017150808 */ /* 0x000fce0000800000 */
.L_x_15900:
[----:B------:R-:W-:Y:S05]  /*74e0*/  BSYNC.RECONVERGENT B0 ;  /* 0x0000000000007941 */ /* 0x000fea0003800200 */
.L_x_15898:
[----:B------:R-:W0:Y:S01]  /*74f0*/  LDCU UR7, c[0x0][0x394] ;  /* 0x00007280ff0777ac */ /* 0x000e220008000800 */
[----:B------:R-:W1:Y:S01]  /*7500*/  LDC.64 R26, c[0x0][0x390] ;  /* 0x0000e400ff1a7b82 */ /* 0x000e620000000a00 */
[----:B------:R-:W-:Y:S01]  /*7510*/  IMAD.MOV.U32 R4, RZ, RZ, 0x1 ;  /* 0x00000001ff047424 */ /* 0x000fe200078e00ff */
[----:B------:R-:W-:Y:S01]  /*7520*/  DADD R32, R22, -R20 ;  /* 0x0000000016207229 */ /* 0x000fe20000000814 */
        /* <DEDUP_REMOVED lines=22> */
.L_x_15906:
[----:B------:R-:W-:Y:S05]  /*7690*/  BSYNC.RECONVERGENT B1 ;  /* 0x0000000000017941 */ /* 0x000fea0003800200 */
.L_x_15905:
[----:B------:R-:W-:Y:S01]  /*76a0*/  DADD R20, R4, -1 ;  /* 0xbff0000004147429 */ /* 0x000fe20000000000 */
[----:B------:R-:W-:Y:S09]  /*76b0*/  BSSY.RECONVERGENT B1, `(.L_x_15907) ;  /* 0x0000024000017945 */ /* 0x000ff20003800200 */
[----:B------:R-:W-:-:S02]  /*76c0*/  FSEL R26, R20, R4, P1 ;  /* 0x00000004141a7208 */ /* 0x000fc40000800000 */
        /* <DEDUP_REMOVED lines=24> */
.L_x_15910:
[----:B------:R-:W-:Y:S05]  /*7850*/  BSYNC.RECONVERGENT B2 ;  /* 0x0000000000027941 */ /* 0x000fea0003800200 */
.L_x_15909:
[----:B------:R-:W-:Y:S01]  /*7860*/  LOP3.LUT R27, RZ, 0x80000000, R5, 0xb8, !PT ;  /* 0x80000000ff1b7812 */ /* 0x000fe200078eb805 */
[----:B------:R-:W-:Y:S01]  /*7870*/  IMAD.MOV.U32 R26, RZ, RZ, RZ ;  /* 0x000000ffff1a7224 */ /* 0x000fe200078e00ff */
[----:B------:R-:W-:Y:S06]  /*7880*/  BRA `(.L_x_15911) ;  /* 0x0000000000187947 */ /* 0x000fec0003800000 */
.L_x_15908:
[----:B------:R-:W0:Y:S02]  /*7890*/  FRND.F64.FLOOR R4, R26 ;  /* 0x0000001a00047313 */ /* 0x000e240000305800 */
[----:B0-----:R-:W-:Y:S02]  /*78a0*/  DADD R20, R26, -R4 ;  /* 0x000000001a147229 */ /* 0x001fe40000000804 */
[----:B------:R-:W-:-:S06]  /*78b0*/  DADD R22, R4, 1 ;  /* 0x3ff0000004167429 */ /* 0x000fcc0000000000 */
[----:B------:R-:W-:-:S06]  /*78c0*/  DSETP.GT.AND P0, PT, R20, 0.5, PT ;  /* 0x3fe000001400742a */ /* 0x000fcc0003f04000 */
[----:B------:R-:W-:Y:S02]  /*78d0*/  FSEL R26, R22, R4, P0 ;  /* 0x00000004161a7208 */ /* 0x000fe40000000000 */
[----:B------:R-:W-:-:S07]  /*78e0*/  FSEL R27, R23, R5, P0 ;  /* 0x00000005171b7208 */ /* 0x000fce0000000000 */
.L_x_15911:
[----:B------:R-:W-:Y:S05]  /*78f0*/  BSYNC.RECONVERGENT B1 ;  /* 0x0000000000017941 */ /* 0x000fea0003800200 */
.L_x_15907:
        /* <DEDUP_REMOVED lines=31> */
.L_x_15916:
        /* <DEDUP_REMOVED lines=11> */
.L_x_15915:
        /* <DEDUP_REMOVED lines=20> */
.L_x_15918:
[----:B------:R-:W-:Y:S05]  /*7ce0*/  BSYNC.RECONVERGENT B1 ;  /* 0x0000000000017941 */ /* 0x000fea0003800200 */
.L_x_15917:
[----:B------:R-:W-:Y:S01]  /*7cf0*/  LOP3.LUT R21, R3, 0x80000000, R17, 0xb8, !PT ;  /* 0x8000000003157812 */ /* 0x000fe200078eb811 */
[----:B------:R-:W-:Y:S06]  /*7d00*/  BRA `(.L_x_15914) ;  /* 0x00000000001c7947 */ /* 0x000fec0003800000 */
.L_x_15913:
[----:B------:R-:W-:-:S06]  /*7d10*/  DSETP.NAN.AND P0, PT, R6, R6, PT ;  /* 0x000000060600722a */ /* 0x000fcc0003f08000 */
[----:B------:R-:W-:-:S14]  /*7d20*/  DSETP.NUM.AND P0, PT, R4, R4, !P0 ;  /* 0x000000040400722a */ /* 0x000fdc0004707000 */
[----:B------:R-:W0:Y:S01]  /*7d30*/  @!P0 LDC.64 R20, c[0x0][0x390] ;  /* 0x0000e400ff148b82 */ /* 0x000e220000000a00 */
[----:B------:R-:W-:Y:S02]  /*7d40*/  @P0 DSETP.NEU.AND P1, PT, R4, +INF , PT ;  /* 0x7ff000000400042a */ /* 0x000fe40003f2d000 */
[----:B0-----:R-:W-:-:S06]  /*7d50*/  @!P0 DADD R20, R16, R20 ;  /* 0x0000000010148229 */ /* 0x001fcc0000000014 */
[----:B------:R-:W-:Y:S02]  /*7d60*/  @P0 FSEL R20, R16, RZ, P1 ;  /* 0x000000ff10140208 */ /* 0x000fe40000800000 */
[----:B------:R-:W-:-:S07]  /*7d70*/  @P0 FSEL R21, R17, -QNAN , P1 ;  /* 0xfff8000011150808 */ /* 0x000fce0000800000 */
.L_x_15914:
[----:B------:R-:W-:Y:S05]  /*7d80*/  BSYNC.RECONVERGENT B0 ;  /* 0x0000000000007941 */ /* 0x000fea0003800200 */
.L_x_15912:
        /* <DEDUP_REMOVED lines=26> */
.L_x_15920:
[----:B------:R-:W-:Y:S05]  /*7f30*/  BSYNC.RECONVERGENT B1 ;  /* 0x0000000000017941 */ /* 0x000fea0003800200 */
.L_x_15919:
        /* <DEDUP_REMOVED lines=27> */
.L_x_15924:
[----:B------:R-:W-:Y:S05]  /*80f0*/  BSYNC.RECONVERGENT B2 ;  /* 0x0000000000027941 */ /* 0x000fea0003800200 */
.L_x_15923:
[----:B------:R-:W-:Y:S01]  /*8100*/  LOP3.LUT R17, RZ, 0x80000000, R5, 0xb8, !PT ;  /* 0x80000000ff117812 */ /* 0x000fe200078eb805 */
[----:B------:R-:W-:Y:S01]  /*8110*/  IMAD.MOV.U32 R16, RZ, RZ, RZ ;  /* 0x000000ffff107224 */ /* 0x000fe200078e00ff */
[----:B------:R-:W-:Y:S06]  /*8120*/  BRA `(.L_x_15925) ;  /* 0x0000000000187947 */ /* 0x000fec0003800000 */
.L_x_15922:
[----:B------:R-:W0:Y:S02]  /*8130*/  FRND.F64.FLOOR R4, R22 ;  /* 0x0000001600047313 */ /* 0x000e240000305800 */
[----:B0-----:R-:W-:Y:S02]  /*8140*/  DADD R16, R22, -R4 ;  /* 0x0000000016107229 */ /* 0x001fe40000000804 */
[----:B------:R-:W-:-:S06]  /*8150*/  DADD R20, R4, 1 ;  /* 0x3ff0000004147429 */ /* 0x000fcc0000000000 */
[----:B------:R-:W-:-:S06]  /*8160*/  DSETP.GT.AND P0, PT, R16, 0.5, PT ;  /* 0x3fe000001000742a */ /* 0x000fcc0003f04000 */
[----:B------:R-:W-:Y:S02]  /*8170*/  FSEL R16, R20, R4, P0 ;  /* 0x0000000414107208 */ /* 0x000fe40000000000 */
[----:B------:R-:W-:-:S07]  /*8180*/  FSEL R17, R21, R5, P0 ;  /* 0x0000000515117208 */ /* 0x000fce0000000000 */
.L_x_15925:
[----:B------:R-:W-:Y:S05]  /*8190*/  BSYNC.RECONVERGENT B1 ;  /* 0x0000000000017941 */ /* 0x000fea0003800200 */
.L_x_15921:
        /* <DEDUP_REMOVED lines=31> */
.L_x_15930:
        /* <DEDUP_REMOVED lines=11> */
.L_x_15929:
        /* <DEDUP_REMOVED lines=20> */
.L_x_15932:
[----:B------:R-:W-:Y:S05]  /*8580*/  BSYNC.RECONVERGENT B1 ;  /* 0x0000000000017941 */ /* 0x000fea0003800200 */
.L_x_15931:
[----:B------:R-:W-:Y:S01]  /*8590*/  LOP3.LUT R21, R3, 0x80000000, R19, 0xb8, !PT ;  /* 0x8000000003157812 */ /* 0x000fe200078eb813 */
[----:B------:R-:W-:Y:S06]  /*85a0*/  BRA `(.L_x_15928) ;  /* 0x00000000001c7947 */ /* 0x000fec0003800000 */
.L_x_15927:
[----:B------:R-:W-:-:S06]  /*85b0*/  DSETP.NAN.AND P0, PT, R6, R6, PT ;  /* 0x000000060600722a */ /* 0x000fcc0003f08000 */
[----:B------:R-:W-:-:S14]  /*85c0*/  DSETP.NUM.AND P0, PT, R4, R4, !P0 ;  /* 0x000000040400722a */ /* 0x000fdc0004707000 */
[----:B------:R-:W0:Y:S01]  /*85d0*/  @!P0 LDC.64 R20, c[0x0][0x390] ;  /* 0x0000e400ff148b82 */ /* 0x000e220000000a00 */
[----:B------:R-:W-:Y:S02]  /*85e0*/  @P0 DSETP.NEU.AND P1, PT, R4, +INF , PT ;  /* 0x7ff000000400042a */ /* 0x000fe40003f2d000 */
[----:B0-----:R-:W-:-:S06]  /*85f0*/  @!P0 DADD R20, R18, R20 ;  /* 0x0000000012148229 */ /* 0x001fcc0000000014 */
[----:B------:R-:W-:Y:S02]  /*8600*/  @P0 FSEL R20, R18, RZ, P1 ;  /* 0x000000ff12140208 */ /* 0x000fe40000800000 */
[----:B------:R-:W-:-:S07]  /*8610*/  @P0 FSEL R21, R19, -QNAN , P1 ;  /* 0xfff8000013150808 */ /* 0x000fce0000800000 */
.L_x_15928:
[----:B------:R-:W-:Y:S05]  /*8620*/  BSYNC.RECONVERGENT B0 ;  /* 0x0000000000007941 */ /* 0x000fea0003800200 */
.L_x_15926:
        /* <DEDUP_REMOVED lines=26> */
.L_x_15934:
[----:B------:R-:W-:Y:S05]  /*87d0*/  BSYNC.RECONVERGENT B1 ;  /* 0x0000000000017941 */ /* 0x000fea0003800200 */
.L_x_15933:
        /* <DEDUP_REMOVED lines=27> */
.L_x_15938:
[----:B------:R-:W-:Y:S05]  /*8990*/  BSYNC.RECONVERGENT B2 ;  /* 0x0000000000027941 */ /* 0x000fea0003800200 */
.L_x_15937:
[----:B------:R-:W-:Y:S01]  /*89a0*/  LOP3.LUT R19, RZ, 0x80000000, R5, 0xb8, !PT ;  /* 0x80000000ff137812 */ /* 0x000fe200078eb805 */
[----:B------:R-:W-:Y:S01]  /*89b0*/  IMAD.MOV.U32 R18, RZ, RZ, RZ ;  /* 0x000000ffff127224 */ /* 0x000fe200078e00ff */
[----:B------:R-:W-:Y:S06]  /*89c0*/  BRA `(.L_x_15939) ;  /* 0x0000000000187947 */ /* 0x000fec0003800000 */
.L_x_15936:
[----:B------:R-:W0:Y:S02]  /*89d0*/  FRND.F64.FLOOR R4, R22 ;  /* 0x0000001600047313 */ /* 0x000e240000305800 */
[----:B0-----:R-:W-:Y:S02]  /*89e0*/  DADD R18, R22, -R4 ;  /* 0x0000000016127229 */ /* 0x001fe40000000804 */
[----:B------:R-:W-:-:S06]  /*89f0*/  DADD R20, R4, 1 ;  /* 0x3ff0000004147429 */ /* 0x000fcc0000000000 */
[----:B------:R-:W-:-:S06]  /*8a00*/  DSETP.GT.AND P0, PT, R18, 0.5, PT ;  /* 0x3fe000001200742a */ /* 0x000fcc0003f04000 */
[----:B------:R-:W-:Y:S02]  /*8a10*/  FSEL R18, R20, R4, P0 ;  /* 0x0000000414127208 */ /* 0x000fe40000000000 */
[----:B------:R-:W-:-:S07]  /*8a20*/  FSEL R19, R21, R5, P0 ;  /* 0x0000000515137208 */ /* 0x000fce0000000000 */
.L_x_15939:
[----:B------:R-:W-:Y:S05]  /*8a30*/  BSYNC.RECONVERGENT B1 ;  /* 0x0000000000017941 */ /* 0x000fea0003800200 */
.L_x_15935:
        /* <DEDUP_REMOVED lines=31> */
.L_x_15944:
        /* <DEDUP_REMOVED lines=11> */
.L_x_15943:
        /* <DEDUP_REMOVED lines=20> */
.L_x_15946:
[----:B------:R-:W-:Y:S05]  /*8e20*/  BSYNC.RECONVERGENT B1 ;  /* 0x0000000000017941 */ /* 0x000fea0003800200 */
.L_x_15945:
[----:B------:R-:W-:Y:S01]  /*8e30*/  LOP3.LUT R21, R3, 0x80000000, R13, 0xb8, !PT ;  /* 0x8000000003157812 */ /* 0x000fe200078eb80d */
[----:B------:R-:W-:Y:S06]  /*8e40*/  BRA `(.L_x_15942) ;  /* 0x00000000001c7947 */ /* 0x000fec0003800000 */
.L_x_15941:
[----:B------:R-:W-:-:S06]  /*8e50*/  DSETP.NAN.AND P0, PT, R6, R6, PT ;  /* 0x000000060600722a */ /* 0x000fcc0003f08000 */
[----:B------:R-:W-:-:S14]  /*8e60*/  DSETP.NUM.AND P0, PT, R4, R4, !P0 ;  /* 0x000000040400722a */ /* 0x000fdc0004707000 */
[----:B------:R-:W0:Y:S01]  /*8e70*/  @!P0 LDC.64 R20, c[0x0][0x390] ;  /* 0x0000e400ff148b82 */ /* 0x000e220000000a00 */
[----:B------:R-:W-:Y:S02]  /*8e80*/  @P0 DSETP.NEU.AND P1, PT, R4, +INF , PT ;  /* 0x7ff000000400042a */ /* 0x000fe40003f2d000 */
[----:B0-----:R-:W-:-:S06]  /*8e90*/  @!P0 DADD R20, R12, R20 ;  /* 0x000000000c148229 */ /* 0x001fcc0000000014 */
[----:B------:R-:W-:Y:S02]  /*8ea0*/  @P0 FSEL R20, R12, RZ, P1 ;  /* 0x000000ff0c140208 */ /* 0x000fe40000800000 */
[----:B------:R-:W-:-:S07]  /*8eb0*/  @P0 FSEL R21, R13, -QNAN , P1 ;  /* 0xfff800000d150808 */ /* 0x000fce0000800000 */
.L_x_15942:
[----:B------:R-:W-:Y:S05]  /*8ec0*/  BSYNC.RECONVERGENT B0 ;  /* 0x0000000000007941 */ /* 0x000fea0003800200 */
.L_x_15940:
        /* <DEDUP_REMOVED lines=26> */
.L_x_15948:
[----:B------:R-:W-:Y:S05]  /*9070*/  BSYNC.RECONVERGENT B1 ;  /* 0x0000000000017941 */ /* 0x000fea0003800200 */
.L_x_15947:
        /* <DEDUP_REMOVED lines=27> */
.L_x_15952:
[----:B------:R-:W-:Y:S05]  /*9230*/  BSYNC.RECONVERGENT B2 ;  /* 0x0000000000027941 */ /* 0x000fea0003800200 */
.L_x_15951:
[----:B------:R-:W-:Y:S01]  /*9240*/  LOP3.LUT R13, RZ, 0x80000000, R5, 0xb8, !PT ;  /* 0x80000000ff0d7812 */ /* 0x000fe200078eb805 */
[----:B------:R-:W-:Y:S01]  /*9250*/  IMAD.MOV.U32 R12, RZ, RZ, RZ ;  /* 0x000000ffff0c7224 */ /* 0x000fe200078e00ff */
[----:B------:R-:W-:Y:S06]  /*9260*/  BRA `(.L_x_15953) ;  /* 0x0000000000187947 */ /* 0x000fec0003800000 */
.L_x_15950:
[----:B------:R-:W0:Y:S02]  /*9270*/  FRND.F64.FLOOR R4, R22 ;  /* 0x0000001600047313 */ /* 0x000e240000305800 */
[----:B0-----:R-:W-:Y:S02]  /*9280*/  DADD R12, R22, -R4 ;  /* 0x00000000160c7229 */ /* 0x001fe40000000804 */
[----:B------:R-:W-:-:S06]  /*9290*/  DADD R20, R4, 1 ;  /* 0x3ff0000004147429 */ /* 0x000fcc0000000000 */
[----:B------:R-:W-:-:S06]  /*92a0*/  DSETP.GT.AND P0, PT, R12, 0.5, PT ;  /* 0x3fe000000c00742a */ /* 0x000fcc0003f04000 */
[----:B------:R-:W-:Y:S02]  /*92b0*/  FSEL R12, R20, R4, P0 ;  /* 0x00000004140c7208 */ /* 0x000fe40000000000 */
[----:B------:R-:W-:-:S07]  /*92c0*/  FSEL R13, R21, R5, P0 ;  /* 0x00000005150d7208 */ /* 0x000fce0000000000 */
.L_x_15953:
[----:B------:R-:W-:Y:S05]  /*92d0*/  BSYNC.RECONVERGENT B1 ;  /* 0x0000000000017941 */ /* 0x000fea0003800200 */
.L_x_15949:
        /* <DEDUP_REMOVED lines=31> */
.L_x_15958:
        /* <DEDUP_REMOVED lines=11> */
.L_x_15957:
        /* <DEDUP_REMOVED lines=20> */
.L_x_15960:
[----:B------:R-:W-:Y:S05]  /*96c0*/  BSYNC.RECONVERGENT B1 ;  /* 0x0000000000017941 */ /* 0x000fea0003800200 */
.L_x_15959:
[----:B------:R-:W-:Y:S01]  /*96d0*/  LOP3.LUT R21, R3, 0x80000000, R15, 0xb8, !PT ;  /* 0x8000000003157812 */ /* 0x000fe200078eb80f */
[----:B------:R-:W-:Y:S06]  /*96e0*/  BRA `(.L_x_15956) ;  /* 0x00000000001c7947 */ /* 0x000fec0003800000 */
.L_x_15955:
[----:B------:R-:W-:-:S06]  /*96f0*/  DSETP.NAN.AND P0, PT, R6, R6, PT ;  /* 0x000000060600722a */ /* 0x000fcc0003f08000 */
[----:B------:R-:W-:-:S14]  /*9700*/  DSETP.NUM.AND P0, PT, R4, R4, !P0 ;  /* 0x000000040400722a */ /* 0x000fdc0004707000 */
[----:B------:R-:W0:Y:S01]  /*9710*/  @!P0 LDC.64 R20, c[0x0][0x390] ;  /* 0x0000e400ff148b82 */ /* 0x000e220000000a00 */
[----:B------:R-:W-:Y:S02]  /*9720*/  @P0 DSETP.NEU.AND P1, PT, R4, +INF , PT ;  /* 0x7ff000000400042a */ /* 0x000fe40003f2d000 */
[----:B0-----:R-:W-:-:S06]  /*9730*/  @!P0 DADD R20, R14, R20 ;  /* 0x000000000e148229 */ /* 0x001fcc0000000014 */
[----:B------:R-:W-:Y:S02]  /*9740*/  @P0 FSEL R20, R14, RZ, P1 ;  /* 0x000000ff0e140208 */ /* 0x000fe40000800000 */
[----:B------:R-:W-:-:S07]  /*9750*/  @P0 FSEL R21, R15, -QNAN , P1 ;  /* 0xfff800000f150808 */ /* 0x000fce0000800000 */
.L_x_15956:
[----:B------:R-:W-:Y:S05]  /*9760*/  BSYNC.RECONVERGENT B0 ;  /* 0x0000000000007941 */ /* 0x000fea0003800200 */
.L_x_15954:
        /* <DEDUP_REMOVED lines=26> */
.L_x_15962:
[----:B------:R-:W-:Y:S05]  /*9910*/  BSYNC.RECONVERGENT B1 ;  /* 0x0000000000017941 */ /* 0x000fea0003800200 */
.L_x_15961:
        /* <DEDUP_REMOVED lines=27> */
.L_x_15966:
[----:B------:R-:W-:Y:S05]  /*9ad0*/  BSYNC.RECONVERGENT B2 ;  /* 0x0000000000027941 */ /* 0x000fea0003800200 */
.L_x_15965:
[----:B------:R-:W-:Y:S01]  /*9ae0*/  LOP3.LUT R15, RZ, 0x80000000, R5, 0xb8, !PT ;  /* 0x80000000ff0f7812 */ /* 0x000fe200078eb805 */
[----:B------:R-:W-:Y:S01]  /*9af0*/  IMAD.MOV.U32 R14, RZ, RZ, RZ ;  /* 0x000000ffff0e7224 */ /* 0x000fe200078e00ff */
[----:B------:R-:W-:Y:S06]  /*9b00*/  BRA `(.L_x_15967) ;  /* 0x0000000000187947 */ /* 0x000fec0003800000 */
.L_x_15964:
[----:B------:R-:W0:Y:S02]  /*9b10*/  FRND.F64.FLOOR R4, R22 ;  /* 0x0000001600047313 */ /* 0x000e240000305800 */
[----:B0-----:R-:W-:Y:S02]  /*9b20*/  DADD R14, R22, -R4 ;  /* 0x00000000160e7229 */ /* 0x001fe40000000804 */
[----:B------:R-:W-:-:S06]  /*9b30*/  DADD R20, R4, 1 ;  /* 0x3ff0000004147429 */ /* 0x000fcc0000000000 */
[----:B------:R-:W-:-:S06]  /*9b40*/  DSETP.GT.AND P0, PT, R14, 0.5, PT ;  /* 0x3fe000000e00742a */ /* 0x000fcc0003f04000 */
[----:B------:R-:W-:Y:S02]  /*9b50*/  FSEL R14, R20, R4, P0 ;  /* 0x00000004140e7208 */ /* 0x000fe40000000000 */
[----:B------:R-:W-:-:S07]  /*9b60*/  FSEL R15, R21, R5, P0 ;  /* 0x00000005150f7208 */ /* 0x000fce0000000000 */
.L_x_15967:
[----:B------:R-:W-:Y:S05]  /*9b70*/  BSYNC.RECONVERGENT B1 ;  /* 0x0000000000017941 */ /* 0x000fea0003800200 */
.L_x_15963:
        /* <DEDUP_REMOVED lines=31> */
.L_x_15972:
        /* <DEDUP_REMOVED lines=11> */
.L_x_15971:
        /* <DEDUP_REMOVED lines=20> */
.L_x_15974:
[----:B------:R-:W-:Y:S05]  /*9f60*/  BSYNC.RECONVERGENT B1 ;  /* 0x0000000000017941 */ /* 0x000fea0003800200 */
.L_x_15973:
[----:B------:R-:W-:Y:S01]  /*9f70*/  LOP3.LUT R21, R3, 0x80000000, R9, 0xb8, !PT ;  /* 0x8000000003157812 */ /* 0x000fe200078eb809 */
[----:B------:R-:W-:Y:S06]  /*9f80*/  BRA `(.L_x_15970) ;  /* 0x00000000001c7947 */ /* 0x000fec0003800000 */
.L_x_15969:
[----:B------:R-:W-:-:S06]  /*9f90*/  DSETP.NAN.AND P0, PT, R6, R6, PT ;  /* 0x000000060600722a */ /* 0x000fcc0003f08000 */
[----:B------:R-:W-:-:S14]  /*9fa0*/  DSETP.NUM.AND P0, PT, R4, R4, !P0 ;  /* 0x000000040400722a */ /* 0x000fdc0004707000 */
[----:B------:R-:W0:Y:S01]  /*9fb0*/  @!P0 LDC.64 R20, c[0x0][0x390] ;  /* 0x0000e400ff148b82 */ /* 0x000e220000000a00 */
[----:B------:R-:W-:Y:S02]  /*9fc0*/  @P0 DSETP.NEU.AND P1, PT, R4, +INF , PT ;  /* 0x7ff000000400042a */ /* 0x000fe40003f2d000 */
[----:B0-----:R-:W-:-:S06]  /*9fd0*/  @!P0 DADD R20, R8, R20 ;  /* 0x0000000008148229 */ /* 0x001fcc0000000014 */
[----:B------:R-:W-:Y:S02]  /*9fe0*/  @P0 FSEL R20, R8, RZ, P1 ;  /* 0x000000ff08140208 */ /* 0x000fe40000800000 */
[----:B------:R-:W-:-:S07]  /*9ff0*/  @P0 FSEL R21, R9, -QNAN , P1 ;  /* 0xfff8000009150808 */ /* 0x000fce0000800000 */
.L_x_15970:
[----:B------:R-:W-:Y:S05]  /*a000*/  BSYNC.RECONVERGENT B0 ;  /* 0x0000000000007941 */ /* 0x000fea0003800200 */
.L_x_15968:
        /* <DEDUP_REMOVED lines=26> */
.L_x_15976:
[----:B------:R-:W-:Y:S05]  /*a1b0*/  BSYNC.RECONVERGENT B1 ;  /* 0x0000000000017941 */ /* 0x000fea0003800200 */
.L_x_15975:
        /* <DEDUP_REMOVED lines=27> */
.L_x_15980:
[----:B------:R-:W-:Y:S05]  /*a370*/  BSYNC.RECONVERGENT B2 ;  /* 0x0000000000027941 */ /* 0x000fea0003800200 */
.L_x_15979:
[----:B------:R-:W-:Y:S01]  /*a380*/  LOP3.LUT R9, RZ, 0x80000000, R5, 0xb8, !PT ;  /* 0x80000000ff097812 */ /* 0x000fe200078eb805 */
[----:B------:R-:W-:Y:S01]  /*a390*/  IMAD.MOV.U32 R8, RZ, RZ, RZ ;  /* 0x000000ffff087224 */ /* 0x000fe200078e00ff */
[----:B------:R-:W-:Y:S06]  /*a3a0*/  BRA `(.L_x_15981) ;  /* 0x0000000000187947 */ /* 0x000fec0003800000 */
.L_x_15978:
[----:B------:R-:W0:Y:S02]  /*a3b0*/  FRND.F64.FLOOR R4, R22 ;  /* 0x0000001600047313 */ /* 0x000e240000305800 */
[----:B0-----:R-:W-:Y:S02]  /*a3c0*/  DADD R8, R22, -R4 ;  /* 0x0000000016087229 */ /* 0x001fe40000000804 */
[----:B------:R-:W-:-:S06]  /*a3d0*/  DADD R20, R4, 1 ;  /* 0x3ff0000004147429 */ /* 0x000fcc0000000000 */
[----:B------:R-:W-:-:S06]  /*a3e0*/  DSETP.GT.AND P0, PT, R8, 0.5, PT ;  /* 0x3fe000000800742a */ /* 0x000fcc0003f04000 */
[----:B------:R-:W-:Y:S02]  /*a3f0*/  FSEL R8, R20, R4, P0 ;  /* 0x0000000414087208 */ /* 0x000fe40000000000 */
[----:B------:R-:W-:-:S07]  /*a400*/  FSEL R9, R21, R5, P0 ;  /* 0x0000000515097208 */ /* 0x000fce0000000000 */
.L_x_15981:
[----:B------:R-:W-:Y:S05]  /*a410*/  BSYNC.RECONVERGENT B1 ;  /* 0x0000000000017941 */ /* 0x000fea0003800200 */
.L_x_15977:
        /* <DEDUP_REMOVED lines=25> */
[----:B------:R-:W-:-:S03]  /*a5b0*/  LOP3.LUT R6, R5, 0xfffff, RZ, 0xc0, !PT ;  /* 0x000fffff05067812 */ /* 0x000fc600078ec0ff */
[----:B------:R-:W-:Y:S01]  /*a5c0*/  @!P0 VIADD R3, R7, 0xffffffca ;  /* 0xffffffca07038836 */ /* 0x000fe20000000000 */
[----:B------:R-:W-:Y:S02]  /*a5d0*/  LOP3.LUT R7, R0, 0x100000, RZ, 0xfc, !PT ;  /* 0x0010000000077812 */ /* 0x000fe400078efcff */
[----:B------:R-:W-:Y:S01]  /*a5e0*/  LOP3.LUT R6, R6, 0x100000, RZ, 0xfc, !PT ;  /* 0x0010000006067812 */ /* 0x000fe200078efcff */
[----:B------:R-:W-:-:S07]  /*a5f0*/  IMAD.IADD R0, R3, 0x1, -R22 ;  /* 0x0000000103007824 */ /* 0x000fce00078e0a16 */
.L_x_15986:
        /* <DEDUP_REMOVED lines=11> */
.L_x_15985:
        /* <DEDUP_REMOVED lines=19> */
.L_x_15988:
[----:B------:R-:W-:Y:S05]  /*a7e0*/  BSYNC.RECONVERGENT B1 ;  /* 0x0000000000017941 */ /* 0x000fea0003800200 */
.L_x_15987:
[----:B------:R-:W-:Y:S01]  /*a7f0*/  LOP3.LUT R21, R21, 0x80000000, R11, 0xb8, !PT ;  /* 0x8000000015157812 */ /* 0x000fe200078eb80b */
[----:B------:R-:W-:Y:S06]  /*a800*/  BRA `(.L_x_15984) ;  /* 0x00000000001c7947 */ /* 0x000fec0003800000 */
.L_x_15983:
[----:B------:R-:W-:-:S06]  /*a810*/  DSETP.NAN.AND P0, PT, R6, R6, PT ;  /* 0x000000060600722a */ /* 0x000fcc0003f08000 */
[----:B------:R-:W-:-:S14]  /*a820*/  DSETP.NUM.AND P0, PT, R4, R4, !P0 ;  /* 0x000000040400722a */ /* 0x000fdc0004707000 */
[----:B------:R-:W0:Y:S01]  /*a830*/  @!P0 LDC.64 R20, c[0x0][0x390] ;  /* 0x0000e400ff148b82 */ /* 0x000e220000000a00 */
[----:B------:R-:W-:Y:S02]  /*a840*/  @P0 DSETP.NEU.AND P1, PT, R4, +INF , PT ;  /* 0x7ff000000400042a */ /* 0x000fe40003f2d000 */
[----:B0-----:R-:W-:-:S06]  /*a850*/  @!P0 DADD R20, R10, R20 ;  /* 0x000000000a148229 */ /* 0x001fcc0000000014 */
[----:B------:R-:W-:Y:S02]  /*a860*/  @P0 FSEL R20, R10, RZ, P1 ;  /* 0x000000ff0a140208 */ /* 0x000fe40000800000 */
[----:B------:R-:W-:-:S07]  /*a870*/  @P0 FSEL R21, R11, -QNAN , P1 ;  /* 0xfff800000b150808 */ /* 0x000fce0000800000 */
.L_x_15984:
[----:B------:R-:W-:Y:S05]  /*a880*/  BSYNC.RECONVERGENT B0 ;  /* 0x0000000000007941 */ /* 0x000fea0003800200 */
.L_x_15982:
        /* <DEDUP_REMOVED lines=26> */
.L_x_15990:
[----:B------:R-:W-:Y:S05]  /*aa30*/  BSYNC.RECONVERGENT B1 ;  /* 0x0000000000017941 */ /* 0x000fea0003800200 */
.L_x_15989:
        /* <DEDUP_REMOVED lines=27> */
[----:B------:R-:W-:-:S07]  /*abf0*/  IMAD.MOV.U32 R3, RZ, RZ, R5 ;  /* 0x000000ffff037224 */ /* 0x000fce00078e0005 */
.L_x_15993:
[----:B------:R-:W-:Y:S05]  /*ac00*/  BSYNC.RECONVERGENT B2 ;  /* 0x0000000000027941 */ /* 0x000fea0003800200 */
.L_x_15992:
[----:B------:R-:W-:Y:S01]  /*ac10*/  LOP3.LUT R11, RZ, 0x80000000, R3, 0xb8, !PT ;  /* 0x80000000ff0b7812 */ /* 0x000fe200078eb803 */
[----:B------:R-:W-:Y:S01]  /*ac20*/  IMAD.MOV.U32 R10, RZ, RZ, RZ ;  /* 0x000000ffff0a7224 */ /* 0x000fe200078e00ff */
[----:B------:R-:W-:Y:S06]  /*ac30*/  BRA `(.L_x_15994) ;  /* 0x0000000000187947 */ /* 0x000fec0003800000 */
.L_x_15991:
[----:B------:R-:W0:Y:S02]  /*ac40*/  FRND.F64.FLOOR R2, R20 ;  /* 0x0000001400027313 */ /* 0x000e240000305800 */
[----:B0-----:R-:W-:Y:S02]  /*ac50*/  DADD R4, R20, -R2 ;  /* 0x0000000014047229 */ /* 0x001fe40000000802 */
[----:B------:R-:W-:-:S06]  /*ac60*/  DADD R6, R2, 1 ;  /* 0x3ff0000002067429 */ /* 0x000fcc0000000000 */
[----:B------:R-:W-:-:S06]  /*ac70*/  DSETP.GT.AND P0, PT, R4, 0.5, PT ;  /* 0x3fe000000400742a */ /* 0x000fcc0003f04000 */
[----:B------:R-:W-:Y:S02]  /*ac80*/  FSEL R10, R6, R2, P0 ;  /* 0x00000002060a7208 */ /* 0x000fe40000000000 */
[----:B------:R-:W-:-:S07]  /*ac90*/  FSEL R11, R7, R3, P0 ;  /* 0x00000003070b7208 */ /* 0x000fce0000000000 */
.L_x_15994:
[----:B------:R-:W-:Y:S05]  /*aca0*/  BSYNC.RECONVERGENT B1 ;  /* 0x0000000000017941 */ /* 0x000fea0003800200 */
.L_x_15884:
[----:B------:R-:W0:Y:S02]  /*acb0*/  LDC.64 R2, c[0x0][0x398] ;  /* 0x0000e600ff027b82 */ /* 0x000e240000000a00 */
[----:B0-----:R-:W-:-:S04]  /*acc0*/  IMAD.WIDE.U32 R42, R42, 0x8, R2 ;  /* 0x000000082a2a7825 */ /* 0x001fc800078e0002 */
[----:B------:R-:W-:-:S05]  /*acd0*/  IMAD.WIDE.U32 R42, R47, 0x10, R42 ;  /* 0x000000102f2a7825 */ /* 0x000fca00078e002a */
[----:B------:R-:W-:Y:S04]  /*ace0*/  STG.E.128 desc[UR4][R42.64], R24 ;  /* 0x000000182a007986 */ /* 0x000fe8000c101d04 */
[----:B------:R-:W-:Y:S04]  /*acf0*/  STG.E.128 desc[UR4][R42.64+0x800], R16 ;  /* 0x000800102a007986 */ /* 0x000fe8000c101d04 */
[----:B------:R-:W-:Y:S04]  /*ad00*/  STG.E.128 desc[UR4][R42.64+0x1000], R12 ;  /* 0x0010000c2a007986 */ /* 0x000fe8000c101d04 */
[----:B------:R-:W-:Y:S01]  /*ad10*/  STG.E.128 desc[UR4][R42.64+0x1800], R8 ;  /* 0x001800082a007986 */ /* 0x000fe2000c101d04 */
[----:B------:R-:W-:Y:S05]  /*ad20*/  EXIT ;  /* 0x000000000000794d */ /* 0x000fea0003800000 */
        .weak           $__internal_11_$__cuda_sm20_div_rn_f64_full
        .type           $__internal_11_$__cuda_sm20_div_rn_f64_full,@function
        .size           $__internal_11_$__cuda_sm20_div_rn_f64_full,(.L_x_36960 - $__internal_11_$__cuda_sm20_div_rn_f64_full)
$__internal_11_$__cuda_sm20_div_rn_f64_full:
[C---:B------:R-:W-:Y:S01]  /*ad30*/  FSETP.GEU.AND P4, PT, |R45|.reuse, 1.469367938527859385e-39, PT ;  /* 0x001000002d00780b */ /* 0x040fe20003f8e200 */
[----:B------:R-:W-:Y:S01]  /*ad40*/  IMAD.U32 R30, RZ, RZ, UR6 ;  /* 0x00000006ff1e7e24 */ /* 0x000fe2000f8e00ff */
[C---:B------:R-:W-:Y:S01]  /*ad50*/  LOP3.LUT R31, R45.reuse, 0x800fffff, RZ, 0xc0, !PT ;  /* 0x800fffff2d1f7812 */ /* 0x040fe200078ec0ff */
[----:B------:R-:W-:Y:S01]  /*ad60*/  IMAD.U32 R32, RZ, RZ, UR6 ;  /* 0x00000006ff207e24 */ /* 0x000fe2000f8e00ff */
[----:B------:R-:W-:Y:S01]  /*ad70*/  LOP3.LUT R44, R45, 0x7ff00000, RZ, 0xc0, !PT ;  /* 0x7ff000002d2c7812 */ /* 0x000fe200078ec0ff */
[----:B------:R-:W-:Y:S01]  /*ad80*/  IMAD.MOV.U32 R37, RZ, RZ, R5 ;  /* 0x000000ffff257224 */ /* 0x000fe200078e0005 */
[----:B------:R-:W-:Y:S01]  /*ad90*/  LOP3.LUT R33, R31, 0x3ff00000, RZ, 0xfc, !PT ;  /* 0x3ff000001f217812 */ /* 0x000fe200078efcff */
[----:B------:R-:W-:Y:S01]  /*ada0*/  IMAD.MOV.U32 R31, RZ, RZ, R45 ;  /* 0x000000ffff1f7224 */ /* 0x000fe200078e002d */
[----:B------:R-:W-:Y:S01]  /*adb0*/  BSSY.RECONVERGENT B0, `(.L_x_15995) ;  /* 0x0000059000007945 */ /* 0x000fe20003800200 */
[----:B------:R-:W-:Y:S01]  /*adc0*/  IMAD.MOV.U32 R34, RZ, RZ, 0x1 ;  /* 0x00000001ff227424 */ /* 0x000fe200078e00ff */
[C---:B------:R-:W-:Y:S01]  /*add0*/  FSETP.GEU.AND P0, PT, |R37|.reuse, 1.469367938527859385e-39, PT ;  /* 0x001000002500780b */ /* 0x040fe20003f0e200 */
[----:B------:R-:W-:Y:S01]  /*ade0*/  IMAD.MOV.U32 R36, RZ, RZ, R4 ;  /* 0x000000ffff247224 */ /* 0x000fe200078e0004 */
[----:B------:R-:W-:Y:S01]  /*adf0*/  LOP3.LUT R43, R37, 0x7ff00000, RZ, 0xc0, !PT ;  /* 0x7ff00000252b7812 */ /* 0x000fe200078ec0ff */
[----:B------:R-:W-:Y:S01]  /*ae00*/  @!P4 DMUL R32, R30, 8.98846567431157953865e+307 ;  /* 0x7fe000001e20c828 */ /* 0x000fe20000000000 */
[----:B------:R-:W-:-:S02]  /*ae10*/  IMAD.MOV.U32 R46, RZ, RZ, 0x1ca00000 ;  /* 0x1ca00000ff2e7424 */ /* 0x000fc400078e00ff */
        /* <DEDUP_REMOVED lines=58> */
.L_x_15996:
        /* <DEDUP_REMOVED lines=17> */
.L_x_15999:
[----:B------:R-:W-:-:S05]  /*b2d0*/  LOP3.LUT R4, R31, 0x80000, RZ, 0xfc, !PT ;  /* 0x000800001f047812 */ /* 0x000fca00078efcff */
[----:B------:R-:W-:Y:S02]  /*b2e0*/  IMAD.MOV.U32 R5, RZ, RZ, R4 ;  /* 0x000000ffff057224 */ /* 0x000fe400078e0004 */
[----:B------:R-:W-:Y:S01]  /*b2f0*/  IMAD.MOV.U32 R4, RZ, RZ, R30 ;  /* 0x000000ffff047224 */ /* 0x000fe200078e001e */
[----:B------:R-:W-:Y:S06]  /*b300*/  BRA `(.L_x_15997) ;  /* 0x00000000000c7947 */ /* 0x000fec0003800000 */
.L_x_15998:
[----:B------:R-:W-:-:S05]  /*b310*/  LOP3.LUT R4, R37, 0x80000, RZ, 0xfc, !PT ;  /* 0x0008000025047812 */ /* 0x000fca00078efcff */
[----:B------:R-:W-:Y:S02]  /*b320*/  IMAD.MOV.U32 R5, RZ, RZ, R4 ;  /* 0x000000ffff057224 */ /* 0x000fe400078e0004 */
[----:B------:R-:W-:-:S07]  /*b330*/  IMAD.MOV.U32 R4, RZ, RZ, R36 ;  /* 0x000000ffff047224 */ /* 0x000fce00078e0024 */
.L_x_15997:
[----:B------:R-:W-:Y:S05]  /*b340*/  BSYNC.RECONVERGENT B0 ;  /* 0x0000000000007941 */ /* 0x000fea0003800200 */
.L_x_15995:
[----:B------:R-:W-:Y:S02]  /*b350*/  IMAD.MOV.U32 R30, RZ, RZ, R3 ;  /* 0x000000ffff1e7224 */ /* 0x000fe400078e0003 */
[----:B------:R-:W-:-:S04]  /*b360*/  IMAD.MOV.U32 R31, RZ, RZ, 0x0 ;  /* 0x00000000ff1f7424 */ /* 0x000fc800078e00ff */
[----:B------:R-:W-:Y:S05]  /*b370*/  RET.REL.NODEC R30 `(_ZN2at6native29vectorized_elementwise_kernelILi2ENS0_13BUnaryFunctorIdddZZZNS0_15binary_internal21div_floor_kernel_cudaERNS_18TensorIteratorBaseEENKUlvE1_clEvENKUlvE_clEvEUlddE_EESt5arrayIPcLm2EEEEviT0_T1_) ;  /* 0xffffff4c1e207950 */ /* 0x000fea0003c3ffff */
.L_x_16000:
        /* <DEDUP_REMOVED lines=16> */
.L_x_36960:


//--------------------- .text._ZN2at6native29vectorized_elementwise_kernelILi4ENS0_13BUnaryFunctorIdddZZZNS0_15binary_internal21div_floor_kernel_cudaERNS_18TensorIteratorBaseEENKUlvE1_clEvENKUlvE_clEvEUlddE_EESt5arrayIPcLm2EEEEviT0_T1_ --------------------------
	.section	.text._ZN2at6native29vectorized_elementwise_kernelILi4ENS0_13BUnaryFunctorIdddZZZNS0_15binary_internal21div_floor_kernel_cudaERNS_18TensorIteratorBaseEENKUlvE1_clEvENKUlvE_clEvEUlddE_EESt5arrayIPcLm2EEEEviT0_T1_,"ax",@progbits
	.align	128
        .global         _ZN2at6native29vectorized_elementwise_kernelILi4ENS0_13BUnaryFunctorIdddZZZNS0_15binary_internal21div_floor_kernel_cudaERNS_18TensorIteratorBaseEENKUlvE1_clEvENKUlvE_clEvEUlddE_EESt5arrayIPcLm2EEEEviT0_T1_
        .type           _ZN2at6native29vectorized_elementwise_kernelILi4ENS0_13BUnaryFunctorIdddZZZNS0_15binary_internal21div_floor_kernel_cudaERNS_18TensorIteratorBaseEENKUlvE1_clEvENKUlvE_clEvEUlddE_EESt5arrayIPcLm2EEEEviT0_T1_,@function
        .size           _ZN2at6native29vectorized_elementwise_kernelILi4ENS0_13BUnaryFunctorIdddZZZNS0_15binary_internal21div_floor_kernel_cudaERNS_18TensorIteratorBaseEENKUlvE1_clEvENKUlvE_clEvEUlddE_EESt5arrayIPcLm2EEEEviT0_T1_,(.L_x_36961 - _ZN2at6native29vectorized_elementwise_kernelILi4ENS0_13BUnaryFunctorIdddZZZNS0_15binary_internal21div_floor_kernel_cudaERNS_18TensorIteratorBaseEENKUlvE1_clEvENKUlvE_clEvEUlddE_EESt5arrayIPcLm2EEEEviT0_T1_)
        .other          _ZN2at6native29vectorized_elementwise_kernelILi4ENS0_13BUnaryFunctorIdddZZZNS0_15binary_internal21div_floor_kernel_cudaERNS_18TensorIteratorBaseEENKUlvE1_clEvENKUlvE_clEvEUlddE_EESt5arrayIPcLm2EEEEviT0_T1_,@"STO_CUDA_ENTRY STV_DEFAULT"
_ZN2at6native29vectorized_elementwise_kernelILi4ENS0_13BUnaryFunctorIdddZZZNS0_15binary_internal21div_floor_kernel_cudaERNS_18TensorIteratorBaseEENKUlvE1_clEvENKUlvE_clEvEUlddE_EESt5arrayIPcLm2EEEEviT0_T1_:
.text._ZN2at6native29vectorized_elementwise_kernelILi4ENS0_13BUnaryFunctorIdddZZZNS0_15binary_internal21div_floor_kernel_cudaERNS_18TensorIteratorBaseEENKUlvE1_clEvENKUlvE_clEvEUlddE_EESt5arrayIPcLm2EEEEviT0_T1_:
        /* <DEDUP_REMOVED lines=95> */
[----:B------:R-:W-:Y:S05]  /*05f0*/  CALL.REL.NOINC `($__internal_12_$__cuda_sm20_div_rn_f64_full) ;  /* 0x000000a400bc7944 */ /* 0x000fea0003c00000 */
.L_x_16004:
[----:B------:R-:W-:Y:S05]  /*0600*/  BSYNC.RECONVERGENT B1 ;  /* 0x0000000000017941 */ /* 0x000fea0003800200 */
.L_x_16003:
        /* <DEDUP_REMOVED lines=22> */
[----:B------:R-:W-:Y:S05]  /*0770*/  CALL.REL.NOINC `($__internal_12_$__cuda_sm20_div_rn_f64_full) ;  /* 0x000000a4005c7944 */ /* 0x000fea0003c00000 */
[----:B------:R-:W-:Y:S02]  /*0780*/  IMAD.MOV.U32 R6, RZ, RZ, R4 ;  /* 0x000000ffff067224 */ /* 0x000fe400078e0004 */
[----:B------:R-:W-:-:S07]  /*0790*/  IMAD.MOV.U32 R7, RZ, RZ, R5 ;  /* 0x000000ffff077224 */ /* 0x000fce00078e0005 */
.L_x_16006:
[----:B------:R-:W-:Y:S05]  /*07a0*/  BSYNC.RECONVERGENT B1 ;  /* 0x0000000000017941 */ /* 0x000fea0003800200 */
.L_x_16005:
        /* <DEDUP_REMOVED lines=21> */
.L_x_16008:
[----:B------:R-:W-:Y:S05]  /*0900*/  BSYNC.RECONVERGENT B1 ;  /* 0x0000000000017941 */ /* 0x000fea0003800200 */
.L_x_16007:
        /* <DEDUP_REMOVED lines=25> */
.L_x_16010:
[----:B------:R-:W-:Y:S05]  /*0aa0*/  BSYNC.RECONVERGENT B1 ;  /* 0x0000000000017941 */ /* 0x000fea0003800200 */
.L_x_16009:
        /* <DEDUP_REMOVED lines=21> */
.L_x_16012:
[----:B------:R-:W-:Y:S05]  /*0c00*/  BSYNC.RECONVERGENT B1 ;  /* 0x0000000000017941 */ /* 0x000fea0003800200 */
.L_x_16011:
        /* <DEDUP_REMOVED lines=25> */
.L_x_16014:
[----:B------:R-:W-:Y:S05]  /*0da0*/  BSYNC.RECONVERGENT B1 ;  /* 0x0000000000017941 */ /* 0x000fea0003800200 */
.L_x_16013:
        /* <DEDUP_REMOVED lines=21> */
.L_x_16016:
[----:B------:R-:W-:Y:S05]  /*0f00*/  BSYNC.RECONVERGENT B1 ;  /* 0x0000000000017941 */ /* 0x000fea0003800200 */
.L_x_16015:
        /* <DEDUP_REMOVED lines=25> */
.L_x_16018:
[----:B------:R-:W-:Y:S05]  /*10a0*/  BSYNC.RECONVERGENT B1 ;  /* 0x0000000000017941 */ /* 0x000fea0003800200 */
.L_x_16017:
[----:B------:R-:W-:Y:S05]  /*10b0*/  BRA `(.L_x_16019) ;  /* 0x0000004400847947 */ /* 0x000fea0003800000 */
.L_x_16002:
        /* <DEDUP_REMOVED lines=16> */
.L_x_16023:
        /* <DEDUP_REMOVED lines=24> */
.L_x_16026:
        /* <DEDUP_REMOVED lines=11> */
.L_x_16025:
        /* <DEDUP_REMOVED lines=20> */
.L_x_16028:
[----:B------:R-:W-:Y:S05]  /*1530*/  BSYNC.RECONVERGENT B2 ;  /* 0x0000000000027941 */ /* 0x000fea0003800200 */
.L_x_16027:
[----:B------:R-:W-:-:S07]  /*1540*/  LOP3.LUT R33, R3, 0x80000000, R7, 0xb8, !PT ;  /* 0x8000000003217812 */ /* 0x000fce00078eb807 */
.L_x_16024:
[----:B------:R-:W-:Y:S05]  /*1550*/  BSYNC.RECONVERGENT B0 ;  /* 0x0000000000007941 */ /* 0x000fea0003800200 */
.L_x_16022:
        /* <DEDUP_REMOVED lines=24> */
.L_x_16030:
[----:B------:R-:W-:Y:S05]  /*16e0*/  BSYNC.RECONVERGENT B2 ;  /* 0x0000000000027941 */ /* 0x000fea0003800200 */
.L_x_16029:
        /* <DEDUP_REMOVED lines=32> */
.L_x_16032:
[----:B------:R-:W-:Y:S05]  /*18f0*/  BSYNC.RECONVERGENT B2 ;  /* 0x0000000000027941 */ /* 0x000fea0003800200 */
.L_x_16031:
[----:B------:R-:W-:Y:S01]  /*1900*/  LOP3.LUT R27, RZ, 0x80000000, R5, 0xb8, !PT ;  /* 0x80000000ff1b7812 */ /* 0x000fe200078eb805 */
[----:B------:R-:W-:-:S07]  /*1910*/  IMAD.MOV.U32 R26, RZ, RZ, RZ ;  /* 0x000000ffff1a7224 */ /* 0x000fce00078e00ff */
.L_x_16021:
[----:B------:R-:W-:Y:S05]  /*1920*/  BSYNC.RECONVERGENT B1 ;  /* 0x0000000000017941 */ /* 0x000fea0003800200 */
.L_x_16020:
        /* <DEDUP_REMOVED lines=35> */
.L_x_16039:
        /* <DEDUP_REMOVED lines=11> */
.L_x_16038:
        /* <DEDUP_REMOVED lines=20> */
.L_x_16041:
[----:B------:R-:W-:Y:S05]  /*1d50*/  BSYNC.RECONVERGENT B2 ;  /* 0x0000000000027941 */ /* 0x000fea0003800200 */
.L_x_16040:
[----:B------:R-:W-:Y:S01]  /*1d60*/  LOP3.LUT R7, R3, 0x80000000, R9, 0xb8, !PT ;  /* 0x8000000003077812 */ /* 0x000fe200078eb809 */
[----:B------:R-:W-:Y:S06]  /*1d70*/  BRA `(.L_x_16037) ;  /* 0x00000000001c7947 */ /* 0x000fec0003800000 */
.L_x_16036:
[----:B------:R-:W-:-:S06]  /*1d80*/  DSETP.NAN.AND P0, PT, R22, R22, PT ;  /* 0x000000161600722a */ /* 0x000fcc0003f08000 */
[----:B------:R-:W-:-:S14]  /*1d90*/  DSETP.NUM.AND P0, PT, R4, R4, !P0 ;  /* 0x000000040400722a */ /* 0x000fdc0004707000 */
[----:B------:R-:W0:Y:S01]  /*1da0*/  @!P0 LDC.64 R6, c[0x0][0x390] ;  /* 0x0000e400ff068b82 */ /* 0x000e220000000a00 */
[----:B------:R-:W-:Y:S02]  /*1db0*/  @P0 DSETP.NEU.AND P1, PT, R4, +INF , PT ;  /* 0x7ff000000400042a */ /* 0x000fe40003f2d000 */
[----:B0-----:R-:W-:-:S06]  /*1dc0*/  @!P0 DADD R6, R8, R6 ;  /* 0x0000000008068229 */ /* 0x001fcc0000000006 */
[----:B------:R-:W-:Y:S02]  /*1dd0*/  @P0 FSEL R6, R8, RZ, P1 ;  /* 0x000000ff08060208 */ /* 0x000fe40000800000 */
[----:B------:R-:W-:-:S07]  /*1de0*/  @P0 FSEL R7, R9, -QNAN , P1 ;  /* 0xfff8000009070808 */ /* 0x000fce0000800000 */
.L_x_16037:
[----:B------:R-:W-:Y:S05]  /*1df0*/  BSYNC.RECONVERGENT B0 ;  /* 0x0000000000007941 */ /* 0x000fea0003800200 */
.L_x_16035:
        /* <DEDUP_REMOVED lines=26> */
.L_x_16043:
[----:B------:R-:W-:Y:S05]  /*1fa0*/  BSYNC.RECONVERGENT B2 ;  /* 0x0000000000027941 */ /* 0x000fea0003800200 */
.L_x_16042:
        /* <DEDUP_REMOVED lines=26> */
.L_x_16046:
[----:B------:R-:W-:Y:S05]  /*2150*/  BSYNC.RECONVERGENT B2 ;  /* 0x0000000000027941 */ /* 0x000fea0003800200 */
.L_x_16045:
[----:B------:R-:W-:Y:S01]  /*2160*/  LOP3.LUT R7, RZ, 0x80000000, R5, 0xb8, !PT ;  /* 0x80000000ff077812 */ /* 0x000fe200078eb805 */
[----:B------:R-:W-:Y:S01]  /*2170*/  IMAD.MOV.U32 R6, RZ, RZ, RZ ;  /* 0x000000ffff067224 */ /* 0x000fe200078e00ff */
[----:B------:R-:W-:Y:S06]  /*2180*/  BRA `(.L_x_16034) ;  /* 0x0000000000187947 */ /* 0x000fec0003800000 */
.L_x_16044:
[----:B------:R-:W0:Y:S02]  /*2190*/  FRND.F64.FLOOR R4, R30 ;  /* 0x0000001e00047313 */ /* 0x000e240000305800 */
[----:B0-----:R-:W-:Y:S02]  /*21a0*/  DADD R6, R30, -R4 ;  /* 0x000000001e067229 */ /* 0x001fe40000000804 */
[----:B------:R-:W-:-:S06]  /*21b0*/  DADD R8, R4, 1 ;  /* 0x3ff0000004087429 */ /* 0x000fcc0000000000 */
[----:B------:R-:W-:-:S06]  /*21c0*/  DSETP.GT.AND P0, PT, R6, 0.5, PT ;  /* 0x3fe000000600742a */ /* 0x000fcc0003f04000 */
[----:B------:R-:W-:Y:S02]  /*21d0*/  FSEL R6, R8, R4, P0 ;  /* 0x0000000408067208 */ /* 0x000fe40000000000 */
[----:B------:R-:W-:-:S07]  /*21e0*/  FSEL R7, R9, R5, P0 ;  /* 0x0000000509077208 */ /* 0x000fce0000000000 */
.L_x_16034:
[----:B------:R-:W-:Y:S05]  /*21f0*/  BSYNC.RECONVERGENT B1 ;  /* 0x0000000000017941 */ /* 0x000fea0003800200 */
.L_x_16033:
        /* <DEDUP_REMOVED lines=35> */
.L_x_16053:
        /* <DEDUP_REMOVED lines=11> */
.L_x_16052:
        /* <DEDUP_REMOVED lines=20> */
.L_x_16055:
[----:B------:R-:W-:Y:S05]  /*2620*/  BSYNC.RECONVERGENT B2 ;  /* 0x0000000000027941 */ /* 0x000fea0003800200 */
.L_x_16054:
[----:B------:R-:W-:Y:S01]  /*2630*/  LOP3.LUT R9, R3, 0x80000000, R11, 0xb8, !PT ;  /* 0x8000000003097812 */ /* 0x000fe200078eb80b */
[----:B------:R-:W-:Y:S06]  /*2640*/  BRA `(.L_x_16051) ;  /* 0x00000000001c7947 */ /* 0x000fec0003800000 */
.L_x_16050:
[----:B------:R-:W-:-:S06]  /*2650*/  DSETP.NAN.AND P0, PT, R22, R22, PT ;  /* 0x000000161600722a */ /* 0x000fcc0003f08000 */
[----:B------:R-:W-:-:S14]  /*2660*/  DSETP.NUM.AND P0, PT, R4, R4, !P0 ;  /* 0x000000040400722a */ /* 0x000fdc0004707000 */
[----:B------:R-:W0:Y:S01]  /*2670*/  @!P0 LDC.64 R8, c[0x0][0x390] ;  /* 0x0000e400ff088b82 */ /* 0x000e220000000a00 */
[----:B------:R-:W-:Y:S02]  /*2680*/  @P0 DSETP.NEU.AND P1, PT, R4, +INF , PT ;  /* 0x7ff000000400042a */ /* 0x000fe40003f2d000 */
[----:B0-----:R-:W-:-:S06]  /*2690*/  @!P0 DADD R8, R10, R8 ;  /* 0x000000000a088229 */ /* 0x001fcc0000000008 */
[----:B------:R-:W-:Y:S02]  /*26a0*/  @P0 FSEL R8, R10, RZ, P1 ;  /* 0x000000ff0a080208 */ /* 0x000fe40000800000 */
[----:B------:R-:W-:-:S07]  /*26b0*/  @P0 FSEL R9, R11, -QNAN , P1 ;  /* 0xfff800000b090808 */ /* 0x000fce0000800000 */
.L_x_16051:
[----:B------:R-:W-:Y:S05]  /*26c0*/  BSYNC.RECONVERGENT B0 ;  /* 0x0000000000007941 */ /* 0x000fea0003800200 */
.L_x_16049:
        /* <DEDUP_REMOVED lines=26> */
.L_x_16057:
[----:B------:R-:W-:Y:S05]  /*2870*/  BSYNC.RECONVERGENT B2 ;  /* 0x0000000000027941 */ /* 0x000fea0003800200 */
.L_x_16056:
        /* <DEDUP_REMOVED lines=26> */
.L_x_16060:
[----:B------:R-:W-:Y:S05]  /*2a20*/  BSYNC.RECONVERGENT B2 ;  /* 0x0000000000027941 */ /* 0x000fea0003800200 */
.L_x_16059:
[----:B------:R-:W-:Y:S01]  /*2a30*/  LOP3.LUT R9, RZ, 0x80000000, R5, 0xb8, !PT ;  /* 0x80000000ff097812 */ /* 0x000fe200078eb805 */
[----:B------:R-:W-:Y:S01]  /*2a40*/  IMAD.MOV.U32 R8, RZ, RZ, RZ ;  /* 0x000000ffff087224 */ /* 0x000fe200078e00ff */
[----:B------:R-:W-:Y:S06]  /*2a50*/  BRA `(.L_x_16048) ;  /* 0x0000000000187947 */ /* 0x000fec0003800000 */
.L_x_16058:
[----:B------:R-:W0:Y:S02]  /*2a60*/  FRND.F64.FLOOR R4, R30 ;  /* 0x0000001e00047313 */ /* 0x000e240000305800 */
[----:B0-----:R-:W-:Y:S02]  /*2a70*/  DADD R8, R30, -R4 ;  /* 0x000000001e087229 */ /* 0x001fe40000000804 */
[----:B------:R-:W-:-:S06]  /*2a80*/  DADD R10, R4, 1 ;  /* 0x3ff00000040a7429 */ /* 0x000fcc0000000000 */
[----:B------:R-:W-:-:S06]  /*2a90*/  DSETP.GT.AND P0, PT, R8, 0.5, PT ;  /* 0x3fe000000800742a */ /* 0x000fcc0003f04000 */
[----:B------:R-:W-:Y:S02]  /*2aa0*/  FSEL R8, R10, R4, P0 ;  /* 0x000000040a087208 */ /* 0x000fe40000000000 */
[----:B------:R-:W-:-:S07]  /*2ab0*/  FSEL R9, R11, R5, P0 ;  /* 0x000000050b097208 */ /* 0x000fce0000000000 */
.L_x_16048:
[----:B------:R-:W-:Y:S05]  /*2ac0*/  BSYNC.RECONVERGENT B1 ;  /* 0x0000000000017941 */ /* 0x000fea0003800200 */
.L_x_16047:
        /* <DEDUP_REMOVED lines=35> */
.L_x_16067:
        /* <DEDUP_REMOVED lines=11> */
.L_x_16066:
        /* <DEDUP_REMOVED lines=20> */
.L_x_16069:
[----:B------:R-:W-:Y:S05]  /*2ef0*/  BSYNC.RECONVERGENT B2 ;  /* 0x0000000000027941 */ /* 0x000fea0003800200 */
.L_x_16068:
[----:B------:R-:W-:Y:S01]  /*2f00*/  LOP3.LUT R11, R3, 0x80000000, R13, 0xb8, !PT ;  /* 0x80000000030b7812 */ /* 0x000fe200078eb80d */
[----:B------:R-:W-:Y:S06]  /*2f10*/  BRA `(.L_x_16065) ;  /* 0x00000000001c7947 */ /* 0x000fec0003800000 */
.L_x_16064:
[----:B------:R-:W-:-:S06]  /*2f20*/  DSETP.NAN.AND P0, PT, R22, R22, PT ;  /* 0x000000161600722a */ /* 0x000fcc0003f08000 */
[----:B------:R-:W-:-:S14]  /*2f30*/  DSETP.NUM.AND P0, PT, R4, R4, !P0 ;  /* 0x000000040400722a */ /* 0x000fdc0004707000 */
[----:B------:R-:W0:Y:S01]  /*2f40*/  @!P0 LDC.64 R10, c[0x0][0x390] ;  /* 0x0000e400ff0a8b82 */ /* 0x000e220000000a00 */
[----:B------:R-:W-:Y:S02]  /*2f50*/  @P0 DSETP.NEU.AND P1, PT, R4, +INF , PT ;  /* 0x7ff000000400042a */ /* 0x000fe40003f2d000 */
[----:B0-----:R-:W-:-:S06]  /*2f60*/  @!P0 DADD R10, R12, R10 ;  /* 0x000000000c0a8229 */ /* 0x001fcc000000000a */
[----:B------:R-:W-:Y:S02]  /*2f70*/  @P0 FSEL R10, R12, RZ, P1 ;  /* 0x000000ff0c0a0208 */ /* 0x000fe40000800000 */
[----:B------:R-:W-:-:S07]  /*2f80*/  @P0 FSEL R11, R13, -QNAN , P1 ;  /* 0xfff800000d0b0808 */ /* 0x000fce0000800000 */
.L_x_16065:
[----:B------:R-:W-:Y:S05]  /*2f90*/  BSYNC.RECONVERGENT B0 ;  /* 0x0000000000007941 */ /* 0x000fea0003800200 */
.L_x_16063:
        /* <DEDUP_REMOVED lines=26> */
.L_x_16071:
[----:B------:R-:W-:Y:S05]  /*3140*/  BSYNC.RECONVERGENT B2 ;  /* 0x0000000000027941 */ /* 0x000fea0003800200 */
.L_x_16070:
        /* <DEDUP_REMOVED lines=26> */
.L_x_16074:
[----:B------:R-:W-:Y:S05]  /*32f0*/  BSYNC.RECONVERGENT B2 ;  /* 0x0000000000027941 */ /* 0x000fea0003800200 */
.L_x_16073:
[----:B------:R-:W-:Y:S01]  /*3300*/  LOP3.LUT R11, RZ, 0x80000000, R5, 0xb8, !PT ;  /* 0x80000000ff0b7812 */ /* 0x000fe200078eb805 */
[----:B------:R-:W-:Y:S01]  /*3310*/  IMAD.MOV.U32 R10, RZ, RZ, RZ ;  /* 0x000000ffff0a7224 */ /* 0x000fe200078e00ff */
[----:B------:R-:W-:Y:S06]  /*3320*/  BRA `(.L_x_16062) ;  /* 0x0000000000187947 */ /* 0x000fec0003800000 */
.L_x_16072:
[----:B------:R-:W0:Y:S02]  /*3330*/  FRND.F64.FLOOR R4, R30 ;  /* 0x0000001e00047313 */ /* 0x000e240000305800 */
[----:B0-----:R-:W-:Y:S02]  /*3340*/  DADD R10, R30, -R4 ;  /* 0x000000001e0a7229 */ /* 0x001fe40000000804 */
[----:B------:R-:W-:-:S06]  /*3350*/  DADD R12, R4, 1 ;  /* 0x3ff00000040c7429 */ /* 0x000fcc0000000000 */
[----:B------:R-:W-:-:S06]  /*3360*/  DSETP.GT.AND P0, PT, R10, 0.5, PT ;  /* 0x3fe000000a00742a */ /* 0x000fcc0003f04000 */
[----:B------:R-:W-:Y:S02]  /*3370*/  FSEL R10, R12, R4, P0 ;  /* 0x000000040c0a7208 */ /* 0x000fe40000000000 */
[----:B------:R-:W-:-:S07]  /*3380*/  FSEL R11, R13, R5, P0 ;  /* 0x000000050d0b7208 */ /* 0x000fce0000000000 */
.L_x_16062:
[----:B------:R-:W-:Y:S05]  /*3390*/  BSYNC.RECONVERGENT B1 ;  /* 0x0000000000017941 */ /* 0x000fea0003800200 */
.L_x_16061:
        /* <DEDUP_REMOVED lines=35> */
.L_x_16081:
        /* <DEDUP_REMOVED lines=11> */
.L_x_16080:
        /* <DEDUP_REMOVED lines=20> */
.L_x_16083:
[----:B------:R-:W-:Y:S05]  /*37c0*/  BSYNC.RECONVERGENT B2 ;  /* 0x0000000000027941 */ /* 0x000fea0003800200 */
.L_x_16082:
[----:B------:R-:W-:Y:S01]  /*37d0*/  LOP3.LUT R13, R3, 0x80000000, R15, 0xb8, !PT ;  /* 0x80000000030d7812 */ /* 0x000fe200078eb80f */
[----:B------:R-:W-:Y:S06]  /*37e0*/  BRA `(.L_x_16079) ;  /* 0x00000000001c7947 */ /* 0x000fec0003800000 */
.L_x_16078:
[----:B------:R-:W-:-:S06]  /*37f0*/  DSETP.NAN.AND P0, PT, R22, R22, PT ;  /* 0x000000161600722a */ /* 0x000fcc0003f08000 */
[----:B------:R-:W-:-:S14]  /*3800*/  DSETP.NUM.AND P0, PT, R4, R4, !P0 ;  /* 0x000000040400722a */ /* 0x000fdc0004707000 */
[----:B------:R-:W0:Y:S01]  /*3810*/  @!P0 LDC.64 R12, c[0x0][0x390] ;  /* 0x0000e400ff0c8b82 */ /* 0x000e220000000a00 */
[----:B------:R-:W-:Y:S02]  /*3820*/  @P0 DSETP.NEU.AND P1, PT, R4, +INF , PT ;  /* 0x7ff000000400042a */ /* 0x000fe40003f2d000 */
[----:B0-----:R-:W-:-:S06]  /*3830*/  @!P0 DADD R12, R14, R12 ;  /* 0x000000000e0c8229 */ /* 0x001fcc000000000c */
[----:B------:R-:W-:Y:S02]  /*3840*/  @P0 FSEL R12, R14, RZ, P1 ;  /* 0x000000ff0e0c0208 */ /* 0x000fe40000800000 */
[----:B------:R-:W-:-:S07]  /*3850*/  @P0 FSEL R13, R15, -QNAN , P1 ;  /* 0xfff800000f0d0808 */ /* 0x000fce0000800000 */
.L_x_16079:
[----:B------:R-:W-:Y:S05]  /*3860*/  BSYNC.RECONVERGENT B0 ;  /* 0x0000000000007941 */ /* 0x000fea0003800200 */
.L_x_16077:
        /* <DEDUP_REMOVED lines=26> */
.L_x_16085:
[----:B------:R-:W-:Y:S05]  /*3a10*/  BSYNC.RECONVERGENT B2 ;  /* 0x0000000000027941 */ /* 0x000fea0003800200 */
.L_x_16084:
        /* <DEDUP_REMOVED lines=26> */
.L_x_16088:
[----:B------:R-:W-:Y:S05]  /*3bc0*/  BSYNC.RECONVERGENT B2 ;  /* 0x0000000000027941 */ /* 0x000fea0003800200 */
.L_x_16087:
[----:B------:R-:W-:Y:S01]  /*3bd0*/  LOP3.LUT R13, RZ, 0x80000000, R5, 0xb8, !PT ;  /* 0x80000000ff0d7812 */ /* 0x000fe200078eb805 */
[----:B------:R-:W-:Y:S01]  /*3be0*/  IMAD.MOV.U32 R12, RZ, RZ, RZ ;  /* 0x000000ffff0c7224 */ /* 0x000fe200078e00ff */
[----:B------:R-:W-:Y:S06]  /*3bf0*/  BRA `(.L_x_16076) ;  /* 0x0000000000187947 */ /* 0x000fec0003800000 */
.L_x_16086:
[----:B------:R-:W0:Y:S02]  /*3c00*/  FRND.F64.FLOOR R4, R30 ;  /* 0x0000001e00047313 */ /* 0x000e240000305800 */
[----:B0-----:R-:W-:Y:S02]  /*3c10*/  DADD R12, R30, -R4 ;  /* 0x000000001e0c7229 */ /* 0x001fe40000000804 */
[----:B------:R-:W-:-:S06]  /*3c20*/  DADD R14, R4, 1 ;  /* 0x3ff00000040e7429 */ /* 0x000fcc0000000000 */
[----:B------:R-:W-:-:S06]  /*3c30*/  DSETP.GT.AND P0, PT, R12, 0.5, PT ;  /* 0x3fe000000c00742a */ /* 0x000fcc0003f04000 */
[----:B------:R-:W-:Y:S02]  /*3c40*/  FSEL R12, R14, R4, P0 ;  /* 0x000000040e0c7208 */ /* 0x000fe40000000000 */
[----:B------:R-:W-:-:S07]  /*3c50*/  FSEL R13, R15, R5, P0 ;  /* 0x000000050f0d7208 */ /* 0x000fce0000000000 */
.L_x_16076:
[----:B------:R-:W-:Y:S05]  /*3c60*/  BSYNC.RECONVERGENT B1 ;  /* 0x0000000000017941 */ /* 0x000fea0003800200 */
.L_x_16075:
        /* <DEDUP_REMOVED lines=35> */
.L_x_16095:
        /* <DEDUP_REMOVED lines=11> */
.L_x_16094:
        /* <DEDUP_REMOVED lines=20> */
.L_x_16097:
[----:B------:R-:W-:Y:S05]  /*4090*/  BSYNC.RECONVERGENT B2 ;  /* 0x0000000000027941 */ /* 0x000fea0003800200 */
.L_x_16096:
[----:B------:R-:W-:Y:S01]  /*40a0*/  LOP3.LUT R15, R3, 0x80000000, R17, 0xb8, !PT ;  /* 0x80000000030f7812 */ /* 0x000fe200078eb811 */
[----:B------:R-:W-:Y:S06]  /*40b0*/  BRA `(.L_x_16093) ;  /* 0x00000000001c7947 */ /* 0x000fec0003800000 */
.L_x_16092:
[----:B------:R-:W-:-:S06]  /*40c0*/  DSETP.NAN.AND P0, PT, R22, R22, PT ;  /* 0x000000161600722a */ /* 0x000fcc0003f08000 */
[----:B------:R-:W-:-:S14]  /*40d0*/  DSETP.NUM.AND P0, PT, R4, R4, !P0 ;  /* 0x000000040400722a */ /* 0x000fdc0004707000 */
[----:B------:R-:W0:Y:S01]  /*40e0*/  @!P0 LDC.64 R14, c[0x0][0x390] ;  /* 0x0000e400ff0e8b82 */ /* 0x000e220000000a00 */
[----:B------:R-:W-:Y:S02]  /*40f0*/  @P0 DSETP.NEU.AND P1, PT, R4, +INF , PT ;  /* 0x7ff000000400042a */ /* 0x000fe40003f2d000 */
[----:B0-----:R-:W-:-:S06]  /*4100*/  @!P0 DADD R14, R16, R14 ;  /* 0x00000000100e8229 */ /* 0x001fcc000000000e */
[----:B------:R-:W-:Y:S02]  /*4110*/  @P0 FSEL R14, R16, RZ, P1 ;  /* 0x000000ff100e0208 */ /* 0x000fe40000800000 */
[----:B------:R-:W-:-:S07]  /*4120*/  @P0 FSEL R15, R17, -QNAN , P1 ;  /* 0xfff80000110f0808 */ /* 0x000fce0000800000 */
.L_x_16093:
[----:B------:R-:W-:Y:S05]  /*4130*/  BSYNC.RECONVERGENT B0 ;  /* 0x0000000000007941 */ /* 0x000fea0003800200 */
.L_x_16091:
        /* <DEDUP_REMOVED lines=26> */
.L_x_16099:
[----:B------:R-:W-:Y:S05]  /*42e0*/  BSYNC.RECONVERGENT B2 ;  /* 0x0000000000027941 */ /* 0x000fea0003800200 */
.L_x_16098:
        /* <DEDUP_REMOVED lines=26> */
.L_x_16102:
[----:B------:R-:W-:Y:S05]  /*4490*/  BSYNC.RECONVERGENT B2 ;  /* 0x0000000000027941 */ /* 0x000fea0003800200 */
.L_x_16101:
[----:B------:R-:W-:Y:S01]  /*44a0*/  LOP3.LUT R15, RZ, 0x80000000, R5, 0xb8, !PT ;  /* 0x80000000ff0f7812 */ /* 0x000fe200078eb805 */
[----:B------:R-:W-:Y:S01]  /*44b0*/  IMAD.MOV.U32 R14, RZ, RZ, RZ ;  /* 0x000000ffff0e7224 */ /* 0x000fe200078e00ff */
[----:B------:R-:W-:Y:S06]  /*44c0*/  BRA `(.L_x_16090) ;  /* 0x0000000000187947 */ /* 0x000fec0003800000 */
.L_x_16100:
[----:B------:R-:W0:Y:S02]  /*44d0*/  FRND.F64.FLOOR R4, R30 ;  /* 0x0000001e00047313 */ /* 0x000e240000305800 */
[----:B0-----:R-:W-:Y:S02]  /*44e0*/  DADD R14, R30, -R4 ;  /* 0x000000001e0e7229 */ /* 0x001fe40000000804 */
[----:B------:R-:W-:-:S06]  /*44f0*/  DADD R16, R4, 1 ;  /* 0x3ff0000004107429 */ /* 0x000fcc0000000000 */
[----:B------:R-:W-:-:S06]  /*4500*/  DSETP.GT.AND P0, PT, R14, 0.5, PT ;  /* 0x3fe000000e00742a */ /* 0x000fcc0003f04000 */
[----:B------:R-:W-:Y:S02]  /*4510*/  FSEL R14, R16, R4, P0 ;  /* 0x00000004100e7208 */ /* 0x000fe40000000000 */
[----:B------:R-:W-:-:S07]  /*4520*/  FSEL R15, R17, R5, P0 ;  /* 0x00000005110f7208 */ /* 0x000fce0000000000 */
.L_x_16090:
[----:B------:R-:W-:Y:S05]  /*4530*/  BSYNC.RECONVERGENT B1 ;  /* 0x0000000000017941 */ /* 0x000fea0003800200 */
.L_x_16089:
        /* <DEDUP_REMOVED lines=35> */
.L_x_16109:
        /* <DEDUP_REMOVED lines=11> */
.L_x_16108:
        /* <DEDUP_REMOVED lines=20> */
.L_x_16111:
[----:B------:R-:W-:Y:S05]  /*4960*/  BSYNC.RECONVERGENT B2 ;  /* 0x0000000000027941 */ /* 0x000fea0003800200 */
.L_x_16110:
[----:B------:R-:W-:Y:S01]  /*4970*/  LOP3.LUT R17, R3, 0x80000000, R19, 0xb8, !PT ;  /* 0x8000000003117812 */ /* 0x000fe200078eb813 */
[----:B------:R-:W-:Y:S06]  /*4980*/  BRA `(.L_x_16107) ;  /* 0x00000000001c7947 */ /* 0x000fec0003800000 */
.L_x_16106:
[----:B------:R-:W-:-:S06]  /*4990*/  DSETP.NAN.AND P0, PT, R22, R22, PT ;  /* 0x000000161600722a */ /* 0x000fcc0003f08000 */
[----:B------:R-:W-:-:S14]  /*49a0*/  DSETP.NUM.AND P0, PT, R4, R4, !P0 ;  /* 0x000000040400722a */ /* 0x000fdc0004707000 */
[----:B------:R-:W0:Y:S01]  /*49b0*/  @!P0 LDC.64 R16, c[0x0][0x390] ;  /* 0x0000e400ff108b82 */ /* 0x000e220000000a00 */
[----:B------:R-:W-:Y:S02]  /*49c0*/  @P0 DSETP.NEU.AND P1, PT, R4, +INF , PT ;  /* 0x7ff000000400042a */ /* 0x000fe40003f2d000 */
[----:B0-----:R-:W-:-:S06]  /*49d0*/  @!P0 DADD R16, R18, R16 ;  /* 0x0000000012108229 */ /* 0x001fcc0000000010 */
[----:B------:R-:W-:Y:S02]  /*49e0*/  @P0 FSEL R16, R18, RZ, P1 ;  /* 0x000000ff12100208 */ /* 0x000fe40000800000 */
[----:B------:R-:W-:-:S07]  /*49f0*/  @P0 FSEL R17, R19, -QNAN , P1 ;  /* 0xfff8000013110808 */ /* 0x000fce0000800000 */
.L_x_16107:
[----:B------:R-:W-:Y:S05]  /*4a00*/  BSYNC.RECONVERGENT B0 ;  /* 0x0000000000007941 */ /* 0x000fea0003800200 */
.L_x_16105:
        /* <DEDUP_REMOVED lines=26> */
.L_x_16113:
[----:B------:R-:W-:Y:S05]  /*4bb0*/  BSYNC.RECONVERGENT B2 ;  /* 0x0000000000027941 */ /* 0x000fea0003800200 */
.L_x_16112:
        /* <DEDUP_REMOVED lines=26> */
.L_x_16116:
[----:B------:R-:W-:Y:S05]  /*4d60*/  BSYNC.RECONVERGENT B2 ;  /* 0x0000000000027941 */ /* 0x000fea0003800200 */
.L_x_16115:
[----:B------:R-:W-:Y:S01]  /*4d70*/  LOP3.LUT R17, RZ, 0x80000000, R5, 0xb8, !PT ;  /* 0x80000000ff117812 */ /* 0x000fe200078eb805 */
[----:B------:R-:W-:Y:S01]  /*4d80*/  IMAD.MOV.U32 R16, RZ, RZ, RZ ;  /* 0x000000ffff107224 */ /* 0x000fe200078e00ff */
[----:B------:R-:W-:Y:S06]  /*4d90*/  BRA `(.L_x_16104) ;  /* 0x0000000000187947 */ /* 0x000fec0003800000 */
.L_x_16114:
[----:B------:R-:W0:Y:S02]  /*4da0*/  FRND.F64.FLOOR R4, R30 ;  /* 0x0000001e00047313 */ /* 0x000e240000305800 */
[----:B0-----:R-:W-:Y:S02]  /*4db0*/  DADD R16, R30, -R4 ;  /* 0x000000001e107229 */ /* 0x001fe40000000804 */
[----:B------:R-:W-:-:S06]  /*4dc0*/  DADD R18, R4, 1 ;  /* 0x3ff0000004127429 */ /* 0x000fcc0000000000 */
[----:B------:R-:W-:-:S06]  /*4dd0*/  DSETP.GT.AND P0, PT, R16, 0.5, PT ;  /* 0x3fe000001000742a */ /* 0x000fcc0003f04000 */
[----:B------:R-:W-:Y:S02]  /*4de0*/  FSEL R16, R18, R4, P0 ;  /* 0x0000000412107208 */ /* 0x000fe40000000000 */
[----:B------:R-:W-:-:S07]  /*4df0*/  FSEL R17, R19, R5, P0 ;  /* 0x0000000513117208 */ /* 0x000fce0000000000 */
.L_x_16104:
[----:B------:R-:W-:Y:S05]  /*4e00*/  BSYNC.RECONVERGENT B1 ;  /* 0x0000000000017941 */ /* 0x000fea0003800200 */
.L_x_16103:
        /* <DEDUP_REMOVED lines=34> */
.L_x_16122:
        /* <DEDUP_REMOVED lines=11> */
.L_x_16121:
        /* <DEDUP_REMOVED lines=19> */
.L_x_16124:
[----:B------:R-:W-:Y:S05]  /*5210*/  BSYNC.RECONVERGENT B2 ;  /* 0x0000000000027941 */ /* 0x000fea0003800200 */
.L_x_16123:
[----:B------:R-:W-:Y:S01]  /*5220*/  LOP3.LUT R19, R19, 0x80000000, R21, 0xb8, !PT ;  /* 0x8000000013137812 */ /* 0x000fe200078eb815 */
[----:B------:R-:W-:Y:S06]  /*5230*/  BRA `(.L_x_16120) ;  /* 0x00000000001c7947 */ /* 0x000fec0003800000 */
.L_x_16119:
[----:B------:R-:W-:-:S06]  /*5240*/  DSETP.NAN.AND P0, PT, R22, R22, PT ;  /* 0x000000161600722a */ /* 0x000fcc0003f08000 */
[----:B------:R-:W-:-:S14]  /*5250*/  DSETP.NUM.AND P0, PT, R4, R4, !P0 ;  /* 0x000000040400722a */ /* 0x000fdc0004707000 */
[----:B------:R-:W0:Y:S01]  /*5260*/  @!P0 LDC.64 R18, c[0x0][0x390] ;  /* 0x0000e400ff128b82 */ /* 0x000e220000000a00 */
[----:B------:R-:W-:Y:S02]  /*5270*/  @P0 DSETP.NEU.AND P1, PT, R4, +INF , PT ;  /* 0x7ff000000400042a */ /* 0x000fe40003f2d000 */
[----:B0-----:R-:W-:-:S06]  /*5280*/  @!P0 DADD R18, R20, R18 ;  /* 0x0000000014128229 */ /* 0x001fcc0000000012 */
[----:B------:R-:W-:Y:S02]  /*5290*/  @P0 FSEL R18, R20, RZ, P1 ;  /* 0x000000ff14120208 */ /* 0x000fe40000800000 */
[----:B------:R-:W-:-:S07]  /*52a0*/  @P0 FSEL R19, R21, -QNAN , P1 ;  /* 0xfff8000015130808 */ /* 0x000fce0000800000 */
.L_x_16120:
[----:B------:R-:W-:Y:S05]  /*52b0*/  BSYNC.RECONVERGENT B0 ;  /* 0x0000000000007941 */ /* 0x000fea0003800200 */
.L_x_16118:
        /* <DEDUP_REMOVED lines=26> */
.L_x_16126:
[----:B------:R-:W-:Y:S05]  /*5460*/  BSYNC.RECONVERGENT B2 ;  /* 0x0000000000027941 */ /* 0x000fea0003800200 */
.L_x_16125:
        /* <DEDUP_REMOVED lines=26> */
[----:B------:R-:W-:-:S07]  /*5610*/  IMAD.MOV.U32 R3, RZ, RZ, R5 ;  /* 0x000000ffff037224 */ /* 0x000fce00078e0005 */
.L_x_16129:
[----:B------:R-:W-:Y:S05]  /*5620*/  BSYNC.RECONVERGENT B2 ;  /* 0x0000000000027941 */ /* 0x000fea0003800200 */
.L_x_16128:
[----:B------:R-:W-:Y:S01]  /*5630*/  LOP3.LUT R3, RZ, 0x80000000, R3, 0xb8, !PT ;  /* 0x80000000ff037812 */ /* 0x000fe200078eb803 */
[----:B------:R-:W-:Y:S01]  /*5640*/  IMAD.MOV.U32 R2, RZ, RZ, RZ ;  /* 0x000000ffff027224 */ /* 0x000fe200078e00ff */
[----:B------:R-:W-:Y:S06]  /*5650*/  BRA `(.L_x_16117) ;  /* 0x0000000000187947 */ /* 0x000fec0003800000 */
.L_x_16127:
[----:B------:R-:W0:Y:S02]  /*5660*/  FRND.F64.FLOOR R2, R22 ;  /* 0x0000001600027313 */ /* 0x000e240000305800 */
[----:B0-----:R-:W-:Y:S02]  /*5670*/  DADD R4, R22, -R2 ;  /* 0x0000000016047229 */ /* 0x001fe40000000802 */
[----:B------:R-:W-:-:S06]  /*5680*/  DADD R18, R2, 1 ;  /* 0x3ff0000002127429 */ /* 0x000fcc0000000000 */
[----:B------:R-:W-:-:S06]  /*5690*/  DSETP.GT.AND P0, PT, R4, 0.5, PT ;  /* 0x3fe000000400742a */ /* 0x000fcc0003f04000 */
[----:B------:R-:W-:Y:S02]  /*56a0*/  FSEL R2, R18, R2, P0 ;  /* 0x0000000212027208 */ /* 0x000fe40000000000 */
[----:B------:R-:W-:-:S07]  /*56b0*/  FSEL R3, R19, R3, P0 ;  /* 0x0000000313037208 */ /* 0x000fce0000000000 */
.L_x_16117:
[----:B------:R-:W-:Y:S05]  /*56c0*/  BSYNC.RECONVERGENT B1 ;  /* 0x0000000000017941 */ /* 0x000fea0003800200 */
.L_x_16019:
        /* <DEDUP_REMOVED lines=16> */
.L_x_16132:
[----:B------:R-:W-:-:S13]  /*57d0*/  ISETP.GE.U32.AND P0, PT, R28, R29, PT ;  /* 0x0000001d1c00720c */ /* 0x000fda0003f06070 */
[----:B------:R-:W-:Y:S05]  /*57e0*/  @P0 BRA `(.L_x_16134) ;  /* 0x0000000000300947 */ /* 0x000fea0003800000 */
[----:B0-----:R-:W0:Y:S01]  /*57f0*/  LDC.64 R4, c[0x0][0x398] ;  /* 0x0000e600ff047b82 */ /* 0x001e220000000a00 */
[----:B-----5:R-:W-:Y:S02]  /*5800*/  IMAD.IADD R7, R42, 0x1, R28 ;  /* 0x000000012a077824 */ /* 0x020fe400078e021c */
[----:B------:R-:W-:Y:S02]  /*5810*/  VIADD R28, R28, 0x80 ;  /* 0x000000801c1c7836 */ /* 0x000fe40000000000 */
[----:B0-----:R-:W-:-:S05]  /*5820*/  IMAD.WIDE.U32 R4, R7, 0x8, R4 ;  /* 0x0000000807047825 */ /* 0x001fca00078e0004 */
[----:B------:R1:W-:Y:S02]  /*5830*/  STG.E.64 desc[UR4][R4.64], R8 ;  /* 0x0000000804007986 */ /* 0x0003e4000c101b04 */
.L_x_16133:
[----:B------:R-:W-:-:S13]  /*5840*/  ISETP.GE.U32.AND P0, PT, R28, R29, PT ;  /* 0x0000001d1c00720c */ /* 0x000fda0003f06070 */
[----:B------:R-:W-:Y:S05]  /*5850*/  @P0 BRA `(.L_x_16135) ;  /* 0x0000000000300947 */ /* 0x000fea0003800000 */
[----:B01----:R-:W0:Y:S01]  /*5860*/  LDC.64 R4, c[0x0][0x398] ;  /* 0x0000e600ff047b82 */ /* 0x003e220000000a00 */
[----:B------:R-:W-:Y:S02]  /*5870*/  IMAD.IADD R7, R42, 0x1, R28 ;  /* 0x000000012a077824 */ /* 0x000fe400078e021c */
[----:B------:R-:W-:Y:S02]  /*5880*/  VIADD R28, R28, 0x80 ;  /* 0x000000801c1c7836 */ /* 0x000fe40000000000 */
[----:B0-----:R-:W-:-:S05]  /*5890*/  IMAD.WIDE.U32 R4, R7, 0x8, R4 ;  /* 0x0000000807047825 */ /* 0x001fca00078e0004 */
[----:B------:R1:W-:Y:S02]  /*58a0*/  STG.E.64 desc[UR4][R4.64], R10 ;  /* 0x0000000a04007986 */ /* 0x0003e4000c101b04 */
.L_x_16134:
[----:B------:R-:W-:-:S13]  /*58b0*/  ISETP.GE.U32.AND P0, PT, R28, R29, PT ;  /* 0x0000001d1c00720c */ /* 0x000fda0003f06070 */
[----:B------:R-:W-:Y:S05]  /*58c0*/  @P0 BRA `(.L_x_16136) ;  /* 0x0000000000340947 */ /* 0x000fea0003800000 */
[----:B01----:R-:W0:Y:S01]  /*58d0*/  LDC.64 R4, c[0x0][0x398] ;  /* 0x0000e600ff047b82 */ /* 0x003e220000000a00 */
[----:B-----5:R-:W-:Y:S02]  /*58e0*/  IMAD.IADD R7, R42, 0x1, R28 ;  /* 0x000000012a077824 */ /* 0x020fe400078e021c */
[----:B------:R-:W-:Y:S02]  /*58f0*/  VIADD R28, R28, 0x80 ;  /* 0x000000801c1c7836 */ /* 0x000fe40000000000 */
[----:B0-----:R-:W-:-:S05]  /*5900*/  IMAD.WIDE.U32 R4, R7, 0x8, R4 ;  /* 0x0000000807047825 */ /* 0x001fca00078e0004 */
[----:B------:R2:W-:Y:S02]  /*5910*/  STG.E.64 desc[UR4][R4.64], R12 ;  /* 0x0000000c04007986 */ /* 0x0005e4000c101b04 */
.L_x_16135:
        /* <DEDUP_REMOVED lines=8> */
.L_x_16136:
[----:B------:R-:W-:Y:S05]  /*59a0*/  BSYNC.RELIABLE B1 ;  /* 0x0000000000017941 */ /* 0x000fea0003800100 */
.L_x_16131:
[----:B------:R-:W-:-:S13]  /*59b0*/  ISETP.GE.U32.AND P0, PT, R28, R29, PT ;  /* 0x0000001d1c00720c */ /* 0x000fda0003f06070 */
[----:B012---:R-:W0:Y:S01]  /*59c0*/  @!P0 LDC.64 R4, c[0x0][0x398] ;  /* 0x0000e600ff048b82 */ /* 0x007e220000000a00 */
[----:B-----5:R-:W-:Y:S02]  /*59d0*/  @!P0 IMAD.IADD R7, R42, 0x1, R28 ;  /* 0x000000012a078824 */ /* 0x020fe400078e021c */
[----:B------:R-:W-:Y:S02]  /*59e0*/  @!P0 VIADD R28, R28, 0x80 ;  /* 0x000000801c1c8836 */ /* 0x000fe40000000000 */
[----:B0-----:R-:W-:-:S05]  /*59f0*/  @!P0 IMAD.WIDE.U32 R4, R7, 0x8, R4 ;  /* 0x0000000807048825 */ /* 0x001fca00078e0004 */
[----:B------:R3:W-:Y:S02]  /*5a00*/  @!P0 STG.E.64 desc[UR4][R4.64], R16 ;  /* 0x0000001004008986 */ /* 0x0007e4000c101b04 */
.L_x_16137:
[----:B------:R-:W-:Y:S05]  /*5a10*/  BSYNC.RECONVERGENT B0 ;  /* 0x0000000000007941 */ /* 0x000fea0003800200 */
.L_x_16130:
        /* <DEDUP_REMOVED lines=8> */
.L_x_16001:
[----:B------:R-:W0:Y:S01]  /*5aa0*/  S2R R47, SR_TID.X ;  /* 0x00000000002f7919 */ /* 0x000e220000002100 */
[----:B------:R-:W1:Y:S08]  /*5ab0*/  LDC.64 R2, c[0x0][0x3a0] ;  /* 0x0000e800ff027b82 */ /* 0x000e700000000a00 */
[----:B------:R-:W3:Y:S08]  /*5ac0*/  LDC.64 R24, c[0x0][0x390] ;  /* 0x0000e400ff187b82 */ /* 0x000ef00000000a00 */
[----:B------:R-:W4:Y:S01]  /*5ad0*/  LDC.64 R26, c[0x0][0x390] ;  /* 0x0000e400ff1a7b82 */ /* 0x000f220000000a00 */
[----:B-1----:R-:W-:-:S04]  /*5ae0*/  IMAD.WIDE.U32 R2, R42, 0x8, R2 ;  /* 0x000000082a027825 */ /* 0x002fc800078e0002 */
[----:B0-----:R-:W-:-:S05]  /*5af0*/  IMAD.WIDE.U32 R4, R47, 0x20, R2 ;  /* 0x000000202f047825 */ /* 0x001fca00078e0002 */
[----:B------:R0:W5:Y:S04]  /*5b00*/  LDG.E.ENL2.256 R16, R20, desc[UR4][R4.64] ;  /* 0xfe0000040414797e */ /* 0x0001680008121910 */
[----:B------:R0:W5:Y:S01]  /*5b10*/  LDG.E.ENL2.256 R8, R12, desc[UR4][R4.64+0x1000] ;  /* 0xfe008004040c797e */ /* 0x0001620008121908 */
[----:B---3--:R-:W-:Y:S01]  /*5b20*/  LOP3.LUT R7, R25, 0x7fffffff, RZ, 0xc0, !PT ;  /* 0x7fffffff19077812 */ /* 0x008fe200078ec0ff */
[----:B------:R-:W-:Y:S01]  /*5b30*/  IMAD.MOV.U32 R6, RZ, RZ, R24 ;  /* 0x000000ffff067224 */ /* 0x000fe200078e0018 */
[----:B----4-:R-:W-:Y:S02]  /*5b40*/  DSETP.NEU.AND P0, PT, R26, RZ, PT ;  /* 0x000000ff1a00722a */ /* 0x010fe40003f0d000 */
        /* <DEDUP_REMOVED lines=23> */
[----:B--2---:R-:W-:Y:S05]  /*5cc0*/  CALL.REL.NOINC `($__internal_12_$__cuda_sm20_div_rn_f64_full) ;  /* 0x0000005000087944 */ /* 0x004fea0003c00000 */
.L_x_16140:
[----:B------:R-:W-:Y:S05]  /*5cd0*/  BSYNC.RECONVERGENT B1 ;  /* 0x0000000000017941 */ /* 0x000fea0003800200 */
.L_x_16139:
        /* <DEDUP_REMOVED lines=22> */
[----:B--2---:R-:W-:Y:S05]  /*5e40*/  CALL.REL.NOINC `($__internal_12_$__cuda_sm20_div_rn_f64_full) ;  /* 0x0000004c00a87944 */ /* 0x004fea0003c00000 */
[----:B------:R-:W-:Y:S02]  /*5e50*/  IMAD.MOV.U32 R26, RZ, RZ, R4 ;  /* 0x000000ffff1a7224 */ /* 0x000fe400078e0004 */
[----:B------:R-:W-:-:S07]  /*5e60*/  IMAD.MOV.U32 R27, RZ, RZ, R5 ;  /* 0x000000ffff1b7224 */ /* 0x000fce00078e0005 */
.L_x_16142:
[----:B------:R-:W-:Y:S05]  /*5e70*/  BSYNC.RECONVERGENT B1 ;  /* 0x0000000000017941 */ /* 0x000fea0003800200 */
.L_x_16141:
        /* <DEDUP_REMOVED lines=21> */
.L_x_16144:
[----:B------:R-:W-:Y:S05]  /*5fd0*/  BSYNC.RECONVERGENT B1 ;  /* 0x0000000000017941 */ /* 0x000fea0003800200 */
.L_x_16143:
        /* <DEDUP_REMOVED lines=25> */
.L_x_16146:
[----:B------:R-:W-:Y:S05]  /*6170*/  BSYNC.RECONVERGENT B1 ;  /* 0x0000000000017941 */ /* 0x000fea0003800200 */
.L_x_16145:
        /* <DEDUP_REMOVED lines=23> */
.L_x_16148:
[----:B------:R-:W-:Y:S05]  /*62f0*/  BSYNC.RECONVERGENT B1 ;  /* 0x0000000000017941 */ /* 0x000fea0003800200 */
.L_x_16147:
        /* <DEDUP_REMOVED lines=25> */
.L_x_16150:
[----:B------:R-:W-:Y:S05]  /*6490*/  BSYNC.RECONVERGENT B1 ;  /* 0x0000000000017941 */ /* 0x000fea0003800200 */
.L_x_16149:
        /* <DEDUP_REMOVED lines=23> */
.L_x_16152:
[----:B------:R-:W-:Y:S05]  /*6610*/  BSYNC.RECONVERGENT B1 ;  /* 0x0000000000017941 */ /* 0x000fea0003800200 */
.L_x_16151:
        /* <DEDUP_REMOVED lines=25> */
.L_x_16154:
[----:B------:R-:W-:Y:S05]  /*67b0*/  BSYNC.RECONVERGENT B1 ;  /* 0x0000000000017941 */ /* 0x000fea0003800200 */
.L_x_16153:
[----:B------:R-:W-:Y:S02]  /*67c0*/  IMAD.MOV.U32 R10, RZ, RZ, R2 ;  /* 0x000000ffff0a7224 */ /* 0x000fe400078e0002 */
[----:B------:R-:W-:Y:S01]  /*67d0*/  IMAD.MOV.U32 R11, RZ, RZ, R3 ;  /* 0x000000ffff0b7224 */ /* 0x000fe200078e0003 */
[----:B------:R-:W-:Y:S06]  /*67e0*/  BRA `(.L_x_16155) ;  /* 0x0000004400287947 */ /* 0x000fec0003800000 */
.L_x_16138:
        /* <DEDUP_REMOVED lines=13> */
.L_x_16157:
        /* <DEDUP_REMOVED lines=24> */
.L_x_16160:
        /* <DEDUP_REMOVED lines=11> */
.L_x_16159:
        /* <DEDUP_REMOVED lines=20> */
.L_x_16162:
[----:B------:R-:W-:Y:S05]  /*6c30*/  BSYNC.RECONVERGENT B1 ;  /* 0x0000000000017941 */ /* 0x000fea0003800200 */
.L_x_16161:
[----:B------:R-:W-:-:S07]  /*6c40*/  LOP3.LUT R31, R3, 0x80000000, R21, 0xb8, !PT ;  /* 0x80000000031f7812 */ /* 0x000fce00078eb815 */
.L_x_16158:
[----:B------:R-:W-:Y:S05]  /*6c50*/  BSYNC.RECONVERGENT B0 ;  /* 0x0000000000007941 */ /* 0x000fea0003800200 */
.L_x_16156:
        /* <DEDUP_REMOVED lines=24> */
.L_x_16164:
[----:B------:R-:W-:Y:S05]  /*6de0*/  BSYNC.RECONVERGENT B1 ;  /* 0x0000000000017941 */ /* 0x000fea0003800200 */
.L_x_16163:
        /* <DEDUP_REMOVED lines=33> */
.L_x_16168:
[----:B------:R-:W-:Y:S05]  /*7000*/  BSYNC.RECONVERGENT B2 ;  /* 0x0000000000027941 */ /* 0x000fea0003800200 */
.L_x_16167:
[----:B------:R-:W-:Y:S01]  /*7010*/  LOP3.LUT R25, RZ, 0x80000000, R5, 0xb8, !PT ;  /* 0x80000000ff197812 */ /* 0x000fe200078eb805 */
[----:B------:R-:W-:-:S07]  /*7020*/  IMAD.MOV.U32 R24, RZ, RZ, RZ ;  /* 0x000000ffff187224 */ /* 0x000fce00078e00ff */
.L_x_16166:
[----:B------:R-:W-:Y:S05]  /*7030*/  BSYNC.RECONVERGENT B1 ;  /* 0x0000000000017941 */ /* 0x000fea0003800200 */
.L_x_16165:
        /* <DEDUP_REMOVED lines=31> */
.L_x_16173:
        /* <DEDUP_REMOVED lines=11> */
.L_x_16172:
        /* <DEDUP_REMOVED lines=20> */
.L_x_16175:
[----:B------:R-:W-:Y:S05]  /*7420*/  BSYNC.RECONVERGENT B1 ;  /* 0x0000000000017941 */ /* 0x000fea0003800200 */
.L_x_16174:
[----:B------:R-:W-:Y:S01]  /*7430*/  LOP3.LUT R21, R3, 0x80000000, R23, 0xb8, !PT ;  /* 0x8000000003157812 */ /* 0x000fe200078eb817 */
[----:B------:R-:W-:Y:S06]  /*7440*/  BRA `(.L_x_16171) ;  /* 0x00000000001c7947 */ /* 0x000fec0003800000 */
.L_x_16170:
[----:B------:R-:W-:-:S06]  /*7450*/  DSETP.NAN.AND P0, PT, R6, R6, PT ;  /* 0x000000060600722a */ /* 0x000fcc0003f08000 */
[----:B------:R-:W-:-:S14]  /*7460*/  DSETP.NUM.AND P0, PT, R4, R4, !P0 ;  /* 0x000000040400722a */ /* 0x000fdc0004707000 */
[----:B------:R-:W0:Y:S01]  /*7470*/  @!P0 LDC.64 R20, c[0x0][0x390] ;  /* 0x0000e400ff148b82 */ /* 0x000e220000000a00 */
[----:B------:R-:W-:Y:S02]  /*7480*/  @P0 DSETP.NEU.AND P1, PT, R4, +INF , PT ;  /* 0x7ff000000400042a */ /* 0x000fe40003f2d000 */
[----:B0-----:R-:W-:-:S06]  /*7490*/  @!P0 DADD R20, R22, R20 ;  /* 0x0000000016148229 */ /* 0x001fcc0000000014 */
[----:B------:R-:W-:Y:S02]  /*74a0*/  @P0 FSEL R20, R22, RZ, P1 ;  /* 0x000000ff16140208 */ /* 0x000fe40000800000 */
[----:B------:R-:W-:-:S07]  /*74b0*/  @P0 FSEL R21, R23, -QNAN , P1 ;  /* 0xfff8000017150808 */ /* 0x000fce0000800000 */
.L_x_16171:
[----:B------:R-:W-:Y:S05]  /*74c0*/  BSYNC.RECONVERGENT B0 ;  /* 0x0000000000007941 */ /* 0x000fea0003800200 */
.L_x_16169:
        /* <DEDUP_REMOVED lines=26> */
.L_x_16177:
[----:B------:R-:W-:Y:S05]  /*7670*/  BSYNC.RECONVERGENT B1 ;  /* 0x0000000000017941 */ /* 0x000fea0003800200 */
.L_x_16176:
        /* <DEDUP_REMOVED lines=27> */
.L_x_16181:
[----:B------:R-:W-:Y:S05]  /*7830*/  BSYNC.RECONVERGENT B2 ;  /* 0x0000000000027941 */ /* 0x000fea0003800200 */
.L_x_16180:
[----:B------:R-:W-:Y:S01]  /*7840*/  LOP3.LUT R27, RZ, 0x80000000, R5, 0xb8, !PT ;  /* 0x80000000ff1b7812 */ /* 0x000fe200078eb805 */
[----:B------:R-:W-:Y:S01]  /*7850*/  IMAD.MOV.U32 R26, RZ, RZ, RZ ;  /* 0x000000ffff1a7224 */ /* 0x000fe200078e00ff */
[----:B------:R-:W-:Y:S06]  /*7860*/  BRA `(.L_x_16182) ;  /* 0x0000000000187947 */ /* 0x000fec0003800000 */
.L_x_16179:
[----:B------:R-:W0:Y:S02]  /*7870*/  FRND.F64.FLOOR R4, R26 ;  /* 0x0000001a00047313 */ /* 0x000e240000305800 */
[----:B0-----:R-:W-:Y:S02]  /*7880*/  DADD R20, R26, -R4 ;  /* 0x000000001a147229 */ /* 0x001fe40000000804 */
[----:B------:R-:W-:-:S06]  /*7890*/  DADD R22, R4, 1 ;  /* 0x3ff0000004167429 */ /* 0x000fcc0000000000 */
[----:B------:R-:W-:-:S06]  /*78a0*/  DSETP.GT.AND P0, PT, R20, 0.5, PT ;  /* 0x3fe000001400742a */ /* 0x000fcc0003f04000 */
[----:B------:R-:W-:Y:S02]  /*78b0*/  FSEL R26, R22, R4, P0 ;  /* 0x00000004161a7208 */ /* 0x000fe40000000000 */
[----:B------:R-:W-:-:S07]  /*78c0*/  FSEL R27, R23, R5, P0 ;  /* 0x00000005171b7208 */ /* 0x000fce0000000000 */
.L_x_16182:
[----:B------:R-:W-:Y:S05]  /*78d0*/  BSYNC.RECONVERGENT B1 ;  /* 0x0000000000017941 */ /* 0x000fea0003800200 */
.L_x_16178:
        /* <DEDUP_REMOVED lines=31> */
.L_x_16187:
        /* <DEDUP_REMOVED lines=11> */
.L_x_16186:
        /* <DEDUP_REMOVED lines=20> */
.L_x_16189:
[----:B------:R-:W-:Y:S05]  /*7cc0*/  BSYNC.RECONVERGENT B1 ;  /* 0x0000000000017941 */ /* 0x000fea0003800200 */
.L_x_16188:
[----:B------:R-:W-:Y:S01]  /*7cd0*/  LOP3.LUT R21, R3, 0x80000000, R17, 0xb8, !PT ;  /* 0x8000000003157812 */ /* 0x000fe200078eb811 */
[----:B------:R-:W-:Y:S06]  /*7ce0*/  BRA `(.L_x_16185) ;  /* 0x00000000001c7947 */ /* 0x000fec0003800000 */
.L_x_16184:
[----:B------:R-:W-:-:S06]  /*7cf0*/  DSETP.NAN.AND P0, PT, R6, R6, PT ;  /* 0x000000060600722a */ /* 0x000fcc0003f08000 */
[----:B------:R-:W-:-:S14]  /*7d00*/  DSETP.NUM.AND P0, PT, R4, R4, !P0 ;  /* 0x000000040400722a */ /* 0x000fdc0004707000 */
[----:B------:R-:W0:Y:S01]  /*7d10*/  @!P0 LDC.64 R20, c[0x0][0x390] ;  /* 0x0000e400ff148b82 */ /* 0x000e220000000a00 */
[----:B------:R-:W-:Y:S02]  /*7d20*/  @P0 DSETP.NEU.AND P1, PT, R4, +INF , PT ;  /* 0x7ff000000400042a */ /* 0x000fe40003f2d000 */
[----:B0-----:R-:W-:-:S06]  /*7d30*/  @!P0 DADD R20, R16, R20 ;  /* 0x0000000010148229 */ /* 0x001fcc0000000014 */
[----:B------:R-:W-:Y:S02]  /*7d40*/  @P0 FSEL R20, R16, RZ, P1 ;  /* 0x000000ff10140208 */ /* 0x000fe40000800000 */
[----:B------:R-:W-:-:S07]  /*7d50*/  @P0 FSEL R21, R17, -QNAN , P1 ;  /* 0xfff8000011150808 */ /* 0x000fce0000800000 */
.L_x_16185:
[----:B------:R-:W-:Y:S05]  /*7d60*/  BSYNC.RECONVERGENT B0 ;  /* 0x0000000000007941 */ /* 0x000fea0003800200 */
.L_x_16183:
        /* <DEDUP_REMOVED lines=26> */
.L_x_16191:
[----:B------:R-:W-:Y:S05]  /*7f10*/  BSYNC.RECONVERGENT B1 ;  /* 0x0000000000017941 */ /* 0x000fea0003800200 */
.L_x_16190:
        /* <DEDUP_REMOVED lines=27> */
.L_x_16195:
[----:B------:R-:W-:Y:S05]  /*80d0*/  BSYNC.RECONVERGENT B2 ;  /* 0x0000000000027941 */ /* 0x000fea0003800200 */
.L_x_16194:
[----:B------:R-:W-:Y:S01]  /*80e0*/  LOP3.LUT R17, RZ, 0x80000000, R5, 0xb8, !PT ;  /* 0x80000000ff117812 */ /* 0x000fe200078eb805 */
[----:B------:R-:W-:Y:S01]  /*80f0*/  IMAD.MOV.U32 R16, RZ, RZ, RZ ;  /* 0x000000ffff107224 */ /* 0x000fe200078e00ff */
[----:B------:R-:W-:Y:S06]  /*8100*/  BRA `(.L_x_16196) ;  /* 0x0000000000187947 */ /* 0x000fec0003800000 */
.L_x_16193:
[----:B------:R-:W0:Y:S02]  /*8110*/  FRND.F64.FLOOR R4, R22 ;  /* 0x0000001600047313 */ /* 0x000e240000305800 */
[----:B0-----:R-:W-:Y:S02]  /*8120*/  DADD R16, R22, -R4 ;  /* 0x0000000016107229 */ /* 0x001fe40000000804 */
[----:B------:R-:W-:-:S06]  /*8130*/  DADD R20, R4, 1 ;  /* 0x3ff0000004147429 */ /* 0x000fcc0000000000 */
[----:B------:R-:W-:-:S06]  /*8140*/  DSETP.GT.AND P0, PT, R16, 0.5, PT ;  /* 0x3fe000001000742a */ /* 0x000fcc0003f04000 */
[----:B------:R-:W-:Y:S02]  /*8150*/  FSEL R16, R20, R4, P0 ;  /* 0x0000000414107208 */ /* 0x000fe40000000000 */
[----:B------:R-:W-:-:S07]  /*8160*/  FSEL R17, R21, R5, P0 ;  /* 0x0000000515117208 */ /* 0x000fce0000000000 */
.L_x_16196:
[----:B------:R-:W-:Y:S05]  /*8170*/  BSYNC.RECONVERGENT B1 ;  /* 0x0000000000017941 */ /* 0x000fea0003800200 */
.L_x_16192:
        /* <DEDUP_REMOVED lines=31> */
.L_x_16201:
        /* <DEDUP_REMOVED lines=11> */
.L_x_16200:
        /* <DEDUP_REMOVED lines=20> */
.L_x_16203:
[----:B------:R-:W-:Y:S05]  /*8560*/  BSYNC.RECONVERGENT B1 ;  /* 0x0000000000017941 */ /* 0x000fea0003800200 */
.L_x_16202:
[----:B------:R-:W-:Y:S01]  /*8570*/  LOP3.LUT R21, R3, 0x80000000, R19, 0xb8, !PT ;  /* 0x8000000003157812 */ /* 0x000fe200078eb813 */
[----:B------:R-:W-:Y:S06]  /*8580*/  BRA `(.L_x_16199) ;  /* 0x00000000001c7947 */ /* 0x000fec0003800000 */
.L_x_16198:
[----:B------:R-:W-:-:S06]  /*8590*/  DSETP.NAN.AND P0, PT, R6, R6, PT ;  /* 0x000000060600722a */ /* 0x000fcc0003f08000 */
[----:B------:R-:W-:-:S14]  /*85a0*/  DSETP.NUM.AND P0, PT, R4, R4, !P0 ;  /* 0x000000040400722a */ /* 0x000fdc0004707000 */
[----:B------:R-:W0:Y:S01]  /*85b0*/  @!P0 LDC.64 R20, c[0x0][0x390] ;  /* 0x0000e400ff148b82 */ /* 0x000e220000000a00 */
[----:B------:R-:W-:Y:S02]  /*85c0*/  @P0 DSETP.NEU.AND P1, PT, R4, +INF , PT ;  /* 0x7ff000000400042a */ /* 0x000fe40003f2d000 */
[----:B0-----:R-:W-:-:S06]  /*85d0*/  @!P0 DADD R20, R18, R20 ;  /* 0x0000000012148229 */ /* 0x001fcc0000000014 */
[----:B------:R-:W-:Y:S02]  /*85e0*/  @P0 FSEL R20, R18, RZ, P1 ;  /* 0x000000ff12140208 */ /* 0x000fe40000800000 */
[----:B------:R-:W-:-:S07]  /*85f0*/  @P0 FSEL R21, R19, -QNAN , P1 ;  /* 0xfff8000013150808 */ /* 0x000fce0000800000 */
.L_x_16199:
[----:B------:R-:W-:Y:S05]  /*8600*/  BSYNC.RECONVERGENT B0 ;  /* 0x0000000000007941 */ /* 0x000fea0003800200 */
.L_x_16197:
        /* <DEDUP_REMOVED lines=26> */
.L_x_16205:
[----:B------:R-:W-:Y:S05]  /*87b0*/  BSYNC.RECONVERGENT B1 ;  /* 0x0000000000017941 */ /* 0x000fea0003800200 */
.L_x_16204:
        /* <DEDUP_REMOVED lines=27> */
.L_x_16209:
[----:B------:R-:W-:Y:S05]  /*8970*/  BSYNC.RECONVERGENT B2 ;  /* 0x0000000000027941 */ /* 0x000fea0003800200 */
.L_x_16208:
[----:B------:R-:W-:Y:S01]  /*8980*/  LOP3.LUT R19, RZ, 0x80000000, R5, 0xb8, !PT ;  /* 0x80000000ff137812 */ /* 0x000fe200078eb805 */
[----:B------:R-:W-:Y:S01]  /*8990*/  IMAD.MOV.U32 R18, RZ, RZ, RZ ;  /* 0x000000ffff127224 */ /* 0x000fe200078e00ff */
[----:B------:R-:W-:Y:S06]  /*89a0*/  BRA `(.L_x_16210) ;  /* 0x0000000000187947 */ /* 0x000fec0003800000 */
.L_x_16207:
[----:B------:R-:W0:Y:S02]  /*89b0*/  FRND.F64.FLOOR R4, R22 ;  /* 0x0000001600047313 */ /* 0x000e240000305800 */
[----:B0-----:R-:W-:Y:S02]  /*89c0*/  DADD R18, R22, -R4 ;  /* 0x0000000016127229 */ /* 0x001fe40000000804 */
[----:B------:R-:W-:-:S06]  /*89d0*/  DADD R20, R4, 1 ;  /* 0x3ff0000004147429 */ /* 0x000fcc0000000000 */
[----:B------:R-:W-:-:S06]  /*89e0*/  DSETP.GT.AND P0, PT, R18, 0.5, PT ;  /* 0x3fe000001200742a */ /* 0x000fcc0003f04000 */
[----:B------:R-:W-:Y:S02]  /*89f0*/  FSEL R18, R20, R4, P0 ;  /* 0x0000000414127208 */ /* 0x000fe40000000000 */
[----:B------:R-:W-:-:S07]  /*8a00*/  FSEL R19, R21, R5, P0 ;  /* 0x0000000515137208 */ /* 0x000fce0000000000 */
.L_x_16210:
[----:B------:R-:W-:Y:S05]  /*8a10*/  BSYNC.RECONVERGENT B1 ;  /* 0x0000000000017941 */ /* 0x000fea0003800200 */
.L_x_16206:
        /* <DEDUP_REMOVED lines=31> */
.L_x_16215:
        /* <DEDUP_REMOVED lines=11> */
.L_x_16214:
        /* <DEDUP_REMOVED lines=20> */
.L_x_16217:
[----:B------:R-:W-:Y:S05]  /*8e00*/  BSYNC.RECONVERGENT B1 ;  /* 0x0000000000017941 */ /* 0x000fea0003800200 */
.L_x_16216:
[----:B------:R-:W-:Y:S01]  /*8e10*/  LOP3.LUT R21, R3, 0x80000000, R13, 0xb8, !PT ;  /* 0x8000000003157812 */ /* 0x000fe200078eb80d */
[----:B------:R-:W-:Y:S06]  /*8e20*/  BRA `(.L_x_16213) ;  /* 0x00000000001c7947 */ /* 0x000fec0003800000 */
.L_x_16212:
[----:B------:R-:W-:-:S06]  /*8e30*/  DSETP.NAN.AND P0, PT, R6, R6, PT ;  /* 0x000000060600722a */ /* 0x000fcc0003f08000 */
[----:B------:R-:W-:-:S14]  /*8e40*/  DSETP.NUM.AND P0, PT, R4, R4, !P0 ;  /* 0x000000040400722a */ /* 0x000fdc0004707000 */
[----:B------:R-:W0:Y:S01]  /*8e50*/  @!P0 LDC.64 R20, c[0x0][0x390] ;  /* 0x0000e400ff148b82 */ /* 0x000e220000000a00 */
[----:B------:R-:W-:Y:S02]  /*8e60*/  @P0 DSETP.NEU.AND P1, PT, R4, +INF , PT ;  /* 0x7ff000000400042a */ /* 0x000fe40003f2d000 */
[----:B0-----:R-:W-:-:S06]  /*8e70*/  @!P0 DADD R20, R12, R20 ;  /* 0x000000000c148229 */ /* 0x001fcc0000000014 */
[----:B------:R-:W-:Y:S02]  /*8e80*/  @P0 FSEL R20, R12, RZ, P1 ;  /* 0x000000ff0c140208 */ /* 0x000fe40000800000 */
[----:B------:R-:W-:-:S07]  /*8e90*/  @P0 FSEL R21, R13, -QNAN , P1 ;  /* 0xfff800000d150808 */ /* 0x000fce0000800000 */
.L_x_16213:
[----:B------:R-:W-:Y:S05]  /*8ea0*/  BSYNC.RECONVERGENT B0 ;  /* 0x0000000000007941 */ /* 0x000fea0003800200 */
.L_x_16211:
        /* <DEDUP_REMOVED lines=26> */
.L_x_16219:
[----:B------:R-:W-:Y:S05]  /*9050*/  BSYNC.RECONVERGENT B1 ;  /* 0x0000000000017941 */ /* 0x000fea0003800200 */
.L_x_16218:
        /* <DEDUP_REMOVED lines=27> */
.L_x_16223:
[----:B------:R-:W-:Y:S05]  /*9210*/  BSYNC.RECONVERGENT B2 ;  /* 0x0000000000027941 */ /* 0x000fea0003800200 */
.L_x_16222:
[----:B------:R-:W-:Y:S01]  /*9220*/  LOP3.LUT R13, RZ, 0x80000000, R5, 0xb8, !PT ;  /* 0x80000000ff0d7812 */ /* 0x000fe200078eb805 */
[----:B------:R-:W-:Y:S01]  /*9230*/  IMAD.MOV.U32 R12, RZ, RZ, RZ ;  /* 0x000000ffff0c7224 */ /* 0x000fe200078e00ff */
[----:B------:R-:W-:Y:S06]  /*9240*/  BRA `(.L_x_16224) ;  /* 0x0000000000187947 */ /* 0x000fec0003800000 */
.L_x_16221:
[----:B------:R-:W0:Y:S02]  /*9250*/  FRND.F64.FLOOR R4, R22 ;  /* 0x0000001600047313 */ /* 0x000e240000305800 */
[----:B0-----:R-:W-:Y:S02]  /*9260*/  DADD R12, R22, -R4 ;  /* 0x00000000160c7229 */ /* 0x001fe40000000804 */
[----:B------:R-:W-:-:S06]  /*9270*/  DADD R20, R4, 1 ;  /* 0x3ff0000004147429 */ /* 0x000fcc0000000000 */
[----:B------:R-:W-:-:S06]  /*9280*/  DSETP.GT.AND P0, PT, R12, 0.5, PT ;  /* 0x3fe000000c00742a */ /* 0x000fcc0003f04000 */
[----:B------:R-:W-:Y:S02]  /*9290*/  FSEL R12, R20, R4, P0 ;  /* 0x00000004140c7208 */ /* 0x000fe40000000000 */
[----:B------:R-:W-:-:S07]  /*92a0*/  FSEL R13, R21, R5, P0 ;  /* 0x00000005150d7208 */ /* 0x000fce0000000000 */
.L_x_16224:
[----:B------:R-:W-:Y:S05]  /*92b0*/  BSYNC.RECONVERGENT B1 ;  /* 0x0000000000017941 */ /* 0x000fea0003800200 */
.L_x_16220:
        /* <DEDUP_REMOVED lines=31> */
.L_x_16229:
        /* <DEDUP_REMOVED lines=11> */
.L_x_16228:
        /* <DEDUP_REMOVED lines=20> */
.L_x_16231:
[----:B------:R-:W-:Y:S05]  /*96a0*/  BSYNC.RECONVERGENT B1 ;  /* 0x0000000000017941 */ /* 0x000fea0003800200 */
.L_x_16230:
[----:B------:R-:W-:Y:S01]  /*96b0*/  LOP3.LUT R21, R3, 0x80000000, R15, 0xb8, !PT ;  /* 0x8000000003157812 */ /* 0x000fe200078eb80f */
[----:B------:R-:W-:Y:S06]  /*96c0*/  BRA `(.L_x_16227) ;  /* 0x00000000001c7947 */ /* 0x000fec0003800000 */
.L_x_16226:
[----:B------:R-:W-:-:S06]  /*96d0*/  DSETP.NAN.AND P0, PT, R6, R6, PT ;  /* 0x000000060600722a */ /* 0x000fcc0003f08000 */
[----:B------:R-:W-:-:S14]  /*96e0*/  DSETP.NUM.AND P0, PT, R4, R4, !P0 ;  /* 0x000000040400722a */ /* 0x000fdc0004707000 */
[----:B------:R-:W0:Y:S01]  /*96f0*/  @!P0 LDC.64 R20, c[0x0][0x390] ;  /* 0x0000e400ff148b82 */ /* 0x000e220000000a00 */
[----:B------:R-:W-:Y:S02]  /*9700*/  @P0 DSETP.NEU.AND P1, PT, R4, +INF , PT ;  /* 0x7ff000000400042a */ /* 0x000fe40003f2d000 */
[----:B0-----:R-:W-:-:S06]  /*9710*/  @!P0 DADD R20, R14, R20 ;  /* 0x000000000e148229 */ /* 0x001fcc0000000014 */
[----:B------:R-:W-:Y:S02]  /*9720*/  @P0 FSEL R20, R14, RZ, P1 ;  /* 0x000000ff0e140208 */ /* 0x000fe40000800000 */
[----:B------:R-:W-:-:S07]  /*9730*/  @P0 FSEL R21, R15, -QNAN , P1 ;  /* 0xfff800000f150808 */ /* 0x000fce0000800000 */
.L_x_16227:
[----:B------:R-:W-:Y:S05]  /*9740*/  BSYNC.RECONVERGENT B0 ;  /* 0x0000000000007941 */ /* 0x000fea0003800200 */
.L_x_16225:
        /* <DEDUP_REMOVED lines=26> */
.L_x_16233:
[----:B------:R-:W-:Y:S05]  /*98f0*/  BSYNC.RECONVERGENT B1 ;  /* 0x0000000000017941 */ /* 0x000fea0003800200 */
.L_x_16232:
        /* <DEDUP_REMOVED lines=27> */
.L_x_16237:
[----:B------:R-:W-:Y:S05]  /*9ab0*/  BSYNC.RECONVERGENT B2 ;  /* 0x0000000000027941 */ /* 0x000fea0003800200 */
.L_x_16236:
[----:B------:R-:W-:Y:S01]  /*9ac0*/  LOP3.LUT R15, RZ, 0x80000000, R5, 0xb8, !PT ;  /* 0x80000000ff0f7812 */ /* 0x000fe200078eb805 */
[----:B------:R-:W-:Y:S01]  /*9ad0*/  IMAD.MOV.U32 R14, RZ, RZ, RZ ;  /* 0x000000ffff0e7224 */ /* 0x000fe200078e00ff */
[----:B------:R-:W-:Y:S06]  /*9ae0*/  BRA `(.L_x_16238) ;  /* 0x0000000000187947 */ /* 0x000fec0003800000 */
.L_x_16235:
[----:B------:R-:W0:Y:S02]  /*9af0*/  FRND.F64.FLOOR R4, R22 ;  /* 0x0000001600047313 */ /* 0x000e240000305800 */
[----:B0-----:R-:W-:Y:S02]  /*9b00*/  DADD R14, R22, -R4 ;  /* 0x00000000160e7229 */ /* 0x001fe40000000804 */
[----:B------:R-:W-:-:S06]  /*9b10*/  DADD R20, R4, 1 ;  /* 0x3ff0000004147429 */ /* 0x000fcc0000000000 */
[----:B------:R-:W-:-:S06]  /*9b20*/  DSETP.GT.AND P0, PT, R14, 0.5, PT ;  /* 0x3fe000000e00742a */ /* 0x000fcc0003f04000 */
[----:B------:R-:W-:Y:S02]  /*9b30*/  FSEL R14, R20, R4, P0 ;  /* 0x00000004140e7208 */ /* 0x000fe40000000000 */
[----:B------:R-:W-:-:S07]  /*9b40*/  FSEL R15, R21, R5, P0 ;  /* 0x00000005150f7208 */ /* 0x000fce0000000000 */
.L_x_16238:
[----:B------:R-:W-:Y:S05]  /*9b50*/  BSYNC.RECONVERGENT B1 ;  /* 0x0000000000017941 */ /* 0x000fea0003800200 */
.L_x_16234:
        /* <DEDUP_REMOVED lines=31> */
.L_x_16243:
        /* <DEDUP_REMOVED lines=11> */
.L_x_16242:
        /* <DEDUP_REMOVED lines=20> */
.L_x_16245:
[----:B------:R-:W-:Y:S05]  /*9f40*/  BSYNC.RECONVERGENT B1 ;  /* 0x0000000000017941 */ /* 0x000fea0003800200 */
.L_x_16244:
[----:B------:R-:W-:Y:S01]  /*9f50*/  LOP3.LUT R21, R3, 0x80000000, R9, 0xb8, !PT ;  /* 0x8000000003157812 */ /* 0x000fe200078eb809 */
[----:B------:R-:W-:Y:S06]  /*9f60*/  BRA `(.L_x_16241) ;  /* 0x00000000001c7947 */ /* 0x000fec0003800000 */
.L_x_16240:
[----:B------:R-:W-:-:S06]  /*9f70*/  DSETP.NAN.AND P0, PT, R6, R6, PT ;  /* 0x000000060600722a */ /* 0x000fcc0003f08000 */
[----:B------:R-:W-:-:S14]  /*9f80*/  DSETP.NUM.AND P0, PT, R4, R4, !P0 ;  /* 0x000000040400722a */ /* 0x000fdc0004707000 */
[----:B------:R-:W0:Y:S01]  /*9f90*/  @!P0 LDC.64 R20, c[0x0][0x390] ;  /* 0x0000e400ff148b82 */ /* 0x000e220000000a00 */
[----:B------:R-:W-:Y:S02]  /*9fa0*/  @P0 DSETP.NEU.AND P1, PT, R4, +INF , PT ;  /* 0x7ff000000400042a */ /* 0x000fe40003f2d000 */
[----:B0-----:R-:W-:-:S06]  /*9fb0*/  @!P0 DADD R20, R8, R20 ;  /* 0x0000000008148229 */ /* 0x001fcc0000000014 */
[----:B------:R-:W-:Y:S02]  /*9fc0*/  @P0 FSEL R20, R8, RZ, P1 ;  /* 0x000000ff08140208 */ /* 0x000fe40000800000 */
[----:B------:R-:W-:-:S07]  /*9fd0*/  @P0 FSEL R21, R9, -QNAN , P1 ;  /* 0xfff8000009150808 */ /* 0x000fce0000800000 */
.L_x_16241:
[----:B------:R-:W-:Y:S05]  /*9fe0*/  BSYNC.RECONVERGENT B0 ;  /* 0x0000000000007941 */ /* 0x000fea0003800200 */
.L_x_16239:
        /* <DEDUP_REMOVED lines=26> */
.L_x_16247:
[----:B------:R-:W-:Y:S05]  /*a190*/  BSYNC.RECONVERGENT B1 ;  /* 0x0000000000017941 */ /* 0x000fea0003800200 */
.L_x_16246:
        /* <DEDUP_REMOVED lines=27> */
.L_x_16251:
[----:B------:R-:W-:Y:S05]  /*a350*/  BSYNC.RECONVERGENT B2 ;  /* 0x0000000000027941 */ /* 0x000fea0003800200 */
.L_x_16250:
[----:B------:R-:W-:Y:S01]  /*a360*/  LOP3.LUT R9, RZ, 0x80000000, R5, 0xb8, !PT ;  /* 0x80000000ff097812 */ /* 0x000fe200078eb805 */
[----:B------:R-:W-:Y:S01]  /*a370*/  IMAD.MOV.U32 R8, RZ, RZ, RZ ;  /* 0x000000ffff087224 */ /* 0x000fe200078e00ff */
[----:B------:R-:W-:Y:S06]  /*a380*/  BRA `(.L_x_16252) ;  /* 0x0000000000187947 */ /* 0x000fec0003800000 */
.L_x_16249:
[----:B------:R-:W0:Y:S02]  /*a390*/  FRND.F64.FLOOR R4, R22 ;  /* 0x0000001600047313 */ /* 0x000e240000305800 */
[----:B0-----:R-:W-:Y:S02]  /*a3a0*/  DADD R8, R22, -R4 ;  /* 0x0000000016087229 */ /* 0x001fe40000000804 */
[----:B------:R-:W-:-:S06]  /*a3b0*/  DADD R20, R4, 1 ;  /* 0x3ff0000004147429 */ /* 0x000fcc0000000000 */
[----:B------:R-:W-:-:S06]  /*a3c0*/  DSETP.GT.AND P0, PT, R8, 0.5, PT ;  /* 0x3fe000000800742a */ /* 0x000fcc0003f04000 */
[----:B------:R-:W-:Y:S02]  /*a3d0*/  FSEL R8, R20, R4, P0 ;  /* 0x0000000414087208 */ /* 0x000fe40000000000 */
[----:B------:R-:W-:-:S07]  /*a3e0*/  FSEL R9, R21, R5, P0 ;  /* 0x0000000515097208 */ /* 0x000fce0000000000 */
.L_x_16252:
[----:B------:R-:W-:Y:S05]  /*a3f0*/  BSYNC.RECONVERGENT B1 ;  /* 0x0000000000017941 */ /* 0x000fea0003800200 */
.L_x_16248:
        /* <DEDUP_REMOVED lines=30> */
.L_x_16257:
        /* <DEDUP_REMOVED lines=11> */
.L_x_16256:
        /* <DEDUP_REMOVED lines=19> */
.L_x_16259:
[----:B------:R-:W-:Y:S05]  /*a7c0*/  BSYNC.RECONVERGENT B1 ;  /* 0x0000000000017941 */ /* 0x000fea0003800200 */
.L_x_16258:
[----:B------:R-:W-:Y:S01]  /*a7d0*/  LOP3.LUT R21, R21, 0x80000000, R11, 0xb8, !PT ;  /* 0x8000000015157812 */ /* 0x000fe200078eb80b */
[----:B------:R-:W-:Y:S06]  /*a7e0*/  BRA `(.L_x_16255) ;  /* 0x00000000001c7947 */ /* 0x000fec0003800000 */
.L_x_16254:
[----:B------:R-:W-:-:S06]  /*a7f0*/  DSETP.NAN.AND P0, PT, R6, R6, PT ;  /* 0x000000060600722a */ /* 0x000fcc0003f08000 */
[----:B------:R-:W-:-:S14]  /*a800*/  DSETP.NUM.AND P0, PT, R4, R4, !P0 ;  /* 0x000000040400722a */ /* 0x000fdc0004707000 */
[----:B------:R-:W0:Y:S01]  /*a810*/  @!P0 LDC.64 R20, c[0x0][0x390] ;  /* 0x0000e400ff148b82 */ /* 0x000e220000000a00 */
[----:B------:R-:W-:Y:S02]  /*a820*/  @P0 DSETP.NEU.AND P1, PT, R4, +INF , PT ;  /* 0x7ff000000400042a */ /* 0x000fe40003f2d000 */
[----:B0-----:R-:W-:-:S06]  /*a830*/  @!P0 DADD R20, R10, R20 ;  /* 0x000000000a148229 */ /* 0x001fcc0000000014 */
[----:B------:R-:W-:Y:S02]  /*a840*/  @P0 FSEL R20, R10, RZ, P1 ;  /* 0x000000ff0a140208 */ /* 0x000fe40000800000 */
[----:B------:R-:W-:-:S07]  /*a850*/  @P0 FSEL R21, R11, -QNAN , P1 ;  /* 0xfff800000b150808 */ /* 0x000fce0000800000 */
.L_x_16255:
[----:B------:R-:W-:Y:S05]  /*a860*/  BSYNC.RECONVERGENT B0 ;  /* 0x0000000000007941 */ /* 0x000fea0003800200 */
.L_x_16253:
        /* <DEDUP_REMOVED lines=26> */
.L_x_16261:
[----:B------:R-:W-:Y:S05]  /*aa10*/  BSYNC.RECONVERGENT B1 ;  /* 0x0000000000017941 */ /* 0x000fea0003800200 */
.L_x_16260:
        /* <DEDUP_REMOVED lines=27> */
[----:B------:R-:W-:-:S07]  /*abd0*/  IMAD.MOV.U32 R3, RZ, RZ, R5 ;  /* 0x000000ffff037224 */ /* 0x000fce00078e0005 */
.L_x_16264:
[----:B------:R-:W-:Y:S05]  /*abe0*/  BSYNC.RECONVERGENT B2 ;  /* 0x0000000000027941 */ /* 0x000fea0003800200 */
.L_x_16263:
[----:B------:R-:W-:Y:S01]  /*abf0*/  LOP3.LUT R11, RZ, 0x80000000, R3, 0xb8, !PT ;  /* 0x80000000ff0b7812 */ /* 0x000fe200078eb803 */
[----:B------:R-:W-:Y:S01]  /*ac00*/  IMAD.MOV.U32 R10, RZ, RZ, RZ ;  /* 0x000000ffff0a7224 */ /* 0x000fe200078e00ff */
[----:B------:R-:W-:Y:S06]  /*ac10*/  BRA `(.L_x_16265) ;  /* 0x0000000000187947 */ /* 0x000fec0003800000 */
.L_x_16262:
[----:B------:R-:W0:Y:S02]  /*ac20*/  FRND.F64.FLOOR R2, R20 ;  /* 0x0000001400027313 */ /* 0x000e240000305800 */
[----:B0-----:R-:W-:Y:S02]  /*ac30*/  DADD R4, R20, -R2 ;  /* 0x0000000014047229 */ /* 0x001fe40000000802 */
[----:B------:R-:W-:-:S06]  /*ac40*/  DADD R6, R2, 1 ;  /* 0x3ff0000002067429 */ /* 0x000fcc0000000000 */
[----:B------:R-:W-:-:S06]  /*ac50*/  DSETP.GT.AND P0, PT, R4, 0.5, PT ;  /* 0x3fe000000400742a */ /* 0x000fcc0003f04000 */
[----:B------:R-:W-:Y:S02]  /*ac60*/  FSEL R10, R6, R2, P0 ;  /* 0x00000002060a7208 */ /* 0x000fe40000000000 */
[----:B------:R-:W-:-:S07]  /*ac70*/  FSEL R11, R7, R3, P0 ;  /* 0x00000003070b7208 */ /* 0x000fce0000000000 */
.L_x_16265:
[----:B------:R-:W-:Y:S05]  /*ac80*/  BSYNC.RECONVERGENT B1 ;  /* 0x0000000000017941 */ /* 0x000fea0003800200 */
.L_x_16155:
[----:B------:R-:W0:Y:S02]  /*ac90*/  LDC.64 R2, c[0x0][0x398] ;  /* 0x0000e600ff027b82 */ /* 0x000e240000000a00 */
[----:B0-----:R-:W-:-:S04]  /*aca0*/  IMAD.WIDE.U32 R42, R42, 0x8, R2 ;  /* 0x000000082a2a7825 */ /* 0x001fc800078e0002 */
[----:B------:R-:W-:-:S05]  /*acb0*/  IMAD.WIDE.U32 R42, R47, 0x20, R42 ;  /* 0x000000202f2a7825 */ /* 0x000fca00078e002a */
[----:B------:R-:W-:Y:S04]  /*acc0*/  STG.E.ENL2.256 desc[UR4][R42.64], R24, R16 ;  /* 0xf80000182a10797f */ /* 0x000fe8000f121804 */
[----:B------:R-:W-:Y:S01]  /*acd0*/  STG.E.ENL2.256 desc[UR4][R42.64+0x1000], R12, R8 ;  /* 0xf800800c2a08797f */ /* 0x000fe2000f121804 */
[----:B------:R-:W-:Y:S05]  /*ace0*/  EXIT ;  /* 0x000000000000794d */ /* 0x000fea0003800000 */
        .weak           $__internal_12_$__cuda_sm20_div_rn_f64_full
        .type           $__internal_12_$__cuda_sm20_div_rn_f64_full,@function
        .size           $__internal_12_$__cuda_sm20_div_rn_f64_full,(.L_x_36961 - $__internal_12_$__cuda_sm20_div_rn_f64_full)
$__internal_12_$__cuda_sm20_div_rn_f64_full:
        /* <DEDUP_REMOVED lines=73> */
.L_x_16267:
        /* <DEDUP_REMOVED lines=17> */
.L_x_16270:
[----:B------:R-:W-:-:S05]  /*b290*/  LOP3.LUT R4, R31, 0x80000, RZ, 0xfc, !PT ;  /* 0x000800001f047812 */ /* 0x000fca00078efcff */
[----:B------:R-:W-:Y:S02]  /*b2a0*/  IMAD.MOV.U32 R5, RZ, RZ, R4 ;  /* 0x000000ffff057224 */ /* 0x000fe400078e0004 */
[----:B------:R-:W-:Y:S01]  /*b2b0*/  IMAD.MOV.U32 R4, RZ, RZ, R30 ;  /* 0x000000ffff047224 */ /* 0x000fe200078e001e */
[----:B------:R-:W-:Y:S06]  /*b2c0*/  BRA `(.L_x_16268) ;  /* 0x00000000000c7947 */ /* 0x000fec0003800000 */
.L_x_16269:
[----:B------:R-:W-:-:S05]  /*b2d0*/  LOP3.LUT R4, R37, 0x80000, RZ, 0xfc, !PT ;  /* 0x0008000025047812 */ /* 0x000fca00078efcff */
[----:B------:R-:W-:Y:S02]  /*b2e0*/  IMAD.MOV.U32 R5, RZ, RZ, R4 ;  /* 0x000000ffff057224 */ /* 0x000fe400078e0004 */
[----:B------:R-:W-:-:S07]  /*b2f0*/  IMAD.MOV.U32 R4, RZ, RZ, R36 ;  /* 0x000000ffff047224 */ /* 0x000fce00078e0024 */
.L_x_16268:
[----:B------:R-:W-:Y:S05]  /*b300*/  BSYNC.RECONVERGENT B0 ;  /* 0x0000000000007941 */ /* 0x000fea0003800200 */
.L_x_16266:
[----:B------:R-:W-:Y:S02]  /*b310*/  IMAD.MOV.U32 R30, RZ, RZ, R3 ;  /* 0x000000ffff1e7224 */ /* 0x000fe400078e0003 */
[----:B------:R-:W-:-:S04]  /*b320*/  IMAD.MOV.U32 R31, RZ, RZ, 0x0 ;  /* 0x00000000ff1f7424 */ /* 0x000fc800078e00ff */
[----:B------:R-:W-:Y:S05]  /*b330*/  RET.REL.NODEC R30 `(_ZN2at6native29vectorized_elementwise_kernelILi4ENS0_13BUnaryFunctorIdddZZZNS0_15binary_internal21div_floor_kernel_cudaERNS_18TensorIteratorBaseEENKUlvE1_clEvENKUlvE_clEvEUlddE_EESt5arrayIPcLm2EEEEviT0_T1_) ;  /* 0xffffff4c1e307950 */ /* 0x000fea0003c3ffff */
.L_x_16271:
        /* <DEDUP_REMOVED lines=12> */
.L_x_36961:


//--------------------- .text._ZN2at6native29vectorized_elementwise_kernelILi8ENS0_13BUnaryFunctorIdddZZZNS0_15binary_internal21div_floor_kernel_cudaERNS_18TensorIteratorBaseEENKUlvE1_clEvENKUlvE_clEvEUlddE_EESt5arrayIPcLm2EEEEviT0_T1_ --------------------------
	.section	.text._ZN2at6native29vectorized_elementwise_kernelILi8ENS0_13BUnaryFunctorIdddZZZNS0_15binary_internal21div_floor_kernel_cudaERNS_18TensorIteratorBaseEENKUlvE1_clEvENKUlvE_clEvEUlddE_EESt5arrayIPcLm2EEEEviT0_T1_,"ax",@progbits
	.align	128
        .global         _ZN2at6native29vectorized_elementwise_kernelILi8ENS0_13BUnaryFunctorIdddZZZNS0_15binary_internal21div_floor_kernel_cudaERNS_18TensorIteratorBaseEENKUlvE1_clEvENKUlvE_clEvEUlddE_EESt5arrayIPcLm2EEEEviT0_T1_
        .type           _ZN2at6native29vectorized_elementwise_kernelILi8ENS0_13BUnaryFunctorIdddZZZNS0_15binary_internal21div_floor_kernel_cudaERNS_18TensorIteratorBaseEENKUlvE1_clEvENKUlvE_clEvEUlddE_EESt5arrayIPcLm2EEEEviT0_T1_,@function
        .size           _ZN2at6native29vectorized_elementwise_kernelILi8ENS0_13BUnaryFunctorIdddZZZNS0_15binary_internal21div_floor_kernel_cudaERNS_18TensorIteratorBaseEENKUlvE1_clEvENKUlvE_clEvEUlddE_EESt5arrayIPcLm2EEEEviT0_T1_,(.L_x_36962 - _ZN2at6native29vectorized_elementwise_kernelILi8ENS0_13BUnaryFunctorIdddZZZNS0_15binary_internal21div_floor_kernel_cudaERNS_18TensorIteratorBaseEENKUlvE1_clEvENKUlvE_clEvEUlddE_EESt5arrayIPcLm2EEEEviT0_T1_)
        .other          _ZN2at6native29vectorized_elementwise_kernelILi8ENS0_13BUnaryFunctorIdddZZZNS0_15binary_internal21div_floor_kernel_cudaERNS_18TensorIteratorBaseEENKUlvE1_clEvENKUlvE_clEvEUlddE_EESt5arrayIPcLm2EEEEviT0_T1_,@"STO_CUDA_ENTRY STV_DEFAULT"
_ZN2at6native29vectorized_elementwise_kernelILi8ENS0_13BUnaryFunctorIdddZZZNS0_15binary_internal21div_floor_kernel_cudaERNS_18TensorIteratorBaseEENKUlvE1_clEvENKUlvE_clEvEUlddE_EESt5arrayIPcLm2EEEEviT0_T1_:
.text._ZN2at6native29vectorized_elementwise_kernelILi8ENS0_13BUnaryFunctorIdddZZZNS0_15binary_internal21div_floor_kernel_cudaERNS_18TensorIteratorBaseEENKUlvE1_clEvENKUlvE_clEvEUlddE_EESt5arrayIPcLm2EEEEviT0_T1_:
        /* <DEDUP_REMOVED lines=95> */
[----:B------:R-:W-:Y:S05]  /*05f0*/  CALL.REL.NOINC `($__internal_13_$__cuda_sm20_div_rn_f64_full) ;  /* 0x000000a400bc7944 */ /* 0x000fea0003c00000 */
.L_x_16275:
[----:B------:R-:W-:Y:S05]  /*0600*/  BSYNC.RECONVERGENT B1 ;  /* 0x0000000000017941 */ /* 0x000fea0003800200 */
.L_x_16274:
        /* <DEDUP_REMOVED lines=22> */
[----:B------:R-:W-:Y:S05]  /*0770*/  CALL.REL.NOINC `($__internal_13_$__cuda_sm20_div_rn_f64_full) ;  /* 0x000000a4005c7944 */ /* 0x000fea0003c00000 */
[----:B------:R-:W-:Y:S02]  /*0780*/  IMAD.MOV.U32 R6, RZ, RZ, R4 ;  /* 0x000000ffff067224 */ /* 0x000fe400078e0004 */
[----:B------:R-:W-:-:S07]  /*0790*/  IMAD.MOV.U32 R7, RZ, RZ, R5 ;  /* 0x000000ffff077224 */ /* 0x000fce00078e0005 */
.L_x_16277:
[----:B------:R-:W-:Y:S05]  /*07a0*/  BSYNC.RECONVERGENT B1 ;  /* 0x0000000000017941 */ /* 0x000fea0003800200 */
.L_x_16276:
        /* <DEDUP_REMOVED lines=21> */
.L_x_16279:
[----:B------:R-:W-:Y:S05]  /*0900*/  BSYNC.RECONVERGENT B1 ;  /* 0x0000000000017941 */ /* 0x000fea0003800200 */
.L_x_16278:
        /* <DEDUP_REMOVED lines=25> */
.L_x_16281:
[----:B------:R-:W-:Y:S05]  /*0aa0*/  BSYNC.RECONVERGENT B1 ;  /* 0x0000000000017941 */ /* 0x000fea0003800200 */
.L_x_16280:
        /* <DEDUP_REMOVED lines=21> */
.L_x_16283:
[----:B------:R-:W-:Y:S05]  /*0c00*/  BSYNC.RECONVERGENT B1 ;  /* 0x0000000000017941 */ /* 0x000fea0003800200 */
.L_x_16282:
        /* <DEDUP_REMOVED lines=25> */
.L_x_16285:
[----:B------:R-:W-:Y:S05]  /*0da0*/  BSYNC.RECONVERGENT B1 ;  /* 0x0000000000017941 */ /* 0x000fea0003800200 */
.L_x_16284:
        /* <DEDUP_REMOVED lines=21> */
.L_x_16287:
[----:B------:R-:W-:Y:S05]  /*0f00*/  BSYNC.RECONVERGENT B1 ;  /* 0x0000000000017941 */ /* 0x000fea0003800200 */
.L_x_16286:
        /* <DEDUP_REMOVED lines=25> */
.L_x_16289:
[----:B------:R-:W-:Y:S05]  /*10a0*/  BSYNC.RECONVERGENT B1 ;  /* 0x0000000000017941 */ /* 0x000fea0003800200 */
.L_x_16288:
[----:B------:R-:W-:Y:S05]  /*10b0*/  BRA `(.L_x_16290) ;  /* 0x0000004400847947 */ /* 0x000fea0003800000 */
.L_x_16273:
        /* <DEDUP_REMOVED lines=16> */
.L_x_16294:
        /* <DEDUP_REMOVED lines=24> */
.L_x_16297:
        /* <DEDUP_REMOVED lines=11> */
.L_x_16296:
        /* <DEDUP_REMOVED lines=20> */
.L_x_16299:
[----:B------:R-:W-:Y:S05]  /*1530*/  BSYNC.RECONVERGENT B2 ;  /* 0x0000000000027941 */ /* 0x000fea0003800200 */
.L_x_16298:
[----:B------:R-:W-:-:S07]  /*1540*/  LOP3.LUT R33, R3, 0x80000000, R7, 0xb8, !PT ;  /* 0x8000000003217812 */ /* 0x000fce00078eb807 */
.L_x_16295:
[----:B------:R-:W-:Y:S05]  /*1550*/  BSYNC.RECONVERGENT B0 ;  /* 0x0000000000007941 */ /* 0x000fea0003800200 */
.L_x_16293:
        /* <DEDUP_REMOVED lines=24> */
.L_x_16301:
[----:B------:R-:W-:Y:S05]  /*16e0*/  BSYNC.RECONVERGENT B2 ;  /* 0x0000000000027941 */ /* 0x000fea0003800200 */
.L_x_16300:
        /* <DEDUP_REMOVED lines=32> */
.L_x_16303:
[----:B------:R-:W-:Y:S05]  /*18f0*/  BSYNC.RECONVERGENT B2 ;  /* 0x0000000000027941 */ /* 0x000fea0003800200 */
.L_x_16302:
[----:B------:R-:W-:Y:S01]  /*1900*/  LOP3.LUT R27, RZ, 0x80000000, R5, 0xb8, !PT ;  /* 0x80000000ff1b7812 */ /* 0x000fe200078eb805 */
[----:B------:R-:W-:-:S07]  /*1910*/  IMAD.MOV.U32 R26, RZ, RZ, RZ ;  /* 0x000000ffff1a7224 */ /* 0x000fce00078e00ff */
.L_x_16292:
[----:B------:R-:W-:Y:S05]  /*1920*/  BSYNC.RECONVERGENT B1 ;  /* 0x0000000000017941 */ /* 0x000fea0003800200 */
.L_x_16291:
        /* <DEDUP_REMOVED lines=35> */
.L_x_16310:
        /* <DEDUP_REMOVED lines=11> */
.L_x_16309:
        /* <DEDUP_REMOVED lines=20> */
.L_x_16312:
[----:B------:R-:W-:Y:S05]  /*1d50*/  BSYNC.RECONVERGENT B2 ;  /* 0x0000000000027941 */ /* 0x000fea0003800200 */
.L_x_16311:
[----:B------:R-:W-:Y:S01]  /*1d60*/  LOP3.LUT R7, R3, 0x80000000, R9, 0xb8, !PT ;  /* 0x8000000003077812 */ /* 0x000fe200078eb809 */
[----:B------:R-:W-:Y:S06]  /*1d70*/  BRA `(.L_x_16308) ;  /* 0x00000000001c7947 */ /* 0x000fec0003800000 */
.L_x_16307:
[----:B------:R-:W-:-:S06]  /*1d80*/  DSETP.NAN.AND P0, PT, R22, R22, PT ;  /* 0x000000161600722a */ /* 0x000fcc0003f08000 */
[----:B------:R-:W-:-:S14]  /*1d90*/  DSETP.NUM.AND P0, PT, R4, R4, !P0 ;  /* 0x000000040400722a */ /* 0x000fdc0004707000 */
[----:B------:R-:W0:Y:S01]  /*1da0*/  @!P0 LDC.64 R6, c[0x0][0x390] ;  /* 0x0000e400ff068b82 */ /* 0x000e220000000a00 */
[----:B------:R-:W-:Y:S02]  /*1db0*/  @P0 DSETP.NEU.AND P1, PT, R4, +INF , PT ;  /* 0x7ff000000400042a */ /* 0x000fe40003f2d000 */
[----:B0-----:R-:W-:-:S06]  /*1dc0*/  @!P0 DADD R6, R8, R6 ;  /* 0x0000000008068229 */ /* 0x001fcc0000000006 */
[----:B------:R-:W-:Y:S02]  /*1dd0*/  @P0 FSEL R6, R8, RZ, P1 ;  /* 0x000000ff08060208 */ /* 0x000fe40000800000 */
[----:B------:R-:W-:-:S07]  /*1de0*/  @P0 FSEL R7, R9, -QNAN , P1 ;  /* 0xfff8000009070808 */ /* 0x000fce0000800000 */
.L_x_16308:
[----:B------:R-:W-:Y:S05]  /*1df0*/  BSYNC.RECONVERGENT B0 ;  /* 0x0000000000007941 */ /* 0x000fea0003800200 */
.L_x_16306:
        /* <DEDUP_REMOVED lines=26> */
.L_x_16314:
[----:B------:R-:W-:Y:S05]  /*1fa0*/  BSYNC.RECONVERGENT B2 ;  /* 0x0000000000027941 */ /* 0x000fea0003800200 */
.L_x_16313:
        /* <DEDUP_REMOVED lines=26> */
.L_x_16317:
[----:B------:R-:W-:Y:S05]  /*2150*/  BSYNC.RECONVERGENT B2 ;  /* 0x0000000000027941 */ /* 0x000fea0003800200 */
.L_x_16316:
[----:B------:R-:W-:Y:S01]  /*2160*/  LOP3.LUT R7, RZ, 0x80000000, R5, 0xb8, !PT ;  /* 0x80000000ff077812 */ /* 0x000fe200078eb805 */
[----:B------:R-:W-:Y:S01]  /*2170*/  IMAD.MOV.U32 R6, RZ, RZ, RZ ;  /* 0x000000ffff067224 */ /* 0x000fe200078e00ff */
[----:B------:R-:W-:Y:S06]  /*2180*/  BRA `(.L_x_16305) ;  /* 0x0000000000187947 */ /* 0x000fec0003800000 */
.L_x_16315:
[----:B------:R-:W0:Y:S02]  /*2190*/  FRND.F64.FLOOR R4, R30 ;  /* 0x0000001e00047313 */ /* 0x000e240000305800 */
[----:B0-----:R-:W-:Y:S02]  /*21a0*/  DADD R6, R30, -R4 ;  /* 0x000000001e067229 */ /* 0x001fe40000000804 */
[----:B------:R-:W-:-:S06]  /*21b0*/  DADD R8, R4, 1 ;  /* 0x3ff0000004087429 */ /* 0x000fcc0000000000 */
[----:B------:R-:W-:-:S06]  /*21c0*/  DSETP.GT.AND P0, PT, R6, 0.5, PT ;  /* 0x3fe000000600742a */ /* 0x000fcc0003f04000 */
[----:B------:R-:W-:Y:S02]  /*21d0*/  FSEL R6, R8, R4, P0 ;  /* 0x0000000408067208 */ /* 0x000fe40000000000 */
[----:B------:R-:W-:-:S07]  /*21e0*/  FSEL R7, R9, R5, P0 ;  /* 0x0000000509077208 */ /* 0x000fce0000000000 */
.L_x_16305:
[----:B------:R-:W-:Y:S05]  /*21f0*/  BSYNC.RECONVERGENT B1 ;  /* 0x0000000000017941 */ /* 0x000fea0003800200 */
.L_x_16304:
        /* <DEDUP_REMOVED lines=35> */
.L_x_16324:
        /* <DEDUP_REMOVED lines=11> */
.L_x_16323:
        /* <DEDUP_REMOVED lines=20> */
.L_x_16326:
[----:B------:R-:W-:Y:S05]  /*2620*/  BSYNC.RECONVERGENT B2 ;  /* 0x0000000000027941 */ /* 0x000fea0003800200 */
.L_x_16325:
[----:B------:R-:W-:Y:S01]  /*2630*/  LOP3.LUT R9, R3, 0x80000000, R11, 0xb8, !PT ;  /* 0x8000000003097812 */ /* 0x000fe200078eb80b */
[----:B------:R-:W-:Y:S06]  /*2640*/  BRA `(.L_x_16322) ;  /* 0x00000000001c7947 */ /* 0x000fec0003800000 */
.L_x_16321:
[----:B------:R-:W-:-:S06]  /*2650*/  DSETP.NAN.AND P0, PT, R22, R22, PT ;  /* 0x000000161600722a */ /* 0x000fcc0003f08000 */
[----:B------:R-:W-:-:S14]  /*2660*/  DSETP.NUM.AND P0, PT, R4, R4, !P0 ;  /* 0x000000040400722a */ /* 0x000fdc0004707000 */
[----:B------:R-:W0:Y:S01]  /*2670*/  @!P0 LDC.64 R8, c[0x0][0x390] ;  /* 0x0000e400ff088b82 */ /* 0x000e220000000a00 */
[----:B------:R-:W-:Y:S02]  /*2680*/  @P0 DSETP.NEU.AND P1, PT, R4, +INF , PT ;  /* 0x7ff000000400042a */ /* 0x000fe40003f2d000 */
[----:B0-----:R-:W-:-:S06]  /*2690*/  @!P0 DADD R8, R10, R8 ;  /* 0x000000000a088229 */ /* 0x001fcc0000000008 */
[----:B------:R-:W-:Y:S02]  /*26a0*/  @P0 FSEL R8, R10, RZ, P1 ;  /* 0x000000ff0a080208 */ /* 0x000fe40000800000 */
[----:B------:R-:W-:-:S07]  /*26b0*/  @P0 FSEL R9, R11, -QNAN , P1 ;  /* 0xfff800000b090808 */ /* 0x000fce0000800000 */
.L_x_16322:
[----:B------:R-:W-:Y:S05]  /*26c0*/  BSYNC.RECONVERGENT B0 ;  /* 0x0000000000007941 */ /* 0x000fea0003800200 */
.L_x_16320:
        /* <DEDUP_REMOVED lines=26> */
.L_x_16328:
[----:B------:R-:W-:Y:S05]  /*2870*/  BSYNC.RECONVERGENT B2 ;  /* 0x0000000000027941 */ /* 0x000fea0003800200 */
.L_x_16327:
        /* <DEDUP_REMOVED lines=26> */
.L_x_16331:
[----:B------:R-:W-:Y:S05]  /*2a20*/  BSYNC.RECONVERGENT B2 ;  /* 0x0000000000027941 */ /* 0x000fea0003800200 */
.L_x_16330:
[----:B------:R-:W-:Y:S01]  /*2a30*/  LOP3.LUT R9, RZ, 0x80000000, R5, 0xb8, !PT ;  /* 0x80000000ff097812 */ /* 0x000fe200078eb805 */
[----:B------:R-:W-:Y:S01]  /*2a40*/  IMAD.MOV.U32 R8, RZ, RZ, RZ ;  /* 0x000000ffff087224 */ /* 0x000fe200078e00ff */
[----:B------:R-:W-:Y:S06]  /*2a50*/  BRA `(.L_x_16319) ;  /* 0x0000000000187947 */ /* 0x000fec0003800000 */
.L_x_16329:
[----:B------:R-:W0:Y:S02]  /*2a60*/  FRND.F64.FLOOR R4, R30 ;  /* 0x0000001e00047313 */ /* 0x000e240000305800 */
[----:B0-----:R-:W-:Y:S02]  /*2a70*/  DADD R8, R30, -R4 ;  /* 0x000000001e087229 */ /* 0x001fe40000000804 */
[----:B------:R-:W-:-:S06]  /*2a80*/  DADD R10, R4, 1 ;  /* 0x3ff00000040a7429 */ /* 0x000fcc0000000000 */
[----:B------:R-:W-:-:S06]  /*2a90*/  DSETP.GT.AND P0, PT, R8, 0.5, PT ;  /* 0x3fe000000800742a */ /* 0x000fcc0003f04000 */
[----:B------:R-:W-:Y:S02]  /*2aa0*/  FSEL R8, R10, R4, P0 ;  /* 0x000000040a087208 */ /* 0x000fe40000000000 */
[----:B------:R-:W-:-:S07]  /*2ab0*/  FSEL R9, R11, R5, P0 ;  /* 0x000000050b097208 */ /* 0x000fce0000000000 */
.L_x_16319:
[----:B------:R-:W-:Y:S05]  /*2ac0*/  BSYNC.RECONVERGENT B1 ;  /* 0x0000000000017941 */ /* 0x000fea0003800200 */
.L_x_16318:
        /* <DEDUP_REMOVED lines=35> */
.L_x_16338:
        /* <DEDUP_REMOVED lines=11> */
.L_x_16337:
        /* <DEDUP_REMOVED lines=20> */
.L_x_16340:
[----:B------:R-:W-:Y:S05]  /*2ef0*/  BSYNC.RECONVERGENT B2 ;  /* 0x0000000000027941 */ /* 0x000fea0003800200 */
.L_x_16339:
[----:B------:R-:W-:Y:S01]  /*2f00*/  LOP3.LUT R11, R3, 0x80000000, R13, 0xb8, !PT ;  /* 0x80000000030b7812 */ /* 0x000fe200078eb80d */
[----:B------:R-:W-:Y:S06]  /*2f10*/  BRA `(.L_x_16336) ;  /* 0x00000000001c7947 */ /* 0x000fec0003800000 */
.L_x_16335:
[----:B------:R-:W-:-:S06]  /*2f20*/  DSETP.NAN.AND P0, PT, R22, R22, PT ;  /* 0x000000161600722a */ /* 0x000fcc0003f08000 */
[----:B------:R-:W-:-:S14]  /*2f30*/  DSETP.NUM.AND P0, PT, R4, R4, !P0 ;  /* 0x000000040400722a */ /* 0x000fdc0004707000 */
[----:B------:R-:W0:Y:S01]  /*2f40*/  @!P0 LDC.64 R10, c[0x0][0x390] ;  /* 0x0000e400ff0a8b82 */ /* 0x000e220000000a00 */
[----:B------:R-:W-:Y:S02]  /*2f50*/  @P0 DSETP.NEU.AND P1, PT, R4, +INF , PT ;  /* 0x7ff000000400042a */ /* 0x000fe40003f2d000 */
[----:B0-----:R-:W-:-:S06]  /*2f60*/  @!P0 DADD R10, R12, R10 ;  /* 0x000000000c0a8229 */ /* 0x001fcc000000000a */
[----:B------:R-:W-:Y:S02]  /*2f70*/  @P0 FSEL R10, R12, RZ, P1 ;  /* 0x000000ff0c0a0208 */ /* 0x000fe40000800000 */
[----:B------:R-:W-:-:S07]  /*2f80*/  @P0 FSEL R11, R13, -QNAN , P1 ;  /* 0xfff800000d0b0808 */ /* 0x000fce0000800000 */
.L_x_16336:
[----:B------:R-:W-:Y:S05]  /*2f90*/  BSYNC.RECONVERGENT B0 ;  /* 0x0000000000007941 */ /* 0x000fea0003800200 */
.L_x_16334:
        /* <DEDUP_REMOVED lines=26> */
.L_x_16342:
[----:B------:R-:W-:Y:S05]  /*3140*/  BSYNC.RECONVERGENT B2 ;  /* 0x0000000000027941 */ /* 0x000fea0003800200 */
.L_x_16341:
        /* <DEDUP_REMOVED lines=26> */
.L_x_16345:
[----:B------:R-:W-:Y:S05]  /*32f0*/  BSYNC.RECONVERGENT B2 ;  /* 0x0000000000027941 */ /* 0x000fea0003800200 */
.L_x_16344:
[----:B------:R-:W-:Y:S01]  /*3300*/  LOP3.LUT R11, RZ, 0x80000000, R5, 0xb8, !PT ;  /* 0x80000000ff0b7812 */ /* 0x000fe200078eb805 */
[----:B------:R-:W-:Y:S01]  /*3310*/  IMAD.MOV.U32 R10, RZ, RZ, RZ ;  /* 0x000000ffff0a7224 */ /* 0x000fe200078e00ff */
[----:B------:R-:W-:Y:S06]  /*3320*/  BRA `(.L_x_16333) ;  /* 0x0000000000187947 */ /* 0x000fec0003800000 */
.L_x_16343:
[----:B------:R-:W0:Y:S02]  /*3330*/  FRND.F64.FLOOR R4, R30 ;  /* 0x0000001e00047313 */ /* 0x000e240000305800 */
[----:B0-----:R-:W-:Y:S02]  /*3340*/  DADD R10, R30, -R4 ;  /* 0x000000001e0a7229 */ /* 0x001fe40000000804 */
[----:B------:R-:W-:-:S06]  /*3350*/  DADD R12, R4, 1 ;  /* 0x3ff00000040c7429 */ /* 0x000fcc0000000000 */
[----:B------:R-:W-:-:S06]  /*3360*/  DSETP.GT.AND P0, PT, R10, 0.5, PT ;  /* 0x3fe000000a00742a */ /* 0x000fcc0003f04000 */
[----:B------:R-:W-:Y:S02]  /*3370*/  FSEL R10, R12, R4, P0 ;  /* 0x000000040c0a7208 */ /* 0x000fe40000000000 */
[----:B------:R-:W-:-:S07]  /*3380*/  FSEL R11, R13, R5, P0 ;  /* 0x000000050d0b7208 */ /* 0x000fce0000000000 */
.L_x_16333:
[----:B------:R-:W-:Y:S05]  /*3390*/  BSYNC.RECONVERGENT B1 ;  /* 0x0000000000017941 */ /* 0x000fea0003800200 */
.L_x_16332:
        /* <DEDUP_REMOVED lines=35> */
.L_x_16352:
        /* <DEDUP_REMOVED lines=11> */
.L_x_16351:
        /* <DEDUP_REMOVED lines=20> */
.L_x_16354:
[----:B------:R-:W-:Y:S05]  /*37c0*/  BSYNC.RECONVERGENT B2 ;  /* 0x0000000000027941 */ /* 0x000fea0003800200 */
.L_x_16353:
[----:B------:R-:W-:Y:S01]  /*37d0*/  LOP3.LUT R13, R3, 0x80000000, R15, 0xb8, !PT ;  /* 0x80000000030d7812 */ /* 0x000fe200078eb80f */
[----:B------:R-:W-:Y:S06]  /*37e0*/  BRA `(.L_x_16350) ;  /* 0x00000000001c7947 */ /* 0x000fec0003800000 */
.L_x_16349:
[----:B------:R-:W-:-:S06]  /*37f0*/  DSETP.NAN.AND P0, PT, R22, R22, PT ;  /* 0x000000161600722a */ /* 0x000fcc0003f08000 */
[----:B------:R-:W-:-:S14]  /*3800*/  DSETP.NUM.AND P0, PT, R4, R4, !P0 ;  /* 0x000000040400722a */ /* 0x000fdc0004707000 */
[----:B------:R-:W0:Y:S01]  /*3810*/  @!P0 LDC.64 R12, c[0x0][0x390] ;  /* 0x0000e400ff0c8b82 */ /* 0x000e220000000a00 */
[----:B------:R-:W-:Y:S02]  /*3820*/  @P0 DSETP.NEU.AND P1, PT, R4, +INF , PT ;  /* 0x7ff000000400042a */ /* 0x000fe40003f2d000 */
[----:B0-----:R-:W-:-:S06]  /*3830*/  @!P0 DADD R12, R14, R12 ;  /* 0x000000000e0c8229 */ /* 0x001fcc000000000c */
[----:B------:R-:W-:Y:S02]  /*3840*/  @P0 FSEL R12, R14, RZ, P1 ;  /* 0x000000ff0e0c0208 */ /* 0x000fe40000800000 */
[----:B------:R-:W-:-:S07]  /*3850*/  @P0 FSEL R13, R15, -QNAN , P1 ;  /* 0xfff800000f0d0808 */ /* 0x000fce0000800000 */
.L_x_16350:
[----:B------:R-:W-:Y:S05]  /*3860*/  BSYNC.RECONVERGENT B0 ;  /* 0x0000000000007941 */ /* 0x000fea0003800200 */
.L_x_16348:
        /* <DEDUP_REMOVED lines=26> */
.L_x_16356:
[----:B------:R-:W-:Y:S05]  /*3a10*/  BSYNC.RECONVERGENT B2 ;  /* 0x0000000000027941 */ /* 0x000fea0003800200 */
.L_x_16355:
        /* <DEDUP_REMOVED lines=26> */
.L_x_16359:
[----:B------:R-:W-:Y:S05]  /*3bc0*/  BSYNC.RECONVERGENT B2 ;  /* 0x0000000000027941 */ /* 0x000fea0003800200 */
.L_x_16358:
[----:B------:R-:W-:Y:S01]  /*3bd0*/  LOP3.LUT R13, RZ, 0x80000000, R5, 0xb8, !PT ;  /* 0x80000000ff0d7812 */ /* 0x000fe200078eb805 */
[----:B------:R-:W-:Y:S01]  /*3be0*/  IMAD.MOV.U32 R12, RZ, RZ, RZ ;  /* 0x000000ffff0c7224 */ /* 0x000fe200078e00ff */
[----:B------:R-:W-:Y:S06]  /*3bf0*/  BRA `(.L_x_16347) ;  /* 0x0000000000187947 */ /* 0x000fec0003800000 */
.L_x_16357:
[----:B------:R-:W0:Y:S02]  /*3c00*/  FRND.F64.FLOOR R4, R30 ;  /* 0x0000001e00047313 */ /* 0x000e240000305800 */
[----:B0-----:R-:W-:Y:S02]  /*3c10*/  DADD R12, R30, -R4 ;  /* 0x000000001e0c7229 */ /* 0x001fe40000000804 */
[----:B------:R-:W-:-:S06]  /*3c20*/  DADD R14, R4, 1 ;  /* 0x3ff00000040e7429 */ /* 0x000fcc0000000000 */
[----:B------:R-:W-:-:S06]  /*3c30*/  DSETP.GT.AND P0, PT, R12, 0.5, PT ;  /* 0x3fe000000c00742a */ /* 0x000fcc0003f04000 */
[----:B------:R-:W-:Y:S02]  /*3c40*/  FSEL R12, R14, R4, P0 ;  /* 0x000000040e0c7208 */ /* 0x000fe40000000000 */
[----:B------:R-:W-:-:S07]  /*3c50*/  FSEL R13, R15, R5, P0 ;  /* 0x000000050f0d7208 */ /* 0x000fce0000000000 */
.L_x_16347:
[----:B------:R-:W-:Y:S05]  /*3c60*/  BSYNC.RECONVERGENT B1 ;  /* 0x0000000000017941 */ /* 0x000fea0003800200 */
.L_x_16346:
        /* <DEDUP_REMOVED lines=35> */
.L_x_16366:
        /* <DEDUP_REMOVED lines=11> */
.L_x_16365:
        /* <DEDUP_REMOVED lines=20> */
.L_x_16368:
[----:B------:R-:W-:Y:S05]  /*4090*/  BSYNC.RECONVERGENT B2 ;  /* 0x0000000000027941 */ /* 0x000fea0003800200 */
.L_x_16367:
[----:B------:R-:W-:Y:S01]  /*40a0*/  LOP3.LUT R15, R3, 0x80000000, R17, 0xb8, !PT ;  /* 0x80000000030f7812 */ /* 0x000fe200078eb811 */
[----:B------:R-:W-:Y:S06]  /*40b0*/  BRA `(.L_x_16364) ;  /* 0x00000000001c7947 */ /* 0x000fec0003800000 */
.L_x_16363:
[----:B------:R-:W-:-:S06]  /*40c0*/  DSETP.NAN.AND P0, PT, R22, R22, PT ;  /* 0x000000161600722a */ /* 0x000fcc0003f08000 */
[----:B------:R-:W-:-:S14]  /*40d0*/  DSETP.NUM.AND P0, PT, R4, R4, !P0 ;  /* 0x000000040400722a */ /* 0x000fdc0004707000 */
[----:B------:R-:W0:Y:S01]  /*40e0*/  @!P0 LDC.64 R14, c[0x0][0x390] ;  /* 0x0000e400ff0e8b82 */ /* 0x000e220000000a00 */
[----:B------:R-:W-:Y:S02]  /*40f0*/  @P0 DSETP.NEU.AND P1, PT, R4, +INF , PT ;  /* 0x7ff000000400042a */ /* 0x000fe40003f2d000 */
[----:B0-----:R-:W-:-:S06]  /*4100*/  @!P0 DADD R14, R16, R14 ;  /* 0x00000000100e8229 */ /* 0x001fcc000000000e */
[----:B------:R-:W-:Y:S02]  /*4110*/  @P0 FSEL R14, R16, RZ, P1 ;  /* 0x000000ff100e0208 */ /* 0x000fe40000800000 */
[----:B------:R-:W-:-:S07]  /*4120*/  @P0 FSEL R15, R17, -QNAN , P1 ;  /* 0xfff80000110f0808 */ /* 0x000fce0000800000 */
.L_x_16364:
[----:B------:R-:W-:Y:S05]  /*4130*/  BSYNC.RECONVERGENT B0 ;  /* 0x0000000000007941 */ /* 0x000fea0003800200 */
.L_x_16362:
        /* <DEDUP_REMOVED lines=26> */
.L_x_16370:
[----:B------:R-:W-:Y:S05]  /*42e0*/  BSYNC.RECONVERGENT B2 ;  /* 0x0000000000027941 */ /* 0x000fea0003800200 */
.L_x_16369:
        /* <DEDUP_REMOVED lines=26> */
.L_x_16373:
[----:B------:R-:W-:Y:S05]  /*4490*/  BSYNC.RECONVERGENT B2 ;  /* 0x0000000000027941 */ /* 0x000fea0003800200 */
.L_x_16372:
[----:B------:R-:W-:Y:S01]  /*44a0*/  LOP3.LUT R15, RZ, 0x80000000, R5, 0xb8, !PT ;  /* 0x80000000ff0f7812 */ /* 0x000fe200078eb805 */
[----:B------:R-:W-:Y:S01]  /*44b0*/  IMAD.MOV.U32 R14, RZ, RZ, RZ ;  /* 0x000000ffff0e7224 */ /* 0x000fe200078e00ff */
[----:B------:R-:W-:Y:S06]  /*44c0*/  BRA `(.L_x_16361) ;  /* 0x0000000000187947 */ /* 0x000fec0003800000 */
.L_x_16371:
[----:B------:R-:W0:Y:S02]  /*44d0*/  FRND.F64.FLOOR R4, R30 ;  /* 0x0000001e00047313 */ /* 0x000e240000305800 */
[----:B0-----:R-:W-:Y:S02]  /*44e0*/  DADD R14, R30, -R4 ;  /* 0x000000001e0e7229 */ /* 0x001fe40000000804 */
[----:B------:R-:W-:-:S06]  /*44f0*/  DADD R16, R4, 1 ;  /* 0x3ff0000004107429 */ /* 0x000fcc0000000000 */
[----:B------:R-:W-:-:S06]  /*4500*/  DSETP.GT.AND P0, PT, R14, 0.5, PT ;  /* 0x3fe000000e00742a */ /* 0x000fcc0003f04000 */
[----:B------:R-:W-:Y:S02]  /*4510*/  FSEL R14, R16, R4, P0 ;  /* 0x00000004100e7208 */ /* 0x000fe40000000000 */
[----:B------:R-:W-:-:S07]  /*4520*/  FSEL R15, R17, R5, P0 ;  /* 0x00000005110f7208 */ /* 0x000fce0000000000 */
.L_x_16361:
[----:B------:R-:W-:Y:S05]  /*4530*/  BSYNC.RECONVERGENT B1 ;  /* 0x0000000000017941 */ /* 0x000fea0003800200 */
.L_x_16360:
        /* <DEDUP_REMOVED lines=35> */
.L_x_16380:
        /* <DEDUP_REMOVED lines=11> */
.L_x_16379:
        /* <DEDUP_REMOVED lines=20> */
.L_x_16382:
[----:B------:R-:W-:Y:S05]  /*4960*/  BSYNC.RECONVERGENT B2 ;  /* 0x0000000000027941 */ /* 0x000fea0003800200 */
.L_x_16381:
[----:B------:R-:W-:Y:S01]  /*4970*/  LOP3.LUT R17, R3, 0x80000000, R19, 0xb8, !PT ;  /* 0x8000000003117812 */ /* 0x000fe200078eb813 */
[----:B------:R-:W-:Y:S06]  /*4980*/  BRA `(.L_x_16378) ;  /* 0x00000000001c7947 */ /* 0x000fec0003800000 */
.L_x_16377:
[----:B------:R-:W-:-:S06]  /*4990*/  DSETP.NAN.AND P0, PT, R22, R22, PT ;  /* 0x000000161600722a */ /* 0x000fcc0003f08000 */
[----:B------:R-:W-:-:S14]  /*49a0*/  DSETP.NUM.AND P0, PT, R4, R4, !P0 ;  /* 0x000000040400722a */ /* 0x000fdc0004707000 */
[----:B------:R-:W0:Y:S01]  /*49b0*/  @!P0 LDC.64 R16, c[0x0][0x390] ;  /* 0x0000e400ff108b82 */ /* 0x000e220000000a00 */
[----:B------:R-:W-:Y:S02]  /*49c0*/  @P0 DSETP.NEU.AND P1, PT, R4, +INF , PT ;  /* 0x7ff000000400042a */ /* 0x000fe40003f2d000 */
[----:B0-----:R-:W-:-:S06]  /*49d0*/  @!P0 DADD R16, R18, R16 ;  /* 0x0000000012108229 */ /* 0x001fcc0000000010 */
[----:B------:R-:W-:Y:S02]  /*49e0*/  @P0 FSEL R16, R18, RZ, P1 ;  /* 0x000000ff12100208 */ /* 0x000fe40000800000 */
[----:B------:R-:W-:-:S07]  /*49f0*/  @P0 FSEL R17, R19, -QNAN , P1 ;  /* 0xfff8000013110808 */ /* 0x000fce0000800000 */
.L_x_16378:
[----:B------:R-:W-:Y:S05]  /*4a00*/  BSYNC.RECONVERGENT B0 ;  /* 0x0000000000007941 */ /* 0x000fea0003800200 */
.L_x_16376:
        /* <DEDUP_REMOVED lines=26> */
.L_x_16384:
[----:B------:R-:W-:Y:S05]  /*4bb0*/  BSYNC.RECONVERGENT B2 ;  /* 0x0000000000027941 */ /* 0x000fea0003800200 */
.L_x_16383:
        /* <DEDUP_REMOVED lines=26> */
.L_x_16387:
[----:B------:R-:W-:Y:S05]  /*4d60*/  BSYNC.RECONVERGENT B2 ;  /* 0x0000000000027941 */ /* 0x000fea0003800200 */
.L_x_16386:
[----:B------:R-:W-:Y:S01]  /*4d70*/  LOP3.LUT R17, RZ, 0x80000000, R5, 0xb8, !PT ;  /* 0x80000000ff117812 */ /* 0x000fe200078eb805 */
[----:B------:R-:W-:Y:S01]  /*4d80*/  IMAD.MOV.U32 R16, RZ, RZ, RZ ;  /* 0x000000ffff107224 */ /* 0x000fe200078e00ff */
[----:B------:R-:W-:Y:S06]  /*4d90*/  BRA `(.L_x_16375) ;  /* 0x0000000000187947 */ /* 0x000fec0003800000 */
.L_x_16385:
[----:B------:R-:W0:Y:S02]  /*4da0*/  FRND.F64.FLOOR R4, R30 ;  /* 0x0000001e00047313 */ /* 0x000e240000305800 */
[----:B0-----:R-:W-:Y:S02]  /*4db0*/  DADD R16, R30, -R4 ;  /* 0x000000001e107229 */ /* 0x001fe40000000804 */
[----:B------:R-:W-:-:S06]  /*4dc0*/  DADD R18, R4, 1 ;  /* 0x3ff0000004127429 */ /* 0x000fcc0000000000 */
[----:B------:R-:W-:-:S06]  /*4dd0*/  DSETP.GT.AND P0, PT, R16, 0.5, PT ;  /* 0x3fe000001000742a */ /* 0x000fcc0003f04000 */
[----:B------:R-:W-:Y:S02]  /*4de0*/  FSEL R16, R18, R4, P0 ;  /* 0x0000000412107208 */ /* 0x000fe40000000000 */
[----:B------:R-:W-:-:S07]  /*4df0*/  FSEL R17, R19, R5, P0 ;  /* 0x0000000513117208 */ /* 0x000fce0000000000 */
.L_x_16375:
[----:B------:R-:W-:Y:S05]  /*4e00*/  BSYNC.RECONVERGENT B1 ;  /* 0x0000000000017941 */ /* 0x000fea0003800200 */
.L_x_16374:
        /* <DEDUP_REMOVED lines=34> */
.L_x_16393:
        /* <DEDUP_REMOVED lines=11> */
.L_x_16392:
        /* <DEDUP_REMOVED lines=19> */
.L_x_16395:
[----:B------:R-:W-:Y:S05]  /*5210*/  BSYNC.RECONVERGENT B2 ;  /* 0x0000000000027941 */ /* 0x000fea0003800200 */
.L_x_16394:
[----:B------:R-:W-:Y:S01]  /*5220*/  LOP3.LUT R19, R19, 0x80000000, R21, 0xb8, !PT ;  /* 0x8000000013137812 */ /* 0x000fe200078eb815 */
[----:B------:R-:W-:Y:S06]  /*5230*/  BRA `(.L_x_16391) ;  /* 0x00000000001c7947 */ /* 0x000fec0003800000 */
.L_x_16390:
[----:B------:R-:W-:-:S06]  /*5240*/  DSETP.NAN.AND P0, PT, R22, R22, PT ;  /* 0x000000161600722a */ /* 0x000fcc0003f08000 */
[----:B------:R-:W-:-:S14]  /*5250*/  DSETP.NUM.AND P0, PT, R4, R4, !P0 ;  /* 0x000000040400722a */ /* 0x000fdc0004707000 */
[----:B------:R-:W0:Y:S01]  /*5260*/  @!P0 LDC.64 R18, c[0x0][0x390] ;  /* 0x0000e400ff128b82 */ /* 0x000e220000000a00 */
[----:B------:R-:W-:Y:S02]  /*5270*/  @P0 DSETP.NEU.AND P1, PT, R4, +INF , PT ;  /* 0x7ff000000400042a */ /* 0x000fe40003f2d000 */
[----:B0-----:R-:W-:-:S06]  /*5280*/  @!P0 DADD R18, R20, R18 ;  /* 0x0000000014128229 */ /* 0x001fcc0000000012 */
[----:B------:R-:W-:Y:S02]  /*5290*/  @P0 FSEL R18, R20, RZ, P1 ;  /* 0x000000ff14120208 */ /* 0x000fe40000800000 */
[----:B------:R-:W-:-:S07]  /*52a0*/  @P0 FSEL R19, R21, -QNAN , P1 ;  /* 0xfff8000015130808 */ /* 0x000fce0000800000 */
.L_x_16391:
[----:B------:R-:W-:Y:S05]  /*52b0*/  BSYNC.RECONVERGENT B0 ;  /* 0x0000000000007941 */ /* 0x000fea0003800200 */
.L_x_16389:
        /* <DEDUP_REMOVED lines=26> */
.L_x_16397:
[----:B------:R-:W-:Y:S05]  /*5460*/  BSYNC.RECONVERGENT B2 ;  /* 0x0000000000027941 */ /* 0x000fea0003800200 */
.L_x_16396:
        /* <DEDUP_REMOVED lines=26> */
[----:B------:R-:W-:-:S07]  /*5610*/  IMAD.MOV.U32 R3, RZ, RZ, R5 ;  /* 0x000000ffff037224 */ /* 0x000fce00078e0005 */
.L_x_16400:
[----:B------:R-:W-:Y:S05]  /*5620*/  BSYNC.RECONVERGENT B2 ;  /* 0x0000000000027941 */ /* 0x000fea0003800200 */
.L_x_16399:
[----:B------:R-:W-:Y:S01]  /*5630*/  LOP3.LUT R3, RZ, 0x80000000, R3, 0xb8, !PT ;  /* 0x80000000ff037812 */ /* 0x000fe200078eb803 */
[----:B------:R-:W-:Y:S01]  /*5640*/  IMAD.MOV.U32 R2, RZ, RZ, RZ ;  /* 0x000000ffff027224 */ /* 0x000fe200078e00ff */
[----:B------:R-:W-:Y:S06]  /*5650*/  BRA `(.L_x_16388) ;  /* 0x0000000000187947 */ /* 0x000fec0003800000 */
.L_x_16398:
[----:B------:R-:W0:Y:S02]  /*5660*/  FRND.F64.FLOOR R2, R22 ;  /* 0x0000001600027313 */ /* 0x000e240000305800 */
[----:B0-----:R-:W-:Y:S02]  /*5670*/  DADD R4, R22, -R2 ;  /* 0x0000000016047229 */ /* 0x001fe40000000802 */
[----:B------:R-:W-:-:S06]  /*5680*/  DADD R18, R2, 1 ;  /* 0x3ff0000002127429 */ /* 0x000fcc0000000000 */
[----:B------:R-:W-:-:S06]  /*5690*/  DSETP.GT.AND P0, PT, R4, 0.5, PT ;  /* 0x3fe000000400742a */ /* 0x000fcc0003f04000 */
[----:B------:R-:W-:Y:S02]  /*56a0*/  FSEL R2, R18, R2, P0 ;  /* 0x0000000212027208 */ /* 0x000fe40000000000 */
[----:B------:R-:W-:-:S07]  /*56b0*/  FSEL R3, R19, R3, P0 ;  /* 0x0000000313037208 */ /* 0x000fce0000000000 */
.L_x_16388:
[----:B------:R-:W-:Y:S05]  /*56c0*/  BSYNC.RECONVERGENT B1 ;  /* 0x0000000000017941 */ /* 0x000fea0003800200 */
.L_x_16290:
        /* <DEDUP_REMOVED lines=16> */
.L_x_16403:
[----:B------:R-:W-:-:S13]  /*57d0*/  ISETP.GE.U32.AND P0, PT, R28, R29, PT ;  /* 0x0000001d1c00720c */ /* 0x000fda0003f06070 */
[----:B------:R-:W-:Y:S05]  /*57e0*/  @P0 BRA `(.L_x_16405) ;  /* 0x0000000000300947 */ /* 0x000fea0003800000 */
[----:B0-----:R-:W0:Y:S01]  /*57f0*/  LDC.64 R4, c[0x0][0x398] ;  /* 0x0000e600ff047b82 */ /* 0x001e220000000a00 */
[----:B-----5:R-:W-:Y:S02]  /*5800*/  IMAD.IADD R7, R42, 0x1, R28 ;  /* 0x000000012a077824 */ /* 0x020fe400078e021c */
[----:B------:R-:W-:Y:S02]  /*5810*/  VIADD R28, R28, 0x80 ;  /* 0x000000801c1c7836 */ /* 0x000fe40000000000 */
[----:B0-----:R-:W-:-:S05]  /*5820*/  IMAD.WIDE.U32 R4, R7, 0x8, R4 ;  /* 0x0000000807047825 */ /* 0x001fca00078e0004 */
[----:B------:R1:W-:Y:S02]  /*5830*/  STG.E.64 desc[UR4][R4.64], R8 ;  /* 0x0000000804007986 */ /* 0x0003e4000c101b04 */
.L_x_16404:
[----:B------:R-:W-:-:S13]  /*5840*/  ISETP.GE.U32.AND P0, PT, R28, R29, PT ;  /* 0x0000001d1c00720c */ /* 0x000fda0003f06070 */
[----:B------:R-:W-:Y:S05]  /*5850*/  @P0 BRA `(.L_x_16406) ;  /* 0x0000000000300947 */ /* 0x000fea0003800000 */
[----:B01----:R-:W0:Y:S01]  /*5860*/  LDC.64 R4, c[0x0][0x398] ;  /* 0x0000e600ff047b82 */ /* 0x003e220000000a00 */
[----:B------:R-:W-:Y:S02]  /*5870*/  IMAD.IADD R7, R42, 0x1, R28 ;  /* 0x000000012a077824 */ /* 0x000fe400078e021c */
[----:B------:R-:W-:Y:S02]  /*5880*/  VIADD R28, R28, 0x80 ;  /* 0x000000801c1c7836 */ /* 0x000fe40000000000 */
[----:B0-----:R-:W-:-:S05]  /*5890*/  IMAD.WIDE.U32 R4, R7, 0x8, R4 ;  /* 0x0000000807047825 */ /* 0x001fca00078e0004 */
[----:B------:R1:W-:Y:S02]  /*58a0*/  STG.E.64 desc[UR4][R4.64], R10 ;  /* 0x0000000a04007986 */ /* 0x0003e4000c101b04 */
.L_x_16405:
[----:B------:R-:W-:-:S13]  /*58b0*/  ISETP.GE.U32.AND P0, PT, R28, R29, PT ;  /* 0x0000001d1c00720c */ /* 0x000fda0003f06070 */
[----:B------:R-:W-:Y:S05]  /*58c0*/  @P0 BRA `(.L_x_16407) ;  /* 0x0000000000340947 */ /* 0x000fea0003800000 */
[----:B01----:R-:W0:Y:S01]  /*58d0*/  LDC.64 R4, c[0x0][0x398] ;  /* 0x0000e600ff047b82 */ /* 0x003e220000000a00 */
[----:B-----5:R-:W-:Y:S02]  /*58e0*/  IMAD.IADD R7, R42, 0x1, R28 ;  /* 0x000000012a077824 */ /* 0x020fe400078e021c */
[----:B------:R-:W-:Y:S02]  /*58f0*/  VIADD R28, R28, 0x80 ;  /* 0x000000801c1c7836 */ /* 0x000fe40000000000 */
[----:B0-----:R-:W-:-:S05]  /*5900*/  IMAD.WIDE.U32 R4, R7, 0x8, R4 ;  /* 0x0000000807047825 */ /* 0x001fca00078e0004 */
[----:B------:R2:W-:Y:S02]  /*5910*/  STG.E.64 desc[UR4][R4.64], R12 ;  /* 0x0000000c04007986 */ /* 0x0005e4000c101b04 */
.L_x_16406:
        /* <DEDUP_REMOVED lines=8> */
.L_x_16407:
[----:B------:R-:W-:Y:S05]  /*59a0*/  BSYNC.RELIABLE B1 ;  /* 0x0000000000017941 */ /* 0x000fea0003800100 */
.L_x_16402:
[----:B------:R-:W-:-:S13]  /*59b0*/  ISETP.GE.U32.AND P0, PT, R28, R29, PT ;  /* 0x0000001d1c00720c */ /* 0x000fda0003f06070 */
[----:B012---:R-:W0:Y:S01]  /*59c0*/  @!P0 LDC.64 R4, c[0x0][0x398] ;  /* 0x0000e600ff048b82 */ /* 0x007e220000000a00 */
[----:B-----5:R-:W-:Y:S02]  /*59d0*/  @!P0 IMAD.IADD R7, R42, 0x1, R28 ;  /* 0x000000012a078824 */ /* 0x020fe400078e021c */
[----:B------:R-:W-:Y:S02]  /*59e0*/  @!P0 VIADD R28, R28, 0x80 ;  /* 0x000000801c1c8836 */ /* 0x000fe40000000000 */
[----:B0-----:R-:W-:-:S05]  /*59f0*/  @!P0 IMAD.WIDE.U32 R4, R7, 0x8, R4 ;  /* 0x0000000807048825 */ /* 0x001fca00078e0004 */
[----:B------:R3:W-:Y:S02]  /*5a00*/  @!P0 STG.E.64 desc[UR4][R4.64], R16 ;  /* 0x0000001004008986 */ /* 0x0007e4000c101b04 */
.L_x_16408:
[----:B------:R-:W-:Y:S05]  /*5a10*/  BSYNC.RECONVERGENT B0 ;  /* 0x0000000000007941 */ /* 0x000fea0003800200 */
.L_x_16401:
        /* <DEDUP_REMOVED lines=8> */
.L_x_16272:
        /* <DEDUP_REMOVED lines=34> */
[----:B--2---:R-:W-:Y:S05]  /*5cc0*/  CALL.REL.NOINC `($__internal_13_$__cuda_sm20_div_rn_f64_full) ;  /* 0x0000005000087944 */ /* 0x004fea0003c00000 */
.L_x_16411:
[----:B------:R-:W-:Y:S05]  /*5cd0*/  BSYNC.RECONVERGENT B1 ;  /* 0x0000000000017941 */ /* 0x000fea0003800200 */
.L_x_16410:
        /* <DEDUP_REMOVED lines=22> */
[----:B--2---:R-:W-:Y:S05]  /*5e40*/  CALL.REL.NOINC `($__internal_13_$__cuda_sm20_div_rn_f64_full) ;  /* 0x0000004c00a87944 */ /* 0x004fea0003c00000 */
[----:B------:R-:W-:Y:S02]  /*5e50*/  IMAD.MOV.U32 R26, RZ, RZ, R4 ;  /* 0x000000ffff1a7224 */ /* 0x000fe400078e0004 */
[----:B------:R-:W-:-:S07]  /*5e60*/  IMAD.MOV.U32 R27, RZ, RZ, R5 ;  /* 0x000000ffff1b7224 */ /* 0x000fce00078e0005 */
.L_x_16413:
[----:B------:R-:W-:Y:S05]  /*5e70*/  BSYNC.RECONVERGENT B1 ;  /* 0x0000000000017941 */ /* 0x000fea0003800200 */
.L_x_16412:
        /* <DEDUP_REMOVED lines=21> */
.L_x_16415:
[----:B------:R-:W-:Y:S05]  /*5fd0*/  BSYNC.RECONVERGENT B1 ;  /* 0x0000000000017941 */ /* 0x000fea0003800200 */
.L_x_16414:
        /* <DEDUP_REMOVED lines=25> */
.L_x_16417:
[----:B------:R-:W-:Y:S05]  /*6170*/  BSYNC.RECONVERGENT B1 ;  /* 0x0000000000017941 */ /* 0x000fea0003800200 */
.L_x_16416:
        /* <DEDUP_REMOVED lines=23> */
.L_x_16419:
[----:B------:R-:W-:Y:S05]  /*62f0*/  BSYNC.RECONVERGENT B1 ;  /* 0x0000000000017941 */ /* 0x000fea0003800200 */
.L_x_16418:
        /* <DEDUP_REMOVED lines=25> */
.L_x_16421:
[----:B------:R-:W-:Y:S05]  /*6490*/  BSYNC.RECONVERGENT B1 ;  /* 0x0000000000017941 */ /* 0x000fea0003800200 */
.L_x_16420:
        /* <DEDUP_REMOVED lines=23> */
.L_x_16423:
[----:B------:R-:W-:Y:S05]  /*6610*/  BSYNC.RECONVERGENT B1 ;  /* 0x0000000000017941 */ /* 0x000fea0003800200 */
.L_x_16422:
        /* <DEDUP_REMOVED lines=25> */
.L_x_16425:
[----:B------:R-:W-:Y:S05]  /*67b0*/  BSYNC.RECONVERGENT B1 ;  /* 0x0000000000017941 */ /* 0x000fea0003800200 */
.L_x_16424:
[----:B------:R-:W-:Y:S02]  /*67c0*/  IMAD.MOV.U32 R10, RZ, RZ, R2 ;  /* 0x000000ffff0a7224 */ /* 0x000fe400078e0002 */
[----:B------:R-:W-:Y:S01]  /*67d0*/  IMAD.MOV.U32 R11, RZ, RZ, R3 ;  /* 0x000000ffff0b7224 */ /* 0x000fe200078e0003 */
[----:B------:R-:W-:Y:S06]  /*67e0*/  BRA `(.L_x_16426) ;  /* 0x0000004400287947 */ /* 0x000fec0003800000 */
.L_x_16409:
        /* <DEDUP_REMOVED lines=13> */
.L_x_16428:
        /* <DEDUP_REMOVED lines=24> */
.L_x_16431:
        /* <DEDUP_REMOVED lines=11> */
.L_x_16430:
        /* <DEDUP_REMOVED lines=20> */
.L_x_16433:
[----:B------:R-:W-:Y:S05]  /*6c30*/  BSYNC.RECONVERGENT B1 ;  /* 0x0000000000017941 */ /* 0x000fea0003800200 */
.L_x_16432:
[----:B------:R-:W-:-:S07]  /*6c40*/  LOP3.LUT R31, R3, 0x80000000, R21, 0xb8, !PT ;  /* 0x80000000031f7812 */ /* 0x000fce00078eb815 */
.L_x_16429:
[----:B------:R-:W-:Y:S05]  /*6c50*/  BSYNC.RECONVERGENT B0 ;  /* 0x0000000000007941 */ /* 0x000fea0003800200 */
.L_x_16427:
        /* <DEDUP_REMOVED lines=24> */
.L_x_16435:
[----:B------:R-:W-:Y:S05]  /*6de0*/  BSYNC.RECONVERGENT B1 ;  /* 0x0000000000017941 */ /* 0x000fea0003800200 */
.L_x_16434:
        /* <DEDUP_REMOVED lines=33> */
.L_x_16439:
[----:B------:R-:W-:Y:S05]  /*7000*/  BSYNC.RECONVERGENT B2 ;  /* 0x0000000000027941 */ /* 0x000fea0003800200 */
.L_x_16438:
[----:B------:R-:W-:Y:S01]  /*7010*/  LOP3.LUT R25, RZ, 0x80000000, R5, 0xb8, !PT ;  /* 0x80000000ff197812 */ /* 0x000fe200078eb805 */
[----:B------:R-:W-:-:S07]  /*7020*/  IMAD.MOV.U32 R24, RZ, RZ, RZ ;  /* 0x000000ffff187224 */ /* 0x000fce00078e00ff */
.L_x_16437:
[----:B------:R-:W-:Y:S05]  /*7030*/  BSYNC.RECONVERGENT B1 ;  /* 0x0000000000017941 */ /* 0x000fea0003800200 */
.L_x_16436:
        /* <DEDUP_REMOVED lines=31> */
.L_x_16444:
        /* <DEDUP_REMOVED lines=11> */
.L_x_16443:
        /* <DEDUP_REMOVED lines=20> */
.L_x_16446:
[----:B------:R-:W-:Y:S05]  /*7420*/  BSYNC.RECONVERGENT B1 ;  /* 0x0000000000017941 */ /* 0x000fea0003800200 */
.L_x_16445:
[----:B------:R-:W-:Y:S01]  /*7430*/  LOP3.LUT R21, R3, 0x80000000, R23, 0xb8, !PT ;  /* 0x8000000003157812 */ /* 0x000fe200078eb817 */
[----:B------:R-:W-:Y:S06]  /*7440*/  BRA `(.L_x_16442) ;  /* 0x00000000001c7947 */ /* 0x000fec0003800000 */
.L_x_16441:
[----:B------:R-:W-:-:S06]  /*7450*/  DSETP.NAN.AND P0, PT, R6, R6, PT ;  /* 0x000000060600722a */ /* 0x000fcc0003f08000 */
[----:B------:R-:W-:-:S14]  /*7460*/  DSETP.NUM.AND P0, PT, R4, R4, !P0 ;  /* 0x000000040400722a */ /* 0x000fdc0004707000 */
[----:B------:R-:W0:Y:S01]  /*7470*/  @!P0 LDC.64 R20, c[0x0][0x390] ;  /* 0x0000e400ff148b82 */ /* 0x000e220000000a00 */
[----:B------:R-:W-:Y:S02]  /*7480*/  @P0 DSETP.NEU.AND P1, PT, R4, +INF , PT ;  /* 0x7ff000000400042a */ /* 0x000fe40003f2d000 */
[----:B0-----:R-:W-:-:S06]  /*7490*/  @!P0 DADD R20, R22, R20 ;  /* 0x0000000016148229 */ /* 0x001fcc0000000014 */
[----:B------:R-:W-:Y:S02]  /*74a0*/  @P0 FSEL R20, R22, RZ, P1 ;  /* 0x000000ff16140208 */ /* 0x000fe40000800000 */
[----:B------:R-:W-:-:S07]  /*74b0*/  @P0 FSEL R21, R23, -QNAN , P1 ;  /* 0xfff8000017150808 */ /* 0x000fce0000800000 */
.L_x_16442:
[----:B------:R-:W-:Y:S05]  /*74c0*/  BSYNC.RECONVERGENT B0 ;  /* 0x0000000000007941 */ /* 0x000fea0003800200 */
.L_x_16440:
        /* <DEDUP_REMOVED lines=26> */
.L_x_16448:
[----:B------:R-:W-:Y:S05]  /*7670*/  BSYNC.RECONVERGENT B1 ;  /* 0x0000000000017941 */ /* 0x000fea0003800200 */
.L_x_16447:
        /* <DEDUP_REMOVED lines=27> */
.L_x_16452:
[----:B------:R-:W-:Y:S05]  /*7830*/  BSYNC.RECONVERGENT B2 ;  /* 0x0000000000027941 */ /* 0x000fea0003800200 */
.L_x_16451:
[----:B------:R-:W-:Y:S01]  /*7840*/  LOP3.LUT R27, RZ, 0x80000000, R5, 0xb8, !PT ;  /* 0x80000000ff1b7812 */ /* 0x000fe200078eb805 */
[----:B------:R-:W-:Y:S01]  /*7850*/  IMAD.MOV.U32 R26, RZ, RZ, RZ ;  /* 0x000000ffff1a7224 */ /* 0x000fe200078e00ff */
[----:B------:R-:W-:Y:S06]  /*7860*/  BRA `(.L_x_16453) ;  /* 0x0000000000187947 */ /* 0x000fec0003800000 */
.L_x_16450:
[----:B------:R-:W0:Y:S02]  /*7870*/  FRND.F64.FLOOR R4, R26 ;  /* 0x0000001a00047313 */ /* 0x000e240000305800 */
[----:B0-----:R-:W-:Y:S02]  /*7880*/  DADD R20, R26, -R4 ;  /* 0x000000001a147229 */ /* 0x001fe40000000804 */
[----:B------:R-:W-:-:S06]  /*7890*/  DADD R22, R4, 1 ;  /* 0x3ff0000004167429 */ /* 0x000fcc0000000000 */
[----:B------:R-:W-:-:S06]  /*78a0*/  DSETP.GT.AND P0, PT, R20, 0.5, PT ;  /* 0x3fe000001400742a */ /* 0x000fcc0003f04000 */
[----:B------:R-:W-:Y:S02]  /*78b0*/  FSEL R26, R22, R4, P0 ;  /* 0x00000004161a7208 */ /* 0x000fe40000000000 */
[----:B------:R-:W-:-:S07]  /*78c0*/  FSEL R27, R23, R5, P0 ;  /* 0x00000005171b7208 */ /* 0x000fce0000000000 */
.L_x_16453:
[----:B------:R-:W-:Y:S05]  /*78d0*/  BSYNC.RECONVERGENT B1 ;  /* 0x0000000000017941 */ /* 0x000fea0003800200 */
.L_x_16449:
        /* <DEDUP_REMOVED lines=31> */
.L_x_16458:
        /* <DEDUP_REMOVED lines=11> */
.L_x_16457:
        /* <DEDUP_REMOVED lines=20> */
.L_x_16460:
[----:B------:R-:W-:Y:S05]  /*7cc0*/  BSYNC.RECONVERGENT B1 ;  /* 0x0000000000017941 */ /* 0x000fea0003800200 */
.L_x_16459:
[----:B------:R-:W-:Y:S01]  /*7cd0*/  LOP3.LUT R21, R3, 0x80000000, R17, 0xb8, !PT ;  /* 0x8000000003157812 */ /* 0x000fe200078eb811 */
[----:B------:R-:W-:Y:S06]  /*7ce0*/  BRA `(.L_x_16456) ;  /* 0x00000000001c7947 */ /* 0x000fec0003800000 */
.L_x_16455:
[----:B------:R-:W-:-:S06]  /*7cf0*/  DSETP.NAN.AND P0, PT, R6, R6, PT ;  /* 0x000000060600722a */ /* 0x000fcc0003f08000 */
[----:B------:R-:W-:-:S14]  /*7d00*/  DSETP.NUM.AND P0, PT, R4, R4, !P0 ;  /* 0x000000040400722a */ /* 0x000fdc0004707000 */
[----:B------:R-:W0:Y:S01]  /*7d10*/  @!P0 LDC.64 R20, c[0x0][0x390] ;  /* 0x0000e400ff148b82 */ /* 0x000e220000000a00 */
[----:B------:R-:W-:Y:S02]  /*7d20*/  @P0 DSETP.NEU.AND P1, PT, R4, +INF , PT ;  /* 0x7ff000000400042a */ /* 0x000fe40003f2d000 */
[----:B0-----:R-:W-:-:S06]  /*7d30*/  @!P0 DADD R20, R16, R20 ;  /* 0x0000000010148229 */ /* 0x001fcc0000000014 */
[----:B------:R-:W-:Y:S02]  /*7d40*/  @P0 FSEL R20, R16, RZ, P1 ;  /* 0x000000ff10140208 */ /* 0x000fe40000800000 */
[----:B------:R-:W-:-:S07]  /*7d50*/  @P0 FSEL R21, R17, -QNAN , P1 ;  /* 0xfff8000011150808 */ /* 0x000fce0000800000 */
.L_x_16456:
[----:B------:R-:W-:Y:S05]  /*7d60*/  BSYNC.RECONVERGENT B0 ;  /* 0x0000000000007941 */ /* 0x000fea0003800200 */
.L_x_16454:
        /* <DEDUP_REMOVED lines=26> */
.L_x_16462:
[----:B------:R-:W-:Y:S05]  /*7f10*/  BSYNC.RECONVERGENT B1 ;  /* 0x0000000000017941 */ /* 0x000fea0003800200 */
.L_x_16461:
        /* <DEDUP_REMOVED lines=27> */
.L_x_16466:
[----:B------:R-:W-:Y:S05]  /*80d0*/  BSYNC.RECONVERGENT B2 ;  /* 0x0000000000027941 */ /* 0x000fea0003800200 */
.L_x_16465:
[----:B------:R-:W-:Y:S01]  /*80e0*/  LOP3.LUT R17, RZ, 0x80000000, R5, 0xb8, !PT ;  /* 0x80000000ff117812 */ /* 0x000fe200078eb805 */
[----:B------:R-:W-:Y:S01]  /*80f0*/  IMAD.MOV.U32 R16, RZ, RZ, RZ ;  /* 0x000000ffff107224 */ /* 0x000fe200078e00ff */
[----:B------:R-:W-:Y:S06]  /*8100*/  BRA `(.L_x_16467) ;  /* 0x0000000000187947 */ /* 0x000fec0003800000 */
.L_x_16464:
[----:B------:R-:W0:Y:S02]  /*8110*/  FRND.F64.FLOOR R4, R22 ;  /* 0x0000001600047313 */ /* 0x000e240000305800 */
[----:B0-----:R-:W-:Y:S02]  /*8120*/  DADD R16, R22, -R4 ;  /* 0x0000000016107229 */ /* 0x001fe40000000804 */
[----:B------:R-:W-:-:S06]  /*8130*/  DADD R20, R4, 1 ;  /* 0x3ff0000004147429 */ /* 0x000fcc0000000000 */
[----:B------:R-:W-:-:S06]  /*8140*/  DSETP.GT.AND P0, PT, R16, 0.5, PT ;  /* 0x3fe000001000742a */ /* 0x000fcc0003f04000 */
[----:B------:R-:W-:Y:S02]  /*8150*/  FSEL R16, R20, R4, P0 ;  /* 0x0000000414107208 */ /* 0x000fe40000000000 */
[----:B------:R-:W-:-:S07]  /*8160*/  FSEL R17, R21, R5, P0 ;  /* 0x0000000515117208 */ /* 0x000fce0000000000 */
.L_x_16467:
[----:B------:R-:W-:Y:S05]  /*8170*/  BSYNC.RECONVERGENT B1 ;  /* 0x0000000000017941 */ /* 0x000fea0003800200 */
.L_x_16463:
        /* <DEDUP_REMOVED lines=31> */
.L_x_16472:
        /* <DEDUP_REMOVED lines=11> */
.L_x_16471:
        /* <DEDUP_REMOVED lines=20> */
.L_x_16474:
[----:B------:R-:W-:Y:S05]  /*8560*/  BSYNC.RECONVERGENT B1 ;  /* 0x0000000000017941 */ /* 0x000fea0003800200 */
.L_x_16473:
[----:B------:R-:W-:Y:S01]  /*8570*/  LOP3.LUT R21, R3, 0x80000000, R19, 0xb8, !PT ;  /* 0x8000000003157812 */ /* 0x000fe200078eb813 */
[----:B------:R-:W-:Y:S06]  /*8580*/  BRA `(.L_x_16470) ;  /* 0x00000000001c7947 */ /* 0x000fec0003800000 */
.L_x_16469:
[----:B------:R-:W-:-:S06]  /*8590*/  DSETP.NAN.AND P0, PT, R6, R6, PT ;  /* 0x000000060600722a */ /* 0x000fcc0003f08000 */
[----:B------:R-:W-:-:S14]  /*85a0*/  DSETP.NUM.AND P0, PT, R4, R4, !P0 ;  /* 0x000000040400722a */ /* 0x000fdc0004707000 */
[----:B------:R-:W0:Y:S01]  /*85b0*/  @!P0 LDC.64 R20, c[0x0][0x390] ;  /* 0x0000e400ff148b82 */ /* 0x000e220000000a00 */
[----:B------:R-:W-:Y:S02]  /*85c0*/  @P0 DSETP.NEU.AND P1, PT, R4, +INF , PT ;  /* 0x7ff000000400042a */ /* 0x000fe40003f2d000 */
[----:B0-----:R-:W-:-:S06]  /*85d0*/  @!P0 DADD R20, R18, R20 ;  /* 0x0000000012148229 */ /* 0x001fcc0000000014 */
[----:B------:R-:W-:Y:S02]  /*85e0*/  @P0 FSEL R20, R18, RZ, P1 ;  /* 0x000000ff12140208 */ /* 0x000fe40000800000 */
[----:B------:R-:W-:-:S07]  /*85f0*/  @P0 FSEL R21, R19, -QNAN , P1 ;  /* 0xfff8000013150808 */ /* 0x000fce0000800000 */
.L_x_16470:
[----:B------:R-:W-:Y:S05]  /*8600*/  BSYNC.RECONVERGENT B0 ;  /* 0x0000000000007941 */ /* 0x000fea0003800200 */
.L_x_16468:
        /* <DEDUP_REMOVED lines=26> */
.L_x_16476:
[----:B------:R-:W-:Y:S05]  /*87b0*/  BSYNC.RECONVERGENT B1 ;  /* 0x0000000000017941 */ /* 0x000fea0003800200 */
.L_x_16475:
        /* <DEDUP_REMOVED lines=27> */
.L_x_16480:
[----:B------:R-:W-:Y:S05]  /*8970*/  BSYNC.RECONVERGENT B2 ;  /* 0x0000000000027941 */ /* 0x000fea0003800200 */
.L_x_16479:
[----:B------:R-:W-:Y:S01]  /*8980*/  LOP3.LUT R19, RZ, 0x80000000, R5, 0xb8, !PT ;  /* 0x80000000ff137812 */ /* 0x000fe200078eb805 */
[----:B------:R-:W-:Y:S01]  /*8990*/  IMAD.MOV.U32 R18, RZ, RZ, RZ ;  /* 0x000000ffff127224 */ /* 0x000fe200078e00ff */
[----:B------:R-:W-:Y:S06]  /*89a0*/  BRA `(.L_x_16481) ;  /* 0x0000000000187947 */ /* 0x000fec0003800000 */
.L_x_16478:
[----:B------:R-:W0:Y:S02]  /*89b0*/  FRND.F64.FLOOR R4, R22 ;  /* 0x0000001600047313 */ /* 0x000e240000305800 */
[----:B0-----:R-:W-:Y:S02]  /*89c0*/  DADD R18, R22, -R4 ;  /* 0x0000000016127229 */ /* 0x001fe40000000804 */
[----:B------:R-:W-:-:S06]  /*89d0*/  DADD R20, R4, 1 ;  /* 0x3ff0000004147429 */ /* 0x000fcc0000000000 */
[----:B------:R-:W-:-:S06]  /*89e0*/  DSETP.GT.AND P0, PT, R18, 0.5, PT ;  /* 0x3fe000001200742a */ /* 0x000fcc0003f04000 */
[----:B------:R-:W-:Y:S02]  /*89f0*/  FSEL R18, R20, R4, P0 ;  /* 0x0000000414127208 */ /* 0x000fe40000000000 */
[----:B------:R-:W-:-:S07]  /*8a00*/  FSEL R19, R21, R5, P0 ;  /* 0x0000000515137208 */ /* 0x000fce0000000000 */
.L_x_16481:
[----:B------:R-:W-:Y:S05]  /*8a10*/  BSYNC.RECONVERGENT B1 ;  /* 0x0000000000017941 */ /* 0x000fea0003800200 */
.L_x_16477:
        /* <DEDUP_REMOVED lines=31> */
.L_x_16486:
        /* <DEDUP_REMOVED lines=11> */
.L_x_16485:
        /* <DEDUP_REMOVED lines=20> */
.L_x_16488:
[----:B------:R-:W-:Y:S05]  /*8e00*/  BSYNC.RECONVERGENT B1 ;  /* 0x0000000000017941 */ /* 0x000fea0003800200 */
.L_x_16487:
[----:B------:R-:W-:Y:S01]  /*8e10*/  LOP3.LUT R21, R3, 0x80000000, R13, 0xb8, !PT ;  /* 0x8000000003157812 */ /* 0x000fe200078eb80d */
[----:B------:R-:W-:Y:S06]  /*8e20*/  BRA `(.L_x_16484) ;  /* 0x00000000001c7947 */ /* 0x000fec0003800000 */
.L_x_16483:
[----:B------:R-:W-:-:S06]  /*8e30*/  DSETP.NAN.AND P0, PT, R6, R6, PT ;  /* 0x000000060600722a */ /* 0x000fcc0003f08000 */
[----:B------:R-:W-:-:S14]  /*8e40*/  DSETP.NUM.AND P0, PT, R4, R4, !P0 ;  /* 0x000000040400722a */ /* 0x000fdc0004707000 */
[----:B------:R-:W0:Y:S01]  /*8e50*/  @!P0 LDC.64 R20, c[0x0][0x390] ;  /* 0x0000e400ff148b82 */ /* 0x000e220000000a00 */
[----:B------:R-:W-:Y:S02]  /*8e60*/  @P0 DSETP.NEU.AND P1, PT, R4, +INF , PT ;  /* 0x7ff000000400042a */ /* 0x000fe40003f2d000 */
[----:B0-----:R-:W-:-:S06]  /*8e70*/  @!P0 DADD R20, R12, R20 ;  /* 0x000000000c148229 */ /* 0x001fcc0000000014 */
[----:B------:R-:W-:Y:S02]  /*8e80*/  @P0 FSEL R20, R12, RZ, P1 ;  /* 0x000000ff0c140208 */ /* 0x000fe40000800000 */
[----:B------:R-:W-:-:S07]  /*8e90*/  @P0 FSEL R21, R13, -QNAN , P1 ;  /* 0xfff800000d150808 */ /* 0x000fce0000800000 */
.L_x_16484:
[----:B------:R-:W-:Y:S05]  /*8ea0*/  BSYNC.RECONVERGENT B0 ;  /* 0x0000000000007941 */ /* 0x000fea0003800200 */
.L_x_16482:
        /* <DEDUP_REMOVED lines=26> */
.L_x_16490:
[----:B------:R-:W-:Y:S05]  /*9050*/  BSYNC.RECONVERGENT B1 ;  /* 0x0000000000017941 */ /* 0x000fea0003800200 */
.L_x_16489:
        /* <DEDUP_REMOVED lines=27> */
.L_x_16494:
[----:B------:R-:W-:Y:S05]  /*9210*/  BSYNC.RECONVERGENT B2 ;  /* 0x0000000000027941 */ /* 0x000fea0003800200 */
.L_x_16493:
[----:B------:R-:W-:Y:S01]  /*9220*/  LOP3.LUT R13, RZ, 0x80000000, R5, 0xb8, !PT ;  /* 0x80000000ff0d7812 */ /* 0x000fe200078eb805 */
[----:B------:R-:W-:Y:S01]  /*9230*/  IMAD.MOV.U32 R12, RZ, RZ, RZ ;  /* 0x000000ffff0c7224 */ /* 0x000fe200078e00ff */
[----:B------:R-:W-:Y:S06]  /*9240*/  BRA `(.L_x_16495) ;  /* 0x0000000000187947 */ /* 0x000fec0003800000 */
.L_x_16492:
[----:B------:R-:W0:Y:S02]  /*9250*/  FRND.F64.FLOOR R4, R22 ;  /* 0x0000001600047313 */ /* 0x000e240000305800 */
[----:B0-----:R-:W-:Y:S02]  /*9260*/  DADD R12, R22, -R4 ;  /* 0x00000000160c7229 */ /* 0x001fe40000000804 */
[----:B------:R-:W-:-:S06]  /*9270*/  DADD R20, R4, 1 ;  /* 0x3ff0000004147429 */ /* 0x000fcc0000000000 */
[----:B------:R-:W-:-:S06]  /*9280*/  DSETP.GT.AND P0, PT, R12, 0.5, PT ;  /* 0x3fe000000c00742a */ /* 0x000fcc0003f04000 */
[----:B------:R-:W-:Y:S02]  /*9290*/  FSEL R12, R20, R4, P0 ;  /* 0x00000004140c7208 */ /* 0x000fe40000000000 */
[----:B------:R-:W-:-:S07]  /*92a0*/  FSEL R13, R21, R5, P0 ;  /* 0x00000005150d7208 */ /* 0x000fce0000000000 */
.L_x_16495:
[----:B------:R-:W-:Y:S05]  /*92b0*/  BSYNC.RECONVERGENT B1 ;  /* 0x0000000000017941 */ /* 0x000fea0003800200 */
.L_x_16491:
        /* <DEDUP_REMOVED lines=31> */
.L_x_16500:
        /* <DEDUP_REMOVED lines=11> */
.L_x_16499:
        /* <DEDUP_REMOVED lines=20> */
.L_x_16502:
[----:B------:R-:W-:Y:S05]  /*96a0*/  BSYNC.RECONVERGENT B1 ;  /* 0x0000000000017941 */ /* 0x000fea0003800200 */
.L_x_16501:
[----:B------:R-:W-:Y:S01]  /*96b0*/  LOP3.LUT R21, R3, 0x80000000, R15, 0xb8, !PT ;  /* 0x8000000003157812 */ /* 0x000fe200078eb80f */
[----:B------:R-:W-:Y:S06]  /*96c0*/  BRA `(.L_x_16498) ;  /* 0x00000000001c7947 */ /* 0x000fec0003800000 */
.L_x_16497:
[----:B------:R-:W-:-:S06]  /*96d0*/  DSETP.NAN.AND P0, PT, R6, R6, PT ;  /* 0x000000060600722a */ /* 0x000fcc0003f08000 */
[----:B------:R-:W-:-:S14]  /*96e0*/  DSETP.NUM.AND P0, PT, R4, R4, !P0 ;  /* 0x000000040400722a */ /* 0x000fdc0004707000 */
[----:B------:R-:W0:Y:S01]  /*96f0*/  @!P0 LDC.64 R20, c[0x0][0x390] ;  /* 0x0000e400ff148b82 */ /* 0x000e220000000a00 */
[----:B------:R-:W-:Y:S02]  /*9700*/  @P0 DSETP.NEU.AND P1, PT, R4, +INF , PT ;  /* 0x7ff000000400042a */ /* 0x000fe40003f2d000 */
[----:B0-----:R-:W-:-:S06]  /*9710*/  @!P0 DADD R20, R14, R20 ;  /* 0x000000000e148229 */ /* 0x001fcc0000000014 */
[----:B------:R-:W-:Y:S02]  /*9720*/  @P0 FSEL R20, R14, RZ, P1 ;  /* 0x000000ff0e140208 */ /* 0x000fe40000800000 */
[----:B------:R-:W-:-:S07]  /*9730*/  @P0 FSEL R21, R15, -QNAN , P1 ;  /* 0xfff800000f150808 */ /* 0x000fce0000800000 */
.L_x_16498:
[----:B------:R-:W-:Y:S05]  /*9740*/  BSYNC.RECONVERGENT B0 ;  /* 0x0000000000007941 */ /* 0x000fea0003800200 */
.L_x_16496:
        /* <DEDUP_REMOVED lines=26> */
.L_x_16504:
[----:B------:R-:W-:Y:S05]  /*98f0*/  BSYNC.RECONVERGENT B1 ;  /* 0x0000000000017941 */ /* 0x000fea0003800200 */
.L_x_16503:
        /* <DEDUP_REMOVED lines=27> */
.L_x_16508:
[----:B------:R-:W-:Y:S05]  /*9ab0*/  BSYNC.RECONVERGENT B2 ;  /* 0x0000000000027941 */ /* 0x000fea0003800200 */
.L_x_16507:
[----:B------:R-:W-:Y:S01]  /*9ac0*/  LOP3.LUT R15, RZ, 0x80000000, R5, 0xb8, !PT ;  /* 0x80000000ff0f7812 */ /* 0x000fe200078eb805 */
[----:B------:R-:W-:Y:S01]  /*9ad0*/  IMAD.MOV.U32 R14, RZ, RZ, RZ ;  /* 0x000000ffff0e7224 */ /* 0x000fe200078e00ff */
[----:B------:R-:W-:Y:S06]  /*9ae0*/  BRA `(.L_x_16509) ;  /* 0x0000000000187947 */ /* 0x000fec0003800000 */
.L_x_16506:
[----:B------:R-:W0:Y:S02]  /*9af0*/  FRND.F64.FLOOR R4, R22 ;  /* 0x0000001600047313 */ /* 0x000e240000305800 */
[----:B0-----:R-:W-:Y:S02]  /*9b00*/  DADD R14, R22, -R4 ;  /* 0x00000000160e7229 */ /* 0x001fe40000000804 */
[----:B------:R-:W-:-:S06]  /*9b10*/  DADD R20, R4, 1 ;  /* 0x3ff0000004147429 */ /* 0x000fcc0000000000 */
[----:B------:R-:W-:-:S06]  /*9b20*/  DSETP.GT.AND P0, PT, R14, 0.5, PT ;  /* 0x3fe000000e00742a */ /* 0x000fcc0003f04000 */
[----:B------:R-:W-:Y:S02]  /*9b30*/  FSEL R14, R20, R4, P0 ;  /* 0x00000004140e7208 */ /* 0x000fe40000000000 */
[----:B------:R-:W-:-:S07]  /*9b40*/  FSEL R15, R21, R5, P0 ;  /* 0x00000005150f7208 */ /* 0x000fce0000000000 */
.L_x_16509:
[----:B------:R-:W-:Y:S05]  /*9b50*/  BSYNC.RECONVERGENT B1 ;  /* 0x0000000000017941 */ /* 0x000fea0003800200 */
.L_x_16505:
        /* <DEDUP_REMOVED lines=31> */
.L_x_16514:
        /* <DEDUP_REMOVED lines=11> */
.L_x_16513:
        /* <DEDUP_REMOVED lines=20> */
.L_x_16516:
[----:B------:R-:W-:Y:S05]  /*9f40*/  BSYNC.RECONVERGENT B1 ;  /* 0x0000000000017941 */ /* 0x000fea0003800200 */
.L_x_16515:
[----:B------:R-:W-:Y:S01]  /*9f50*/  LOP3.LUT R21, R3, 0x80000000, R9, 0xb8, !PT ;  /* 0x8000000003157812 */ /* 0x000fe200078eb809 */
[----:B------:R-:W-:Y:S06]  /*9f60*/  BRA `(.L_x_16512) ;  /* 0x00000000001c7947 */ /* 0x000fec0003800000 */
.L_x_16511:
[----:B------:R-:W-:-:S06]  /*9f70*/  DSETP.NAN.AND P0, PT, R6, R6, PT ;  /* 0x000000060600722a */ /* 0x000fcc0003f08000 */
[----:B------:R-:W-:-:S14]  /*9f80*/  DSETP.NUM.AND P0, PT, R4, R4, !P0 ;  /* 0x000000040400722a */ /* 0x000fdc0004707000 */
[----:B------:R-:W0:Y:S01]  /*9f90*/  @!P0 LDC.64 R20, c[0x0][0x390] ;  /* 0x0000e400ff148b82 */ /* 0x000e220000000a00 */
[----:B------:R-:W-:Y:S02]  /*9fa0*/  @P0 DSETP.NEU.AND P1, PT, R4, +INF , PT ;  /* 0x7ff000000400042a */ /* 0x000fe40003f2d000 */
[----:B0-----:R-:W-:-:S06]  /*9fb0*/  @!P0 DADD R20, R8, R20 ;  /* 0x0000000008148229 */ /* 0x001fcc0000000014 */
[----:B------:R-:W-:Y:S02]  /*9fc0*/  @P0 FSEL R20, R8, RZ, P1 ;  /* 0x000000ff08140208 */ /* 0x000fe40000800000 */
[----:B------:R-:W-:-:S07]  /*9fd0*/  @P0 FSEL R21, R9, -QNAN , P1 ;  /* 0xfff8000009150808 */ /* 0x000fce0000800000 */
.L_x_16512:
[----:B------:R-:W-:Y:S05]  /*9fe0*/  BSYNC.RECONVERGENT B0 ;  /* 0x0000000000007941 */ /* 0x000fea0003800200 */
.L_x_16510:
        /* <DEDUP_REMOVED lines=26> */
.L_x_16518:
[----:B------:R-:W-:Y:S05]  /*a190*/  BSYNC.RECONVERGENT B1 ;  /* 0x0000000000017941 */ /* 0x000fea0003800200 */
.L_x_16517:
        /* <DEDUP_REMOVED lines=27> */
.L_x_16522:
[----:B------:R-:W-:Y:S05]  /*a350*/  BSYNC.RECONVERGENT B2 ;  /* 0x0000000000027941 */ /* 0x000fea0003800200 */
.L_x_16521:
[----:B------:R-:W-:Y:S01]  /*a360*/  LOP3.LUT R9, RZ, 0x80000000, R5, 0xb8, !PT ;  /* 0x80000000ff097812 */ /* 0x000fe200078eb805 */
[----:B------:R-:W-:Y:S01]  /*a370*/  IMAD.MOV.U32 R8, RZ, RZ, RZ ;  /* 0x000000ffff087224 */ /* 0x000fe200078e00ff */
[----:B------:R-:W-:Y:S06]  /*a380*/  BRA `(.L_x_16523) ;  /* 0x0000000000187947 */ /* 0x000fec0003800000 */
.L_x_16520:
[----:B------:R-:W0:Y:S02]  /*a390*/  FRND.F64.FLOOR R4, R22 ;  /* 0x0000001600047313 */ /* 0x000e240000305800 */
[----:B0-----:R-:W-:Y:S02]  /*a3a0*/  DADD R8, R22, -R4 ;  /* 0x0000000016087229 */ /* 0x001fe40000000804 */
[----:B------:R-:W-:-:S06]  /*a3b0*/  DADD R20, R4, 1 ;  /* 0x3ff0000004147429 */ /* 0x000fcc0000000000 */
[----:B------:R-:W-:-:S06]  /*a3c0*/  DSETP.GT.AND P0, PT, R8, 0.5, PT ;  /* 0x3fe000000800742a */ /* 0x000fcc0003f04000 */
[----:B------:R-:W-:Y:S02]  /*a3d0*/  FSEL R8, R20, R4, P0 ;  /* 0x0000000414087208 */ /* 0x000fe40000000000 */
[----:B------:R-:W-:-:S07]  /*a3e0*/  FSEL R9, R21, R5, P0 ;  /* 0x0000000515097208 */ /* 0x000fce0000000000 */
.L_x_16523:
[----:B------:R-:W-:Y:S05]  /*a3f0*/  BSYNC.RECONVERGENT B1 ;  /* 0x0000000000017941 */ /* 0x000fea0003800200 */
.L_x_16519:
        /* <DEDUP_REMOVED lines=30> */
.L_x_16528:
        /* <DEDUP_REMOVED lines=11> */
.L_x_16527:
        /* <DEDUP_REMOVED lines=19> */
.L_x_16530:
[----:B------:R-:W-:Y:S05]  /*a7c0*/  BSYNC.RECONVERGENT B1 ;  /* 0x0000000000017941 */ /* 0x000fea0003800200 */
.L_x_16529:
[----:B------:R-:W-:Y:S01]  /*a7d0*/  LOP3.LUT R21, R21, 0x80000000, R11, 0xb8, !PT ;  /* 0x8000000015157812 */ /* 0x000fe200078eb80b */
[----:B------:R-:W-:Y:S06]  /*a7e0*/  BRA `(.L_x_16526) ;  /* 0x00000000001c7947 */ /* 0x000fec0003800000 */
.L_x_16525:
[----:B------:R-:W-:-:S06]  /*a7f0*/  DSETP.NAN.AND P0, PT, R6, R6, PT ;  /* 0x000000060600722a */ /* 0x000fcc0003f08000 */
[----:B------:R-:W-:-:S14]  /*a800*/  DSETP.NUM.AND P0, PT, R4, R4, !P0 ;  /* 0x000000040400722a */ /* 0x000fdc0004707000 */
[----:B------:R-:W0:Y:S01]  /*a810*/  @!P0 LDC.64 R20, c[0x0][0x390] ;  /* 0x0000e400ff148b82 */ /* 0x000e220000000a00 */
[----:B------:R-:W-:Y:S02]  /*a820*/  @P0 DSETP.NEU.AND P1, PT, R4, +INF , PT ;  /* 0x7ff000000400042a */ /* 0x000fe40003f2d000 */
[----:B0-----:R-:W-:-:S06]  /*a830*/  @!P0 DADD R20, R10, R20 ;  /* 0x000000000a148229 */ /* 0x001fcc0000000014 */
[----:B------:R-:W-:Y:S02]  /*a840*/  @P0 FSEL R20, R10, RZ, P1 ;  /* 0x000000ff0a140208 */ /* 0x000fe40000800000 */
[----:B------:R-:W-:-:S07]  /*a850*/  @P0 FSEL R21, R11, -QNAN , P1 ;  /* 0xfff800000b150808 */ /* 0x000fce0000800000 */
.L_x_16526:
[----:B------:R-:W-:Y:S05]  /*a860*/  BSYNC.RECONVERGENT B0 ;  /* 0x0000000000007941 */ /* 0x000fea0003800200 */
.L_x_16524:
        /* <DEDUP_REMOVED lines=26> */
.L_x_16532:
[----:B------:R-:W-:Y:S05]  /*aa10*/  BSYNC.RECONVERGENT B1 ;  /* 0x0000000000017941 */ /* 0x000fea0003800200 */
.L_x_16531:
        /* <DEDUP_REMOVED lines=27> */
[----:B------:R-:W-:-:S07]  /*abd0*/  IMAD.MOV.U32 R3, RZ, RZ, R5 ;  /* 0x000000ffff037224 */ /* 0x000fce00078e0005 */
.L_x_16535:
[----:B------:R-:W-:Y:S05]  /*abe0*/  BSYNC.RECONVERGENT B2 ;  /* 0x0000000000027941 */ /* 0x000fea0003800200 */
.L_x_16534:
[----:B------:R-:W-:Y:S01]  /*abf0*/  LOP3.LUT R11, RZ, 0x80000000, R3, 0xb8, !PT ;  /* 0x80000000ff0b7812 */ /* 0x000fe200078eb803 */
[----:B------:R-:W-:Y:S01]  /*ac00*/  IMAD.MOV.U32 R10, RZ, RZ, RZ ;  /* 0x000000ffff0a7224 */ /* 0x000fe200078e00ff */
[----:B------:R-:W-:Y:S06]  /*ac10*/  BRA `(.L_x_16536) ;  /* 0x0000000000187947 */ /* 0x000fec0003800000 */
.L_x_16533:
[----:B------:R-:W0:Y:S02]  /*ac20*/  FRND.F64.FLOOR R2, R20 ;  /* 0x0000001400027313 */ /* 0x000e240000305800 */
[----:B0-----:R-:W-:Y:S02]  /*ac30*/  DADD R4, R20, -R2 ;  /* 0x0000000014047229 */ /* 0x001fe40000000802 */
[----:B------:R-:W-:-:S06]  /*ac40*/  DADD R6, R2, 1 ;  /* 0x3ff0000002067429 */ /* 0x000fcc0000000000 */
[----:B------:R-:W-:-:S06]  /*ac50*/  DSETP.GT.AND P0, PT, R4, 0.5, PT ;  /* 0x3fe000000400742a */ /* 0x000fcc0003f04000 */
[----:B------:R-:W-:Y:S02]  /*ac60*/  FSEL R10, R6, R2, P0 ;  /* 0x00000002060a7208 */ /* 0x000fe40000000000 */
[----:B------:R-:W-:-:S07]  /*ac70*/  FSEL R11, R7, R3, P0 ;  /* 0x00000003070b7208 */ /* 0x000fce0000000000 */
.L_x_16536:
[----:B------:R-:W-:Y:S05]  /*ac80*/  BSYNC.RECONVERGENT B1 ;  /* 0x0000000000017941 */ /* 0x000fea0003800200 */
.L_x_16426:
[----:B------:R-:W0:Y:S02]  /*ac90*/  LDC.64 R2, c[0x0][0x398] ;  /* 0x0000e600ff027b82 */ /* 0x000e240000000a00 */
[----:B0-----:R-:W-:-:S04]  /*aca0*/  IMAD.WIDE.U32 R42, R42, 0x8, R2 ;  /* 0x000000082a2a7825 */ /* 0x001fc800078e0002 */
[----:B------:R-:W-:-:S05]  /*acb0*/  IMAD.WIDE.U32 R42, R47, 0x40, R42 ;  /* 0x000000402f2a7825 */ /* 0x000fca00078e002a */
[----:B------:R-:W-:Y:S04]  /*acc0*/  STG.E.ENL2.256 desc[UR4][R42.64], R24, R16 ;  /* 0xf80000182a10797f */ /* 0x000fe8000f121804 */
[----:B------:R-:W-:Y:S01]  /*acd0*/  STG.E.ENL2.256 desc[UR4][R42.64+0x20], R12, R8 ;  /* 0xf800010c2a08797f */ /* 0x000fe2000f121804 */
[----:B------:R-:W-:Y:S05]  /*ace0*/  EXIT ;  /* 0x000000000000794d */ /* 0x000fea0003800000 */
        .weak           $__internal_13_$__cuda_sm20_div_rn_f64_full
        .type           $__internal_13_$__cuda_sm20_div_rn_f64_full,@function
        .size           $__internal_13_$__cuda_sm20_div_rn_f64_full,(.L_x_36962 - $__internal_13_$__cuda_sm20_div_rn_f64_full)
$__internal_13_$__cuda_sm20_div_rn_f64_full:
        /* <DEDUP_REMOVED lines=73> */
.L_x_16538:
        /* <DEDUP_REMOVED lines=17> */
.L_x_16541:
[----:B------:R-:W-:-:S05]  /*b290*/  LOP3.LUT R4, R31, 0x80000, RZ, 0xfc, !PT ;  /* 0x000800001f047812 */ /* 0x000fca00078efcff */
[----:B------:R-:W-:Y:S02]  /*b2a0*/  IMAD.MOV.U32 R5, RZ, RZ, R4 ;  /* 0x000000ffff057224 */ /* 0x000fe400078e0004 */
[----:B------:R-:W-:Y:S01]  /*b2b0*/  IMAD.MOV.U32 R4, RZ, RZ, R30 ;  /* 0x000000ffff047224 */ /* 0x000fe200078e001e */
[----:B------:R-:W-:Y:S06]  /*b2c0*/  BRA `(.L_x_16539) ;  /* 0x00000000000c7947 */ /* 0x000fec0003800000 */
.L_x_16540:
[----:B------:R-:W-:-:S05]  /*b2d0*/  LOP3.LUT R4, R37, 0x80000, RZ, 0xfc, !PT ;  /* 0x0008000025047812 */ /* 0x000fca00078efcff */
[----:B------:R-:W-:Y:S02]  /*b2e0*/  IMAD.MOV.U32 R5, RZ, RZ, R4 ;  /* 0x000000ffff057224 */ /* 0x000fe400078e0004 */
[----:B------:R-:W-:-:S07]  /*b2f0*/  IMAD.MOV.U32 R4, RZ, RZ, R36 ;  /* 0x000000ffff047224 */ /* 0x000fce00078e0024 */
.L_x_16539:
[----:B------:R-:W-:Y:S05]  /*b300*/  BSYNC.RECONVERGENT B0 ;  /* 0x0000000000007941 */ /* 0x000fea0003800200 */
.L_x_16537:
[----:B------:R-:W-:Y:S02]  /*b310*/  IMAD.MOV.U32 R30, RZ, RZ, R3 ;  /* 0x000000ffff1e7224 */ /* 0x000fe400078e0003 */
[----:B------:R-:W-:-:S04]  /*b320*/  IMAD.MOV.U32 R31, RZ, RZ, 0x0 ;  /* 0x00000000ff1f7424 */ /* 0x000fc800078e00ff */
[----:B------:R-:W-:Y:S05]  /*b330*/  RET.REL.NODEC R30 `(_ZN2at6native29vectorized_elementwise_kernelILi8ENS0_13BUnaryFunctorIdddZZZNS0_15binary_internal21div_floor_kernel_cudaERNS_18TensorIteratorBaseEENKUlvE1_clEvENKUlvE_clEvEUlddE_EESt5arrayIPcLm2EEEEviT0_T1_) ;  /* 0xffffff4c1e307950 */ /* 0x000fea0003c3ffff */
.L_x_16542:
        /* <DEDUP_REMOVED lines=12> */
.L_x_36962:


//--------------------- .text._ZN2at6native18elementwise_kernelILi128ELi4EZNS0_15gpu_kernel_implINS0_13AUnaryFunctorIdddZZZNS0_15binary_internal21div_floor_kernel_cudaERNS_18TensorIteratorBaseEENKUlvE1_clEvENKUlvE_clEvEUlddE_EEEEvS6_RKT_EUliE_EEviT1_ --------------------------
	.section	.text._ZN2at6native18elementwise_kernelILi128ELi4EZNS0_15gpu_kernel_implINS0_13AUnaryFunctorIdddZZZNS0_15binary_internal21div_floor_kernel_cudaERNS_18TensorIteratorBaseEENKUlvE1_clEvENKUlvE_clEvEUlddE_EEEEvS6_RKT_EUliE_EEviT1_,"ax",@progbits
	.align	128
        .global         _ZN2at6native18elementwise_kernelILi128ELi4EZNS0_15gpu_kernel_implINS0_13AUnaryFunctorIdddZZZNS0_15binary_internal21div_floor_kernel_cudaERNS_18TensorIteratorBaseEENKUlvE1_clEvENKUlvE_clEvEUlddE_EEEEvS6_RKT_EUliE_EEviT1_
        .type           _ZN2at6native18elementwise_kernelILi128ELi4EZNS0_15gpu_kernel_implINS0_13AUnaryFunctorIdddZZZNS0_15binary_internal21div_floor_kernel_cudaERNS_18TensorIteratorBaseEENKUlvE1_clEvENKUlvE_clEvEUlddE_EEEEvS6_RKT_EUliE_EEviT1_,@function
        .size           _ZN2at6native18elementwise_kernelILi128ELi4EZNS0_15gpu_kernel_implINS0_13AUnaryFunctorIdddZZZNS0_15binary_internal21div_floor_kernel_cudaERNS_18TensorIteratorBaseEENKUlvE1_clEvENKUlvE_clEvEUlddE_EEEEvS6_RKT_EUliE_EEviT1_,(.L_x_36963 - _ZN2at6native18elementwise_kernelILi128ELi4EZNS0_15gpu_kernel_implINS0_13AUnaryFunctorIdddZZZNS0_15binary_internal21div_floor_kernel_cudaERNS_18TensorIteratorBaseEENKUlvE1_clEvENKUlvE_clEvEUlddE_EEEEvS6_RKT_EUliE_EEviT1_)
        .other          _ZN2at6native18elementwise_kernelILi128ELi4EZNS0_15gpu_kernel_implINS0_13AUnaryFunctorIdddZZZNS0_15binary_internal21div_floor_kernel_cudaERNS_18TensorIteratorBaseEENKUlvE1_clEvENKUlvE_clEvEUlddE_EEEEvS6_RKT_EUliE_EEviT1_,@"STO_CUDA_ENTRY STV_DEFAULT"
_ZN2at6native18elementwise_kernelILi128ELi4EZNS0_15gpu_kernel_implINS0_13AUnaryFunctorIdddZZZNS0_15binary_internal21div_floor_kernel_cudaERNS_18TensorIteratorBaseEENKUlvE1_clEvENKUlvE_clEvEUlddE_EEEEvS6_RKT_EUliE_EEviT1_:
.text._ZN2at6native18elementwise_kernelILi128ELi4EZNS0_15gpu_kernel_implINS0_13AUnaryFunctorIdddZZZNS0_15binary_internal21div_floor_kernel_cudaERNS_18TensorIteratorBaseEENKUlvE1_clEvENKUlvE_clEvEUlddE_EEEEvS6_RKT_EUliE_EEviT1_:
        /* <DEDUP_REMOVED lines=8> */
[----:B------:R-:W0:Y:S01]  /*0080*/  LDCU.U8 UR41, c[0x0][0x5a0] ;  /* 0x0000b400ff2977ac */ /* 0x000e220008000000 */
[----:B------:R-:W0:Y:S01]  /*0090*/  LDCU.U8 UR42, c[0x0][0x5a1] ;  /* 0x0000b420ff2a77ac */ /* 0x000e220008000000 */
[----:B---3--:R-:W-:-:S02]  /*00a0*/  UIADD3 UR40, UPT, UPT, UR39, -0x1, URZ ;  /* 0xffffffff27287890 */ /* 0x008fc4000fffe0ff */
[----:B--2---:R-:W-:Y:S02]  /*00b0*/  USHF.L.U32 UR4, UR4, 0x9, URZ ;  /* 0x0000000904047899 */ /* 0x004fe400080006ff */
[----:B------:R-:W-:-:S04]  /*00c0*/  UISETP.LT.U32.AND UP0, UPT, UR40, 0x18, UPT ;  /* 0x000000182800788c */ /* 0x000fc8000bf01070 */
[----:B------:R-:W-:Y:S01]  /*00d0*/  USEL UR38, UR40, 0x18, UP0 ;  /* 0x0000001828267887 */ /* 0x000fe20008000000 */
[----:B-1----:R-:W-:Y:S01]  /*00e0*/  LOP3.LUT R17, R17, UR4, RZ, 0xfc, !PT ;  /* 0x0000000411117c12 */ /* 0x002fe2000f8efcff */
[----:B-----5:R-:W-:Y:S01]  /*00f0*/  IMAD.MOV.U32 R22, RZ, RZ, R4 ;  /* 0x000000ffff167224 */ /* 0x020fe200078e0004 */
[----:B------:R-:W-:Y:S01]  /*0100*/  LOP3.LUT R23, R5, 0x7fffffff, RZ, 0xc0, !PT ;  /* 0x7fffffff05177812 */ /* 0x000fe200078ec0ff */
[----:B------:R-:W-:Y:S01]  /*0110*/  UIADD3 UR38, UPT, UPT, UR38, 0x1, URZ ;  /* 0x0000000126267890 */ /* 0x000fe2000fffe0ff */
[----:B----4-:R-:W-:Y:S02]  /*0120*/  ISETP.GE.AND P1, PT, R17, UR5, PT ;  /* 0x0000000511007c0c */ /* 0x010fe4000bf26270 */
[----:B------:R-:W-:Y:S02]  /*0130*/  SHF.R.U32.HI R27, RZ, 0x14, R23 ;  /* 0x00000014ff1b7819 */ /* 0x000fe40000011617 */
[C---:B------:R-:W-:Y:S02]  /*0140*/  DMUL R18, R22.reuse, 1.80143985094819840000e+16 ;  /* 0x4350000016127828 */ /* 0x040fe40000000000 */
[----:B------:R-:W-:-:S06]  /*0150*/  DSETP.NEU.AND P0, PT, R22, +INF , PT ;  /* 0x7ff000001600742a */ /* 0x000fcc0003f0d000 */
[----:B------:R-:W-:Y:S02]  /*0160*/  FSEL R25, R4, RZ, P0 ;  /* 0x000000ff04197208 */ /* 0x000fe40000000000 */
[----:B------:R-:W-:Y:S02]  /*0170*/  LEA.HI R2, R19, R27, RZ, 0xc ;  /* 0x0000001b13027211 */ /* 0x000fe400078f60ff */
[----:B------:R-:W-:-:S03]  /*0180*/  FSEL R24, R5, -QNAN , P0 ;  /* 0xfff8000005187808 */ /* 0x000fc60000000000 */
[----:B------:R-:W-:Y:S01]  /*0190*/  VIADD R2, R2, 0xffffffca ;  /* 0xffffffca02027836 */ /* 0x000fe20000000000 */
[----:B0-----:R-:W-:Y:S06]  /*01a0*/  @P1 BRA `(.L_x_16544) ;  /* 0x0000003c00601947 */ /* 0x001fec0003800000 */
[----:B------:R-:W-:Y:S01]  /*01b0*/  UISETP.NE.AND UP0, UPT, UR39, URZ, UPT ;  /* 0x000000ff2700728c */ /* 0x000fe2000bf05270 */
[----:B------:R-:W-:Y:S01]  /*01c0*/  IMAD.MOV.U32 R0, RZ, RZ, RZ ;  /* 0x000000ffff007224 */ /* 0x000fe200078e00ff */
[----:B------:R-:W-:-:S07]  /*01d0*/  MOV R16, RZ ;  /* 0x000000ff00107202 */ /* 0x000fce0000000f00 */
[----:B------:R-:W-:Y:S05]  /*01e0*/  BRA.U !UP0, `(.L_x_16545) ;  /* 0x0000001108a87547 */ /* 0x000fea000b800000 */
[----:B------:R-:W0:Y:S01]  /*01f0*/  LDCU.64 UR4, c[0x0][0x390] ;  /* 0x00007200ff0477ac */ /* 0x000e220008000a00 */
[----:B------:R-:W-:Y:S01]  /*0200*/  IMAD.MOV.U32 R16, RZ, RZ, RZ ;  /* 0x000000ffff107224 */ /* 0x000fe200078e00ff */
        /* <DEDUP_REMOVED lines=296> */
.L_x_16545:
        /* <DEDUP_REMOVED lines=18> */
.L_x_16550:
[----:B------:R-:W2:Y:S02]  /*15b0*/  LDG.E.U8 R4, desc[UR36][R4.64] ;  /* 0x0000002404047981 */ /* 0x000ea4000c1e1100 */
[----:B--2---:R0:W1:Y:S01]  /*15c0*/  I2F.F64.U16 R28, R4 ;  /* 0x00000004001c7312 */ /* 0x0040620000101800 */
[----:B------:R-:W-:Y:S05]  /*15d0*/  BRA `(.L_x_16552) ;  /* 0x0000000c00647947 */ /* 0x000fea0003800000 */
.L_x_16549:
        /* <DEDUP_REMOVED lines=9> */
.L_x_16554:
[----:B------:R-:W2:Y:S02]  /*1670*/  LDG.E R4, desc[UR36][R4.64] ;  /* 0x0000002404047981 */ /* 0x000ea4000c1e1900 */
[----:B--2---:R0:W1:Y:S01]  /*1680*/  I2F.F64 R28, R4 ;  /* 0x00000004001c7312 */ /* 0x0040620000201c00 */
[----:B------:R-:W-:Y:S05]  /*1690*/  BRA `(.L_x_16552) ;  /* 0x0000000c00347947 */ /* 0x000fea0003800000 */
.L_x_16553:
[----:B------:R-:W2:Y:S02]  /*16a0*/  LDG.E.U16 R4, desc[UR36][R4.64] ;  /* 0x0000002404047981 */ /* 0x000ea4000c1e1500 */
[----:B--2---:R0:W1:Y:S01]  /*16b0*/  I2F.F64.S16 R28, R4 ;  /* 0x00000004001c7312 */ /* 0x0040620000101c00 */
[----:B------:R-:W-:Y:S05]  /*16c0*/  BRA `(.L_x_16552) ;  /* 0x0000000c00287947 */ /* 0x000fea0003800000 */
.L_x_16548:
        /* <DEDUP_REMOVED lines=10> */
.L_x_16556:
[----:B------:R-:W2:Y:S02]  /*1770*/  LDG.E.U16 R0, desc[UR36][R4.64] ;  /* 0x0000002404007981 */ /* 0x000ea4000c1e1500 */
[----:B--2---:R-:W-:-:S05]  /*1780*/  HADD2.F32 R0, -RZ, R0.H0_H0 ;  /* 0x20000000ff007230 */ /* 0x004fca0000004100 */
[----:B------:R-:W-:-:S04]  /*1790*/  FMUL.FTZ R0, R0, 1 ;  /* 0x3f80000000007820 */ /* 0x000fc80000410000 */
[----:B------:R0:W1:Y:S01]  /*17a0*/  F2F.F64.F32 R28, R0 ;  /* 0x00000000001c7310 */ /* 0x0000620000201800 */
[----:B------:R-:W-:Y:S05]  /*17b0*/  BRA `(.L_x_16552) ;  /* 0x0000000800ec7947 */ /* 0x000fea0003800000 */
.L_x_16555:
        /* <DEDUP_REMOVED lines=10> */
.L_x_16558:
[----:B------:R-:W2:Y:S02]  /*1860*/  LDG.E.U16 R4, desc[UR36][R4.64] ;  /* 0x0000002404047981 */ /* 0x000ea4000c1e1500 */
[----:B--2---:R-:W-:-:S05]  /*1870*/  HADD2.F32 R0, -RZ, R4.H0_H0 ;  /* 0x20000004ff007230 */ /* 0x004fca0000004100 */
[----:B------:R-:W-:-:S04]  /*1880*/  FMUL.FTZ R0, R0, 1 ;  /* 0x3f80000000007820 */ /* 0x000fc80000410000 */
[----:B------:R0:W1:Y:S01]  /*1890*/  F2F.F64.F32 R28, R0 ;  /* 0x00000000001c7310 */ /* 0x0000620000201800 */
[----:B------:R-:W-:Y:S05]  /*18a0*/  BRA `(.L_x_16552) ;  /* 0x0000000800b07947 */ /* 0x000fea0003800000 */
.L_x_16557:
[----:B------:R0:W5:Y:S01]  /*18b0*/  LDG.E.64 R28, desc[UR36][R4.64] ;  /* 0x00000024041c7981 */ /* 0x000162000c1e1b00 */
[----:B------:R-:W-:Y:S05]  /*18c0*/  BRA `(.L_x_16552) ;  /* 0x0000000800a87947 */ /* 0x000fea0003800000 */
.L_x_16547:
        /* <DEDUP_REMOVED lines=13> */
.L_x_16561:
[----:B------:R0:W5:Y:S01]  /*19a0*/  LDG.E.64 R28, desc[UR36][R4.64] ;  /* 0x00000024041c7981 */ /* 0x000162000c1e1b00 */
[----:B------:R-:W-:Y:S05]  /*19b0*/  BRA `(.L_x_16552) ;  /* 0x00000008006c7947 */ /* 0x000fea0003800000 */
.L_x_16560:
        /* <DEDUP_REMOVED lines=27> */
.L_x_16563:
        /* <DEDUP_REMOVED lines=15> */
.L_x_16562:
[----:B------:R-:W2:Y:S02]  /*1c60*/  LDG.E.U16 R0, desc[UR36][R4.64] ;  /* 0x0000002404007981 */ /* 0x000ea4000c1e1500 */
[----:B--2---:R-:W-:-:S04]  /*1c70*/  IMAD.U32 R0, R0, 0x10000, RZ ;  /* 0x0001000000007824 */ /* 0x004fc800078e00ff */
[----:B------:R-:W-:-:S04]  /*1c80*/  FMUL.FTZ R0, R0, 1 ;  /* 0x3f80000000007820 */ /* 0x000fc80000410000 */
[----:B------:R0:W1:Y:S01]  /*1c90*/  F2F.F64.F32 R28, R0 ;  /* 0x00000000001c7310 */ /* 0x0000620000201800 */
[----:B------:R-:W-:Y:S05]  /*1ca0*/  BRA `(.L_x_16552) ;  /* 0x0000000400b07947 */ /* 0x000fea0003800000 */
.L_x_16559:
        /* <DEDUP_REMOVED lines=11> */
.L_x_16566:
        /* <DEDUP_REMOVED lines=21> */
.L_x_16568:
[----:B------:R-:W-:Y:S05]  /*1eb0*/  BSYNC.RECONVERGENT B0 ;  /* 0x0000000000007941 */ /* 0x000fea0003800200 */
.L_x_16567:
[----:B------:R-:W-:Y:S02]  /*1ec0*/  SHF.L.U32 R0, R0, 0x14, RZ ;  /* 0x0000001400007819 */ /* 0x000fe400000006ff */
[----:B------:R-:W-:-:S04]  /*1ed0*/  LEA R3, R3, 0x3b800000, 0x17 ;  /* 0x3b80000003037811 */ /* 0x000fc800078eb8ff */
[----:B------:R-:W-:-:S05]  /*1ee0*/  LOP3.LUT R0, R3, R0, R7, 0xfe, !PT ;  /* 0x0000000003007212 */ /* 0x000fca00078efe07 */
[----:B------:R-:W-:-:S04]  /*1ef0*/  FMUL.FTZ R0, R0, 1 ;  /* 0x3f80000000007820 */ /* 0x000fc80000410000 */
[----:B------:R0:W1:Y:S01]  /*1f00*/  F2F.F64.F32 R28, R0 ;  /* 0x00000000001c7310 */ /* 0x0000620000201800 */
[----:B------:R-:W-:Y:S05]  /*1f10*/  BRA `(.L_x_16552) ;  /* 0x0000000400147947 */ /* 0x000fea0003800000 */
.L_x_16565:
        /* <DEDUP_REMOVED lines=21> */
.L_x_16570:
[----:B------:R-:W-:Y:S05]  /*2070*/  BSYNC.RECONVERGENT B0 ;  /* 0x0000000000007941 */ /* 0x000fea0003800200 */
.L_x_16569:
[----:B------:R-:W-:Y:S01]  /*2080*/  IMAD.SHL.U32 R0, R0, 0x200000, RZ ;  /* 0x0020000000007824 */ /* 0x000fe200078e00ff */
[----:B------:R-:W-:-:S04]  /*2090*/  LEA R3, R3, 0x37800000, 0x17 ;  /* 0x3780000003037811 */ /* 0x000fc800078eb8ff */
[----:B------:R-:W-:-:S05]  /*20a0*/  LOP3.LUT R0, R3, R0, R7, 0xfe, !PT ;  /* 0x0000000003007212 */ /* 0x000fca00078efe07 */
[----:B------:R-:W-:-:S04]  /*20b0*/  FMUL.FTZ R0, R0, 1 ;  /* 0x3f80000000007820 */ /* 0x000fc80000410000 */
[----:B------:R0:W1:Y:S01]  /*20c0*/  F2F.F64.F32 R28, R0 ;  /* 0x00000000001c7310 */ /* 0x0000620000201800 */
[----:B------:R-:W-:Y:S05]  /*20d0*/  BRA `(.L_x_16552) ;  /* 0x0000000000a47947 */ /* 0x000fea0003800000 */
.L_x_16564:
[----:B------:R-:W-:-:S09]  /*20e0*/  UISETP.NE.AND UP0, UPT, UR4, 0x1c, UPT ;  /* 0x0000001c0400788c */ /* 0x000fd2000bf05270 */
[----:B------:R-:W-:Y:S05]  /*20f0*/  BRA.U !UP0, `(.L_x_16571) ;  /* 0x0000000108947547 */ /* 0x000fea000b800000 */
[----:B------:R-:W-:-:S09]  /*2100*/  UISETP.NE.AND UP0, UPT, UR4, 0x1d, UPT ;  /* 0x0000001d0400788c */ /* 0x000fd2000bf05270 */
[----:B------:R-:W-:Y:S05]  /*2110*/  BRA.U !UP0, `(.L_x_16572) ;  /* 0x0000000108807547 */ /* 0x000fea000b800000 */
[----:B------:R-:W-:-:S09]  /*2120*/  UISETP.NE.AND UP0, UPT, UR4, 0x2c, UPT ;  /* 0x0000002c0400788c */ /* 0x000fd2000bf05270 */
[----:B------:R-:W-:Y:S05]  /*2130*/  BRA.U !UP0, `(.L_x_16573) ;  /* 0x0000000108487547 */ /* 0x000fea000b800000 */
.L_x_16551:
        /* <DEDUP_REMOVED lines=16> */
.L_x_16574:
[----:B------:R-:W-:Y:S01]  /*2240*/  CS2R R28, SRZ ;  /* 0x00000000001c7805 */ /* 0x000fe2000001ff00 */
[----:B------:R-:W-:Y:S06]  /*2250*/  BRA `(.L_x_16552) ;  /* 0x0000000000447947 */ /* 0x000fec0003800000 */
.L_x_16573:
[----:B------:R-:W2:Y:S01]  /*2260*/  LDG.E.U8 R0, desc[UR36][R4.64] ;  /* 0x0000002404007981 */ /* 0x000ea2000c1e1100 */
        /* <DEDUP_REMOVED lines=11> */
.L_x_16572:
[----:B------:R-:W2:Y:S02]  /*2320*/  LDG.E.64 R28, desc[UR36][R4.64] ;  /* 0x00000024041c7981 */ /* 0x000ea4000c1e1b00 */
[----:B--2---:R-:W4:Y:S01]  /*2330*/  I2F.F64.U64 R28, R28 ;  /* 0x0000001c001c7312 */ /* 0x004f220000301800 */
[----:B------:R-:W-:Y:S05]  /*2340*/  BRA `(.L_x_16552) ;  /* 0x0000000000087947 */ /* 0x000fea0003800000 */
.L_x_16571:
[----:B------:R-:W2:Y:S02]  /*2350*/  LDG.E R4, desc[UR36][R4.64] ;  /* 0x0000002404047981 */ /* 0x000ea4000c1e1900 */
[----:B--2---:R0:W1:Y:S02]  /*2360*/  I2F.F64.U32 R28, R4 ;  /* 0x00000004001c7312 */ /* 0x0040640000201800 */
.L_x_16552:
[----:B------:R-:W-:Y:S05]  /*2370*/  BSYNC.RECONVERGENT B7 ;  /* 0x0000000000077941 */ /* 0x000fea0003800200 */
.L_x_16546:
[----:B01-345:R-:W-:Y:S01]  /*2380*/  DSETP.NEU.AND P0, PT, R28, RZ, PT ;  /* 0x000000ff1c00722a */ /* 0x03bfe20003f0d000 */
[----:B------:R-:W-:-:S13]  /*2390*/  BSSY.RECONVERGENT B1, `(.L_x_16575) ;  /* 0x00000ac000017945 */ /* 0x000fda0003800200 */
[----:B------:R-:W-:Y:S05]  /*23a0*/  @P0 BRA `(.L_x_16576) ;  /* 0x0000000000700947 */ /* 0x000fea0003800000 */
[----:B------:R-:W0:Y:S01]  /*23b0*/  MUFU.RCP64H R5, R29 ;  /* 0x0000001d00057308 */ /* 0x000e220000001800 */
[----:B------:R-:W-:Y:S01]  /*23c0*/  MOV R4, 0x1 ;  /* 0x0000000100047802 */ /* 0x000fe20000000f00 */
[----:B------:R-:W1:Y:S01]  /*23d0*/  LDCU.64 UR4, c[0x0][0x598] ;  /* 0x0000b300ff0477ac */ /* 0x000e620008000a00 */
[----:B--2---:R-:W2:Y:S01]  /*23e0*/  LDC R0, c[0x0][0x59c] ;  /* 0x00016700ff007b82 */ /* 0x004ea20000000800 */
[----:B------:R-:W-:Y:S03]  /*23f0*/  BSSY.RECONVERGENT B2, `(.L_x_16577) ;  /* 0x0000016000027945 */ /* 0x000fe60003800200 */
[----:B0-----:R-:W-:-:S08]  /*2400*/  DFMA R6, R4, -R28, 1 ;  /* 0x3ff000000406742b */ /* 0x001fd0000000081c */
[----:B------:R-:W-:Y:S01]  /*2410*/  DFMA R6, R6, R6, R6 ;  /* 0x000000060606722b */ /* 0x000fe20000000006 */
[----:B--2---:R-:W-:-:S07]  /*2420*/  FSETP.GEU.AND P1, PT, |R0|, 6.5827683646048100446e-37, PT ;  /* 0x036000000000780b */ /* 0x004fce0003f2e200 */
[----:B------:R-:W-:-:S08]  /*2430*/  DFMA R6, R4, R6, R4 ;  /* 0x000000060406722b */ /* 0x000fd00000000004 */
[----:B------:R-:W-:-:S08]  /*2440*/  DFMA R4, R6, -R28, 1 ;  /* 0x3ff000000604742b */ /* 0x000fd0000000081c */
[----:B------:R-:W-:-:S08]  /*2450*/  DFMA R4, R6, R4, R6 ;  /* 0x000000040604722b */ /* 0x000fd00000000006 */
[----:B-1----:R-:W-:-:S08]  /*2460*/  DMUL R6, R4, UR4 ;  /* 0x0000000404067c28 */ /* 0x002fd00008000000 */
[----:B------:R-:W-:-:S08]  /*2470*/  DFMA R8, R6, -R28, UR4 ;  /* 0x0000000406087e2b */ /* 0x000fd0000800081c */
[----:B------:R-:W-:-:S10]  /*2480*/  DFMA R4, R4, R8, R6 ;  /* 0x000000080404722b */ /* 0x000fd40000000006 */
[----:B------:R-:W-:-:S05]  /*2490*/  FFMA R3, RZ, R29, R5 ;  /* 0x0000001dff037223 */ /* 0x000fca0000000005 */
[----:B------:R-:W-:-:S13]  /*24a0*/  FSETP.GT.AND P0, PT, |R3|, 1.469367938527859385e-39, PT ;  /* 0x001000000300780b */ /* 0x000fda0003f04200 */
[----:B------:R-:W-:Y:S05]  /*24b0*/  @P0 BRA P1, `(.L_x_16578) ;  /* 0x0000000000240947 */ /* 0x000fea0000800000 */
[----:B------:R-:W0:Y:S01]  /*24c0*/  LDCU.64 UR4, c[0x0][0x598] ;  /* 0x0000b300ff0477ac */ /* 0x000e220008000a00 */
[----:B------:R-:W-:Y:S01]  /*24d0*/  IMAD.MOV.U32 R6, RZ, RZ, R28 ;  /* 0x000000ffff067224 */ /* 0x000fe200078e001c */
[----:B------:R-:W-:Y:S01]  /*24e0*/  MOV R0, 0x2530 ;  /* 0x0000253000007802 */ /* 0x000fe20000000f00 */
[----:B------:R-:W-:Y:S02]  /*24f0*/  IMAD.MOV.U32 R7, RZ, RZ, R29 ;  /* 0x000000ffff077224 */ /* 0x000fe400078e001d */
[----:B0-----:R-:W-:Y:S01]  /*2500*/  IMAD.U32 R8, RZ, RZ, UR4 ;  /* 0x00000004ff087e24 */ /* 0x001fe2000f8e00ff */
[----:B------:R-:W-:-:S07]  /*2510*/  MOV R9, UR5 ;  /* 0x0000000500097c02 */ /* 0x000fce0008000f00 */
[----:B------:R-:W-:Y:S05]  /*2520*/  CALL.REL.NOINC `($__internal_14_$__cuda_sm20_div_rn_f64_full) ;  /* 0x000000d400087944 */ /* 0x000fea0003c00000 */
[----:B------:R-:W-:Y:S02]  /*2530*/  IMAD.MOV.U32 R4, RZ, RZ, R12 ;  /* 0x000000ffff047224 */ /* 0x000fe400078e000c */
[----:B------:R-:W-:-:S07]  /*2540*/  IMAD.MOV.U32 R5, RZ, RZ, R13 ;  /* 0x000000ffff057224 */ /* 0x000fce00078e000d */
.L_x_16578:
[----:B------:R-:W-:Y:S05]  /*2550*/  BSYNC.RECONVERGENT B2 ;  /* 0x0000000000027941 */ /* 0x000fea0003800200 */
.L_x_16577:
[----:B------:R-:W-:Y:S05]  /*2560*/  BRA `(.L_x_16579) ;  /* 0x0000000800387947 */ /* 0x000fea0003800000 */
.L_x_16576:
[----:B------:R-:W-:Y:S01]  /*2570*/  LOP3.LUT R9, R29, 0x7fffffff, RZ, 0xc0, !PT ;  /* 0x7fffffff1d097812 */ /* 0x000fe200078ec0ff */
[----:B------:R-:W-:Y:S01]  /*2580*/  BSSY.RECONVERGENT B0, `(.L_x_16580) ;  /* 0x0000049000007945 */ /* 0x000fe20003800200 */
[----:B------:R-:W-:Y:S02]  /*2590*/  IMAD.MOV.U32 R8, RZ, RZ, R28 ;  /* 0x000000ffff087224 */ /* 0x000fe400078e001c */
[----:B--2---:R-:W-:-:S04]  /*25a0*/  VIMNMX.U32 R0, PT, PT, R23, R9, !PT ;  /* 0x0000000917007248 */ /* 0x004fc80007fe0000 */
[----:B------:R-:W-:-:S13]  /*25b0*/  ISETP.GE.U32.AND P0, PT, R0, 0x7ff00000, PT ;  /* 0x7ff000000000780c */ /* 0x000fda0003f06070 */
[----:B------:R-:W-:Y:S05]  /*25c0*/  @!P0 BRA `(.L_x_16581) ;  /* 0x0000000000248947 */ /* 0x000fea0003800000 */
[----:B------:R-:W0:Y:S01]  /*25d0*/  LDCU.64 UR4, c[0x0][0x598] ;  /* 0x0000b300ff0477ac */ /* 0x000e220008000a00 */
[----:B------:R-:W-:Y:S02]  /*25e0*/  DSETP.NAN.AND P1, PT, R8, R8, PT ;  /* 0x000000080800722a */ /* 0x000fe40003f28000 */
[----:B------:R-:W-:Y:S02]  /*25f0*/  DSETP.NAN.AND P0, PT, R22, R22, PT ;  /* 0x000000161600722a */ /* 0x000fe40003f08000 */
[----:B0-----:R-:W-:-:S10]  /*2600*/  DADD R4, R28, UR4 ;  /* 0x000000041c047e29 */ /* 0x001fd40008000000 */
[-C--:B------:R-:W-:Y:S02]  /*2610*/  FSEL R7, R25, R4.reuse, !P1 ;  /* 0x0000000419077208 */ /* 0x080fe40004800000 */
[-C--:B------:R-:W-:Y:S02]  /*2620*/  FSEL R3, R24, R5.reuse, !P1 ;  /* 0x0000000518037208 */ /* 0x080fe40004800000 */
[----:B------:R-:W-:Y:S02]  /*2630*/  FSEL R6, R7, R4, !P0 ;  /* 0x0000000407067208 */ /* 0x000fe40004000000 */
[----:B------:R-:W-:Y:S01]  /*2640*/  FSEL R7, R3, R5, !P0 ;  /* 0x0000000503077208 */ /* 0x000fe20004000000 */
[----:B------:R-:W-:Y:S06]  /*2650*/  BRA `(.L_x_16582) ;  /* 0x0000000000ec7947 */ /* 0x000fec0003800000 */
.L_x_16581:
[----:B------:R-:W-:Y:S01]  /*2660*/  DSETP.NEU.AND P0, PT, R8, RZ, PT ;  /* 0x000000ff0800722a */ /* 0x000fe20003f0d000 */
[----:B------:R-:W-:Y:S01]  /*2670*/  MOV R6, 0x0 ;  /* 0x0000000000067802 */ /* 0x000fe20000000f00 */
[----:B------:R-:W-:-:S12]  /*2680*/  IMAD.MOV.U32 R7, RZ, RZ, -0x80000 ;  /* 0xfff80000ff077424 */ /* 0x000fd800078e00ff */
[----:B------:R-:W-:Y:S05]  /*2690*/  @!P0 BRA `(.L_x_16582) ;  /* 0x0000000000dc8947 */ /* 0x000fea0003800000 */
[----:B------:R-:W0:Y:S01]  /*26a0*/  LDCU.64 UR4, c[0x0][0x598] ;  /* 0x0000b300ff0477ac */ /* 0x000e220008000a00 */
[----:B------:R-:W-:Y:S01]  /*26b0*/  DSETP.GE.AND P0, PT, R22, R8, PT ;  /* 0x000000081600722a */ /* 0x000fe20003f06000 */
[----:B0-----:R-:W-:Y:S02]  /*26c0*/  IMAD.U32 R6, RZ, RZ, UR4 ;  /* 0x00000004ff067e24 */ /* 0x001fe4000f8e00ff */
[----:B------:R-:W-:-:S11]  /*26d0*/  IMAD.U32 R7, RZ, RZ, UR5 ;  /* 0x00000005ff077e24 */ /* 0x000fd6000f8e00ff */
        /* <DEDUP_REMOVED lines=11> */
[C---:B------:R-:W-:Y:S02]  /*2790*/  @!P0 LEA.HI R0, R9.reuse, R3, RZ, 0xc ;  /* 0x0000000309008211 */ /* 0x040fe400078f60ff */
[----:B------:R-:W-:Y:S02]  /*27a0*/  LOP3.LUT R4, R9, 0xfffff, RZ, 0xc0, !PT ;  /* 0x000fffff09047812 */ /* 0x000fe400078ec0ff */
[----:B------:R-:W-:Y:S02]  /*27b0*/  @!P0 IADD3 R3, PT, PT, R0, -0x36, RZ ;  /* 0xffffffca00038810 */ /* 0x000fe40007ffe0ff */
[----:B------:R-:W-:Y:S02]  /*27c0*/  SEL R0, R2, R27, !P1 ;  /* 0x0000001b02007207 */ /* 0x000fe40004800000 */
[----:B------:R-:W-:-:S03]  /*27d0*/  LOP3.LUT R11, R4, 0x100000, RZ, 0xfc, !PT ;  /* 0x00100000040b7812 */ /* 0x000fc600078efcff */
[----:B------:R-:W-:-:S07]  /*27e0*/  IMAD.IADD R0, R0, 0x1, -R3 ;  /* 0x0000000100007824 */ /* 0x000fce00078e0a03 */
.L_x_16584:
        /* <DEDUP_REMOVED lines=11> */
.L_x_16583:
[----:B------:R-:W0:Y:S01]  /*28a0*/  LDC R9, c[0x0][0x59c] ;  /* 0x00016700ff097b82 */ /* 0x000e220000000800 */
        /* <DEDUP_REMOVED lines=20> */
.L_x_16586:
[----:B------:R-:W-:Y:S05]  /*29f0*/  BSYNC.RECONVERGENT B2 ;  /* 0x0000000000027941 */ /* 0x000fea0003800200 */
.L_x_16585:
[----:B0-----:R-:W-:-:S07]  /*2a00*/  LOP3.LUT R7, R0, 0x80000000, R9, 0xb8, !PT ;  /* 0x8000000000077812 */ /* 0x001fce00078eb809 */
.L_x_16582:
[----:B------:R-:W-:Y:S05]  /*2a10*/  BSYNC.RECONVERGENT B0 ;  /* 0x0000000000007941 */ /* 0x000fea0003800200 */
.L_x_16580:
[----:B------:R-:W0:Y:S01]  /*2a20*/  MUFU.RCP64H R5, R29 ;  /* 0x0000001d00057308 */ /* 0x000e220000001800 */
[----:B------:R-:W-:Y:S01]  /*2a30*/  IMAD.MOV.U32 R4, RZ, RZ, 0x1 ;  /* 0x00000001ff047424 */ /* 0x000fe200078e00ff */
[----:B------:R-:W1:Y:S01]  /*2a40*/  LDCU.64 UR4, c[0x0][0x598] ;  /* 0x0000b300ff0477ac */ /* 0x000e620008000a00 */
[----:B------:R-:W-:Y:S01]  /*2a50*/  DSETP.NEU.AND P0, PT, R6, RZ, PT ;  /* 0x000000ff0600722a */ /* 0x000fe20003f0d000 */
[----:B------:R-:W-:Y:S01]  /*2a60*/  PLOP3.LUT P4, PT, PT, PT, PT, 0x8, 0x80 ;  /* 0x000000000080781c */ /* 0x000fe20003f8e170 */
[----:B------:R-:W-:Y:S02]  /*2a70*/  BSSY.RECONVERGENT B2, `(.L_x_16587) ;  /* 0x0000016000027945 */ /* 0x000fe40003800200 */
[----:B0-----:R-:W-:-:S10]  /*2a80*/  DFMA R8, R4, -R28, 1 ;  /* 0x3ff000000408742b */ /* 0x001fd4000000081c */
[----:B------:R-:W-:Y:S02]  /*2a90*/  @P0 DSETP.GEU.AND P1, PT, R6, RZ, PT ;  /* 0x000000ff0600022a */ /* 0x000fe40003f2e000 */
[----:B------:R-:W-:-:S04]  /*2aa0*/  DFMA R8, R8, R8, R8 ;  /* 0x000000080808722b */ /* 0x000fc80000000008 */
[----:B------:R-:W-:-:S04]  /*2ab0*/  @P0 DSETP.LT.XOR P4, PT, R28, RZ, !P1 ;  /* 0x000000ff1c00022a */ /* 0x000fc80004f81800 */
[----:B------:R-:W-:Y:S02]  /*2ac0*/  DFMA R4, R4, R8, R4 ;  /* 0x000000080404722b */ /* 0x000fe40000000004 */
[----:B-1----:R-:W-:-:S06]  /*2ad0*/  DADD R8, -R6, UR4 ;  /* 0x0000000406087e29 */ /* 0x002fcc0008000100 */
        /* <DEDUP_REMOVED lines=12> */
[----:B------:R-:W-:Y:S05]  /*2ba0*/  CALL.REL.NOINC `($__internal_14_$__cuda_sm20_div_rn_f64_full) ;  /* 0x000000cc00687944 */ /* 0x000fea0003c00000 */
[----:B------:R-:W-:Y:S02]  /*2bb0*/  IMAD.MOV.U32 R4, RZ, RZ, R12 ;  /* 0x000000ffff047224 */ /* 0x000fe400078e000c */
[----:B------:R-:W-:-:S07]  /*2bc0*/  IMAD.MOV.U32 R5, RZ, RZ, R13 ;  /* 0x000000ffff057224 */ /* 0x000fce00078e000d */
.L_x_16588:
[----:B------:R-:W-:Y:S05]  /*2bd0*/  BSYNC.RECONVERGENT B2 ;  /* 0x0000000000027941 */ /* 0x000fea0003800200 */
.L_x_16587:
        /* <DEDUP_REMOVED lines=13> */
[----:B------:R-:W1:Y:S01]  /*2cb0*/  LDCU.64 UR4, c[0x0][0x598] ;  /* 0x0000b300ff0477ac */ /* 0x000e620008000a00 */
[----:B------:R-:W2:Y:S01]  /*2cc0*/  LDC R0, c[0x0][0x59c] ;  /* 0x00016700ff007b82 */ /* 0x000ea20000000800 */
        /* <DEDUP_REMOVED lines=14> */
[----:B------:R-:W-:Y:S01]  /*2db0*/  MOV R6, R28 ;  /* 0x0000001c00067202 */ /* 0x000fe20000000f00 */
[----:B------:R-:W-:Y:S01]  /*2dc0*/  IMAD.MOV.U32 R7, RZ, RZ, R29 ;  /* 0x000000ffff077224 */ /* 0x000fe200078e001d */
[----:B------:R-:W-:Y:S01]  /*2dd0*/  MOV R0, 0x2e10 ;  /* 0x00002e1000007802 */ /* 0x000fe20000000f00 */
[----:B0-----:R-:W-:Y:S02]  /*2de0*/  IMAD.U32 R8, RZ, RZ, UR4 ;  /* 0x00000004ff087e24 */ /* 0x001fe4000f8e00ff */
[----:B------:R-:W-:-:S07]  /*2df0*/  IMAD.U32 R9, RZ, RZ, UR5 ;  /* 0x00000005ff097e24 */ /* 0x000fce000f8e00ff */
[----:B------:R-:W-:Y:S05]  /*2e00*/  CALL.REL.NOINC `($__internal_14_$__cuda_sm20_div_rn_f64_full) ;  /* 0x000000c800d07944 */ /* 0x000fea0003c00000 */
[----:B------:R-:W-:-:S07]  /*2e10*/  MOV R5, R13 ;  /* 0x0000000d00057202 */ /* 0x000fce0000000f00 */
.L_x_16590:
[----:B------:R-:W-:Y:S05]  /*2e20*/  BSYNC.RECONVERGENT B2 ;  /* 0x0000000000027941 */ /* 0x000fea0003800200 */
.L_x_16589:
[----:B------:R-:W-:Y:S01]  /*2e30*/  LOP3.LUT R5, RZ, 0x80000000, R5, 0xb8, !PT ;  /* 0x80000000ff057812 */ /* 0x000fe200078eb805 */
[----:B------:R-:W-:-:S07]  /*2e40*/  IMAD.MOV.U32 R4, RZ, RZ, RZ ;  /* 0x000000ffff047224 */ /* 0x000fce00078e00ff */
.L_x_16579:
[----:B------:R-:W-:Y:S05]  /*2e50*/  BSYNC.RECONVERGENT B1 ;  /* 0x0000000000017941 */ /* 0x000fea0003800200 */
.L_x_16575:
        /* <DEDUP_REMOVED lines=17> */
.L_x_16594:
[----:B------:R-:W0:Y:S02]  /*2f70*/  F2I.S64.F64.TRUNC R4, R4 ;  /* 0x0000000400047311 */ /* 0x000e24000030d900 */
[----:B0-----:R-:W-:-:S05]  /*2f80*/  IMAD.MOV.U32 R3, RZ, RZ, R4 ;  /* 0x000000ffff037224 */ /* 0x001fca00078e0004 */
[----:B------:R0:W-:Y:S01]  /*2f90*/  STG.E.U8 desc[UR36][R8.64], R3 ;  /* 0x0000000308007986 */ /* 0x0001e2000c101124 */
[----:B------:R-:W-:Y:S05]  /*2fa0*/  BRA `(.L_x_16596) ;  /* 0x0000000c00dc7947 */ /* 0x000fea0003800000 */
.L_x_16593:
        /* <DEDUP_REMOVED lines=9> */
.L_x_16598:
[----:B------:R-:W0:Y:S02]  /*3040*/  F2I.F64.TRUNC R5, R4 ;  /* 0x0000000400057311 */ /* 0x000e24000030d100 */
[----:B0-----:R0:W-:Y:S01]  /*3050*/  STG.E desc[UR36][R8.64], R5 ;  /* 0x0000000508007986 */ /* 0x0011e2000c101924 */
[----:B------:R-:W-:Y:S05]  /*3060*/  BRA `(.L_x_16596) ;  /* 0x0000000c00ac7947 */ /* 0x000fea0003800000 */
.L_x_16597:
[----:B------:R-:W0:Y:S02]  /*3070*/  F2I.F64.TRUNC R5, R4 ;  /* 0x0000000400057311 */ /* 0x000e24000030d100 */
[----:B0-----:R0:W-:Y:S01]  /*3080*/  STG.E.U16 desc[UR36][R8.64], R5 ;  /* 0x0000000508007986 */ /* 0x0011e2000c101524 */
[----:B------:R-:W-:Y:S05]  /*3090*/  BRA `(.L_x_16596) ;  /* 0x0000000c00a07947 */ /* 0x000fea0003800000 */
.L_x_16592:
        /* <DEDUP_REMOVED lines=13> */
.L_x_16600:
        /* <DEDUP_REMOVED lines=8> */
.L_x_16599:
        /* <DEDUP_REMOVED lines=14> */
.L_x_16602:
        /* <DEDUP_REMOVED lines=9> */
.L_x_16601:
[----:B------:R0:W-:Y:S01]  /*3360*/  STG.E.64 desc[UR36][R8.64], R4 ;  /* 0x0000000408007986 */ /* 0x0001e2000c101b24 */
[----:B------:R-:W-:Y:S05]  /*3370*/  BRA `(.L_x_16596) ;  /* 0x0000000800e87947 */ /* 0x000fea0003800000 */
.L_x_16591:
        /* <DEDUP_REMOVED lines=12> */
.L_x_16605:
[----:B------:R-:W-:-:S05]  /*3440*/  CS2R R6, SRZ ;  /* 0x0000000000067805 */ /* 0x000fca000001ff00 */
[----:B------:R0:W-:Y:S01]  /*3450*/  STG.E.128 desc[UR36][R8.64], R4 ;  /* 0x0000000408007986 */ /* 0x0001e2000c101d24 */
[----:B------:R-:W-:Y:S05]  /*3460*/  BRA `(.L_x_16596) ;  /* 0x0000000800ac7947 */ /* 0x000fea0003800000 */
.L_x_16604:
        /* <DEDUP_REMOVED lines=23> */
.L_x_16609:
[----:B------:R-:W-:Y:S05]  /*35e0*/  BSYNC.RECONVERGENT B0 ;  /* 0x0000000000007941 */ /* 0x000fea0003800200 */
.L_x_16608:
[----:B------:R-:W-:-:S05]  /*35f0*/  LOP3.LUT R7, R0, 0x80, R7, 0xf8, !PT ;  /* 0x0000008000077812 */ /* 0x000fca00078ef807 */
[----:B------:R0:W-:Y:S01]  /*3600*/  STG.E.U8 desc[UR36][R8.64], R7 ;  /* 0x0000000708007986 */ /* 0x0001e2000c101124 */
[----:B------:R-:W-:Y:S05]  /*3610*/  BRA `(.L_x_16596) ;  /* 0x0000000800407947 */ /* 0x000fea0003800000 */
.L_x_16607:
        /* <DEDUP_REMOVED lines=19> */
.L_x_16611:
[----:B------:R-:W-:Y:S05]  /*3750*/  BSYNC.RECONVERGENT B0 ;  /* 0x0000000000007941 */ /* 0x000fea0003800200 */
.L_x_16610:
[----:B------:R-:W-:-:S05]  /*3760*/  LOP3.LUT R7, R0, 0x80, R7, 0xf8, !PT ;  /* 0x0000008000077812 */ /* 0x000fca00078ef807 */
[----:B------:R0:W-:Y:S01]  /*3770*/  STG.E.U8 desc[UR36][R8.64], R7 ;  /* 0x0000000708007986 */ /* 0x0001e2000c101124 */
[----:B------:R-:W-:Y:S05]  /*3780*/  BRA `(.L_x_16596) ;  /* 0x0000000400e47947 */ /* 0x000fea0003800000 */
.L_x_16606:
        /* <DEDUP_REMOVED lines=8> */
.L_x_16603:
        /* <DEDUP_REMOVED lines=11> */
.L_x_16614:
        /* <DEDUP_REMOVED lines=17> */
.L_x_16617:
[----:B------:R-:W-:-:S04]  /*39d0*/  SHF.R.U32.HI R0, RZ, 0x14, R7 ;  /* 0x00000014ff007819 */ /* 0x000fc80000011607 */
[----:B------:R-:W-:-:S04]  /*39e0*/  LOP3.LUT R0, R0, 0x1, RZ, 0xc0, !PT ;  /* 0x0000000100007812 */ /* 0x000fc800078ec0ff */
[----:B------:R-:W-:-:S04]  /*39f0*/  IADD3 R0, PT, PT, R7, 0x487ffff, R0 ;  /* 0x0487ffff07007810 */ /* 0x000fc80007ffe000 */
[----:B------:R-:W-:-:S04]  /*3a00*/  SHF.R.U32.HI R0, RZ, 0x14, R0 ;  /* 0x00000014ff007819 */ /* 0x000fc80000011600 */
[----:B------:R-:W-:-:S07]  /*3a10*/  LOP3.LUT R3, R0, 0xff, RZ, 0xc0, !PT ;  /* 0x000000ff00037812 */ /* 0x000fce00078ec0ff */
.L_x_16618:
[----:B------:R-:W-:-:S04]  /*3a20*/  SHF.R.U32.HI R0, RZ, 0x18, R7 ;  /* 0x00000018ff007819 */ /* 0x000fc80000011607 */
[----:B------:R-:W-:-:S07]  /*3a30*/  LOP3.LUT R0, R3, 0x80, R0, 0xf8, !PT ;  /* 0x0000008003007812 */ /* 0x000fce00078ef800 */
.L_x_16616:
[----:B------:R-:W-:Y:S05]  /*3a40*/  BSYNC.RECONVERGENT B0 ;  /* 0x0000000000007941 */ /* 0x000fea0003800200 */
.L_x_16615:
[----:B------:R4:W-:Y:S01]  /*3a50*/  STG.E.U8 desc[UR36][R8.64], R0 ;  /* 0x0000000008007986 */ /* 0x0009e2000c101124 */
[----:B------:R-:W-:Y:S05]  /*3a60*/  BRA `(.L_x_16596) ;  /* 0x00000004002c7947 */ /* 0x000fea0003800000 */
.L_x_16613:
        /* <DEDUP_REMOVED lines=17> */
.L_x_16621:
[----:B------:R-:W-:-:S04]  /*3b80*/  SHF.R.U32.HI R0, RZ, 0x15, R7 ;  /* 0x00000015ff007819 */ /* 0x000fc80000011607 */
[----:B------:R-:W-:-:S04]  /*3b90*/  LOP3.LUT R0, R0, 0x1, RZ, 0xc0, !PT ;  /* 0x0000000100007812 */ /* 0x000fc800078ec0ff */
[----:B------:R-:W-:-:S04]  /*3ba0*/  IADD3 R0, PT, PT, R7, 0x88fffff, R0 ;  /* 0x088fffff07007810 */ /* 0x000fc80007ffe000 */
[----:B------:R-:W-:-:S04]  /*3bb0*/  SHF.R.U32.HI R0, RZ, 0x15, R0 ;  /* 0x00000015ff007819 */ /* 0x000fc80000011600 */
[----:B------:R-:W-:-:S07]  /*3bc0*/  LOP3.LUT R3, R0, 0xff, RZ, 0xc0, !PT ;  /* 0x000000ff00037812 */ /* 0x000fce00078ec0ff */
.L_x_16622:
[----:B------:R-:W-:-:S04]  /*3bd0*/  SHF.R.U32.HI R0, RZ, 0x18, R7 ;  /* 0x00000018ff007819 */ /* 0x000fc80000011607 */
[----:B------:R-:W-:-:S07]  /*3be0*/  LOP3.LUT R0, R3, 0x80, R0, 0xf8, !PT ;  /* 0x0000008003007812 */ /* 0x000fce00078ef800 */
.L_x_16620:
[----:B------:R-:W-:Y:S05]  /*3bf0*/  BSYNC.RECONVERGENT B0 ;  /* 0x0000000000007941 */ /* 0x000fea0003800200 */
.L_x_16619:
[----:B------:R3:W-:Y:S01]  /*3c00*/  STG.E.U8 desc[UR36][R8.64], R0 ;  /* 0x0000000008007986 */ /* 0x0007e2000c101124 */
[----:B------:R-:W-:Y:S05]  /*3c10*/  BRA `(.L_x_16596) ;  /* 0x0000000000c07947 */ /* 0x000fea0003800000 */
.L_x_16612:
[----:B------:R-:W-:-:S09]  /*3c20*/  UISETP.NE.AND UP0, UPT, UR4, 0x1c, UPT ;  /* 0x0000001c0400788c */ /* 0x000fd2000bf05270 */
[----:B------:R-:W-:Y:S05]  /*3c30*/  BRA.U !UP0, `(.L_x_16623) ;  /* 0x0000000108b07547 */ /* 0x000fea000b800000 */
[----:B------:R-:W-:-:S09]  /*3c40*/  UISETP.NE.AND UP0, UPT, UR4, 0x1d, UPT ;  /* 0x0000001d0400788c */ /* 0x000fd2000bf05270 */
[----:B------:R-:W-:Y:S05]  /*3c50*/  BRA.U !UP0, `(.L_x_16624) ;  /* 0x00000001089c7547 */ /* 0x000fea000b800000 */
[----:B------:R-:W-:-:S09]  /*3c60*/  UISETP.NE.AND UP0, UPT, UR4, 0x2c, UPT ;  /* 0x0000002c0400788c */ /* 0x000fd2000bf05270 */
[----:B------:R-:W-:Y:S05]  /*3c70*/  BRA.U !UP0, `(.L_x_16625) ;  /* 0x0000000108447547 */ /* 0x000fea000b800000 */
.L_x_16595:
        /* <DEDUP_REMOVED lines=16> */
.L_x_16626:
[----:B------:R-:W-:Y:S05]  /*3d80*/  BRA `(.L_x_16596) ;  /* 0x0000000000647947 */ /* 0x000fea0003800000 */
.L_x_16625:
        /* <DEDUP_REMOVED lines=20> */
.L_x_16624:
[----:B------:R-:W0:Y:S02]  /*3ed0*/  F2I.U64.F64.TRUNC R4, R4 ;  /* 0x0000000400047311 */ /* 0x000e24000030d800 */
[----:B0-----:R1:W-:Y:S01]  /*3ee0*/  STG.E.64 desc[UR36][R8.64], R4 ;  /* 0x0000000408007986 */ /* 0x0013e2000c101b24 */
[----:B------:R-:W-:Y:S05]  /*3ef0*/  BRA `(.L_x_16596) ;  /* 0x0000000000087947 */ /* 0x000fea0003800000 */
.L_x_16623:
[----:B------:R-:W0:Y:S02]  /*3f00*/  F2I.U32.F64.TRUNC R5, R4 ;  /* 0x0000000400057311 */ /* 0x000e24000030d000 */
[----:B0-----:R0:W-:Y:S02]  /*3f10*/  STG.E desc[UR36][R8.64], R5 ;  /* 0x0000000508007986 */ /* 0x0011e4000c101924 */
.L_x_16596:
[----:B------:R-:W-:-:S07]  /*3f20*/  VIADD R17, R17, 0x80 ;  /* 0x0000008011117836 */ /* 0x000fce0000000000 */
.L_x_16544:
[----:B------:R-:W-:Y:S05]  /*3f30*/  BSYNC.RECONVERGENT B6 ;  /* 0x0000000000067941 */ /* 0x000fea0003800200 */
.L_x_16543:
[----:B------:R-:W5:Y:S01]  /*3f40*/  LDCU UR4, c[0x0][0x380] ;  /* 0x00007000ff0477ac */ /* 0x000f620008000800 */
[----:B------:R-:W-:Y:S01]  /*3f50*/  BSSY.RECONVERGENT B6, `(.L_x_16627) ;  /* 0x00003de000067945 */ /* 0x000fe20003800200 */
[----:B-----5:R-:W-:-:S13]  /*3f60*/  ISETP.GE.AND P0, PT, R17, UR4, PT ;  /* 0x0000000411007c0c */ /* 0x020fda000bf06270 */
[----:B------:R-:W-:Y:S05]  /*3f70*/  @P0 BRA `(.L_x_16628) ;  /* 0x0000003c006c0947 */ /* 0x000fea0003800000 */
[----:B------:R-:W5:Y:S01]  /*3f80*/  LDCU UR4, c[0x0][0x388] ;  /* 0x00007100ff0477ac */ /* 0x000f620008000800 */
[----:B------:R-:W-:Y:S02]  /*3f90*/  HFMA2 R16, -RZ, RZ, 0, 0 ;  /* 0x00000000ff107431 */ /* 0x000fe400000001ff */
[----:B0--34-:R-:W-:Y:S01]  /*3fa0*/  IMAD.MOV.U32 R0, RZ, RZ, RZ ;  /* 0x000000ffff007224 */ /* 0x019fe200078e00ff */
        /* <DEDUP_REMOVED lines=300> */
.L_x_16629:
[----:B------:R-:W1:Y:S01]  /*5270*/  LDCU.64 UR6, c[0x0][0x588] ;  /* 0x0000b100ff0677ac */ /* 0x000e620008000a00 */
[----:B------:R-:W-:Y:S01]  /*5280*/  BSSY.RECONVERGENT B7, `(.L_x_16630) ;  /* 0x00000ed000077945 */ /* 0x000fe20003800200 */
        /* <DEDUP_REMOVED lines=16> */
.L_x_16634:
[----:B------:R-:W3:Y:S02]  /*5390*/  LDG.E.U8 R4, desc[UR36][R4.64] ;  /* 0x0000002404047981 */ /* 0x000ee4000c1e1100 */
[----:B---3--:R0:W1:Y:S01]  /*53a0*/  I2F.F64.U16 R28, R4 ;  /* 0x00000004001c7312 */ /* 0x0080620000101800 */
[----:B------:R-:W-:Y:S05]  /*53b0*/  BRA `(.L_x_16636) ;  /* 0x0000000c00647947 */ /* 0x000fea0003800000 */
.L_x_16633:
        /* <DEDUP_REMOVED lines=9> */
.L_x_16638:
[----:B------:R-:W3:Y:S02]  /*5450*/  LDG.E R4, desc[UR36][R4.64] ;  /* 0x0000002404047981 */ /* 0x000ee4000c1e1900 */
[----:B---3--:R0:W1:Y:S01]  /*5460*/  I2F.F64 R28, R4 ;  /* 0x00000004001c7312 */ /* 0x0080620000201c00 */
[----:B------:R-:W-:Y:S05]  /*5470*/  BRA `(.L_x_16636) ;  /* 0x0000000c00347947 */ /* 0x000fea0003800000 */
.L_x_16637:
[----:B------:R-:W3:Y:S02]  /*5480*/  LDG.E.U16 R4, desc[UR36][R4.64] ;  /* 0x0000002404047981 */ /* 0x000ee4000c1e1500 */
[----:B---3--:R0:W1:Y:S01]  /*5490*/  I2F.F64.S16 R28, R4 ;  /* 0x00000004001c7312 */ /* 0x0080620000101c00 */
[----:B------:R-:W-:Y:S05]  /*54a0*/  BRA `(.L_x_16636) ;  /* 0x0000000c00287947 */ /* 0x000fea0003800000 */
.L_x_16632:
        /* <DEDUP_REMOVED lines=10> */
.L_x_16640:
[----:B------:R-:W3:Y:S02]  /*5550*/  LDG.E.U16 R0, desc[UR36][R4.64] ;  /* 0x0000002404007981 */ /* 0x000ee4000c1e1500 */
[----:B---3--:R-:W-:-:S05]  /*5560*/  HADD2.F32 R0, -RZ, R0.H0_H0 ;  /* 0x20000000ff007230 */ /* 0x008fca0000004100 */
[----:B------:R-:W-:-:S04]  /*5570*/  FMUL.FTZ R0, R0, 1 ;  /* 0x3f80000000007820 */ /* 0x000fc80000410000 */
[----:B------:R0:W1:Y:S01]  /*5580*/  F2F.F64.F32 R28, R0 ;  /* 0x00000000001c7310 */ /* 0x0000620000201800 */
[----:B------:R-:W-:Y:S05]  /*5590*/  BRA `(.L_x_16636) ;  /* 0x0000000800ec7947 */ /* 0x000fea0003800000 */
.L_x_16639:
        /* <DEDUP_REMOVED lines=10> */
.L_x_16642:
[----:B------:R-:W3:Y:S02]  /*5640*/  LDG.E.U16 R4, desc[UR36][R4.64] ;  /* 0x0000002404047981 */ /* 0x000ee4000c1e1500 */
[----:B---3--:R-:W-:-:S05]  /*5650*/  HADD2.F32 R0, -RZ, R4.H0_H0 ;  /* 0x20000004ff007230 */ /* 0x008fca0000004100 */
[----:B------:R-:W-:-:S04]  /*5660*/  FMUL.FTZ R0, R0, 1 ;  /* 0x3f80000000007820 */ /* 0x000fc80000410000 */
[----:B------:R0:W1:Y:S01]  /*5670*/  F2F.F64.F32 R28, R0 ;  /* 0x00000000001c7310 */ /* 0x0000620000201800 */
[----:B------:R-:W-:Y:S05]  /*5680*/  BRA `(.L_x_16636) ;  /* 0x0000000800b07947 */ /* 0x000fea0003800000 */
.L_x_16641:
[----:B------:R0:W5:Y:S01]  /*5690*/  LDG.E.64 R28, desc[UR36][R4.64] ;  /* 0x00000024041c7981 */ /* 0x000162000c1e1b00 */
[----:B------:R-:W-:Y:S05]  /*56a0*/  BRA `(.L_x_16636) ;  /* 0x0000000800a87947 */ /* 0x000fea0003800000 */
.L_x_16631:
        /* <DEDUP_REMOVED lines=13> */
.L_x_16645:
[----:B------:R0:W5:Y:S01]  /*5780*/  LDG.E.64 R28, desc[UR36][R4.64] ;  /* 0x00000024041c7981 */ /* 0x000162000c1e1b00 */
[----:B------:R-:W-:Y:S05]  /*5790*/  BRA `(.L_x_16636) ;  /* 0x00000008006c7947 */ /* 0x000fea0003800000 */
.L_x_16644:
        /* <DEDUP_REMOVED lines=27> */
.L_x_16647:
        /* <DEDUP_REMOVED lines=15> */
.L_x_16646:
[----:B------:R-:W3:Y:S02]  /*5a40*/  LDG.E.U16 R0, desc[UR36][R4.64] ;  /* 0x0000002404007981 */ /* 0x000ee4000c1e1500 */
[----:B---3--:R-:W-:-:S04]  /*5a50*/  IMAD.U32 R0, R0, 0x10000, RZ ;  /* 0x0001000000007824 */ /* 0x008fc800078e00ff */
[----:B------:R-:W-:-:S04]  /*5a60*/  FMUL.FTZ R0, R0, 1 ;  /* 0x3f80000000007820 */ /* 0x000fc80000410000 */
[----:B------:R4:W0:Y:S01]  /*5a70*/  F2F.F64.F32 R28, R0 ;  /* 0x00000000001c7310 */ /* 0x0008220000201800 */
[----:B------:R-:W-:Y:S05]  /*5a80*/  BRA `(.L_x_16636) ;  /* 0x0000000400b07947 */ /* 0x000fea0003800000 */
.L_x_16643:
        /* <DEDUP_REMOVED lines=11> */
.L_x_16650:
        /* <DEDUP_REMOVED lines=21> */
.L_x_16652:
[----:B------:R-:W-:Y:S05]  /*5c90*/  BSYNC.RECONVERGENT B0 ;  /* 0x0000000000007941 */ /* 0x000fea0003800200 */
.L_x_16651:
[----:B------:R-:W-:Y:S02]  /*5ca0*/  SHF.L.U32 R0, R0, 0x14, RZ ;  /* 0x0000001400007819 */ /* 0x000fe400000006ff */
[----:B------:R-:W-:-:S04]  /*5cb0*/  LEA R3, R3, 0x3b800000, 0x17 ;  /* 0x3b80000003037811 */ /* 0x000fc800078eb8ff */
[----:B------:R-:W-:-:S05]  /*5cc0*/  LOP3.LUT R0, R3, R0, R7, 0xfe, !PT ;  /* 0x0000000003007212 */ /* 0x000fca00078efe07 */
[----:B------:R-:W-:-:S04]  /*5cd0*/  FMUL.FTZ R0, R0, 1 ;  /* 0x3f80000000007820 */ /* 0x000fc80000410000 */
[----:B------:R0:W1:Y:S01]  /*5ce0*/  F2F.F64.F32 R28, R0 ;  /* 0x00000000001c7310 */ /* 0x0000620000201800 */
[----:B------:R-:W-:Y:S05]  /*5cf0*/  BRA `(.L_x_16636) ;  /* 0x0000000400147947 */ /* 0x000fea0003800000 */
.L_x_16649:
        /* <DEDUP_REMOVED lines=21> */
.L_x_16654:
[----:B------:R-:W-:Y:S05]  /*5e50*/  BSYNC.RECONVERGENT B0 ;  /* 0x0000000000007941 */ /* 0x000fea0003800200 */
.L_x_16653:
[----:B------:R-:W-:Y:S01]  /*5e60*/  IMAD.SHL.U32 R0, R0, 0x200000, RZ ;  /* 0x0020000000007824 */ /* 0x000fe200078e00ff */
[----:B------:R-:W-:-:S04]  /*5e70*/  LEA R3, R3, 0x37800000, 0x17 ;  /* 0x3780000003037811 */ /* 0x000fc800078eb8ff */
[----:B------:R-:W-:-:S05]  /*5e80*/  LOP3.LUT R0, R3, R0, R7, 0xfe, !PT ;  /* 0x0000000003007212 */ /* 0x000fca00078efe07 */
[----:B------:R-:W-:-:S04]  /*5e90*/  FMUL.FTZ R0, R0, 1 ;  /* 0x3f80000000007820 */ /* 0x000fc80000410000 */
[----:B------:R0:W1:Y:S01]  /*5ea0*/  F2F.F64.F32 R28, R0 ;  /* 0x00000000001c7310 */ /* 0x0000620000201800 */
[----:B------:R-:W-:Y:S05]  /*5eb0*/  BRA `(.L_x_16636) ;  /* 0x0000000000a47947 */ /* 0x000fea0003800000 */
.L_x_16648:
        /* <DEDUP_REMOVED lines=18> */
.L_x_16635:
[----:B------:R-:W-:Y:S01]  /*5fe0*/  MOV R14, 0x0 ;  /* 0x00000000000e7802 */ /* 0x000fe20000000f00 */
[----:B------:R-:W0:Y:S01]  /*5ff0*/  LDCU.64 UR4, c[0x4][0x178] ;  /* 0x01002f00ff0477ac */ /* 0x000e220008000a00 */
[----:B--2---:R-:W-:Y:S02]  /*6000*/  IMAD.MOV.U32 R8, RZ, RZ, 0x4e ;  /* 0x0000004eff087424 */ /* 0x004fe400078e00ff */
        /* <DEDUP_REMOVED lines=13> */
.L_x_16657:
[----:B------:R-:W-:Y:S01]  /*60e0*/  CS2R R28, SRZ ;  /* 0x00000000001c7805 */ /* 0x000fe2000001ff00 */
[----:B------:R-:W-:Y:S06]  /*60f0*/  BRA `(.L_x_16636) ;  /* 0x0000000000147947 */ /* 0x000fec0003800000 */
.L_x_16656:
[----:B------:R-:W3:Y:S02]  /*6100*/  LDG.E.64 R28, desc[UR36][R4.64] ;  /* 0x00000024041c7981 */ /* 0x000ee4000c1e1b00 */
[----:B---3--:R-:W0:Y:S01]  /*6110*/  I2F.F64.U64 R28, R28 ;  /* 0x0000001c001c7312 */ /* 0x008e220000301800 */
[----:B------:R-:W-:Y:S05]  /*6120*/  BRA `(.L_x_16636) ;  /* 0x0000000000087947 */ /* 0x000fea0003800000 */
.L_x_16655:
[----:B------:R-:W3:Y:S02]  /*6130*/  LDG.E R4, desc[UR36][R4.64] ;  /* 0x0000002404047981 */ /* 0x000ee4000c1e1900 */
[----:B---3--:R0:W1:Y:S02]  /*6140*/  I2F.F64.U32 R28, R4 ;  /* 0x00000004001c7312 */ /* 0x0080640000201800 */
.L_x_16636:
[----:B------:R-:W-:Y:S05]  /*6150*/  BSYNC.RECONVERGENT B7 ;  /* 0x0000000000077941 */ /* 0x000fea0003800200 */
.L_x_16630:
[----:B01-3-5:R-:W-:Y:S01]  /*6160*/  DSETP.NEU.AND P0, PT, R28, RZ, PT ;  /* 0x000000ff1c00722a */ /* 0x02bfe20003f0d000 */
[----:B------:R-:W-:-:S13]  /*6170*/  BSSY.RECONVERGENT B1, `(.L_x_16658) ;  /* 0x00000ad000017945 */ /* 0x000fda0003800200 */
[----:B------:R-:W-:Y:S05]  /*6180*/  @!P0 BRA `(.L_x_16659) ;  /* 0x0000000800408947 */ /* 0x000fea0003800000 */
[----:B--2---:R-:W-:Y:S01]  /*6190*/  LOP3.LUT R9, R29, 0x7fffffff, RZ, 0xc0, !PT ;  /* 0x7fffffff1d097812 */ /* 0x004fe200078ec0ff */
[----:B------:R-:W-:Y:S01]  /*61a0*/  BSSY.RECONVERGENT B0, `(.L_x_16660) ;  /* 0x0000049000007945 */ /* 0x000fe20003800200 */
[----:B------:R-:W-:Y:S02]  /*61b0*/  MOV R8, R28 ;  /* 0x0000001c00087202 */ /* 0x000fe40000000f00 */
[----:B----4-:R-:W-:-:S04]  /*61c0*/  VIMNMX.U32 R0, PT, PT, R23, R9, !PT ;  /* 0x0000000917007248 */ /* 0x010fc80007fe0000 */
[----:B------:R-:W-:-:S13]  /*61d0*/  ISETP.GT.U32.AND P0, PT, R0, 0x7fefffff, PT ;  /* 0x7fefffff0000780c */ /* 0x000fda0003f04070 */
[----:B------:R-:W-:Y:S05]  /*61e0*/  @P0 BRA `(.L_x_16661) ;  /* 0x0000000000f00947 */ /* 0x000fea0003800000 */
[----:B------:R-:W-:Y:S01]  /*61f0*/  DSETP.NEU.AND P0, PT, R8, RZ, PT ;  /* 0x000000ff0800722a */ /* 0x000fe20003f0d000 */
[----:B------:R-:W-:Y:S02]  /*6200*/  IMAD.MOV.U32 R6, RZ, RZ, 0x0 ;  /* 0x00000000ff067424 */ /* 0x000fe400078e00ff */
[----:B------:R-:W-:-:S11]  /*6210*/  IMAD.MOV.U32 R7, RZ, RZ, -0x80000 ;  /* 0xfff80000ff077424 */ /* 0x000fd600078e00ff */
[----:B------:R-:W-:Y:S05]  /*6220*/  @!P0 BRA `(.L_x_16662) ;  /* 0x0000000400008947 */ /* 0x000fea0003800000 */
[----:B------:R-:W0:Y:S01]  /*6230*/  LDCU.64 UR4, c[0x0][0x598] ;  /* 0x0000b300ff0477ac */ /* 0x000e220008000a00 */
[----:B------:R-:W-:Y:S01]  /*6240*/  DSETP.GE.AND P0, PT, R22, R8, PT ;  /* 0x000000081600722a */ /* 0x000fe20003f06000 */
[----:B0-----:R-:W-:Y:S01]  /*6250*/  IMAD.U32 R6, RZ, RZ, UR4 ;  /* 0x00000004ff067e24 */ /* 0x001fe2000f8e00ff */
[----:B------:R-:W-:-:S12]  /*6260*/  MOV R7, UR5 ;  /* 0x0000000500077c02 */ /* 0x000fd80008000f00 */
        /* <DEDUP_REMOVED lines=12> */
[----:B------:R-:W-:-:S03]  /*6330*/  LOP3.LUT R0, R9, 0xfffff, RZ, 0xc0, !PT ;  /* 0x000fffff09007812 */ /* 0x000fc600078ec0ff */
[----:B------:R-:W-:Y:S01]  /*6340*/  @!P0 VIADD R3, R4, 0xffffffca ;  /* 0xffffffca04038836 */ /* 0x000fe20000000000 */
[----:B------:R-:W-:Y:S02]  /*6350*/  SEL R4, R2, R27, !P1 ;  /* 0x0000001b02047207 */ /* 0x000fe40004800000 */
[----:B------:R-:W-:-:S03]  /*6360*/  LOP3.LUT R11, R0, 0x100000, RZ, 0xfc, !PT ;  /* 0x00100000000b7812 */ /* 0x000fc600078efcff */
[----:B------:R-:W-:-:S07]  /*6370*/  IMAD.IADD R0, R4, 0x1, -R3 ;  /* 0x0000000104007824 */ /* 0x000fce00078e0a03 */
.L_x_16664:
        /* <DEDUP_REMOVED lines=11> */
.L_x_16663:
        /* <DEDUP_REMOVED lines=21> */
.L_x_16666:
[----:B------:R-:W-:Y:S05]  /*6580*/  BSYNC.RECONVERGENT B2 ;  /* 0x0000000000027941 */ /* 0x000fea0003800200 */
.L_x_16665:
[----:B0-----:R-:W-:Y:S01]  /*6590*/  LOP3.LUT R7, R0, 0x80000000, R9, 0xb8, !PT ;  /* 0x8000000000077812 */ /* 0x001fe200078eb809 */
[----:B------:R-:W-:Y:S06]  /*65a0*/  BRA `(.L_x_16662) ;  /* 0x0000000000207947 */ /* 0x000fec0003800000 */
.L_x_16661:
[----:B------:R-:W0:Y:S01]  /*65b0*/  LDCU.64 UR4, c[0x0][0x598] ;  /* 0x0000b300ff0477ac */ /* 0x000e220008000a00 */
[----:B------:R-:W-:Y:S02]  /*65c0*/  DSETP.NAN.AND P0, PT, R8, R8, PT ;  /* 0x000000080800722a */ /* 0x000fe40003f08000 */
[----:B------:R-:W-:Y:S02]  /*65d0*/  DSETP.NAN.AND P1, PT, R22, R22, PT ;  /* 0x000000161600722a */ /* 0x000fe40003f28000 */
[----:B0-----:R-:W-:-:S10]  /*65e0*/  DADD R4, R28, UR4 ;  /* 0x000000041c047e29 */ /* 0x001fd40008000000 */
[-C--:B------:R-:W-:Y:S02]  /*65f0*/  FSEL R7, R25, R4.reuse, !P0 ;  /* 0x0000000419077208 */ /* 0x080fe40004000000 */
[-C--:B------:R-:W-:Y:S02]  /*6600*/  FSEL R3, R24, R5.reuse, !P0 ;  /* 0x0000000518037208 */ /* 0x080fe40004000000 */
[----:B------:R-:W-:Y:S02]  /*6610*/  FSEL R6, R7, R4, !P1 ;  /* 0x0000000407067208 */ /* 0x000fe40004800000 */
[----:B------:R-:W-:-:S07]  /*6620*/  FSEL R7, R3, R5, !P1 ;  /* 0x0000000503077208 */ /* 0x000fce0004800000 */
.L_x_16662:
[----:B------:R-:W-:Y:S05]  /*6630*/  BSYNC.RECONVERGENT B0 ;  /* 0x0000000000007941 */ /* 0x000fea0003800200 */
.L_x_16660:
        /* <DEDUP_REMOVED lines=24> */
[----:B------:R-:W-:Y:S05]  /*67c0*/  CALL.REL.NOINC `($__internal_14_$__cuda_sm20_div_rn_f64_full) ;  /* 0x0000009000607944 */ /* 0x000fea0003c00000 */
[----:B------:R-:W-:Y:S02]  /*67d0*/  IMAD.MOV.U32 R4, RZ, RZ, R12 ;  /* 0x000000ffff047224 */ /* 0x000fe400078e000c */
[----:B------:R-:W-:-:S07]  /*67e0*/  IMAD.MOV.U32 R5, RZ, RZ, R13 ;  /* 0x000000ffff057224 */ /* 0x000fce00078e000d */
.L_x_16668:
[----:B------:R-:W-:Y:S05]  /*67f0*/  BSYNC.RECONVERGENT B2 ;  /* 0x0000000000027941 */ /* 0x000fea0003800200 */
.L_x_16667:
[----:B------:R-:W-:-:S10]  /*6800*/  DADD R6, R4, -1 ;  /* 0xbff0000004067429 */ /* 0x000fd40000000000 */
[----:B------:R-:W-:Y:S02]  /*6810*/  FSEL R10, R6, R4, P4 ;  /* 0x00000004060a7208 */ /* 0x000fe40002000000 */
[----:B------:R-:W-:-:S06]  /*6820*/  FSEL R11, R7, R5, P4 ;  /* 0x00000005070b7208 */ /* 0x000fcc0002000000 */
[----:B------:R-:W-:-:S14]  /*6830*/  DSETP.NEU.AND P0, PT, R10, RZ, PT ;  /* 0x000000ff0a00722a */ /* 0x000fdc0003f0d000 */
[----:B------:R-:W-:Y:S05]  /*6840*/  @P0 BRA `(.L_x_16669) ;  /* 0x0000000000740947 */ /* 0x000fea0003800000 */
[----:B------:R-:W0:Y:S01]  /*6850*/  MUFU.RCP64H R5, R29 ;  /* 0x0000001d00057308 */ /* 0x000e220000001800 */
[----:B------:R-:W-:Y:S01]  /*6860*/  MOV R4, 0x1 ;  /* 0x0000000100047802 */ /* 0x000fe20000000f00 */
        /* <DEDUP_REMOVED lines=22> */
[----:B------:R-:W-:-:S07]  /*69d0*/  IMAD.MOV.U32 R5, RZ, RZ, R13 ;  /* 0x000000ffff057224 */ /* 0x000fce00078e000d */
.L_x_16671:
[----:B------:R-:W-:Y:S05]  /*69e0*/  BSYNC.RECONVERGENT B2 ;  /* 0x0000000000027941 */ /* 0x000fea0003800200 */
.L_x_16670:
[----:B------:R-:W-:Y:S01]  /*69f0*/  LOP3.LUT R5, RZ, 0x80000000, R5, 0xb8, !PT ;  /* 0x80000000ff057812 */ /* 0x000fe200078eb805 */
[----:B------:R-:W-:Y:S01]  /*6a00*/  IMAD.MOV.U32 R4, RZ, RZ, RZ ;  /* 0x000000ffff047224 */ /* 0x000fe200078e00ff */
[----:B------:R-:W-:Y:S06]  /*6a10*/  BRA `(.L_x_16672) ;  /* 0x0000000000887947 */ /* 0x000fec0003800000 */
.L_x_16669:
[----:B------:R-:W0:Y:S02]  /*6a20*/  FRND.F64.FLOOR R4, R10 ;  /* 0x0000000a00047313 */ /* 0x000e240000305800 */
[----:B0-----:R-:W-:Y:S02]  /*6a30*/  DADD R6, R10, -R4 ;  /* 0x000000000a067229 */ /* 0x001fe40000000804 */
[----:B------:R-:W-:-:S06]  /*6a40*/  DADD R8, R4, 1 ;  /* 0x3ff0000004087429 */ /* 0x000fcc0000000000 */
[----:B------:R-:W-:-:S06]  /*6a50*/  DSETP.GT.AND P0, PT, R6, 0.5, PT ;  /* 0x3fe000000600742a */ /* 0x000fcc0003f04000 */
[----:B------:R-:W-:Y:S02]  /*6a60*/  FSEL R4, R8, R4, P0 ;  /* 0x0000000408047208 */ /* 0x000fe40000000000 */
[----:B------:R-:W-:Y:S01]  /*6a70*/  FSEL R5, R9, R5, P0 ;  /* 0x0000000509057208 */ /* 0x000fe20000000000 */
[----:B------:R-:W-:Y:S06]  /*6a80*/  BRA `(.L_x_16672) ;  /* 0x00000000006c7947 */ /* 0x000fec0003800000 */
.L_x_16659:
[----:B------:R-:W0:Y:S01]  /*6a90*/  MUFU.RCP64H R5, R29 ;  /* 0x0000001d00057308 */ /* 0x000e220000001800 */
[----:B------:R-:W-:Y:S01]  /*6aa0*/  IMAD.MOV.U32 R4, RZ, RZ, 0x1 ;  /* 0x00000001ff047424 */ /* 0x000fe200078e00ff */
[----:B------:R-:W1:Y:S01]  /*6ab0*/  LDCU.64 UR4, c[0x0][0x598] ;  /* 0x0000b300ff0477ac */ /* 0x000e620008000a00 */
[----:B----4-:R-:W3:Y:S01]  /*6ac0*/  LDC R0, c[0x0][0x59c] ;  /* 0x00016700ff007b82 */ /* 0x010ee20000000800 */
[----:B------:R-:W-:Y:S03]  /*6ad0*/  BSSY.RECONVERGENT B2, `(.L_x_16672) ;  /* 0x0000016000027945 */ /* 0x000fe60003800200 */
[----:B0-----:R-:W-:-:S08]  /*6ae0*/  DFMA R6, R4, -R28, 1 ;  /* 0x3ff000000406742b */ /* 0x001fd0000000081c */
[----:B------:R-:W-:Y:S01]  /*6af0*/  DFMA R6, R6, R6, R6 ;  /* 0x000000060606722b */ /* 0x000fe20000000006 */
[----:B---3--:R-:W-:-:S07]  /*6b00*/  FSETP.GEU.AND P1, PT, |R0|, 6.5827683646048100446e-37, PT ;  /* 0x036000000000780b */ /* 0x008fce0003f2e200 */
[----:B------:R-:W-:-:S08]  /*6b10*/  DFMA R6, R4, R6, R4 ;  /* 0x000000060406722b */ /* 0x000fd00000000004 */
[----:B------:R-:W-:-:S08]  /*6b20*/  DFMA R4, R6, -R28, 1 ;  /* 0x3ff000000604742b */ /* 0x000fd0000000081c */
[----:B------:R-:W-:-:S08]  /*6b30*/  DFMA R4, R6, R4, R6 ;  /* 0x000000040604722b */ /* 0x000fd00000000006 */
[----:B-1----:R-:W-:-:S08]  /*6b40*/  DMUL R6, R4, UR4 ;  /* 0x0000000404067c28 */ /* 0x002fd00008000000 */
[----:B--2---:R-:W-:-:S08]  /*6b50*/  DFMA R8, R6, -R28, UR4 ;  /* 0x0000000406087e2b */ /* 0x004fd0000800081c */
        /* <DEDUP_REMOVED lines=11> */
[----:B------:R-:W-:Y:S01]  /*6c10*/  MOV R4, R12 ;  /* 0x0000000c00047202 */ /* 0x000fe20000000f00 */
[----:B------:R-:W-:-:S07]  /*6c20*/  IMAD.MOV.U32 R5, RZ, RZ, R13 ;  /* 0x000000ffff057224 */ /* 0x000fce00078e000d */
.L_x_16673:
[----:B------:R-:W-:Y:S05]  /*6c30*/  BSYNC.RECONVERGENT B2 ;  /* 0x0000000000027941 */ /* 0x000fea0003800200 */
.L_x_16672:
[----:B------:R-:W-:Y:S05]  /*6c40*/  BSYNC.RECONVERGENT B1 ;  /* 0x0000000000017941 */ /* 0x000fea0003800200 */
.L_x_16658:
        /* <DEDUP_REMOVED lines=17> */
.L_x_16677:
[----:B------:R-:W0:Y:S02]  /*6d60*/  F2I.S64.F64.TRUNC R4, R4 ;  /* 0x0000000400047311 */ /* 0x000e24000030d900 */
[----:B0-----:R-:W-:-:S05]  /*6d70*/  IMAD.MOV.U32 R3, RZ, RZ, R4 ;  /* 0x000000ffff037224 */ /* 0x001fca00078e0004 */
[----:B------:R3:W-:Y:S01]  /*6d80*/  STG.E.U8 desc[UR36][R8.64], R3 ;  /* 0x0000000308007986 */ /* 0x0007e2000c101124 */
[----:B------:R-:W-:Y:S05]  /*6d90*/  BRA `(.L_x_16679) ;  /* 0x0000000c00e07947 */ /* 0x000fea0003800000 */
.L_x_16676:
        /* <DEDUP_REMOVED lines=9> */
.L_x_16681:
[----:B------:R-:W0:Y:S02]  /*6e30*/  F2I.F64.TRUNC R5, R4 ;  /* 0x0000000400057311 */ /* 0x000e24000030d100 */
[----:B0-----:R2:W-:Y:S01]  /*6e40*/  STG.E desc[UR36][R8.64], R5 ;  /* 0x0000000508007986 */ /* 0x0015e2000c101924 */
[----:B------:R-:W-:Y:S05]  /*6e50*/  BRA `(.L_x_16679) ;  /* 0x0000000c00b07947 */ /* 0x000fea0003800000 */
.L_x_16680:
[----:B------:R-:W0:Y:S02]  /*6e60*/  F2I.F64.TRUNC R5, R4 ;  /* 0x0000000400057311 */ /* 0x000e24000030d100 */
[----:B0-----:R0:W-:Y:S01]  /*6e70*/  STG.E.U16 desc[UR36][R8.64], R5 ;  /* 0x0000000508007986 */ /* 0x0011e2000c101524 */
[----:B------:R-:W-:Y:S05]  /*6e80*/  BRA `(.L_x_16679) ;  /* 0x0000000c00a47947 */ /* 0x000fea0003800000 */
.L_x_16675:
        /* <DEDUP_REMOVED lines=13> */
.L_x_16683:
        /* <DEDUP_REMOVED lines=8> */
.L_x_16682:
        /* <DEDUP_REMOVED lines=14> */
.L_x_16685:
        /* <DEDUP_REMOVED lines=9> */
.L_x_16684:
[----:B------:R0:W-:Y:S01]  /*7150*/  STG.E.64 desc[UR36][R8.64], R4 ;  /* 0x0000000408007986 */ /* 0x0001e2000c101b24 */
[----:B------:R-:W-:Y:S05]  /*7160*/  BRA `(.L_x_16679) ;  /* 0x0000000800ec7947 */ /* 0x000fea0003800000 */
.L_x_16674:
        /* <DEDUP_REMOVED lines=13> */
.L_x_16689:
        /* <DEDUP_REMOVED lines=22> */
.L_x_16692:
[----:B------:R-:W-:-:S04]  /*73a0*/  SHF.R.U32.HI R3, RZ, 0x18, R7 ;  /* 0x00000018ff037819 */ /* 0x000fc80000011607 */
[----:B------:R-:W-:-:S07]  /*73b0*/  LOP3.LUT R0, R0, 0x80, R3, 0xf8, !PT ;  /* 0x0000008000007812 */ /* 0x000fce00078ef803 */
.L_x_16691:
[----:B------:R-:W-:Y:S05]  /*73c0*/  BSYNC.RECONVERGENT B0 ;  /* 0x0000000000007941 */ /* 0x000fea0003800200 */
.L_x_16690:
[----:B------:R0:W-:Y:S01]  /*73d0*/  STG.E.U8 desc[UR36][R8.64], R0 ;  /* 0x0000000008007986 */ /* 0x0001e2000c101124 */
[----:B------:R-:W-:Y:S05]  /*73e0*/  BRA `(.L_x_16679) ;  /* 0x00000008004c7947 */ /* 0x000fea0003800000 */
.L_x_16688:
        /* <DEDUP_REMOVED lines=22> */
.L_x_16695:
[----:B------:R-:W-:-:S04]  /*7550*/  SHF.R.U32.HI R3, RZ, 0x18, R7 ;  /* 0x00000018ff037819 */ /* 0x000fc80000011607 */
[----:B------:R-:W-:-:S07]  /*7560*/  LOP3.LUT R0, R0, 0x80, R3, 0xf8, !PT ;  /* 0x0000008000007812 */ /* 0x000fce00078ef803 */
.L_x_16694:
[----:B------:R-:W-:Y:S05]  /*7570*/  BSYNC.RECONVERGENT B0 ;  /* 0x0000000000007941 */ /* 0x000fea0003800200 */
.L_x_16693:
[----:B------:R0:W-:Y:S01]  /*7580*/  STG.E.U8 desc[UR36][R8.64], R0 ;  /* 0x0000000008007986 */ /* 0x0001e2000c101124 */
[----:B------:R-:W-:Y:S05]  /*7590*/  BRA `(.L_x_16679) ;  /* 0x0000000400e07947 */ /* 0x000fea0003800000 */
.L_x_16687:
        /* <DEDUP_REMOVED lines=26> */
.L_x_16697:
[----:B------:R-:W0:Y:S02]  /*7740*/  F2I.U64.F64.TRUNC R4, R4 ;  /* 0x0000000400047311 */ /* 0x000e24000030d800 */
[----:B0-----:R0:W-:Y:S01]  /*7750*/  STG.E.64 desc[UR36][R8.64], R4 ;  /* 0x0000000408007986 */ /* 0x0011e2000c101b24 */
[----:B------:R-:W-:Y:S05]  /*7760*/  BRA `(.L_x_16679) ;  /* 0x00000004006c7947 */ /* 0x000fea0003800000 */
.L_x_16696:
[----:B------:R-:W0:Y:S02]  /*7770*/  F2I.U32.F64.TRUNC R5, R4 ;  /* 0x0000000400057311 */ /* 0x000e24000030d000 */
[----:B0-----:R0:W-:Y:S01]  /*7780*/  STG.E desc[UR36][R8.64], R5 ;  /* 0x0000000508007986 */ /* 0x0011e2000c101924 */
[----:B------:R-:W-:Y:S05]  /*7790*/  BRA `(.L_x_16679) ;  /* 0x0000000400607947 */ /* 0x000fea0003800000 */
.L_x_16686:
        /* <DEDUP_REMOVED lines=10> */
.L_x_16699:
[----:B------:R-:W-:-:S05]  /*7840*/  CS2R R6, SRZ ;  /* 0x0000000000067805 */ /* 0x000fca000001ff00 */
[----:B------:R0:W-:Y:S01]  /*7850*/  STG.E.128 desc[UR36][R8.64], R4 ;  /* 0x0000000408007986 */ /* 0x0001e2000c101d24 */
[----:B------:R-:W-:Y:S05]  /*7860*/  BRA `(.L_x_16679) ;  /* 0x00000004002c7947 */ /* 0x000fea0003800000 */
.L_x_16698:
[----:B------:R-:W-:-:S09]  /*7870*/  UISETP.NE.AND UP0, UPT, UR4, 0xf, UPT ;  /* 0x0000000f0400788c */ /* 0x000fd2000bf05270 */
[----:B------:R-:W-:Y:S05]  /*7880*/  BRA.U !UP0, `(.L_x_16700) ;  /* 0x0000000508087547 */ /* 0x000fea000b800000 */
[----:B------:R-:W-:-:S09]  /*7890*/  UISETP.NE.AND UP0, UPT, UR4, 0x17, UPT ;  /* 0x000000170400788c */ /* 0x000fd2000bf05270 */
[----:B------:R-:W-:Y:S05]  /*78a0*/  BRA.U !UP0, `(.L_x_16701) ;  /* 0x0000000108a07547 */ /* 0x000fea000b800000 */
[----:B------:R-:W-:-:S09]  /*78b0*/  UISETP.NE.AND UP0, UPT, UR4, 0x18, UPT ;  /* 0x000000180400788c */ /* 0x000fd2000bf05270 */
[----:B------:R-:W-:Y:S05]  /*78c0*/  BRA.U !UP0, `(.L_x_16702) ;  /* 0x0000000108447547 */ /* 0x000fea000b800000 */
.L_x_16678:
        /* <DEDUP_REMOVED lines=16> */
.L_x_16703:
[----:B------:R-:W-:Y:S05]  /*79d0*/  BRA `(.L_x_16679) ;  /* 0x0000000000d07947 */ /* 0x000fea0003800000 */
.L_x_16702:
        /* <DEDUP_REMOVED lines=17> */
.L_x_16705:
[----:B------:R-:W-:Y:S05]  /*7af0*/  BSYNC.RECONVERGENT B0 ;  /* 0x0000000000007941 */ /* 0x000fea0003800200 */
.L_x_16704:
[----:B------:R-:W-:-:S05]  /*7b00*/  LOP3.LUT R3, R0, 0x80, R3, 0xf8, !PT ;  /* 0x0000008000037812 */ /* 0x000fca00078ef803 */
[----:B------:R0:W-:Y:S01]  /*7b10*/  STG.E.U8 desc[UR36][R8.64], R3 ;  /* 0x0000000308007986 */ /* 0x0001e2000c101124 */
[----:B------:R-:W-:Y:S05]  /*7b20*/  BRA `(.L_x_16679) ;  /* 0x00000000007c7947 */ /* 0x000fea0003800000 */
.L_x_16701:
        /* <DEDUP_REMOVED lines=16> */
.L_x_16707:
[----:B------:R-:W-:Y:S01]  /*7c30*/  IMAD.MOV.U32 R0, RZ, RZ, 0x7f ;  /* 0x0000007fff007424 */ /* 0x000fe200078e00ff */
[----:B------:R-:W-:-:S04]  /*7c40*/  ISETP.GT.U32.AND P0, PT, R3, 0x7f800000, PT ;  /* 0x7f8000000300780c */ /* 0x000fc80003f04070 */
[----:B------:R-:W-:-:S09]  /*7c50*/  SEL R0, R0, 0x7c, P0 ;  /* 0x0000007c00007807 */ /* 0x000fd20000000000 */
.L_x_16708:
[----:B------:R-:W-:Y:S05]  /*7c60*/  BSYNC.RECONVERGENT B0 ;  /* 0x0000000000007941 */ /* 0x000fea0003800200 */
.L_x_16706:
[----:B------:R-:W-:-:S04]  /*7c70*/  SHF.R.U32.HI R3, RZ, 0x18, R7 ;  /* 0x00000018ff037819 */ /* 0x000fc80000011607 */
[----:B------:R-:W-:-:S05]  /*7c80*/  LOP3.LUT R3, R0, 0x80, R3, 0xf8, !PT ;  /* 0x0000008000037812 */ /* 0x000fca00078ef803 */
[----:B------:R0:W-:Y:S01]  /*7c90*/  STG.E.U8 desc[UR36][R8.64], R3 ;  /* 0x0000000308007986 */ /* 0x0001e2000c101124 */
[----:B------:R-:W-:Y:S05]  /*7ca0*/  BRA `(.L_x_16679) ;  /* 0x00000000001c7947 */ /* 0x000fea0003800000 */
.L_x_16700:
[----:B------:R-:W-:Y:S01]  /*7cb0*/  UMOV UR4, 0xf0000000 ;  /* 0xf000000000047882 */ /* 0x000fe20000000000 */
[----:B------:R-:W-:Y:S01]  /*7cc0*/  UMOV UR5, 0x380fffff ;  /* 0x380fffff00057882 */ /* 0x000fe20000000000 */
[----:B------:R-:W0:Y:S01]  /*7cd0*/  F2F.F32.F64 R0, R4 ;  /* 0x0000000400007310 */ /* 0x000e220000301000 */
[----:B------:R-:W-:-:S14]  /*7ce0*/  DSETP.GEU.AND P0, PT, |R4|, UR4, PT ;  /* 0x0000000404007e2a */ /* 0x000fdc000bf0e200 */
[----:B0-----:R-:W-:-:S05]  /*7cf0*/  @!P0 FMUL R0, R0, 1.175494350822287508e-38 ;  /* 0x0080000000008820 */ /* 0x001fca0000400000 */
[----:B------:R-:W-:-:S05]  /*7d00*/  F2FP.BF16.F32.PACK_AB R0, RZ, R0 ;  /* 0x00000000ff00723e */ /* 0x000fca00000010ff */
[----:B------:R0:W-:Y:S02]  /*7d10*/  STG.E.U16 desc[UR36][R8.64], R0 ;  /* 0x0000000008007986 */ /* 0x0001e4000c101524 */
.L_x_16679:
[----:B------:R-:W-:-:S07]  /*7d20*/  IADD3 R17, PT, PT, R17, 0x80, RZ ;  /* 0x0000008011117810 */ /* 0x000fce0007ffe0ff */
.L_x_16628:
[----:B------:R-:W-:Y:S05]  /*7d30*/  BSYNC.RECONVERGENT B6 ;  /* 0x0000000000067941 */ /* 0x000fea0003800200 */
.L_x_16627:
        /* <DEDUP_REMOVED lines=15> */
[----:B--2---:R-:W-:-:S04]  /*7e30*/  SHF.R.U32.HI R5, RZ, UR5, R4 ;  /* 0x00000005ff057c19 */ /* 0x004fc80008011604 */
[----:B------:R-:W-:-:S05]  /*7e40*/  IADD3 R0, PT, PT, -R5, RZ, RZ ;  /* 0x000000ff05007210 */ /* 0x000fca0007ffe1ff */
[----:B0-----:R-:W-:-:S04]  /*7e50*/  IMAD R0, R0, UR6, R17 ;  /* 0x0000000600007c24 */ /* 0x001fc8000f8e0211 */
[C---:B---3--:R-:W-:Y:S02]  /*7e60*/  IMAD R16, R0.reuse, UR8, RZ ;  /* 0x0000000800107c24 */ /* 0x048fe4000f8e02ff */
        /* <DEDUP_REMOVED lines=288> */
.L_x_16711:
[----:B------:R-:W1:Y:S01]  /*9070*/  LDCU.64 UR6, c[0x0][0x588] ;  /* 0x0000b100ff0677ac */ /* 0x000e620008000a00 */
[----:B------:R-:W-:Y:S01]  /*9080*/  BSSY.RECONVERGENT B7, `(.L_x_16712) ;  /* 0x00000ed000077945 */ /* 0x000fe20003800200 */
[----:B------:R-:W-:-:S04]  /*9090*/  UPRMT UR4, UR42, 0x9910, URZ ;  /* 0x000099102a047896 */ /* 0x000fc800080000ff */
[----:B------:R-:W-:Y:S01]  /*90a0*/  UISETP.GT.AND UP0, UPT, UR4, 0x9, UPT ;  /* 0x000000090400788c */ /* 0x000fe2000bf04270 */
[----:B-1----:R-:W-:-:S05]  /*90b0*/  IADD3 R4, P0, PT, R0, UR6, RZ ;  /* 0x0000000600047c10 */ /* 0x002fca000ff1e0ff */
[----:B--2---:R-:W-:-:S03]  /*90c0*/  IMAD.X R5, RZ, RZ, UR7, P0 ;  /* 0x00000007ff057e24 */ /* 0x004fc600080e06ff */
        /* <DEDUP_REMOVED lines=12> */
.L_x_16716:
[----:B------:R-:W2:Y:S02]  /*9190*/  LDG.E.U8 R4, desc[UR36][R4.64] ;  /* 0x0000002404047981 */ /* 0x000ea4000c1e1100 */
[----:B--2---:R0:W1:Y:S01]  /*91a0*/  I2F.F64.U16 R28, R4 ;  /* 0x00000004001c7312 */ /* 0x0040620000101800 */
[----:B------:R-:W-:Y:S05]  /*91b0*/  BRA `(.L_x_16718) ;  /* 0x0000000c00647947 */ /* 0x000fea0003800000 */
.L_x_16715:
        /* <DEDUP_REMOVED lines=9> */
.L_x_16720:
[----:B------:R-:W2:Y:S02]  /*9250*/  LDG.E R4, desc[UR36][R4.64] ;  /* 0x0000002404047981 */ /* 0x000ea4000c1e1900 */
[----:B--2---:R3:W4:Y:S01]  /*9260*/  I2F.F64 R28, R4 ;  /* 0x00000004001c7312 */ /* 0x0047220000201c00 */
[----:B------:R-:W-:Y:S05]  /*9270*/  BRA `(.L_x_16718) ;  /* 0x0000000c00347947 */ /* 0x000fea0003800000 */
.L_x_16719:
[----:B------:R-:W2:Y:S02]  /*9280*/  LDG.E.U16 R4, desc[UR36][R4.64] ;  /* 0x0000002404047981 */ /* 0x000ea4000c1e1500 */
[----:B--2---:R0:W1:Y:S01]  /*9290*/  I2F.F64.S16 R28, R4 ;  /* 0x00000004001c7312 */ /* 0x0040620000101c00 */
[----:B------:R-:W-:Y:S05]  /*92a0*/  BRA `(.L_x_16718) ;  /* 0x0000000c00287947 */ /* 0x000fea0003800000 */
.L_x_16714:
        /* <DEDUP_REMOVED lines=10> */
.L_x_16722:
[----:B------:R-:W2:Y:S02]  /*9350*/  LDG.E.U16 R0, desc[UR36][R4.64] ;  /* 0x0000002404007981 */ /* 0x000ea4000c1e1500 */
[----:B--2---:R-:W-:-:S05]  /*9360*/  HADD2.F32 R0, -RZ, R0.H0_H0 ;  /* 0x20000000ff007230 */ /* 0x004fca0000004100 */
[----:B------:R-:W-:-:S04]  /*9370*/  FMUL.FTZ R0, R0, 1 ;  /* 0x3f80000000007820 */ /* 0x000fc80000410000 */
[----:B------:R0:W1:Y:S01]  /*9380*/  F2F.F64.F32 R28, R0 ;  /* 0x00000000001c7310 */ /* 0x0000620000201800 */
[----:B------:R-:W-:Y:S05]  /*9390*/  BRA `(.L_x_16718) ;  /* 0x0000000800ec7947 */ /* 0x000fea0003800000 */
.L_x_16721:
        /* <DEDUP_REMOVED lines=10> */
.L_x_16724:
[----:B------:R-:W2:Y:S02]  /*9440*/  LDG.E.U16 R4, desc[UR36][R4.64] ;  /* 0x0000002404047981 */ /* 0x000ea4000c1e1500 */
[----:B--2---:R-:W-:-:S05]  /*9450*/  HADD2.F32 R0, -RZ, R4.H0_H0 ;  /* 0x20000004ff007230 */ /* 0x004fca0000004100 */
[----:B------:R-:W-:-:S04]  /*9460*/  FMUL.FTZ R0, R0, 1 ;  /* 0x3f80000000007820 */ /* 0x000fc80000410000 */
[----:B------:R0:W1:Y:S01]  /*9470*/  F2F.F64.F32 R28, R0 ;  /* 0x00000000001c7310 */ /* 0x0000620000201800 */
[----:B------:R-:W-:Y:S05]  /*9480*/  BRA `(.L_x_16718) ;  /* 0x0000000800b07947 */ /* 0x000fea0003800000 */
.L_x_16723:
[----:B------:R0:W5:Y:S01]  /*9490*/  LDG.E.64 R28, desc[UR36][R4.64] ;  /* 0x00000024041c7981 */ /* 0x000162000c1e1b00 */
[----:B------:R-:W-:Y:S05]  /*94a0*/  BRA `(.L_x_16718) ;  /* 0x0000000800a87947 */ /* 0x000fea0003800000 */
.L_x_16713:
        /* <DEDUP_REMOVED lines=13> */
.L_x_16727:
[----:B------:R0:W5:Y:S01]  /*9580*/  LDG.E.64 R28, desc[UR36][R4.64] ;  /* 0x00000024041c7981 */ /* 0x000162000c1e1b00 */
[----:B------:R-:W-:Y:S05]  /*9590*/  BRA `(.L_x_16718) ;  /* 0x00000008006c7947 */ /* 0x000fea0003800000 */
.L_x_16726:
        /* <DEDUP_REMOVED lines=27> */
.L_x_16729:
        /* <DEDUP_REMOVED lines=15> */
.L_x_16728:
[----:B------:R-:W2:Y:S02]  /*9840*/  LDG.E.U16 R0, desc[UR36][R4.64] ;  /* 0x0000002404007981 */ /* 0x000ea4000c1e1500 */
[----:B--2---:R-:W-:-:S04]  /*9850*/  IMAD.U32 R0, R0, 0x10000, RZ ;  /* 0x0001000000007824 */ /* 0x004fc800078e00ff */
[----:B------:R-:W-:-:S04]  /*9860*/  FMUL.FTZ R0, R0, 1 ;  /* 0x3f80000000007820 */ /* 0x000fc80000410000 */
[----:B------:R0:W1:Y:S01]  /*9870*/  F2F.F64.F32 R28, R0 ;  /* 0x00000000001c7310 */ /* 0x0000620000201800 */
[----:B------:R-:W-:Y:S05]  /*9880*/  BRA `(.L_x_16718) ;  /* 0x0000000400b07947 */ /* 0x000fea0003800000 */
.L_x_16725:
        /* <DEDUP_REMOVED lines=11> */
.L_x_16732:
        /* <DEDUP_REMOVED lines=21> */
.L_x_16734:
[----:B------:R-:W-:Y:S05]  /*9a90*/  BSYNC.RECONVERGENT B0 ;  /* 0x0000000000007941 */ /* 0x000fea0003800200 */
.L_x_16733:
[----:B------:R-:W-:Y:S01]  /*9aa0*/  IMAD.SHL.U32 R0, R0, 0x100000, RZ ;  /* 0x0010000000007824 */ /* 0x000fe200078e00ff */
[----:B------:R-:W-:-:S04]  /*9ab0*/  LEA R3, R3, 0x3b800000, 0x17 ;  /* 0x3b80000003037811 */ /* 0x000fc800078eb8ff */
[----:B------:R-:W-:-:S05]  /*9ac0*/  LOP3.LUT R0, R3, R0, R7, 0xfe, !PT ;  /* 0x0000000003007212 */ /* 0x000fca00078efe07 */
[----:B------:R-:W-:-:S04]  /*9ad0*/  FMUL.FTZ R0, R0, 1 ;  /* 0x3f80000000007820 */ /* 0x000fc80000410000 */
[----:B------:R0:W1:Y:S01]  /*9ae0*/  F2F.F64.F32 R28, R0 ;  /* 0x00000000001c7310 */ /* 0x0000620000201800 */
[----:B------:R-:W-:Y:S05]  /*9af0*/  BRA `(.L_x_16718) ;  /* 0x0000000400147947 */ /* 0x000fea0003800000 */
.L_x_16731:
        /* <DEDUP_REMOVED lines=21> */
.L_x_16736:
[----:B------:R-:W-:Y:S05]  /*9c50*/  BSYNC.RECONVERGENT B0 ;  /* 0x0000000000007941 */ /* 0x000fea0003800200 */
.L_x_16735:
[----:B------:R-:W-:Y:S01]  /*9c60*/  IMAD.SHL.U32 R0, R0, 0x200000, RZ ;  /* 0x0020000000007824 */ /* 0x000fe200078e00ff */
[----:B------:R-:W-:-:S04]  /*9c70*/  LEA R3, R3, 0x37800000, 0x17 ;  /* 0x3780000003037811 */ /* 0x000fc800078eb8ff */
[----:B------:R-:W-:-:S05]  /*9c80*/  LOP3.LUT R0, R3, R0, R7, 0xfe, !PT ;  /* 0x0000000003007212 */ /* 0x000fca00078efe07 */
[----:B------:R-:W-:-:S04]  /*9c90*/  FMUL.FTZ R0, R0, 1 ;  /* 0x3f80000000007820 */ /* 0x000fc80000410000 */
[----:B------:R0:W1:Y:S01]  /*9ca0*/  F2F.F64.F32 R28, R0 ;  /* 0x00000000001c7310 */ /* 0x0000620000201800 */
[----:B------:R-:W-:Y:S05]  /*9cb0*/  BRA `(.L_x_16718) ;  /* 0x0000000000a47947 */ /* 0x000fea0003800000 */
.L_x_16730:
        /* <DEDUP_REMOVED lines=18> */
.L_x_16717:
        /* <DEDUP_REMOVED lines=16> */
.L_x_16739:
[----:B------:R-:W-:Y:S01]  /*9ee0*/  CS2R R28, SRZ ;  /* 0x00000000001c7805 */ /* 0x000fe2000001ff00 */
[----:B------:R-:W-:Y:S06]  /*9ef0*/  BRA `(.L_x_16718) ;  /* 0x0000000000147947 */ /* 0x000fec0003800000 */
.L_x_16738:
[----:B------:R-:W2:Y:S02]  /*9f00*/  LDG.E.64 R28, desc[UR36][R4.64] ;  /* 0x00000024041c7981 */ /* 0x000ea4000c1e1b00 */
[----:B--2---:R-:W0:Y:S01]  /*9f10*/  I2F.F64.U64 R28, R28 ;  /* 0x0000001c001c7312 */ /* 0x004e220000301800 */
[----:B------:R-:W-:Y:S05]  /*9f20*/  BRA `(.L_x_16718) ;  /* 0x0000000000087947 */ /* 0x000fea0003800000 */
.L_x_16737:
[----:B------:R-:W2:Y:S02]  /*9f30*/  LDG.E R4, desc[UR36][R4.64] ;  /* 0x0000002404047981 */ /* 0x000ea4000c1e1900 */
[----:B--2---:R0:W1:Y:S02]  /*9f40*/  I2F.F64.U32 R28, R4 ;  /* 0x00000004001c7312 */ /* 0x0040640000201800 */
.L_x_16718:
[----:B------:R-:W-:Y:S05]  /*9f50*/  BSYNC.RECONVERGENT B7 ;  /* 0x0000000000077941 */ /* 0x000fea0003800200 */
.L_x_16712:
[----:B012-45:R-:W-:Y:S01]  /*9f60*/  DSETP.NEU.AND P0, PT, R28, RZ, PT ;  /* 0x000000ff1c00722a */ /* 0x037fe20003f0d000 */
[----:B------:R-:W-:-:S13]  /*9f70*/  BSSY.RECONVERGENT B1, `(.L_x_16740) ;  /* 0x00000ad000017945 */ /* 0x000fda0003800200 */
[----:B------:R-:W-:Y:S05]  /*9f80*/  @!P0 BRA `(.L_x_16741) ;  /* 0x0000000800408947 */ /* 0x000fea0003800000 */
[----:B------:R-:W-:Y:S01]  /*9f90*/  LOP3.LUT R9, R29, 0x7fffffff, RZ, 0xc0, !PT ;  /* 0x7fffffff1d097812 */ /* 0x000fe200078ec0ff */
        /* <DEDUP_REMOVED lines=24> */
[C---:B---3--:R-:W-:Y:S02]  /*a120*/  @!P0 LEA.HI R4, R9.reuse, R3, RZ, 0xc ;  /* 0x0000000309048211 */ /* 0x048fe400078f60ff */
[----:B------:R-:W-:-:S03]  /*a130*/  LOP3.LUT R0, R9, 0xfffff, RZ, 0xc0, !PT ;  /* 0x000fffff09007812 */ /* 0x000fc600078ec0ff */
[----:B------:R-:W-:Y:S01]  /*a140*/  @!P0 VIADD R3, R4, 0xffffffca ;  /* 0xffffffca04038836 */ /* 0x000fe20000000000 */
[----:B------:R-:W-:Y:S02]  /*a150*/  SEL R4, R2, R27, !P1 ;  /* 0x0000001b02047207 */ /* 0x000fe40004800000 */
[----:B------:R-:W-:Y:S02]  /*a160*/  LOP3.LUT R11, R0, 0x100000, RZ, 0xfc, !PT ;  /* 0x00100000000b7812 */ /* 0x000fe400078efcff */
[----:B------:R-:W-:-:S07]  /*a170*/  IADD3 R0, PT, PT, R4, -R3, RZ ;  /* 0x8000000304007210 */ /* 0x000fce0007ffe0ff */
.L_x_16746:
        /* <DEDUP_REMOVED lines=11> */
.L_x_16745:
[----:B------:R-:W0:Y:S01]  /*a230*/  LDC R9, c[0x0][0x59c] ;  /* 0x00016700ff097b82 */ /* 0x000e220000000800 */
        /* <DEDUP_REMOVED lines=20> */
.L_x_16748:
[----:B------:R-:W-:Y:S05]  /*a380*/  BSYNC.RECONVERGENT B2 ;  /* 0x0000000000027941 */ /* 0x000fea0003800200 */
.L_x_16747:
[----:B0-----:R-:W-:Y:S01]  /*a390*/  LOP3.LUT R7, R0, 0x80000000, R9, 0xb8, !PT ;  /* 0x8000000000077812 */ /* 0x001fe200078eb809 */
[----:B------:R-:W-:Y:S06]  /*a3a0*/  BRA `(.L_x_16744) ;  /* 0x0000000000207947 */ /* 0x000fec0003800000 */
.L_x_16743:
[----:B------:R-:W3:Y:S01]  /*a3b0*/  LDCU.64 UR4, c[0x0][0x598] ;  /* 0x0000b300ff0477ac */ /* 0x000ee20008000a00 */
[----:B------:R-:W-:Y:S02]  /*a3c0*/  DSETP.NAN.AND P0, PT, R8, R8, PT ;  /* 0x000000080800722a */ /* 0x000fe40003f08000 */
[----:B------:R-:W-:Y:S02]  /*a3d0*/  DSETP.NAN.AND P1, PT, R22, R22, PT ;  /* 0x000000161600722a */ /* 0x000fe40003f28000 */
[----:B---3--:R-:W-:-:S10]  /*a3e0*/  DADD R4, R28, UR4 ;  /* 0x000000041c047e29 */ /* 0x008fd40008000000 */
[-C--:B------:R-:W-:Y:S02]  /*a3f0*/  FSEL R7, R25, R4.reuse, !P0 ;  /* 0x0000000419077208 */ /* 0x080fe40004000000 */
[-C--:B------:R-:W-:Y:S02]  /*a400*/  FSEL R3, R24, R5.reuse, !P0 ;  /* 0x0000000518037208 */ /* 0x080fe40004000000 */
[----:B------:R-:W-:Y:S02]  /*a410*/  FSEL R6, R7, R4, !P1 ;  /* 0x0000000407067208 */ /* 0x000fe40004800000 */
[----:B------:R-:W-:-:S07]  /*a420*/  FSEL R7, R3, R5, !P1 ;  /* 0x0000000503077208 */ /* 0x000fce0004800000 */
.L_x_16744:
[----:B------:R-:W-:Y:S05]  /*a430*/  BSYNC.RECONVERGENT B0 ;  /* 0x0000000000007941 */ /* 0x000fea0003800200 */
.L_x_16742:
[----:B------:R-:W0:Y:S01]  /*a440*/  MUFU.RCP64H R5, R29 ;  /* 0x0000001d00057308 */ /* 0x000e220000001800 */
[----:B---3--:R-:W-:Y:S01]  /*a450*/  IMAD.MOV.U32 R4, RZ, RZ, 0x1 ;  /* 0x00000001ff047424 */ /* 0x008fe200078e00ff */
        /* <DEDUP_REMOVED lines=22> */
[----:B------:R-:W-:Y:S05]  /*a5c0*/  CALL.REL.NOINC `($__internal_14_$__cuda_sm20_div_rn_f64_full) ;  /* 0x0000005000e07944 */ /* 0x000fea0003c00000 */
[----:B------:R-:W-:Y:S01]  /*a5d0*/  MOV R4, R12 ;  /* 0x0000000c00047202 */ /* 0x000fe20000000f00 */
[----:B------:R-:W-:-:S07]  /*a5e0*/  IMAD.MOV.U32 R5, RZ, RZ, R13 ;  /* 0x000000ffff057224 */ /* 0x000fce00078e000d */
.L_x_16750:
[----:B------:R-:W-:Y:S05]  /*a5f0*/  BSYNC.RECONVERGENT B2 ;  /* 0x0000000000027941 */ /* 0x000fea0003800200 */
.L_x_16749:
[----:B------:R-:W-:-:S10]  /*a600*/  DADD R6, R4, -1 ;  /* 0xbff0000004067429 */ /* 0x000fd40000000000 */
[----:B------:R-:W-:Y:S02]  /*a610*/  FSEL R10, R6, R4, P4 ;  /* 0x00000004060a7208 */ /* 0x000fe40002000000 */
[----:B------:R-:W-:-:S06]  /*a620*/  FSEL R11, R7, R5, P4 ;  /* 0x00000005070b7208 */ /* 0x000fcc0002000000 */
[----:B------:R-:W-:-:S14]  /*a630*/  DSETP.NEU.AND P0, PT, R10, RZ, PT ;  /* 0x000000ff0a00722a */ /* 0x000fdc0003f0d000 */
[----:B------:R-:W-:Y:S05]  /*a640*/  @P0 BRA `(.L_x_16751) ;  /* 0x0000000000740947 */ /* 0x000fea0003800000 */
        /* <DEDUP_REMOVED lines=19> */
[----:B------:R-:W-:Y:S02]  /*a780*/  MOV R7, R29 ;  /* 0x0000001d00077202 */ /* 0x000fe40000000f00 */
[----:B------:R-:W-:Y:S01]  /*a790*/  MOV R0, 0xa7d0 ;  /* 0x0000a7d000007802 */ /* 0x000fe20000000f00 */
[----:B0-----:R-:W-:Y:S02]  /*a7a0*/  IMAD.U32 R8, RZ, RZ, UR4 ;  /* 0x00000004ff087e24 */ /* 0x001fe4000f8e00ff */
[----:B------:R-:W-:-:S07]  /*a7b0*/  IMAD.U32 R9, RZ, RZ, UR5 ;  /* 0x00000005ff097e24 */ /* 0x000fce000f8e00ff */
[----:B------:R-:W-:Y:S05]  /*a7c0*/  CALL.REL.NOINC `($__internal_14_$__cuda_sm20_div_rn_f64_full) ;  /* 0x0000005000607944 */ /* 0x000fea0003c00000 */
[----:B------:R-:W-:-:S07]  /*a7d0*/  IMAD.MOV.U32 R5, RZ, RZ, R13 ;  /* 0x000000ffff057224 */ /* 0x000fce00078e000d */
.L_x_16753:
[----:B------:R-:W-:Y:S05]  /*a7e0*/  BSYNC.RECONVERGENT B2 ;  /* 0x0000000000027941 */ /* 0x000fea0003800200 */
.L_x_16752:
[----:B------:R-:W-:Y:S02]  /*a7f0*/  LOP3.LUT R5, RZ, 0x80000000, R5, 0xb8, !PT ;  /* 0x80000000ff057812 */ /* 0x000fe400078eb805 */
[----:B------:R-:W-:Y:S01]  /*a800*/  MOV R4, RZ ;  /* 0x000000ff00047202 */ /* 0x000fe20000000f00 */
[----:B------:R-:W-:Y:S06]  /*a810*/  BRA `(.L_x_16754) ;  /* 0x0000000000887947 */ /* 0x000fec0003800000 */
.L_x_16751:
[----:B------:R-:W0:Y:S02]  /*a820*/  FRND.F64.FLOOR R4, R10 ;  /* 0x0000000a00047313 */ /* 0x000e240000305800 */
[----:B0-----:R-:W-:Y:S02]  /*a830*/  DADD R6, R10, -R4 ;  /* 0x000000000a067229 */ /* 0x001fe40000000804 */
[----:B------:R-:W-:-:S06]  /*a840*/  DADD R8, R4, 1 ;  /* 0x3ff0000004087429 */ /* 0x000fcc0000000000 */
[----:B------:R-:W-:-:S06]  /*a850*/  DSETP.GT.AND P0, PT, R6, 0.5, PT ;  /* 0x3fe000000600742a */ /* 0x000fcc0003f04000 */
[----:B------:R-:W-:Y:S02]  /*a860*/  FSEL R4, R8, R4, P0 ;  /* 0x0000000408047208 */ /* 0x000fe40000000000 */
[----:B------:R-:W-:Y:S01]  /*a870*/  FSEL R5, R9, R5, P0 ;  /* 0x0000000509057208 */ /* 0x000fe20000000000 */
[----:B------:R-:W-:Y:S06]  /*a880*/  BRA `(.L_x_16754) ;  /* 0x00000000006c7947 */ /* 0x000fec0003800000 */
.L_x_16741:
[----:B------:R-:W0:Y:S01]  /*a890*/  MUFU.RCP64H R5, R29 ;  /* 0x0000001d00057308 */ /* 0x000e220000001800 */
[----:B---3--:R-:W-:Y:S01]  /*a8a0*/  IMAD.MOV.U32 R4, RZ, RZ, 0x1 ;  /* 0x00000001ff047424 */ /* 0x008fe200078e00ff */
        /* <DEDUP_REMOVED lines=18> */
[----:B------:R-:W-:Y:S01]  /*a9d0*/  IMAD.MOV.U32 R7, RZ, RZ, R29 ;  /* 0x000000ffff077224 */ /* 0x000fe200078e001d */
[----:B0-----:R-:W-:Y:S01]  /*a9e0*/  MOV R8, UR4 ;  /* 0x0000000400087c02 */ /* 0x001fe20008000f00 */
[----:B------:R-:W-:-:S07]  /*a9f0*/  IMAD.U32 R9, RZ, RZ, UR5 ;  /* 0x00000005ff097e24 */ /* 0x000fce000f8e00ff */
[----:B------:R-:W-:Y:S05]  /*aa00*/  CALL.REL.NOINC `($__internal_14_$__cuda_sm20_div_rn_f64_full) ;  /* 0x0000004c00d07944 */ /* 0x000fea0003c00000 */
[----:B------:R-:W-:Y:S02]  /*aa10*/  IMAD.MOV.U32 R4, RZ, RZ, R12 ;  /* 0x000000ffff047224 */ /* 0x000fe400078e000c */
[----:B------:R-:W-:-:S07]  /*aa20*/  IMAD.MOV.U32 R5, RZ, RZ, R13 ;  /* 0x000000ffff057224 */ /* 0x000fce00078e000d */
.L_x_16755:
[----:B------:R-:W-:Y:S05]  /*aa30*/  BSYNC.RECONVERGENT B2 ;  /* 0x0000000000027941 */ /* 0x000fea0003800200 */
.L_x_16754:
[----:B------:R-:W-:Y:S05]  /*aa40*/  BSYNC.RECONVERGENT B1 ;  /* 0x0000000000017941 */ /* 0x000fea0003800200 */
.L_x_16740:
        /* <DEDUP_REMOVED lines=17> */
.L_x_16759:
[----:B------:R-:W0:Y:S02]  /*ab60*/  F2I.S64.F64.TRUNC R4, R4 ;  /* 0x0000000400047311 */ /* 0x000e24000030d900 */
[----:B0-----:R-:W-:-:S05]  /*ab70*/  IMAD.MOV.U32 R3, RZ, RZ, R4 ;  /* 0x000000ffff037224 */ /* 0x001fca00078e0004 */
[----:B------:R0:W-:Y:S01]  /*ab80*/  STG.E.U8 desc[UR36][R8.64], R3 ;  /* 0x0000000308007986 */ /* 0x0001e2000c101124 */
[----:B------:R-:W-:Y:S05]  /*ab90*/  BRA `(.L_x_16761) ;  /* 0x0000000c00e07947 */ /* 0x000fea0003800000 */
.L_x_16758:
        /* <DEDUP_REMOVED lines=9> */
.L_x_16763:
[----:B------:R-:W0:Y:S02]  /*ac30*/  F2I.F64.TRUNC R5, R4 ;  /* 0x0000000400057311 */ /* 0x000e24000030d100 */
[----:B0-----:R0:W-:Y:S01]  /*ac40*/  STG.E desc[UR36][R8.64], R5 ;  /* 0x0000000508007986 */ /* 0x0011e2000c101924 */
[----:B------:R-:W-:Y:S05]  /*ac50*/  BRA `(.L_x_16761) ;  /* 0x0000000c00b07947 */ /* 0x000fea0003800000 */
.L_x_16762:
[----:B------:R-:W0:Y:S02]  /*ac60*/  F2I.F64.TRUNC R5, R4 ;  /* 0x0000000400057311 */ /* 0x000e24000030d100 */
[----:B0-----:R0:W-:Y:S01]  /*ac70*/  STG.E.U16 desc[UR36][R8.64], R5 ;  /* 0x0000000508007986 */ /* 0x0011e2000c101524 */
[----:B------:R-:W-:Y:S05]  /*ac80*/  BRA `(.L_x_16761) ;  /* 0x0000000c00a47947 */ /* 0x000fea0003800000 */
.L_x_16757:
        /* <DEDUP_REMOVED lines=13> */
.L_x_16765:
        /* <DEDUP_REMOVED lines=8> */
.L_x_16764:
        /* <DEDUP_REMOVED lines=14> */
.L_x_16767:
        /* <DEDUP_REMOVED lines=9> */
.L_x_16766:
[----:B------:R2:W-:Y:S01]  /*af50*/  STG.E.64 desc[UR36][R8.64], R4 ;  /* 0x0000000408007986 */ /* 0x0005e2000c101b24 */
[----:B------:R-:W-:Y:S05]  /*af60*/  BRA `(.L_x_16761) ;  /* 0x0000000800ec7947 */ /* 0x000fea0003800000 */
.L_x_16756:
        /* <DEDUP_REMOVED lines=13> */
.L_x_16771:
        /* <DEDUP_REMOVED lines=22> */
.L_x_16774:
[----:B------:R-:W-:-:S04]  /*b1a0*/  SHF.R.U32.HI R3, RZ, 0x18, R7 ;  /* 0x00000018ff037819 */ /* 0x000fc80000011607 */
[----:B------:R-:W-:-:S07]  /*b1b0*/  LOP3.LUT R0, R0, 0x80, R3, 0xf8, !PT ;  /* 0x0000008000007812 */ /* 0x000fce00078ef803 */
.L_x_16773:
[----:B------:R-:W-:Y:S05]  /*b1c0*/  BSYNC.RECONVERGENT B0 ;  /* 0x0000000000007941 */ /* 0x000fea0003800200 */
.L_x_16772:
[----:B------:R0:W-:Y:S01]  /*b1d0*/  STG.E.U8 desc[UR36][R8.64], R0 ;  /* 0x0000000008007986 */ /* 0x0001e2000c101124 */
[----:B------:R-:W-:Y:S05]  /*b1e0*/  BRA `(.L_x_16761) ;  /* 0x00000008004c7947 */ /* 0x000fea0003800000 */
.L_x_16770:
        /* <DEDUP_REMOVED lines=22> */
.L_x_16777:
[----:B------:R-:W-:-:S04]  /*b350*/  SHF.R.U32.HI R3, RZ, 0x18, R7 ;  /* 0x00000018ff037819 */ /* 0x000fc80000011607 */
[----:B------:R-:W-:-:S07]  /*b360*/  LOP3.LUT R0, R0, 0x80, R3, 0xf8, !PT ;  /* 0x0000008000007812 */ /* 0x000fce00078ef803 */
.L_x_16776:
[----:B------:R-:W-:Y:S05]  /*b370*/  BSYNC.RECONVERGENT B0 ;  /* 0x0000000000007941 */ /* 0x000fea0003800200 */
.L_x_16775:
[----:B------:R0:W-:Y:S01]  /*b380*/  STG.E.U8 desc[UR36][R8.64], R0 ;  /* 0x0000000008007986 */ /* 0x0001e2000c101124 */
[----:B------:R-:W-:Y:S05]  /*b390*/  BRA `(.L_x_16761) ;  /* 0x0000000400e07947 */ /* 0x000fea0003800000 */
.L_x_16769:
        /* <DEDUP_REMOVED lines=26> */
.L_x_16779:
[----:B------:R-:W0:Y:S02]  /*b540*/  F2I.U64.F64.TRUNC R4, R4 ;  /* 0x0000000400047311 */ /* 0x000e24000030d800 */
[----:B0-----:R0:W-:Y:S01]  /*b550*/  STG.E.64 desc[UR36][R8.64], R4 ;  /* 0x0000000408007986 */ /* 0x0011e2000c101b24 */
[----:B------:R-:W-:Y:S05]  /*b560*/  BRA `(.L_x_16761) ;  /* 0x00000004006c7947 */ /* 0x000fea0003800000 */
.L_x_16778:
[----:B------:R-:W0:Y:S02]  /*b570*/  F2I.U32.F64.TRUNC R5, R4 ;  /* 0x0000000400057311 */ /* 0x000e24000030d000 */
[----:B0-----:R0:W-:Y:S01]  /*b580*/  STG.E desc[UR36][R8.64], R5 ;  /* 0x0000000508007986 */ /* 0x0011e2000c101924 */
[----:B------:R-:W-:Y:S05]  /*b590*/  BRA `(.L_x_16761) ;  /* 0x0000000400607947 */ /* 0x000fea0003800000 */
.L_x_16768:
        /* <DEDUP_REMOVED lines=10> */
.L_x_16781:
[----:B------:R-:W-:-:S05]  /*b640*/  CS2R R6, SRZ ;  /* 0x0000000000067805 */ /* 0x000fca000001ff00 */
[----:B------:R0:W-:Y:S01]  /*b650*/  STG.E.128 desc[UR36][R8.64], R4 ;  /* 0x0000000408007986 */ /* 0x0001e2000c101d24 */
[----:B------:R-:W-:Y:S05]  /*b660*/  BRA `(.L_x_16761) ;  /* 0x00000004002c7947 */ /* 0x000fea0003800000 */
.L_x_16780:
[----:B------:R-:W-:-:S09]  /*b670*/  UISETP.NE.AND UP0, UPT, UR4, 0xf, UPT ;  /* 0x0000000f0400788c */ /* 0x000fd2000bf05270 */
[----:B------:R-:W-:Y:S05]  /*b680*/  BRA.U !UP0, `(.L_x_16782) ;  /* 0x0000000508087547 */ /* 0x000fea000b800000 */
[----:B------:R-:W-:-:S09]  /*b690*/  UISETP.NE.AND UP0, UPT, UR4, 0x17, UPT ;  /* 0x000000170400788c */ /* 0x000fd2000bf05270 */
[----:B------:R-:W-:Y:S05]  /*b6a0*/  BRA.U !UP0, `(.L_x_16783) ;  /* 0x0000000108a07547 */ /* 0x000fea000b800000 */
[----:B------:R-:W-:-:S09]  /*b6b0*/  UISETP.NE.AND UP0, UPT, UR4, 0x18, UPT ;  /* 0x000000180400788c */ /* 0x000fd2000bf05270 */
[----:B------:R-:W-:Y:S05]  /*b6c0*/  BRA.U !UP0, `(.L_x_16784) ;  /* 0x0000000108447547 */ /* 0x000fea000b800000 */
.L_x_16760:
        /* <DEDUP_REMOVED lines=16> */
.L_x_16785:
[----:B------:R-:W-:Y:S05]  /*b7d0*/  BRA `(.L_x_16761) ;  /* 0x0000000000d07947 */ /* 0x000fea0003800000 */
.L_x_16784:
        /* <DEDUP_REMOVED lines=17> */
.L_x_16787:
[----:B------:R-:W-:Y:S05]  /*b8f0*/  BSYNC.RECONVERGENT B0 ;  /* 0x0000000000007941 */ /* 0x000fea0003800200 */
.L_x_16786:
[----:B------:R-:W-:-:S05]  /*b900*/  LOP3.LUT R3, R0, 0x80, R3, 0xf8, !PT ;  /* 0x0000008000037812 */ /* 0x000fca00078ef803 */
[----:B------:R0:W-:Y:S01]  /*b910*/  STG.E.U8 desc[UR36][R8.64], R3 ;  /* 0x0000000308007986 */ /* 0x0001e2000c101124 */
[----:B------:R-:W-:Y:S05]  /*b920*/  BRA `(.L_x_16761) ;  /* 0x00000000007c7947 */ /* 0x000fea0003800000 */
.L_x_16783:
        /* <DEDUP_REMOVED lines=16> */
.L_x_16789:
[----:B------:R-:W-:Y:S01]  /*ba30*/  IMAD.MOV.U32 R0, RZ, RZ, 0x7f ;  /* 0x0000007fff007424 */ /* 0x000fe200078e00ff */
[----:B------:R-:W-:-:S04]  /*ba40*/  ISETP.GT.U32.AND P0, PT, R3, 0x7f800000, PT ;  /* 0x7f8000000300780c */ /* 0x000fc80003f04070 */
[----:B------:R-:W-:-:S09]  /*ba50*/  SEL R0, R0, 0x7c, P0 ;  /* 0x0000007c00007807 */ /* 0x000fd20000000000 */
.L_x_16790:
[----:B------:R-:W-:Y:S05]  /*ba60*/  BSYNC.RECONVERGENT B0 ;  /* 0x0000000000007941 */ /* 0x000fea0003800200 */
.L_x_16788:
[----:B------:R-:W-:-:S04]  /*ba70*/  SHF.R.U32.HI R3, RZ, 0x18, R7 ;  /* 0x00000018ff037819 */ /* 0x000fc80000011607 */
[----:B------:R-:W-:-:S05]  /*ba80*/  LOP3.LUT R3, R0, 0x80, R3, 0xf8, !PT ;  /* 0x0000008000037812 */ /* 0x000fca00078ef803 */
[----:B------:R0:W-:Y:S01]  /*ba90*/  STG.E.U8 desc[UR36][R8.64], R3 ;  /* 0x0000000308007986 */ /* 0x0001e2000c101124 */
[----:B------:R-:W-:Y:S05]  /*baa0*/  BRA `(.L_x_16761) ;  /* 0x00000000001c7947 */ /* 0x000fea0003800000 */
.L_x_16782:
[----:B------:R-:W-:Y:S01]  /*bab0*/  UMOV UR4, 0xf0000000 ;  /* 0xf000000000047882 */ /* 0x000fe20000000000 */
[----:B------:R-:W-:Y:S01]  /*bac0*/  UMOV UR5, 0x380fffff ;  /* 0x380fffff00057882 */ /* 0x000fe20000000000 */
[----:B------:R-:W0:Y:S01]  /*bad0*/  F2F.F32.F64 R0, R4 ;  /* 0x0000000400007310 */ /* 0x000e220000301000 */
[----:B------:R-:W-:-:S14]  /*bae0*/  DSETP.GEU.AND P0, PT, |R4|, UR4, PT ;  /* 0x0000000404007e2a */ /* 0x000fdc000bf0e200 */
[----:B0-----:R-:W-:-:S05]  /*baf0*/  @!P0 FMUL R0, R0, 1.175494350822287508e-38 ;  /* 0x0080000000008820 */ /* 0x001fca0000400000 */
[----:B------:R-:W-:-:S05]  /*bb00*/  F2FP.BF16.F32.PACK_AB R0, RZ, R0 ;  /* 0x00000000ff00723e */ /* 0x000fca00000010ff */
[----:B------:R0:W-:Y:S02]  /*bb10*/  STG.E.U16 desc[UR36][R8.64], R0 ;  /* 0x0000000008007986 */ /* 0x0001e4000c101524 */
.L_x_16761:
[----:B------:R-:W-:-:S07]  /*bb20*/  VIADD R17, R17, 0x80 ;  /* 0x0000008011117836 */ /* 0x000fce0000000000 */
.L_x_16710:
[----:B------:R-:W-:Y:S05]  /*bb30*/  BSYNC.RECONVERGENT B6 ;  /* 0x0000000000067941 */ /* 0x000fea0003800200 */
.L_x_16709:
        /* <DEDUP_REMOVED lines=306> */
.L_x_16791:
[----:B------:R-:W0:Y:S01]  /*ce60*/  LDCU.128 UR8, c[0x0][0x580] ;  /* 0x0000b000ff0877ac */ /* 0x000e220008000c00 */
[----:B------:R-:W-:Y:S01]  /*ce70*/  BSSY.RECONVERGENT B6, `(.L_x_16792) ;  /* 0x00000ef000067945 */ /* 0x000fe20003800200 */
[----:B------:R-:W-:-:S04]  /*ce80*/  UPRMT UR4, UR42, 0x9910, URZ ;  /* 0x000099102a047896 */ /* 0x000fc800080000ff */
[----:B------:R-:W-:Y:S01]  /*ce90*/  UISETP.GT.AND UP0, UPT, UR4, 0x9, UPT ;  /* 0x000000090400788c */ /* 0x000fe2000bf04270 */
[----:B0-----:R-:W-:Y:S02]  /*cea0*/  IADD3 R16, P0, PT, R16, UR8, RZ ;  /* 0x0000000810107c10 */ /* 0x001fe4000ff1e0ff */
[----:B--2---:R-:W-:-:S03]  /*ceb0*/  IADD3 R4, P1, PT, R0, UR10, RZ ;  /* 0x0000000a00047c10 */ /* 0x004fc6000ff3e0ff */
        /* <DEDUP_REMOVED lines=14> */
.L_x_16796:
[----:B------:R-:W2:Y:S02]  /*cfa0*/  LDG.E.U8 R4, desc[UR36][R4.64] ;  /* 0x0000002404047981 */ /* 0x000ea4000c1e1100 */
[----:B--2---:R0:W1:Y:S01]  /*cfb0*/  I2F.F64.U16 R28, R4 ;  /* 0x00000004001c7312 */ /* 0x0040620000101800 */
[----:B------:R-:W-:Y:S05]  /*cfc0*/  BRA `(.L_x_16798) ;  /* 0x0000000c00647947 */ /* 0x000fea0003800000 */
.L_x_16795:
        /* <DEDUP_REMOVED lines=9> */
.L_x_16800:
[----:B------:R-:W2:Y:S02]  /*d060*/  LDG.E R4, desc[UR36][R4.64] ;  /* 0x0000002404047981 */ /* 0x000ea4000c1e1900 */
[----:B--2---:R3:W4:Y:S01]  /*d070*/  I2F.F64 R28, R4 ;  /* 0x00000004001c7312 */ /* 0x0047220000201c00 */
[----:B------:R-:W-:Y:S05]  /*d080*/  BRA `(.L_x_16798) ;  /* 0x0000000c00347947 */ /* 0x000fea0003800000 */
.L_x_16799:
[----:B------:R-:W2:Y:S02]  /*d090*/  LDG.E.U16 R4, desc[UR36][R4.64] ;  /* 0x0000002404047981 */ /* 0x000ea4000c1e1500 */
[----:B--2---:R0:W1:Y:S01]  /*d0a0*/  I2F.F64.S16 R28, R4 ;  /* 0x00000004001c7312 */ /* 0x0040620000101c00 */
[----:B------:R-:W-:Y:S05]  /*d0b0*/  BRA `(.L_x_16798) ;  /* 0x0000000c00287947 */ /* 0x000fea0003800000 */
.L_x_16794:
        /* <DEDUP_REMOVED lines=10> */
.L_x_16802:
[----:B------:R-:W2:Y:S02]  /*d160*/  LDG.E.U16 R0, desc[UR36][R4.64] ;  /* 0x0000002404007981 */ /* 0x000ea4000c1e1500 */
[----:B--2---:R-:W-:-:S05]  /*d170*/  HADD2.F32 R0, -RZ, R0.H0_H0 ;  /* 0x20000000ff007230 */ /* 0x004fca0000004100 */
[----:B------:R-:W-:-:S04]  /*d180*/  FMUL.FTZ R0, R0, 1 ;  /* 0x3f80000000007820 */ /* 0x000fc80000410000 */
[----:B------:R0:W1:Y:S01]  /*d190*/  F2F.F64.F32 R28, R0 ;  /* 0x00000000001c7310 */ /* 0x0000620000201800 */
[----:B------:R-:W-:Y:S05]  /*d1a0*/  BRA `(.L_x_16798) ;  /* 0x0000000800ec7947 */ /* 0x000fea0003800000 */
.L_x_16801:
        /* <DEDUP_REMOVED lines=10> */
.L_x_16804:
[----:B------:R-:W2:Y:S02]  /*d250*/  LDG.E.U16 R4, desc[UR36][R4.64] ;  /* 0x0000002404047981 */ /* 0x000ea4000c1e1500 */
[----:B--2---:R-:W-:-:S05]  /*d260*/  HADD2.F32 R0, -RZ, R4.H0_H0 ;  /* 0x20000004ff007230 */ /* 0x004fca0000004100 */
[----:B------:R-:W-:-:S04]  /*d270*/  FMUL.FTZ R0, R0, 1 ;  /* 0x3f80000000007820 */ /* 0x000fc80000410000 */
[----:B------:R0:W1:Y:S01]  /*d280*/  F2F.F64.F32 R28, R0 ;  /* 0x00000000001c7310 */ /* 0x0000620000201800 */
[----:B------:R-:W-:Y:S05]  /*d290*/  BRA `(.L_x_16798) ;  /* 0x0000000800b07947 */ /* 0x000fea0003800000 */
.L_x_16803:
[----:B------:R0:W5:Y:S01]  /*d2a0*/  LDG.E.64 R28, desc[UR36][R4.64] ;  /* 0x00000024041c7981 */ /* 0x000162000c1e1b00 */
[----:B------:R-:W-:Y:S05]  /*d2b0*/  BRA `(.L_x_16798) ;  /* 0x0000000800a87947 */ /* 0x000fea0003800000 */
.L_x_16793:
        /* <DEDUP_REMOVED lines=9> */
[----:B------:R-:W-:Y:S01]  /*d350*/  HFMA2 R28, -RZ, RZ, 0, 0 ;  /* 0x00000000ff1c7431 */ /* 0x000fe200000001ff */
[----:B--2---:R-:W-:-:S04]  /*d360*/  ISETP.NE.AND P0, PT, R4, RZ, PT ;  /* 0x000000ff0400720c */ /* 0x004fc80003f05270 */
[----:B------:R-:W-:Y:S01]  /*d370*/  FSEL R29, RZ, 1.875, !P0 ;  /* 0x3ff00000ff1d7808 */ /* 0x000fe20004000000 */
[----:B------:R-:W-:Y:S08]  /*d380*/  BRA `(.L_x_16798) ;  /* 0x0000000800747947 */ /* 0x000ff00003800000 */
.L_x_16807:
[----:B------:R0:W5:Y:S01]  /*d390*/  LDG.E.64 R28, desc[UR36][R4.64] ;  /* 0x00000024041c7981 */ /* 0x000162000c1e1b00 */
[----:B------:R-:W-:Y:S05]  /*d3a0*/  BRA `(.L_x_16798) ;  /* 0x00000008006c7947 */ /* 0x000fea0003800000 */
.L_x_16806:
        /* <DEDUP_REMOVED lines=27> */
.L_x_16809:
[----:B------:R-:W2:Y:S02]  /*d560*/  LDG.E.U8 R4, desc[UR36][R4.64] ;  /* 0x0000002404047981 */ /* 0x000ea4000c1e1100 */
[C---:B--2---:R-:W-:Y:S01]  /*d570*/  IMAD.SHL.U32 R0, R4.reuse, 0x2000000, RZ ;  /* 0x0200000004007824 */ /* 0x044fe200078e00ff */
        /* <DEDUP_REMOVED lines=13> */
.L_x_16808:
[----:B------:R-:W2:Y:S02]  /*d650*/  LDG.E.U16 R0, desc[UR36][R4.64] ;  /* 0x0000002404007981 */ /* 0x000ea4000c1e1500 */
[----:B--2---:R-:W-:-:S04]  /*d660*/  IMAD.U32 R0, R0, 0x10000, RZ ;  /* 0x0001000000007824 */ /* 0x004fc800078e00ff */
[----:B------:R-:W-:-:S04]  /*d670*/  FMUL.FTZ R0, R0, 1 ;  /* 0x3f80000000007820 */ /* 0x000fc80000410000 */
[----:B------:R0:W1:Y:S01]  /*d680*/  F2F.F64.F32 R28, R0 ;  /* 0x00000000001c7310 */ /* 0x0000620000201800 */
[----:B------:R-:W-:Y:S05]  /*d690*/  BRA `(.L_x_16798) ;  /* 0x0000000400b07947 */ /* 0x000fea0003800000 */
.L_x_16805:
        /* <DEDUP_REMOVED lines=11> */
.L_x_16812:
        /* <DEDUP_REMOVED lines=21> */
.L_x_16814:
[----:B------:R-:W-:Y:S05]  /*d8a0*/  BSYNC.RECONVERGENT B0 ;  /* 0x0000000000007941 */ /* 0x000fea0003800200 */
.L_x_16813:
[----:B------:R-:W-:Y:S01]  /*d8b0*/  IMAD.SHL.U32 R0, R0, 0x100000, RZ ;  /* 0x0010000000007824 */ /* 0x000fe200078e00ff */
[----:B------:R-:W-:-:S04]  /*d8c0*/  LEA R3, R3, 0x3b800000, 0x17 ;  /* 0x3b80000003037811 */ /* 0x000fc800078eb8ff */
[----:B------:R-:W-:-:S05]  /*d8d0*/  LOP3.LUT R0, R3, R0, R7, 0xfe, !PT ;  /* 0x0000000003007212 */ /* 0x000fca00078efe07 */
[----:B------:R-:W-:-:S04]  /*d8e0*/  FMUL.FTZ R0, R0, 1 ;  /* 0x3f80000000007820 */ /* 0x000fc80000410000 */
[----:B------:R0:W1:Y:S01]  /*d8f0*/  F2F.F64.F32 R28, R0 ;  /* 0x00000000001c7310 */ /* 0x0000620000201800 */
[----:B------:R-:W-:Y:S05]  /*d900*/  BRA `(.L_x_16798) ;  /* 0x0000000400147947 */ /* 0x000fea0003800000 */
.L_x_16811:
        /* <DEDUP_REMOVED lines=21> */
.L_x_16816:
[----:B------:R-:W-:Y:S05]  /*da60*/  BSYNC.RECONVERGENT B0 ;  /* 0x0000000000007941 */ /* 0x000fea0003800200 */
.L_x_16815:
[----:B------:R-:W-:Y:S02]  /*da70*/  SHF.L.U32 R0, R0, 0x15, RZ ;  /* 0x0000001500007819 */ /* 0x000fe400000006ff */
[----:B------:R-:W-:-:S04]  /*da80*/  LEA R3, R3, 0x37800000, 0x17 ;  /* 0x3780000003037811 */ /* 0x000fc800078eb8ff */
[----:B------:R-:W-:-:S05]  /*da90*/  LOP3.LUT R0, R3, R0, R7, 0xfe, !PT ;  /* 0x0000000003007212 */ /* 0x000fca00078efe07 */
[----:B------:R-:W-:-:S04]  /*daa0*/  FMUL.FTZ R0, R0, 1 ;  /* 0x3f80000000007820 */ /* 0x000fc80000410000 */
[----:B------:R0:W1:Y:S01]  /*dab0*/  F2F.F64.F32 R28, R0 ;  /* 0x00000000001c7310 */ /* 0x0000620000201800 */
[----:B------:R-:W-:Y:S05]  /*dac0*/  BRA `(.L_x_16798) ;  /* 0x0000000000a47947 */ /* 0x000fea0003800000 */
.L_x_16810:
        /* <DEDUP_REMOVED lines=18> */
.L_x_16797:
        /* <DEDUP_REMOVED lines=16> */
.L_x_16819:
[----:B------:R-:W-:Y:S01]  /*dcf0*/  CS2R R28, SRZ ;  /* 0x00000000001c7805 */ /* 0x000fe2000001ff00 */
[----:B------:R-:W-:Y:S06]  /*dd00*/  BRA `(.L_x_16798) ;  /* 0x0000000000147947 */ /* 0x000fec0003800000 */
.L_x_16818:
[----:B------:R-:W2:Y:S02]  /*dd10*/  LDG.E.64 R28, desc[UR36][R4.64] ;  /* 0x00000024041c7981 */ /* 0x000ea4000c1e1b00 */
[----:B--2---:R-:W0:Y:S01]  /*dd20*/  I2F.F64.U64 R28, R28 ;  /* 0x0000001c001c7312 */ /* 0x004e220000301800 */
[----:B------:R-:W-:Y:S05]  /*dd30*/  BRA `(.L_x_16798) ;  /* 0x0000000000087947 */ /* 0x000fea0003800000 */
.L_x_16817:
[----:B------:R-:W2:Y:S02]  /*dd40*/  LDG.E R4, desc[UR36][R4.64] ;  /* 0x0000002404047981 */ /* 0x000ea4000c1e1900 */
[----:B--2---:R0:W1:Y:S02]  /*dd50*/  I2F.F64.U32 R28, R4 ;  /* 0x00000004001c7312 */ /* 0x0040640000201800 */
.L_x_16798:
[----:B------:R-:W-:Y:S05]  /*dd60*/  BSYNC.RECONVERGENT B6 ;  /* 0x0000000000067941 */ /* 0x000fea0003800200 */
.L_x_16792:
[----:B012-45:R-:W-:Y:S01]  /*dd70*/  DSETP.NEU.AND P0, PT, R28, RZ, PT ;  /* 0x000000ff1c00722a */ /* 0x037fe20003f0d000 */
[----:B------:R-:W-:-:S13]  /*dd80*/  BSSY.RECONVERGENT B1, `(.L_x_16820) ;  /* 0x00000b1000017945 */ /* 0x000fda0003800200 */
[----:B------:R-:W-:Y:S05]  /*dd90*/  @!P0 BRA `(.L_x_16821) ;  /* 0x0000000800488947 */ /* 0x000fea0003800000 */
[----:B------:R-:W-:Y:S01]  /*dda0*/  LOP3.LUT R7, R29, 0x7fffffff, RZ, 0xc0, !PT ;  /* 0x7fffffff1d077812 */ /* 0x000fe200078ec0ff */
[----:B------:R-:W-:Y:S01]  /*ddb0*/  BSSY.RECONVERGENT B0, `(.L_x_16822) ;  /* 0x0000049000007945 */ /* 0x000fe20003800200 */
[----:B------:R-:W-:Y:S02]  /*ddc0*/  MOV R6, R28 ;  /* 0x0000001c00067202 */ /* 0x000fe40000000f00 */
[----:B------:R-:W-:-:S04]  /*ddd0*/  VIMNMX.U32 R0, PT, PT, R23, R7, !PT ;  /* 0x0000000717007248 */ /* 0x000fc80007fe0000 */
[----:B------:R-:W-:-:S13]  /*dde0*/  ISETP.GT.U32.AND P0, PT, R0, 0x7fefffff, PT ;  /* 0x7fefffff0000780c */ /* 0x000fda0003f04070 */
[----:B------:R-:W-:Y:S05]  /*ddf0*/  @P0 BRA `(.L_x_16823) ;  /* 0x0000000000f00947 */ /* 0x000fea0003800000 */
[----:B------:R-:W-:Y:S01]  /*de00*/  DSETP.NEU.AND P0, PT, R6, RZ, PT ;  /* 0x000000ff0600722a */ /* 0x000fe20003f0d000 */
[----:B---3--:R-:W-:Y:S02]  /*de10*/  IMAD.MOV.U32 R4, RZ, RZ, 0x0 ;  /* 0x00000000ff047424 */ /* 0x008fe400078e00ff */
[----:B------:R-:W-:-:S11]  /*de20*/  IMAD.MOV.U32 R5, RZ, RZ, -0x80000 ;  /* 0xfff80000ff057424 */ /* 0x000fd600078e00ff */
[----:B------:R-:W-:Y:S05]  /*de30*/  @!P0 BRA `(.L_x_16824) ;  /* 0x0000000400008947 */ /* 0x000fea0003800000 */
[----:B------:R-:W0:Y:S01]  /*de40*/  LDCU.64 UR4, c[0x0][0x598] ;  /* 0x0000b300ff0477ac */ /* 0x000e220008000a00 */
[----:B------:R-:W-:Y:S01]  /*de50*/  DSETP.GE.AND P0, PT, R22, R6, PT ;  /* 0x000000061600722a */ /* 0x000fe20003f06000 */
[----:B0-----:R-:W-:Y:S01]  /*de60*/  MOV R4, UR4 ;  /* 0x0000000400047c02 */ /* 0x001fe20008000f00 */
[----:B------:R-:W-:-:S12]  /*de70*/  IMAD.U32 R5, RZ, RZ, UR5 ;  /* 0x00000005ff057e24 */ /* 0x000fd8000f8e00ff */
        /* <DEDUP_REMOVED lines=15> */
[----:B------:R-:W-:-:S04]  /*df70*/  LOP3.LUT R5, R0, 0x100000, RZ, 0xfc, !PT ;  /* 0x0010000000057812 */ /* 0x000fc800078efcff */
[----:B------:R-:W-:-:S07]  /*df80*/  IADD3 R0, PT, PT, R2, -R9, RZ ;  /* 0x8000000902007210 */ /* 0x000fce0007ffe0ff */
.L_x_16826:
        /* <DEDUP_REMOVED lines=11> */
.L_x_16825:
        /* <DEDUP_REMOVED lines=21> */
.L_x_16828:
[----:B------:R-:W-:Y:S05]  /*e190*/  BSYNC.RECONVERGENT B2 ;  /* 0x0000000000027941 */ /* 0x000fea0003800200 */
.L_x_16827:
[----:B0-----:R-:W-:Y:S01]  /*e1a0*/  LOP3.LUT R5, R0, 0x80000000, R7, 0xb8, !PT ;  /* 0x8000000000057812 */ /* 0x001fe200078eb807 */
[----:B------:R-:W-:Y:S06]  /*e1b0*/  BRA `(.L_x_16824) ;  /* 0x0000000000207947 */ /* 0x000fec0003800000 */
.L_x_16823:
[----:B------:R-:W0:Y:S01]  /*e1c0*/  LDCU.64 UR4, c[0x0][0x598] ;  /* 0x0000b300ff0477ac */ /* 0x000e220008000a00 */
[----:B------:R-:W-:Y:S02]  /*e1d0*/  DSETP.NAN.AND P0, PT, R6, R6, PT ;  /* 0x000000060600722a */ /* 0x000fe40003f08000 */
[----:B------:R-:W-:Y:S02]  /*e1e0*/  DSETP.NAN.AND P1, PT, R22, R22, PT ;  /* 0x000000161600722a */ /* 0x000fe40003f28000 */
[----:B0-----:R-:W-:-:S10]  /*e1f0*/  DADD R2, R28, UR4 ;  /* 0x000000041c027e29 */ /* 0x001fd40008000000 */
[-C--:B------:R-:W-:Y:S02]  /*e200*/  FSEL R5, R25, R2.reuse, !P0 ;  /* 0x0000000219057208 */ /* 0x080fe40004000000 */
[-C--:B------:R-:W-:Y:S02]  /*e210*/  FSEL R7, R24, R3.reuse, !P0 ;  /* 0x0000000318077208 */ /* 0x080fe40004000000 */
[----:B---3--:R-:W-:Y:S02]  /*e220*/  FSEL R4, R5, R2, !P1 ;  /* 0x0000000205047208 */ /* 0x008fe40004800000 */
[----:B------:R-:W-:-:S07]  /*e230*/  FSEL R5, R7, R3, !P1 ;  /* 0x0000000307057208 */ /* 0x000fce0004800000 */
.L_x_16824:
[----:B------:R-:W-:Y:S05]  /*e240*/  BSYNC.RECONVERGENT B0 ;  /* 0x0000000000007941 */ /* 0x000fea0003800200 */
.L_x_16822:
[----:B------:R-:W0:Y:S01]  /*e250*/  MUFU.RCP64H R3, R29 ;  /* 0x0000001d00037308 */ /* 0x000e220000001800 */
[----:B------:R-:W-:Y:S01]  /*e260*/  MOV R2, 0x1 ;  /* 0x0000000100027802 */ /* 0x000fe20000000f00 */
[----:B------:R-:W1:Y:S01]  /*e270*/  LDCU.64 UR4, c[0x0][0x598] ;  /* 0x0000b300ff0477ac */ /* 0x000e620008000a00 */
[----:B------:R-:W-:Y:S01]  /*e280*/  DSETP.NEU.AND P0, PT, R4, RZ, PT ;  /* 0x000000ff0400722a */ /* 0x000fe20003f0d000 */
[----:B------:R-:W-:Y:S01]  /*e290*/  PLOP3.LUT P4, PT, PT, PT, PT, 0x8, 0x80 ;  /* 0x000000000080781c */ /* 0x000fe20003f8e170 */
[----:B------:R-:W-:Y:S02]  /*e2a0*/  BSSY.RECONVERGENT B2, `(.L_x_16829) ;  /* 0x0000018000027945 */ /* 0x000fe40003800200 */
[----:B0-----:R-:W-:-:S10]  /*e2b0*/  DFMA R6, R2, -R28, 1 ;  /* 0x3ff000000206742b */ /* 0x001fd4000000081c */
[C---:B------:R-:W-:Y:S02]  /*e2c0*/  @P0 DSETP.GEU.AND P1, PT, R4.reuse, RZ, PT ;  /* 0x000000ff0400022a */ /* 0x040fe40003f2e000 */
[----:B-1----:R-:W-:Y:S02]  /*e2d0*/  DADD R10, -R4, UR4 ;  /* 0x00000004040a7e29 */ /* 0x002fe40008000100 */
[----:B------:R-:W-:Y:S02]  /*e2e0*/  DFMA R6, R6, R6, R6 ;  /* 0x000000060606722b */ /* 0x000fe40000000006 */
[----:B------:R-:W-:-:S06]  /*e2f0*/  @P0 DSETP.LT.XOR P4, PT, R28, RZ, !P1 ;  /* 0x000000ff1c00022a */ /* 0x000fcc0004f81800 */
[----:B------:R-:W-:Y:S01]  /*e300*/  FSETP.GEU.AND P1, PT, |R11|, 6.5827683646048100446e-37, PT ;  /* 0x036000000b00780b */ /* 0x000fe20003f2e200 */
        /* <DEDUP_REMOVED lines=14> */
[----:B------:R-:W-:Y:S05]  /*e3f0*/  CALL.REL.NOINC `($__internal_14_$__cuda_sm20_div_rn_f64_full) ;  /* 0x0000001400547944 */ /* 0x000fea0003c00000 */
[----:B------:R-:W-:Y:S01]  /*e400*/  IMAD.MOV.U32 R2, RZ, RZ, R12 ;  /* 0x000000ffff027224 */ /* 0x000fe200078e000c */
[----:B------:R-:W-:-:S07]  /*e410*/  MOV R3, R13 ;  /* 0x0000000d00037202 */ /* 0x000fce0000000f00 */
.L_x_16830:
[----:B------:R-:W-:Y:S05]  /*e420*/  BSYNC.RECONVERGENT B2 ;  /* 0x0000000000027941 */ /* 0x000fea0003800200 */
.L_x_16829:
        /* <DEDUP_REMOVED lines=29> */
[----:B------:R-:W-:-:S07]  /*e600*/  MOV R3, R13 ;  /* 0x0000000d00037202 */ /* 0x000fce0000000f00 */
.L_x_16833:
[----:B------:R-:W-:Y:S05]  /*e610*/  BSYNC.RECONVERGENT B2 ;  /* 0x0000000000027941 */ /* 0x000fea0003800200 */
.L_x_16832:
[----:B------:R-:W-:Y:S01]  /*e620*/  LOP3.LUT R5, RZ, 0x80000000, R3, 0xb8, !PT ;  /* 0x80000000ff057812 */ /* 0x000fe200078eb803 */
[----:B------:R-:W-:Y:S01]  /*e630*/  IMAD.MOV.U32 R4, RZ, RZ, RZ ;  /* 0x000000ffff047224 */ /* 0x000fe200078e00ff */
[----:B------:R-:W-:Y:S06]  /*e640*/  BRA `(.L_x_16834) ;  /* 0x0000000000907947 */ /* 0x000fec0003800000 */
.L_x_16831:
[----:B------:R-:W0:Y:S02]  /*e650*/  FRND.F64.FLOOR R2, R8 ;  /* 0x0000000800027313 */ /* 0x000e240000305800 */
[----:B0-----:R-:W-:Y:S02]  /*e660*/  DADD R4, R8, -R2 ;  /* 0x0000000008047229 */ /* 0x001fe40000000802 */
[----:B------:R-:W-:-:S06]  /*e670*/  DADD R6, R2, 1 ;  /* 0x3ff0000002067429 */ /* 0x000fcc0000000000 */
[----:B------:R-:W-:-:S06]  /*e680*/  DSETP.GT.AND P0, PT, R4, 0.5, PT ;  /* 0x3fe000000400742a */ /* 0x000fcc0003f04000 */
[----:B------:R-:W-:Y:S02]  /*e690*/  FSEL R4, R6, R2, P0 ;  /* 0x0000000206047208 */ /* 0x000fe40000000000 */
[----:B------:R-:W-:Y:S01]  /*e6a0*/  FSEL R5, R7, R3, P0 ;  /* 0x0000000307057208 */ /* 0x000fe20000000000 */
[----:B------:R-:W-:Y:S06]  /*e6b0*/  BRA `(.L_x_16834) ;  /* 0x0000000000747947 */ /* 0x000fec0003800000 */
.L_x_16821:
[----:B------:R-:W3:Y:S01]  /*e6c0*/  MUFU.RCP64H R3, R29 ;  /* 0x0000001d00037308 */ /* 0x000ee20000001800 */
[----:B------:R-:W-:Y:S01]  /*e6d0*/  IMAD.MOV.U32 R2, RZ, RZ, 0x1 ;  /* 0x00000001ff027424 */ /* 0x000fe200078e00ff */
[----:B------:R-:W0:Y:S01]  /*e6e0*/  LDCU.64 UR4, c[0x0][0x598] ;  /* 0x0000b300ff0477ac */ /* 0x000e220008000a00 */
[----:B------:R-:W1:Y:S01]  /*e6f0*/  LDC R0, c[0x0][0x59c] ;  /* 0x00016700ff007b82 */ /* 0x000e620000000800 */
[----:B------:R-:W-:Y:S03]  /*e700*/  BSSY.RECONVERGENT B2, `(.L_x_16835) ;  /* 0x0000016000027945 */ /* 0x000fe60003800200 */
[----:B---3--:R-:W-:-:S08]  /*e710*/  DFMA R4, R2, -R28, 1 ;  /* 0x3ff000000204742b */ /* 0x008fd0000000081c */
[----:B------:R-:W-:Y:S01]  /*e720*/  DFMA R4, R4, R4, R4 ;  /* 0x000000040404722b */ /* 0x000fe20000000004 */
[----:B-1----:R-:W-:-:S07]  /*e730*/  FSETP.GEU.AND P1, PT, |R0|, 6.5827683646048100446e-37, PT ;  /* 0x036000000000780b */ /* 0x002fce0003f2e200 */
[----:B------:R-:W-:-:S08]  /*e740*/  DFMA R4, R2, R4, R2 ;  /* 0x000000040204722b */ /* 0x000fd00000000002 */
[----:B------:R-:W-:-:S08]  /*e750*/  DFMA R2, R4, -R28, 1 ;  /* 0x3ff000000402742b */ /* 0x000fd0000000081c */
[----:B------:R-:W-:-:S08]  /*e760*/  DFMA R2, R4, R2, R4 ;  /* 0x000000020402722b */ /* 0x000fd00000000004 */
[----:B0-----:R-:W-:-:S08]  /*e770*/  DMUL R4, R2, UR4 ;  /* 0x0000000402047c28 */ /* 0x001fd00008000000 */
        /* <DEDUP_REMOVED lines=9> */
[----:B0-----:R-:W-:Y:S01]  /*e810*/  IMAD.U32 R8, RZ, RZ, UR4 ;  /* 0x00000004ff087e24 */ /* 0x001fe2000f8e00ff */
[----:B------:R-:W-:-:S07]  /*e820*/  MOV R9, UR5 ;  /* 0x0000000500097c02 */ /* 0x000fce0008000f00 */
[----:B------:R-:W-:Y:S05]  /*e830*/  CALL.REL.NOINC `($__internal_14_$__cuda_sm20_div_rn_f64_full) ;  /* 0x0000001000447944 */ /* 0x000fea0003c00000 */
[----:B------:R-:W-:Y:S02]  /*e840*/  IMAD.MOV.U32 R2, RZ, RZ, R12 ;  /* 0x000000ffff027224 */ /* 0x000fe400078e000c */
[----:B------:R-:W-:-:S07]  /*e850*/  IMAD.MOV.U32 R3, RZ, RZ, R13 ;  /* 0x000000ffff037224 */ /* 0x000fce00078e000d */
.L_x_16836:
[----:B------:R-:W-:Y:S05]  /*e860*/  BSYNC.RECONVERGENT B2 ;  /* 0x0000000000027941 */ /* 0x000fea0003800200 */
.L_x_16835:
[----:B------:R-:W-:Y:S01]  /*e870*/  MOV R4, R2 ;  /* 0x0000000200047202 */ /* 0x000fe20000000f00 */
[----:B------:R-:W-:-:S07]  /*e880*/  IMAD.MOV.U32 R5, RZ, RZ, R3 ;  /* 0x000000ffff057224 */ /* 0x000fce00078e0003 */
.L_x_16834:
[----:B------:R-:W-:Y:S05]  /*e890*/  BSYNC.RECONVERGENT B1 ;  /* 0x0000000000017941 */ /* 0x000fea0003800200 */
.L_x_16820:
        /* <DEDUP_REMOVED lines=14> */
.L_x_16840:
[----:B------:R-:W0:Y:S02]  /*e980*/  F2I.S64.F64.TRUNC R4, R4 ;  /* 0x0000000400047311 */ /* 0x000e24000030d900 */
[----:B0-----:R-:W-:-:S05]  /*e990*/  IMAD.MOV.U32 R3, RZ, RZ, R4 ;  /* 0x000000ffff037224 */ /* 0x001fca00078e0004 */
[----:B------:R-:W-:Y:S01]  /*e9a0*/  STG.E.U8 desc[UR36][R16.64], R3 ;  /* 0x0000000310007986 */ /* 0x000fe2000c101124 */
[----:B------:R-:W-:Y:S05]  /*e9b0*/  EXIT ;  /* 0x000000000000794d */ /* 0x000fea0003800000 */
.L_x_16839:
        /* <DEDUP_REMOVED lines=9> */
.L_x_16843:
[----:B------:R-:W0:Y:S02]  /*ea50*/  F2I.F64.TRUNC R5, R4 ;  /* 0x0000000400057311 */ /* 0x000e24000030d100 */
[----:B0-----:R-:W-:Y:S01]  /*ea60*/  STG.E desc[UR36][R16.64], R5 ;  /* 0x0000000510007986 */ /* 0x001fe2000c101924 */
[----:B------:R-:W-:Y:S05]  /*ea70*/  EXIT ;  /* 0x000000000000794d */ /* 0x000fea0003800000 */
.L_x_16842:
[----:B------:R-:W0:Y:S02]  /*ea80*/  F2I.F64.TRUNC R5, R4 ;  /* 0x0000000400057311 */ /* 0x000e24000030d100 */
[----:B0-----:R-:W-:Y:S01]  /*ea90*/  STG.E.U16 desc[UR36][R16.64], R5 ;  /* 0x0000000510007986 */ /* 0x001fe2000c101524 */
[----:B------:R-:W-:Y:S05]  /*eaa0*/  EXIT ;  /* 0x000000000000794d */ /* 0x000fea0003800000 */
.L_x_16838:
        /* <DEDUP_REMOVED lines=13> */
.L_x_16845:
        /* <DEDUP_REMOVED lines=8> */
.L_x_16844:
        /* <DEDUP_REMOVED lines=14> */
.L_x_16847:
        /* <DEDUP_REMOVED lines=9> */
.L_x_16846:
[----:B------:R-:W-:Y:S01]  /*ed70*/  STG.E.64 desc[UR36][R16.64], R4 ;  /* 0x0000000410007986 */ /* 0x000fe2000c101b24 */
[----:B------:R-:W-:Y:S05]  /*ed80*/  EXIT ;  /* 0x000000000000794d */ /* 0x000fea0003800000 */
.L_x_16837:
        /* <DEDUP_REMOVED lines=13> */
.L_x_16851:
        /* <DEDUP_REMOVED lines=21> */
.L_x_16854:
[----:B------:R-:W-:-:S04]  /*efb0*/  SHF.R.U32.HI R3, RZ, 0x18, R3 ;  /* 0x00000018ff037819 */ /* 0x000fc80000011603 */
[----:B------:R-:W-:-:S04]  /*efc0*/  LOP3.LUT R0, R0, 0x80, R3, 0xf8, !PT ;  /* 0x0000008000007812 */ /* 0x000fc800078ef803 */
[----:B------:R-:W-:-:S07]  /*efd0*/  PRMT R8, R0, 0x7610, R8 ;  /* 0x0000761000087816 */ /* 0x000fce0000000008 */
.L_x_16853:
[----:B------:R-:W-:Y:S05]  /*efe0*/  BSYNC.RECONVERGENT B0 ;  /* 0x0000000000007941 */ /* 0x000fea0003800200 */
.L_x_16852:
[----:B------:R-:W-:Y:S01]  /*eff0*/  STG.E.U8 desc[UR36][R16.64], R8 ;  /* 0x0000000810007986 */ /* 0x000fe2000c101124 */
[----:B------:R-:W-:Y:S05]  /*f000*/  EXIT ;  /* 0x000000000000794d */ /* 0x000fea0003800000 */
.L_x_16850:
        /* <DEDUP_REMOVED lines=21> */
.L_x_16857:
[----:B------:R-:W-:-:S04]  /*f160*/  SHF.R.U32.HI R3, RZ, 0x18, R3 ;  /* 0x00000018ff037819 */ /* 0x000fc80000011603 */
[----:B------:R-:W-:-:S04]  /*f170*/  LOP3.LUT R0, R0, 0x80, R3, 0xf8, !PT ;  /* 0x0000008000007812 */ /* 0x000fc800078ef803 */
[----:B------:R-:W-:-:S07]  /*f180*/  PRMT R8, R0, 0x7610, R8 ;  /* 0x0000761000087816 */ /* 0x000fce0000000008 */
.L_x_16856:
[----:B------:R-:W-:Y:S05]  /*f190*/  BSYNC.RECONVERGENT B0 ;  /* 0x0000000000007941 */ /* 0x000fea0003800200 */
.L_x_16855:
[----:B------:R-:W-:Y:S01]  /*f1a0*/  STG.E.U8 desc[UR36][R16.64], R8 ;  /* 0x0000000810007986 */ /* 0x000fe2000c101124 */
[----:B------:R-:W-:Y:S05]  /*f1b0*/  EXIT ;  /* 0x000000000000794d */ /* 0x000fea0003800000 */
.L_x_16849:
        /* <DEDUP_REMOVED lines=26> */
.L_x_16859:
[----:B------:R-:W0:Y:S02]  /*f360*/  F2I.U64.F64.TRUNC R4, R4 ;  /* 0x0000000400047311 */ /* 0x000e24000030d800 */
[----:B0-----:R-:W-:Y:S01]  /*f370*/  STG.E.64 desc[UR36][R16.64], R4 ;  /* 0x0000000410007986 */ /* 0x001fe2000c101b24 */
[----:B------:R-:W-:Y:S05]  /*f380*/  EXIT ;  /* 0x000000000000794d */ /* 0x000fea0003800000 */
.L_x_16858:
[----:B------:R-:W0:Y:S02]  /*f390*/  F2I.U32.F64.TRUNC R5, R4 ;  /* 0x0000000400057311 */ /* 0x000e24000030d000 */
[----:B0-----:R-:W-:Y:S01]  /*f3a0*/  STG.E desc[UR36][R16.64], R5 ;  /* 0x0000000510007986 */ /* 0x001fe2000c101924 */
[----:B------:R-:W-:Y:S05]  /*f3b0*/  EXIT ;  /* 0x000000000000794d */ /* 0x000fea0003800000 */
.L_x_16848:
        /* <DEDUP_REMOVED lines=10> */
.L_x_16861:
[----:B------:R-:W-:-:S05]  /*f460*/  CS2R R6, SRZ ;  /* 0x0000000000067805 */ /* 0x000fca000001ff00 */
[----:B------:R-:W-:Y:S01]  /*f470*/  STG.E.128 desc[UR36][R16.64], R4 ;  /* 0x0000000410007986 */ /* 0x000fe2000c101d24 */
[----:B------:R-:W-:Y:S05]  /*f480*/  EXIT ;  /* 0x000000000000794d */ /* 0x000fea0003800000 */
.L_x_16860:
[----:B------:R-:W-:-:S09]  /*f490*/  UISETP.NE.AND UP0, UPT, UR4, 0xf, UPT ;  /* 0x0000000f0400788c */ /* 0x000fd2000bf05270 */
[----:B------:R-:W-:Y:S05]  /*f4a0*/  BRA.U !UP0, `(.L_x_16862) ;  /* 0x0000000508087547 */ /* 0x000fea000b800000 */
[----:B------:R-:W-:-:S09]  /*f4b0*/  UISETP.NE.AND UP0, UPT, UR4, 0x17, UPT ;  /* 0x000000170400788c */ /* 0x000fd2000bf05270 */
[----:B------:R-:W-:Y:S05]  /*f4c0*/  BRA.U !UP0, `(.L_x_16863) ;  /* 0x0000000108a07547 */ /* 0x000fea000b800000 */
[----:B------:R-:W-:-:S09]  /*f4d0*/  UISETP.NE.AND UP0, UPT, UR4, 0x18, UPT ;  /* 0x000000180400788c */ /* 0x000fd2000bf05270 */
[----:B------:R-:W-:Y:S05]  /*f4e0*/  BRA.U !UP0, `(.L_x_16864) ;  /* 0x0000000108447547 */ /* 0x000fea000b800000 */
.L_x_16841:
        /* <DEDUP_REMOVED lines=16> */
.L_x_16865:
[----:B------:R-:W-:Y:S05]  /*f5f0*/  EXIT ;  /* 0x000000000000794d */ /* 0x000fea0003800000 */
.L_x_16864:
        /* <DEDUP_REMOVED lines=17> */
.L_x_16867:
[----:B------:R-:W-:Y:S05]  /*f710*/  BSYNC.RECONVERGENT B0 ;  /* 0x0000000000007941 */ /* 0x000fea0003800200 */
.L_x_16866:
[----:B------:R-:W-:-:S05]  /*f720*/  LOP3.LUT R3, R0, 0x80, R3, 0xf8, !PT ;  /* 0x0000008000037812 */ /* 0x000fca00078ef803 */
[----:B------:R-:W-:Y:S01]  /*f730*/  STG.E.U8 desc[UR36][R16.64], R3 ;  /* 0x0000000310007986 */ /* 0x000fe2000c101124 */
[----:B------:R-:W-:Y:S05]  /*f740*/  EXIT ;  /* 0x000000000000794d */ /* 0x000fea0003800000 */
.L_x_16863:
        /* <DEDUP_REMOVED lines=16> */
.L_x_16869:
[----:B------:R-:W-:Y:S01]  /*f850*/  IMAD.MOV.U32 R0, RZ, RZ, 0x7f ;  /* 0x0000007fff007424 */ /* 0x000fe200078e00ff */
[----:B------:R-:W-:-:S04]  /*f860*/  ISETP.GT.U32.AND P0, PT, R2, 0x7f800000, PT ;  /* 0x7f8000000200780c */ /* 0x000fc80003f04070 */
[----:B------:R-:W-:-:S09]  /*f870*/  SEL R0, R0, 0x7c, P0 ;  /* 0x0000007c00007807 */ /* 0x000fd20000000000 */
.L_x_16870:
[----:B------:R-:W-:Y:S05]  /*f880*/  BSYNC.RECONVERGENT B0 ;  /* 0x0000000000007941 */ /* 0x000fea0003800200 */
.L_x_16868:
[----:B------:R-:W-:-:S04]  /*f890*/  SHF.R.U32.HI R3, RZ, 0x18, R3 ;  /* 0x00000018ff037819 */ /* 0x000fc80000011603 */
[----:B------:R-:W-:-:S05]  /*f8a0*/  LOP3.LUT R3, R0, 0x80, R3, 0xf8, !PT ;  /* 0x0000008000037812 */ /* 0x000fca00078ef803 */
[----:B------:R-:W-:Y:S01]  /*f8b0*/  STG.E.U8 desc[UR36][R16.64], R3 ;  /* 0x0000000310007986 */ /* 0x000fe2000c101124 */
[----:B------:R-:W-:Y:S05]  /*f8c0*/  EXIT ;  /* 0x000000000000794d */ /* 0x000fea0003800000 */
.L_x_16862:
        /* <DEDUP_REMOVED lines=8> */
        .weak           $__internal_14_$__cuda_sm20_div_rn_f64_full
        .type           $__internal_14_$__cuda_sm20_div_rn_f64_full,@function
        .size           $__internal_14_$__cuda_sm20_div_rn_f64_full,(.L_x_36963 - $__internal_14_$__cuda_sm20_div_rn_f64_full)
$__internal_14_$__cuda_sm20_div_rn_f64_full:
        /* <DEDUP_REMOVED lines=10> */
[----:B------:R-:W-:Y:S02]  /*f9f0*/  @!P0 DMUL R4, R6, 8.98846567431157953865e+307 ;  /* 0x7fe0000006048828 */ /* 0x000fe40000000000 */
[----:B------:R-:W-:Y:S01]  /*fa00*/  IMAD.MOV.U32 R30, RZ, RZ, R3 ;  /* 0x000000ffff1e7224 */ /* 0x000fe200078e0003 */
[----:B------:R-:W-:Y:S01]  /*fa10*/  ISETP.GE.U32.AND P3, PT, R3, R31, PT ;  /* 0x0000001f0300720c */ /* 0x000fe20003f66070 */
[----:B------:R-:W-:Y:S01]  /*fa20*/  @!P1 IMAD.MOV.U32 R20, RZ, RZ, RZ ;  /* 0x000000ffff149224 */ /* 0x000fe200078e00ff */
[----:B------:R-:W-:Y:S01]  /*fa30*/  @!P1 LOP3.LUT R12, R7, 0x7ff00000, RZ, 0xc0, !PT ;  /* 0x7ff00000070c9812 */ /* 0x000fe200078ec0ff */
[----:B------:R-:W0:Y:S03]  /*fa40*/  MUFU.RCP64H R11, R5 ;  /* 0x00000005000b7308 */ /* 0x000e260000001800 */
[----:B------:R-:W-:-:S02]  /*fa50*/  @!P1 ISETP.GE.U32.AND P2, PT, R3, R12, PT ;  /* 0x0000000c0300920c */ /* 0x000fc40003f46070 */
[----:B------:R-:W-:Y:S02]  /*fa60*/  @!P0 LOP3.LUT R31, R5, 0x7ff00000, RZ, 0xc0, !PT ;  /* 0x7ff00000051f8812 */ /* 0x000fe400078ec0ff */
[----:B------:R-:W-:-:S03]  /*fa70*/  @!P1 SEL R13, R26, 0x63400000, !P2 ;  /* 0x634000001a0d9807 */ /* 0x000fc60005000000 */
[----:B------:R-:W-:Y:S01]  /*fa80*/  VIADD R33, R31, 0xffffffff ;  /* 0xffffffff1f217836 */ /* 0x000fe20000000000 */
        /* <DEDUP_REMOVED lines=46> */
.L_x_16872:
        /* <DEDUP_REMOVED lines=16> */
.L_x_16875:
[----:B------:R-:W-:Y:S01]  /*fe70*/  LOP3.LUT R13, R7, 0x80000, RZ, 0xfc, !PT ;  /* 0x00080000070d7812 */ /* 0x000fe200078efcff */
[----:B------:R-:W-:Y:S01]  /*fe80*/  IMAD.MOV.U32 R12, RZ, RZ, R6 ;  /* 0x000000ffff0c7224 */ /* 0x000fe200078e0006 */
[----:B------:R-:W-:Y:S06]  /*fe90*/  BRA `(.L_x_16873) ;  /* 0x0000000000087947 */ /* 0x000fec0003800000 */
.L_x_16874:
[----:B------:R-:W-:Y:S01]  /*fea0*/  LOP3.LUT R13, R9, 0x80000, RZ, 0xfc, !PT ;  /* 0x00080000090d7812 */ /* 0x000fe200078efcff */
[----:B------:R-:W-:-:S07]  /*feb0*/  IMAD.MOV.U32 R12, RZ, RZ, R8 ;  /* 0x000000ffff0c7224 */ /* 0x000fce00078e0008 */
.L_x_16873:
[----:B------:R-:W-:Y:S05]  /*fec0*/  BSYNC.RECONVERGENT B0 ;  /* 0x0000000000007941 */ /* 0x000fea0003800200 */
.L_x_16871:
[----:B------:R-:W-:Y:S01]  /*fed0*/  MOV R4, R0 ;  /* 0x0000000000047202 */ /* 0x000fe20000000f00 */
[----:B------:R-:W-:-:S04]  /*fee0*/  IMAD.MOV.U32 R5, RZ, RZ, 0x0 ;  /* 0x00000000ff057424 */ /* 0x000fc800078e00ff */
[----:B------:R-:W-:Y:S05]  /*fef0*/  RET.REL.NODEC R4 `(_ZN2at6native18elementwise_kernelILi128ELi4EZNS0_15gpu_kernel_implINS0_13AUnaryFunctorIdddZZZNS0_15binary_internal21div_floor_kernel_cudaERNS_18TensorIteratorBaseEENKUlvE1_clEvENKUlvE_clEvEUlddE_EEEEvS6_RKT_EUliE_EEviT1_) ;  /* 0xffffff0004407950 */ /* 0x000fea0003c3ffff */
.L_x_16876:
        /* <DEDUP_REMOVED lines=16> */
.L_x_36963:


//--------------------- .text._ZN2at6native27unrolled_elementwise_kernelINS0_13AUnaryFunctorIdddZZZNS0_15binary_internal21div_floor_kernel_cudaERNS_18TensorIteratorBaseEENKUlvE1_clEvENKUlvE_clEvEUlddE_EESt5arrayIPcLm2EELi4E23TrivialOffsetCalculatorILi1EjESE_NS0_6memory12LoadWithCastILi1EEENSF_13StoreWithCastILi1EEEEEviT_T0_T2_T3_T4_T5_ --------------------------
	.section	.text._ZN2at6native27unrolled_elementwise_kernelINS0_13AUnaryFunctorIdddZZZNS0_15binary_internal21div_floor_kernel_cudaERNS_18TensorIteratorBaseEENKUlvE1_clEvENKUlvE_clEvEUlddE_EESt5arrayIPcLm2EELi4E23TrivialOffsetCalculatorILi1EjESE_NS0_6memory12LoadWithCastILi1EEENSF_13StoreWithCastILi1EEEEEviT_T0_T2_T3_T4_T5_,"ax",@progbits
	.align	128
        .global         _ZN2at6native27unrolled_elementwise_kernelINS0_13AUnaryFunctorIdddZZZNS0_15binary_internal21div_floor_kernel_cudaERNS_18TensorIteratorBaseEENKUlvE1_clEvENKUlvE_clEvEUlddE_EESt5arrayIPcLm2EELi4E23TrivialOffsetCalculatorILi1EjESE_NS0_6memory12LoadWithCastILi1EEENSF_13StoreWithCastILi1EEEEEviT_T0_T2_T3_T4_T5_
        .type           _ZN2at6native27unrolled_elementwise_kernelINS0_13AUnaryFunctorIdddZZZNS0_15binary_internal21div_floor_kernel_cudaERNS_18TensorIteratorBaseEENKUlvE1_clEvENKUlvE_clEvEUlddE_EESt5arrayIPcLm2EELi4E23TrivialOffsetCalculatorILi1EjESE_NS0_6memory12LoadWithCastILi1EEENSF_13StoreWithCastILi1EEEEEviT_T0_T2_T3_T4_T5_,@function
        .size           _ZN2at6native27unrolled_elementwise_kernelINS0_13AUnaryFunctorIdddZZZNS0_15binary_internal21div_floor_kernel_cudaERNS_18TensorIteratorBaseEENKUlvE1_clEvENKUlvE_clEvEUlddE_EESt5arrayIPcLm2EELi4E23TrivialOffsetCalculatorILi1EjESE_NS0_6memory12LoadWithCastILi1EEENSF_13StoreWithCastILi1EEEEEviT_T0_T2_T3_T4_T5_,(.L_x_36964 - _ZN2at6native27unrolled_elementwise_kernelINS0_13AUnaryFunctorIdddZZZNS0_15binary_internal21div_floor_kernel_cudaERNS_18TensorIteratorBaseEENKUlvE1_clEvENKUlvE_clEvEUlddE_EESt5arrayIPcLm2EELi4E23TrivialOffsetCalculatorILi1EjESE_NS0_6memory12LoadWithCastILi1EEENSF_13StoreWithCastILi1EEEEEviT_T0_T2_T3_T4_T5_)
        .other          _ZN2at6native27unrolled_elementwise_kernelINS0_13AUnaryFunctorIdddZZZNS0_15binary_internal21div_floor_kernel_cudaERNS_18TensorIteratorBaseEENKUlvE1_clEvENKUlvE_clEvEUlddE_EESt5arrayIPcLm2EELi4E23TrivialOffsetCalculatorILi1EjESE_NS0_6memory12LoadWithCastILi1EEENSF_13StoreWithCastILi1EEEEEviT_T0_T2_T3_T4_T5_,@"STO_CUDA_ENTRY STV_DEFAULT"
_ZN2at6native27unrolled_elementwise_kernelINS0_13AUnaryFunctorIdddZZZNS0_15binary_internal21div_floor_kernel_cudaERNS_18TensorIteratorBaseEENKUlvE1_clEvENKUlvE_clEvEUlddE_EESt5arrayIPcLm2EELi4E23TrivialOffsetCalculatorILi1EjESE_NS0_6memory12LoadWithCastILi1EEENSF_13StoreWithCastILi1EEEEEviT_T0_T2_T3_T4_T5_:
.text._ZN2at6native27unrolled_elementwise_kernelINS0_13AUnaryFunctorIdddZZZNS0_15binary_internal21div_floor_kernel_cudaERNS_18TensorIteratorBaseEENKUlvE1_clEvENKUlvE_clEvEUlddE_EESt5arrayIPcLm2EELi4E23TrivialOffsetCalculatorILi1EjESE_NS0_6memory12LoadWithCastILi1EEENSF_13StoreWithCastILi1EEEEEviT_T0_T2_T3_T4_T5_:
        /* <DEDUP_REMOVED lines=33> */
.L_x_16883:
[----:B------:R-:W2:Y:S02]  /*0210*/  LDG.E.U8 R4, desc[UR36][R4.64] ;  /* 0x0000002404047981 */ /* 0x000ea4000c1e1100 */
[----:B--2---:R0:W1:Y:S01]  /*0220*/  I2F.F64.U16 R26, R4 ;  /* 0x00000004001a7312 */ /* 0x0040620000101800 */
[----:B------:R-:W-:Y:S05]  /*0230*/  BRA `(.L_x_16885) ;  /* 0x0000000c00647947 */ /* 0x000fea0003800000 */
.L_x_16882:
        /* <DEDUP_REMOVED lines=9> */
.L_x_16887:
[----:B------:R-:W2:Y:S02]  /*02d0*/  LDG.E R4, desc[UR36][R4.64] ;  /* 0x0000002404047981 */ /* 0x000ea4000c1e1900 */
[----:B--2---:R1:W2:Y:S01]  /*02e0*/  I2F.F64 R26, R4 ;  /* 0x00000004001a7312 */ /* 0x0042a20000201c00 */
[----:B------:R-:W-:Y:S05]  /*02f0*/  BRA `(.L_x_16885) ;  /* 0x0000000c00347947 */ /* 0x000fea0003800000 */
.L_x_16886:
[----:B------:R-:W2:Y:S02]  /*0300*/  LDG.E.U16 R4, desc[UR36][R4.64] ;  /* 0x0000002404047981 */ /* 0x000ea4000c1e1500 */
[----:B--2---:R3:W4:Y:S01]  /*0310*/  I2F.F64.S16 R26, R4 ;  /* 0x00000004001a7312 */ /* 0x0047220000101c00 */
[----:B------:R-:W-:Y:S05]  /*0320*/  BRA `(.L_x_16885) ;  /* 0x0000000c00287947 */ /* 0x000fea0003800000 */
.L_x_16881:
        /* <DEDUP_REMOVED lines=10> */
.L_x_16889:
[----:B------:R-:W2:Y:S02]  /*03d0*/  LDG.E.U16 R0, desc[UR36][R4.64] ;  /* 0x0000002404007981 */ /* 0x000ea4000c1e1500 */
[----:B--2---:R-:W-:-:S05]  /*03e0*/  HADD2.F32 R0, -RZ, R0.H0_H0 ;  /* 0x20000000ff007230 */ /* 0x004fca0000004100 */
[----:B------:R-:W-:-:S04]  /*03f0*/  FMUL.FTZ R0, R0, 1 ;  /* 0x3f80000000007820 */ /* 0x000fc80000410000 */
[----:B------:R0:W1:Y:S01]  /*0400*/  F2F.F64.F32 R26, R0 ;  /* 0x00000000001a7310 */ /* 0x0000620000201800 */
[----:B------:R-:W-:Y:S05]  /*0410*/  BRA `(.L_x_16885) ;  /* 0x0000000800ec7947 */ /* 0x000fea0003800000 */
.L_x_16888:
        /* <DEDUP_REMOVED lines=10> */
.L_x_16891:
[----:B------:R-:W2:Y:S02]  /*04c0*/  LDG.E.U16 R4, desc[UR36][R4.64] ;  /* 0x0000002404047981 */ /* 0x000ea4000c1e1500 */
[----:B--2---:R-:W-:-:S05]  /*04d0*/  HADD2.F32 R0, -RZ, R4.H0_H0 ;  /* 0x20000004ff007230 */ /* 0x004fca0000004100 */
[----:B------:R-:W-:-:S04]  /*04e0*/  FMUL.FTZ R0, R0, 1 ;  /* 0x3f80000000007820 */ /* 0x000fc80000410000 */
[----:B------:R0:W1:Y:S01]  /*04f0*/  F2F.F64.F32 R26, R0 ;  /* 0x00000000001a7310 */ /* 0x0000620000201800 */
[----:B------:R-:W-:Y:S05]  /*0500*/  BRA `(.L_x_16885) ;  /* 0x0000000800b07947 */ /* 0x000fea0003800000 */
.L_x_16890:
[----:B------:R0:W5:Y:S01]  /*0510*/  LDG.E.64 R26, desc[UR36][R4.64] ;  /* 0x00000024041a7981 */ /* 0x000162000c1e1b00 */
[----:B------:R-:W-:Y:S05]  /*0520*/  BRA `(.L_x_16885) ;  /* 0x0000000800a87947 */ /* 0x000fea0003800000 */
.L_x_16880:
        /* <DEDUP_REMOVED lines=13> */
.L_x_16894:
[----:B------:R0:W5:Y:S01]  /*0600*/  LDG.E.64 R26, desc[UR36][R4.64] ;  /* 0x00000024041a7981 */ /* 0x000162000c1e1b00 */
[----:B------:R-:W-:Y:S05]  /*0610*/  BRA `(.L_x_16885) ;  /* 0x00000008006c7947 */ /* 0x000fea0003800000 */
.L_x_16893:
        /* <DEDUP_REMOVED lines=27> */
.L_x_16896:
        /* <DEDUP_REMOVED lines=15> */
.L_x_16895:
[----:B------:R-:W2:Y:S02]  /*08c0*/  LDG.E.U16 R0, desc[UR36][R4.64] ;  /* 0x0000002404007981 */ /* 0x000ea4000c1e1500 */
[----:B--2---:R-:W-:-:S04]  /*08d0*/  IMAD.U32 R0, R0, 0x10000, RZ ;  /* 0x0001000000007824 */ /* 0x004fc800078e00ff */
[----:B------:R-:W-:-:S04]  /*08e0*/  FMUL.FTZ R0, R0, 1 ;  /* 0x3f80000000007820 */ /* 0x000fc80000410000 */
[----:B------:R0:W1:Y:S01]  /*08f0*/  F2F.F64.F32 R26, R0 ;  /* 0x00000000001a7310 */ /* 0x0000620000201800 */
[----:B------:R-:W-:Y:S05]  /*0900*/  BRA `(.L_x_16885) ;  /* 0x0000000400b07947 */ /* 0x000fea0003800000 */
.L_x_16892:
        /* <DEDUP_REMOVED lines=11> */
.L_x_16899:
        /* <DEDUP_REMOVED lines=21> */
.L_x_16901:
[----:B------:R-:W-:Y:S05]  /*0b10*/  BSYNC.RECONVERGENT B0 ;  /* 0x0000000000007941 */ /* 0x000fea0003800200 */
.L_x_16900:
[----:B------:R-:W-:Y:S01]  /*0b20*/  IMAD.SHL.U32 R0, R0, 0x100000, RZ ;  /* 0x0010000000007824 */ /* 0x000fe200078e00ff */
[----:B------:R-:W-:-:S04]  /*0b30*/  LEA R3, R3, 0x3b800000, 0x17 ;  /* 0x3b80000003037811 */ /* 0x000fc800078eb8ff */
[----:B------:R-:W-:-:S05]  /*0b40*/  LOP3.LUT R0, R3, R0, R7, 0xfe, !PT ;  /* 0x0000000003007212 */ /* 0x000fca00078efe07 */
[----:B------:R-:W-:-:S04]  /*0b50*/  FMUL.FTZ R0, R0, 1 ;  /* 0x3f80000000007820 */ /* 0x000fc80000410000 */
[----:B------:R0:W1:Y:S01]  /*0b60*/  F2F.F64.F32 R26, R0 ;  /* 0x00000000001a7310 */ /* 0x0000620000201800 */
[----:B------:R-:W-:Y:S05]  /*0b70*/  BRA `(.L_x_16885) ;  /* 0x0000000400147947 */ /* 0x000fea0003800000 */
.L_x_16898:
        /* <DEDUP_REMOVED lines=21> */
.L_x_16903:
[----:B------:R-:W-:Y:S05]  /*0cd0*/  BSYNC.RECONVERGENT B0 ;  /* 0x0000000000007941 */ /* 0x000fea0003800200 */
.L_x_16902:
[----:B------:R-:W-:Y:S01]  /*0ce0*/  IMAD.SHL.U32 R0, R0, 0x200000, RZ ;  /* 0x0020000000007824 */ /* 0x000fe200078e00ff */
[----:B------:R-:W-:-:S04]  /*0cf0*/  LEA R3, R3, 0x37800000, 0x17 ;  /* 0x3780000003037811 */ /* 0x000fc800078eb8ff */
[----:B------:R-:W-:-:S05]  /*0d00*/  LOP3.LUT R0, R3, R0, R7, 0xfe, !PT ;  /* 0x0000000003007212 */ /* 0x000fca00078efe07 */
[----:B------:R-:W-:-:S04]  /*0d10*/  FMUL.FTZ R0, R0, 1 ;  /* 0x3f80000000007820 */ /* 0x000fc80000410000 */
[----:B------:R0:W1:Y:S01]  /*0d20*/  F2F.F64.F32 R26, R0 ;  /* 0x00000000001a7310 */ /* 0x0000620000201800 */
[----:B------:R-:W-:Y:S05]  /*0d30*/  BRA `(.L_x_16885) ;  /* 0x0000000000a47947 */ /* 0x000fea0003800000 */
.L_x_16897:
[----:B------:R-:W-:-:S09]  /*0d40*/  UISETP.NE.AND UP0, UPT, UR4, 0x1c, UPT ;  /* 0x0000001c0400788c */ /* 0x000fd2000bf05270 */
[----:B------:R-:W-:Y:S05]  /*0d50*/  BRA.U !UP0, `(.L_x_16904) ;  /* 0x0000000108947547 */ /* 0x000fea000b800000 */
[----:B------:R-:W-:-:S09]  /*0d60*/  UISETP.NE.AND UP0, UPT, UR4, 0x1d, UPT ;  /* 0x0000001d0400788c */ /* 0x000fd2000bf05270 */
[----:B------:R-:W-:Y:S05]  /*0d70*/  BRA.U !UP0, `(.L_x_16905) ;  /* 0x0000000108807547 */ /* 0x000fea000b800000 */
[----:B------:R-:W-:-:S09]  /*0d80*/  UISETP.NE.AND UP0, UPT, UR4, 0x2c, UPT ;  /* 0x0000002c0400788c */ /* 0x000fd2000bf05270 */
[----:B------:R-:W-:Y:S05]  /*0d90*/  BRA.U !UP0, `(.L_x_16906) ;  /* 0x0000000108487547 */ /* 0x000fea000b800000 */
.L_x_16884:
        /* <DEDUP_REMOVED lines=16> */
.L_x_16907:
[----:B------:R-:W-:Y:S01]  /*0ea0*/  CS2R R26, SRZ ;  /* 0x00000000001a7805 */ /* 0x000fe2000001ff00 */
[----:B------:R-:W-:Y:S06]  /*0eb0*/  BRA `(.L_x_16885) ;  /* 0x0000000000447947 */ /* 0x000fec0003800000 */
.L_x_16906:
        /* <DEDUP_REMOVED lines=12> */
.L_x_16905:
[----:B------:R-:W2:Y:S02]  /*0f80*/  LDG.E.64 R26, desc[UR36][R4.64] ;  /* 0x00000024041a7981 */ /* 0x000ea4000c1e1b00 */
[----:B--2---:R-:W0:Y:S01]  /*0f90*/  I2F.F64.U64 R26, R26 ;  /* 0x0000001a001a7312 */ /* 0x004e220000301800 */
[----:B------:R-:W-:Y:S05]  /*0fa0*/  BRA `(.L_x_16885) ;  /* 0x0000000000087947 */ /* 0x000fea0003800000 */
.L_x_16904:
[----:B------:R-:W2:Y:S02]  /*0fb0*/  LDG.E R4, desc[UR36][R4.64] ;  /* 0x0000002404047981 */ /* 0x000ea4000c1e1900 */
[----:B--2---:R0:W1:Y:S02]  /*0fc0*/  I2F.F64.U32 R26, R4 ;  /* 0x00000004001a7312 */ /* 0x0040640000201800 */
.L_x_16885:
[----:B------:R-:W-:Y:S05]  /*0fd0*/  BSYNC.RECONVERGENT B7 ;  /* 0x0000000000077941 */ /* 0x000fea0003800200 */
.L_x_16879:
[----:B------:R-:W-:-:S07]  /*0fe0*/  VIADD R29, R23, 0x80 ;  /* 0x00000080171d7836 */ /* 0x000fce0000000000 */
.L_x_16878:
[----:B------:R-:W-:Y:S05]  /*0ff0*/  BSYNC.RECONVERGENT B6 ;  /* 0x0000000000067941 */ /* 0x000fea0003800200 */
.L_x_16877:
        /* <DEDUP_REMOVED lines=25> */
.L_x_16914:
[----:B------:R-:W3:Y:S02]  /*1190*/  LDG.E.U8 R4, desc[UR36][R4.64] ;  /* 0x0000002404047981 */ /* 0x000ee4000c1e1100 */
[----:B---3--:R0:W1:Y:S01]  /*11a0*/  I2F.F64.U16 R24, R4 ;  /* 0x0000000400187312 */ /* 0x0080620000101800 */
[----:B------:R-:W-:Y:S05]  /*11b0*/  BRA `(.L_x_16916) ;  /* 0x0000000c00647947 */ /* 0x000fea0003800000 */
.L_x_16913:
        /* <DEDUP_REMOVED lines=9> */
.L_x_16918:
[----:B------:R-:W3:Y:S02]  /*1250*/  LDG.E R4, desc[UR36][R4.64] ;  /* 0x0000002404047981 */ /* 0x000ee4000c1e1900 */
[----:B---3--:R0:W1:Y:S01]  /*1260*/  I2F.F64 R24, R4 ;  /* 0x0000000400187312 */ /* 0x0080620000201c00 */
[----:B------:R-:W-:Y:S05]  /*1270*/  BRA `(.L_x_16916) ;  /* 0x0000000c00347947 */ /* 0x000fea0003800000 */
.L_x_16917:
[----:B------:R-:W3:Y:S02]  /*1280*/  LDG.E.U16 R4, desc[UR36][R4.64] ;  /* 0x0000002404047981 */ /* 0x000ee4000c1e1500 */
[----:B---3--:R0:W1:Y:S01]  /*1290*/  I2F.F64.S16 R24, R4 ;  /* 0x0000000400187312 */ /* 0x0080620000101c00 */
[----:B------:R-:W-:Y:S05]  /*12a0*/  BRA `(.L_x_16916) ;  /* 0x0000000c00287947 */ /* 0x000fea0003800000 */
.L_x_16912:
        /* <DEDUP_REMOVED lines=10> */
.L_x_16920:
[----:B------:R-:W3:Y:S02]  /*1350*/  LDG.E.U16 R0, desc[UR36][R4.64] ;  /* 0x0000002404007981 */ /* 0x000ee4000c1e1500 */
[----:B---3--:R-:W-:-:S05]  /*1360*/  HADD2.F32 R0, -RZ, R0.H0_H0 ;  /* 0x20000000ff007230 */ /* 0x008fca0000004100 */
[----:B------:R-:W-:-:S04]  /*1370*/  FMUL.FTZ R0, R0, 1 ;  /* 0x3f80000000007820 */ /* 0x000fc80000410000 */
[----:B------:R0:W1:Y:S01]  /*1380*/  F2F.F64.F32 R24, R0 ;  /* 0x0000000000187310 */ /* 0x0000620000201800 */
[----:B------:R-:W-:Y:S05]  /*1390*/  BRA `(.L_x_16916) ;  /* 0x0000000800ec7947 */ /* 0x000fea0003800000 */
.L_x_16919:
        /* <DEDUP_REMOVED lines=10> */
.L_x_16922:
[----:B------:R-:W3:Y:S02]  /*1440*/  LDG.E.U16 R4, desc[UR36][R4.64] ;  /* 0x0000002404047981 */ /* 0x000ee4000c1e1500 */
[----:B---3--:R-:W-:-:S05]  /*1450*/  HADD2.F32 R0, -RZ, R4.H0_H0 ;  /* 0x20000004ff007230 */ /* 0x008fca0000004100 */
[----:B------:R-:W-:-:S04]  /*1460*/  FMUL.FTZ R0, R0, 1 ;  /* 0x3f80000000007820 */ /* 0x000fc80000410000 */
[----:B------:R0:W1:Y:S01]  /*1470*/  F2F.F64.F32 R24, R0 ;  /* 0x0000000000187310 */ /* 0x0000620000201800 */
[----:B------:R-:W-:Y:S05]  /*1480*/  BRA `(.L_x_16916) ;  /* 0x0000000800b07947 */ /* 0x000fea0003800000 */
.L_x_16921:
[----:B------:R0:W5:Y:S01]  /*1490*/  LDG.E.64 R24, desc[UR36][R4.64] ;  /* 0x0000002404187981 */ /* 0x000162000c1e1b00 */
[----:B------:R-:W-:Y:S05]  /*14a0*/  BRA `(.L_x_16916) ;  /* 0x0000000800a87947 */ /* 0x000fea0003800000 */
.L_x_16911:
        /* <DEDUP_REMOVED lines=13> */
.L_x_16925:
[----:B------:R0:W5:Y:S01]  /*1580*/  LDG.E.64 R24, desc[UR36][R4.64] ;  /* 0x0000002404187981 */ /* 0x000162000c1e1b00 */
[----:B------:R-:W-:Y:S05]  /*1590*/  BRA `(.L_x_16916) ;  /* 0x00000008006c7947 */ /* 0x000fea0003800000 */
.L_x_16924:
        /* <DEDUP_REMOVED lines=27> */
.L_x_16927:
        /* <DEDUP_REMOVED lines=15> */
.L_x_16926:
[----:B------:R-:W3:Y:S02]  /*1840*/  LDG.E.U16 R0, desc[UR36][R4.64] ;  /* 0x0000002404007981 */ /* 0x000ee4000c1e1500 */
[----:B---3--:R-:W-:-:S04]  /*1850*/  IMAD.U32 R0, R0, 0x10000, RZ ;  /* 0x0001000000007824 */ /* 0x008fc800078e00ff */
[----:B------:R-:W-:-:S04]  /*1860*/  FMUL.FTZ R0, R0, 1 ;  /* 0x3f80000000007820 */ /* 0x000fc80000410000 */
[----:B------:R0:W1:Y:S01]  /*1870*/  F2F.F64.F32 R24, R0 ;  /* 0x0000000000187310 */ /* 0x0000620000201800 */
[----:B------:R-:W-:Y:S05]  /*1880*/  BRA `(.L_x_16916) ;  /* 0x0000000400b07947 */ /* 0x000fea0003800000 */
.L_x_16923:
        /* <DEDUP_REMOVED lines=11> */
.L_x_16930:
        /* <DEDUP_REMOVED lines=21> */
.L_x_16932:
[----:B------:R-:W-:Y:S05]  /*1a90*/  BSYNC.RECONVERGENT B0 ;  /* 0x0000000000007941 */ /* 0x000fea0003800200 */
.L_x_16931:
[----:B------:R-:W-:Y:S01]  /*1aa0*/  IMAD.SHL.U32 R0, R0, 0x100000, RZ ;  /* 0x0010000000007824 */ /* 0x000fe200078e00ff */
[----:B------:R-:W-:-:S04]  /*1ab0*/  LEA R3, R3, 0x3b800000, 0x17 ;  /* 0x3b80000003037811 */ /* 0x000fc800078eb8ff */
[----:B------:R-:W-:-:S05]  /*1ac0*/  LOP3.LUT R0, R3, R0, R7, 0xfe, !PT ;  /* 0x0000000003007212 */ /* 0x000fca00078efe07 */
[----:B------:R-:W-:-:S04]  /*1ad0*/  FMUL.FTZ R0, R0, 1 ;  /* 0x3f80000000007820 */ /* 0x000fc80000410000 */
[----:B------:R0:W1:Y:S01]  /*1ae0*/  F2F.F64.F32 R24, R0 ;  /* 0x0000000000187310 */ /* 0x0000620000201800 */
[----:B------:R-:W-:Y:S05]  /*1af0*/  BRA `(.L_x_16916) ;  /* 0x0000000400147947 */ /* 0x000fea0003800000 */
.L_x_16929:
        /* <DEDUP_REMOVED lines=21> */
.L_x_16934:
[----:B------:R-:W-:Y:S05]  /*1c50*/  BSYNC.RECONVERGENT B0 ;  /* 0x0000000000007941 */ /* 0x000fea0003800200 */
.L_x_16933:
[----:B------:R-:W-:Y:S01]  /*1c60*/  IMAD.SHL.U32 R0, R0, 0x200000, RZ ;  /* 0x0020000000007824 */ /* 0x000fe200078e00ff */
[----:B------:R-:W-:-:S04]  /*1c70*/  LEA R3, R3, 0x37800000, 0x17 ;  /* 0x3780000003037811 */ /* 0x000fc800078eb8ff */
[----:B------:R-:W-:-:S05]  /*1c80*/  LOP3.LUT R0, R3, R0, R7, 0xfe, !PT ;  /* 0x0000000003007212 */ /* 0x000fca00078efe07 */
[----:B------:R-:W-:-:S04]  /*1c90*/  FMUL.FTZ R0, R0, 1 ;  /* 0x3f80000000007820 */ /* 0x000fc80000410000 */
[----:B------:R0:W1:Y:S01]  /*1ca0*/  F2F.F64.F32 R24, R0 ;  /* 0x0000000000187310 */ /* 0x0000620000201800 */
[----:B------:R-:W-:Y:S05]  /*1cb0*/  BRA `(.L_x_16916) ;  /* 0x0000000000a47947 */ /* 0x000fea0003800000 */
.L_x_16928:
        /* <DEDUP_REMOVED lines=18> */
.L_x_16915:
        /* <DEDUP_REMOVED lines=16> */
.L_x_16937:
[----:B------:R-:W-:Y:S01]  /*1ee0*/  CS2R R24, SRZ ;  /* 0x0000000000187805 */ /* 0x000fe2000001ff00 */
[----:B------:R-:W-:Y:S06]  /*1ef0*/  BRA `(.L_x_16916) ;  /* 0x0000000000147947 */ /* 0x000fec0003800000 */
.L_x_16936:
[----:B------:R-:W3:Y:S02]  /*1f00*/  LDG.E.64 R24, desc[UR36][R4.64] ;  /* 0x0000002404187981 */ /* 0x000ee4000c1e1b00 */
[----:B---3--:R-:W0:Y:S01]  /*1f10*/  I2F.F64.U64 R24, R24 ;  /* 0x0000001800187312 */ /* 0x008e220000301800 */
[----:B------:R-:W-:Y:S05]  /*1f20*/  BRA `(.L_x_16916) ;  /* 0x0000000000087947 */ /* 0x000fea0003800000 */
.L_x_16935:
[----:B------:R-:W3:Y:S02]  /*1f30*/  LDG.E R4, desc[UR36][R4.64] ;  /* 0x0000002404047981 */ /* 0x000ee4000c1e1900 */
[----:B---3--:R0:W1:Y:S02]  /*1f40*/  I2F.F64.U32 R24, R4 ;  /* 0x0000000400187312 */ /* 0x0080640000201800 */
.L_x_16916:
[----:B------:R-:W-:Y:S05]  /*1f50*/  BSYNC.RECONVERGENT B7 ;  /* 0x0000000000077941 */ /* 0x000fea0003800200 */
.L_x_16910:
[----:B------:R-:W-:-:S07]  /*1f60*/  VIADD R29, R29, 0x80 ;  /* 0x000000801d1d7836 */ /* 0x000fce0000000000 */
.L_x_16909:
[----:B------:R-:W-:Y:S05]  /*1f70*/  BSYNC.RECONVERGENT B6 ;  /* 0x0000000000067941 */ /* 0x000fea0003800200 */
.L_x_16908:
        /* <DEDUP_REMOVED lines=25> */
.L_x_16944:
[----:B------:R-:W3:Y:S02]  /*2110*/  LDG.E.U8 R4, desc[UR36][R4.64] ;  /* 0x0000002404047981 */ /* 0x000ee4000c1e1100 */
[----:B---3--:R0:W1:Y:S01]  /*2120*/  I2F.F64.U16 R18, R4 ;  /* 0x0000000400127312 */ /* 0x0080620000101800 */
[----:B------:R-:W-:Y:S05]  /*2130*/  BRA `(.L_x_16946) ;  /* 0x0000000c00647947 */ /* 0x000fea0003800000 */
.L_x_16943:
        /* <DEDUP_REMOVED lines=9> */
.L_x_16948:
[----:B------:R-:W3:Y:S02]  /*21d0*/  LDG.E R4, desc[UR36][R4.64] ;  /* 0x0000002404047981 */ /* 0x000ee4000c1e1900 */
[----:B---3--:R1:W3:Y:S01]  /*21e0*/  I2F.F64 R18, R4 ;  /* 0x0000000400127312 */ /* 0x0082e20000201c00 */
[----:B------:R-:W-:Y:S05]  /*21f0*/  BRA `(.L_x_16946) ;  /* 0x0000000c00347947 */ /* 0x000fea0003800000 */
.L_x_16947:
[----:B------:R-:W3:Y:S02]  /*2200*/  LDG.E.U16 R4, desc[UR36][R4.64] ;  /* 0x0000002404047981 */ /* 0x000ee4000c1e1500 */
[----:B---3--:R0:W1:Y:S01]  /*2210*/  I2F.F64.S16 R18, R4 ;  /* 0x0000000400127312 */ /* 0x0080620000101c00 */
[----:B------:R-:W-:Y:S05]  /*2220*/  BRA `(.L_x_16946) ;  /* 0x0000000c00287947 */ /* 0x000fea0003800000 */
.L_x_16942:
        /* <DEDUP_REMOVED lines=10> */
.L_x_16950:
[----:B------:R-:W3:Y:S02]  /*22d0*/  LDG.E.U16 R0, desc[UR36][R4.64] ;  /* 0x0000002404007981 */ /* 0x000ee4000c1e1500 */
[----:B---3--:R-:W-:-:S05]  /*22e0*/  HADD2.F32 R0, -RZ, R0.H0_H0 ;  /* 0x20000000ff007230 */ /* 0x008fca0000004100 */
[----:B------:R-:W-:-:S04]  /*22f0*/  FMUL.FTZ R0, R0, 1 ;  /* 0x3f80000000007820 */ /* 0x000fc80000410000 */
[----:B------:R0:W1:Y:S01]  /*2300*/  F2F.F64.F32 R18, R0 ;  /* 0x0000000000127310 */ /* 0x0000620000201800 */
[----:B------:R-:W-:Y:S05]  /*2310*/  BRA `(.L_x_16946) ;  /* 0x0000000800ec7947 */ /* 0x000fea0003800000 */
.L_x_16949:
        /* <DEDUP_REMOVED lines=10> */
.L_x_16952:
[----:B------:R-:W3:Y:S02]  /*23c0*/  LDG.E.U16 R4, desc[UR36][R4.64] ;  /* 0x0000002404047981 */ /* 0x000ee4000c1e1500 */
[----:B---3--:R-:W-:-:S05]  /*23d0*/  HADD2.F32 R0, -RZ, R4.H0_H0 ;  /* 0x20000004ff007230 */ /* 0x008fca0000004100 */
[----:B------:R-:W-:-:S04]  /*23e0*/  FMUL.FTZ R0, R0, 1 ;  /* 0x3f80000000007820 */ /* 0x000fc80000410000 */
[----:B------:R0:W1:Y:S01]  /*23f0*/  F2F.F64.F32 R18, R0 ;  /* 0x0000000000127310 */ /* 0x0000620000201800 */
[----:B------:R-:W-:Y:S05]  /*2400*/  BRA `(.L_x_16946) ;  /* 0x0000000800b07947 */ /* 0x000fea0003800000 */
.L_x_16951:
[----:B------:R0:W5:Y:S01]  /*2410*/  LDG.E.64 R18, desc[UR36][R4.64] ;  /* 0x0000002404127981 */ /* 0x000162000c1e1b00 */
[----:B------:R-:W-:Y:S05]  /*2420*/  BRA `(.L_x_16946) ;  /* 0x0000000800a87947 */ /* 0x000fea0003800000 */
.L_x_16941:
        /* <DEDUP_REMOVED lines=13> */
.L_x_16955:
[----:B------:R0:W5:Y:S01]  /*2500*/  LDG.E.64 R18, desc[UR36][R4.64] ;  /* 0x0000002404127981 */ /* 0x000162000c1e1b00 */
[----:B------:R-:W-:Y:S05]  /*2510*/  BRA `(.L_x_16946) ;  /* 0x00000008006c7947 */ /* 0x000fea0003800000 */
.L_x_16954:
        /* <DEDUP_REMOVED lines=27> */
.L_x_16957:
        /* <DEDUP_REMOVED lines=15> */
.L_x_16956:
[----:B------:R-:W3:Y:S02]  /*27c0*/  LDG.E.U16 R0, desc[UR36][R4.64] ;  /* 0x0000002404007981 */ /* 0x000ee4000c1e1500 */
[----:B---3--:R-:W-:-:S04]  /*27d0*/  IMAD.U32 R0, R0, 0x10000, RZ ;  /* 0x0001000000007824 */ /* 0x008fc800078e00ff */
[----:B------:R-:W-:-:S04]  /*27e0*/  FMUL.FTZ R0, R0, 1 ;  /* 0x3f80000000007820 */ /* 0x000fc80000410000 */
[----:B------:R0:W1:Y:S01]  /*27f0*/  F2F.F64.F32 R18, R0 ;  /* 0x0000000000127310 */ /* 0x0000620000201800 */
[----:B------:R-:W-:Y:S05]  /*2800*/  BRA `(.L_x_16946) ;  /* 0x0000000400b07947 */ /* 0x000fea0003800000 */
.L_x_16953:
        /* <DEDUP_REMOVED lines=11> */
.L_x_16960:
        /* <DEDUP_REMOVED lines=21> */
.L_x_16962:
[----:B------:R-:W-:Y:S05]  /*2a10*/  BSYNC.RECONVERGENT B0 ;  /* 0x0000000000007941 */ /* 0x000fea0003800200 */
.L_x_16961:
[----:B------:R-:W-:Y:S01]  /*2a20*/  IMAD.SHL.U32 R0, R0, 0x100000, RZ ;  /* 0x0010000000007824 */ /* 0x000fe200078e00ff */
[----:B------:R-:W-:-:S04]  /*2a30*/  LEA R3, R3, 0x3b800000, 0x17 ;  /* 0x3b80000003037811 */ /* 0x000fc800078eb8ff */
[----:B------:R-:W-:-:S05]  /*2a40*/  LOP3.LUT R0, R3, R0, R7, 0xfe, !PT ;  /* 0x0000000003007212 */ /* 0x000fca00078efe07 */
[----:B------:R-:W-:-:S04]  /*2a50*/  FMUL.FTZ R0, R0, 1 ;  /* 0x3f80000000007820 */ /* 0x000fc80000410000 */
[----:B------:R0:W1:Y:S01]  /*2a60*/  F2F.F64.F32 R18, R0 ;  /* 0x0000000000127310 */ /* 0x0000620000201800 */
[----:B------:R-:W-:Y:S05]  /*2a70*/  BRA `(.L_x_16946) ;  /* 0x0000000400147947 */ /* 0x000fea0003800000 */
.L_x_16959:
        /* <DEDUP_REMOVED lines=21> */
.L_x_16964:
[----:B------:R-:W-:Y:S05]  /*2bd0*/  BSYNC.RECONVERGENT B0 ;  /* 0x0000000000007941 */ /* 0x000fea0003800200 */
.L_x_16963:
[----:B------:R-:W-:Y:S01]  /*2be0*/  IMAD.SHL.U32 R0, R0, 0x200000, RZ ;  /* 0x0020000000007824 */ /* 0x000fe200078e00ff */
[----:B------:R-:W-:-:S04]  /*2bf0*/  LEA R3, R3, 0x37800000, 0x17 ;  /* 0x3780000003037811 */ /* 0x000fc800078eb8ff */
[----:B------:R-:W-:-:S05]  /*2c00*/  LOP3.LUT R0, R3, R0, R7, 0xfe, !PT ;  /* 0x0000000003007212 */ /* 0x000fca00078efe07 */
[----:B------:R-:W-:-:S04]  /*2c10*/  FMUL.FTZ R0, R0, 1 ;  /* 0x3f80000000007820 */ /* 0x000fc80000410000 */
[----:B------:R0:W1:Y:S01]  /*2c20*/  F2F.F64.F32 R18, R0 ;  /* 0x0000000000127310 */ /* 0x0000620000201800 */
[----:B------:R-:W-:Y:S05]  /*2c30*/  BRA `(.L_x_16946) ;  /* 0x0000000000a47947 */ /* 0x000fea0003800000 */
.L_x_16958:
        /* <DEDUP_REMOVED lines=18> */
.L_x_16945:
        /* <DEDUP_REMOVED lines=16> */
.L_x_16967:
[----:B------:R-:W-:Y:S01]  /*2e60*/  CS2R R18, SRZ ;  /* 0x0000000000127805 */ /* 0x000fe2000001ff00 */
[----:B------:R-:W-:Y:S06]  /*2e70*/  BRA `(.L_x_16946) ;  /* 0x0000000000147947 */ /* 0x000fec0003800000 */
.L_x_16966:
[----:B------:R-:W3:Y:S02]  /*2e80*/  LDG.E.64 R18, desc[UR36][R4.64] ;  /* 0x0000002404127981 */ /* 0x000ee4000c1e1b00 */
[----:B---3--:R-:W0:Y:S01]  /*2e90*/  I2F.F64.U64 R18, R18 ;  /* 0x0000001200127312 */ /* 0x008e220000301800 */
[----:B------:R-:W-:Y:S05]  /*2ea0*/  BRA `(.L_x_16946) ;  /* 0x0000000000087947 */ /* 0x000fea0003800000 */
.L_x_16965:
[----:B------:R-:W3:Y:S02]  /*2eb0*/  LDG.E R4, desc[UR36][R4.64] ;  /* 0x0000002404047981 */ /* 0x000ee4000c1e1900 */
[----:B---3--:R0:W1:Y:S02]  /*2ec0*/  I2F.F64.U32 R18, R4 ;  /* 0x0000000400127312 */ /* 0x0080640000201800 */
.L_x_16946:
[----:B------:R-:W-:Y:S05]  /*2ed0*/  BSYNC.RECONVERGENT B7 ;  /* 0x0000000000077941 */ /* 0x000fea0003800200 */
.L_x_16940:
[----:B------:R-:W-:-:S07]  /*2ee0*/  VIADD R29, R29, 0x80 ;  /* 0x000000801d1d7836 */ /* 0x000fce0000000000 */
.L_x_16939:
[----:B------:R-:W-:Y:S05]  /*2ef0*/  BSYNC.RECONVERGENT B6 ;  /* 0x0000000000067941 */ /* 0x000fea0003800200 */
.L_x_16938:
        /* <DEDUP_REMOVED lines=24> */
.L_x_16973:
[----:B------:R-:W3:Y:S02]  /*3080*/  LDG.E.U8 R4, desc[UR36][R4.64] ;  /* 0x0000002404047981 */ /* 0x000ee4000c1e1100 */
[----:B---3--:R0:W1:Y:S01]  /*3090*/  I2F.F64.U16 R16, R4 ;  /* 0x0000000400107312 */ /* 0x0080620000101800 */
[----:B------:R-:W-:Y:S05]  /*30a0*/  BRA `(.L_x_16969) ;  /* 0x0000000c00587947 */ /* 0x000fea0003800000 */
.L_x_16972:
        /* <DEDUP_REMOVED lines=9> */
.L_x_16976:
[----:B------:R-:W3:Y:S02]  /*3140*/  LDG.E R4, desc[UR36][R4.64] ;  /* 0x0000002404047981 */ /* 0x000ee4000c1e1900 */
[----:B---3--:R0:W1:Y:S01]  /*3150*/  I2F.F64 R16, R4 ;  /* 0x0000000400107312 */ /* 0x0080620000201c00 */
[----:B------:R-:W-:Y:S05]  /*3160*/  BRA `(.L_x_16969) ;  /* 0x0000000c00287947 */ /* 0x000fea0003800000 */
.L_x_16975:
[----:B------:R-:W3:Y:S02]  /*3170*/  LDG.E.U16 R4, desc[UR36][R4.64] ;  /* 0x0000002404047981 */ /* 0x000ee4000c1e1500 */
[----:B---3--:R0:W1:Y:S01]  /*3180*/  I2F.F64.S16 R16, R4 ;  /* 0x0000000400107312 */ /* 0x0080620000101c00 */
[----:B------:R-:W-:Y:S05]  /*3190*/  BRA `(.L_x_16969) ;  /* 0x0000000c001c7947 */ /* 0x000fea0003800000 */
.L_x_16971:
        /* <DEDUP_REMOVED lines=10> */
.L_x_16978:
[----:B------:R-:W3:Y:S02]  /*3240*/  LDG.E.U16 R0, desc[UR36][R4.64] ;  /* 0x0000002404007981 */ /* 0x000ee4000c1e1500 */
[----:B---3--:R-:W-:-:S05]  /*3250*/  HADD2.F32 R0, -RZ, R0.H0_H0 ;  /* 0x20000000ff007230 */ /* 0x008fca0000004100 */
[----:B------:R-:W-:-:S04]  /*3260*/  FMUL.FTZ R0, R0, 1 ;  /* 0x3f80000000007820 */ /* 0x000fc80000410000 */
[----:B------:R0:W1:Y:S01]  /*3270*/  F2F.F64.F32 R16, R0 ;  /* 0x0000000000107310 */ /* 0x0000620000201800 */
[----:B------:R-:W-:Y:S05]  /*3280*/  BRA `(.L_x_16969) ;  /* 0x0000000800e07947 */ /* 0x000fea0003800000 */
.L_x_16977:
        /* <DEDUP_REMOVED lines=10> */
.L_x_16980:
[----:B------:R-:W3:Y:S02]  /*3330*/  LDG.E.U16 R4, desc[UR36][R4.64] ;  /* 0x0000002404047981 */ /* 0x000ee4000c1e1500 */
[----:B---3--:R-:W-:-:S05]  /*3340*/  HADD2.F32 R0, -RZ, R4.H0_H0 ;  /* 0x20000004ff007230 */ /* 0x008fca0000004100 */
[----:B------:R-:W-:-:S04]  /*3350*/  FMUL.FTZ R0, R0, 1 ;  /* 0x3f80000000007820 */ /* 0x000fc80000410000 */
[----:B------:R0:W1:Y:S01]  /*3360*/  F2F.F64.F32 R16, R0 ;  /* 0x0000000000107310 */ /* 0x0000620000201800 */
[----:B------:R-:W-:Y:S05]  /*3370*/  BRA `(.L_x_16969) ;  /* 0x0000000800a47947 */ /* 0x000fea0003800000 */
.L_x_16979:
[----:B------:R0:W5:Y:S01]  /*3380*/  LDG.E.64 R16, desc[UR36][R4.64] ;  /* 0x0000002404107981 */ /* 0x000162000c1e1b00 */
[----:B------:R-:W-:Y:S05]  /*3390*/  BRA `(.L_x_16969) ;  /* 0x00000008009c7947 */ /* 0x000fea0003800000 */
.L_x_16970:
        /* <DEDUP_REMOVED lines=13> */
.L_x_16983:
[----:B------:R0:W5:Y:S01]  /*3470*/  LDG.E.64 R16, desc[UR36][R4.64] ;  /* 0x0000002404107981 */ /* 0x000162000c1e1b00 */
[----:B------:R-:W-:Y:S05]  /*3480*/  BRA `(.L_x_16969) ;  /* 0x0000000800607947 */ /* 0x000fea0003800000 */
.L_x_16982:
        /* <DEDUP_REMOVED lines=27> */
.L_x_16985:
        /* <DEDUP_REMOVED lines=15> */
.L_x_16984:
[----:B------:R-:W3:Y:S02]  /*3730*/  LDG.E.U16 R0, desc[UR36][R4.64] ;  /* 0x0000002404007981 */ /* 0x000ee4000c1e1500 */
[----:B---3--:R-:W-:-:S04]  /*3740*/  IMAD.U32 R0, R0, 0x10000, RZ ;  /* 0x0001000000007824 */ /* 0x008fc800078e00ff */
[----:B------:R-:W-:-:S04]  /*3750*/  FMUL.FTZ R0, R0, 1 ;  /* 0x3f80000000007820 */ /* 0x000fc80000410000 */
[----:B------:R0:W1:Y:S01]  /*3760*/  F2F.F64.F32 R16, R0 ;  /* 0x0000000000107310 */ /* 0x0000620000201800 */
[----:B------:R-:W-:Y:S05]  /*3770*/  BRA `(.L_x_16969) ;  /* 0x0000000400a47947 */ /* 0x000fea0003800000 */
.L_x_16981:
        /* <DEDUP_REMOVED lines=11> */
.L_x_16988:
        /* <DEDUP_REMOVED lines=20> */
.L_x_16990:
[----:B------:R-:W-:Y:S05]  /*3970*/  BSYNC.RECONVERGENT B0 ;  /* 0x0000000000007941 */ /* 0x000fea0003800200 */
.L_x_16989:
[----:B------:R-:W-:Y:S01]  /*3980*/  IMAD.SHL.U32 R0, R0, 0x100000, RZ ;  /* 0x0010000000007824 */ /* 0x000fe200078e00ff */
[----:B------:R-:W-:-:S04]  /*3990*/  LEA R3, R3, 0x3b800000, 0x17 ;  /* 0x3b80000003037811 */ /* 0x000fc800078eb8ff */
[----:B------:R-:W-:-:S05]  /*39a0*/  LOP3.LUT R0, R3, R0, R7, 0xfe, !PT ;  /* 0x0000000003007212 */ /* 0x000fca00078efe07 */
[----:B------:R-:W-:-:S04]  /*39b0*/  FMUL.FTZ R0, R0, 1 ;  /* 0x3f80000000007820 */ /* 0x000fc80000410000 */
[----:B------:R0:W1:Y:S01]  /*39c0*/  F2F.F64.F32 R16, R0 ;  /* 0x0000000000107310 */ /* 0x0000620000201800 */
[----:B------:R-:W-:Y:S05]  /*39d0*/  BRA `(.L_x_16969) ;  /* 0x00000004000c7947 */ /* 0x000fea0003800000 */
.L_x_16987:
        /* <DEDUP_REMOVED lines=20> */
.L_x_16992:
[----:B------:R-:W-:Y:S05]  /*3b20*/  BSYNC.RECONVERGENT B0 ;  /* 0x0000000000007941 */ /* 0x000fea0003800200 */
.L_x_16991:
[----:B------:R-:W-:Y:S01]  /*3b30*/  IMAD.SHL.U32 R0, R0, 0x200000, RZ ;  /* 0x0020000000007824 */ /* 0x000fe200078e00ff */
[----:B------:R-:W-:-:S04]  /*3b40*/  LEA R3, R3, 0x37800000, 0x17 ;  /* 0x3780000003037811 */ /* 0x000fc800078eb8ff */
[----:B------:R-:W-:-:S05]  /*3b50*/  LOP3.LUT R0, R3, R0, R7, 0xfe, !PT ;  /* 0x0000000003007212 */ /* 0x000fca00078efe07 */
[----:B------:R-:W-:-:S04]  /*3b60*/  FMUL.FTZ R0, R0, 1 ;  /* 0x3f80000000007820 */ /* 0x000fc80000410000 */
[----:B------:R0:W1:Y:S01]  /*3b70*/  F2F.F64.F32 R16, R0 ;  /* 0x0000000000107310 */ /* 0x0000620000201800 */
[----:B------:R-:W-:Y:S05]  /*3b80*/  BRA `(.L_x_16969) ;  /* 0x0000000000a07947 */ /* 0x000fea0003800000 */
.L_x_16986:
        /* <DEDUP_REMOVED lines=18> */
.L_x_16974:
        /* <DEDUP_REMOVED lines=16> */
.L_x_16995:
[----:B------:R-:W-:Y:S05]  /*3db0*/  BRA `(.L_x_16969) ;  /* 0x0000000000147947 */ /* 0x000fea0003800000 */
.L_x_16994:
[----:B------:R-:W3:Y:S02]  /*3dc0*/  LDG.E.64 R16, desc[UR36][R4.64] ;  /* 0x0000002404107981 */ /* 0x000ee4000c1e1b00 */
[----:B---3--:R-:W0:Y:S01]  /*3dd0*/  I2F.F64.U64 R16, R16 ;  /* 0x0000001000107312 */ /* 0x008e220000301800 */
[----:B------:R-:W-:Y:S05]  /*3de0*/  BRA `(.L_x_16969) ;  /* 0x0000000000087947 */ /* 0x000fea0003800000 */
.L_x_16993:
[----:B------:R-:W3:Y:S02]  /*3df0*/  LDG.E R4, desc[UR36][R4.64] ;  /* 0x0000002404047981 */ /* 0x000ee4000c1e1900 */
[----:B---3--:R0:W1:Y:S02]  /*3e00*/  I2F.F64.U32 R16, R4 ;  /* 0x0000000400107312 */ /* 0x0080640000201800 */
.L_x_16969:
[----:B------:R-:W-:Y:S05]  /*3e10*/  BSYNC.RECONVERGENT B6 ;  /* 0x0000000000067941 */ /* 0x000fea0003800200 */
.L_x_16968:
[----:B------:R-:W2:Y:S01]  /*3e20*/  LDC.64 R8, c[0x0][0x390] ;  /* 0x0000e400ff087b82 */ /* 0x000ea20000000a00 */
[----:B------:R-:W-:Y:S01]  /*3e30*/  ISETP.GE.AND P0, PT, R23, R2, PT ;  /* 0x000000021700720c */ /* 0x000fe20003f06270 */
[----:B------:R-:W-:Y:S01]  /*3e40*/  BSSY.RECONVERGENT B1, `(.L_x_16996) ;  /* 0x00000b5000017945 */ /* 0x000fe20003800200 */
[----:B--2---:R-:W-:Y:S01]  /*3e50*/  LOP3.LUT R35, R9, 0x7fffffff, RZ, 0xc0, !PT ;  /* 0x7fffffff09237812 */ /* 0x004fe200078ec0ff */
[----:B------:R-:W-:-:S03]  /*3e60*/  IMAD.MOV.U32 R34, RZ, RZ, R8 ;  /* 0x000000ffff227224 */ /* 0x000fc600078e0008 */
[----:B0-----:R-:W-:-:S03]  /*3e70*/  SHF.R.U32.HI R0, RZ, 0x14, R35 ;  /* 0x00000014ff007819 */ /* 0x001fc60000011623 */
[----:B------:R-:W-:-:S10]  /*3e80*/  DMUL R6, R34, 1.80143985094819840000e+16 ;  /* 0x4350000022067828 */ /* 0x000fd40000000000 */
[----:B------:R-:W-:-:S05]  /*3e90*/  LEA.HI R3, R7, R0, RZ, 0xc ;  /* 0x0000000007037211 */ /* 0x000fca00078f60ff */
[----:B------:R-:W-:Y:S01]  /*3ea0*/  VIADD R3, R3, 0xffffffca ;  /* 0xffffffca03037836 */ /* 0x000fe20000000000 */
[----:B------:R-:W-:Y:S06]  /*3eb0*/  @P0 BRA `(.L_x_16997) ;  /* 0x0000000800b40947 */ /* 0x000fec0003800000 */
[----:B-1--45:R-:W-:-:S14]  /*3ec0*/  DSETP.NEU.AND P0, PT, R26, RZ, PT ;  /* 0x000000ff1a00722a */ /* 0x032fdc0003f0d000 */
[----:B------:R-:W-:Y:S05]  /*3ed0*/  @P0 BRA `(.L_x_16998) ;  /* 0x00000000006c0947 */ /* 0x000fea0003800000 */
[----:B------:R-:W0:Y:S01]  /*3ee0*/  MUFU.RCP64H R5, R27 ;  /* 0x0000001b00057308 */ /* 0x000e220000001800 */
[----:B---3--:R-:W-:Y:S01]  /*3ef0*/  IMAD.MOV.U32 R4, RZ, RZ, 0x1 ;  /* 0x00000001ff047424 */ /* 0x008fe200078e00ff */
[----:B------:R-:W1:Y:S01]  /*3f00*/  LDCU.64 UR4, c[0x0][0x390] ;  /* 0x00007200ff0477ac */ /* 0x000e620008000a00 */
[----:B------:R-:W-:Y:S01]  /*3f10*/  FSETP.GEU.AND P1, PT, |R9|, 6.5827683646048100446e-37, PT ;  /* 0x036000000900780b */ /* 0x000fe20003f2e200 */
[----:B------:R-:W-:Y:S03]  /*3f20*/  BSSY.RECONVERGENT B2, `(.L_x_16999) ;  /* 0x0000015000027945 */ /* 0x000fe60003800200 */
[----:B0-----:R-:W-:-:S08]  /*3f30*/  DFMA R10, R4, -R26, 1 ;  /* 0x3ff00000040a742b */ /* 0x001fd0000000081a */
[----:B------:R-:W-:-:S08]  /*3f40*/  DFMA R10, R10, R10, R10 ;  /* 0x0000000a0a0a722b */ /* 0x000fd0000000000a */
        /* <DEDUP_REMOVED lines=13> */
[----:B0-----:R-:W-:Y:S02]  /*4020*/  IMAD.U32 R8, RZ, RZ, UR4 ;  /* 0x00000004ff087e24 */ /* 0x001fe4000f8e00ff */
[----:B------:R-:W-:-:S07]  /*4030*/  IMAD.U32 R9, RZ, RZ, UR5 ;  /* 0x00000005ff097e24 */ /* 0x000fce000f8e00ff */
[----:B------:R-:W-:Y:S05]  /*4040*/  CALL.REL.NOINC `($__internal_15_$__cuda_sm20_div_rn_f64_full) ;  /* 0x0000007000a87944 */ /* 0x000fea0003c00000 */
[----:B------:R-:W-:Y:S02]  /*4050*/  IMAD.MOV.U32 R4, RZ, RZ, R36 ;  /* 0x000000ffff047224 */ /* 0x000fe400078e0024 */
[----:B------:R-:W-:-:S07]  /*4060*/  IMAD.MOV.U32 R5, RZ, RZ, R37 ;  /* 0x000000ffff057224 */ /* 0x000fce00078e0025 */
.L_x_17000:
[----:B------:R-:W-:Y:S05]  /*4070*/  BSYNC.RECONVERGENT B2 ;  /* 0x0000000000027941 */ /* 0x000fea0003800200 */
.L_x_16999:
[----:B------:R-:W-:Y:S05]  /*4080*/  BRA `(.L_x_16997) ;  /* 0x0000000800407947 */ /* 0x000fea0003800000 */
.L_x_16998:
[----:B------:R-:W-:Y:S01]  /*4090*/  LOP3.LUT R5, R27, 0x7fffffff, RZ, 0xc0, !PT ;  /* 0x7fffffff1b057812 */ /* 0x000fe200078ec0ff */
[----:B------:R-:W-:Y:S03]  /*40a0*/  BSSY.RECONVERGENT B0, `(.L_x_17001) ;  /* 0x000004b000007945 */ /* 0x000fe60003800200 */
[----:B---3--:R-:W-:-:S04]  /*40b0*/  VIMNMX.U32 R4, PT, PT, R35, R5, !PT ;  /* 0x0000000523047248 */ /* 0x008fc80007fe0000 */
[----:B------:R-:W-:Y:S01]  /*40c0*/  ISETP.GE.U32.AND P0, PT, R4, 0x7ff00000, PT ;  /* 0x7ff000000400780c */ /* 0x000fe20003f06070 */
[----:B------:R-:W-:-:S12]  /*40d0*/  IMAD.MOV.U32 R4, RZ, RZ, R26 ;  /* 0x000000ffff047224 */ /* 0x000fd800078e001a */
[----:B------:R-:W-:Y:S05]  /*40e0*/  @!P0 BRA `(.L_x_17002) ;  /* 0x0000000000308947 */ /* 0x000fea0003800000 */
[----:B------:R-:W0:Y:S01]  /*40f0*/  LDCU.64 UR4, c[0x0][0x390] ;  /* 0x00007200ff0477ac */ /* 0x000e220008000a00 */
[----:B------:R-:W-:Y:S02]  /*4100*/  DSETP.NEU.AND P0, PT, R34, +INF , PT ;  /* 0x7ff000002200742a */ /* 0x000fe40003f0d000 */
[----:B------:R-:W-:-:S04]  /*4110*/  DSETP.NAN.AND P1, PT, R4, R4, PT ;  /* 0x000000040400722a */ /* 0x000fc80003f28000 */
[----:B------:R-:W-:Y:S02]  /*4120*/  FSEL R5, R8, RZ, P0 ;  /* 0x000000ff08057208 */ /* 0x000fe40000000000 */
[----:B------:R-:W-:Y:S01]  /*4130*/  FSEL R9, R9, -QNAN , P0 ;  /* 0xfff8000009097808 */ /* 0x000fe20000000000 */
[----:B------:R-:W-:Y:S02]  /*4140*/  DSETP.NAN.AND P0, PT, R34, R34, PT ;  /* 0x000000222200722a */ /* 0x000fe40003f08000 */
[----:B0-----:R-:W-:-:S10]  /*4150*/  DADD R10, R26, UR4 ;  /* 0x000000041a0a7e29 */ /* 0x001fd40008000000 */
[-C--:B------:R-:W-:Y:S02]  /*4160*/  FSEL R5, R5, R10.reuse, !P1 ;  /* 0x0000000a05057208 */ /* 0x080fe40004800000 */
[-C--:B------:R-:W-:Y:S02]  /*4170*/  FSEL R9, R9, R11.reuse, !P1 ;  /* 0x0000000b09097208 */ /* 0x080fe40004800000 */
[----:B------:R-:W-:Y:S02]  /*4180*/  FSEL R10, R5, R10, !P0 ;  /* 0x0000000a050a7208 */ /* 0x000fe40004000000 */
[----:B------:R-:W-:Y:S01]  /*4190*/  FSEL R11, R9, R11, !P0 ;  /* 0x0000000b090b7208 */ /* 0x000fe20004000000 */
[----:B------:R-:W-:Y:S06]  /*41a0*/  BRA `(.L_x_17003) ;  /* 0x0000000000e87947 */ /* 0x000fec0003800000 */
.L_x_17002:
[----:B------:R-:W-:Y:S01]  /*41b0*/  DSETP.NEU.AND P0, PT, R4, RZ, PT ;  /* 0x000000ff0400722a */ /* 0x000fe20003f0d000 */
[----:B------:R-:W-:Y:S02]  /*41c0*/  IMAD.MOV.U32 R10, RZ, RZ, 0x0 ;  /* 0x00000000ff0a7424 */ /* 0x000fe400078e00ff */
[----:B------:R-:W-:-:S11]  /*41d0*/  IMAD.MOV.U32 R11, RZ, RZ, -0x80000 ;  /* 0xfff80000ff0b7424 */ /* 0x000fd600078e00ff */
[----:B------:R-:W-:Y:S05]  /*41e0*/  @!P0 BRA `(.L_x_17003) ;  /* 0x0000000000d88947 */ /* 0x000fea0003800000 */
[----:B------:R-:W0:Y:S01]  /*41f0*/  LDCU.64 UR4, c[0x0][0x390] ;  /* 0x00007200ff0477ac */ /* 0x000e220008000a00 */
[----:B------:R-:W-:Y:S01]  /*4200*/  DSETP.GE.AND P0, PT, R34, R4, PT ;  /* 0x000000042200722a */ /* 0x000fe20003f06000 */
[----:B0-----:R-:W-:Y:S02]  /*4210*/  IMAD.U32 R10, RZ, RZ, UR4 ;  /* 0x00000004ff0a7e24 */ /* 0x001fe4000f8e00ff */
[----:B------:R-:W-:-:S11]  /*4220*/  IMAD.U32 R11, RZ, RZ, UR5 ;  /* 0x00000005ff0b7e24 */ /* 0x000fd6000f8e00ff */
[----:B------:R-:W-:Y:S05]  /*4230*/  @!P0 BRA `(.L_x_17003) ;  /* 0x0000000000c48947 */ /* 0x000fea0003800000 */
[----:B------:R-:W-:Y:S01]  /*4240*/  ISETP.GT.U32.AND P0, PT, R5, 0xfffff, PT ;  /* 0x000fffff0500780c */ /* 0x000fe20003f04070 */
[----:B------:R-:W-:Y:S01]  /*4250*/  BSSY.RECONVERGENT B2, `(.L_x_17004) ;  /* 0x0000018000027945 */ /* 0x000fe20003800200 */
[----:B------:R-:W-:Y:S02]  /*4260*/  SHF.R.U32.HI R13, RZ, 0x14, R5 ;  /* 0x00000014ff0d7819 */ /* 0x000fe40000011605 */
[----:B------:R-:W-:-:S04]  /*4270*/  ISETP.GE.U32.AND P1, PT, R35, 0x100000, PT ;  /* 0x001000002300780c */ /* 0x000fc80003f26070 */
[----:B------:R-:W-:Y:S02]  /*4280*/  FSEL R21, R7, R35, !P1 ;  /* 0x0000002307157208 */ /* 0x000fe40004800000 */
[----:B------:R-:W-:Y:S02]  /*4290*/  SEL R0, R3, R0, !P1 ;  /* 0x0000000003007207 */ /* 0x000fe40004800000 */
[----:B------:R-:W-:Y:S01]  /*42a0*/  LOP3.LUT R21, R21, 0xfffff, RZ, 0xc0, !PT ;  /* 0x000fffff15157812 */ /* 0x000fe200078ec0ff */
[----:B------:R-:W-:Y:S01]  /*42b0*/  @!P0 DMUL R4, R4, 1.80143985094819840000e+16 ;  /* 0x4350000004048828 */ /* 0x000fe20000000000 */
[----:B------:R-:W-:Y:S02]  /*42c0*/  FSEL R15, R6, R8, !P1 ;  /* 0x00000008060f7208 */ /* 0x000fe40004800000 */
[----:B------:R-:W-:-:S07]  /*42d0*/  LOP3.LUT R21, R21, 0x100000, RZ, 0xfc, !PT ;  /* 0x0010000015157812 */ /* 0x000fce00078efcff */
[C---:B------:R-:W-:Y:S02]  /*42e0*/  @!P0 LEA.HI R11, R5.reuse, R13, RZ, 0xc ;  /* 0x0000000d050b8211 */ /* 0x040fe400078f60ff */
[----:B------:R-:W-:-:S03]  /*42f0*/  LOP3.LUT R10, R5, 0xfffff, RZ, 0xc0, !PT ;  /* 0x000fffff050a7812 */ /* 0x000fc600078ec0ff */
[----:B------:R-:W-:Y:S01]  /*4300*/  @!P0 VIADD R13, R11, 0xffffffca ;  /* 0xffffffca0b0d8836 */ /* 0x000fe20000000000 */
[----:B------:R-:W-:-:S03]  /*4310*/  LOP3.LUT R12, R10, 0x100000, RZ, 0xfc, !PT ;  /* 0x001000000a0c7812 */ /* 0x000fc600078efcff */
[----:B------:R-:W-:-:S07]  /*4320*/  IMAD.IADD R0, R0, 0x1, -R13 ;  /* 0x0000000100007824 */ /* 0x000fce00078e0a0d */
.L_x_17005:
        /* <DEDUP_REMOVED lines=11> */
.L_x_17004:
        /* <DEDUP_REMOVED lines=20> */
.L_x_17007:
[----:B------:R-:W-:Y:S05]  /*4520*/  BSYNC.RECONVERGENT B2 ;  /* 0x0000000000027941 */ /* 0x000fea0003800200 */
.L_x_17006:
[----:B------:R-:W-:Y:S01]  /*4530*/  LOP3.LUT R11, R0, 0x80000000, R9, 0xb8, !PT ;  /* 0x80000000000b7812 */ /* 0x000fe200078eb809 */
[----:B------:R-:W-:-:S07]  /*4540*/  IMAD.MOV.U32 R10, RZ, RZ, R5 ;  /* 0x000000ffff0a7224 */ /* 0x000fce00078e0005 */
.L_x_17003:
[----:B------:R-:W-:Y:S05]  /*4550*/  BSYNC.RECONVERGENT B0 ;  /* 0x0000000000007941 */ /* 0x000fea0003800200 */
.L_x_17001:
        /* <DEDUP_REMOVED lines=24> */
[----:B------:R-:W-:Y:S05]  /*46e0*/  CALL.REL.NOINC `($__internal_15_$__cuda_sm20_div_rn_f64_full) ;  /* 0x0000006c00007944 */ /* 0x000fea0003c00000 */
[----:B------:R-:W-:Y:S02]  /*46f0*/  IMAD.MOV.U32 R4, RZ, RZ, R36 ;  /* 0x000000ffff047224 */ /* 0x000fe400078e0024 */
[----:B------:R-:W-:-:S07]  /*4700*/  IMAD.MOV.U32 R5, RZ, RZ, R37 ;  /* 0x000000ffff057224 */ /* 0x000fce00078e0025 */
.L_x_17009:
[----:B------:R-:W-:Y:S05]  /*4710*/  BSYNC.RECONVERGENT B2 ;  /* 0x0000000000027941 */ /* 0x000fea0003800200 */
.L_x_17008:
        /* <DEDUP_REMOVED lines=35> */
[----:B------:R-:W-:-:S07]  /*4950*/  IMAD.MOV.U32 R5, RZ, RZ, R37 ;  /* 0x000000ffff057224 */ /* 0x000fce00078e0025 */
.L_x_17011:
[----:B------:R-:W-:Y:S05]  /*4960*/  BSYNC.RECONVERGENT B2 ;  /* 0x0000000000027941 */ /* 0x000fea0003800200 */
.L_x_17010:
[----:B------:R-:W-:Y:S01]  /*4970*/  LOP3.LUT R5, RZ, 0x80000000, R5, 0xb8, !PT ;  /* 0x80000000ff057812 */ /* 0x000fe200078eb805 */
[----:B------:R-:W-:-:S07]  /*4980*/  IMAD.MOV.U32 R4, RZ, RZ, RZ ;  /* 0x000000ffff047224 */ /* 0x000fce00078e00ff */
.L_x_16997:
[----:B------:R-:W-:Y:S05]  /*4990*/  BSYNC.RECONVERGENT B1 ;  /* 0x0000000000017941 */ /* 0x000fea0003800200 */
.L_x_16996:
[----:B-1--45:R-:W-:Y:S01]  /*49a0*/  VIADD R27, R23, 0x80 ;  /* 0x00000080171b7836 */ /* 0x032fe20000000000 */
[----:B------:R-:W-:Y:S04]  /*49b0*/  BSSY.RECONVERGENT B1, `(.L_x_17012) ;  /* 0x00000b7000017945 */ /* 0x000fe80003800200 */
[----:B------:R-:W-:-:S13]  /*49c0*/  ISETP.GE.AND P0, PT, R27, R2, PT ;  /* 0x000000021b00720c */ /* 0x000fda0003f06270 */
[----:B------:R-:W-:Y:S05]  /*49d0*/  @P0 BRA `(.L_x_17013) ;  /* 0x0000000800d00947 */ /* 0x000fea0003800000 */
[----:B---3--:R-:W-:-:S14]  /*49e0*/  DSETP.NEU.AND P0, PT, R24, RZ, PT ;  /* 0x000000ff1800722a */ /* 0x008fdc0003f0d000 */
        /* <DEDUP_REMOVED lines=20> */
[----:B------:R-:W-:Y:S02]  /*4b30*/  ISETP.GE.U32.AND P1, PT, R35, 0x100000, PT ;  /* 0x001000002300780c */ /* 0x000fe40003f26070 */
[----:B------:R-:W-:Y:S02]  /*4b40*/  SHF.R.U32.HI R8, RZ, 0x14, R35 ;  /* 0x00000014ff087819 */ /* 0x000fe40000011623 */
[----:B------:R-:W-:Y:S02]  /*4b50*/  FSEL R0, R7, R35, !P1 ;  /* 0x0000002307007208 */ /* 0x000fe40004800000 */
[----:B------:R-:W-:-:S02]  /*4b60*/  SEL R8, R3, R8, !P1 ;  /* 0x0000000803087207 */ /* 0x000fc40004800000 */
[----:B------:R-:W-:Y:S01]  /*4b70*/  LOP3.LUT R10, R0, 0xfffff, RZ, 0xc0, !PT ;  /* 0x000fffff000a7812 */ /* 0x000fe200078ec0ff */
[----:B------:R-:W-:-:S03]  /*4b80*/  @!P0 DMUL R12, R12, 1.80143985094819840000e+16 ;  /* 0x435000000c0c8828 */ /* 0x000fc60000000000 */
[----:B------:R-:W-:Y:S02]  /*4b90*/  LOP3.LUT R10, R10, 0x100000, RZ, 0xfc, !PT ;  /* 0x001000000a0a7812 */ /* 0x000fe400078efcff */
[----:B0-----:R-:W-:-:S05]  /*4ba0*/  FSEL R15, R6, UR4, !P1 ;  /* 0x00000004060f7c08 */ /* 0x001fca000c800000 */
[C---:B------:R-:W-:Y:S02]  /*4bb0*/  @!P0 LEA.HI R9, R13.reuse, R11, RZ, 0xc ;  /* 0x0000000b0d098211 */ /* 0x040fe400078f60ff */
[----:B------:R-:W-:-:S03]  /*4bc0*/  LOP3.LUT R0, R13, 0xfffff, RZ, 0xc0, !PT ;  /* 0x000fffff0d007812 */ /* 0x000fc600078ec0ff */
[----:B------:R-:W-:Y:S01]  /*4bd0*/  @!P0 VIADD R11, R9, 0xffffffca ;  /* 0xffffffca090b8836 */ /* 0x000fe20000000000 */
[----:B------:R-:W-:-:S03]  /*4be0*/  LOP3.LUT R21, R0, 0x100000, RZ, 0xfc, !PT ;  /* 0x0010000000157812 */ /* 0x000fc600078efcff */
[----:B------:R-:W-:-:S07]  /*4bf0*/  IMAD.IADD R0, R8, 0x1, -R11 ;  /* 0x0000000108007824 */ /* 0x000fce00078e0a0b */
.L_x_17019:
        /* <DEDUP_REMOVED lines=11> */
.L_x_17018:
        /* <DEDUP_REMOVED lines=21> */
.L_x_17021:
[----:B------:R-:W-:Y:S05]  /*4e00*/  BSYNC.RECONVERGENT B2 ;  /* 0x0000000000027941 */ /* 0x000fea0003800200 */
.L_x_17020:
[----:B0-----:R-:W-:Y:S01]  /*4e10*/  LOP3.LUT R11, R0, 0x80000000, R15, 0xb8, !PT ;  /* 0x80000000000b7812 */ /* 0x001fe200078eb80f */
[----:B------:R-:W-:Y:S06]  /*4e20*/  BRA `(.L_x_17017) ;  /* 0x0000000000307947 */ /* 0x000fec0003800000 */
.L_x_17016:
[----:B------:R-:W0:Y:S01]  /*4e30*/  LDCU.64 UR4, c[0x0][0x390] ;  /* 0x00007200ff0477ac */ /* 0x000e220008000a00 */
[----:B------:R-:W1:Y:S01]  /*4e40*/  LDC.64 R10, c[0x0][0x390] ;  /* 0x0000e400ff0a7b82 */ /* 0x000e620000000a00 */
[----:B------:R-:W-:Y:S02]  /*4e50*/  DSETP.NEU.AND P1, PT, R34, +INF , PT ;  /* 0x7ff000002200742a */ /* 0x000fe40003f2d000 */
[----:B------:R-:W-:Y:S02]  /*4e60*/  DSETP.NAN.AND P0, PT, R12, R12, PT ;  /* 0x0000000c0c00722a */ /* 0x000fe40003f08000 */
[----:B0-----:R-:W-:Y:S02]  /*4e70*/  DADD R8, R24, UR4 ;  /* 0x0000000418087e29 */ /* 0x001fe40008000000 */
[----:B-1----:R-:W-:Y:S02]  /*4e80*/  FSEL R13, R10, RZ, P1 ;  /* 0x000000ff0a0d7208 */ /* 0x002fe40000800000 */
[----:B------:R-:W-:Y:S01]  /*4e90*/  FSEL R15, R11, -QNAN , P1 ;  /* 0xfff800000b0f7808 */ /* 0x000fe20000800000 */
[----:B------:R-:W-:-:S05]  /*4ea0*/  DSETP.NAN.AND P1, PT, R34, R34, PT ;  /* 0x000000222200722a */ /* 0x000fca0003f28000 */
[-C--:B------:R-:W-:Y:S02]  /*4eb0*/  FSEL R11, R13, R8.reuse, !P0 ;  /* 0x000000080d0b7208 */ /* 0x080fe40004000000 */
[-C--:B------:R-:W-:Y:S02]  /*4ec0*/  FSEL R13, R15, R9.reuse, !P0 ;  /* 0x000000090f0d7208 */ /* 0x080fe40004000000 */
[----:B------:R-:W-:Y:S02]  /*4ed0*/  FSEL R10, R11, R8, !P1 ;  /* 0x000000080b0a7208 */ /* 0x000fe40004800000 */
[----:B------:R-:W-:-:S07]  /*4ee0*/  FSEL R11, R13, R9, !P1 ;  /* 0x000000090d0b7208 */ /* 0x000fce0004800000 */
.L_x_17017:
[----:B------:R-:W-:Y:S05]  /*4ef0*/  BSYNC.RECONVERGENT B0 ;  /* 0x0000000000007941 */ /* 0x000fea0003800200 */
.L_x_17015:
        /* <DEDUP_REMOVED lines=26> */
[----:B------:R-:W-:Y:S05]  /*50a0*/  CALL.REL.NOINC `($__internal_15_$__cuda_sm20_div_rn_f64_full) ;  /* 0x0000006000907944 */ /* 0x000fea0003c00000 */
[----:B------:R-:W-:Y:S02]  /*50b0*/  IMAD.MOV.U32 R8, RZ, RZ, R36 ;  /* 0x000000ffff087224 */ /* 0x000fe400078e0024 */
[----:B------:R-:W-:-:S07]  /*50c0*/  IMAD.MOV.U32 R9, RZ, RZ, R37 ;  /* 0x000000ffff097224 */ /* 0x000fce00078e0025 */
.L_x_17023:
[----:B------:R-:W-:Y:S05]  /*50d0*/  BSYNC.RECONVERGENT B2 ;  /* 0x0000000000027941 */ /* 0x000fea0003800200 */
.L_x_17022:
        /* <DEDUP_REMOVED lines=30> */
.L_x_17026:
[----:B------:R-:W-:Y:S05]  /*52c0*/  BSYNC.RECONVERGENT B2 ;  /* 0x0000000000027941 */ /* 0x000fea0003800200 */
.L_x_17025:
[----:B------:R-:W-:Y:S01]  /*52d0*/  LOP3.LUT R29, RZ, 0x80000000, R9, 0xb8, !PT ;  /* 0x80000000ff1d7812 */ /* 0x000fe200078eb809 */
[----:B------:R-:W-:Y:S01]  /*52e0*/  IMAD.MOV.U32 R28, RZ, RZ, RZ ;  /* 0x000000ffff1c7224 */ /* 0x000fe200078e00ff */
[----:B------:R-:W-:Y:S06]  /*52f0*/  BRA `(.L_x_17013) ;  /* 0x0000000000887947 */ /* 0x000fec0003800000 */
.L_x_17024:
[----:B------:R-:W0:Y:S02]  /*5300*/  FRND.F64.FLOOR R8, R14 ;  /* 0x0000000e00087313 */ /* 0x000e240000305800 */
[----:B0-----:R-:W-:Y:S02]  /*5310*/  DADD R10, R14, -R8 ;  /* 0x000000000e0a7229 */ /* 0x001fe40000000808 */
[----:B------:R-:W-:-:S06]  /*5320*/  DADD R12, R8, 1 ;  /* 0x3ff00000080c7429 */ /* 0x000fcc0000000000 */
[----:B------:R-:W-:-:S06]  /*5330*/  DSETP.GT.AND P0, PT, R10, 0.5, PT ;  /* 0x3fe000000a00742a */ /* 0x000fcc0003f04000 */
[----:B------:R-:W-:Y:S02]  /*5340*/  FSEL R28, R12, R8, P0 ;  /* 0x000000080c1c7208 */ /* 0x000fe40000000000 */
[----:B------:R-:W-:Y:S01]  /*5350*/  FSEL R29, R13, R9, P0 ;  /* 0x000000090d1d7208 */ /* 0x000fe20000000000 */
[----:B------:R-:W-:Y:S06]  /*5360*/  BRA `(.L_x_17013) ;  /* 0x00000000006c7947 */ /* 0x000fec0003800000 */
.L_x_17014:
        /* <DEDUP_REMOVED lines=26> */
.L_x_17027:
[----:B------:R-:W-:Y:S05]  /*5510*/  BSYNC.RECONVERGENT B2 ;  /* 0x0000000000027941 */ /* 0x000fea0003800200 */
.L_x_17013:
[----:B------:R-:W-:Y:S05]  /*5520*/  BSYNC.RECONVERGENT B1 ;  /* 0x0000000000017941 */ /* 0x000fea0003800200 */
.L_x_17012:
[----:B------:R-:W-:Y:S01]  /*5530*/  VIADD R9, R23, 0x100 ;  /* 0x0000010017097836 */ /* 0x000fe20000000000 */
        /* <DEDUP_REMOVED lines=37> */
.L_x_17035:
        /* <DEDUP_REMOVED lines=11> */
.L_x_17034:
        /* <DEDUP_REMOVED lines=21> */
.L_x_17037:
[----:B------:R-:W-:Y:S05]  /*5990*/  BSYNC.RECONVERGENT B2 ;  /* 0x0000000000027941 */ /* 0x000fea0003800200 */
.L_x_17036:
[----:B0-----:R-:W-:Y:S01]  /*59a0*/  LOP3.LUT R11, R0, 0x80000000, R15, 0xb8, !PT ;  /* 0x80000000000b7812 */ /* 0x001fe200078eb80f */
[----:B------:R-:W-:Y:S06]  /*59b0*/  BRA `(.L_x_17033) ;  /* 0x0000000000307947 */ /* 0x000fec0003800000 */
.L_x_17032:
        /* <DEDUP_REMOVED lines=12> */
.L_x_17033:
[----:B------:R-:W-:Y:S05]  /*5a80*/  BSYNC.RECONVERGENT B0 ;  /* 0x0000000000007941 */ /* 0x000fea0003800200 */
.L_x_17031:
        /* <DEDUP_REMOVED lines=29> */
.L_x_17039:
[----:B------:R-:W-:Y:S05]  /*5c60*/  BSYNC.RECONVERGENT B2 ;  /* 0x0000000000027941 */ /* 0x000fea0003800200 */
.L_x_17038:
        /* <DEDUP_REMOVED lines=30> */
.L_x_17042:
[----:B------:R-:W-:Y:S05]  /*5e50*/  BSYNC.RECONVERGENT B2 ;  /* 0x0000000000027941 */ /* 0x000fea0003800200 */
.L_x_17041:
[----:B------:R-:W-:Y:S01]  /*5e60*/  LOP3.LUT R25, RZ, 0x80000000, R9, 0xb8, !PT ;  /* 0x80000000ff197812 */ /* 0x000fe200078eb809 */
[----:B------:R-:W-:Y:S01]  /*5e70*/  IMAD.MOV.U32 R24, RZ, RZ, RZ ;  /* 0x000000ffff187224 */ /* 0x000fe200078e00ff */
[----:B------:R-:W-:Y:S06]  /*5e80*/  BRA `(.L_x_17029) ;  /* 0x0000000000887947 */ /* 0x000fec0003800000 */
.L_x_17040:
[----:B------:R-:W0:Y:S02]  /*5e90*/  FRND.F64.FLOOR R8, R14 ;  /* 0x0000000e00087313 */ /* 0x000e240000305800 */
[----:B0-----:R-:W-:Y:S02]  /*5ea0*/  DADD R10, R14, -R8 ;  /* 0x000000000e0a7229 */ /* 0x001fe40000000808 */
[----:B------:R-:W-:-:S06]  /*5eb0*/  DADD R12, R8, 1 ;  /* 0x3ff00000080c7429 */ /* 0x000fcc0000000000 */
[----:B------:R-:W-:-:S06]  /*5ec0*/  DSETP.GT.AND P0, PT, R10, 0.5, PT ;  /* 0x3fe000000a00742a */ /* 0x000fcc0003f04000 */
[----:B------:R-:W-:Y:S02]  /*5ed0*/  FSEL R24, R12, R8, P0 ;  /* 0x000000080c187208 */ /* 0x000fe40000000000 */
[----:B------:R-:W-:Y:S01]  /*5ee0*/  FSEL R25, R13, R9, P0 ;  /* 0x000000090d197208 */ /* 0x000fe20000000000 */
[----:B------:R-:W-:Y:S06]  /*5ef0*/  BRA `(.L_x_17029) ;  /* 0x00000000006c7947 */ /* 0x000fec0003800000 */
.L_x_17030:
        /* <DEDUP_REMOVED lines=26> */
.L_x_17043:
[----:B------:R-:W-:Y:S05]  /*60a0*/  BSYNC.RECONVERGENT B2 ;  /* 0x0000000000027941 */ /* 0x000fea0003800200 */
.L_x_17029:
[----:B------:R-:W-:Y:S05]  /*60b0*/  BSYNC.RECONVERGENT B1 ;  /* 0x0000000000017941 */ /* 0x000fea0003800200 */
.L_x_17028:
        /* <DEDUP_REMOVED lines=30> */
[----:B------:R-:W-:-:S05]  /*62a0*/  @P1 SHF.R.U32.HI R3, RZ, 0x14, R35 ;  /* 0x00000014ff031819 */ /* 0x000fca0000011623 */
[C---:B------:R-:W-:Y:S02]  /*62b0*/  @!P0 LEA.HI R9, R11.reuse, R0, RZ, 0xc ;  /* 0x000000000b098211 */ /* 0x040fe400078f60ff */
[----:B------:R-:W-:-:S03]  /*62c0*/  LOP3.LUT R7, R11, 0xfffff, RZ, 0xc0, !PT ;  /* 0x000fffff0b077812 */ /* 0x000fc600078ec0ff */
[----:B------:R-:W-:Y:S01]  /*62d0*/  @!P0 VIADD R0, R9, 0xffffffca ;  /* 0xffffffca09008836 */ /* 0x000fe20000000000 */
[----:B0-----:R-:W-:Y:S02]  /*62e0*/  FSEL R9, R6, UR4, !P1 ;  /* 0x0000000406097c08 */ /* 0x001fe4000c800000 */
[----:B------:R-:W-:Y:S01]  /*62f0*/  LOP3.LUT R13, R7, 0x100000, RZ, 0xfc, !PT ;  /* 0x00100000070d7812 */ /* 0x000fe200078efcff */
[----:B------:R-:W-:-:S07]  /*6300*/  IMAD.IADD R3, R3, 0x1, -R0 ;  /* 0x0000000103037824 */ /* 0x000fce00078e0a00 */
.L_x_17051:
        /* <DEDUP_REMOVED lines=11> */
.L_x_17050:
[----:B------:R-:W0:Y:S01]  /*63c0*/  LDC R12, c[0x0][0x394] ;  /* 0x0000e500ff0c7b82 */ /* 0x000e220000000800 */
        /* <DEDUP_REMOVED lines=19> */
.L_x_17053:
[----:B------:R-:W-:Y:S05]  /*6500*/  BSYNC.RECONVERGENT B2 ;  /* 0x0000000000027941 */ /* 0x000fea0003800200 */
.L_x_17052:
[----:B0-----:R-:W-:Y:S01]  /*6510*/  LOP3.LUT R9, R9, 0x80000000, R12, 0xb8, !PT ;  /* 0x8000000009097812 */ /* 0x001fe200078eb80c */
[----:B------:R-:W-:Y:S06]  /*6520*/  BRA `(.L_x_17049) ;  /* 0x0000000000307947 */ /* 0x000fec0003800000 */
.L_x_17048:
        /* <DEDUP_REMOVED lines=12> */
.L_x_17049:
[----:B------:R-:W-:Y:S05]  /*65f0*/  BSYNC.RECONVERGENT B0 ;  /* 0x0000000000007941 */ /* 0x000fea0003800200 */
.L_x_17047:
[----:B------:R-:W0:Y:S01]  /*6600*/  MUFU.RCP64H R7, R17 ;  /* 0x0000001100077308 */ /* 0x000e220000001800 */
[----:B------:R-:W-:Y:S01]  /*6610*/  IMAD.MOV.U32 R6, RZ, RZ, 0x1 ;  /* 0x00000001ff067424 */ /* 0x000fe200078e00ff */
        /* <DEDUP_REMOVED lines=24> */
[----:B---3--:R-:W-:Y:S05]  /*67a0*/  CALL.REL.NOINC `($__internal_15_$__cuda_sm20_div_rn_f64_full) ;  /* 0x0000004800d07944 */ /* 0x008fea0003c00000 */
[----:B------:R-:W-:Y:S02]  /*67b0*/  IMAD.MOV.U32 R6, RZ, RZ, R36 ;  /* 0x000000ffff067224 */ /* 0x000fe400078e0024 */
[----:B------:R-:W-:-:S07]  /*67c0*/  IMAD.MOV.U32 R7, RZ, RZ, R37 ;  /* 0x000000ffff077224 */ /* 0x000fce00078e0025 */
.L_x_17055:
[----:B------:R-:W-:Y:S05]  /*67d0*/  BSYNC.RECONVERGENT B2 ;  /* 0x0000000000027941 */ /* 0x000fea0003800200 */
.L_x_17054:
        /* <DEDUP_REMOVED lines=28> */
[----:B---3--:R-:W-:Y:S05]  /*69a0*/  CALL.REL.NOINC `($__internal_15_$__cuda_sm20_div_rn_f64_full) ;  /* 0x0000004800507944 */ /* 0x008fea0003c00000 */
[----:B------:R-:W-:-:S07]  /*69b0*/  IMAD.MOV.U32 R7, RZ, RZ, R37 ;  /* 0x000000ffff077224 */ /* 0x000fce00078e0025 */
.L_x_17058:
[----:B------:R-:W-:Y:S05]  /*69c0*/  BSYNC.RECONVERGENT B2 ;  /* 0x0000000000027941 */ /* 0x000fea0003800200 */
.L_x_17057:
[----:B------:R-:W-:Y:S01]  /*69d0*/  LOP3.LUT R17, RZ, 0x80000000, R7, 0xb8, !PT ;  /* 0x80000000ff117812 */ /* 0x000fe200078eb807 */
[----:B------:R-:W-:Y:S01]  /*69e0*/  IMAD.MOV.U32 R16, RZ, RZ, RZ ;  /* 0x000000ffff107224 */ /* 0x000fe200078e00ff */
[----:B------:R-:W-:Y:S06]  /*69f0*/  BRA `(.L_x_17045) ;  /* 0x0000000000907947 */ /* 0x000fec0003800000 */
.L_x_17056:
[----:B------:R-:W0:Y:S02]  /*6a00*/  FRND.F64.FLOOR R6, R12 ;  /* 0x0000000c00067313 */ /* 0x000e240000305800 */
[----:B0-----:R-:W-:Y:S02]  /*6a10*/  DADD R8, R12, -R6 ;  /* 0x000000000c087229 */ /* 0x001fe40000000806 */
[----:B------:R-:W-:-:S06]  /*6a20*/  DADD R10, R6, 1 ;  /* 0x3ff00000060a7429 */ /* 0x000fcc0000000000 */
[----:B------:R-:W-:-:S06]  /*6a30*/  DSETP.GT.AND P0, PT, R8, 0.5, PT ;  /* 0x3fe000000800742a */ /* 0x000fcc0003f04000 */
[----:B------:R-:W-:Y:S02]  /*6a40*/  FSEL R16, R10, R6, P0 ;  /* 0x000000060a107208 */ /* 0x000fe40000000000 */
[----:B------:R-:W-:Y:S01]  /*6a50*/  FSEL R17, R11, R7, P0 ;  /* 0x000000070b117208 */ /* 0x000fe20000000000 */
[----:B------:R-:W-:Y:S06]  /*6a60*/  BRA `(.L_x_17045) ;  /* 0x0000000000747947 */ /* 0x000fec0003800000 */
.L_x_17046:
        /* <DEDUP_REMOVED lines=24> */
[----:B------:R-:W-:Y:S02]  /*6bf0*/  IMAD.MOV.U32 R6, RZ, RZ, R36 ;  /* 0x000000ffff067224 */ /* 0x000fe400078e0024 */
[----:B------:R-:W-:-:S07]  /*6c00*/  IMAD.MOV.U32 R7, RZ, RZ, R37 ;  /* 0x000000ffff077224 */ /* 0x000fce00078e0025 */
.L_x_17060:
[----:B------:R-:W-:Y:S05]  /*6c10*/  BSYNC.RECONVERGENT B2 ;  /* 0x0000000000027941 */ /* 0x000fea0003800200 */
.L_x_17059:
[----:B------:R-:W-:Y:S02]  /*6c20*/  IMAD.MOV.U32 R16, RZ, RZ, R6 ;  /* 0x000000ffff107224 */ /* 0x000fe400078e0006 */
[----:B------:R-:W-:-:S07]  /*6c30*/  IMAD.MOV.U32 R17, RZ, RZ, R7 ;  /* 0x000000ffff117224 */ /* 0x000fce00078e0007 */
.L_x_17045:
[----:B------:R-:W-:Y:S05]  /*6c40*/  BSYNC.RECONVERGENT B1 ;  /* 0x0000000000017941 */ /* 0x000fea0003800200 */
.L_x_17044:
[----:B---3--:R-:W0:Y:S01]  /*6c50*/  LDC.U8 R18, c[0x0][0x3b4] ;  /* 0x0000ed00ff127b82 */ /* 0x008e220000000000 */
[----:B------:R-:W-:Y:S01]  /*6c60*/  ISETP.GE.AND P0, PT, R23, R2, PT ;  /* 0x000000021700720c */ /* 0x000fe20003f06270 */
[----:B------:R-:W-:Y:S04]  /*6c70*/  BSSY.RECONVERGENT B7, `(.L_x_17061) ;  /* 0x0000354000077945 */ /* 0x000fe80003800200 */
[----:B------:R-:W-:Y:S08]  /*6c80*/  BSSY.RELIABLE B6, `(.L_x_17062) ;  /* 0x0000240000067945 */ /* 0x000ff00003800100 */
[----:B------:R-:W-:Y:S05]  /*6c90*/  @P0 BRA `(.L_x_17063) ;  /* 0x0000002000ec0947 */ /* 0x000fea0003800000 */
[----:B------:R-:W1:Y:S01]  /*6ca0*/  LDCU UR4, c[0x0][0x3b8] ;  /* 0x00007700ff0477ac */ /* 0x000e620008000800 */
[----:B------:R-:W2:Y:S01]  /*6cb0*/  LDC.64 R8, c[0x0][0x398] ;  /* 0x0000e600ff087b82 */ /* 0x000ea20000000a00 */
[----:B------:R-:W-:Y:S01]  /*6cc0*/  IMAD R0, R22, 0x200, R23 ;  /* 0x0000020016007824 */ /* 0x000fe200078e0217 */
[----:B0-----:R-:W-:-:S03]  /*6cd0*/  PRMT R6, R18, 0x9910, RZ ;  /* 0x0000991012067816 */ /* 0x001fc600000000ff */
[----:B-1----:R-:W-:Y:S02]  /*6ce0*/  IMAD R3, R0, UR4, RZ ;  /* 0x0000000400037c24 */ /* 0x002fe4000f8e02ff */
[----:B------:R-:W-:-:S05]  /*6cf0*/  IMAD.MOV.U32 R0, RZ, RZ, R6 ;  /* 0x000000ffff007224 */ /* 0x000fca00078e0006 */
[----:B------:R-:W-:Y:S02]  /*6d00*/  ISETP.GT.AND P0, PT, R0, 0x9, PT ;  /* 0x000000090000780c */ /* 0x000fe40003f04270 */
[----:B--2---:R-:W-:-:S05]  /*6d10*/  IADD3 R8, P1, PT, R3, R8, RZ ;  /* 0x0000000803087210 */ /* 0x004fca0007f3e0ff */
        /* <DEDUP_REMOVED lines=14> */
.L_x_17067:
[----:B------:R-:W0:Y:S01]  /*6e00*/  F2I.S64.F64.TRUNC R4, R4 ;  /* 0x0000000400047311 */ /* 0x000e22000030d900 */
[----:B------:R-:W-:Y:S02]  /*6e10*/  IMAD.MOV.U32 R23, RZ, RZ, R27 ;  /* 0x000000ffff177224 */ /* 0x000fe400078e001b */
[----:B0-----:R-:W-:-:S05]  /*6e20*/  IMAD.MOV.U32 R3, RZ, RZ, R4 ;  /* 0x000000ffff037224 */ /* 0x001fca00078e0004 */
[----:B------:R0:W-:Y:S01]  /*6e30*/  STG.E.U8 desc[UR36][R8.64], R3 ;  /* 0x0000000308007986 */ /* 0x0001e2000c101124 */
[----:B------:R-:W-:Y:S05]  /*6e40*/  BRA `(.L_x_17069) ;  /* 0x00000010002c7947 */ /* 0x000fea0003800000 */
.L_x_17066:
        /* <DEDUP_REMOVED lines=10> */
.L_x_17071:
[----:B------:R-:W0:Y:S01]  /*6ef0*/  F2I.F64.TRUNC R5, R4 ;  /* 0x0000000400057311 */ /* 0x000e22000030d100 */
[----:B------:R-:W-:Y:S01]  /*6f00*/  IMAD.MOV.U32 R23, RZ, RZ, R27 ;  /* 0x000000ffff177224 */ /* 0x000fe200078e001b */
[----:B0-----:R0:W-:Y:S01]  /*6f10*/  STG.E desc[UR36][R8.64], R5 ;  /* 0x0000000508007986 */ /* 0x0011e2000c101924 */
[----:B------:R-:W-:Y:S05]  /*6f20*/  BRA `(.L_x_17069) ;  /* 0x0000000c00f47947 */ /* 0x000fea0003800000 */
.L_x_17070:
[----:B------:R-:W0:Y:S01]  /*6f30*/  F2I.F64.TRUNC R5, R4 ;  /* 0x0000000400057311 */ /* 0x000e22000030d100 */
[----:B------:R-:W-:Y:S01]  /*6f40*/  IMAD.MOV.U32 R23, RZ, RZ, R27 ;  /* 0x000000ffff177224 */ /* 0x000fe200078e001b */
[----:B0-----:R0:W-:Y:S01]  /*6f50*/  STG.E.U16 desc[UR36][R8.64], R5 ;  /* 0x0000000508007986 */ /* 0x0011e2000c101524 */
[----:B------:R-:W-:Y:S05]  /*6f60*/  BRA `(.L_x_17069) ;  /* 0x0000000c00e47947 */ /* 0x000fea0003800000 */
.L_x_17065:
        /* <DEDUP_REMOVED lines=14> */
.L_x_17073:
        /* <DEDUP_REMOVED lines=9> */
.L_x_17072:
        /* <DEDUP_REMOVED lines=15> */
.L_x_17075:
        /* <DEDUP_REMOVED lines=10> */
.L_x_17074:
[----:B------:R0:W-:Y:S01]  /*7270*/  STG.E.64 desc[UR36][R8.64], R4 ;  /* 0x0000000408007986 */ /* 0x0001e2000c101b24 */
[----:B------:R-:W-:Y:S01]  /*7280*/  IMAD.MOV.U32 R23, RZ, RZ, R27 ;  /* 0x000000ffff177224 */ /* 0x000fe200078e001b */
[----:B------:R-:W-:Y:S06]  /*7290*/  BRA `(.L_x_17069) ;  /* 0x0000000c00187947 */ /* 0x000fec0003800000 */
.L_x_17064:
        /* <DEDUP_REMOVED lines=13> */
.L_x_17078:
[----:B------:R-:W-:Y:S01]  /*7370*/  CS2R R6, SRZ ;  /* 0x0000000000067805 */ /* 0x000fe2000001ff00 */
[----:B------:R-:W-:-:S04]  /*7380*/  IMAD.MOV.U32 R23, RZ, RZ, R27 ;  /* 0x000000ffff177224 */ /* 0x000fc800078e001b */
[----:B------:R3:W-:Y:S01]  /*7390*/  STG.E.128 desc[UR36][R8.64], R4 ;  /* 0x0000000408007986 */ /* 0x0007e2000c101d24 */
[----:B------:R-:W-:Y:S05]  /*73a0*/  BRA `(.L_x_17069) ;  /* 0x0000000800d47947 */ /* 0x000fea0003800000 */
.L_x_17077:
        /* <DEDUP_REMOVED lines=23> */
.L_x_17082:
[----:B------:R-:W-:Y:S05]  /*7520*/  BSYNC.RECONVERGENT B0 ;  /* 0x0000000000007941 */ /* 0x000fea0003800200 */
.L_x_17081:
[----:B------:R-:W-:Y:S01]  /*7530*/  LOP3.LUT R7, R0, 0x80, R7, 0xf8, !PT ;  /* 0x0000008000077812 */ /* 0x000fe200078ef807 */
[----:B------:R-:W-:-:S04]  /*7540*/  IMAD.MOV.U32 R23, RZ, RZ, R27 ;  /* 0x000000ffff177224 */ /* 0x000fc800078e001b */
[----:B------:R2:W-:Y:S01]  /*7550*/  STG.E.U8 desc[UR36][R8.64], R7 ;  /* 0x0000000708007986 */ /* 0x0005e2000c101124 */
[----:B------:R-:W-:Y:S05]  /*7560*/  BRA `(.L_x_17069) ;  /* 0x0000000800647947 */ /* 0x000fea0003800000 */
.L_x_17080:
        /* <DEDUP_REMOVED lines=19> */
.L_x_17084:
[----:B------:R-:W-:Y:S05]  /*76a0*/  BSYNC.RECONVERGENT B0 ;  /* 0x0000000000007941 */ /* 0x000fea0003800200 */
.L_x_17083:
[----:B------:R-:W-:Y:S01]  /*76b0*/  LOP3.LUT R7, R0, 0x80, R7, 0xf8, !PT ;  /* 0x0000008000077812 */ /* 0x000fe200078ef807 */
[----:B------:R-:W-:-:S04]  /*76c0*/  IMAD.MOV.U32 R23, RZ, RZ, R27 ;  /* 0x000000ffff177224 */ /* 0x000fc800078e001b */
[----:B------:R1:W-:Y:S01]  /*76d0*/  STG.E.U8 desc[UR36][R8.64], R7 ;  /* 0x0000000708007986 */ /* 0x0003e2000c101124 */
[----:B------:R-:W-:Y:S05]  /*76e0*/  BRA `(.L_x_17069) ;  /* 0x0000000800047947 */ /* 0x000fea0003800000 */
.L_x_17079:
        /* <DEDUP_REMOVED lines=9> */
.L_x_17076:
        /* <DEDUP_REMOVED lines=12> */
.L_x_17087:
        /* <DEDUP_REMOVED lines=17> */
.L_x_17090:
[----:B------:R-:W-:-:S04]  /*7950*/  SHF.R.U32.HI R0, RZ, 0x14, R7 ;  /* 0x00000014ff007819 */ /* 0x000fc80000011607 */
[----:B------:R-:W-:-:S04]  /*7960*/  LOP3.LUT R0, R0, 0x1, RZ, 0xc0, !PT ;  /* 0x0000000100007812 */ /* 0x000fc800078ec0ff */
[----:B------:R-:W-:-:S04]  /*7970*/  IADD3 R0, PT, PT, R7, 0x487ffff, R0 ;  /* 0x0487ffff07007810 */ /* 0x000fc80007ffe000 */
[----:B------:R-:W-:-:S04]  /*7980*/  SHF.R.U32.HI R0, RZ, 0x14, R0 ;  /* 0x00000014ff007819 */ /* 0x000fc80000011600 */
[----:B------:R-:W-:-:S07]  /*7990*/  LOP3.LUT R3, R0, 0xff, RZ, 0xc0, !PT ;  /* 0x000000ff00037812 */ /* 0x000fce00078ec0ff */
.L_x_17091:
[----:B------:R-:W-:-:S04]  /*79a0*/  SHF.R.U32.HI R0, RZ, 0x18, R7 ;  /* 0x00000018ff007819 */ /* 0x000fc80000011607 */
[----:B------:R-:W-:-:S07]  /*79b0*/  LOP3.LUT R0, R3, 0x80, R0, 0xf8, !PT ;  /* 0x0000008003007812 */ /* 0x000fce00078ef800 */
.L_x_17089:
[----:B------:R-:W-:Y:S05]  /*79c0*/  BSYNC.RECONVERGENT B0 ;  /* 0x0000000000007941 */ /* 0x000fea0003800200 */
.L_x_17088:
[----:B------:R0:W-:Y:S01]  /*79d0*/  STG.E.U8 desc[UR36][R8.64], R0 ;  /* 0x0000000008007986 */ /* 0x0001e2000c101124 */
[----:B------:R-:W-:Y:S01]  /*79e0*/  IMAD.MOV.U32 R23, RZ, RZ, R27 ;  /* 0x000000ffff177224 */ /* 0x000fe200078e001b */
[----:B------:R-:W-:Y:S06]  /*79f0*/  BRA `(.L_x_17069) ;  /* 0x0000000400407947 */ /* 0x000fec0003800000 */
.L_x_17086:
        /* <DEDUP_REMOVED lines=17> */
.L_x_17094:
[----:B------:R-:W-:-:S04]  /*7b10*/  SHF.R.U32.HI R0, RZ, 0x15, R7 ;  /* 0x00000015ff007819 */ /* 0x000fc80000011607 */
[----:B------:R-:W-:-:S04]  /*7b20*/  LOP3.LUT R0, R0, 0x1, RZ, 0xc0, !PT ;  /* 0x0000000100007812 */ /* 0x000fc800078ec0ff */
[----:B------:R-:W-:-:S04]  /*7b30*/  IADD3 R0, PT, PT, R7, 0x88fffff, R0 ;  /* 0x088fffff07007810 */ /* 0x000fc80007ffe000 */
[----:B------:R-:W-:-:S04]  /*7b40*/  SHF.R.U32.HI R0, RZ, 0x15, R0 ;  /* 0x00000015ff007819 */ /* 0x000fc80000011600 */
[----:B------:R-:W-:-:S07]  /*7b50*/  LOP3.LUT R3, R0, 0xff, RZ, 0xc0, !PT ;  /* 0x000000ff00037812 */ /* 0x000fce00078ec0ff */
.L_x_17095:
[----:B------:R-:W-:-:S04]  /*7b60*/  SHF.R.U32.HI R0, RZ, 0x18, R7 ;  /* 0x00000018ff007819 */ /* 0x000fc80000011607 */
[----:B------:R-:W-:-:S07]  /*7b70*/  LOP3.LUT R0, R3, 0x80, R0, 0xf8, !PT ;  /* 0x0000008003007812 */ /* 0x000fce00078ef800 */
.L_x_17093:
[----:B------:R-:W-:Y:S05]  /*7b80*/  BSYNC.RECONVERGENT B0 ;  /* 0x0000000000007941 */ /* 0x000fea0003800200 */
.L_x_17092:
[----:B------:R0:W-:Y:S01]  /*7b90*/  STG.E.U8 desc[UR36][R8.64], R0 ;  /* 0x0000000008007986 */ /* 0x0001e2000c101124 */
[----:B------:R-:W-:Y:S01]  /*7ba0*/  IMAD.MOV.U32 R23, RZ, RZ, R27 ;  /* 0x000000ffff177224 */ /* 0x000fe200078e001b */
[----:B------:R-:W-:Y:S06]  /*7bb0*/  BRA `(.L_x_17069) ;  /* 0x0000000000d07947 */ /* 0x000fec0003800000 */
.L_x_17085:
[----:B------:R-:W-:-:S13]  /*7bc0*/  ISETP.NE.AND P0, PT, R0, 0x1c, PT ;  /* 0x0000001c0000780c */ /* 0x000fda0003f05270 */
[----:B------:R-:W-:Y:S05]  /*7bd0*/  @!P0 BRA `(.L_x_17096) ;  /* 0x0000000000bc8947 */ /* 0x000fea0003800000 */
[----:B------:R-:W-:-:S13]  /*7be0*/  ISETP.NE.AND P0, PT, R0, 0x1d, PT ;  /* 0x0000001d0000780c */ /* 0x000fda0003f05270 */
[----:B------:R-:W-:Y:S05]  /*7bf0*/  @!P0 BRA `(.L_x_17097) ;  /* 0x0000000000a48947 */ /* 0x000fea0003800000 */
[----:B------:R-:W-:-:S13]  /*7c00*/  ISETP.NE.AND P0, PT, R0, 0x2c, PT ;  /* 0x0000002c0000780c */ /* 0x000fda0003f05270 */
[----:B------:R-:W-:Y:S05]  /*7c10*/  @!P0 BRA `(.L_x_17098) ;  /* 0x0000000000488947 */ /* 0x000fea0003800000 */
.L_x_17068:
        /* <DEDUP_REMOVED lines=16> */
.L_x_17099:
[----:B------:R-:W-:Y:S01]  /*7d20*/  IMAD.MOV.U32 R23, RZ, RZ, R27 ;  /* 0x000000ffff177224 */ /* 0x000fe200078e001b */
[----:B------:R-:W-:Y:S06]  /*7d30*/  BRA `(.L_x_17069) ;  /* 0x0000000000707947 */ /* 0x000fec0003800000 */
.L_x_17098:
        /* <DEDUP_REMOVED lines=21> */
.L_x_17097:
[----:B------:R-:W0:Y:S01]  /*7e90*/  F2I.U64.F64.TRUNC R4, R4 ;  /* 0x0000000400047311 */ /* 0x000e22000030d800 */
[----:B------:R-:W-:Y:S01]  /*7ea0*/  IMAD.MOV.U32 R23, RZ, RZ, R27 ;  /* 0x000000ffff177224 */ /* 0x000fe200078e001b */
[----:B0-----:R0:W-:Y:S01]  /*7eb0*/  STG.E.64 desc[UR36][R8.64], R4 ;  /* 0x0000000408007986 */ /* 0x0011e2000c101b24 */
[----:B------:R-:W-:Y:S05]  /*7ec0*/  BRA `(.L_x_17069) ;  /* 0x00000000000c7947 */ /* 0x000fea0003800000 */
.L_x_17096:
[----:B------:R-:W0:Y:S01]  /*7ed0*/  F2I.U32.F64.TRUNC R5, R4 ;  /* 0x0000000400057311 */ /* 0x000e22000030d000 */
[----:B------:R-:W-:Y:S01]  /*7ee0*/  IMAD.MOV.U32 R23, RZ, RZ, R27 ;  /* 0x000000ffff177224 */ /* 0x000fe200078e001b */
[----:B0-----:R0:W-:Y:S06]  /*7ef0*/  STG.E desc[UR36][R8.64], R5 ;  /* 0x0000000508007986 */ /* 0x0011ec000c101924 */
.L_x_17069:
[----:B------:R-:W-:-:S13]  /*7f00*/  ISETP.GE.AND P0, PT, R23, R2, PT ;  /* 0x000000021700720c */ /* 0x000fda0003f06270 */
[----:B------:R-:W-:Y:S05]  /*7f10*/  @P0 BREAK.RELIABLE B6 ;  /* 0x0000000000060942 */ /* 0x000fea0003800100 */
[----:B------:R-:W-:Y:S05]  /*7f20*/  @P0 BRA `(.L_x_17100) ;  /* 0x0000002000a00947 */ /* 0x000fea0003800000 */
[----:B------:R-:W4:Y:S01]  /*7f30*/  LDCU UR4, c[0x0][0x3b8] ;  /* 0x00007700ff0477ac */ /* 0x000f220008000800 */
[----:B0--3--:R-:W0:Y:S01]  /*7f40*/  LDC.64 R4, c[0x0][0x398] ;  /* 0x0000e600ff047b82 */ /* 0x009e220000000a00 */
[----:B------:R-:W-:Y:S01]  /*7f50*/  IMAD R0, R22, 0x200, R23 ;  /* 0x0000020016007824 */ /* 0x000fe200078e0217 */
[----:B------:R-:W-:-:S03]  /*7f60*/  PRMT R6, R18, 0x9910, RZ ;  /* 0x0000991012067816 */ /* 0x000fc600000000ff */
[----:B----4-:R-:W-:Y:S02]  /*7f70*/  IMAD R3, R0, UR4, RZ ;  /* 0x0000000400037c24 */ /* 0x010fe4000f8e02ff */
        /* <DEDUP_REMOVED lines=16> */
.L_x_17104:
[----:B------:R-:W0:Y:S02]  /*8080*/  F2I.S64.F64.TRUNC R28, R28 ;  /* 0x0000001c001c7311 */ /* 0x000e24000030d900 */
[----:B0-----:R-:W-:-:S05]  /*8090*/  IMAD.MOV.U32 R3, RZ, RZ, R28 ;  /* 0x000000ffff037224 */ /* 0x001fca00078e001c */
[----:B------:R0:W-:Y:S01]  /*80a0*/  STG.E.U8 desc[UR36][R4.64], R3 ;  /* 0x0000000304007986 */ /* 0x0001e2000c101124 */
[----:B------:R-:W-:Y:S05]  /*80b0*/  BRA `(.L_x_17106) ;  /* 0x0000000c00e07947 */ /* 0x000fea0003800000 */
.L_x_17103:
        /* <DEDUP_REMOVED lines=9> */
.L_x_17108:
[----:B------:R-:W0:Y:S02]  /*8150*/  F2I.F64.TRUNC R29, R28 ;  /* 0x0000001c001d7311 */ /* 0x000e24000030d100 */
[----:B0-----:R0:W-:Y:S01]  /*8160*/  STG.E desc[UR36][R4.64], R29 ;  /* 0x0000001d04007986 */ /* 0x0011e2000c101924 */
[----:B------:R-:W-:Y:S05]  /*8170*/  BRA `(.L_x_17106) ;  /* 0x0000000c00b07947 */ /* 0x000fea0003800000 */
.L_x_17107:
[----:B------:R-:W0:Y:S02]  /*8180*/  F2I.F64.TRUNC R29, R28 ;  /* 0x0000001c001d7311 */ /* 0x000e24000030d100 */
[----:B0-----:R4:W-:Y:S01]  /*8190*/  STG.E.U16 desc[UR36][R4.64], R29 ;  /* 0x0000001d04007986 */ /* 0x0019e2000c101524 */
[----:B------:R-:W-:Y:S05]  /*81a0*/  BRA `(.L_x_17106) ;  /* 0x0000000c00a47947 */ /* 0x000fea0003800000 */
.L_x_17102:
        /* <DEDUP_REMOVED lines=13> */
.L_x_17110:
        /* <DEDUP_REMOVED lines=8> */
.L_x_17109:
        /* <DEDUP_REMOVED lines=10> */
[----:B-12---:R-:W-:-:S13]  /*83a0*/  IMAD.MOV.U32 R7, RZ, RZ, RZ ;  /* 0x000000ffff077224 */ /* 0x006fda00078e00ff */
[----:B0-----:R-:W-:-:S05]  /*83b0*/  @!P0 FMUL R6, R6, 1.175494350822287508e-38 ;  /* 0x0080000006068820 */ /* 0x001fca0000400000 */
[----:B------:R0:W-:Y:S01]  /*83c0*/  STG.E.64 desc[UR36][R4.64], R6 ;  /* 0x0000000604007986 */ /* 0x0001e2000c101b24 */
[----:B------:R-:W-:Y:S05]  /*83d0*/  BRA `(.L_x_17106) ;  /* 0x0000000c00187947 */ /* 0x000fea0003800000 */
.L_x_17112:
        /* <DEDUP_REMOVED lines=9> */
.L_x_17111:
[----:B------:R0:W-:Y:S01]  /*8470*/  STG.E.64 desc[UR36][R4.64], R28 ;  /* 0x0000001c04007986 */ /* 0x0001e2000c101b24 */
[----:B------:R-:W-:Y:S05]  /*8480*/  BRA `(.L_x_17106) ;  /* 0x0000000800ec7947 */ /* 0x000fea0003800000 */
.L_x_17101:
        /* <DEDUP_REMOVED lines=13> */
.L_x_17116:
[----:B------:R-:W-:Y:S01]  /*8560*/  UMOV UR4, 0xf0000000 ;  /* 0xf000000000047882 */ /* 0x000fe20000000000 */
[----:B------:R-:W-:Y:S01]  /*8570*/  UMOV UR5, 0x380fffff ;  /* 0x380fffff00057882 */ /* 0x000fe20000000000 */
[----:B-12---:R-:W0:Y:S01]  /*8580*/  F2F.F32.F64 R7, R28 ;  /* 0x0000001c00077310 */ /* 0x006e220000301000 */
        /* <DEDUP_REMOVED lines=19> */
.L_x_17119:
[----:B------:R-:W-:-:S04]  /*86c0*/  SHF.R.U32.HI R3, RZ, 0x18, R7 ;  /* 0x00000018ff037819 */ /* 0x000fc80000011607 */
[----:B------:R-:W-:-:S07]  /*86d0*/  LOP3.LUT R0, R0, 0x80, R3, 0xf8, !PT ;  /* 0x0000008000007812 */ /* 0x000fce00078ef803 */
.L_x_17118:
[----:B------:R-:W-:Y:S05]  /*86e0*/  BSYNC.RECONVERGENT B0 ;  /* 0x0000000000007941 */ /* 0x000fea0003800200 */
.L_x_17117:
[----:B------:R0:W-:Y:S01]  /*86f0*/  STG.E.U8 desc[UR36][R4.64], R0 ;  /* 0x0000000004007986 */ /* 0x0001e2000c101124 */
[----:B------:R-:W-:Y:S05]  /*8700*/  BRA `(.L_x_17106) ;  /* 0x00000008004c7947 */ /* 0x000fea0003800000 */
.L_x_17115:
        /* <DEDUP_REMOVED lines=22> */
.L_x_17122:
[----:B------:R-:W-:-:S04]  /*8870*/  SHF.R.U32.HI R3, RZ, 0x18, R7 ;  /* 0x00000018ff037819 */ /* 0x000fc80000011607 */
[----:B------:R-:W-:-:S07]  /*8880*/  LOP3.LUT R0, R0, 0x80, R3, 0xf8, !PT ;  /* 0x0000008000007812 */ /* 0x000fce00078ef803 */
.L_x_17121:
[----:B------:R-:W-:Y:S05]  /*8890*/  BSYNC.RECONVERGENT B0 ;  /* 0x0000000000007941 */ /* 0x000fea0003800200 */
.L_x_17120:
[----:B------:R0:W-:Y:S01]  /*88a0*/  STG.E.U8 desc[UR36][R4.64], R0 ;  /* 0x0000000004007986 */ /* 0x0001e2000c101124 */
[----:B------:R-:W-:Y:S05]  /*88b0*/  BRA `(.L_x_17106) ;  /* 0x0000000400e07947 */ /* 0x000fea0003800000 */
.L_x_17114:
        /* <DEDUP_REMOVED lines=8> */
[----:B-12---:R-:W0:Y:S01]  /*8940*/  F2F.F32.F64 R8, R28 ;  /* 0x0000001c00087310 */ /* 0x006e220000301000 */
        /* <DEDUP_REMOVED lines=17> */
.L_x_17124:
[----:B------:R-:W0:Y:S02]  /*8a60*/  F2I.U64.F64.TRUNC R28, R28 ;  /* 0x0000001c001c7311 */ /* 0x000e24000030d800 */
[----:B0-----:R0:W-:Y:S01]  /*8a70*/  STG.E.64 desc[UR36][R4.64], R28 ;  /* 0x0000001c04007986 */ /* 0x0011e2000c101b24 */
[----:B------:R-:W-:Y:S05]  /*8a80*/  BRA `(.L_x_17106) ;  /* 0x00000004006c7947 */ /* 0x000fea0003800000 */
.L_x_17123:
[----:B------:R-:W0:Y:S02]  /*8a90*/  F2I.U32.F64.TRUNC R29, R28 ;  /* 0x0000001c001d7311 */ /* 0x000e24000030d000 */
[----:B0-----:R0:W-:Y:S01]  /*8aa0*/  STG.E desc[UR36][R4.64], R29 ;  /* 0x0000001d04007986 */ /* 0x0011e2000c101924 */
[----:B------:R-:W-:Y:S05]  /*8ab0*/  BRA `(.L_x_17106) ;  /* 0x0000000400607947 */ /* 0x000fea0003800000 */
.L_x_17113:
        /* <DEDUP_REMOVED lines=10> */
.L_x_17126:
[----:B------:R-:W-:-:S05]  /*8b60*/  CS2R R30, SRZ ;  /* 0x00000000001e7805 */ /* 0x000fca000001ff00 */
[----:B------:R0:W-:Y:S01]  /*8b70*/  STG.E.128 desc[UR36][R4.64], R28 ;  /* 0x0000001c04007986 */ /* 0x0001e2000c101d24 */
[----:B------:R-:W-:Y:S05]  /*8b80*/  BRA `(.L_x_17106) ;  /* 0x00000004002c7947 */ /* 0x000fea0003800000 */
.L_x_17125:
[----:B------:R-:W-:-:S13]  /*8b90*/  ISETP.NE.AND P0, PT, R0, 0xf, PT ;  /* 0x0000000f0000780c */ /* 0x000fda0003f05270 */
[----:B------:R-:W-:Y:S05]  /*8ba0*/  @!P0 BRA `(.L_x_17127) ;  /* 0x0000000400088947 */ /* 0x000fea0003800000 */
[----:B------:R-:W-:-:S13]  /*8bb0*/  ISETP.NE.AND P0, PT, R0, 0x17, PT ;  /* 0x000000170000780c */ /* 0x000fda0003f05270 */
[----:B------:R-:W-:Y:S05]  /*8bc0*/  @!P0 BRA `(.L_x_17128) ;  /* 0x0000000000a08947 */ /* 0x000fea0003800000 */
[----:B------:R-:W-:-:S13]  /*8bd0*/  ISETP.NE.AND P0, PT, R0, 0x18, PT ;  /* 0x000000180000780c */ /* 0x000fda0003f05270 */
[----:B------:R-:W-:Y:S05]  /*8be0*/  @!P0 BRA `(.L_x_17129) ;  /* 0x0000000000448947 */ /* 0x000fea0003800000 */
.L_x_17105:
[----:B------:R-:W-:Y:S01]  /*8bf0*/  MOV R14, 0x0 ;  /* 0x00000000000e7802 */ /* 0x000fe20000000f00 */
[----:B------:R-:W0:Y:S01]  /*8c00*/  LDCU.64 UR4, c[0x4][0x178] ;  /* 0x01002f00ff0477ac */ /* 0x000e220008000a00 */
[----:B-12---:R-:W-:Y:S02]  /*8c10*/  IMAD.MOV.U32 R8, RZ, RZ, 0x65 ;  /* 0x00000065ff087424 */ /* 0x006fe400078e00ff */
        /* <DEDUP_REMOVED lines=13> */
.L_x_17130:
[----:B------:R-:W-:Y:S05]  /*8cf0*/  BRA `(.L_x_17106) ;  /* 0x0000000000d07947 */ /* 0x000fea0003800000 */
.L_x_17129:
[----:B------:R-:W-:Y:S01]  /*8d00*/  UMOV UR4, 0xf0000000 ;  /* 0xf000000000047882 */ /* 0x000fe20000000000 */
[----:B------:R-:W-:Y:S01]  /*8d10*/  UMOV UR5, 0x380fffff ;  /* 0x380fffff00057882 */ /* 0x000fe20000000000 */
[----:B-12---:R-:W0:Y:S01]  /*8d20*/  F2F.F32.F64 R7, R28 ;  /* 0x0000001c00077310 */ /* 0x006e220000301000 */
        /* <DEDUP_REMOVED lines=14> */
.L_x_17132:
[----:B------:R-:W-:Y:S05]  /*8e10*/  BSYNC.RECONVERGENT B0 ;  /* 0x0000000000007941 */ /* 0x000fea0003800200 */
.L_x_17131:
[----:B------:R-:W-:-:S05]  /*8e20*/  LOP3.LUT R3, R0, 0x80, R3, 0xf8, !PT ;  /* 0x0000008000037812 */ /* 0x000fca00078ef803 */
[----:B------:R0:W-:Y:S01]  /*8e30*/  STG.E.U8 desc[UR36][R4.64], R3 ;  /* 0x0000000304007986 */ /* 0x0001e2000c101124 */
[----:B------:R-:W-:Y:S05]  /*8e40*/  BRA `(.L_x_17106) ;  /* 0x00000000007c7947 */ /* 0x000fea0003800000 */
.L_x_17128:
[----:B------:R-:W-:Y:S01]  /*8e50*/  UMOV UR4, 0xf0000000 ;  /* 0xf000000000047882 */ /* 0x000fe20000000000 */
[----:B------:R-:W-:Y:S01]  /*8e60*/  UMOV UR5, 0x380fffff ;  /* 0x380fffff00057882 */ /* 0x000fe20000000000 */
[----:B-12---:R-:W0:Y:S01]  /*8e70*/  F2F.F32.F64 R7, R28 ;  /* 0x0000001c00077310 */ /* 0x006e220000301000 */
        /* <DEDUP_REMOVED lines=13> */
.L_x_17134:
[----:B------:R-:W-:Y:S01]  /*8f50*/  IMAD.MOV.U32 R0, RZ, RZ, 0x7f ;  /* 0x0000007fff007424 */ /* 0x000fe200078e00ff */
[----:B------:R-:W-:-:S04]  /*8f60*/  ISETP.GT.U32.AND P0, PT, R3, 0x7f800000, PT ;  /* 0x7f8000000300780c */ /* 0x000fc80003f04070 */
[----:B------:R-:W-:-:S09]  /*8f70*/  SEL R0, R0, 0x7c, P0 ;  /* 0x0000007c00007807 */ /* 0x000fd20000000000 */
.L_x_17135:
[----:B------:R-:W-:Y:S05]  /*8f80*/  BSYNC.RECONVERGENT B0 ;  /* 0x0000000000007941 */ /* 0x000fea0003800200 */
.L_x_17133:
[----:B------:R-:W-:-:S04]  /*8f90*/  SHF.R.U32.HI R3, RZ, 0x18, R7 ;  /* 0x00000018ff037819 */ /* 0x000fc80000011607 */
[----:B------:R-:W-:-:S05]  /*8fa0*/  LOP3.LUT R3, R0, 0x80, R3, 0xf8, !PT ;  /* 0x0000008000037812 */ /* 0x000fca00078ef803 */
[----:B------:R0:W-:Y:S01]  /*8fb0*/  STG.E.U8 desc[UR36][R4.64], R3 ;  /* 0x0000000304007986 */ /* 0x0001e2000c101124 */
[----:B------:R-:W-:Y:S05]  /*8fc0*/  BRA `(.L_x_17106) ;  /* 0x00000000001c7947 */ /* 0x000fea0003800000 */
.L_x_17127:
[----:B------:R-:W-:Y:S01]  /*8fd0*/  UMOV UR4, 0xf0000000 ;  /* 0xf000000000047882 */ /* 0x000fe20000000000 */
[----:B------:R-:W-:Y:S01]  /*8fe0*/  UMOV UR5, 0x380fffff ;  /* 0x380fffff00057882 */ /* 0x000fe20000000000 */
[----:B------:R-:W0:Y:S01]  /*8ff0*/  F2F.F32.F64 R0, R28 ;  /* 0x0000001c00007310 */ /* 0x000e220000301000 */
[----:B------:R-:W-:-:S14]  /*9000*/  DSETP.GEU.AND P0, PT, |R28|, UR4, PT ;  /* 0x000000041c007e2a */ /* 0x000fdc000bf0e200 */
[----:B0-----:R-:W-:-:S05]  /*9010*/  @!P0 FMUL R0, R0, 1.175494350822287508e-38 ;  /* 0x0080000000008820 */ /* 0x001fca0000400000 */
[----:B------:R-:W-:-:S05]  /*9020*/  F2FP.BF16.F32.PACK_AB R0, RZ, R0 ;  /* 0x00000000ff00723e */ /* 0x000fca00000010ff */
[----:B------:R0:W-:Y:S02]  /*9030*/  STG.E.U16 desc[UR36][R4.64], R0 ;  /* 0x0000000004007986 */ /* 0x0001e4000c101524 */
.L_x_17106:
[----:B------:R-:W-:-:S07]  /*9040*/  VIADD R23, R23, 0x80 ;  /* 0x0000008017177836 */ /* 0x000fce0000000000 */
.L_x_17063:
[----:B------:R-:W-:-:S13]  /*9050*/  ISETP.GE.AND P0, PT, R23, R2, PT ;  /* 0x000000021700720c */ /* 0x000fda0003f06270 */
[----:B------:R-:W-:Y:S05]  /*9060*/  @P0 BREAK.RELIABLE B6 ;  /* 0x0000000000060942 */ /* 0x000fea0003800100 */
[----:B------:R-:W-:Y:S05]  /*9070*/  @P0 BRA `(.L_x_17100) ;  /* 0x00000010004c0947 */ /* 0x000fea0003800000 */
[----:B------:R-:W-:Y:S05]  /*9080*/  BSYNC.RELIABLE B6 ;  /* 0x0000000000067941 */ /* 0x000fea0003800100 */
.L_x_17062:
[----:B------:R-:W5:Y:S01]  /*9090*/  LDCU UR4, c[0x0][0x3b8] ;  /* 0x00007700ff0477ac */ /* 0x000f620008000800 */
[----:B0--34-:R-:W0:Y:S01]  /*90a0*/  LDC.64 R4, c[0x0][0x398] ;  /* 0x0000e600ff047b82 */ /* 0x019e220000000a00 */
        /* <DEDUP_REMOVED lines=19> */
.L_x_17139:
[----:B------:R-:W0:Y:S02]  /*91e0*/  F2I.S64.F64.TRUNC R24, R24 ;  /* 0x0000001800187311 */ /* 0x000e24000030d900 */
[----:B0-----:R-:W-:-:S05]  /*91f0*/  IMAD.MOV.U32 R3, RZ, RZ, R24 ;  /* 0x000000ffff037224 */ /* 0x001fca00078e0018 */
[----:B------:R0:W-:Y:S01]  /*9200*/  STG.E.U8 desc[UR36][R4.64], R3 ;  /* 0x0000000304007986 */ /* 0x0001e2000c101124 */
[----:B------:R-:W-:Y:S05]  /*9210*/  BRA `(.L_x_17141) ;  /* 0x0000000c00e07947 */ /* 0x000fea0003800000 */
.L_x_17138:
        /* <DEDUP_REMOVED lines=9> */
.L_x_17143:
[----:B------:R-:W0:Y:S02]  /*92b0*/  F2I.F64.TRUNC R25, R24 ;  /* 0x0000001800197311 */ /* 0x000e24000030d100 */
[----:B0-----:R0:W-:Y:S01]  /*92c0*/  STG.E desc[UR36][R4.64], R25 ;  /* 0x0000001904007986 */ /* 0x0011e2000c101924 */
[----:B------:R-:W-:Y:S05]  /*92d0*/  BRA `(.L_x_17141) ;  /* 0x0000000c00b07947 */ /* 0x000fea0003800000 */
.L_x_17142:
[----:B------:R-:W0:Y:S02]  /*92e0*/  F2I.F64.TRUNC R25, R24 ;  /* 0x0000001800197311 */ /* 0x000e24000030d100 */
[----:B0-----:R0:W-:Y:S01]  /*92f0*/  STG.E.U16 desc[UR36][R4.64], R25 ;  /* 0x0000001904007986 */ /* 0x0011e2000c101524 */
[----:B------:R-:W-:Y:S05]  /*9300*/  BRA `(.L_x_17141) ;  /* 0x0000000c00a47947 */ /* 0x000fea0003800000 */
.L_x_17137:
        /* <DEDUP_REMOVED lines=13> */
.L_x_17145:
        /* <DEDUP_REMOVED lines=8> */
.L_x_17144:
        /* <DEDUP_REMOVED lines=14> */
.L_x_17147:
        /* <DEDUP_REMOVED lines=9> */
.L_x_17146:
[----:B------:R4:W-:Y:S01]  /*95d0*/  STG.E.64 desc[UR36][R4.64], R24 ;  /* 0x0000001804007986 */ /* 0x0009e2000c101b24 */
[----:B------:R-:W-:Y:S05]  /*95e0*/  BRA `(.L_x_17141) ;  /* 0x0000000800ec7947 */ /* 0x000fea0003800000 */
.L_x_17136:
        /* <DEDUP_REMOVED lines=13> */
.L_x_17151:
        /* <DEDUP_REMOVED lines=22> */
.L_x_17154:
[----:B------:R-:W-:-:S04]  /*9820*/  SHF.R.U32.HI R3, RZ, 0x18, R7 ;  /* 0x00000018ff037819 */ /* 0x000fc80000011607 */
[----:B------:R-:W-:-:S07]  /*9830*/  LOP3.LUT R0, R0, 0x80, R3, 0xf8, !PT ;  /* 0x0000008000007812 */ /* 0x000fce00078ef803 */
.L_x_17153:
[----:B------:R-:W-:Y:S05]  /*9840*/  BSYNC.RECONVERGENT B0 ;  /* 0x0000000000007941 */ /* 0x000fea0003800200 */
.L_x_17152:
[----:B------:R0:W-:Y:S01]  /*9850*/  STG.E.U8 desc[UR36][R4.64], R0 ;  /* 0x0000000004007986 */ /* 0x0001e2000c101124 */
[----:B------:R-:W-:Y:S05]  /*9860*/  BRA `(.L_x_17141) ;  /* 0x00000008004c7947 */ /* 0x000fea0003800000 */
.L_x_17150:
        /* <DEDUP_REMOVED lines=22> */
.L_x_17157:
[----:B------:R-:W-:-:S04]  /*99d0*/  SHF.R.U32.HI R3, RZ, 0x18, R7 ;  /* 0x00000018ff037819 */ /* 0x000fc80000011607 */
[----:B------:R-:W-:-:S07]  /*99e0*/  LOP3.LUT R0, R0, 0x80, R3, 0xf8, !PT ;  /* 0x0000008000007812 */ /* 0x000fce00078ef803 */
.L_x_17156:
[----:B------:R-:W-:Y:S05]  /*99f0*/  BSYNC.RECONVERGENT B0 ;  /* 0x0000000000007941 */ /* 0x000fea0003800200 */
.L_x_17155:
[----:B------:R0:W-:Y:S01]  /*9a00*/  STG.E.U8 desc[UR36][R4.64], R0 ;  /* 0x0000000004007986 */ /* 0x0001e2000c101124 */
[----:B------:R-:W-:Y:S05]  /*9a10*/  BRA `(.L_x_17141) ;  /* 0x0000000400e07947 */ /* 0x000fea0003800000 */
.L_x_17149:
        /* <DEDUP_REMOVED lines=26> */
.L_x_17159:
[----:B------:R-:W0:Y:S02]  /*9bc0*/  F2I.U64.F64.TRUNC R24, R24 ;  /* 0x0000001800187311 */ /* 0x000e24000030d800 */
[----:B0-----:R0:W-:Y:S01]  /*9bd0*/  STG.E.64 desc[UR36][R4.64], R24 ;  /* 0x0000001804007986 */ /* 0x0011e2000c101b24 */
[----:B------:R-:W-:Y:S05]  /*9be0*/  BRA `(.L_x_17141) ;  /* 0x00000004006c7947 */ /* 0x000fea0003800000 */
.L_x_17158:
[----:B------:R-:W0:Y:S02]  /*9bf0*/  F2I.U32.F64.TRUNC R25, R24 ;  /* 0x0000001800197311 */ /* 0x000e24000030d000 */
[----:B0-----:R0:W-:Y:S01]  /*9c00*/  STG.E desc[UR36][R4.64], R25 ;  /* 0x0000001904007986 */ /* 0x0011e2000c101924 */
[----:B------:R-:W-:Y:S05]  /*9c10*/  BRA `(.L_x_17141) ;  /* 0x0000000400607947 */ /* 0x000fea0003800000 */
.L_x_17148:
        /* <DEDUP_REMOVED lines=10> */
.L_x_17161:
[----:B------:R-:W-:-:S05]  /*9cc0*/  CS2R R26, SRZ ;  /* 0x00000000001a7805 */ /* 0x000fca000001ff00 */
[----:B------:R0:W-:Y:S01]  /*9cd0*/  STG.E.128 desc[UR36][R4.64], R24 ;  /* 0x0000001804007986 */ /* 0x0001e2000c101d24 */
[----:B------:R-:W-:Y:S05]  /*9ce0*/  BRA `(.L_x_17141) ;  /* 0x00000004002c7947 */ /* 0x000fea0003800000 */
.L_x_17160:
[----:B------:R-:W-:-:S13]  /*9cf0*/  ISETP.NE.AND P0, PT, R0, 0xf, PT ;  /* 0x0000000f0000780c */ /* 0x000fda0003f05270 */
[----:B------:R-:W-:Y:S05]  /*9d00*/  @!P0 BRA `(.L_x_17162) ;  /* 0x0000000400088947 */ /* 0x000fea0003800000 */
[----:B------:R-:W-:-:S13]  /*9d10*/  ISETP.NE.AND P0, PT, R0, 0x17, PT ;  /* 0x000000170000780c */ /* 0x000fda0003f05270 */
[----:B------:R-:W-:Y:S05]  /*9d20*/  @!P0 BRA `(.L_x_17163) ;  /* 0x0000000000a08947 */ /* 0x000fea0003800000 */
[----:B------:R-:W-:-:S13]  /*9d30*/  ISETP.NE.AND P0, PT, R0, 0x18, PT ;  /* 0x000000180000780c */ /* 0x000fda0003f05270 */
[----:B------:R-:W-:Y:S05]  /*9d40*/  @!P0 BRA `(.L_x_17164) ;  /* 0x0000000000448947 */ /* 0x000fea0003800000 */
.L_x_17140:
[----:B------:R-:W-:Y:S01]  /*9d50*/  MOV R0, 0x0 ;  /* 0x0000000000007802 */ /* 0x000fe20000000f00 */
[----:B------:R-:W0:Y:S01]  /*9d60*/  LDCU.64 UR4, c[0x4][0x178] ;  /* 0x01002f00ff0477ac */ /* 0x000e220008000a00 */
[----:B-12---:R-:W-:Y:S02]  /*9d70*/  IMAD.MOV.U32 R8, RZ, RZ, 0x65 ;  /* 0x00000065ff087424 */ /* 0x006fe400078e00ff */
        /* <DEDUP_REMOVED lines=13> */
.L_x_17165:
[----:B------:R-:W-:Y:S05]  /*9e50*/  BRA `(.L_x_17141) ;  /* 0x0000000000d07947 */ /* 0x000fea0003800000 */
.L_x_17164:
        /* <DEDUP_REMOVED lines=17> */
.L_x_17167:
[----:B------:R-:W-:Y:S05]  /*9f70*/  BSYNC.RECONVERGENT B0 ;  /* 0x0000000000007941 */ /* 0x000fea0003800200 */
.L_x_17166:
[----:B------:R-:W-:-:S05]  /*9f80*/  LOP3.LUT R3, R0, 0x80, R3, 0xf8, !PT ;  /* 0x0000008000037812 */ /* 0x000fca00078ef803 */
[----:B------:R0:W-:Y:S01]  /*9f90*/  STG.E.U8 desc[UR36][R4.64], R3 ;  /* 0x0000000304007986 */ /* 0x0001e2000c101124 */
[----:B------:R-:W-:Y:S05]  /*9fa0*/  BRA `(.L_x_17141) ;  /* 0x00000000007c7947 */ /* 0x000fea0003800000 */
.L_x_17163:
        /* <DEDUP_REMOVED lines=16> */
.L_x_17169:
[----:B------:R-:W-:Y:S01]  /*a0b0*/  IMAD.MOV.U32 R0, RZ, RZ, 0x7f ;  /* 0x0000007fff007424 */ /* 0x000fe200078e00ff */
[----:B------:R-:W-:-:S04]  /*a0c0*/  ISETP.GT.U32.AND P0, PT, R3, 0x7f800000, PT ;  /* 0x7f8000000300780c */ /* 0x000fc80003f04070 */
[----:B------:R-:W-:-:S09]  /*a0d0*/  SEL R0, R0, 0x7c, P0 ;  /* 0x0000007c00007807 */ /* 0x000fd20000000000 */
.L_x_17170:
[----:B------:R-:W-:Y:S05]  /*a0e0*/  BSYNC.RECONVERGENT B0 ;  /* 0x0000000000007941 */ /* 0x000fea0003800200 */
.L_x_17168:
[----:B------:R-:W-:-:S04]  /*a0f0*/  SHF.R.U32.HI R3, RZ, 0x18, R7 ;  /* 0x00000018ff037819 */ /* 0x000fc80000011607 */
[----:B------:R-:W-:-:S05]  /*a100*/  LOP3.LUT R3, R0, 0x80, R3, 0xf8, !PT ;  /* 0x0000008000037812 */ /* 0x000fca00078ef803 */
[----:B------:R0:W-:Y:S01]  /*a110*/  STG.E.U8 desc[UR36][R4.64], R3 ;  /* 0x0000000304007986 */ /* 0x0001e2000c101124 */
[----:B------:R-:W-:Y:S05]  /*a120*/  BRA `(.L_x_17141) ;  /* 0x00000000001c7947 */ /* 0x000fea0003800000 */
.L_x_17162:
[----:B------:R-:W-:Y:S01]  /*a130*/  UMOV UR4, 0xf0000000 ;  /* 0xf000000000047882 */ /* 0x000fe20000000000 */
[----:B------:R-:W-:Y:S01]  /*a140*/  UMOV UR5, 0x380fffff ;  /* 0x380fffff00057882 */ /* 0x000fe20000000000 */
[----:B------:R-:W0:Y:S01]  /*a150*/  F2F.F32.F64 R0, R24 ;  /* 0x0000001800007310 */ /* 0x000e220000301000 */
[----:B------:R-:W-:-:S14]  /*a160*/  DSETP.GEU.AND P0, PT, |R24|, UR4, PT ;  /* 0x0000000418007e2a */ /* 0x000fdc000bf0e200 */
[----:B0-----:R-:W-:-:S05]  /*a170*/  @!P0 FMUL R0, R0, 1.175494350822287508e-38 ;  /* 0x0080000000008820 */ /* 0x001fca0000400000 */
[----:B------:R-:W-:-:S05]  /*a180*/  F2FP.BF16.F32.PACK_AB R0, RZ, R0 ;  /* 0x00000000ff00723e */ /* 0x000fca00000010ff */
[----:B------:R0:W-:Y:S02]  /*a190*/  STG.E.U16 desc[UR36][R4.64], R0 ;  /* 0x0000000004007986 */ /* 0x0001e4000c101524 */
.L_x_17141:
[----:B------:R-:W-:-:S07]  /*a1a0*/  VIADD R23, R23, 0x80 ;  /* 0x0000008017177836 */ /* 0x000fce0000000000 */
.L_x_17100:
[----:B------:R-:W-:Y:S05]  /*a1b0*/  BSYNC.RECONVERGENT B7 ;  /* 0x0000000000077941 */ /* 0x000fea0003800200 */
.L_x_17061:
[----:B------:R-:W-:-:S13]  /*a1c0*/  ISETP.GE.AND P0, PT, R23, R2, PT ;  /* 0x000000021700720c */ /* 0x000fda0003f06270 */
[----:B------:R-:W-:Y:S05]  /*a1d0*/  @P0 EXIT ;  /* 0x000000000000094d */ /* 0x000fea0003800000 */
[----:B0---4-:R-:W0:Y:S01]  /*a1e0*/  LDC.64 R2, c[0x0][0x398] ;  /* 0x0000e600ff027b82 */ /* 0x011e220000000a00 */
[----:B------:R-:W4:Y:S01]  /*a1f0*/  LDCU UR4, c[0x0][0x3b8] ;  /* 0x00007700ff0477ac */ /* 0x000f220008000800 */
[----:B---3--:R-:W-:Y:S01]  /*a200*/  PRMT R0, R18, 0x9910, RZ ;  /* 0x0000991012007816 */ /* 0x008fe200000000ff */
        /* <DEDUP_REMOVED lines=17> */
.L_x_17174:
[----:B------:R-:W0:Y:S02]  /*a320*/  F2I.S64.F64.TRUNC R16, R16 ;  /* 0x0000001000107311 */ /* 0x000e24000030d900 */
[----:B0-----:R-:W-:-:S05]  /*a330*/  IMAD.MOV.U32 R5, RZ, RZ, R16 ;  /* 0x000000ffff057224 */ /* 0x001fca00078e0010 */
[----:B------:R-:W-:Y:S01]  /*a340*/  STG.E.U8 desc[UR36][R2.64], R5 ;  /* 0x0000000502007986 */ /* 0x000fe2000c101124 */
[----:B------:R-:W-:Y:S05]  /*a350*/  EXIT ;  /* 0x000000000000794d */ /* 0x000fea0003800000 */
.L_x_17173:
        /* <DEDUP_REMOVED lines=9> */
.L_x_17177:
[----:B------:R-:W0:Y:S02]  /*a3f0*/  F2I.F64.TRUNC R17, R16 ;  /* 0x0000001000117311 */ /* 0x000e24000030d100 */
[----:B0-----:R-:W-:Y:S01]  /*a400*/  STG.E desc[UR36][R2.64], R17 ;  /* 0x0000001102007986 */ /* 0x001fe2000c101924 */
[----:B------:R-:W-:Y:S05]  /*a410*/  EXIT ;  /* 0x000000000000794d */ /* 0x000fea0003800000 */
.L_x_17176:
[----:B------:R-:W0:Y:S02]  /*a420*/  F2I.F64.TRUNC R17, R16 ;  /* 0x0000001000117311 */ /* 0x000e24000030d100 */
[----:B0-----:R-:W-:Y:S01]  /*a430*/  STG.E.U16 desc[UR36][R2.64], R17 ;  /* 0x0000001102007986 */ /* 0x001fe2000c101524 */
[----:B------:R-:W-:Y:S05]  /*a440*/  EXIT ;  /* 0x000000000000794d */ /* 0x000fea0003800000 */
.L_x_17172:
        /* <DEDUP_REMOVED lines=13> */
.L_x_17179:
        /* <DEDUP_REMOVED lines=8> */
.L_x_17178:
        /* <DEDUP_REMOVED lines=14> */
.L_x_17181:
        /* <DEDUP_REMOVED lines=9> */
.L_x_17180:
[----:B------:R-:W-:Y:S01]  /*a710*/  STG.E.64 desc[UR36][R2.64], R16 ;  /* 0x0000001002007986 */ /* 0x000fe2000c101b24 */
[----:B------:R-:W-:Y:S05]  /*a720*/  EXIT ;  /* 0x000000000000794d */ /* 0x000fea0003800000 */
.L_x_17171:
        /* <DEDUP_REMOVED lines=13> */
.L_x_17185:
        /* <DEDUP_REMOVED lines=22> */
.L_x_17188:
[----:B------:R-:W-:-:S04]  /*a960*/  SHF.R.U32.HI R5, RZ, 0x18, R5 ;  /* 0x00000018ff057819 */ /* 0x000fc80000011605 */
[----:B------:R-:W-:-:S07]  /*a970*/  LOP3.LUT R0, R0, 0x80, R5, 0xf8, !PT ;  /* 0x0000008000007812 */ /* 0x000fce00078ef805 */
.L_x_17187:
[----:B------:R-:W-:Y:S05]  /*a980*/  BSYNC.RECONVERGENT B0 ;  /* 0x0000000000007941 */ /* 0x000fea0003800200 */
.L_x_17186:
[----:B------:R-:W-:Y:S01]  /*a990*/  STG.E.U8 desc[UR36][R2.64], R0 ;  /* 0x0000000002007986 */ /* 0x000fe2000c101124 */
[----:B------:R-:W-:Y:S05]  /*a9a0*/  EXIT ;  /* 0x000000000000794d */ /* 0x000fea0003800000 */
.L_x_17184:
        /* <DEDUP_REMOVED lines=22> */
.L_x_17191:
[----:B------:R-:W-:-:S04]  /*ab10*/  SHF.R.U32.HI R5, RZ, 0x18, R5 ;  /* 0x00000018ff057819 */ /* 0x000fc80000011605 */
[----:B------:R-:W-:-:S07]  /*ab20*/  LOP3.LUT R0, R0, 0x80, R5, 0xf8, !PT ;  /* 0x0000008000007812 */ /* 0x000fce00078ef805 */
.L_x_17190:
[----:B------:R-:W-:Y:S05]  /*ab30*/  BSYNC.RECONVERGENT B0 ;  /* 0x0000000000007941 */ /* 0x000fea0003800200 */
.L_x_17189:
[----:B------:R-:W-:Y:S01]  /*ab40*/  STG.E.U8 desc[UR36][R2.64], R0 ;  /* 0x0000000002007986 */ /* 0x000fe2000c101124 */
[----:B------:R-:W-:Y:S05]  /*ab50*/  EXIT ;  /* 0x000000000000794d */ /* 0x000fea0003800000 */
.L_x_17183:
        /* <DEDUP_REMOVED lines=26> */
.L_x_17193:
[----:B------:R-:W0:Y:S02]  /*ad00*/  F2I.U64.F64.TRUNC R16, R16 ;  /* 0x0000001000107311 */ /* 0x000e24000030d800 */
[----:B0-----:R-:W-:Y:S01]  /*ad10*/  STG.E.64 desc[UR36][R2.64], R16 ;  /* 0x0000001002007986 */ /* 0x001fe2000c101b24 */
[----:B------:R-:W-:Y:S05]  /*ad20*/  EXIT ;  /* 0x000000000000794d */ /* 0x000fea0003800000 */
.L_x_17192:
[----:B------:R-:W0:Y:S02]  /*ad30*/  F2I.U32.F64.TRUNC R17, R16 ;  /* 0x0000001000117311 */ /* 0x000e24000030d000 */
[----:B0-----:R-:W-:Y:S01]  /*ad40*/  STG.E desc[UR36][R2.64], R17 ;  /* 0x0000001102007986 */ /* 0x001fe2000c101924 */
[----:B------:R-:W-:Y:S05]  /*ad50*/  EXIT ;  /* 0x000000000000794d */ /* 0x000fea0003800000 */
.L_x_17182:
        /* <DEDUP_REMOVED lines=10> */
.L_x_17195:
[----:B------:R-:W-:-:S05]  /*ae00*/  CS2R R18, SRZ ;  /* 0x0000000000127805 */ /* 0x000fca000001ff00 */
[----:B------:R-:W-:Y:S01]  /*ae10*/  STG.E.128 desc[UR36][R2.64], R16 ;  /* 0x0000001002007986 */ /* 0x000fe2000c101d24 */
[----:B------:R-:W-:Y:S05]  /*ae20*/  EXIT ;  /* 0x000000000000794d */ /* 0x000fea0003800000 */
.L_x_17194:
[----:B------:R-:W-:-:S13]  /*ae30*/  ISETP.NE.AND P0, PT, R0, 0xf, PT ;  /* 0x0000000f0000780c */ /* 0x000fda0003f05270 */
[----:B------:R-:W-:Y:S05]  /*ae40*/  @!P0 BRA `(.L_x_17196) ;  /* 0x0000000400088947 */ /* 0x000fea0003800000 */
[----:B------:R-:W-:-:S13]  /*ae50*/  ISETP.NE.AND P0, PT, R0, 0x17, PT ;  /* 0x000000170000780c */ /* 0x000fda0003f05270 */
[----:B------:R-:W-:Y:S05]  /*ae60*/  @!P0 BRA `(.L_x_17197) ;  /* 0x0000000000a08947 */ /* 0x000fea0003800000 */
[----:B------:R-:W-:-:S13]  /*ae70*/  ISETP.NE.AND P0, PT, R0, 0x18, PT ;  /* 0x000000180000780c */ /* 0x000fda0003f05270 */
[----:B------:R-:W-:Y:S05]  /*ae80*/  @!P0 BRA `(.L_x_17198) ;  /* 0x0000000000448947 */ /* 0x000fea0003800000 */
.L_x_17175:
        /* <DEDUP_REMOVED lines=16> */
.L_x_17199:
[----:B------:R-:W-:Y:S05]  /*af90*/  EXIT ;  /* 0x000000000000794d */ /* 0x000fea0003800000 */
.L_x_17198:
        /* <DEDUP_REMOVED lines=17> */
.L_x_17201:
[----:B------:R-:W-:Y:S05]  /*b0b0*/  BSYNC.RECONVERGENT B0 ;  /* 0x0000000000007941 */ /* 0x000fea0003800200 */
.L_x_17200:
[----:B------:R-:W-:-:S05]  /*b0c0*/  LOP3.LUT R5, R0, 0x80, R5, 0xf8, !PT ;  /* 0x0000008000057812 */ /* 0x000fca00078ef805 */
[----:B------:R-:W-:Y:S01]  /*b0d0*/  STG.E.U8 desc[UR36][R2.64], R5 ;  /* 0x0000000502007986 */ /* 0x000fe2000c101124 */
[----:B------:R-:W-:Y:S05]  /*b0e0*/  EXIT ;  /* 0x000000000000794d */ /* 0x000fea0003800000 */
.L_x_17197:
        /* <DEDUP_REMOVED lines=16> */
.L_x_17203:
[----:B------:R-:W-:Y:S01]  /*b1f0*/  IMAD.MOV.U32 R0, RZ, RZ, 0x7f ;  /* 0x0000007fff007424 */ /* 0x000fe200078e00ff */
[----:B------:R-:W-:-:S04]  /*b200*/  ISETP.GT.U32.AND P0, PT, R4, 0x7f800000, PT ;  /* 0x7f8000000400780c */ /* 0x000fc80003f04070 */
[----:B------:R-:W-:-:S09]  /*b210*/  SEL R0, R0, 0x7c, P0 ;  /* 0x0000007c00007807 */ /* 0x000fd20000000000 */
.L_x_17204:
[----:B------:R-:W-:Y:S05]  /*b220*/  BSYNC.RECONVERGENT B0 ;  /* 0x0000000000007941 */ /* 0x000fea0003800200 */
.L_x_17202:
[----:B------:R-:W-:-:S04]  /*b230*/  SHF.R.U32.HI R5, RZ, 0x18, R5 ;  /* 0x00000018ff057819 */ /* 0x000fc80000011605 */
[----:B------:R-:W-:-:S05]  /*b240*/  LOP3.LUT R5, R0, 0x80, R5, 0xf8, !PT ;  /* 0x0000008000057812 */ /* 0x000fca00078ef805 */
[----:B------:R-:W-:Y:S01]  /*b250*/  STG.E.U8 desc[UR36][R2.64], R5 ;  /* 0x0000000502007986 */ /* 0x000fe2000c101124 */
[----:B------:R-:W-:Y:S05]  /*b260*/  EXIT ;  /* 0x000000000000794d */ /* 0x000fea0003800000 */
.L_x_17196:
        /* <DEDUP_REMOVED lines=8> */
        .weak           $__internal_15_$__cuda_sm20_div_rn_f64_full
        .type           $__internal_15_$__cuda_sm20_div_rn_f64_full,@function
        .size           $__internal_15_$__cuda_sm20_div_rn_f64_full,(.L_x_36964 - $__internal_15_$__cuda_sm20_div_rn_f64_full)
$__internal_15_$__cuda_sm20_div_rn_f64_full:
[----:B------:R-:W-:Y:S01]  /*b2f0*/  FSETP.GEU.AND P0, PT, |R9|, 1.469367938527859385e-39, PT ;  /* 0x001000000900780b */ /* 0x000fe20003f0e200 */
[----:B------:R-:W-:Y:S01]  /*b300*/  IMAD.MOV.U32 R14, RZ, RZ, R8 ;  /* 0x000000ffff0e7224 */ /* 0x000fe200078e0008 */
[C---:B------:R-:W-:Y:S01]  /*b310*/  FSETP.GEU.AND P1, PT, |R13|.reuse, 1.469367938527859385e-39, PT ;  /* 0x001000000d00780b */ /* 0x040fe20003f2e200 */
[----:B------:R-:W-:Y:S01]  /*b320*/  IMAD.MOV.U32 R36, RZ, RZ, 0x1 ;  /* 0x00000001ff247424 */ /* 0x000fe200078e00ff */
[----:B------:R-:W-:Y:S01]  /*b330*/  LOP3.LUT R10, R13, 0x800fffff, RZ, 0xc0, !PT ;  /* 0x800fffff0d0a7812 */ /* 0x000fe200078ec0ff */
[----:B------:R-:W-:Y:S01]  /*b340*/  BSSY.RECONVERGENT B0, `(.L_x_17205) ;  /* 0x0000053000007945 */ /* 0x000fe20003800200 */
[----:B------:R-:W-:Y:S02]  /*b350*/  LOP3.LUT R30, R9, 0x7ff00000, RZ, 0xc0, !PT ;  /* 0x7ff00000091e7812 */ /* 0x000fe400078ec0ff */
[----:B------:R-:W-:Y:S01]  /*b360*/  LOP3.LUT R11, R10, 0x3ff00000, RZ, 0xfc, !PT ;  /* 0x3ff000000a0b7812 */ /* 0x000fe200078efcff */
[----:B------:R-:W-:Y:S01]  /*b370*/  IMAD.MOV.U32 R10, RZ, RZ, R12 ;  /* 0x000000ffff0a7224 */ /* 0x000fe200078e000c */
[----:B------:R-:W-:Y:S01]  /*b380*/  LOP3.LUT R32, R13, 0x7ff00000, RZ, 0xc0, !PT ;  /* 0x7ff000000d207812 */ /* 0x000fe200078ec0ff */
[----:B------:R-:W-:-:S02]  /*b390*/  IMAD.MOV.U32 R31, RZ, RZ, R30 ;  /* 0x000000ffff1f7224 */ /* 0x000fc400078e001e */
[----:B------:R-:W-:Y:S02]  /*b3a0*/  @!P0 LOP3.LUT R15, R13, 0x7ff00000, RZ, 0xc0, !PT ;  /* 0x7ff000000d0f8812 */ /* 0x000fe400078ec0ff */
[----:B------:R-:W-:Y:S01]  /*b3b0*/  @!P1 DMUL R10, R12, 8.98846567431157953865e+307 ;  /* 0x7fe000000c0a9828 */ /* 0x000fe20000000000 */
[C---:B------:R-:W-:Y:S02]  /*b3c0*/  ISETP.GE.U32.AND P3, PT, R30.reuse, R32, PT ;  /* 0x000000201e00720c */ /* 0x040fe40003f66070 */
[----:B------:R-:W-:Y:S01]  /*b3d0*/  @!P0 ISETP.GE.U32.AND P2, PT, R30, R15, PT ;  /* 0x0000000f1e00820c */ /* 0x000fe20003f46070 */
[----:B------:R-:W-:Y:S02]  /*b3e0*/  IMAD.MOV.U32 R15, RZ, RZ, 0x1ca00000 ;  /* 0x1ca00000ff0f7424 */ /* 0x000fe400078e00ff */
[----:B------:R-:W0:Y:S03]  /*b3f0*/  MUFU.RCP64H R37, R11 ;  /* 0x0000000b00257308 */ /* 0x000e260000001800 */
[----:B------:R-:W-:-:S02]  /*b400*/  @!P0 SEL R21, R15, 0x63400000, !P2 ;  /* 0x634000000f158807 */ /* 0x000fc40005000000 */
[----:B------:R-:W-:Y:S02]  /*b410*/  SEL R15, R15, 0x63400000, !P3 ;  /* 0x634000000f0f7807 */ /* 0x000fe40005800000 */
[--C-:B------:R-:W-:Y:S02]  /*b420*/  @!P0 LOP3.LUT R20, R21, 0x80000000, R9.reuse, 0xf8, !PT ;  /* 0x8000000015148812 */ /* 0x100fe400078ef809 */
[----:B------:R-:W-:Y:S02]  /*b430*/  LOP3.LUT R15, R15, 0x800fffff, R9, 0xf8, !PT ;  /* 0x800fffff0f0f7812 */ /* 0x000fe400078ef809 */
[----:B------:R-:W-:Y:S01]  /*b440*/  @!P0 LOP3.LUT R21, R20, 0x100000, RZ, 0xfc, !PT ;  /* 0x0010000014158812 */ /* 0x000fe200078efcff */
[----:B------:R-:W-:Y:S01]  /*b450*/  @!P0 IMAD.MOV.U32 R20, RZ, RZ, RZ ;  /* 0x000000ffff148224 */ /* 0x000fe200078e00ff */
[----:B------:R-:W-:-:S05]  /*b460*/  @!P1 LOP3.LUT R32, R11, 0x7ff00000, RZ, 0xc0, !PT ;  /* 0x7ff000000b209812 */ /* 0x000fca00078ec0ff */
[----:B------:R-:W-:Y:S02]  /*b470*/  @!P0 DFMA R14, R14, 2, -R20 ;  /* 0x400000000e0e882b */ /* 0x000fe40000000814 */
[----:B0-----:R-:W-:-:S08]  /*b480*/  DFMA R20, R36, -R10, 1 ;  /* 0x3ff000002414742b */ /* 0x001fd0000000080a */
[----:B------:R-:W-:Y:S01]  /*b490*/  DFMA R20, R20, R20, R20 ;  /* 0x000000141414722b */ /* 0x000fe20000000014 */
[----:B------:R-:W-:-:S05]  /*b4a0*/  @!P0 LOP3.LUT R31, R15, 0x7ff00000, RZ, 0xc0, !PT ;  /* 0x7ff000000f1f8812 */ /* 0x000fca00078ec0ff */
[----:B------:R-:W-:Y:S02]  /*b4b0*/  VIADD R33, R31, 0xffffffff ;  /* 0xffffffff1f217836 */ /* 0x000fe40000000000 */
[----:B------:R-:W-:-:S03]  /*b4c0*/  DFMA R20, R36, R20, R36 ;  /* 0x000000142414722b */ /* 0x000fc60000000024 */
[----:B------:R-:W-:Y:S01]  /*b4d0*/  ISETP.GT.U32.AND P0, PT, R33, 0x7feffffe, PT ;  /* 0x7feffffe2100780c */ /* 0x000fe20003f04070 */
[----:B------:R-:W-:-:S04]  /*b4e0*/  VIADD R33, R32, 0xffffffff ;  /* 0xffffffff20217836 */ /* 0x000fc80000000000 */
[----:B------:R-:W-:Y:S01]  /*b4f0*/  DFMA R38, R20, -R10, 1 ;  /* 0x3ff000001426742b */ /* 0x000fe2000000080a */
[----:B------:R-:W-:-:S07]  /*b500*/  ISETP.GT.U32.OR P0, PT, R33, 0x7feffffe, P0 ;  /* 0x7feffffe2100780c */ /* 0x000fce0000704470 */
[----:B------:R-:W-:-:S08]  /*b510*/  DFMA R38, R20, R38, R20 ;  /* 0x000000261426722b */ /* 0x000fd00000000014 */
[----:B------:R-:W-:-:S08]  /*b520*/  DMUL R36, R38, R14 ;  /* 0x0000000e26247228 */ /* 0x000fd00000000000 */
[----:B------:R-:W-:-:S08]  /*b530*/  DFMA R20, R36, -R10, R14 ;  /* 0x8000000a2414722b */ /* 0x000fd0000000000e */
[----:B------:R-:W-:Y:S01]  /*b540*/  DFMA R20, R38, R20, R36 ;  /* 0x000000142614722b */ /* 0x000fe20000000024 */
[----:B------:R-:W-:Y:S10]  /*b550*/  @P0 BRA `(.L_x_17206) ;  /* 0x0000000000700947 */ /* 0x000ff40003800000 */
[----:B------:R-:W-:Y:S01]  /*b560*/  LOP3.LUT R9, R13, 0x7ff00000, RZ, 0xc0, !PT ;  /* 0x7ff000000d097812 */ /* 0x000fe200078ec0ff */
[----:B------:R-:W-:-:S03]  /*b570*/  IMAD.MOV.U32 R8, RZ, RZ, RZ ;  /* 0x000000ffff087224 */ /* 0x000fc600078e00ff */
[CC--:B------:R-:W-:Y:S02]  /*b580*/  ISETP.GE.U32.AND P0, PT, R30.reuse, R9.reuse, PT ;  /* 0x000000091e00720c */ /* 0x0c0fe40003f06070 */
[----:B------:R-:W-:Y:S01]  /*b590*/  VIADDMNMX R30, R30, -R9, 0xb9600000, !PT ;  /* 0xb96000001e1e7446 */ /* 0x000fe20007800909 */
[----:B------:R-:W-:-:S03]  /*b5a0*/  IMAD.MOV.U32 R9, RZ, RZ, 0x1ca00000 ;  /* 0x1ca00000ff097424 */ /* 0x000fc600078e00ff */
        /* <DEDUP_REMOVED lines=23> */
.L_x_17206:
        /* <DEDUP_REMOVED lines=16> */
.L_x_17209:
[----:B------:R-:W-:Y:S01]  /*b820*/  LOP3.LUT R37, R13, 0x80000, RZ, 0xfc, !PT ;  /* 0x000800000d257812 */ /* 0x000fe200078efcff */
[----:B------:R-:W-:Y:S01]  /*b830*/  IMAD.MOV.U32 R36, RZ, RZ, R12 ;  /* 0x000000ffff247224 */ /* 0x000fe200078e000c */
[----:B------:R-:W-:Y:S06]  /*b840*/  BRA `(.L_x_17207) ;  /* 0x0000000000087947 */ /* 0x000fec0003800000 */
.L_x_17208:
[----:B------:R-:W-:Y:S01]  /*b850*/  LOP3.LUT R37, R9, 0x80000, RZ, 0xfc, !PT ;  /* 0x0008000009257812 */ /* 0x000fe200078efcff */
[----:B------:R-:W-:-:S07]  /*b860*/  IMAD.MOV.U32 R36, RZ, RZ, R8 ;  /* 0x000000ffff247224 */ /* 0x000fce00078e0008 */
.L_x_17207:
[----:B------:R-:W-:Y:S05]  /*b870*/  BSYNC.RECONVERGENT B0 ;  /* 0x0000000000007941 */ /* 0x000fea0003800200 */
.L_x_17205:
[----:B------:R-:W-:Y:S02]  /*b880*/  IMAD.MOV.U32 R8, RZ, RZ, R0 ;  /* 0x000000ffff087224 */ /* 0x000fe400078e0000 */
[----:B------:R-:W-:-:S04]  /*b890*/  IMAD.MOV.U32 R9, RZ, RZ, 0x0 ;  /* 0x00000000ff097424 */ /* 0x000fc800078e00ff */
[----:B------:R-:W-:Y:S05]  /*b8a0*/  RET.REL.NODEC R8 `(_ZN2at6native27unrolled_elementwise_kernelINS0_13AUnaryFunctorIdddZZZNS0_15binary_internal21div_floor_kernel_cudaERNS_18TensorIteratorBaseEENKUlvE1_clEvENKUlvE_clEvEUlddE_EESt5arrayIPcLm2EELi4E23TrivialOffsetCalculatorILi1EjESE_NS0_6memory12LoadWithCastILi1EEENSF_13StoreWithCastILi1EEEEEviT_T0_T2_T3_T4_T5_) ;  /* 0xffffff4408d47950 */ /* 0x000fea0003c3ffff */
.L_x_17210:
        /* <DEDUP_REMOVED lines=13> */
.L_x_36964:


//--------------------- .text._ZN2at6native18elementwise_kernelILi128ELi2EZNS0_22gpu_kernel_impl_nocastINS0_13AUnaryFunctorIdddZZZNS0_15binary_internal21div_floor_kernel_cudaERNS_18TensorIteratorBaseEENKUlvE1_clEvENKUlvE_clEvEUlddE_EEEEvS6_RKT_EUliE_EEviT1_ --------------------------
	.section	.text._ZN2at6native18elementwise_kernelILi128ELi2EZNS0_22gpu_kernel_impl_nocastINS0_13AUnaryFunctorIdddZZZNS0_15binary_internal21div_floor_kernel_cudaERNS_18TensorIteratorBaseEENKUlvE1_clEvENKUlvE_clEvEUlddE_EEEEvS6_RKT_EUliE_EEviT1_,"ax",@progbits
	.align	128
        .global         _ZN2at6native18elementwise_kernelILi128ELi2EZNS0_22gpu_kernel_impl_nocastINS0_13AUnaryFunctorIdddZZZNS0_15binary_internal21div_floor_kernel_cudaERNS_18TensorIteratorBaseEENKUlvE1_clEvENKUlvE_clEvEUlddE_EEEEvS6_RKT_EUliE_EEviT1_
        .type           _ZN2at6native18elementwise_kernelILi128ELi2EZNS0_22gpu_kernel_impl_nocastINS0_13AUnaryFunctorIdddZZZNS0_15binary_internal21div_floor_kernel_cudaERNS_18TensorIteratorBaseEENKUlvE1_clEvENKUlvE_clEvEUlddE_EEEEvS6_RKT_EUliE_EEviT1_,@function
        .size           _ZN2at6native18elementwise_kernelILi128ELi2EZNS0_22gpu_kernel_impl_nocastINS0_13AUnaryFunctorIdddZZZNS0_15binary_internal21div_floor_kernel_cudaERNS_18TensorIteratorBaseEENKUlvE1_clEvENKUlvE_clEvEUlddE_EEEEvS6_RKT_EUliE_EEviT1_,(.L_x_36965 - _ZN2at6native18elementwise_kernelILi128ELi2EZNS0_22gpu_kernel_impl_nocastINS0_13AUnaryFunctorIdddZZZNS0_15binary_internal21div_floor_kernel_cudaERNS_18TensorIteratorBaseEENKUlvE1_clEvENKUlvE_clEvEUlddE_EEEEvS6_RKT_EUliE_EEviT1_)
        .other          _ZN2at6native18elementwise_kernelILi128ELi2EZNS0_22gpu_kernel_impl_nocastINS0_13AUnaryFunctorIdddZZZNS0_15binary_internal21div_floor_kernel_cudaERNS_18TensorIteratorBaseEENKUlvE1_clEvENKUlvE_clEvEUlddE_EEEEvS6_RKT_EUliE_EEviT1_,@"STO_CUDA_ENTRY STV_DEFAULT"
_ZN2at6native18elementwise_kernelILi128ELi2EZNS0_22gpu_kernel_impl_nocastINS0_13AUnaryFunctorIdddZZZNS0_15binary_internal21div_floor_kernel_cudaERNS_18TensorIteratorBaseEENKUlvE1_clEvENKUlvE_clEvEUlddE_EEEEvS6_RKT_EUliE_EEviT1_:
.text._ZN2at6native18elementwise_kernelILi128ELi2EZNS0_22gpu_kernel_impl_nocastINS0_13AUnaryFunctorIdddZZZNS0_15binary_internal21div_floor_kernel_cudaERNS_18TensorIteratorBaseEENKUlvE1_clEvENKUlvE_clEvEUlddE_EEEEvS6_RKT_EUliE_EEviT1_:
[----:B------:R-:W-:Y:S08]  /*0000*/  LDC R1, c[0x0][0x37c] ;  /* 0x0000df00ff017b82 */ /* 0x000ff00000000800 */
[----:B------:R-:W0:Y:S01]  /*0010*/  LDC.64 R8, c[0x0][0x598] ;  /* 0x00016600ff087b82 */ /* 0x000e220000000a00 */
[----:B------:R-:W1:Y:S01]  /*0020*/  S2R R19, SR_TID.X ;  /* 0x0000000000137919 */ /* 0x000e620000002100 */
[----:B------:R-:W2:Y:S06]  /*0030*/  LDCU.64 UR6, c[0x0][0x358] ;  /* 0x00006b00ff0677ac */ /* 0x000eac0008000a00 */
[----:B------:R-:W3:Y:S08]  /*0040*/  LDC R18, c[0x0][0x388] ;  /* 0x0000e200ff127b82 */ /* 0x000ef00000000800 */
[----:B------:R-:W4:Y:S01]  /*0050*/  S2UR UR4, SR_CTAID.X ;  /* 0x00000000000479c3 */ /* 0x000f220000002500 */
[----:B0-----:R-:W-:Y:S01]  /*0060*/  LOP3.LUT R23, R9, 0x7fffffff, RZ, 0xc0, !PT ;  /* 0x7fffffff09177812 */ /* 0x001fe200078ec0ff */
[----:B------:R-:W-:-:S03]  /*0070*/  IMAD.MOV.U32 R22, RZ, RZ, R8 ;  /* 0x000000ffff167224 */ /* 0x000fc600078e0008 */
[----:B------:R-:W-:-:S03]  /*0080*/  SHF.R.U32.HI R0, RZ, 0x14, R23 ;  /* 0x00000014ff007819 */ /* 0x000fc60000011617 */
[C---:B------:R-:W-:Y:S01]  /*0090*/  DMUL R20, R22.reuse, 1.80143985094819840000e+16 ;  /* 0x4350000016147828 */ /* 0x040fe20000000000 */
[----:B---3--:R-:W-:Y:S01]  /*00a0*/  ISETP.NE.AND P1, PT, R18, RZ, PT ;  /* 0x000000ff1200720c */ /* 0x008fe20003f25270 */
[----:B------:R-:W-:-:S06]  /*00b0*/  DSETP.NEU.AND P0, PT, R22, +INF , PT ;  /* 0x7ff000001600742a */ /* 0x000fcc0003f0d000 */
[----:B------:R-:W-:Y:S01]  /*00c0*/  FSEL R3, R8, RZ, P0 ;  /* 0x000000ff08037208 */ /* 0x000fe20000000000 */
[----:B----4-:R-:W-:Y:S01]  /*00d0*/  USHF.L.U32 UR4, UR4, 0x8, URZ ;  /* 0x0000000804047899 */ /* 0x010fe200080006ff */
[----:B------:R-:W-:Y:S02]  /*00e0*/  LEA.HI R5, R21, R0, RZ, 0xc ;  /* 0x0000000015057211 */ /* 0x000fe400078f60ff */
[----:B------:R-:W-:-:S03]  /*00f0*/  FSEL R4, R9, -QNAN , P0 ;  /* 0xfff8000009047808 */ /* 0x000fc60000000000 */
[----:B-1----:R-:W-:Y:S01]  /*0100*/  LOP3.LUT R19, R19, UR4, RZ, 0xfc, !PT ;  /* 0x0000000413137c12 */ /* 0x002fe2000f8efcff */
[----:B------:R-:W-:Y:S01]  /*0110*/  VIADD R5, R5, 0xffffffca ;  /* 0xffffffca05057836 */ /* 0x000fe20000000000 */
[----:B--2---:R-:W-:Y:S06]  /*0120*/  @P1 BRA `(.L_x_17211) ;  /* 0x0000001400541947 */ /* 0x004fec0003800000 */
[----:B------:R-:W0:Y:S01]  /*0130*/  LDCU UR4, c[0x0][0x380] ;  /* 0x00007000ff0477ac */ /* 0x000e220008000800 */
[----:B------:R-:W-:Y:S01]  /*0140*/  BSSY.RECONVERGENT B0, `(.L_x_17212) ;  /* 0x00000a8000007945 */ /* 0x000fe20003800200 */
[----:B0-----:R-:W-:-:S13]  /*0150*/  ISETP.GE.AND P0, PT, R19, UR4, PT ;  /* 0x0000000413007c0c */ /* 0x001fda000bf06270 */
[----:B------:R-:W-:Y:S05]  /*0160*/  @P0 BRA `(.L_x_17213) ;  /* 0x0000000800940947 */ /* 0x000fea0003800000 */
[----:B------:R-:W0:Y:S02]  /*0170*/  LDC.64 R16, c[0x0][0x588] ;  /* 0x00016200ff107b82 */ /* 0x000e240000000a00 */
[----:B0-----:R-:W2:Y:S01]  /*0180*/  LDG.E.64 R16, desc[UR6][R16.64] ;  /* 0x0000000610107981 */ /* 0x001ea2000c1e1b00 */
[----:B------:R-:W-:Y:S01]  /*0190*/  BSSY.RECONVERGENT B1, `(.L_x_17214) ;  /* 0x000009f000017945 */ /* 0x000fe20003800200 */
[----:B--2---:R-:W-:-:S14]  /*01a0*/  DSETP.NEU.AND P0, PT, R16, RZ, PT ;  /* 0x000000ff1000722a */ /* 0x004fdc0003f0d000 */
[----:B------:R-:W-:Y:S05]  /*01b0*/  @!P0 BRA `(.L_x_17215) ;  /* 0x0000000800108947 */ /* 0x000fea0003800000 */
[----:B------:R-:W-:Y:S01]  /*01c0*/  LOP3.LUT R13, R17, 0x7fffffff, RZ, 0xc0, !PT ;  /* 0x7fffffff110d7812 */ /* 0x000fe200078ec0ff */
[----:B------:R-:W-:-:S03]  /*01d0*/  IMAD.MOV.U32 R12, RZ, RZ, R16 ;  /* 0x000000ffff0c7224 */ /* 0x000fc600078e0010 */
[----:B------:R-:W-:-:S04]  /*01e0*/  VIMNMX.U32 R2, PT, PT, R23, R13, !PT ;  /* 0x0000000d17027248 */ /* 0x000fc80007fe0000 */
[----:B------:R-:W-:-:S13]  /*01f0*/  ISETP.GT.U32.AND P0, PT, R2, 0x7fefffff, PT ;  /* 0x7fefffff0200780c */ /* 0x000fda0003f04070 */
[----:B------:R-:W-:Y:S05]  /*0200*/  @P0 BRA `(.L_x_17216) ;  /* 0x0000000000d00947 */ /* 0x000fea0003800000 */
[----:B------:R-:W-:Y:S01]  /*0210*/  DSETP.NEU.AND P0, PT, R12, RZ, PT ;  /* 0x000000ff0c00722a */ /* 0x000fe20003f0d000 */
[----:B------:R-:W-:Y:S01]  /*0220*/  IMAD.MOV.U32 R10, RZ, RZ, 0x0 ;  /* 0x00000000ff0a7424 */ /* 0x000fe200078e00ff */
[----:B------:R-:W-:-:S12]  /*0230*/  MOV R11, 0xfff80000 ;  /* 0xfff80000000b7802 */ /* 0x000fd80000000f00 */
[----:B------:R-:W-:Y:S05]  /*0240*/  @!P0 BRA `(.L_x_17217) ;  /* 0x0000000000e08947 */ /* 0x000fea0003800000 */
[----:B------:R-:W0:Y:S01]  /*0250*/  LDC.64 R10, c[0x0][0x598] ;  /* 0x00016600ff0a7b82 */ /* 0x000e220000000a00 */
[----:B------:R-:W-:-:S14]  /*0260*/  DSETP.GE.AND P0, PT, R22, R12, PT ;  /* 0x0000000c1600722a */ /* 0x000fdc0003f06000 */
[----:B------:R-:W-:Y:S05]  /*0270*/  @!P0 BRA `(.L_x_17217) ;  /* 0x0000000000d48947 */ /* 0x000fea0003800000 */
[----:B------:R-:W-:Y:S02]  /*0280*/  ISETP.GT.U32.AND P0, PT, R13, 0xfffff, PT ;  /* 0x000fffff0d00780c */ /* 0x000fe40003f04070 */
[----:B------:R-:W-:Y:S02]  /*0290*/  SHF.R.U32.HI R15, RZ, 0x14, R13 ;  /* 0x00000014ff0f7819 */ /* 0x000fe4000001160d */
[----:B------:R-:W-:-:S04]  /*02a0*/  ISETP.GE.U32.AND P1, PT, R23, 0x100000, PT ;  /* 0x001000001700780c */ /* 0x000fc80003f26070 */
[----:B------:R-:W-:Y:S02]  /*02b0*/  FSEL R7, R21, R23, !P1 ;  /* 0x0000001715077208 */ /* 0x000fe40004800000 */
[----:B0-----:R-:W-:Y:S02]  /*02c0*/  FSEL R11, R20, R8, !P1 ;  /* 0x00000008140b7208 */ /* 0x001fe40004800000 */
        /* <DEDUP_REMOVED lines=9> */
.L_x_17218:
        /* <DEDUP_REMOVED lines=29> */
.L_x_17219:
[----:B------:R-:W-:Y:S01]  /*0530*/  LOP3.LUT R11, R2, 0x80000000, R9, 0xb8, !PT ;  /* 0x80000000020b7812 */ /* 0x000fe200078eb809 */
[----:B------:R-:W-:Y:S06]  /*0540*/  BRA `(.L_x_17217) ;  /* 0x0000000000207947 */ /* 0x000fec0003800000 */
.L_x_17216:
        /* <DEDUP_REMOVED lines=8> */
.L_x_17217:
[----:B------:R-:W1:Y:S01]  /*05d0*/  MUFU.RCP64H R7, R17 ;  /* 0x0000001100077308 */ /* 0x000e620000001800 */
[----:B------:R-:W-:Y:S01]  /*05e0*/  IMAD.MOV.U32 R6, RZ, RZ, 0x1 ;  /* 0x00000001ff067424 */ /* 0x000fe200078e00ff */
[----:B------:R-:W2:Y:S01]  /*05f0*/  LDCU.64 UR4, c[0x0][0x598] ;  /* 0x0000b300ff0477ac */ /* 0x000ea20008000a00 */
[----:B0-----:R-:W-:Y:S01]  /*0600*/  DSETP.NEU.AND P0, PT, R10, RZ, PT ;  /* 0x000000ff0a00722a */ /* 0x001fe20003f0d000 */
[----:B------:R-:W-:-:S03]  /*0610*/  PLOP3.LUT P4, PT, PT, PT, PT, 0x8, 0x80 ;  /* 0x000000000080781c */ /* 0x000fc60003f8e170 */
[----:B-1----:R-:W-:-:S10]  /*0620*/  DFMA R8, -R16, R6, 1 ;  /* 0x3ff000001008742b */ /* 0x002fd40000000106 */
[C---:B------:R-:W-:Y:S02]  /*0630*/  @P0 DSETP.GEU.AND P1, PT, R10.reuse, RZ, PT ;  /* 0x000000ff0a00022a */ /* 0x040fe40003f2e000 */
[----:B--2---:R-:W-:Y:S02]  /*0640*/  DADD R14, -R10, UR4 ;  /* 0x000000040a0e7e29 */ /* 0x004fe40008000100 */
[----:B------:R-:W-:Y:S02]  /*0650*/  DFMA R8, R8, R8, R8 ;  /* 0x000000080808722b */ /* 0x000fe40000000008 */
[----:B------:R-:W-:-:S06]  /*0660*/  @P0 DSETP.LT.XOR P4, PT, R16, RZ, !P1 ;  /* 0x000000ff1000022a */ /* 0x000fcc0004f81800 */
[----:B------:R-:W-:Y:S01]  /*0670*/  FSETP.GEU.AND P1, PT, |R15|, 6.5827683646048100446e-37, PT ;  /* 0x036000000f00780b */ /* 0x000fe20003f2e200 */
        /* <DEDUP_REMOVED lines=14> */
[----:B------:R-:W-:Y:S05]  /*0760*/  CALL.REL.NOINC `($__internal_16_$__cuda_sm20_div_rn_f64_full) ;  /* 0x0000004800f87944 */ /* 0x000fea0003c00000 */
[----:B------:R-:W-:Y:S02]  /*0770*/  IMAD.MOV.U32 R6, RZ, RZ, R8 ;  /* 0x000000ffff067224 */ /* 0x000fe400078e0008 */
[----:B------:R-:W-:-:S07]  /*0780*/  IMAD.MOV.U32 R7, RZ, RZ, R9 ;  /* 0x000000ffff077224 */ /* 0x000fce00078e0009 */
.L_x_17220:
        /* <DEDUP_REMOVED lines=8> */
[----:B------:R-:W2:Y:S04]  /*0810*/  LDC R2, c[0x0][0x59c] ;  /* 0x00016700ff027b82 */ /* 0x000ea80000000800 */
[----:B0-----:R-:W-:-:S08]  /*0820*/  DFMA R8, -R16, R6, 1 ;  /* 0x3ff000001008742b */ /* 0x001fd00000000106 */
[----:B------:R-:W-:Y:S01]  /*0830*/  DFMA R8, R8, R8, R8 ;  /* 0x000000080808722b */ /* 0x000fe20000000008 */
[----:B--2---:R-:W-:-:S07]  /*0840*/  FSETP.GEU.AND P1, PT, |R2|, 6.5827683646048100446e-37, PT ;  /* 0x036000000200780b */ /* 0x004fce0003f2e200 */
[----:B------:R-:W-:-:S08]  /*0850*/  DFMA R8, R6, R8, R6 ;  /* 0x000000080608722b */ /* 0x000fd00000000006 */
[----:B------:R-:W-:-:S08]  /*0860*/  DFMA R6, -R16, R8, 1 ;  /* 0x3ff000001006742b */ /* 0x000fd00000000108 */
[----:B------:R-:W-:-:S08]  /*0870*/  DFMA R10, R8, R6, R8 ;  /* 0x00000006080a722b */ /* 0x000fd00000000008 */
[----:B-1----:R-:W-:-:S08]  /*0880*/  DMUL R6, R10, UR4 ;  /* 0x000000040a067c28 */ /* 0x002fd00008000000 */
[----:B------:R-:W-:-:S08]  /*0890*/  DFMA R8, -R16, R6, UR4 ;  /* 0x0000000410087e2b */ /* 0x000fd00008000106 */
        /* <DEDUP_REMOVED lines=10> */
[----:B------:R-:W-:Y:S05]  /*0940*/  CALL.REL.NOINC `($__internal_16_$__cuda_sm20_div_rn_f64_full) ;  /* 0x0000004800807944 */ /* 0x000fea0003c00000 */
[----:B------:R-:W-:-:S07]  /*0950*/  IMAD.MOV.U32 R7, RZ, RZ, R9 ;  /* 0x000000ffff077224 */ /* 0x000fce00078e0009 */
.L_x_17222:
[----:B------:R-:W-:Y:S01]  /*0960*/  LOP3.LUT R7, RZ, 0x80000000, R7, 0xb8, !PT ;  /* 0x80000000ff077812 */ /* 0x000fe200078eb807 */
[----:B------:R-:W-:Y:S01]  /*0970*/  IMAD.MOV.U32 R6, RZ, RZ, RZ ;  /* 0x000000ffff067224 */ /* 0x000fe200078e00ff */
[----:B------:R-:W-:Y:S06]  /*0980*/  BRA `(.L_x_17223) ;  /* 0x00000000007c7947 */ /* 0x000fec0003800000 */
.L_x_17221:
[----:B------:R-:W0:Y:S02]  /*0990*/  FRND.F64.FLOOR R6, R12 ;  /* 0x0000000c00067313 */ /* 0x000e240000305800 */
[----:B0-----:R-:W-:Y:S02]  /*09a0*/  DADD R8, R12, -R6 ;  /* 0x000000000c087229 */ /* 0x001fe40000000806 */
[----:B------:R-:W-:-:S06]  /*09b0*/  DADD R10, R6, 1 ;  /* 0x3ff00000060a7429 */ /* 0x000fcc0000000000 */
[----:B------:R-:W-:-:S06]  /*09c0*/  DSETP.GT.AND P0, PT, R8, 0.5, PT ;  /* 0x3fe000000800742a */ /* 0x000fcc0003f04000 */
[----:B------:R-:W-:Y:S02]  /*09d0*/  FSEL R6, R10, R6, P0 ;  /* 0x000000060a067208 */ /* 0x000fe40000000000 */
[----:B------:R-:W-:Y:S01]  /*09e0*/  FSEL R7, R11, R7, P0 ;  /* 0x000000070b077208 */ /* 0x000fe20000000000 */
[----:B------:R-:W-:Y:S06]  /*09f0*/  BRA `(.L_x_17223) ;  /* 0x0000000000607947 */ /* 0x000fec0003800000 */
.L_x_17215:
[----:B------:R-:W0:Y:S01]  /*0a00*/  MUFU.RCP64H R7, R17 ;  /* 0x0000001100077308 */ /* 0x000e220000001800 */
[----:B------:R-:W-:Y:S01]  /*0a10*/  MOV R6, 0x1 ;  /* 0x0000000100067802 */ /* 0x000fe20000000f00 */
[----:B------:R-:W1:Y:S01]  /*0a20*/  LDCU.64 UR4, c[0x0][0x598] ;  /* 0x0000b300ff0477ac */ /* 0x000e620008000a00 */
[----:B------:R-:W-:-:S04]  /*0a30*/  FSETP.GEU.AND P1, PT, |R9|, 6.5827683646048100446e-37, PT ;  /* 0x036000000900780b */ /* 0x000fc80003f2e200 */
[----:B0-----:R-:W-:-:S08]  /*0a40*/  DFMA R10, -R16, R6, 1 ;  /* 0x3ff00000100a742b */ /* 0x001fd00000000106 */
[----:B------:R-:W-:-:S08]  /*0a50*/  DFMA R10, R10, R10, R10 ;  /* 0x0000000a0a0a722b */ /* 0x000fd0000000000a */
        /* <DEDUP_REMOVED lines=15> */
[----:B------:R-:W-:Y:S05]  /*0b50*/  CALL.REL.NOINC `($__internal_16_$__cuda_sm20_div_rn_f64_full) ;  /* 0x0000004400fc7944 */ /* 0x000fea0003c00000 */
[----:B------:R-:W-:Y:S01]  /*0b60*/  MOV R6, R8 ;  /* 0x0000000800067202 */ /* 0x000fe20000000f00 */
[----:B------:R-:W-:-:S07]  /*0b70*/  IMAD.MOV.U32 R7, RZ, RZ, R9 ;  /* 0x000000ffff077224 */ /* 0x000fce00078e0009 */
.L_x_17223:
[----:B------:R-:W-:Y:S05]  /*0b80*/  BSYNC.RECONVERGENT B1 ;  /* 0x0000000000017941 */ /* 0x000fea0003800200 */
.L_x_17214:
[----:B------:R-:W0:Y:S01]  /*0b90*/  LDC.64 R8, c[0x0][0x580] ;  /* 0x00016000ff087b82 */ /* 0x000e220000000a00 */
[----:B------:R-:W-:Y:S01]  /*0ba0*/  VIADD R19, R19, 0x80 ;  /* 0x0000008013137836 */ /* 0x000fe20000000000 */
[----:B0-----:R0:W-:Y:S06]  /*0bb0*/  STG.E.64 desc[UR6][R8.64], R6 ;  /* 0x0000000608007986 */ /* 0x0011ec000c101b06 */
.L_x_17213:
[----:B------:R-:W-:Y:S05]  /*0bc0*/  BSYNC.RECONVERGENT B0 ;  /* 0x0000000000007941 */ /* 0x000fea0003800200 */
.L_x_17212:
[----:B------:R-:W1:Y:S02]  /*0bd0*/  LDCU UR4, c[0x0][0x380] ;  /* 0x00007000ff0477ac */ /* 0x000e640008000800 */
[----:B-1----:R-:W-:-:S13]  /*0be0*/  ISETP.GE.AND P0, PT, R19, UR4, PT ;  /* 0x0000000413007c0c */ /* 0x002fda000bf06270 */
[----:B------:R-:W-:Y:S05]  /*0bf0*/  @P0 EXIT ;  /* 0x000000000000094d */ /* 0x000fea0003800000 */
[----:B------:R-:W1:Y:S02]  /*0c00*/  LDC.64 R16, c[0x0][0x588] ;  /* 0x00016200ff107b82 */ /* 0x000e640000000a00 */
[----:B-1----:R-:W2:Y:S02]  /*0c10*/  LDG.E.64 R16, desc[UR6][R16.64] ;  /* 0x0000000610107981 */ /* 0x002ea4000c1e1b00 */
[----:B--2---:R-:W-:-:S14]  /*0c20*/  DSETP.NEU.AND P0, PT, R16, RZ, PT ;  /* 0x000000ff1000722a */ /* 0x004fdc0003f0d000 */
[----:B------:R-:W-:Y:S05]  /*0c30*/  @!P0 BRA `(.L_x_17224) ;  /* 0x0000000800208947 */ /* 0x000fea0003800000 */
[----:B0-----:R-:W-:Y:S01]  /*0c40*/  LOP3.LUT R9, R17, 0x7fffffff, RZ, 0xc0, !PT ;  /* 0x7fffffff11097812 */ /* 0x001fe200078ec0ff */
        /* <DEDUP_REMOVED lines=11> */
[----:B------:R-:W-:Y:S01]  /*0d00*/  ISETP.GT.U32.AND P0, PT, R9, 0xfffff, PT ;  /* 0x000fffff0900780c */ /* 0x000fe20003f04070 */
[----:B------:R-:W1:Y:S01]  /*0d10*/  LDCU UR4, c[0x0][0x598] ;  /* 0x0000b300ff0477ac */ /* 0x000e620008000800 */
[----:B0-----:R-:W-:Y:S02]  /*0d20*/  SHF.R.U32.HI R7, RZ, 0x14, R9 ;  /* 0x00000014ff077819 */ /* 0x001fe40000011609 */
        /* <DEDUP_REMOVED lines=8> */
[----:B------:R-:W-:-:S03]  /*0db0*/  LOP3.LUT R0, R9, 0xfffff, RZ, 0xc0, !PT ;  /* 0x000fffff09007812 */ /* 0x000fc600078ec0ff */
[----:B------:R-:W-:Y:S01]  /*0dc0*/  @!P0 VIADD R7, R3, 0xffffffca ;  /* 0xffffffca03078836 */ /* 0x000fe20000000000 */
[----:B------:R-:W-:-:S03]  /*0dd0*/  LOP3.LUT R5, R0, 0x100000, RZ, 0xfc, !PT ;  /* 0x0010000000057812 */ /* 0x000fc600078efcff */
[----:B------:R-:W-:-:S07]  /*0de0*/  IMAD.IADD R0, R2, 0x1, -R7 ;  /* 0x0000000102007824 */ /* 0x000fce00078e0a07 */
.L_x_17227:
        /* <DEDUP_REMOVED lines=10> */
[----:B------:R-:W0:Y:S01]  /*0e90*/  LDC R9, c[0x0][0x59c] ;  /* 0x00016700ff097b82 */ /* 0x000e220000000800 */
        /* <DEDUP_REMOVED lines=19> */
.L_x_17228:
[----:B0-----:R-:W-:Y:S01]  /*0fd0*/  LOP3.LUT R7, R0, 0x80000000, R9, 0xb8, !PT ;  /* 0x8000000000077812 */ /* 0x001fe200078eb809 */
[----:B------:R-:W-:Y:S06]  /*0fe0*/  BRA `(.L_x_17226) ;  /* 0x0000000000207947 */ /* 0x000fec0003800000 */
.L_x_17225:
        /* <DEDUP_REMOVED lines=8> */
.L_x_17226:
        /* <DEDUP_REMOVED lines=23> */
[----:B------:R-:W-:Y:S05]  /*11e0*/  CALL.REL.NOINC `($__internal_16_$__cuda_sm20_div_rn_f64_full) ;  /* 0x0000004000587944 */ /* 0x000fea0003c00000 */
[----:B------:R-:W-:Y:S01]  /*11f0*/  IMAD.MOV.U32 R2, RZ, RZ, R8 ;  /* 0x000000ffff027224 */ /* 0x000fe200078e0008 */
[----:B------:R-:W-:-:S07]  /*1200*/  MOV R3, R9 ;  /* 0x0000000900037202 */ /* 0x000fce0000000f00 */
.L_x_17229:
        /* <DEDUP_REMOVED lines=27> */
[----:B------:R-:W-:Y:S05]  /*13c0*/  CALL.REL.NOINC `($__internal_16_$__cuda_sm20_div_rn_f64_full) ;  /* 0x0000003c00e07944 */ /* 0x000fea0003c00000 */
[----:B------:R-:W-:-:S07]  /*13d0*/  IMAD.MOV.U32 R3, RZ, RZ, R9 ;  /* 0x000000ffff037224 */ /* 0x000fce00078e0009 */
.L_x_17231:
[----:B------:R-:W0:Y:S01]  /*13e0*/  LDC.64 R4, c[0x0][0x580] ;  /* 0x00016000ff047b82 */ /* 0x000e220000000a00 */
[----:B------:R-:W-:Y:S01]  /*13f0*/  LOP3.LUT R3, RZ, 0x80000000, R3, 0xb8, !PT ;  /* 0x80000000ff037812 */ /* 0x000fe200078eb803 */
[----:B------:R-:W-:-:S05]  /*1400*/  IMAD.MOV.U32 R2, RZ, RZ, RZ ;  /* 0x000000ffff027224 */ /* 0x000fca00078e00ff */
[----:B0-----:R-:W-:Y:S01]  /*1410*/  STG.E.64 desc[UR6][R4.64], R2 ;  /* 0x0000000204007986 */ /* 0x001fe2000c101b06 */
[----:B------:R-:W-:Y:S05]  /*1420*/  EXIT ;  /* 0x000000000000794d */ /* 0x000fea0003800000 */
.L_x_17230:
        /* <DEDUP_REMOVED lines=9> */
.L_x_17224:
[----:B------:R-:W1:Y:S01]  /*14c0*/  MUFU.RCP64H R3, R17 ;  /* 0x0000001100037308 */ /* 0x000e620000001800 */
[----:B------:R-:W-:Y:S01]  /*14d0*/  IMAD.MOV.U32 R2, RZ, RZ, 0x1 ;  /* 0x00000001ff027424 */ /* 0x000fe200078e00ff */
[----:B------:R-:W2:Y:S01]  /*14e0*/  LDCU.64 UR4, c[0x0][0x598] ;  /* 0x0000b300ff0477ac */ /* 0x000ea20008000a00 */
[----:B------:R-:W3:Y:S04]  /*14f0*/  LDC R0, c[0x0][0x59c] ;  /* 0x00016700ff007b82 */ /* 0x000ee80000000800 */
[----:B-1----:R-:W-:-:S08]  /*1500*/  DFMA R4, -R16, R2, 1 ;  /* 0x3ff000001004742b */ /* 0x002fd00000000102 */
[----:B------:R-:W-:Y:S01]  /*1510*/  DFMA R4, R4, R4, R4 ;  /* 0x000000040404722b */ /* 0x000fe20000000004 */
[----:B---3--:R-:W-:-:S07]  /*1520*/  FSETP.GEU.AND P1, PT, |R0|, 6.5827683646048100446e-37, PT ;  /* 0x036000000000780b */ /* 0x008fce0003f2e200 */
[----:B------:R-:W-:-:S08]  /*1530*/  DFMA R4, R2, R4, R2 ;  /* 0x000000040204722b */ /* 0x000fd00000000002 */
[----:B------:R-:W-:-:S08]  /*1540*/  DFMA R2, -R16, R4, 1 ;  /* 0x3ff000001002742b */ /* 0x000fd00000000104 */
[----:B------:R-:W-:-:S08]  /*1550*/  DFMA R2, R4, R2, R4 ;  /* 0x000000020402722b */ /* 0x000fd00000000004 */
[----:B--2---:R-:W-:-:S08]  /*1560*/  DMUL R4, R2, UR4 ;  /* 0x0000000402047c28 */ /* 0x004fd00008000000 */
[----:B0-----:R-:W-:-:S08]  /*1570*/  DFMA R6, -R16, R4, UR4 ;  /* 0x0000000410067e2b */ /* 0x001fd00008000104 */
        /* <DEDUP_REMOVED lines=11> */
[----:B------:R-:W-:Y:S02]  /*1630*/  IMAD.MOV.U32 R2, RZ, RZ, R8 ;  /* 0x000000ffff027224 */ /* 0x000fe400078e0008 */
[----:B------:R-:W-:-:S07]  /*1640*/  IMAD.MOV.U32 R3, RZ, RZ, R9 ;  /* 0x000000ffff037224 */ /* 0x000fce00078e0009 */
.L_x_17232:
[----:B------:R-:W0:Y:S02]  /*1650*/  LDC.64 R4, c[0x0][0x580] ;  /* 0x00016000ff047b82 */ /* 0x000e240000000a00 */
[----:B0-----:R-:W-:Y:S01]  /*1660*/  STG.E.64 desc[UR6][R4.64], R2 ;  /* 0x0000000204007986 */ /* 0x001fe2000c101b06 */
[----:B------:R-:W-:Y:S05]  /*1670*/  EXIT ;  /* 0x000000000000794d */ /* 0x000fea0003800000 */
.L_x_17211:
[----:B------:R-:W0:Y:S01]  /*1680*/  LDCU UR4, c[0x0][0x380] ;  /* 0x00007000ff0477ac */ /* 0x000e220008000800 */
[----:B------:R-:W-:Y:S01]  /*1690*/  IADD3 R18, PT, PT, R18, -0x1, RZ ;  /* 0xffffffff12127810 */ /* 0x000fe20007ffe0ff */
[----:B------:R-:W-:Y:S03]  /*16a0*/  BSSY.RECONVERGENT B0, `(.L_x_17233) ;  /* 0x00001e6000007945 */ /* 0x000fe60003800200 */
[----:B------:R-:W-:-:S05]  /*16b0*/  VIMNMX.U32 R34, PT, PT, R18, 0x18, PT ;  /* 0x0000001812227848 */ /* 0x000fca0003fe0000 */
[----:B------:R-:W-:Y:S01]  /*16c0*/  VIADD R34, R34, 0x1 ;  /* 0x0000000122227836 */ /* 0x000fe20000000000 */
[----:B0-----:R-:W-:-:S13]  /*16d0*/  ISETP.GE.AND P0, PT, R19, UR4, PT ;  /* 0x0000000413007c0c */ /* 0x001fda000bf06270 */
[----:B------:R-:W-:Y:S05]  /*16e0*/  @P0 BRA `(.L_x_17234) ;  /* 0x0000001c00840947 */ /* 0x000fea0003800000 */
[----:B------:R-:W0:Y:S01]  /*16f0*/  LDCU.64 UR4, c[0x0][0x390] ;  /* 0x00007200ff0477ac */ /* 0x000e220008000a00 */
[----:B------:R-:W-:Y:S01]  /*1700*/  IMAD.MOV.U32 R6, RZ, RZ, RZ ;  /* 0x000000ffff067224 */ /* 0x000fe200078e00ff */
[----:B------:R-:W-:Y:S01]  /*1710*/  ISETP.NE.AND P0, PT, R18, RZ, PT ;  /* 0x000000ff1200720c */ /* 0x000fe20003f05270 */
[----:B------:R-:W-:Y:S01]  /*1720*/  IMAD.MOV.U32 R7, RZ, RZ, R19 ;  /* 0x000000ffff077224 */ /* 0x000fe200078e0013 */
[----:B------:R-:W1:Y:S01]  /*1730*/  LDCU UR8, c[0x0][0x38c] ;  /* 0x00007180ff0877ac */ /* 0x000e620008000800 */
        /* <DEDUP_REMOVED lines=274> */
[----:B------:R-:W-:Y:S01]  /*2860*/  IMAD.MOV.U32 R6, RZ, RZ, RZ ;  /* 0x000000ffff067224 */ /* 0x000fe200078e00ff */
        /* <DEDUP_REMOVED lines=13> */
[----:B------:R-:W-:Y:S02]  /*2940*/  IMAD R2, R6, UR5, R2 ;  /* 0x0000000506027c24 */ /* 0x000fe4000f8e0202 */
[----:B------:R-:W-:-:S04]  /*2950*/  @P0 IMAD.MOV R12, RZ, RZ, -R14 ;  /* 0x000000ffff0c0224 */ /* 0x000fc800078e0a0e */
[----:B0-----:R-:W-:-:S04]  /*2960*/  @P0 IMAD R12, R12, R17, R13 ;  /* 0x000000110c0c0224 */ /* 0x001fc800078e020d */
[C---:B---3--:R-:W-:Y:S02]  /*2970*/  @P0 IMAD R35, R12.reuse, R10, R35 ;  /* 0x0000000a0c230224 */ /* 0x048fe400078e0223 */
[----:B------:R-:W-:-:S07]  /*2980*/  @P0 IMAD R2, R12, R11, R2 ;  /* 0x0000000b0c020224 */ /* 0x000fce00078e0202 */
.L_x_17235:
[----:B------:R-:W0:Y:S02]  /*2990*/  LDCU.64 UR4, c[0x0][0x588] ;  /* 0x0000b100ff0477ac */ /* 0x000e240008000a00 */
[----:B0-----:R-:W-:-:S05]  /*29a0*/  IADD3 R16, P0, PT, R2, UR4, RZ ;  /* 0x0000000402107c10 */ /* 0x001fca000ff1e0ff */
[----:B------:R-:W-:-:S06]  /*29b0*/  IMAD.X R17, RZ, RZ, UR5, P0 ;  /* 0x00000005ff117e24 */ /* 0x000fcc00080e06ff */
[----:B------:R-:W2:Y:S01]  /*29c0*/  LDG.E.64 R16, desc[UR6][R16.64] ;  /* 0x0000000610107981 */ /* 0x000ea2000c1e1b00 */
[----:B------:R-:W-:Y:S01]  /*29d0*/  BSSY.RECONVERGENT B1, `(.L_x_17236) ;  /* 0x00000ad000017945 */ /* 0x000fe20003800200 */
[----:B--2---:R-:W-:-:S14]  /*29e0*/  DSETP.NEU.AND P0, PT, R16, RZ, PT ;  /* 0x000000ff1000722a */ /* 0x004fdc0003f0d000 */
[----:B------:R-:W-:Y:S05]  /*29f0*/  @P0 BRA `(.L_x_17237) ;  /* 0x00000000006c0947 */ /* 0x000fea0003800000 */
[----:B------:R-:W0:Y:S01]  /*2a00*/  MUFU.RCP64H R7, R17 ;  /* 0x0000001100077308 */ /* 0x000e220000001800 */
[----:B------:R-:W-:Y:S01]  /*2a10*/  MOV R6, 0x1 ;  /* 0x0000000100067802 */ /* 0x000fe20000000f00 */
[----:B------:R-:W1:Y:S01]  /*2a20*/  LDCU.64 UR4, c[0x0][0x598] ;  /* 0x0000b300ff0477ac */ /* 0x000e620008000a00 */
[----:B------:R-:W-:Y:S01]  /*2a30*/  FSETP.GEU.AND P1, PT, |R9|, 6.5827683646048100446e-37, PT ;  /* 0x036000000900780b */ /* 0x000fe20003f2e200 */
[----:B------:R-:W-:Y:S03]  /*2a40*/  BSSY.RECONVERGENT B2, `(.L_x_17238) ;  /* 0x0000015000027945 */ /* 0x000fe60003800200 */
        /* <DEDUP_REMOVED lines=18> */
[----:B------:R-:W-:Y:S02]  /*2b70*/  IMAD.MOV.U32 R6, RZ, RZ, R8 ;  /* 0x000000ffff067224 */ /* 0x000fe400078e0008 */
[----:B------:R-:W-:-:S07]  /*2b80*/  IMAD.MOV.U32 R7, RZ, RZ, R9 ;  /* 0x000000ffff077224 */ /* 0x000fce00078e0009 */
.L_x_17239:
[----:B------:R-:W-:Y:S05]  /*2b90*/  BSYNC.RECONVERGENT B2 ;  /* 0x0000000000027941 */ /* 0x000fea0003800200 */
.L_x_17238:
[----:B------:R-:W-:Y:S05]  /*2ba0*/  BRA `(.L_x_17240) ;  /* 0x00000008003c7947 */ /* 0x000fea0003800000 */
.L_x_17237:
[----:B------:R-:W-:Y:S01]  /*2bb0*/  LOP3.LUT R7, R17, 0x7fffffff, RZ, 0xc0, !PT ;  /* 0x7fffffff11077812 */ /* 0x000fe200078ec0ff */
[----:B------:R-:W-:Y:S01]  /*2bc0*/  BSSY.RECONVERGENT B2, `(.L_x_17241) ;  /* 0x0000048000027945 */ /* 0x000fe20003800200 */
[----:B------:R-:W-:Y:S02]  /*2bd0*/  IMAD.MOV.U32 R6, RZ, RZ, R16 ;  /* 0x000000ffff067224 */ /* 0x000fe400078e0010 */
[----:B------:R-:W-:-:S04]  /*2be0*/  VIMNMX.U32 R2, PT, PT, R23, R7, !PT ;  /* 0x0000000717027248 */ /* 0x000fc80007fe0000 */
        /* <DEDUP_REMOVED lines=11> */
.L_x_17242:
        /* <DEDUP_REMOVED lines=19> */
[----:B------:R-:W-:Y:S02]  /*2dd0*/  LOP3.LUT R2, R7, 0xfffff, RZ, 0xc0, !PT ;  /* 0x000fffff07027812 */ /* 0x000fe400078ec0ff */
[----:B------:R-:W-:Y:S02]  /*2de0*/  @!P0 IADD3 R13, PT, PT, R10, -0x36, RZ ;  /* 0xffffffca0a0d8810 */ /* 0x000fe40007ffe0ff */
[----:B------:R-:W-:Y:S02]  /*2df0*/  SEL R10, R5, R0, !P1 ;  /* 0x00000000050a7207 */ /* 0x000fe40004800000 */
[----:B------:R-:W-:-:S03]  /*2e00*/  LOP3.LUT R12, R2, 0x100000, RZ, 0xfc, !PT ;  /* 0x00100000020c7812 */ /* 0x000fc600078efcff */
[----:B------:R-:W-:-:S07]  /*2e10*/  IMAD.IADD R2, R10, 0x1, -R13 ;  /* 0x000000010a027824 */ /* 0x000fce00078e0a0d */
.L_x_17245:
        /* <DEDUP_REMOVED lines=11> */
.L_x_17244:
        /* <DEDUP_REMOVED lines=20> */
.L_x_17247:
[----:B------:R-:W-:Y:S05]  /*3010*/  BSYNC.RECONVERGENT B3 ;  /* 0x0000000000037941 */ /* 0x000fea0003800200 */
.L_x_17246:
[----:B------:R-:W-:Y:S01]  /*3020*/  LOP3.LUT R11, R2, 0x80000000, R9, 0xb8, !PT ;  /* 0x80000000020b7812 */ /* 0x000fe200078eb809 */
[----:B------:R-:W-:-:S07]  /*3030*/  IMAD.MOV.U32 R10, RZ, RZ, R7 ;  /* 0x000000ffff0a7224 */ /* 0x000fce00078e0007 */
.L_x_17243:
[----:B------:R-:W-:Y:S05]  /*3040*/  BSYNC.RECONVERGENT B2 ;  /* 0x0000000000027941 */ /* 0x000fea0003800200 */
.L_x_17241:
[----:B------:R-:W0:Y:S01]  /*3050*/  MUFU.RCP64H R7, R17 ;  /* 0x0000001100077308 */ /* 0x000e220000001800 */
[----:B------:R-:W-:Y:S01]  /*3060*/  IMAD.MOV.U32 R6, RZ, RZ, 0x1 ;  /* 0x00000001ff067424 */ /* 0x000fe200078e00ff */
[----:B------:R-:W1:Y:S01]  /*3070*/  LDCU.64 UR4, c[0x0][0x598] ;  /* 0x0000b300ff0477ac */ /* 0x000e620008000a00 */
[----:B------:R-:W-:Y:S01]  /*3080*/  DSETP.NEU.AND P0, PT, R10, RZ, PT ;  /* 0x000000ff0a00722a */ /* 0x000fe20003f0d000 */
[----:B------:R-:W-:Y:S01]  /*3090*/  PLOP3.LUT P4, PT, PT, PT, PT, 0x8, 0x80 ;  /* 0x000000000080781c */ /* 0x000fe20003f8e170 */
[----:B------:R-:W-:Y:S02]  /*30a0*/  BSSY.RECONVERGENT B2, `(.L_x_17248) ;  /* 0x0000018000027945 */ /* 0x000fe40003800200 */
[----:B0-----:R-:W-:-:S10]  /*30b0*/  DFMA R8, -R16, R6, 1 ;  /* 0x3ff000001008742b */ /* 0x001fd40000000106 */
[----:B------:R-:W-:Y:S02]  /*30c0*/  @P0 DSETP.GEU.AND P1, PT, R10, RZ, PT ;  /* 0x000000ff0a00022a */ /* 0x000fe40003f2e000 */
[----:B------:R-:W-:-:S04]  /*30d0*/  DFMA R8, R8, R8, R8 ;  /* 0x000000080808722b */ /* 0x000fc80000000008 */
[----:B------:R-:W-:-:S04]  /*30e0*/  @P0 DSETP.LT.XOR P4, PT, R16, RZ, !P1 ;  /* 0x000000ff1000022a */ /* 0x000fc80004f81800 */
[----:B------:R-:W-:Y:S02]  /*30f0*/  DFMA R6, R6, R8, R6 ;  /* 0x000000080606722b */ /* 0x000fe40000000006 */
[----:B-1----:R-:W-:-:S06]  /*3100*/  DADD R8, -R10, UR4 ;  /* 0x000000040a087e29 */ /* 0x002fcc0008000100 */
[----:B------:R-:W-:-:S04]  /*3110*/  DFMA R12, -R16, R6, 1 ;  /* 0x3ff00000100c742b */ /* 0x000fc80000000106 */
[----:B------:R-:W-:-:S04]  /*3120*/  FSETP.GEU.AND P1, PT, |R9|, 6.5827683646048100446e-37, PT ;  /* 0x036000000900780b */ /* 0x000fc80003f2e200 */
        /* <DEDUP_REMOVED lines=12> */
[----:B------:R-:W-:Y:S05]  /*31f0*/  CALL.REL.NOINC `($__internal_16_$__cuda_sm20_div_rn_f64_full) ;  /* 0x0000002000547944 */ /* 0x000fea0003c00000 */
[----:B------:R-:W-:Y:S01]  /*3200*/  MOV R6, R8 ;  /* 0x0000000800067202 */ /* 0x000fe20000000f00 */
[----:B------:R-:W-:-:S07]  /*3210*/  IMAD.MOV.U32 R7, RZ, RZ, R9 ;  /* 0x000000ffff077224 */ /* 0x000fce00078e0009 */
.L_x_17249:
[----:B------:R-:W-:Y:S05]  /*3220*/  BSYNC.RECONVERGENT B2 ;  /* 0x0000000000027941 */ /* 0x000fea0003800200 */
.L_x_17248:
        /* <DEDUP_REMOVED lines=36> */
.L_x_17251:
[----:B------:R-:W-:Y:S05]  /*3470*/  BSYNC.RECONVERGENT B2 ;  /* 0x0000000000027941 */ /* 0x000fea0003800200 */
.L_x_17250:
[----:B------:R-:W-:Y:S02]  /*3480*/  LOP3.LUT R7, RZ, 0x80000000, R7, 0xb8, !PT ;  /* 0x80000000ff077812 */ /* 0x000fe400078eb807 */
[----:B------:R-:W-:-:S07]  /*3490*/  MOV R6, RZ ;  /* 0x000000ff00067202 */ /* 0x000fce0000000f00 */
.L_x_17240:
[----:B------:R-:W-:Y:S05]  /*34a0*/  BSYNC.RECONVERGENT B1 ;  /* 0x0000000000017941 */ /* 0x000fea0003800200 */
.L_x_17236:
[----:B------:R-:W0:Y:S01]  /*34b0*/  LDCU.64 UR4, c[0x0][0x580] ;  /* 0x0000b000ff0477ac */ /* 0x000e220008000a00 */
[----:B------:R-:W-:Y:S01]  /*34c0*/  VIADD R19, R19, 0x80 ;  /* 0x0000008013137836 */ /* 0x000fe20000000000 */
[----:B0-----:R-:W-:-:S05]  /*34d0*/  IADD3 R8, P0, PT, R35, UR4, RZ ;  /* 0x0000000423087c10 */ /* 0x001fca000ff1e0ff */
[----:B------:R-:W-:-:S05]  /*34e0*/  IMAD.X R9, RZ, RZ, UR5, P0 ;  /* 0x00000005ff097e24 */ /* 0x000fca00080e06ff */
[----:B------:R0:W-:Y:S03]  /*34f0*/  STG.E.64 desc[UR6][R8.64], R6 ;  /* 0x0000000608007986 */ /* 0x0001e6000c101b06 */
.L_x_17234:
[----:B------:R-:W-:Y:S05]  /*3500*/  BSYNC.RECONVERGENT B0 ;  /* 0x0000000000007941 */ /* 0x000fea0003800200 */
.L_x_17233:
        /* <DEDUP_REMOVED lines=9> */
[----:B-1----:R-:W-:-:S05]  /*35a0*/  IMAD.HI.U32 R6, R19, UR4, R6 ;  /* 0x0000000413067c27 */ /* 0x002fca000f8e0006 */
[----:B------:R-:W-:-:S05]  /*35b0*/  SHF.R.U32.HI R7, RZ, UR5, R6 ;  /* 0x00000005ff077c19 */ /* 0x000fca0008011606 */
[----:B------:R-:W-:-:S04]  /*35c0*/  IMAD.MOV R2, RZ, RZ, -R7 ;  /* 0x000000ffff027224 */ /* 0x000fc800078e0a07 */
[----:B0-----:R-:W-:-:S04]  /*35d0*/  IMAD R2, R2, UR8, R19 ;  /* 0x0000000802027c24 */ /* 0x001fc8000f8e0213 */
        /* <DEDUP_REMOVED lines=278> */
[----:B------:R-:W3:Y:S01]  /*4740*/  @P0 LDC.64 R8, c[0x0][0x578] ;  /* 0x00015e00ff080b82 */ /* 0x000ee20000000a00 */
[----:B--2---:R-:W-:-:S05]  /*4750*/  @P0 IMAD.HI.U32 R6, R11, R14, R10 ;  /* 0x0000000e0b060227 */ /* 0x004fca00078e000a */
[----:B------:R-:W-:Y:S01]  /*4760*/  @P0 SHF.R.U32.HI R10, RZ, R15, R6 ;  /* 0x0000000fff0a0219 */ /* 0x000fe20000011606 */
[----:B------:R-:W-:-:S04]  /*4770*/  IMAD R6, R13, UR8, R7 ;  /* 0x000000080d067c24 */ /* 0x000fc8000f8e0207 */
[----:B------:R-:W-:Y:S02]  /*4780*/  @P0 IMAD.MOV R10, RZ, RZ, -R10 ;  /* 0x000000ffff0a0224 */ /* 0x000fe400078e0a0a */
[C---:B-1----:R-:W-:Y:S02]  /*4790*/  IMAD R17, R6.reuse, UR4, R17 ;  /* 0x0000000406117c24 */ /* 0x042fe4000f8e0211 */
[----:B0-----:R-:W-:Y:S02]  /*47a0*/  @P0 IMAD R10, R19, R10, R11 ;  /* 0x0000000a130a0224 */ /* 0x001fe400078e020b */
[----:B------:R-:W-:Y:S02]  /*47b0*/  IMAD R2, R6, UR5, R2 ;  /* 0x0000000506027c24 */ /* 0x000fe4000f8e0202 */
[C---:B---3--:R-:W-:Y:S02]  /*47c0*/  @P0 IMAD R17, R10.reuse, R8, R17 ;  /* 0x000000080a110224 */ /* 0x048fe400078e0211 */
[----:B------:R-:W-:-:S07]  /*47d0*/  @P0 IMAD R2, R10, R9, R2 ;  /* 0x000000090a020224 */ /* 0x000fce00078e0202 */
.L_x_17252:
[----:B------:R-:W0:Y:S02]  /*47e0*/  LDCU.128 UR8, c[0x0][0x580] ;  /* 0x0000b000ff0877ac */ /* 0x000e240008000c00 */
[----:B0-----:R-:W-:-:S05]  /*47f0*/  IADD3 R18, P0, PT, R2, UR10, RZ ;  /* 0x0000000a02127c10 */ /* 0x001fca000ff1e0ff */
[----:B------:R-:W-:-:S06]  /*4800*/  IMAD.X R19, RZ, RZ, UR11, P0 ;  /* 0x0000000bff137e24 */ /* 0x000fcc00080e06ff */
[----:B------:R-:W2:Y:S01]  /*4810*/  LDG.E.64 R18, desc[UR6][R18.64] ;  /* 0x0000000612127981 */ /* 0x000ea2000c1e1b00 */
[----:B------:R-:W-:Y:S01]  /*4820*/  IADD3 R16, P1, PT, R17, UR8, RZ ;  /* 0x0000000811107c10 */ /* 0x000fe2000ff3e0ff */
[----:B------:R-:W-:Y:S04]  /*4830*/  BSSY.RECONVERGENT B0, `(.L_x_17253) ;  /* 0x00000af000007945 */ /* 0x000fe80003800200 */
[----:B------:R-:W-:Y:S01]  /*4840*/  IMAD.X R17, RZ, RZ, UR9, P1 ;  /* 0x00000009ff117e24 */ /* 0x000fe200088e06ff */
[----:B--2---:R-:W-:-:S14]  /*4850*/  DSETP.NEU.AND P0, PT, R18, RZ, PT ;  /* 0x000000ff1200722a */ /* 0x004fdc0003f0d000 */
        /* <DEDUP_REMOVED lines=32> */
.L_x_17259:
        /* <DEDUP_REMOVED lines=11> */
.L_x_17258:
        /* <DEDUP_REMOVED lines=21> */
.L_x_17261:
[----:B------:R-:W-:Y:S05]  /*4c60*/  BSYNC.RECONVERGENT B2 ;  /* 0x0000000000027941 */ /* 0x000fea0003800200 */
.L_x_17260:
[----:B0-----:R-:W-:Y:S01]  /*4c70*/  LOP3.LUT R7, R0, 0x80000000, R9, 0xb8, !PT ;  /* 0x8000000000077812 */ /* 0x001fe200078eb809 */
[----:B------:R-:W-:Y:S06]  /*4c80*/  BRA `(.L_x_17257) ;  /* 0x0000000000207947 */ /* 0x000fec0003800000 */
.L_x_17256:
        /* <DEDUP_REMOVED lines=8> */
.L_x_17257:
[----:B------:R-:W-:Y:S05]  /*4d10*/  BSYNC.RECONVERGENT B1 ;  /* 0x0000000000017941 */ /* 0x000fea0003800200 */
.L_x_17255:
[----:B------:R-:W0:Y:S01]  /*4d20*/  MUFU.RCP64H R3, R19 ;  /* 0x0000001300037308 */ /* 0x000e220000001800 */
[----:B------:R-:W-:Y:S01]  /*4d30*/  IMAD.MOV.U32 R2, RZ, RZ, 0x1 ;  /* 0x00000001ff027424 */ /* 0x000fe200078e00ff */
[----:B------:R-:W1:Y:S01]  /*4d40*/  LDCU.64 UR4, c[0x0][0x598] ;  /* 0x0000b300ff0477ac */ /* 0x000e620008000a00 */
[----:B------:R-:W-:Y:S01]  /*4d50*/  DSETP.NEU.AND P0, PT, R6, RZ, PT ;  /* 0x000000ff0600722a */ /* 0x000fe20003f0d000 */
[----:B------:R-:W-:Y:S01]  /*4d60*/  PLOP3.LUT P4, PT, PT, PT, PT, 0x8, 0x80 ;  /* 0x000000000080781c */ /* 0x000fe20003f8e170 */
[----:B------:R-:W-:Y:S02]  /*4d70*/  BSSY.RECONVERGENT B1, `(.L_x_17262) ;  /* 0x0000016000017945 */ /* 0x000fe40003800200 */
[----:B0-----:R-:W-:-:S10]  /*4d80*/  DFMA R4, -R18, R2, 1 ;  /* 0x3ff000001204742b */ /* 0x001fd40000000102 */
[C---:B------:R-:W-:Y:S02]  /*4d90*/  @P0 DSETP.GEU.AND P1, PT, R6.reuse, RZ, PT ;  /* 0x000000ff0600022a */ /* 0x040fe40003f2e000 */
[----:B-1----:R-:W-:Y:S02]  /*4da0*/  DADD R10, -R6, UR4 ;  /* 0x00000004060a7e29 */ /* 0x002fe40008000100 */
        /* <DEDUP_REMOVED lines=15> */
[----:B------:R-:W-:Y:S05]  /*4ea0*/  CALL.REL.NOINC `($__internal_16_$__cuda_sm20_div_rn_f64_full) ;  /* 0x0000000400287944 */ /* 0x000fea0003c00000 */
[----:B------:R-:W-:Y:S02]  /*4eb0*/  IMAD.MOV.U32 R2, RZ, RZ, R8 ;  /* 0x000000ffff027224 */ /* 0x000fe400078e0008 */
[----:B------:R-:W-:-:S07]  /*4ec0*/  IMAD.MOV.U32 R3, RZ, RZ, R9 ;  /* 0x000000ffff037224 */ /* 0x000fce00078e0009 */
.L_x_17263:
[----:B------:R-:W-:Y:S05]  /*4ed0*/  BSYNC.RECONVERGENT B1 ;  /* 0x0000000000017941 */ /* 0x000fea0003800200 */
.L_x_17262:
        /* <DEDUP_REMOVED lines=30> */
.L_x_17266:
[----:B------:R-:W-:Y:S05]  /*50c0*/  BSYNC.RECONVERGENT B1 ;  /* 0x0000000000017941 */ /* 0x000fea0003800200 */
.L_x_17265:
[----:B------:R-:W-:Y:S01]  /*50d0*/  LOP3.LUT R3, RZ, 0x80000000, R3, 0xb8, !PT ;  /* 0x80000000ff037812 */ /* 0x000fe200078eb803 */
[----:B------:R-:W-:Y:S01]  /*50e0*/  IMAD.MOV.U32 R2, RZ, RZ, RZ ;  /* 0x000000ffff027224 */ /* 0x000fe200078e00ff */
[----:B------:R-:W-:Y:S06]  /*50f0*/  BRA `(.L_x_17267) ;  /* 0x0000000000887947 */ /* 0x000fec0003800000 */
.L_x_17264:
[----:B------:R-:W0:Y:S02]  /*5100*/  FRND.F64.FLOOR R2, R8 ;  /* 0x0000000800027313 */ /* 0x000e240000305800 */
[----:B0-----:R-:W-:Y:S02]  /*5110*/  DADD R4, R8, -R2 ;  /* 0x0000000008047229 */ /* 0x001fe40000000802 */
[----:B------:R-:W-:-:S06]  /*5120*/  DADD R6, R2, 1 ;  /* 0x3ff0000002067429 */ /* 0x000fcc0000000000 */
[----:B------:R-:W-:-:S06]  /*5130*/  DSETP.GT.AND P0, PT, R4, 0.5, PT ;  /* 0x3fe000000400742a */ /* 0x000fcc0003f04000 */
[----:B------:R-:W-:Y:S02]  /*5140*/  FSEL R2, R6, R2, P0 ;  /* 0x0000000206027208 */ /* 0x000fe40000000000 */
[----:B------:R-:W-:Y:S01]  /*5150*/  FSEL R3, R7, R3, P0 ;  /* 0x0000000307037208 */ /* 0x000fe20000000000 */
[----:B------:R-:W-:Y:S06]  /*5160*/  BRA `(.L_x_17267) ;  /* 0x00000000006c7947 */ /* 0x000fec0003800000 */
.L_x_17254:
        /* <DEDUP_REMOVED lines=23> */
[----:B------:R-:W-:Y:S05]  /*52e0*/  CALL.REL.NOINC `($__internal_16_$__cuda_sm20_div_rn_f64_full) ;  /* 0x0000000000187944 */ /* 0x000fea0003c00000 */
[----:B------:R-:W-:Y:S01]  /*52f0*/  MOV R2, R8 ;  /* 0x0000000800027202 */ /* 0x000fe20000000f00 */
[----:B------:R-:W-:-:S07]  /*5300*/  IMAD.MOV.U32 R3, RZ, RZ, R9 ;  /* 0x000000ffff037224 */ /* 0x000fce00078e0009 */
.L_x_17268:
[----:B------:R-:W-:Y:S05]  /*5310*/  BSYNC.RECONVERGENT B1 ;  /* 0x0000000000017941 */ /* 0x000fea0003800200 */
.L_x_17267:
[----:B------:R-:W-:Y:S05]  /*5320*/  BSYNC.RECONVERGENT B0 ;  /* 0x0000000000007941 */ /* 0x000fea0003800200 */
.L_x_17253:
[----:B------:R-:W-:Y:S01]  /*5330*/  STG.E.64 desc[UR6][R16.64], R2 ;  /* 0x0000000210007986 */ /* 0x000fe2000c101b06 */
[----:B------:R-:W-:Y:S05]  /*5340*/  EXIT ;  /* 0x000000000000794d */ /* 0x000fea0003800000 */
        .weak           $__internal_16_$__cuda_sm20_div_rn_f64_full
        .type           $__internal_16_$__cuda_sm20_div_rn_f64_full,@function
        .size           $__internal_16_$__cuda_sm20_div_rn_f64_full,(.L_x_36965 - $__internal_16_$__cuda_sm20_div_rn_f64_full)
$__internal_16_$__cuda_sm20_div_rn_f64_full:
[C---:B------:R-:W-:Y:S01]  /*5350*/  FSETP.GEU.AND P0, PT, |R13|.reuse, 1.469367938527859385e-39, PT ;  /* 0x001000000d00780b */ /* 0x040fe20003f0e200 */
[----:B------:R-:W-:Y:S01]  /*5360*/  IMAD.MOV.U32 R8, RZ, RZ, 0x1 ;  /* 0x00000001ff087424 */ /* 0x000fe200078e00ff */
[----:B------:R-:W-:Y:S01]  /*5370*/  LOP3.LUT R14, R13, 0x800fffff, RZ, 0xc0, !PT ;  /* 0x800fffff0d0e7812 */ /* 0x000fe200078ec0ff */
[----:B------:R-:W-:Y:S01]  /*5380*/  BSSY.RECONVERGENT B3, `(.L_x_17269) ;  /* 0x0000054000037945 */ /* 0x000fe20003800200 */
[C---:B------:R-:W-:Y:S02]  /*5390*/  FSETP.GEU.AND P1, PT, |R11|.reuse, 1.469367938527859385e-39, PT ;  /* 0x001000000b00780b */ /* 0x040fe40003f2e200 */
[----:B------:R-:W-:Y:S01]  /*53a0*/  LOP3.LUT R15, R14, 0x3ff00000, RZ, 0xfc, !PT ;  /* 0x3ff000000e0f7812 */ /* 0x000fe200078efcff */
[----:B------:R-:W-:Y:S01]  /*53b0*/  IMAD.MOV.U32 R14, RZ, RZ, R12 ;  /* 0x000000ffff0e7224 */ /* 0x000fe200078e000c */
[----:B------:R-:W-:Y:S02]  /*53c0*/  LOP3.LUT R6, R11, 0x7ff00000, RZ, 0xc0, !PT ;  /* 0x7ff000000b067812 */ /* 0x000fe400078ec0ff */
[----:B------:R-:W-:-:S03]  /*53d0*/  LOP3.LUT R31, R13, 0x7ff00000, RZ, 0xc0, !PT ;  /* 0x7ff000000d1f7812 */ /* 0x000fc600078ec0ff */
[----:B------:R-:W-:Y:S01]  /*53e0*/  @!P0 DMUL R14, R12, 8.98846567431157953865e+307 ;  /* 0x7fe000000c0e8828 */ /* 0x000fe20000000000 */
[C---:B------:R-:W-:Y:S01]  /*53f0*/  ISETP.GE.U32.AND P3, PT, R6.reuse, R31, PT ;  /* 0x0000001f0600720c */ /* 0x040fe20003f66070 */
[----:B------:R-:W-:Y:S02]  /*5400*/  IMAD.MOV.U32 R30, RZ, RZ, R6 ;  /* 0x000000ffff1e7224 */ /* 0x000fe400078e0006 */
[----:B------:R-:W-:Y:S02]  /*5410*/  @!P1 LOP3.LUT R7, R13, 0x7ff00000, RZ, 0xc0, !PT ;  /* 0x7ff000000d079812 */ /* 0x000fe400078ec0ff */
[----:B------:R-:W0:Y:S02]  /*5420*/  MUFU.RCP64H R9, R15 ;  /* 0x0000000f00097308 */ /* 0x000e240000001800 */
[----:B------:R-:W-:Y:S02]  /*5430*/  @!P1 ISETP.GE.U32.AND P2, PT, R6, R7, PT ;  /* 0x000000070600920c */ /* 0x000fe40003f46070 */
[----:B------:R-:W-:-:S02]  /*5440*/  MOV R7, 0x1ca00000 ;  /* 0x1ca0000000077802 */ /* 0x000fc40000000f00 */
[----:B------:R-:W-:Y:S02]  /*5450*/  @!P0 LOP3.LUT R31, R15, 0x7ff00000, RZ, 0xc0, !PT ;  /* 0x7ff000000f1f8812 */ /* 0x000fe400078ec0ff */
[----:B------:R-:W-:-:S03]  /*5460*/  @!P1 SEL R25, R7, 0x63400000, !P2 ;  /* 0x6340000007199807 */ /* 0x000fc60005000000 */
[----:B------:R-:W-:Y:S01]  /*5470*/  VIADD R33, R31, 0xffffffff ;  /* 0xffffffff1f217836 */ /* 0x000fe20000000000 */
[----:B------:R-:W-:-:S04]  /*5480*/  @!P1 LOP3.LUT R28, R25, 0x80000000, R11, 0xf8, !PT ;  /* 0x80000000191c9812 */ /* 0x000fc800078ef80b */
[----:B------:R-:W-:Y:S01]  /*5490*/  @!P1 LOP3.LUT R29, R28, 0x100000, RZ, 0xfc, !PT ;  /* 0x001000001c1d9812 */ /* 0x000fe200078efcff */
[----:B0-----:R-:W-:Y:S01]  /*54a0*/  DFMA R26, R8, -R14, 1 ;  /* 0x3ff00000081a742b */ /* 0x001fe2000000080e */
[----:B------:R-:W-:-:S07]  /*54b0*/  @!P1 IMAD.MOV.U32 R28, RZ, RZ, RZ ;  /* 0x000000ffff1c9224 */ /* 0x000fce00078e00ff */
[----:B------:R-:W-:-:S08]  /*54c0*/  DFMA R26, R26, R26, R26 ;  /* 0x0000001a1a1a722b */ /* 0x000fd0000000001a */
[----:B------:R-:W-:Y:S01]  /*54d0*/  DFMA R26, R8, R26, R8 ;  /* 0x0000001a081a722b */ /* 0x000fe20000000008 */
[----:B------:R-:W-:Y:S01]  /*54e0*/  SEL R9, R7, 0x63400000, !P3 ;  /* 0x6340000007097807 */ /* 0x000fe20005800000 */
[----:B------:R-:W-:-:S03]  /*54f0*/  IMAD.MOV.U32 R8, RZ, RZ, R10 ;  /* 0x000000ffff087224 */ /* 0x000fc600078e000a */
[----:B------:R-:W-:-:S03]  /*5500*/  LOP3.LUT R9, R9, 0x800fffff, R11, 0xf8, !PT ;  /* 0x800fffff09097812 */ /* 0x000fc600078ef80b */
[----:B------:R-:W-:-:S03]  /*5510*/  DFMA R24, R26, -R14, 1 ;  /* 0x3ff000001a18742b */ /* 0x000fc6000000080e */
[----:B------:R-:W-:-:S05]  /*5520*/  @!P1 DFMA R8, R8, 2, -R28 ;  /* 0x400000000808982b */ /* 0x000fca000000081c */
[----:B------:R-:W-:-:S05]  /*5530*/  DFMA R24, R26, R24, R26 ;  /* 0x000000181a18722b */ /* 0x000fca000000001a */
[----:B------:R-:W-:-:S03]  /*5540*/  @!P1 LOP3.LUT R30, R9, 0x7ff00000, RZ, 0xc0, !PT ;  /* 0x7ff00000091e9812 */ /* 0x000fc600078ec0ff */
[----:B------:R-:W-:Y:S01]  /*5550*/  DMUL R26, R24, R8 ;  /* 0x00000008181a7228 */ /* 0x000fe20000000000 */
[----:B------:R-:W-:-:S04]  /*5560*/  IADD3 R32, PT, PT, R30, -0x1, RZ ;  /* 0xffffffff1e207810 */ /* 0x000fc80007ffe0ff */
[----:B------:R-:W-:-:S03]  /*5570*/  ISETP.GT.U32.AND P0, PT, R32, 0x7feffffe, PT ;  /* 0x7feffffe2000780c */ /* 0x000fc60003f04070 */
[----:B------:R-:W-:Y:S01]  /*5580*/  DFMA R28, R26, -R14, R8 ;  /* 0x8000000e1a1c722b */ /* 0x000fe20000000008 */
[----:B------:R-:W-:-:S07]  /*5590*/  ISETP.GT.U32.OR P0, PT, R33, 0x7feffffe, P0 ;  /* 0x7feffffe2100780c */ /* 0x000fce0000704470 */
[----:B------:R-:W-:-:S06]  /*55a0*/  DFMA R28, R24, R28, R26 ;  /* 0x0000001c181c722b */ /* 0x000fcc000000001a */
[----:B------:R-:W-:Y:S05]  /*55b0*/  @P0 BRA `(.L_x_17270) ;  /* 0x00000000006c0947 */ /* 0x000fea0003800000 */
[----:B------:R-:W-:-:S04]  /*55c0*/  LOP3.LUT R11, R13, 0x7ff00000, RZ, 0xc0, !PT ;  /* 0x7ff000000d0b7812 */ /* 0x000fc800078ec0ff */
[CC--:B------:R-:W-:Y:S02]  /*55d0*/  VIADDMNMX R10, R6.reuse, -R11.reuse, 0xb9600000, !PT ;  /* 0xb9600000060a7446 */ /* 0x0c0fe4000780090b */
[----:B------:R-:W-:Y:S02]  /*55e0*/  ISETP.GE.U32.AND P0, PT, R6, R11, PT ;  /* 0x0000000b0600720c */ /* 0x000fe40003f06070 */
[----:B------:R-:W-:Y:S02]  /*55f0*/  VIMNMX R10, PT, PT, R10, 0x46a00000, PT ;  /* 0x46a000000a0a7848 */ /* 0x000fe40003fe0100 */
[----:B------:R-:W-:-:S05]  /*5600*/  SEL R7, R7, 0x63400000, !P0 ;  /* 0x6340000007077807 */ /* 0x000fca0004000000 */
[----:B------:R-:W-:Y:S01]  /*5610*/  IMAD.IADD R24, R10, 0x1, -R7 ;  /* 0x000000010a187824 */ /* 0x000fe200078e0a07 */
[----:B------:R-:W-:-:S03]  /*5620*/  MOV R10, RZ ;  /* 0x000000ff000a7202 */ /* 0x000fc60000000f00 */
        /* <DEDUP_REMOVED lines=20> */
.L_x_17270:
        /* <DEDUP_REMOVED lines=16> */
.L_x_17273:
[----:B------:R-:W-:Y:S01]  /*5870*/  LOP3.LUT R7, R13, 0x80000, RZ, 0xfc, !PT ;  /* 0x000800000d077812 */ /* 0x000fe200078efcff */
[----:B------:R-:W-:Y:S01]  /*5880*/  IMAD.MOV.U32 R6, RZ, RZ, R12 ;  /* 0x000000ffff067224 */ /* 0x000fe200078e000c */
[----:B------:R-:W-:Y:S06]  /*5890*/  BRA `(.L_x_17271) ;  /* 0x0000000000087947 */ /* 0x000fec0003800000 */
.L_x_17272:
[----:B------:R-:W-:Y:S01]  /*58a0*/  LOP3.LUT R7, R11, 0x80000, RZ, 0xfc, !PT ;  /* 0x000800000b077812 */ /* 0x000fe200078efcff */
[----:B------:R-:W-:-:S07]  /*58b0*/  IMAD.MOV.U32 R6, RZ, RZ, R10 ;  /* 0x000000ffff067224 */ /* 0x000fce00078e000a */
.L_x_17271:
[----:B------:R-:W-:Y:S05]  /*58c0*/  BSYNC.RECONVERGENT B3 ;  /* 0x0000000000037941 */ /* 0x000fea0003800200 */
.L_x_17269:
[----:B------:R-:W-:Y:S01]  /*58d0*/  IMAD.MOV.U32 R8, RZ, RZ, R6 ;  /* 0x000000ffff087224 */ /* 0x000fe200078e0006 */
[----:B------:R-:W-:Y:S01]  /*58e0*/  MOV R9, R7 ;  /* 0x0000000700097202 */ /* 0x000fe20000000f00 */
[----:B------:R-:W-:Y:S02]  /*58f0*/  IMAD.MOV.U32 R6, RZ, RZ, R2 ;  /* 0x000000ffff067224 */ /* 0x000fe400078e0002 */
[----:B------:R-:W-:-:S04]  /*5900*/  IMAD.MOV.U32 R7, RZ, RZ, 0x0 ;  /* 0x00000000ff077424 */ /* 0x000fc800078e00ff */
[----:B------:R-:W-:Y:S05]  /*5910*/  RET.REL.NODEC R6 `(_ZN2at6native18elementwise_kernelILi128ELi2EZNS0_22gpu_kernel_impl_nocastINS0_13AUnaryFunctorIdddZZZNS0_15binary_internal21div_floor_kernel_cudaERNS_18TensorIteratorBaseEENKUlvE1_clEvENKUlvE_clEvEUlddE_EEEEvS6_RKT_EUliE_EEviT1_) ;  /* 0xffffffa406b87950 */ /* 0x000fea0003c3ffff */
.L_x_17274:
        /* <DEDUP_REMOVED lines=14> */
.L_x_36965:


//--------------------- .text._ZN2at6native27unrolled_elementwise_kernelINS0_13AUnaryFunctorIdddZZZNS0_15binary_internal21div_floor_kernel_cudaERNS_18TensorIteratorBaseEENKUlvE1_clEvENKUlvE_clEvEUlddE_EESt5arrayIPcLm2EELi4E23TrivialOffsetCalculatorILi1EjESE_NS0_6memory15LoadWithoutCastENSF_16StoreWithoutCastEEEviT_T0_T2_T3_T4_T5_ --------------------------
	.section	.text._ZN2at6native27unrolled_elementwise_kernelINS0_13AUnaryFunctorIdddZZZNS0_15binary_internal21div_floor_kernel_cudaERNS_18TensorIteratorBaseEENKUlvE1_clEvENKUlvE_clEvEUlddE_EESt5arrayIPcLm2EELi4E23TrivialOffsetCalculatorILi1EjESE_NS0_6memory15LoadWithoutCastENSF_16StoreWithoutCastEEEviT_T0_T2_T3_T4_T5_,"ax",@progbits
	.align	128
        .global         _ZN2at6native27unrolled_elementwise_kernelINS0_13AUnaryFunctorIdddZZZNS0_15binary_internal21div_floor_kernel_cudaERNS_18TensorIteratorBaseEENKUlvE1_clEvENKUlvE_clEvEUlddE_EESt5arrayIPcLm2EELi4E23TrivialOffsetCalculatorILi1EjESE_NS0_6memory15LoadWithoutCastENSF_16StoreWithoutCastEEEviT_T0_T2_T3_T4_T5_
        .type           _ZN2at6native27unrolled_elementwise_kernelINS0_13AUnaryFunctorIdddZZZNS0_15binary_internal21div_floor_kernel_cudaERNS_18TensorIteratorBaseEENKUlvE1_clEvENKUlvE_clEvEUlddE_EESt5arrayIPcLm2EELi4E23TrivialOffsetCalculatorILi1EjESE_NS0_6memory15LoadWithoutCastENSF_16StoreWithoutCastEEEviT_T0_T2_T3_T4_T5_,@function
        .size           _ZN2at6native27unrolled_elementwise_kernelINS0_13AUnaryFunctorIdddZZZNS0_15binary_internal21div_floor_kernel_cudaERNS_18TensorIteratorBaseEENKUlvE1_clEvENKUlvE_clEvEUlddE_EESt5arrayIPcLm2EELi4E23TrivialOffsetCalculatorILi1EjESE_NS0_6memory15LoadWithoutCastENSF_16StoreWithoutCastEEEviT_T0_T2_T3_T4_T5_,(.L_x_36966 - _ZN2at6native27unrolled_elementwise_kernelINS0_13AUnaryFunctorIdddZZZNS0_15binary_internal21div_floor_kernel_cudaERNS_18TensorIteratorBaseEENKUlvE1_clEvENKUlvE_clEvEUlddE_EESt5arrayIPcLm2EELi4E23TrivialOffsetCalculatorILi1EjESE_NS0_6memory15LoadWithoutCastENSF_16StoreWithoutCastEEEviT_T0_T2_T3_T4_T5_)
        .other          _ZN2at6native27unrolled_elementwise_kernelINS0_13AUnaryFunctorIdddZZZNS0_15binary_internal21div_floor_kernel_cudaERNS_18TensorIteratorBaseEENKUlvE1_clEvENKUlvE_clEvEUlddE_EESt5arrayIPcLm2EELi4E23TrivialOffsetCalculatorILi1EjESE_NS0_6memory15LoadWithoutCastENSF_16StoreWithoutCastEEEviT_T0_T2_T3_T4_T5_,@"STO_CUDA_ENTRY STV_DEFAULT"
_ZN2at6native27unrolled_elementwise_kernelINS0_13AUnaryFunctorIdddZZZNS0_15binary_internal21div_floor_kernel_cudaERNS_18TensorIteratorBaseEENKUlvE1_clEvENKUlvE_clEvEUlddE_EESt5arrayIPcLm2EELi4E23TrivialOffsetCalculatorILi1EjESE_NS0_6memory15LoadWithoutCastENSF_16StoreWithoutCastEEEviT_T0_T2_T3_T4_T5_:
.text._ZN2at6native27unrolled_elementwise_kernelINS0_13AUnaryFunctorIdddZZZNS0_15binary_internal21div_floor_kernel_cudaERNS_18TensorIteratorBaseEENKUlvE1_clEvENKUlvE_clEvEUlddE_EESt5arrayIPcLm2EELi4E23TrivialOffsetCalculatorILi1EjESE_NS0_6memory15LoadWithoutCastENSF_16StoreWithoutCastEEEviT_T0_T2_T3_T4_T5_:
        /* <DEDUP_REMOVED lines=18> */
[----:B------:R-:W-:-:S03]  /*0120*/  @!P0 IMAD R11, R11, 0x200, R0 ;  /* 0x000002000b0b8824 */ /* 0x000fc600078e0200 */
[----:B------:R-:W-:-:S13]  /*0130*/  ISETP.GE.AND P1, PT, R10, UR6, PT ;  /* 0x000000060a007c0c */ /* 0x000fda000bf26270 */
[----:B------:R-:W-:Y:S01]  /*0140*/  @!P1 IMAD R13, R13, 0x200, R10 ;  /* 0x000002000d0d9824 */ /* 0x000fe200078e020a */
[----:B------:R-:W1:Y:S01]  /*0150*/  @!P1 LDC.64 R6, c[0x0][0x3a0] ;  /* 0x0000e800ff069b82 */ /* 0x000e620000000a00 */
[----:B------:R-:W-:-:S05]  /*0160*/  @!P1 VIADD R10, R10, 0x80 ;  /* 0x000000800a0a9836 */ /* 0x000fca0000000000 */
[----:B------:R-:W-:Y:S01]  /*0170*/  ISETP.GE.AND P3, PT, R10, UR6, PT ;  /* 0x000000060a007c0c */ /* 0x000fe2000bf66270 */
[----:B0-----:R-:W-:Y:S01]  /*0180*/  @!P0 IMAD.WIDE.U32 R2, R11, 0x8, R2 ;  /* 0x000000080b028825 */ /* 0x001fe200078e0002 */
[----:B---3--:R-:W-:Y:S01]  /*0190*/  ULOP3.LUT UR5, UR9, 0x7fffffff, URZ, 0xc0, !UPT ;  /* 0x7fffffff09057892 */ /* 0x008fe2000f8ec0ff */
[----:B------:R-:W-:-:S10]  /*01a0*/  UMOV UR4, UR8 ;  /* 0x0000000800047c82 */ /* 0x000fd40008000000 */
[----:B------:R-:W-:Y:S01]  /*01b0*/  @!P3 IMAD R17, R17, 0x200, R10 ;  /* 0x000002001111b824 */ /* 0x000fe200078e020a */
[----:B------:R-:W0:Y:S01]  /*01c0*/  @!P3 LDC.64 R4, c[0x0][0x3a0] ;  /* 0x0000e800ff04bb82 */ /* 0x000e220000000a00 */
[----:B------:R-:W-:Y:S01]  /*01d0*/  @!P3 VIADD R10, R10, 0x80 ;  /* 0x000000800a0ab836 */ /* 0x000fe20000000000 */
[----:B--2---:R2:W5:Y:S01]  /*01e0*/  @!P0 LDG.E.64 R22, desc[UR10][R2.64] ;  /* 0x0000000a02168981 */ /* 0x004562000c1e1b00 */
[----:B-1----:R-:W-:-:S03]  /*01f0*/  @!P1 IMAD.WIDE.U32 R6, R13, 0x8, R6 ;  /* 0x000000080d069825 */ /* 0x002fc600078e0006 */
[----:B------:R-:W-:Y:S02]  /*0200*/  ISETP.GE.AND P2, PT, R10, UR6, PT ;  /* 0x000000060a007c0c */ /* 0x000fe4000bf46270 */
[----:B------:R2:W5:Y:S11]  /*0210*/  @!P1 LDG.E.64 R24, desc[UR10][R6.64] ;  /* 0x0000000a06189981 */ /* 0x000576000c1e1b00 */
[----:B------:R-:W1:Y:S01]  /*0220*/  @!P2 LDC.64 R8, c[0x0][0x3a0] ;  /* 0x0000e800ff08ab82 */ /* 0x000e620000000a00 */
[----:B------:R-:W-:-:S02]  /*0230*/  @!P2 IMAD R15, R15, 0x200, R10 ;  /* 0x000002000f0fa824 */ /* 0x000fc400078e020a */
[----:B0-----:R-:W-:Y:S01]  /*0240*/  @!P3 IMAD.WIDE.U32 R10, R17, 0x8, R4 ;  /* 0x00000008110ab825 */ /* 0x001fe200078e0004 */
[----:B------:R-:W-:-:S04]  /*0250*/  CS2R R4, SRZ ;  /* 0x0000000000047805 */ /* 0x000fc8000001ff00 */
[----:B------:R2:W5:Y:S01]  /*0260*/  @!P3 LDG.E.64 R20, desc[UR10][R10.64] ;  /* 0x0000000a0a14b981 */ /* 0x000562000c1e1b00 */
[----:B-1----:R-:W-:-:S05]  /*0270*/  @!P2 IMAD.WIDE.U32 R8, R15, 0x8, R8 ;  /* 0x000000080f08a825 */ /* 0x002fca00078e0008 */
[----:B------:R2:W5:Y:S01]  /*0280*/  @!P2 LDG.E.64 R4, desc[UR10][R8.64] ;  /* 0x0000000a0804a981 */ /* 0x000562000c1e1b00 */
[----:B------:R-:W-:Y:S02]  /*0290*/  IMAD.U32 R12, RZ, RZ, UR4 ;  /* 0x00000004ff0c7e24 */ /* 0x000fe4000f8e00ff */
[----:B------:R-:W-:-:S06]  /*02a0*/  IMAD.U32 R13, RZ, RZ, UR5 ;  /* 0x00000005ff0d7e24 */ /* 0x000fcc000f8e00ff */
[----:B------:R-:W-:Y:S01]  /*02b0*/  DMUL R12, R12, 1.80143985094819840000e+16 ;  /* 0x435000000c0c7828 */ /* 0x000fe20000000000 */
[----:B------:R-:W-:-:S09]  /*02c0*/  ISETP.GE.AND P0, PT, R0, UR6, PT ;  /* 0x0000000600007c0c */ /* 0x000fd2000bf06270 */
[----:B------:R-:W-:Y:S01]  /*02d0*/  R2UR UR13, R13 ;  /* 0x000000000d0d72ca */ /* 0x000fe200000e0000 */
[----:B------:R-:W-:Y:S01]  /*02e0*/  USHF.R.U32.HI UR15, URZ, 0x14, UR5 ;  /* 0x00000014ff0f7899 */ /* 0x000fe20008011605 */
[----:B------:R-:W-:Y:S01]  /*02f0*/  R2UR UR12, R12 ;  /* 0x000000000c0c72ca */ /* 0x000fe200000e0000 */
[----:B------:R-:W-:Y:S10]  /*0300*/  BSSY.RECONVERGENT B1, `(.L_x_17275) ;  /* 0x00000bb000017945 */ /* 0x000ff40003800200 */
[----:B------:R-:W-:-:S04]  /*0310*/  ULEA.HI UR7, UR13, UR15, URZ, 0xc ;  /* 0x0000000f0d077291 */ /* 0x000fc8000f8f60ff */
[----:B------:R-:W-:Y:S01]  /*0320*/  UIADD3 UR7, UPT, UPT, UR7, -0x36, URZ ;  /* 0xffffffca07077890 */ /* 0x000fe2000fffe0ff */
[----:B--2---:R-:W-:Y:S11]  /*0330*/  @P0 BRA `(.L_x_17276) ;  /* 0x0000000800dc0947 */ /* 0x004ff60003800000 */
[----:B-----5:R-:W-:-:S14]  /*0340*/  DSETP.NEU.AND P0, PT, R22, RZ, PT ;  /* 0x000000ff1600722a */ /* 0x020fdc0003f0d000 */
[----:B------:R-:W-:Y:S05]  /*0350*/  @P0 BRA `(.L_x_17277) ;  /* 0x0000000000700947 */ /* 0x000fea0003800000 */
[----:B------:R-:W0:Y:S01]  /*0360*/  MUFU.RCP64H R3, R23 ;  /* 0x0000001700037308 */ /* 0x000e220000001800 */
[----:B------:R-:W-:Y:S01]  /*0370*/  IMAD.MOV.U32 R2, RZ, RZ, 0x1 ;  /* 0x00000001ff027424 */ /* 0x000fe200078e00ff */
[----:B------:R-:W1:Y:S01]  /*0380*/  LDCU.64 UR16, c[0x0][0x390] ;  /* 0x00007200ff1077ac */ /* 0x000e620008000a00 */
[----:B------:R-:W-:Y:S04]  /*0390*/  BSSY.RECONVERGENT B2, `(.L_x_17278) ;  /* 0x0000017000027945 */ /* 0x000fe80003800200 */
[----:B0-----:R-:W-:-:S08]  /*03a0*/  DFMA R6, R2, -R22, 1 ;  /* 0x3ff000000206742b */ /* 0x001fd00000000816 */
[----:B------:R-:W-:-:S08]  /*03b0*/  DFMA R6, R6, R6, R6 ;  /* 0x000000060606722b */ /* 0x000fd00000000006 */
[----:B------:R-:W-:-:S08]  /*03c0*/  DFMA R6, R2, R6, R2 ;  /* 0x000000060206722b */ /* 0x000fd00000000002 */
[----:B------:R-:W-:-:S08]  /*03d0*/  DFMA R2, R6, -R22, 1 ;  /* 0x3ff000000602742b */ /* 0x000fd00000000816 */
[----:B------:R-:W-:-:S08]  /*03e0*/  DFMA R2, R6, R2, R6 ;  /* 0x000000020602722b */ /* 0x000fd00000000006 */
[----:B-1----:R-:W-:-:S08]  /*03f0*/  DMUL R6, R2, UR16 ;  /* 0x0000001002067c28 */ /* 0x002fd00008000000 */
[----:B------:R-:W-:-:S08]  /*0400*/  DFMA R8, R6, -R22, UR16 ;  /* 0x0000001006087e2b */ /* 0x000fd00008000816 */
[----:B------:R-:W-:Y:S01]  /*0410*/  DFMA R6, R2, R8, R6 ;  /* 0x000000080206722b */ /* 0x000fe20000000006 */
[----:B------:R-:W-:-:S05]  /*0420*/  IMAD.U32 R3, RZ, RZ, UR9 ;  /* 0x00000009ff037e24 */ /* 0x000fca000f8e00ff */
[----:B------:R-:W-:-:S04]  /*0430*/  FSETP.GEU.AND P1, PT, |R3|, 6.5827683646048100446e-37, PT ;  /* 0x036000000300780b */ /* 0x000fc80003f2e200 */
        /* <DEDUP_REMOVED lines=9> */
[----:B------:R-:W-:Y:S05]  /*04d0*/  CALL.REL.NOINC `($__internal_17_$__cuda_sm20_div_rn_f64_full) ;  /* 0x0000002c00bc7944 */ /* 0x000fea0003c00000 */
[----:B------:R-:W-:Y:S02]  /*04e0*/  IMAD.MOV.U32 R6, RZ, RZ, R2 ;  /* 0x000000ffff067224 */ /* 0x000fe400078e0002 */
[----:B------:R-:W-:-:S07]  /*04f0*/  IMAD.MOV.U32 R7, RZ, RZ, R3 ;  /* 0x000000ffff077224 */ /* 0x000fce00078e0003 */
.L_x_17279:
[----:B------:R-:W-:Y:S05]  /*0500*/  BSYNC.RECONVERGENT B2 ;  /* 0x0000000000027941 */ /* 0x000fea0003800200 */
.L_x_17278:
[----:B------:R-:W-:Y:S05]  /*0510*/  BRA `(.L_x_17276) ;  /* 0x0000000800647947 */ /* 0x000fea0003800000 */
.L_x_17277:
[----:B------:R-:W-:Y:S01]  /*0520*/  LOP3.LUT R3, R23, 0x7fffffff, RZ, 0xc0, !PT ;  /* 0x7fffffff17037812 */ /* 0x000fe200078ec0ff */
[----:B------:R-:W-:Y:S01]  /*0530*/  IMAD.U32 R6, RZ, RZ, UR4 ;  /* 0x00000004ff067e24 */ /* 0x000fe2000f8e00ff */
[----:B------:R-:W-:Y:S01]  /*0540*/  BSSY.RECONVERGENT B0, `(.L_x_17280) ;  /* 0x0000054000007945 */ /* 0x000fe20003800200 */
[----:B------:R-:W-:Y:S01]  /*0550*/  IMAD.U32 R7, RZ, RZ, UR5 ;  /* 0x00000005ff077e24 */ /* 0x000fe2000f8e00ff */
[----:B------:R-:W-:Y:S01]  /*0560*/  VIMNMX.U32 R2, PT, PT, R3, UR5, !PT ;  /* 0x0000000503027c48 */ /* 0x000fe2000ffe0000 */
[----:B------:R-:W-:Y:S02]  /*0570*/  IMAD.U32 R9, RZ, RZ, UR8 ;  /* 0x00000008ff097e24 */ /* 0x000fe4000f8e00ff */
[----:B------:R-:W-:Y:S01]  /*0580*/  IMAD.U32 R11, RZ, RZ, UR9 ;  /* 0x00000009ff0b7e24 */ /* 0x000fe2000f8e00ff */
[----:B------:R-:W-:Y:S01]  /*0590*/  ISETP.GE.U32.AND P1, PT, R2, 0x7ff00000, PT ;  /* 0x7ff000000200780c */ /* 0x000fe20003f26070 */
[----:B------:R-:W-:Y:S01]  /*05a0*/  DSETP.NEU.AND P0, PT, R6, +INF , PT ;  /* 0x7ff000000600742a */ /* 0x000fe20003f0d000 */
[----:B------:R-:W-:-:S05]  /*05b0*/  IMAD.MOV.U32 R2, RZ, RZ, R22 ;  /* 0x000000ffff027224 */ /* 0x000fca00078e0016 */
[----:B------:R-:W-:Y:S02]  /*05c0*/  FSEL R9, R9, RZ, P0 ;  /* 0x000000ff09097208 */ /* 0x000fe40000000000 */
[----:B------:R-:W-:-:S04]  /*05d0*/  FSEL R11, R11, -QNAN , P0 ;  /* 0xfff800000b0b7808 */ /* 0x000fc80000000000 */
[----:B------:R-:W-:Y:S05]  /*05e0*/  @!P1 BRA `(.L_x_17281) ;  /* 0x00000000002c9947 */ /* 0x000fea0003800000 */
[----:B------:R-:W0:Y:S01]  /*05f0*/  LDCU.64 UR16, c[0x0][0x390] ;  /* 0x00007200ff1077ac */ /* 0x000e220008000a00 */
[----:B------:R-:W-:Y:S01]  /*0600*/  IMAD.U32 R12, RZ, RZ, UR4 ;  /* 0x00000004ff0c7e24 */ /* 0x000fe2000f8e00ff */
[----:B------:R-:W-:Y:S01]  /*0610*/  DSETP.NAN.AND P1, PT, R2, R2, PT ;  /* 0x000000020200722a */ /* 0x000fe20003f28000 */
[----:B------:R-:W-:-:S06]  /*0620*/  IMAD.U32 R13, RZ, RZ, UR5 ;  /* 0x00000005ff0d7e24 */ /* 0x000fcc000f8e00ff */
[----:B------:R-:W-:Y:S02]  /*0630*/  DSETP.NAN.AND P0, PT, R12, UR4, PT ;  /* 0x000000040c007e2a */ /* 0x000fe4000bf08000 */
[----:B0-----:R-:W-:-:S10]  /*0640*/  DADD R6, R22, UR16 ;  /* 0x0000001016067e29 */ /* 0x001fd40008000000 */
[-C--:B------:R-:W-:Y:S02]  /*0650*/  FSEL R9, R9, R6.reuse, !P1 ;  /* 0x0000000609097208 */ /* 0x080fe40004800000 */
[-C--:B------:R-:W-:Y:S02]  /*0660*/  FSEL R11, R11, R7.reuse, !P1 ;  /* 0x000000070b0b7208 */ /* 0x080fe40004800000 */
[----:B------:R-:W-:Y:S02]  /*0670*/  FSEL R6, R9, R6, !P0 ;  /* 0x0000000609067208 */ /* 0x000fe40004000000 */
[----:B------:R-:W-:Y:S01]  /*0680*/  FSEL R7, R11, R7, !P0 ;  /* 0x000000070b077208 */ /* 0x000fe20004000000 */
[----:B------:R-:W-:Y:S06]  /*0690*/  BRA `(.L_x_17282) ;  /* 0x0000000000f87947 */ /* 0x000fec0003800000 */
.L_x_17281:
[----:B------:R-:W-:Y:S01]  /*06a0*/  DSETP.NEU.AND P0, PT, R2, RZ, PT ;  /* 0x000000ff0200722a */ /* 0x000fe20003f0d000 */
[----:B------:R-:W-:Y:S02]  /*06b0*/  IMAD.MOV.U32 R6, RZ, RZ, 0x0 ;  /* 0x00000000ff067424 */ /* 0x000fe400078e00ff */
[----:B------:R-:W-:-:S11]  /*06c0*/  IMAD.MOV.U32 R7, RZ, RZ, -0x80000 ;  /* 0xfff80000ff077424 */ /* 0x000fd600078e00ff */
[----:B------:R-:W-:Y:S05]  /*06d0*/  @!P0 BRA `(.L_x_17282) ;  /* 0x0000000000e88947 */ /* 0x000fea0003800000 */
[----:B------:R-:W0:Y:S01]  /*06e0*/  LDCU.64 UR16, c[0x0][0x390] ;  /* 0x00007200ff1077ac */ /* 0x000e220008000a00 */
[----:B------:R-:W-:Y:S01]  /*06f0*/  DSETP.LE.AND P0, PT, R2, UR4, PT ;  /* 0x0000000402007e2a */ /* 0x000fe2000bf03000 */
[----:B0-----:R-:W-:Y:S02]  /*0700*/  IMAD.U32 R6, RZ, RZ, UR16 ;  /* 0x00000010ff067e24 */ /* 0x001fe4000f8e00ff */
[----:B------:R-:W-:-:S11]  /*0710*/  IMAD.U32 R7, RZ, RZ, UR17 ;  /* 0x00000011ff077e24 */ /* 0x000fd6000f8e00ff */
[----:B------:R-:W-:Y:S05]  /*0720*/  @!P0 BRA `(.L_x_17282) ;  /* 0x0000000000d48947 */ /* 0x000fea0003800000 */
[----:B------:R-:W-:Y:S01]  /*0730*/  ISETP.GT.U32.AND P0, PT, R3, 0xfffff, PT ;  /* 0x000fffff0300780c */ /* 0x000fe20003f04070 */
[----:B------:R-:W-:Y:S01]  /*0740*/  UISETP.GE.U32.AND UP0, UPT, UR5, 0x100000, UPT ;  /* 0x001000000500788c */ /* 0x000fe2000bf06070 */
[----:B------:R-:W-:Y:S01]  /*0750*/  SHF.R.U32.HI R9, RZ, 0x14, R3 ;  /* 0x00000014ff097819 */ /* 0x000fe20000011603 */
[----:B------:R-:W-:Y:S01]  /*0760*/  IMAD.U32 R10, RZ, RZ, UR13 ;  /* 0x0000000dff0a7e24 */ /* 0x000fe2000f8e00ff */
[----:B------:R-:W-:Y:S01]  /*0770*/  BSSY.RECONVERGENT B2, `(.L_x_17283) ;  /* 0x0000018000027945 */ /* 0x000fe20003800200 */
[----:B------:R-:W-:Y:S01]  /*0780*/  USEL UR16, UR7, UR15, !UP0 ;  /* 0x0000000f07107287 */ /* 0x000fe2000c000000 */
[----:B------:R-:W-:Y:S01]  /*0790*/  IMAD.U32 R11, RZ, RZ, UR12 ;  /* 0x0000000cff0b7e24 */ /* 0x000fe2000f8e00ff */
[----:B------:R-:W-:-:S04]  /*07a0*/  PLOP3.LUT P1, PT, PT, PT, UP0, 0x80, 0x8 ;  /* 0x000000000008781c */ /* 0x000fc80003f2f008 */
[----:B------:R-:W-:Y:S02]  /*07b0*/  FSEL R10, R10, UR5, !P1 ;  /* 0x000000050a0a7c08 */ /* 0x000fe4000c800000 */
[----:B------:R-:W-:Y:S01]  /*07c0*/  @!P0 DMUL R2, R2, 1.80143985094819840000e+16 ;  /* 0x4350000002028828 */ /* 0x000fe20000000000 */
[----:B------:R-:W-:Y:S02]  /*07d0*/  FSEL R11, R11, UR8, !P1 ;  /* 0x000000080b0b7c08 */ /* 0x000fe4000c800000 */
[----:B------:R-:W-:-:S04]  /*07e0*/  LOP3.LUT R10, R10, 0xfffff, RZ, 0xc0, !PT ;  /* 0x000fffff0a0a7812 */ /* 0x000fc800078ec0ff */
[----:B------:R-:W-:-:S03]  /*07f0*/  LOP3.LUT R10, R10, 0x100000, RZ, 0xfc, !PT ;  /* 0x001000000a0a7812 */ /* 0x000fc600078efcff */
[C---:B------:R-:W-:Y:S02]  /*0800*/  @!P0 LEA.HI R7, R3.reuse, R9, RZ, 0xc ;  /* 0x0000000903078211 */ /* 0x040fe400078f60ff */
[----:B------:R-:W-:-:S03]  /*0810*/  LOP3.LUT R6, R3, 0xfffff, RZ, 0xc0, !PT ;  /* 0x000fffff03067812 */ /* 0x000fc600078ec0ff */
[----:B------:R-:W-:Y:S01]  /*0820*/  @!P0 VIADD R9, R7, 0xffffffca ;  /* 0xffffffca07098836 */ /* 0x000fe20000000000 */
[----:B------:R-:W-:-:S04]  /*0830*/  LOP3.LUT R13, R6, 0x100000, RZ, 0xfc, !PT ;  /* 0x00100000060d7812 */ /* 0x000fc800078efcff */
[----:B------:R-:W-:-:S07]  /*0840*/  IADD3 R8, PT, PT, -R9, UR16, RZ ;  /* 0x0000001009087c10 */ /* 0x000fce000fffe1ff */
.L_x_17284:
        /* <DEDUP_REMOVED lines=11> */
.L_x_17283:
[----:B------:R-:W-:Y:S01]  /*0900*/  LOP3.LUT R7, R15, 0x7fffffff, RZ, 0xc0, !PT ;  /* 0x7fffffff0f077812 */ /* 0x000fe200078ec0ff */
[----:B------:R-:W-:Y:S01]  /*0910*/  BSSY.RECONVERGENT B2, `(.L_x_17285) ;  /* 0x0000014000027945 */ /* 0x000fe20003800200 */
[----:B------:R-:W-:Y:S01]  /*0920*/  ISETP.NE.U32.AND P0, PT, R6, RZ, PT ;  /* 0x000000ff0600720c */ /* 0x000fe20003f05070 */
[----:B------:R-:W-:Y:S02]  /*0930*/  IMAD.MOV.U32 R11, RZ, RZ, RZ ;  /* 0x000000ffff0b7224 */ /* 0x000fe400078e00ff */
[----:B------:R-:W-:Y:S01]  /*0940*/  IMAD.U32 R13, RZ, RZ, UR9 ;  /* 0x00000009ff0d7e24 */ /* 0x000fe2000f8e00ff */
[----:B------:R-:W-:Y:S01]  /*0950*/  ISETP.NE.AND.EX P0, PT, R7, RZ, PT, P0 ;  /* 0x000000ff0700720c */ /* 0x000fe20003f05300 */
[----:B------:R-:W-:-:S12]  /*0960*/  IMAD.MOV.U32 R2, RZ, RZ, RZ ;  /* 0x000000ffff027224 */ /* 0x000fd800078e00ff */
        /* <DEDUP_REMOVED lines=14> */
.L_x_17286:
[----:B------:R-:W-:Y:S05]  /*0a50*/  BSYNC.RECONVERGENT B2 ;  /* 0x0000000000027941 */ /* 0x000fea0003800200 */
.L_x_17285:
[----:B------:R-:W-:Y:S01]  /*0a60*/  LOP3.LUT R7, R2, 0x80000000, R13, 0xb8, !PT ;  /* 0x8000000002077812 */ /* 0x000fe200078eb80d */
[----:B------:R-:W-:-:S07]  /*0a70*/  IMAD.MOV.U32 R6, RZ, RZ, R11 ;  /* 0x000000ffff067224 */ /* 0x000fce00078e000b */
.L_x_17282:
[----:B------:R-:W-:Y:S05]  /*0a80*/  BSYNC.RECONVERGENT B0 ;  /* 0x0000000000007941 */ /* 0x000fea0003800200 */
.L_x_17280:
        /* <DEDUP_REMOVED lines=26> */
[----:B------:R-:W-:Y:S05]  /*0c30*/  CALL.REL.NOINC `($__internal_17_$__cuda_sm20_div_rn_f64_full) ;  /* 0x0000002400e47944 */ /* 0x000fea0003c00000 */
.L_x_17288:
[----:B------:R-:W-:Y:S05]  /*0c40*/  BSYNC.RECONVERGENT B2 ;  /* 0x0000000000027941 */ /* 0x000fea0003800200 */
.L_x_17287:
        /* <DEDUP_REMOVED lines=35> */
.L_x_17290:
[----:B------:R-:W-:Y:S05]  /*0e80*/  BSYNC.RECONVERGENT B2 ;  /* 0x0000000000027941 */ /* 0x000fea0003800200 */
.L_x_17289:
[----:B------:R-:W-:Y:S01]  /*0e90*/  LOP3.LUT R7, RZ, 0x80000000, R3, 0xb8, !PT ;  /* 0x80000000ff077812 */ /* 0x000fe200078eb803 */
[----:B------:R-:W-:-:S07]  /*0ea0*/  IMAD.MOV.U32 R6, RZ, RZ, RZ ;  /* 0x000000ffff067224 */ /* 0x000fce00078e00ff */
.L_x_17276:
[----:B------:R-:W-:Y:S05]  /*0eb0*/  BSYNC.RECONVERGENT B1 ;  /* 0x0000000000017941 */ /* 0x000fea0003800200 */
.L_x_17275:
[----:B------:R-:W-:Y:S01]  /*0ec0*/  VIADD R29, R0, 0x80 ;  /* 0x00000080001d7836 */ /* 0x000fe20000000000 */
[----:B------:R-:W-:Y:S04]  /*0ed0*/  BSSY.RECONVERGENT B1, `(.L_x_17291) ;  /* 0x00000b8000017945 */ /* 0x000fe80003800200 */
[----:B------:R-:W-:-:S13]  /*0ee0*/  ISETP.GE.AND P0, PT, R29, UR6, PT ;  /* 0x000000061d007c0c */ /* 0x000fda000bf06270 */
[----:B------:R-:W-:Y:S05]  /*0ef0*/  @P0 BRA `(.L_x_17292) ;  /* 0x0000000800d40947 */ /* 0x000fea0003800000 */
[----:B-----5:R-:W-:-:S14]  /*0f00*/  DSETP.NEU.AND P0, PT, R24, RZ, PT ;  /* 0x000000ff1800722a */ /* 0x020fdc0003f0d000 */
[----:B------:R-:W-:Y:S05]  /*0f10*/  @!P0 BRA `(.L_x_17293) ;  /* 0x0000000800608947 */ /* 0x000fea0003800000 */
[----:B------:R-:W-:Y:S01]  /*0f20*/  LOP3.LUT R11, R25, 0x7fffffff, RZ, 0xc0, !PT ;  /* 0x7fffffff190b7812 */ /* 0x000fe200078ec0ff */
[----:B------:R-:W-:Y:S01]  /*0f30*/  BSSY.RECONVERGENT B0, `(.L_x_17294) ;  /* 0x0000053000007945 */ /* 0x000fe20003800200 */
[----:B------:R-:W-:Y:S02]  /*0f40*/  IMAD.MOV.U32 R10, RZ, RZ, R24 ;  /* 0x000000ffff0a7224 */ /* 0x000fe400078e0018 */
[----:B------:R-:W-:-:S04]  /*0f50*/  VIMNMX.U32 R2, PT, PT, R11, UR5, !PT ;  /* 0x000000050b027c48 */ /* 0x000fc8000ffe0000 */
[----:B------:R-:W-:-:S13]  /*0f60*/  ISETP.GT.U32.AND P0, PT, R2, 0x7fefffff, PT ;  /* 0x7fefffff0200780c */ /* 0x000fda0003f04070 */
[----:B------:R-:W-:Y:S05]  /*0f70*/  @P0 BRA `(.L_x_17295) ;  /* 0x0000000000f80947 */ /* 0x000fea0003800000 */
        /* <DEDUP_REMOVED lines=10> */
[----:B------:R-:W0:Y:S01]  /*1020*/  LDCU UR8, c[0x0][0x390] ;  /* 0x00007200ff0877ac */ /* 0x000e220008000800 */
[----:B------:R-:W-:Y:S01]  /*1030*/  SHF.R.U32.HI R13, RZ, 0x14, R11 ;  /* 0x00000014ff0d7819 */ /* 0x000fe2000001160b */
[----:B------:R-:W-:Y:S01]  /*1040*/  IMAD.U32 R3, RZ, RZ, UR13 ;  /* 0x0000000dff037e24 */ /* 0x000fe2000f8e00ff */
[----:B------:R-:W-:Y:S01]  /*1050*/  BSSY.RECONVERGENT B2, `(.L_x_17297) ;  /* 0x0000019000027945 */ /* 0x000fe20003800200 */
[----:B------:R-:W-:Y:S01]  /*1060*/  UISETP.GE.U32.AND UP0, UPT, UR5, 0x100000, UPT ;  /* 0x001000000500788c */ /* 0x000fe2000bf06070 */
[----:B------:R-:W-:-:S03]  /*1070*/  IMAD.U32 R9, RZ, RZ, UR12 ;  /* 0x0000000cff097e24 */ /* 0x000fc6000f8e00ff */
[----:B------:R-:W-:Y:S02]  /*1080*/  USEL UR9, UR7, UR15, !UP0 ;  /* 0x0000000f07097287 */ /* 0x000fe4000c000000 */
[----:B------:R-:W-:Y:S02]  /*1090*/  PLOP3.LUT P1, PT, PT, PT, UP0, 0x80, 0x8 ;  /* 0x000000000008781c */ /* 0x000fe40003f2f008 */
[----:B------:R-:W-:Y:S02]  /*10a0*/  @!P0 DMUL R10, R10, 1.80143985094819840000e+16 ;  /* 0x435000000a0a8828 */ /* 0x000fe40000000000 */
[----:B------:R-:W-:-:S04]  /*10b0*/  FSEL R3, R3, UR5, !P1 ;  /* 0x0000000503037c08 */ /* 0x000fc8000c800000 */
[----:B------:R-:W-:Y:S02]  /*10c0*/  LOP3.LUT R3, R3, 0xfffff, RZ, 0xc0, !PT ;  /* 0x000fffff03037812 */ /* 0x000fe400078ec0ff */
[----:B0-----:R-:W-:Y:S02]  /*10d0*/  FSEL R9, R9, UR8, !P1 ;  /* 0x0000000809097c08 */ /* 0x001fe4000c800000 */
[C---:B------:R-:W-:Y:S02]  /*10e0*/  @!P0 LEA.HI R8, R11.reuse, R13, RZ, 0xc ;  /* 0x0000000d0b088211 */ /* 0x040fe400078f60ff */
[----:B------:R-:W-:Y:S02]  /*10f0*/  LOP3.LUT R2, R11, 0xfffff, RZ, 0xc0, !PT ;  /* 0x000fffff0b027812 */ /* 0x000fe400078ec0ff */
[----:B------:R-:W-:Y:S01]  /*1100*/  LOP3.LUT R12, R3, 0x100000, RZ, 0xfc, !PT ;  /* 0x00100000030c7812 */ /* 0x000fe200078efcff */
[----:B------:R-:W-:Y:S01]  /*1110*/  @!P0 VIADD R13, R8, 0xffffffca ;  /* 0xffffffca080d8836 */ /* 0x000fe20000000000 */
[----:B------:R-:W-:-:S04]  /*1120*/  LOP3.LUT R15, R2, 0x100000, RZ, 0xfc, !PT ;  /* 0x00100000020f7812 */ /* 0x000fc800078efcff */
[----:B------:R-:W-:-:S07]  /*1130*/  IADD3 R8, PT, PT, -R13, UR9, RZ ;  /* 0x000000090d087c10 */ /* 0x000fce000fffe1ff */
.L_x_17298:
        /* <DEDUP_REMOVED lines=11> */
.L_x_17297:
        /* <DEDUP_REMOVED lines=20> */
.L_x_17300:
[----:B------:R-:W-:Y:S05]  /*1330*/  BSYNC.RECONVERGENT B2 ;  /* 0x0000000000027941 */ /* 0x000fea0003800200 */
.L_x_17299:
[----:B0-----:R-:W-:Y:S01]  /*1340*/  LOP3.LUT R9, R9, 0x80000000, R12, 0xb8, !PT ;  /* 0x8000000009097812 */ /* 0x001fe200078eb80c */
[----:B------:R-:W-:Y:S06]  /*1350*/  BRA `(.L_x_17296) ;  /* 0x0000000000407947 */ /* 0x000fec0003800000 */
.L_x_17295:
[----:B------:R-:W0:Y:S01]  /*1360*/  LDCU.64 UR8, c[0x0][0x390] ;  /* 0x00007200ff0877ac */ /* 0x000e220008000a00 */
[----:B------:R-:W1:Y:S01]  /*1370*/  LDC.64 R8, c[0x0][0x390] ;  /* 0x0000e400ff087b82 */ /* 0x000e620000000a00 */
[----:B------:R-:W-:Y:S01]  /*1380*/  IMAD.U32 R2, RZ, RZ, UR4 ;  /* 0x00000004ff027e24 */ /* 0x000fe2000f8e00ff */
[----:B------:R-:W-:Y:S01]  /*1390*/  DSETP.NAN.AND P0, PT, R10, R10, PT ;  /* 0x0000000a0a00722a */ /* 0x000fe20003f08000 */
[----:B------:R-:W-:Y:S02]  /*13a0*/  IMAD.U32 R3, RZ, RZ, UR5 ;  /* 0x00000005ff037e24 */ /* 0x000fe4000f8e00ff */
[----:B------:R-:W-:Y:S02]  /*13b0*/  IMAD.U32 R14, RZ, RZ, UR4 ;  /* 0x00000004ff0e7e24 */ /* 0x000fe4000f8e00ff */
[----:B------:R-:W-:Y:S02]  /*13c0*/  IMAD.U32 R15, RZ, RZ, UR5 ;  /* 0x00000005ff0f7e24 */ /* 0x000fe4000f8e00ff */
[----:B------:R-:W-:-:S02]  /*13d0*/  DSETP.NEU.AND P1, PT, R2, +INF , PT ;  /* 0x7ff000000200742a */ /* 0x000fc40003f2d000 */
[----:B0-----:R-:W-:-:S04]  /*13e0*/  DADD R2, R24, UR8 ;  /* 0x0000000818027e29 */ /* 0x001fc80008000000 */
[----:B-1----:R-:W-:Y:S02]  /*13f0*/  FSEL R11, R8, RZ, P1 ;  /* 0x000000ff080b7208 */ /* 0x002fe40000800000 */
[----:B------:R-:W-:Y:S01]  /*1400*/  FSEL R13, R9, -QNAN , P1 ;  /* 0xfff80000090d7808 */ /* 0x000fe20000800000 */
[----:B------:R-:W-:-:S03]  /*1410*/  DSETP.NAN.AND P1, PT, R14, UR4, PT ;  /* 0x000000040e007e2a */ /* 0x000fc6000bf28000 */
[-C--:B------:R-:W-:Y:S02]  /*1420*/  FSEL R9, R11, R2.reuse, !P0 ;  /* 0x000000020b097208 */ /* 0x080fe40004000000 */
[-C--:B------:R-:W-:Y:S02]  /*1430*/  FSEL R11, R13, R3.reuse, !P0 ;  /* 0x000000030d0b7208 */ /* 0x080fe40004000000 */
[----:B------:R-:W-:Y:S02]  /*1440*/  FSEL R8, R9, R2, !P1 ;  /* 0x0000000209087208 */ /* 0x000fe40004800000 */
[----:B------:R-:W-:-:S07]  /*1450*/  FSEL R9, R11, R3, !P1 ;  /* 0x000000030b097208 */ /* 0x000fce0004800000 */
.L_x_17296:
[----:B------:R-:W-:Y:S05]  /*1460*/  BSYNC.RECONVERGENT B0 ;  /* 0x0000000000007941 */ /* 0x000fea0003800200 */
.L_x_17294:
        /* <DEDUP_REMOVED lines=24> */
[----:B------:R-:W-:-:S07]  /*15f0*/  IMAD.MOV.U32 R11, RZ, RZ, R25 ;  /* 0x000000ffff0b7224 */ /* 0x000fce00078e0019 */
[----:B------:R-:W-:Y:S05]  /*1600*/  CALL.REL.NOINC `($__internal_17_$__cuda_sm20_div_rn_f64_full) ;  /* 0x0000001c00707944 */ /* 0x000fea0003c00000 */
.L_x_17302:
[----:B------:R-:W-:Y:S05]  /*1610*/  BSYNC.RECONVERGENT B2 ;  /* 0x0000000000027941 */ /* 0x000fea0003800200 */
.L_x_17301:
        /* <DEDUP_REMOVED lines=29> */
.L_x_17305:
[----:B------:R-:W-:Y:S05]  /*17f0*/  BSYNC.RECONVERGENT B2 ;  /* 0x0000000000027941 */ /* 0x000fea0003800200 */
.L_x_17304:
[----:B------:R-:W-:Y:S01]  /*1800*/  LOP3.LUT R23, RZ, 0x80000000, R3, 0xb8, !PT ;  /* 0x80000000ff177812 */ /* 0x000fe200078eb803 */
[----:B------:R-:W-:Y:S01]  /*1810*/  IMAD.MOV.U32 R22, RZ, RZ, RZ ;  /* 0x000000ffff167224 */ /* 0x000fe200078e00ff */
[----:B------:R-:W-:Y:S06]  /*1820*/  BRA `(.L_x_17292) ;  /* 0x0000000000887947 */ /* 0x000fec0003800000 */
.L_x_17303:
[----:B------:R-:W0:Y:S02]  /*1830*/  FRND.F64.FLOOR R2, R12 ;  /* 0x0000000c00027313 */ /* 0x000e240000305800 */
[----:B0-----:R-:W-:Y:S02]  /*1840*/  DADD R8, R12, -R2 ;  /* 0x000000000c087229 */ /* 0x001fe40000000802 */
[----:B------:R-:W-:-:S06]  /*1850*/  DADD R10, R2, 1 ;  /* 0x3ff00000020a7429 */ /* 0x000fcc0000000000 */
[----:B------:R-:W-:-:S06]  /*1860*/  DSETP.GT.AND P0, PT, R8, 0.5, PT ;  /* 0x3fe000000800742a */ /* 0x000fcc0003f04000 */
[----:B------:R-:W-:Y:S02]  /*1870*/  FSEL R22, R10, R2, P0 ;  /* 0x000000020a167208 */ /* 0x000fe40000000000 */
[----:B------:R-:W-:Y:S01]  /*1880*/  FSEL R23, R11, R3, P0 ;  /* 0x000000030b177208 */ /* 0x000fe20000000000 */
[----:B------:R-:W-:Y:S06]  /*1890*/  BRA `(.L_x_17292) ;  /* 0x00000000006c7947 */ /* 0x000fec0003800000 */
.L_x_17293:
        /* <DEDUP_REMOVED lines=26> */
.L_x_17306:
[----:B------:R-:W-:Y:S05]  /*1a40*/  BSYNC.RECONVERGENT B2 ;  /* 0x0000000000027941 */ /* 0x000fea0003800200 */
.L_x_17292:
[----:B------:R-:W-:Y:S05]  /*1a50*/  BSYNC.RECONVERGENT B1 ;  /* 0x0000000000017941 */ /* 0x000fea0003800200 */
.L_x_17291:
        /* <DEDUP_REMOVED lines=40> */
.L_x_17314:
        /* <DEDUP_REMOVED lines=11> */
.L_x_17313:
        /* <DEDUP_REMOVED lines=20> */
.L_x_17316:
[----:B------:R-:W-:Y:S05]  /*1ed0*/  BSYNC.RECONVERGENT B2 ;  /* 0x0000000000027941 */ /* 0x000fea0003800200 */
.L_x_17315:
[----:B0-----:R-:W-:Y:S01]  /*1ee0*/  LOP3.LUT R9, R9, 0x80000000, R12, 0xb8, !PT ;  /* 0x8000000009097812 */ /* 0x001fe200078eb80c */
[----:B------:R-:W-:Y:S06]  /*1ef0*/  BRA `(.L_x_17312) ;  /* 0x0000000000407947 */ /* 0x000fec0003800000 */
.L_x_17311:
        /* <DEDUP_REMOVED lines=16> */
.L_x_17312:
[----:B------:R-:W-:Y:S05]  /*2000*/  BSYNC.RECONVERGENT B0 ;  /* 0x0000000000007941 */ /* 0x000fea0003800200 */
.L_x_17310:
        /* <DEDUP_REMOVED lines=26> */
.L_x_17318:
[----:B------:R-:W-:Y:S05]  /*21b0*/  BSYNC.RECONVERGENT B2 ;  /* 0x0000000000027941 */ /* 0x000fea0003800200 */
.L_x_17317:
        /* <DEDUP_REMOVED lines=29> */
.L_x_17321:
[----:B------:R-:W-:Y:S05]  /*2390*/  BSYNC.RECONVERGENT B2 ;  /* 0x0000000000027941 */ /* 0x000fea0003800200 */
.L_x_17320:
[----:B------:R-:W-:Y:S01]  /*23a0*/  LOP3.LUT R21, RZ, 0x80000000, R3, 0xb8, !PT ;  /* 0x80000000ff157812 */ /* 0x000fe200078eb803 */
[----:B------:R-:W-:Y:S01]  /*23b0*/  IMAD.MOV.U32 R20, RZ, RZ, RZ ;  /* 0x000000ffff147224 */ /* 0x000fe200078e00ff */
[----:B------:R-:W-:Y:S06]  /*23c0*/  BRA `(.L_x_17308) ;  /* 0x0000000000887947 */ /* 0x000fec0003800000 */
.L_x_17319:
[----:B------:R-:W0:Y:S02]  /*23d0*/  FRND.F64.FLOOR R2, R12 ;  /* 0x0000000c00027313 */ /* 0x000e240000305800 */
[----:B0-----:R-:W-:Y:S02]  /*23e0*/  DADD R8, R12, -R2 ;  /* 0x000000000c087229 */ /* 0x001fe40000000802 */
[----:B------:R-:W-:-:S06]  /*23f0*/  DADD R10, R2, 1 ;  /* 0x3ff00000020a7429 */ /* 0x000fcc0000000000 */
[----:B------:R-:W-:-:S06]  /*2400*/  DSETP.GT.AND P0, PT, R8, 0.5, PT ;  /* 0x3fe000000800742a */ /* 0x000fcc0003f04000 */
[----:B------:R-:W-:Y:S02]  /*2410*/  FSEL R20, R10, R2, P0 ;  /* 0x000000020a147208 */ /* 0x000fe40000000000 */
[----:B------:R-:W-:Y:S01]  /*2420*/  FSEL R21, R11, R3, P0 ;  /* 0x000000030b157208 */ /* 0x000fe20000000000 */
[----:B------:R-:W-:Y:S06]  /*2430*/  BRA `(.L_x_17308) ;  /* 0x00000000006c7947 */ /* 0x000fec0003800000 */
.L_x_17309:
        /* <DEDUP_REMOVED lines=24> */
.L_x_17323:
[----:B------:R-:W-:Y:S05]  /*25c0*/  BSYNC.RECONVERGENT B2 ;  /* 0x0000000000027941 */ /* 0x000fea0003800200 */
.L_x_17322:
[----:B------:R-:W-:Y:S02]  /*25d0*/  IMAD.MOV.U32 R20, RZ, RZ, R2 ;  /* 0x000000ffff147224 */ /* 0x000fe400078e0002 */
[----:B------:R-:W-:-:S07]  /*25e0*/  IMAD.MOV.U32 R21, RZ, RZ, R3 ;  /* 0x000000ffff157224 */ /* 0x000fce00078e0003 */
.L_x_17308:
[----:B------:R-:W-:Y:S05]  /*25f0*/  BSYNC.RECONVERGENT B1 ;  /* 0x0000000000017941 */ /* 0x000fea0003800200 */
.L_x_17307:
        /* <DEDUP_REMOVED lines=40> */
.L_x_17331:
        /* <DEDUP_REMOVED lines=11> */
.L_x_17330:
        /* <DEDUP_REMOVED lines=20> */
.L_x_17333:
[----:B------:R-:W-:Y:S05]  /*2a70*/  BSYNC.RECONVERGENT B2 ;  /* 0x0000000000027941 */ /* 0x000fea0003800200 */
.L_x_17332:
[----:B0-----:R-:W-:Y:S01]  /*2a80*/  LOP3.LUT R9, R9, 0x80000000, R12, 0xb8, !PT ;  /* 0x8000000009097812 */ /* 0x001fe200078eb80c */
[----:B------:R-:W-:Y:S06]  /*2a90*/  BRA `(.L_x_17329) ;  /* 0x0000000000407947 */ /* 0x000fec0003800000 */
.L_x_17328:
        /* <DEDUP_REMOVED lines=16> */
.L_x_17329:
[----:B------:R-:W-:Y:S05]  /*2ba0*/  BSYNC.RECONVERGENT B0 ;  /* 0x0000000000007941 */ /* 0x000fea0003800200 */
.L_x_17327:
        /* <DEDUP_REMOVED lines=26> */
.L_x_17335:
[----:B------:R-:W-:Y:S05]  /*2d50*/  BSYNC.RECONVERGENT B2 ;  /* 0x0000000000027941 */ /* 0x000fea0003800200 */
.L_x_17334:
        /* <DEDUP_REMOVED lines=29> */
.L_x_17338:
[----:B------:R-:W-:Y:S05]  /*2f30*/  BSYNC.RECONVERGENT B2 ;  /* 0x0000000000027941 */ /* 0x000fea0003800200 */
.L_x_17337:
[----:B------:R-:W-:Y:S01]  /*2f40*/  LOP3.LUT R3, RZ, 0x80000000, R3, 0xb8, !PT ;  /* 0x80000000ff037812 */ /* 0x000fe200078eb803 */
[----:B------:R-:W-:Y:S01]  /*2f50*/  IMAD.MOV.U32 R2, RZ, RZ, RZ ;  /* 0x000000ffff027224 */ /* 0x000fe200078e00ff */
[----:B------:R-:W-:Y:S06]  /*2f60*/  BRA `(.L_x_17325) ;  /* 0x0000000000807947 */ /* 0x000fec0003800000 */
.L_x_17336:
[----:B------:R-:W0:Y:S02]  /*2f70*/  FRND.F64.FLOOR R2, R10 ;  /* 0x0000000a00027313 */ /* 0x000e240000305800 */
[----:B0-----:R-:W-:Y:S02]  /*2f80*/  DADD R4, R10, -R2 ;  /* 0x000000000a047229 */ /* 0x001fe40000000802 */
[----:B------:R-:W-:-:S06]  /*2f90*/  DADD R8, R2, 1 ;  /* 0x3ff0000002087429 */ /* 0x000fcc0000000000 */
[----:B------:R-:W-:-:S06]  /*2fa0*/  DSETP.GT.AND P0, PT, R4, 0.5, PT ;  /* 0x3fe000000400742a */ /* 0x000fcc0003f04000 */
[----:B------:R-:W-:Y:S02]  /*2fb0*/  FSEL R2, R8, R2, P0 ;  /* 0x0000000208027208 */ /* 0x000fe40000000000 */
[----:B------:R-:W-:Y:S01]  /*2fc0*/  FSEL R3, R9, R3, P0 ;  /* 0x0000000309037208 */ /* 0x000fe20000000000 */
[----:B------:R-:W-:Y:S06]  /*2fd0*/  BRA `(.L_x_17325) ;  /* 0x0000000000647947 */ /* 0x000fec0003800000 */
.L_x_17326:
        /* <DEDUP_REMOVED lines=24> */
.L_x_17339:
[----:B------:R-:W-:Y:S05]  /*3160*/  BSYNC.RECONVERGENT B2 ;  /* 0x0000000000027941 */ /* 0x000fea0003800200 */
.L_x_17325:
[----:B------:R-:W-:Y:S05]  /*3170*/  BSYNC.RECONVERGENT B1 ;  /* 0x0000000000017941 */ /* 0x000fea0003800200 */
.L_x_17324:
[----:B------:R-:W-:Y:S01]  /*3180*/  ISETP.GE.AND P0, PT, R0, UR6, PT ;  /* 0x0000000600007c0c */ /* 0x000fe2000bf06270 */
[----:B------:R-:W-:Y:S04]  /*3190*/  BSSY.RECONVERGENT B0, `(.L_x_17340) ;  /* 0x000001a000007945 */ /* 0x000fe80003800200 */
[----:B------:R-:W-:Y:S08]  /*31a0*/  BSSY.RELIABLE B1, `(.L_x_17341) ;  /* 0x0000011000017945 */ /* 0x000ff00003800100 */
[----:B------:R-:W-:Y:S05]  /*31b0*/  @P0 BRA `(.L_x_17342) ;  /* 0x00000000003c0947 */ /* 0x000fea0003800000 */
[----:B-----5:R-:W0:Y:S01]  /*31c0*/  LDC.64 R4, c[0x0][0x398] ;  /* 0x0000e600ff047b82 */ /* 0x020e220000000a00 */
[----:B------:R-:W-:-:S04]  /*31d0*/  IMAD.U32 R9, RZ, RZ, UR14 ;  /* 0x0000000eff097e24 */ /* 0x000fc8000f8e00ff */
[----:B------:R-:W-:Y:S02]  /*31e0*/  IMAD R9, R9, 0x200, R0 ;  /* 0x0000020009097824 */ /* 0x000fe400078e0200 */
[----:B------:R-:W-:-:S05]  /*31f0*/  IMAD.MOV.U32 R0, RZ, RZ, R29 ;  /* 0x000000ffff007224 */ /* 0x000fca00078e001d */
        /* <DEDUP_REMOVED lines=10> */
[----:B------:R0:W-:Y:S02]  /*32a0*/  STG.E.64 desc[UR10][R4.64], R22 ;  /* 0x0000001604007986 */ /* 0x0001e4000c101b0a */
.L_x_17342:
[----:B------:R-:W-:Y:S05]  /*32b0*/  BSYNC.RELIABLE B1 ;  /* 0x0000000000017941 */ /* 0x000fea0003800100 */
.L_x_17341:
[----:B------:R-:W-:Y:S01]  /*32c0*/  ISETP.GE.AND P0, PT, R0, UR6, PT ;  /* 0x0000000600007c0c */ /* 0x000fe2000bf06270 */
[----:B------:R-:W-:-:S12]  /*32d0*/  IMAD.U32 R7, RZ, RZ, UR14 ;  /* 0x0000000eff077e24 */ /* 0x000fd8000f8e00ff */
[----:B0----5:R-:W0:Y:S01]  /*32e0*/  @!P0 LDC.64 R4, c[0x0][0x398] ;  /* 0x0000e600ff048b82 */ /* 0x021e220000000a00 */
[----:B------:R-:W-:Y:S02]  /*32f0*/  @!P0 IMAD R7, R7, 0x200, R0 ;  /* 0x0000020007078824 */ /* 0x000fe400078e0200 */
[----:B------:R-:W-:Y:S02]  /*3300*/  @!P0 VIADD R0, R0, 0x80 ;  /* 0x0000008000008836 */ /* 0x000fe40000000000 */
[----:B0-----:R-:W-:-:S05]  /*3310*/  @!P0 IMAD.WIDE.U32 R4, R7, 0x8, R4 ;  /* 0x0000000807048825 */ /* 0x001fca00078e0004 */
[----:B------:R1:W-:Y:S02]  /*3320*/  @!P0 STG.E.64 desc[UR10][R4.64], R20 ;  /* 0x0000001404008986 */ /* 0x0003e4000c101b0a */
.L_x_17343:
[----:B------:R-:W-:Y:S05]  /*3330*/  BSYNC.RECONVERGENT B0 ;  /* 0x0000000000007941 */ /* 0x000fea0003800200 */
.L_x_17340:
        /* <DEDUP_REMOVED lines=9> */
        .weak           $__internal_17_$__cuda_sm20_div_rn_f64_full
        .type           $__internal_17_$__cuda_sm20_div_rn_f64_full,@function
        .size           $__internal_17_$__cuda_sm20_div_rn_f64_full,(.L_x_36966 - $__internal_17_$__cuda_sm20_div_rn_f64_full)
$__internal_17_$__cuda_sm20_div_rn_f64_full:
[C---:B------:R-:W-:Y:S01]  /*33d0*/  FSETP.GEU.AND P0, PT, |R11|.reuse, 1.469367938527859385e-39, PT ;  /* 0x001000000b00780b */ /* 0x040fe20003f0e200 */
[----:B------:R-:W-:Y:S01]  /*33e0*/  IMAD.MOV.U32 R12, RZ, RZ, R14 ;  /* 0x000000ffff0c7224 */ /* 0x000fe200078e000e */
[----:B------:R-:W-:Y:S01]  /*33f0*/  LOP3.LUT R8, R11, 0x800fffff, RZ, 0xc0, !PT ;  /* 0x800fffff0b087812 */ /* 0x000fe200078ec0ff */
[----:B------:R-:W-:Y:S01]  /*3400*/  IMAD.MOV.U32 R14, RZ, RZ, 0x1 ;  /* 0x00000001ff0e7424 */ /* 0x000fe200078e00ff */
[C---:B------:R-:W-:Y:S01]  /*3410*/  FSETP.GEU.AND P1, PT, |R13|.reuse, 1.469367938527859385e-39, PT ;  /* 0x001000000d00780b */ /* 0x040fe20003f2e200 */
[----:B------:R-:W-:Y:S01]  /*3420*/  IMAD.MOV.U32 R28, RZ, RZ, 0x1ca00000 ;  /* 0x1ca00000ff1c7424 */ /* 0x000fe200078e00ff */
[----:B------:R-:W-:Y:S01]  /*3430*/  LOP3.LUT R9, R8, 0x3ff00000, RZ, 0xfc, !PT ;  /* 0x3ff0000008097812 */ /* 0x000fe200078efcff */
[----:B------:R-:W-:Y:S01]  /*3440*/  IMAD.MOV.U32 R8, RZ, RZ, R10 ;  /* 0x000000ffff087224 */ /* 0x000fe200078e000a */
[----:B------:R-:W-:Y:S01]  /*3450*/  LOP3.LUT R27, R13, 0x7ff00000, RZ, 0xc0, !PT ;  /* 0x7ff000000d1b7812 */ /* 0x000fe200078ec0ff */
[----:B------:R-:W-:Y:S01]  /*3460*/  BSSY.RECONVERGENT B0, `(.L_x_17344) ;  /* 0x000004f000007945 */ /* 0x000fe20003800200 */
[----:B------:R-:W-:-:S03]  /*3470*/  LOP3.LUT R30, R11, 0x7ff00000, RZ, 0xc0, !PT ;  /* 0x7ff000000b1e7812 */ /* 0x000fc600078ec0ff */
[----:B------:R-:W-:Y:S01]  /*3480*/  @!P0 DMUL R8, R10, 8.98846567431157953865e+307 ;  /* 0x7fe000000a088828 */ /* 0x000fe20000000000 */
[----:B------:R-:W-:Y:S01]  /*3490*/  ISETP.GE.U32.AND P3, PT, R27, R30, PT ;  /* 0x0000001e1b00720c */ /* 0x000fe20003f66070 */
[----:B------:R-:W-:Y:S02]  /*34a0*/  IMAD.MOV.U32 R31, RZ, RZ, R27 ;  /* 0x000000ffff1f7224 */ /* 0x000fe400078e001b */
[----:B------:R-:W-:Y:S02]  /*34b0*/  @!P1 LOP3.LUT R16, R11, 0x7ff00000, RZ, 0xc0, !PT ;  /* 0x7ff000000b109812 */ /* 0x000fe400078ec0ff */
[----:B------:R-:W0:Y:S02]  /*34c0*/  MUFU.RCP64H R15, R9 ;  /* 0x00000009000f7308 */ /* 0x000e240000001800 */
[----:B------:R-:W-:Y:S02]  /*34d0*/  @!P1 ISETP.GE.U32.AND P2, PT, R27, R16, PT ;  /* 0x000000101b00920c */ /* 0x000fe40003f46070 */
[----:B------:R-:W-:-:S02]  /*34e0*/  @!P0 LOP3.LUT R30, R9, 0x7ff00000, RZ, 0xc0, !PT ;  /* 0x7ff00000091e8812 */ /* 0x000fc400078ec0ff */
        /* <DEDUP_REMOVED lines=17> */
[----:B------:R-:W-:Y:S01]  /*3600*/  VIADD R32, R30, 0xffffffff ;  /* 0xffffffff1e207836 */ /* 0x000fe20000000000 */
[----:B------:R-:W-:-:S04]  /*3610*/  DFMA R18, R14, -R8, R2 ;  /* 0x800000080e12722b */ /* 0x000fc80000000002 */
[----:B------:R-:W-:-:S04]  /*3620*/  ISETP.GT.U32.OR P0, PT, R32, 0x7feffffe, P0 ;  /* 0x7feffffe2000780c */ /* 0x000fc80000704470 */
[----:B------:R-:W-:-:S09]  /*3630*/  DFMA R18, R16, R18, R14 ;  /* 0x000000121012722b */ /* 0x000fd2000000000e */
        /* <DEDUP_REMOVED lines=28> */
.L_x_17345:
        /* <DEDUP_REMOVED lines=16> */
.L_x_17348:
[----:B------:R-:W-:Y:S01]  /*3900*/  LOP3.LUT R15, R11, 0x80000, RZ, 0xfc, !PT ;  /* 0x000800000b0f7812 */ /* 0x000fe200078efcff */
[----:B------:R-:W-:Y:S01]  /*3910*/  IMAD.MOV.U32 R14, RZ, RZ, R10 ;  /* 0x000000ffff0e7224 */ /* 0x000fe200078e000a */
[----:B------:R-:W-:Y:S06]  /*3920*/  BRA `(.L_x_17346) ;  /* 0x0000000000087947 */ /* 0x000fec0003800000 */
.L_x_17347:
[----:B------:R-:W-:Y:S01]  /*3930*/  LOP3.LUT R15, R13, 0x80000, RZ, 0xfc, !PT ;  /* 0x000800000d0f7812 */ /* 0x000fe200078efcff */
[----:B------:R-:W-:-:S07]  /*3940*/  IMAD.MOV.U32 R14, RZ, RZ, R12 ;  /* 0x000000ffff0e7224 */ /* 0x000fce00078e000c */
.L_x_17346:
[----:B------:R-:W-:Y:S05]  /*3950*/  BSYNC.RECONVERGENT B0 ;  /* 0x0000000000007941 */ /* 0x000fea0003800200 */
.L_x_17344:
[----:B------:R-:W-:Y:S02]  /*3960*/  IMAD.MOV.U32 R27, RZ, RZ, 0x0 ;  /* 0x00000000ff1b7424 */ /* 0x000fe400078e00ff */
[----:B------:R-:W-:Y:S02]  /*3970*/  IMAD.MOV.U32 R2, RZ, RZ, R14 ;  /* 0x000000ffff027224 */ /* 0x000fe400078e000e */
[----:B------:R-:W-:Y:S01]  /*3980*/  IMAD.MOV.U32 R3, RZ, RZ, R15 ;  /* 0x000000ffff037224 */ /* 0x000fe200078e000f */
[----:B------:R-:W-:Y:S06]  /*3990*/  RET.REL.NODEC R26 `(_ZN2at6native27unrolled_elementwise_kernelINS0_13AUnaryFunctorIdddZZZNS0_15binary_internal21div_floor_kernel_cudaERNS_18TensorIteratorBaseEENKUlvE1_clEvENKUlvE_clEvEUlddE_EESt5arrayIPcLm2EELi4E23TrivialOffsetCalculatorILi1EjESE_NS0_6memory15LoadWithoutCastENSF_16StoreWithoutCastEEEviT_T0_T2_T3_T4_T5_) ;  /* 0xffffffc41a987950 */ /* 0x000fec0003c3ffff */
.L_x_17349:
        /* <DEDUP_REMOVED lines=14> */
.L_x_36966:


//--------------------- .text._ZN2at6native29vectorized_elementwise_kernelILi2ENS0_13AUnaryFunctorIdddZZZNS0_15binary_internal21div_floor_kernel_cudaERNS_18TensorIteratorBaseEENKUlvE1_clEvENKUlvE_clEvEUlddE_EESt5arrayIPcLm2EEEEviT0_T1_ --------------------------
	.section	.text._ZN2at6native29vectorized_elementwise_kernelILi2ENS0_13AUnaryFunctorIdddZZZNS0_15binary_internal21div_floor_kernel_cudaERNS_18TensorIteratorBaseEENKUlvE1_clEvENKUlvE_clEvEUlddE_EESt5arrayIPcLm2EEEEviT0_T1_,"ax",@progbits
	.align	128
        .global         _ZN2at6native29vectorized_elementwise_kernelILi2ENS0_13AUnaryFunctorIdddZZZNS0_15binary_internal21div_floor_kernel_cudaERNS_18TensorIteratorBaseEENKUlvE1_clEvENKUlvE_clEvEUlddE_EESt5arrayIPcLm2EEEEviT0_T1_
        .type           _ZN2at6native29vectorized_elementwise_kernelILi2ENS0_13AUnaryFunctorIdddZZZNS0_15binary_internal21div_floor_kernel_cudaERNS_18TensorIteratorBaseEENKUlvE1_clEvENKUlvE_clEvEUlddE_EESt5arrayIPcLm2EEEEviT0_T1_,@function
        .size           _ZN2at6native29vectorized_elementwise_kernelILi2ENS0_13AUnaryFunctorIdddZZZNS0_15binary_internal21div_floor_kernel_cudaERNS_18TensorIteratorBaseEENKUlvE1_clEvENKUlvE_clEvEUlddE_EESt5arrayIPcLm2EEEEviT0_T1_,(.L_x_36967 - _ZN2at6native29vectorized_elementwise_kernelILi2ENS0_13AUnaryFunctorIdddZZZNS0_15binary_internal21div_floor_kernel_cudaERNS_18TensorIteratorBaseEENKUlvE1_clEvENKUlvE_clEvEUlddE_EESt5arrayIPcLm2EEEEviT0_T1_)
        .other          _ZN2at6native29vectorized_elementwise_kernelILi2ENS0_13AUnaryFunctorIdddZZZNS0_15binary_internal21div_floor_kernel_cudaERNS_18TensorIteratorBaseEENKUlvE1_clEvENKUlvE_clEvEUlddE_EESt5arrayIPcLm2EEEEviT0_T1_,@"STO_CUDA_ENTRY STV_DEFAULT"
_ZN2at6native29vectorized_elementwise_kernelILi2ENS0_13AUnaryFunctorIdddZZZNS0_15binary_internal21div_floor_kernel_cudaERNS_18TensorIteratorBaseEENKUlvE1_clEvENKUlvE_clEvEUlddE_EESt5arrayIPcLm2EEEEviT0_T1_:
.text._ZN2at6native29vectorized_elementwise_kernelILi2ENS0_13AUnaryFunctorIdddZZZNS0_15binary_internal21div_floor_kernel_cudaERNS_18TensorIteratorBaseEENKUlvE1_clEvENKUlvE_clEvEUlddE_EESt5arrayIPcLm2EEEEviT0_T1_:
[----:B------:R-:W-:Y:S08]  /*0000*/  LDC R1, c[0x0][0x37c] ;  /* 0x0000df00ff017b82 */ /* 0x000ff00000000800 */
[----:B------:R-:W0:Y:S01]  /*0010*/  S2UR UR4, SR_CTAID.X ;  /* 0x00000000000479c3 */ /* 0x000e220000002500 */
[----:B------:R-:W1:Y:S01]  /*0020*/  LDCU UR5, c[0x0][0x380] ;  /* 0x00007000ff0577ac */ /* 0x000e620008000800 */
[----:B------:R-:W2:Y:S01]  /*0030*/  LDCU.64 UR12, c[0x0][0x358] ;  /* 0x00006b00ff0c77ac */ /* 0x000ea20008000a00 */
[----:B0-----:R-:W-:-:S04]  /*0040*/  USHF.L.U32 UR4, UR4, 0xa, URZ ;  /* 0x0000000a04047899 */ /* 0x001fc800080006ff */
[----:B-1----:R-:W-:-:S04]  /*0050*/  UIADD3 UR5, UPT, UPT, -UR4, UR5, URZ ;  /* 0x0000000504057290 */ /* 0x002fc8000fffe1ff */
[----:B------:R-:W-:-:S09]  /*0060*/  UISETP.GT.U32.AND UP0, UPT, UR5, 0x3ff, UPT ;  /* 0x000003ff0500788c */ /* 0x000fd2000bf04070 */
[----:B--2---:R-:W-:Y:S05]  /*0070*/  BRA.U UP0, `(.L_x_17350) ;  /* 0x0000006500b47547 */ /* 0x004fea000b800000 */
[----:B------:R-:W0:Y:S01]  /*0080*/  S2R R18, SR_TID.X ;  /* 0x0000000000127919 */ /* 0x000e220000002100 */
[----:B------:R-:W-:Y:S01]  /*0090*/  CS2R R24, SRZ ;  /* 0x0000000000187805 */ /* 0x000fe2000001ff00 */
[----:B------:R-:W1:Y:S01]  /*00a0*/  LDCU.64 UR10, c[0x0][0x390] ;  /* 0x00007200ff0a77ac */ /* 0x000e620008000a00 */
[----:B0-----:R-:W-:Y:S01]  /*00b0*/  ISETP.GE.U32.AND P6, PT, R18, UR5, PT ;  /* 0x0000000512007c0c */ /* 0x001fe2000bfc6070 */
[----:B------:R-:W-:-:S12]  /*00c0*/  IMAD.MOV.U32 R0, RZ, RZ, R18 ;  /* 0x000000ffff007224 */ /* 0x000fd800078e0012 */
[C---:B------:R-:W-:Y:S01]  /*00d0*/  @!P6 VIADD R18, R0.reuse, 0x80 ;  /* 0x000000800012e836 */ /* 0x040fe20000000000 */
[----:B------:R-:W0:Y:S01]  /*00e0*/  @!P6 LDC.64 R2, c[0x0][0x3a0] ;  /* 0x0000e800ff02eb82 */ /* 0x000e220000000a00 */
[----:B------:R-:W-:-:S03]  /*00f0*/  @!P6 VIADD R5, R0, UR4 ;  /* 0x000000040005ec36 */ /* 0x000fc60008000000 */
[----:B------:R-:W-:-:S13]  /*0100*/  ISETP.GE.U32.AND P5, PT, R18, UR5, PT ;  /* 0x0000000512007c0c */ /* 0x000fda000bfa6070 */
[C---:B------:R-:W-:Y:S02]  /*0110*/  @!P5 VIADD R19, R18.reuse, UR4 ;  /* 0x000000041213dc36 */ /* 0x040fe40008000000 */
[----:B------:R-:W-:-:S05]  /*0120*/  @!P5 VIADD R18, R18, 0x80 ;  /* 0x000000801212d836 */ /* 0x000fca0000000000 */
[C---:B------:R-:W-:Y:S01]  /*0130*/  ISETP.GE.U32.AND P4, PT, R18.reuse, UR5, PT ;  /* 0x0000000512007c0c */ /* 0x040fe2000bf86070 */
[----:B0-----:R-:W-:Y:S02]  /*0140*/  @!P6 IMAD.WIDE.U32 R2, R5, 0x8, R2 ;  /* 0x000000080502e825 */ /* 0x001fe400078e0002 */
[----:B------:R-:W0:Y:S03]  /*0150*/  @!P5 LDC.64 R4, c[0x0][0x3a0] ;  /* 0x0000e800ff04db82 */ /* 0x000e260000000a00 */
[----:B------:R2:W5:Y:S07]  /*0160*/  @!P6 LDG.E.64 R24, desc[UR12][R2.64] ;  /* 0x0000000c0218e981 */ /* 0x00056e000c1e1b00 */
[C---:B------:R-:W-:Y:S01]  /*0170*/  @!P4 VIADD R21, R18.reuse, UR4 ;  /* 0x000000041215cc36 */ /* 0x040fe20008000000 */
[----:B------:R-:W3:Y:S01]  /*0180*/  @!P4 LDC.64 R6, c[0x0][0x3a0] ;  /* 0x0000e800ff06cb82 */ /* 0x000ee20000000a00 */
[----:B------:R-:W-:-:S05]  /*0190*/  @!P4 VIADD R18, R18, 0x80 ;  /* 0x000000801212c836 */ /* 0x000fca0000000000 */
[----:B------:R-:W-:-:S13]  /*01a0*/  ISETP.GE.U32.AND P3, PT, R18, UR5, PT ;  /* 0x0000000512007c0c */ /* 0x000fda000bf66070 */
[C---:B------:R-:W-:Y:S01]  /*01b0*/  @!P3 VIADD R27, R18.reuse, UR4 ;  /* 0x00000004121bbc36 */ /* 0x040fe20008000000 */
[----:B------:R-:W4:Y:S01]  /*01c0*/  @!P3 LDC.64 R8, c[0x0][0x3a0] ;  /* 0x0000e800ff08bb82 */ /* 0x000f220000000a00 */
[----:B------:R-:W-:-:S05]  /*01d0*/  @!P3 VIADD R18, R18, 0x80 ;  /* 0x000000801212b836 */ /* 0x000fca0000000000 */
[----:B------:R-:W-:-:S13]  /*01e0*/  ISETP.GE.U32.AND P2, PT, R18, UR5, PT ;  /* 0x0000000512007c0c */ /* 0x000fda000bf46070 */
[C---:B------:R-:W-:Y:S01]  /*01f0*/  @!P2 VIADD R29, R18.reuse, UR4 ;  /* 0x00000004121dac36 */ /* 0x040fe20008000000 */
[----:B------:R-:W1:Y:S01]  /*0200*/  @!P2 LDC.64 R10, c[0x0][0x3a0] ;  /* 0x0000e800ff0aab82 */ /* 0x000e620000000a00 */
[----:B------:R-:W-:-:S05]  /*0210*/  @!P2 VIADD R18, R18, 0x80 ;  /* 0x000000801212a836 */ /* 0x000fca0000000000 */
[----:B------:R-:W-:-:S13]  /*0220*/  ISETP.GE.U32.AND P1, PT, R18, UR5, PT ;  /* 0x0000000512007c0c */ /* 0x000fda000bf26070 */
[C---:B------:R-:W-:Y:S01]  /*0230*/  @!P1 VIADD R31, R18.reuse, UR4 ;  /* 0x00000004121f9c36 */ /* 0x040fe20008000000 */
[----:B------:R-:W3:Y:S01]  /*0240*/  @!P1 LDC.64 R12, c[0x0][0x3a0] ;  /* 0x0000e800ff0c9b82 */ /* 0x000ee20000000a00 */
[----:B------:R-:W-:-:S05]  /*0250*/  @!P1 VIADD R18, R18, 0x80 ;  /* 0x0000008012129836 */ /* 0x000fca0000000000 */
[----:B------:R-:W-:-:S13]  /*0260*/  ISETP.GE.U32.AND P0, PT, R18, UR5, PT ;  /* 0x0000000512007c0c */ /* 0x000fda000bf06070 */
[C---:B------:R-:W-:Y:S01]  /*0270*/  @!P0 VIADD R33, R18.reuse, UR4 ;  /* 0x0000000412218c36 */ /* 0x040fe20008000000 */
[----:B------:R-:W3:Y:S01]  /*0280*/  @!P0 LDC.64 R14, c[0x0][0x3a0] ;  /* 0x0000e800ff0e8b82 */ /* 0x000ee20000000a00 */
[----:B------:R-:W-:-:S05]  /*0290*/  @!P0 VIADD R18, R18, 0x80 ;  /* 0x0000008012128836 */ /* 0x000fca0000000000 */
[----:B------:R-:W-:-:S13]  /*02a0*/  ISETP.GE.U32.AND P6, PT, R18, UR5, PT ;  /* 0x0000000512007c0c */ /* 0x000fda000bfc6070 */
[----:B------:R-:W3:Y:S01]  /*02b0*/  @!P6 LDC.64 R16, c[0x0][0x3a0] ;  /* 0x0000e800ff10eb82 */ /* 0x000ee20000000a00 */
[----:B--2---:R-:W-:Y:S02]  /*02c0*/  @!P6 VIADD R3, R18, UR4 ;  /* 0x000000041203ec36 */ /* 0x004fe40008000000 */
[----:B0-----:R-:W-:-:S04]  /*02d0*/  @!P5 IMAD.WIDE.U32 R4, R19, 0x8, R4 ;  /* 0x000000081304d825 */ /* 0x001fc800078e0004 */
[----:B----4-:R-:W-:Y:S01]  /*02e0*/  @!P3 IMAD.WIDE.U32 R18, R27, 0x8, R8 ;  /* 0x000000081b12b825 */ /* 0x010fe200078e0008 */
[----:B------:R-:W-:-:S03]  /*02f0*/  CS2R R8, SRZ ;  /* 0x0000000000087805 */ /* 0x000fc6000001ff00 */
[----:B-1----:R-:W-:Y:S01]  /*0300*/  @!P2 IMAD.WIDE.U32 R26, R29, 0x8, R10 ;  /* 0x000000081d1aa825 */ /* 0x002fe200078e000a */
[----:B------:R-:W-:Y:S02]  /*0310*/  CS2R R10, SRZ ;  /* 0x00000000000a7805 */ /* 0x000fe4000001ff00 */
[----:B------:R-:W5:Y:S01]  /*0320*/  @!P3 LDG.E.64 R8, desc[UR12][R18.64] ;  /* 0x0000000c1208b981 */ /* 0x000f62000c1e1b00 */
[----:B---3--:R-:W-:Y:S01]  /*0330*/  @!P4 IMAD.WIDE.U32 R6, R21, 0x8, R6 ;  /* 0x000000081506c825 */ /* 0x008fe200078e0006 */
[----:B------:R-:W-:Y:S02]  /*0340*/  CS2R R20, SRZ ;  /* 0x0000000000147805 */ /* 0x000fe4000001ff00 */
[----:B------:R-:W5:Y:S01]  /*0350*/  @!P2 LDG.E.64 R10, desc[UR12][R26.64] ;  /* 0x0000000c1a0aa981 */ /* 0x000f62000c1e1b00 */
[----:B------:R-:W-:Y:S01]  /*0360*/  @!P1 IMAD.WIDE.U32 R28, R31, 0x8, R12 ;  /* 0x000000081f1c9825 */ /* 0x000fe200078e000c */
[----:B------:R-:W-:Y:S02]  /*0370*/  CS2R R12, SRZ ;  /* 0x00000000000c7805 */ /* 0x000fe4000001ff00 */
[----:B------:R-:W5:Y:S01]  /*0380*/  @!P4 LDG.E.64 R20, desc[UR12][R6.64] ;  /* 0x0000000c0614c981 */ /* 0x000f62000c1e1b00 */
[----:B------:R-:W-:Y:S01]  /*0390*/  @!P6 IMAD.WIDE.U32 R2, R3, 0x8, R16 ;  /* 0x000000080302e825 */ /* 0x000fe200078e0010 */
[----:B------:R-:W-:-:S02]  /*03a0*/  CS2R R16, SRZ ;  /* 0x0000000000107805 */ /* 0x000fc4000001ff00 */
[----:B------:R-:W5:Y:S04]  /*03b0*/  @!P1 LDG.E.64 R12, desc[UR12][R28.64] ;  /* 0x0000000c1c0c9981 */ /* 0x000f68000c1e1b00 */
[----:B------:R-:W5:Y:S01]  /*03c0*/  @!P6 LDG.E.64 R16, desc[UR12][R2.64] ;  /* 0x0000000c0210e981 */ /* 0x000f62000c1e1b00 */
[----:B------:R-:W-:Y:S01]  /*03d0*/  CS2R R22, SRZ ;  /* 0x0000000000167805 */ /* 0x000fe2000001ff00 */
[----:B------:R-:W-:Y:S01]  /*03e0*/  ULOP3.LUT UR7, UR11, 0x7fffffff, URZ, 0xc0, !UPT ;  /* 0x7fffffff0b077892 */ /* 0x000fe2000f8ec0ff */
[----:B------:R-:W-:-:S04]  /*03f0*/  UMOV UR6, UR10 ;  /* 0x0000000a00067c82 */ /* 0x000fc80008000000 */
[----:B------:R0:W5:Y:S02]  /*0400*/  @!P5 LDG.E.64 R22, desc[UR12][R4.64] ;  /* 0x0000000c0416d981 */ /* 0x000164000c1e1b00 */
[----:B0-----:R-:W-:Y:S02]  /*0410*/  IMAD.U32 R4, RZ, RZ, UR6 ;  /* 0x00000006ff047e24 */ /* 0x001fe4000f8e00ff */
[----:B------:R-:W-:-:S06]  /*0420*/  IMAD.U32 R5, RZ, RZ, UR7 ;  /* 0x00000007ff057e24 */ /* 0x000fcc000f8e00ff */
[----:B------:R-:W-:Y:S01]  /*0430*/  DMUL R4, R4, 1.80143985094819840000e+16 ;  /* 0x4350000004047828 */ /* 0x000fe20000000000 */
[----:B------:R-:W-:Y:S01]  /*0440*/  @!P0 IMAD.WIDE.U32 R30, R33, 0x8, R14 ;  /* 0x00000008211e8825 */ /* 0x000fe200078e000e */
[----:B------:R-:W-:Y:S01]  /*0450*/  CS2R R14, SRZ ;  /* 0x00000000000e7805 */ /* 0x000fe2000001ff00 */
[----:B------:R-:W-:-:S05]  /*0460*/  USHF.R.U32.HI UR9, URZ, 0x14, UR7 ;  /* 0x00000014ff097899 */ /* 0x000fca0008011607 */
[----:B------:R0:W5:Y:S02]  /*0470*/  @!P0 LDG.E.64 R14, desc[UR12][R30.64] ;  /* 0x0000000c1e0e8981 */ /* 0x000164000c1e1b00 */
[----:B------:R-:W-:Y:S02]  /*0480*/  R2UR UR15, R5 ;  /* 0x00000000050f72ca */ /* 0x000fe400000e0000 */
[----:B------:R-:W-:Y:S01]  /*0490*/  ISETP.GE.U32.AND P0, PT, R0, UR5, PT ;  /* 0x0000000500007c0c */ /* 0x000fe2000bf06070 */
[----:B------:R-:W-:Y:S01]  /*04a0*/  BSSY.RECONVERGENT B1, `(.L_x_17351) ;  /* 0x00000bd000017945 */ /* 0x000fe20003800200 */
[----:B------:R-:W-:-:S09]  /*04b0*/  R2UR UR14, R4 ;  /* 0x00000000040e72ca */ /* 0x000fd200000e0000 */
[----:B------:R-:W-:-:S04]  /*04c0*/  ULEA.HI UR8, UR15, UR9, URZ, 0xc ;  /* 0x000000090f087291 */ /* 0x000fc8000f8f60ff */
[----:B------:R-:W-:Y:S01]  /*04d0*/  UIADD3 UR8, UPT, UPT, UR8, -0x36, URZ ;  /* 0xffffffca08087890 */ /* 0x000fe2000fffe0ff */
[----:B0-----:R-:W-:Y:S11]  /*04e0*/  @P0 BRA `(.L_x_17352) ;  /* 0x0000000800e00947 */ /* 0x001ff60003800000 */
        /* <DEDUP_REMOVED lines=25> */
[----:B------:R-:W-:Y:S05]  /*0680*/  CALL.REL.NOINC `($__internal_18_$__cuda_sm20_div_rn_f64_full) ;  /* 0x000000c000087944 */ /* 0x000fea0003c00000 */
[----:B------:R-:W-:-:S07]  /*0690*/  IMAD.MOV.U32 R5, RZ, RZ, R3 ;  /* 0x000000ffff057224 */ /* 0x000fce00078e0003 */
.L_x_17355:
[----:B------:R-:W-:Y:S05]  /*06a0*/  BSYNC.RECONVERGENT B2 ;  /* 0x0000000000027941 */ /* 0x000fea0003800200 */
.L_x_17354:
[----:B------:R-:W-:Y:S02]  /*06b0*/  IMAD.MOV.U32 R18, RZ, RZ, R4 ;  /* 0x000000ffff127224 */ /* 0x000fe400078e0004 */
[----:B------:R-:W-:Y:S01]  /*06c0*/  IMAD.MOV.U32 R19, RZ, RZ, R5 ;  /* 0x000000ffff137224 */ /* 0x000fe200078e0005 */
[----:B------:R-:W-:Y:S06]  /*06d0*/  BRA `(.L_x_17352) ;  /* 0x0000000800647947 */ /* 0x000fec0003800000 */
.L_x_17353:
        /* <DEDUP_REMOVED lines=24> */
.L_x_17357:
        /* <DEDUP_REMOVED lines=27> */
.L_x_17360:
        /* <DEDUP_REMOVED lines=11> */
.L_x_17359:
        /* <DEDUP_REMOVED lines=21> */
.L_x_17362:
[----:B------:R-:W-:Y:S05]  /*0c10*/  BSYNC.RECONVERGENT B2 ;  /* 0x0000000000027941 */ /* 0x000fea0003800200 */
.L_x_17361:
[----:B------:R-:W-:-:S07]  /*0c20*/  LOP3.LUT R7, R2, 0x80000000, R19, 0xb8, !PT ;  /* 0x8000000002077812 */ /* 0x000fce00078eb813 */
.L_x_17358:
[----:B------:R-:W-:Y:S05]  /*0c30*/  BSYNC.RECONVERGENT B0 ;  /* 0x0000000000007941 */ /* 0x000fea0003800200 */
.L_x_17356:
        /* <DEDUP_REMOVED lines=26> */
[----:B------:R-:W-:Y:S05]  /*0de0*/  CALL.REL.NOINC `($__internal_18_$__cuda_sm20_div_rn_f64_full) ;  /* 0x000000b800307944 */ /* 0x000fea0003c00000 */
[----:B------:R-:W-:-:S07]  /*0df0*/  IMAD.MOV.U32 R5, RZ, RZ, R3 ;  /* 0x000000ffff057224 */ /* 0x000fce00078e0003 */
.L_x_17364:
[----:B------:R-:W-:Y:S05]  /*0e00*/  BSYNC.RECONVERGENT B2 ;  /* 0x0000000000027941 */ /* 0x000fea0003800200 */
.L_x_17363:
        /* <DEDUP_REMOVED lines=35> */
.L_x_17366:
[----:B------:R-:W-:Y:S05]  /*1040*/  BSYNC.RECONVERGENT B2 ;  /* 0x0000000000027941 */ /* 0x000fea0003800200 */
.L_x_17365:
[----:B------:R-:W-:Y:S01]  /*1050*/  LOP3.LUT R19, RZ, 0x80000000, R3, 0xb8, !PT ;  /* 0x80000000ff137812 */ /* 0x000fe200078eb803 */
[----:B------:R-:W-:-:S07]  /*1060*/  IMAD.MOV.U32 R18, RZ, RZ, RZ ;  /* 0x000000ffff127224 */ /* 0x000fce00078e00ff */
.L_x_17352:
[----:B------:R-:W-:Y:S05]  /*1070*/  BSYNC.RECONVERGENT B1 ;  /* 0x0000000000017941 */ /* 0x000fea0003800200 */
.L_x_17351:
[----:B------:R-:W-:Y:S01]  /*1080*/  VIADD R2, R0, 0x80 ;  /* 0x0000008000027836 */ /* 0x000fe20000000000 */
[----:B------:R-:W-:Y:S04]  /*1090*/  BSSY.RECONVERGENT B1, `(.L_x_17367) ;  /* 0x00000bc000017945 */ /* 0x000fe80003800200 */
[----:B------:R-:W-:-:S13]  /*10a0*/  ISETP.GE.U32.AND P0, PT, R2, UR5, PT ;  /* 0x0000000502007c0c */ /* 0x000fda000bf06070 */
        /* <DEDUP_REMOVED lines=37> */
.L_x_17374:
        /* <DEDUP_REMOVED lines=11> */
.L_x_17373:
        /* <DEDUP_REMOVED lines=20> */
.L_x_17376:
[----:B------:R-:W-:Y:S05]  /*14f0*/  BSYNC.RECONVERGENT B2 ;  /* 0x0000000000027941 */ /* 0x000fea0003800200 */
.L_x_17375:
[----:B0-----:R-:W-:Y:S01]  /*1500*/  LOP3.LUT R3, R4, 0x80000000, R25, 0xb8, !PT ;  /* 0x8000000004037812 */ /* 0x001fe200078eb819 */
[----:B------:R-:W-:Y:S01]  /*1510*/  IMAD.MOV.U32 R2, RZ, RZ, R5 ;  /* 0x000000ffff027224 */ /* 0x000fe200078e0005 */
[----:B------:R-:W-:Y:S06]  /*1520*/  BRA `(.L_x_17372) ;  /* 0x0000000000407947 */ /* 0x000fec0003800000 */
.L_x_17371:
        /* <DEDUP_REMOVED lines=16> */
.L_x_17372:
[----:B------:R-:W-:Y:S05]  /*1630*/  BSYNC.RECONVERGENT B0 ;  /* 0x0000000000007941 */ /* 0x000fea0003800200 */
.L_x_17370:
        /* <DEDUP_REMOVED lines=28> */
.L_x_17378:
[----:B------:R-:W-:Y:S05]  /*1800*/  BSYNC.RECONVERGENT B2 ;  /* 0x0000000000027941 */ /* 0x000fea0003800200 */
.L_x_17377:
        /* <DEDUP_REMOVED lines=29> */
.L_x_17381:
[----:B------:R-:W-:Y:S05]  /*19e0*/  BSYNC.RECONVERGENT B2 ;  /* 0x0000000000027941 */ /* 0x000fea0003800200 */
.L_x_17380:
[----:B------:R-:W-:Y:S01]  /*19f0*/  LOP3.LUT R23, RZ, 0x80000000, R3, 0xb8, !PT ;  /* 0x80000000ff177812 */ /* 0x000fe200078eb803 */
[----:B------:R-:W-:Y:S01]  /*1a00*/  IMAD.MOV.U32 R22, RZ, RZ, RZ ;  /* 0x000000ffff167224 */ /* 0x000fe200078e00ff */
[----:B------:R-:W-:Y:S06]  /*1a10*/  BRA `(.L_x_17368) ;  /* 0x00000000008c7947 */ /* 0x000fec0003800000 */
.L_x_17379:
[----:B------:R-:W0:Y:S02]  /*1a20*/  FRND.F64.FLOOR R2, R24 ;  /* 0x0000001800027313 */ /* 0x000e240000305800 */
[----:B0-----:R-:W-:Y:S02]  /*1a30*/  DADD R4, R24, -R2 ;  /* 0x0000000018047229 */ /* 0x001fe40000000802 */
[----:B------:R-:W-:-:S06]  /*1a40*/  DADD R6, R2, 1 ;  /* 0x3ff0000002067429 */ /* 0x000fcc0000000000 */
[----:B------:R-:W-:-:S06]  /*1a50*/  DSETP.GT.AND P0, PT, R4, 0.5, PT ;  /* 0x3fe000000400742a */ /* 0x000fcc0003f04000 */
[----:B------:R-:W-:Y:S02]  /*1a60*/  FSEL R22, R6, R2, P0 ;  /* 0x0000000206167208 */ /* 0x000fe40000000000 */
[----:B------:R-:W-:Y:S01]  /*1a70*/  FSEL R23, R7, R3, P0 ;  /* 0x0000000307177208 */ /* 0x000fe20000000000 */
[----:B------:R-:W-:Y:S06]  /*1a80*/  BRA `(.L_x_17368) ;  /* 0x0000000000707947 */ /* 0x000fec0003800000 */
.L_x_17369:
        /* <DEDUP_REMOVED lines=25> */
.L_x_17383:
[----:B------:R-:W-:Y:S05]  /*1c20*/  BSYNC.RECONVERGENT B2 ;  /* 0x0000000000027941 */ /* 0x000fea0003800200 */
.L_x_17382:
[----:B------:R-:W-:Y:S02]  /*1c30*/  IMAD.MOV.U32 R22, RZ, RZ, R4 ;  /* 0x000000ffff167224 */ /* 0x000fe400078e0004 */
[----:B------:R-:W-:-:S07]  /*1c40*/  IMAD.MOV.U32 R23, RZ, RZ, R5 ;  /* 0x000000ffff177224 */ /* 0x000fce00078e0005 */
.L_x_17368:
[----:B------:R-:W-:Y:S05]  /*1c50*/  BSYNC.RECONVERGENT B1 ;  /* 0x0000000000017941 */ /* 0x000fea0003800200 */
.L_x_17367:
        /* <DEDUP_REMOVED lines=40> */
.L_x_17391:
        /* <DEDUP_REMOVED lines=11> */
.L_x_17390:
        /* <DEDUP_REMOVED lines=20> */
.L_x_17393:
[----:B------:R-:W-:Y:S05]  /*20d0*/  BSYNC.RECONVERGENT B2 ;  /* 0x0000000000027941 */ /* 0x000fea0003800200 */
.L_x_17392:
[----:B0-----:R-:W-:Y:S01]  /*20e0*/  LOP3.LUT R3, R4, 0x80000000, R25, 0xb8, !PT ;  /* 0x8000000004037812 */ /* 0x001fe200078eb819 */
[----:B------:R-:W-:Y:S01]  /*20f0*/  IMAD.MOV.U32 R2, RZ, RZ, R5 ;  /* 0x000000ffff027224 */ /* 0x000fe200078e0005 */
[----:B------:R-:W-:Y:S06]  /*2100*/  BRA `(.L_x_17389) ;  /* 0x0000000000407947 */ /* 0x000fec0003800000 */
.L_x_17388:
        /* <DEDUP_REMOVED lines=16> */
.L_x_17389:
[----:B------:R-:W-:Y:S05]  /*2210*/  BSYNC.RECONVERGENT B0 ;  /* 0x0000000000007941 */ /* 0x000fea0003800200 */
.L_x_17387:
        /* <DEDUP_REMOVED lines=28> */
.L_x_17395:
[----:B------:R-:W-:Y:S05]  /*23e0*/  BSYNC.RECONVERGENT B2 ;  /* 0x0000000000027941 */ /* 0x000fea0003800200 */
.L_x_17394:
        /* <DEDUP_REMOVED lines=29> */
.L_x_17398:
[----:B------:R-:W-:Y:S05]  /*25c0*/  BSYNC.RECONVERGENT B2 ;  /* 0x0000000000027941 */ /* 0x000fea0003800200 */
.L_x_17397:
[----:B------:R-:W-:Y:S01]  /*25d0*/  LOP3.LUT R21, RZ, 0x80000000, R3, 0xb8, !PT ;  /* 0x80000000ff157812 */ /* 0x000fe200078eb803 */
[----:B------:R-:W-:Y:S01]  /*25e0*/  IMAD.MOV.U32 R20, RZ, RZ, RZ ;  /* 0x000000ffff147224 */ /* 0x000fe200078e00ff */
[----:B------:R-:W-:Y:S06]  /*25f0*/  BRA `(.L_x_17385) ;  /* 0x00000000008c7947 */ /* 0x000fec0003800000 */
.L_x_17396:
[----:B------:R-:W0:Y:S02]  /*2600*/  FRND.F64.FLOOR R2, R24 ;  /* 0x0000001800027313 */ /* 0x000e240000305800 */
[----:B0-----:R-:W-:Y:S02]  /*2610*/  DADD R4, R24, -R2 ;  /* 0x0000000018047229 */ /* 0x001fe40000000802 */
[----:B------:R-:W-:-:S06]  /*2620*/  DADD R6, R2, 1 ;  /* 0x3ff0000002067429 */ /* 0x000fcc0000000000 */
[----:B------:R-:W-:-:S06]  /*2630*/  DSETP.GT.AND P0, PT, R4, 0.5, PT ;  /* 0x3fe000000400742a */ /* 0x000fcc0003f04000 */
[----:B------:R-:W-:Y:S02]  /*2640*/  FSEL R20, R6, R2, P0 ;  /* 0x0000000206147208 */ /* 0x000fe40000000000 */
[----:B------:R-:W-:Y:S01]  /*2650*/  FSEL R21, R7, R3, P0 ;  /* 0x0000000307157208 */ /* 0x000fe20000000000 */
[----:B------:R-:W-:Y:S06]  /*2660*/  BRA `(.L_x_17385) ;  /* 0x0000000000707947 */ /* 0x000fec0003800000 */
.L_x_17386:
        /* <DEDUP_REMOVED lines=25> */
.L_x_17400:
[----:B------:R-:W-:Y:S05]  /*2800*/  BSYNC.RECONVERGENT B2 ;  /* 0x0000000000027941 */ /* 0x000fea0003800200 */
.L_x_17399:
[----:B------:R-:W-:Y:S02]  /*2810*/  IMAD.MOV.U32 R20, RZ, RZ, R4 ;  /* 0x000000ffff147224 */ /* 0x000fe400078e0004 */
[----:B------:R-:W-:-:S07]  /*2820*/  IMAD.MOV.U32 R21, RZ, RZ, R5 ;  /* 0x000000ffff157224 */ /* 0x000fce00078e0005 */
.L_x_17385:
[----:B------:R-:W-:Y:S05]  /*2830*/  BSYNC.RECONVERGENT B1 ;  /* 0x0000000000017941 */ /* 0x000fea0003800200 */
.L_x_17384:
        /* <DEDUP_REMOVED lines=40> */
.L_x_17408:
        /* <DEDUP_REMOVED lines=11> */
.L_x_17407:
        /* <DEDUP_REMOVED lines=20> */
.L_x_17410:
[----:B------:R-:W-:Y:S05]  /*2cb0*/  BSYNC.RECONVERGENT B2 ;  /* 0x0000000000027941 */ /* 0x000fea0003800200 */
.L_x_17409:
[----:B0-----:R-:W-:Y:S01]  /*2cc0*/  LOP3.LUT R3, R4, 0x80000000, R25, 0xb8, !PT ;  /* 0x8000000004037812 */ /* 0x001fe200078eb819 */
[----:B------:R-:W-:Y:S01]  /*2cd0*/  IMAD.MOV.U32 R2, RZ, RZ, R5 ;  /* 0x000000ffff027224 */ /* 0x000fe200078e0005 */
[----:B------:R-:W-:Y:S06]  /*2ce0*/  BRA `(.L_x_17406) ;  /* 0x0000000000407947 */ /* 0x000fec0003800000 */
.L_x_17405:
        /* <DEDUP_REMOVED lines=16> */
.L_x_17406:
[----:B------:R-:W-:Y:S05]  /*2df0*/  BSYNC.RECONVERGENT B0 ;  /* 0x0000000000007941 */ /* 0x000fea0003800200 */
.L_x_17404:
        /* <DEDUP_REMOVED lines=28> */
.L_x_17412:
[----:B------:R-:W-:Y:S05]  /*2fc0*/  BSYNC.RECONVERGENT B2 ;  /* 0x0000000000027941 */ /* 0x000fea0003800200 */
.L_x_17411:
        /* <DEDUP_REMOVED lines=29> */
.L_x_17415:
[----:B------:R-:W-:Y:S05]  /*31a0*/  BSYNC.RECONVERGENT B2 ;  /* 0x0000000000027941 */ /* 0x000fea0003800200 */
.L_x_17414:
[----:B------:R-:W-:Y:S01]  /*31b0*/  LOP3.LUT R9, RZ, 0x80000000, R3, 0xb8, !PT ;  /* 0x80000000ff097812 */ /* 0x000fe200078eb803 */
[----:B------:R-:W-:Y:S01]  /*31c0*/  IMAD.MOV.U32 R8, RZ, RZ, RZ ;  /* 0x000000ffff087224 */ /* 0x000fe200078e00ff */
[----:B------:R-:W-:Y:S06]  /*31d0*/  BRA `(.L_x_17402) ;  /* 0x00000000008c7947 */ /* 0x000fec0003800000 */
.L_x_17413:
[----:B------:R-:W0:Y:S02]  /*31e0*/  FRND.F64.FLOOR R2, R24 ;  /* 0x0000001800027313 */ /* 0x000e240000305800 */
[----:B0-----:R-:W-:Y:S02]  /*31f0*/  DADD R4, R24, -R2 ;  /* 0x0000000018047229 */ /* 0x001fe40000000802 */
[----:B------:R-:W-:-:S06]  /*3200*/  DADD R6, R2, 1 ;  /* 0x3ff0000002067429 */ /* 0x000fcc0000000000 */
[----:B------:R-:W-:-:S06]  /*3210*/  DSETP.GT.AND P0, PT, R4, 0.5, PT ;  /* 0x3fe000000400742a */ /* 0x000fcc0003f04000 */
[----:B------:R-:W-:Y:S02]  /*3220*/  FSEL R8, R6, R2, P0 ;  /* 0x0000000206087208 */ /* 0x000fe40000000000 */
[----:B------:R-:W-:Y:S01]  /*3230*/  FSEL R9, R7, R3, P0 ;  /* 0x0000000307097208 */ /* 0x000fe20000000000 */
[----:B------:R-:W-:Y:S06]  /*3240*/  BRA `(.L_x_17402) ;  /* 0x0000000000707947 */ /* 0x000fec0003800000 */
.L_x_17403:
        /* <DEDUP_REMOVED lines=25> */
.L_x_17417:
[----:B------:R-:W-:Y:S05]  /*33e0*/  BSYNC.RECONVERGENT B2 ;  /* 0x0000000000027941 */ /* 0x000fea0003800200 */
.L_x_17416:
[----:B------:R-:W-:Y:S02]  /*33f0*/  IMAD.MOV.U32 R8, RZ, RZ, R4 ;  /* 0x000000ffff087224 */ /* 0x000fe400078e0004 */
[----:B------:R-:W-:-:S07]  /*3400*/  IMAD.MOV.U32 R9, RZ, RZ, R5 ;  /* 0x000000ffff097224 */ /* 0x000fce00078e0005 */
.L_x_17402:
[----:B------:R-:W-:Y:S05]  /*3410*/  BSYNC.RECONVERGENT B1 ;  /* 0x0000000000017941 */ /* 0x000fea0003800200 */
.L_x_17401:
        /* <DEDUP_REMOVED lines=40> */
.L_x_17425:
        /* <DEDUP_REMOVED lines=11> */
.L_x_17424:
        /* <DEDUP_REMOVED lines=20> */
.L_x_17427:
[----:B------:R-:W-:Y:S05]  /*3890*/  BSYNC.RECONVERGENT B2 ;  /* 0x0000000000027941 */ /* 0x000fea0003800200 */
.L_x_17426:
[----:B0-----:R-:W-:Y:S01]  /*38a0*/  LOP3.LUT R3, R4, 0x80000000, R25, 0xb8, !PT ;  /* 0x8000000004037812 */ /* 0x001fe200078eb819 */
[----:B------:R-:W-:Y:S01]  /*38b0*/  IMAD.MOV.U32 R2, RZ, RZ, R5 ;  /* 0x000000ffff027224 */ /* 0x000fe200078e0005 */
[----:B------:R-:W-:Y:S06]  /*38c0*/  BRA `(.L_x_17423) ;  /* 0x0000000000407947 */ /* 0x000fec0003800000 */
.L_x_17422:
        /* <DEDUP_REMOVED lines=16> */
.L_x_17423:
[----:B------:R-:W-:Y:S05]  /*39d0*/  BSYNC.RECONVERGENT B0 ;  /* 0x0000000000007941 */ /* 0x000fea0003800200 */
.L_x_17421:
        /* <DEDUP_REMOVED lines=28> */
.L_x_17429:
[----:B------:R-:W-:Y:S05]  /*3ba0*/  BSYNC.RECONVERGENT B2 ;  /* 0x0000000000027941 */ /* 0x000fea0003800200 */
.L_x_17428:
        /* <DEDUP_REMOVED lines=29> */
.L_x_17432:
[----:B------:R-:W-:Y:S05]  /*3d80*/  BSYNC.RECONVERGENT B2 ;  /* 0x0000000000027941 */ /* 0x000fea0003800200 */
.L_x_17431:
[----:B------:R-:W-:Y:S01]  /*3d90*/  LOP3.LUT R11, RZ, 0x80000000, R3, 0xb8, !PT ;  /* 0x80000000ff0b7812 */ /* 0x000fe200078eb803 */
[----:B------:R-:W-:Y:S01]  /*3da0*/  IMAD.MOV.U32 R10, RZ, RZ, RZ ;  /* 0x000000ffff0a7224 */ /* 0x000fe200078e00ff */
[----:B------:R-:W-:Y:S06]  /*3db0*/  BRA `(.L_x_17419) ;  /* 0x00000000008c7947 */ /* 0x000fec0003800000 */
.L_x_17430:
[----:B------:R-:W0:Y:S02]  /*3dc0*/  FRND.F64.FLOOR R2, R24 ;  /* 0x0000001800027313 */ /* 0x000e240000305800 */
[----:B0-----:R-:W-:Y:S02]  /*3dd0*/  DADD R4, R24, -R2 ;  /* 0x0000000018047229 */ /* 0x001fe40000000802 */
[----:B------:R-:W-:-:S06]  /*3de0*/  DADD R6, R2, 1 ;  /* 0x3ff0000002067429 */ /* 0x000fcc0000000000 */
[----:B------:R-:W-:-:S06]  /*3df0*/  DSETP.GT.AND P0, PT, R4, 0.5, PT ;  /* 0x3fe000000400742a */ /* 0x000fcc0003f04000 */
[----:B------:R-:W-:Y:S02]  /*3e00*/  FSEL R10, R6, R2, P0 ;  /* 0x00000002060a7208 */ /* 0x000fe40000000000 */
[----:B------:R-:W-:Y:S01]  /*3e10*/  FSEL R11, R7, R3, P0 ;  /* 0x00000003070b7208 */ /* 0x000fe20000000000 */
[----:B------:R-:W-:Y:S06]  /*3e20*/  BRA `(.L_x_17419) ;  /* 0x0000000000707947 */ /* 0x000fec0003800000 */
.L_x_17420:
        /* <DEDUP_REMOVED lines=25> */
.L_x_17434:
[----:B------:R-:W-:Y:S05]  /*3fc0*/  BSYNC.RECONVERGENT B2 ;  /* 0x0000000000027941 */ /* 0x000fea0003800200 */
.L_x_17433:
[----:B------:R-:W-:Y:S02]  /*3fd0*/  IMAD.MOV.U32 R10, RZ, RZ, R4 ;  /* 0x000000ffff0a7224 */ /* 0x000fe400078e0004 */
[----:B------:R-:W-:-:S07]  /*3fe0*/  IMAD.MOV.U32 R11, RZ, RZ, R5 ;  /* 0x000000ffff0b7224 */ /* 0x000fce00078e0005 */
.L_x_17419:
[----:B------:R-:W-:Y:S05]  /*3ff0*/  BSYNC.RECONVERGENT B1 ;  /* 0x0000000000017941 */ /* 0x000fea0003800200 */
.L_x_17418:
        /* <DEDUP_REMOVED lines=40> */
.L_x_17442:
        /* <DEDUP_REMOVED lines=11> */
.L_x_17441:
        /* <DEDUP_REMOVED lines=20> */
.L_x_17444:
[----:B------:R-:W-:Y:S05]  /*4470*/  BSYNC.RECONVERGENT B2 ;  /* 0x0000000000027941 */ /* 0x000fea0003800200 */
.L_x_17443:
[----:B0-----:R-:W-:Y:S01]  /*4480*/  LOP3.LUT R3, R4, 0x80000000, R25, 0xb8, !PT ;  /* 0x8000000004037812 */ /* 0x001fe200078eb819 */
[----:B------:R-:W-:Y:S01]  /*4490*/  IMAD.MOV.U32 R2, RZ, RZ, R5 ;  /* 0x000000ffff027224 */ /* 0x000fe200078e0005 */
[----:B------:R-:W-:Y:S06]  /*44a0*/  BRA `(.L_x_17440) ;  /* 0x0000000000407947 */ /* 0x000fec0003800000 */
.L_x_17439:
        /* <DEDUP_REMOVED lines=16> */
.L_x_17440:
[----:B------:R-:W-:Y:S05]  /*45b0*/  BSYNC.RECONVERGENT B0 ;  /* 0x0000000000007941 */ /* 0x000fea0003800200 */
.L_x_17438:
        /* <DEDUP_REMOVED lines=28> */
.L_x_17446:
[----:B------:R-:W-:Y:S05]  /*4780*/  BSYNC.RECONVERGENT B2 ;  /* 0x0000000000027941 */ /* 0x000fea0003800200 */
.L_x_17445:
        /* <DEDUP_REMOVED lines=29> */
.L_x_17449:
[----:B------:R-:W-:Y:S05]  /*4960*/  BSYNC.RECONVERGENT B2 ;  /* 0x0000000000027941 */ /* 0x000fea0003800200 */
.L_x_17448:
[----:B------:R-:W-:Y:S01]  /*4970*/  LOP3.LUT R13, RZ, 0x80000000, R3, 0xb8, !PT ;  /* 0x80000000ff0d7812 */ /* 0x000fe200078eb803 */
[----:B------:R-:W-:Y:S01]  /*4980*/  IMAD.MOV.U32 R12, RZ, RZ, RZ ;  /* 0x000000ffff0c7224 */ /* 0x000fe200078e00ff */
[----:B------:R-:W-:Y:S06]  /*4990*/  BRA `(.L_x_17436) ;  /* 0x00000000008c7947 */ /* 0x000fec0003800000 */
.L_x_17447:
[----:B------:R-:W0:Y:S02]  /*49a0*/  FRND.F64.FLOOR R2, R24 ;  /* 0x0000001800027313 */ /* 0x000e240000305800 */
[----:B0-----:R-:W-:Y:S02]  /*49b0*/  DADD R4, R24, -R2 ;  /* 0x0000000018047229 */ /* 0x001fe40000000802 */
[----:B------:R-:W-:-:S06]  /*49c0*/  DADD R6, R2, 1 ;  /* 0x3ff0000002067429 */ /* 0x000fcc0000000000 */
[----:B------:R-:W-:-:S06]  /*49d0*/  DSETP.GT.AND P0, PT, R4, 0.5, PT ;  /* 0x3fe000000400742a */ /* 0x000fcc0003f04000 */
[----:B------:R-:W-:Y:S02]  /*49e0*/  FSEL R12, R6, R2, P0 ;  /* 0x00000002060c7208 */ /* 0x000fe40000000000 */
[----:B------:R-:W-:Y:S01]  /*49f0*/  FSEL R13, R7, R3, P0 ;  /* 0x00000003070d7208 */ /* 0x000fe20000000000 */
[----:B------:R-:W-:Y:S06]  /*4a00*/  BRA `(.L_x_17436) ;  /* 0x0000000000707947 */ /* 0x000fec0003800000 */
.L_x_17437:
        /* <DEDUP_REMOVED lines=25> */
.L_x_17451:
[----:B------:R-:W-:Y:S05]  /*4ba0*/  BSYNC.RECONVERGENT B2 ;  /* 0x0000000000027941 */ /* 0x000fea0003800200 */
.L_x_17450:
[----:B------:R-:W-:Y:S02]  /*4bb0*/  IMAD.MOV.U32 R12, RZ, RZ, R4 ;  /* 0x000000ffff0c7224 */ /* 0x000fe400078e0004 */
[----:B------:R-:W-:-:S07]  /*4bc0*/  IMAD.MOV.U32 R13, RZ, RZ, R5 ;  /* 0x000000ffff0d7224 */ /* 0x000fce00078e0005 */
.L_x_17436:
[----:B------:R-:W-:Y:S05]  /*4bd0*/  BSYNC.RECONVERGENT B1 ;  /* 0x0000000000017941 */ /* 0x000fea0003800200 */
.L_x_17435:
        /* <DEDUP_REMOVED lines=40> */
.L_x_17459:
        /* <DEDUP_REMOVED lines=11> */
.L_x_17458:
        /* <DEDUP_REMOVED lines=20> */
.L_x_17461:
[----:B------:R-:W-:Y:S05]  /*5050*/  BSYNC.RECONVERGENT B2 ;  /* 0x0000000000027941 */ /* 0x000fea0003800200 */
.L_x_17460:
[----:B0-----:R-:W-:Y:S01]  /*5060*/  LOP3.LUT R3, R4, 0x80000000, R25, 0xb8, !PT ;  /* 0x8000000004037812 */ /* 0x001fe200078eb819 */
[----:B------:R-:W-:Y:S01]  /*5070*/  IMAD.MOV.U32 R2, RZ, RZ, R5 ;  /* 0x000000ffff027224 */ /* 0x000fe200078e0005 */
[----:B------:R-:W-:Y:S06]  /*5080*/  BRA `(.L_x_17457) ;  /* 0x0000000000407947 */ /* 0x000fec0003800000 */
.L_x_17456:
        /* <DEDUP_REMOVED lines=16> */
.L_x_17457:
[----:B------:R-:W-:Y:S05]  /*5190*/  BSYNC.RECONVERGENT B0 ;  /* 0x0000000000007941 */ /* 0x000fea0003800200 */
.L_x_17455:
        /* <DEDUP_REMOVED lines=28> */
.L_x_17463:
[----:B------:R-:W-:Y:S05]  /*5360*/  BSYNC.RECONVERGENT B2 ;  /* 0x0000000000027941 */ /* 0x000fea0003800200 */
.L_x_17462:
        /* <DEDUP_REMOVED lines=29> */
.L_x_17466:
[----:B------:R-:W-:Y:S05]  /*5540*/  BSYNC.RECONVERGENT B2 ;  /* 0x0000000000027941 */ /* 0x000fea0003800200 */
.L_x_17465:
[----:B------:R-:W-:Y:S01]  /*5550*/  LOP3.LUT R15, RZ, 0x80000000, R3, 0xb8, !PT ;  /* 0x80000000ff0f7812 */ /* 0x000fe200078eb803 */
[----:B------:R-:W-:Y:S01]  /*5560*/  IMAD.MOV.U32 R14, RZ, RZ, RZ ;  /* 0x000000ffff0e7224 */ /* 0x000fe200078e00ff */
[----:B------:R-:W-:Y:S06]  /*5570*/  BRA `(.L_x_17453) ;  /* 0x00000000008c7947 */ /* 0x000fec0003800000 */
.L_x_17464:
[----:B------:R-:W0:Y:S02]  /*5580*/  FRND.F64.FLOOR R2, R24 ;  /* 0x0000001800027313 */ /* 0x000e240000305800 */
[----:B0-----:R-:W-:Y:S02]  /*5590*/  DADD R4, R24, -R2 ;  /* 0x0000000018047229 */ /* 0x001fe40000000802 */
[----:B------:R-:W-:-:S06]  /*55a0*/  DADD R6, R2, 1 ;  /* 0x3ff0000002067429 */ /* 0x000fcc0000000000 */
[----:B------:R-:W-:-:S06]  /*55b0*/  DSETP.GT.AND P0, PT, R4, 0.5, PT ;  /* 0x3fe000000400742a */ /* 0x000fcc0003f04000 */
[----:B------:R-:W-:Y:S02]  /*55c0*/  FSEL R14, R6, R2, P0 ;  /* 0x00000002060e7208 */ /* 0x000fe40000000000 */
[----:B------:R-:W-:Y:S01]  /*55d0*/  FSEL R15, R7, R3, P0 ;  /* 0x00000003070f7208 */ /* 0x000fe20000000000 */
[----:B------:R-:W-:Y:S06]  /*55e0*/  BRA `(.L_x_17453) ;  /* 0x0000000000707947 */ /* 0x000fec0003800000 */
.L_x_17454:
        /* <DEDUP_REMOVED lines=25> */
.L_x_17468:
[----:B------:R-:W-:Y:S05]  /*5780*/  BSYNC.RECONVERGENT B2 ;  /* 0x0000000000027941 */ /* 0x000fea0003800200 */
.L_x_17467:
[----:B------:R-:W-:Y:S02]  /*5790*/  IMAD.MOV.U32 R14, RZ, RZ, R4 ;  /* 0x000000ffff0e7224 */ /* 0x000fe400078e0004 */
[----:B------:R-:W-:-:S07]  /*57a0*/  IMAD.MOV.U32 R15, RZ, RZ, R5 ;  /* 0x000000ffff0f7224 */ /* 0x000fce00078e0005 */
.L_x_17453:
[----:B------:R-:W-:Y:S05]  /*57b0*/  BSYNC.RECONVERGENT B1 ;  /* 0x0000000000017941 */ /* 0x000fea0003800200 */
.L_x_17452:
        /* <DEDUP_REMOVED lines=40> */
.L_x_17476:
        /* <DEDUP_REMOVED lines=11> */
.L_x_17475:
        /* <DEDUP_REMOVED lines=20> */
.L_x_17478:
[----:B------:R-:W-:Y:S05]  /*5c30*/  BSYNC.RECONVERGENT B2 ;  /* 0x0000000000027941 */ /* 0x000fea0003800200 */
.L_x_17477:
[----:B0-----:R-:W-:Y:S01]  /*5c40*/  LOP3.LUT R3, R4, 0x80000000, R25, 0xb8, !PT ;  /* 0x8000000004037812 */ /* 0x001fe200078eb819 */
[----:B------:R-:W-:Y:S01]  /*5c50*/  IMAD.MOV.U32 R2, RZ, RZ, R5 ;  /* 0x000000ffff027224 */ /* 0x000fe200078e0005 */
[----:B------:R-:W-:Y:S06]  /*5c60*/  BRA `(.L_x_17474) ;  /* 0x0000000000407947 */ /* 0x000fec0003800000 */
.L_x_17473:
        /* <DEDUP_REMOVED lines=16> */
.L_x_17474:
[----:B------:R-:W-:Y:S05]  /*5d70*/  BSYNC.RECONVERGENT B0 ;  /* 0x0000000000007941 */ /* 0x000fea0003800200 */
.L_x_17472:
        /* <DEDUP_REMOVED lines=28> */
.L_x_17480:
[----:B------:R-:W-:Y:S05]  /*5f40*/  BSYNC.RECONVERGENT B2 ;  /* 0x0000000000027941 */ /* 0x000fea0003800200 */
.L_x_17479:
        /* <DEDUP_REMOVED lines=29> */
.L_x_17483:
[----:B------:R-:W-:Y:S05]  /*6120*/  BSYNC.RECONVERGENT B2 ;  /* 0x0000000000027941 */ /* 0x000fea0003800200 */
.L_x_17482:
[----:B------:R-:W-:Y:S01]  /*6130*/  LOP3.LUT R5, RZ, 0x80000000, R3, 0xb8, !PT ;  /* 0x80000000ff057812 */ /* 0x000fe200078eb803 */
[----:B------:R-:W-:Y:S01]  /*6140*/  IMAD.MOV.U32 R4, RZ, RZ, RZ ;  /* 0x000000ffff047224 */ /* 0x000fe200078e00ff */
[----:B------:R-:W-:Y:S06]  /*6150*/  BRA `(.L_x_17470) ;  /* 0x0000000000847947 */ /* 0x000fec0003800000 */
.L_x_17481:
[----:B------:R-:W0:Y:S02]  /*6160*/  FRND.F64.FLOOR R2, R24 ;  /* 0x0000001800027313 */ /* 0x000e240000305800 */
[----:B0-----:R-:W-:Y:S02]  /*6170*/  DADD R4, R24, -R2 ;  /* 0x0000000018047229 */ /* 0x001fe40000000802 */
[----:B------:R-:W-:-:S06]  /*6180*/  DADD R6, R2, 1 ;  /* 0x3ff0000002067429 */ /* 0x000fcc0000000000 */
[----:B------:R-:W-:-:S06]  /*6190*/  DSETP.GT.AND P0, PT, R4, 0.5, PT ;  /* 0x3fe000000400742a */ /* 0x000fcc0003f04000 */
[----:B------:R-:W-:Y:S02]  /*61a0*/  FSEL R4, R6, R2, P0 ;  /* 0x0000000206047208 */ /* 0x000fe40000000000 */
[----:B------:R-:W-:Y:S01]  /*61b0*/  FSEL R5, R7, R3, P0 ;  /* 0x0000000307057208 */ /* 0x000fe20000000000 */
[----:B------:R-:W-:Y:S06]  /*61c0*/  BRA `(.L_x_17470) ;  /* 0x0000000000687947 */ /* 0x000fec0003800000 */
.L_x_17471:
        /* <DEDUP_REMOVED lines=25> */
.L_x_17484:
[----:B------:R-:W-:Y:S05]  /*6360*/  BSYNC.RECONVERGENT B2 ;  /* 0x0000000000027941 */ /* 0x000fea0003800200 */
.L_x_17470:
[----:B------:R-:W-:Y:S05]  /*6370*/  BSYNC.RECONVERGENT B1 ;  /* 0x0000000000017941 */ /* 0x000fea0003800200 */
.L_x_17469:
[----:B------:R-:W-:Y:S01]  /*6380*/  ISETP.GE.U32.AND P0, PT, R0, UR5, PT ;  /* 0x0000000500007c0c */ /* 0x000fe2000bf06070 */
[----:B------:R-:W-:Y:S04]  /*6390*/  BSSY.RECONVERGENT B0, `(.L_x_17485) ;  /* 0x0000033000007945 */ /* 0x000fe80003800200 */
[----:B------:R-:W-:Y:S08]  /*63a0*/  BSSY.RELIABLE B1, `(.L_x_17486) ;  /* 0x000002b000017945 */ /* 0x000ff00003800100 */
[----:B------:R-:W-:Y:S05]  /*63b0*/  @P0 BRA `(.L_x_17487) ;  /* 0x0000000000300947 */ /* 0x000fea0003800000 */
[----:B------:R-:W0:Y:S01]  /*63c0*/  LDC.64 R2, c[0x0][0x398] ;  /* 0x0000e600ff027b82 */ /* 0x000e220000000a00 */
[C---:B------:R-:W-:Y:S02]  /*63d0*/  VIADD R7, R0.reuse, UR4 ;  /* 0x0000000400077c36 */ /* 0x040fe40008000000 */
[----:B------:R-:W-:-:S05]  /*63e0*/  VIADD R0, R0, 0x80 ;  /* 0x0000008000007836 */ /* 0x000fca0000000000 */
[----:B------:R-:W-:Y:S01]  /*63f0*/  ISETP.GE.U32.AND P0, PT, R0, UR5, PT ;  /* 0x0000000500007c0c */ /* 0x000fe2000bf06070 */
[----:B0-----:R-:W-:-:S05]  /*6400*/  IMAD.WIDE.U32 R2, R7, 0x8, R2 ;  /* 0x0000000807027825 */ /* 0x001fca00078e0002 */
[----:B------:R0:W-:Y:S07]  /*6410*/  STG.E.64 desc[UR12][R2.64], R18 ;  /* 0x0000001202007986 */ /* 0x0001ee000c101b0c */
[----:B------:R-:W-:Y:S05]  /*6420*/  @P0 BRA `(.L_x_17488) ;  /* 0x0000000000300947 */ /* 0x000fea0003800000 */
[----:B0-----:R-:W0:Y:S01]  /*6430*/  LDC.64 R2, c[0x0][0x398] ;  /* 0x0000e600ff027b82 */ /* 0x001e220000000a00 */
[C---:B------:R-:W-:Y:S02]  /*6440*/  VIADD R7, R0.reuse, UR4 ;  /* 0x0000000400077c36 */ /* 0x040fe40008000000 */
[----:B------:R-:W-:Y:S02]  /*6450*/  VIADD R0, R0, 0x80 ;  /* 0x0000008000007836 */ /* 0x000fe40000000000 */
[----:B0-----:R-:W-:-:S05]  /*6460*/  IMAD.WIDE.U32 R2, R7, 0x8, R2 ;  /* 0x0000000807027825 */ /* 0x001fca00078e0002 */
[----:B-----5:R0:W-:Y:S02]  /*6470*/  STG.E.64 desc[UR12][R2.64], R22 ;  /* 0x0000001602007986 */ /* 0x0201e4000c101b0c */
.L_x_17487:
[----:B------:R-:W-:-:S13]  /*6480*/  ISETP.GE.U32.AND P0, PT, R0, UR5, PT ;  /* 0x0000000500007c0c */ /* 0x000fda000bf06070 */
[----:B------:R-:W-:Y:S05]  /*6490*/  @P0 BRA `(.L_x_17489) ;  /* 0x0000000000300947 */ /* 0x000fea0003800000 */
[----:B0-----:R-:W0:Y:S01]  /*64a0*/  LDC.64 R2, c[0x0][0x398] ;  /* 0x0000e600ff027b82 */ /* 0x001e220000000a00 */
[C---:B------:R-:W-:Y:S02]  /*64b0*/  VIADD R7, R0.reuse, UR4 ;  /* 0x0000000400077c36 */ /* 0x040fe40008000000 */
[----:B------:R-:W-:Y:S02]  /*64c0*/  VIADD R0, R0, 0x80 ;  /* 0x0000008000007836 */ /* 0x000fe40000000000 */
[----:B0-----:R-:W-:-:S05]  /*64d0*/  IMAD.WIDE.U32 R2, R7, 0x8, R2 ;  /* 0x0000000807027825 */ /* 0x001fca00078e0002 */
[----:B-----5:R1:W-:Y:S02]  /*64e0*/  STG.E.64 desc[UR12][R2.64], R20 ;  /* 0x0000001402007986 */ /* 0x0203e4000c101b0c */
.L_x_17488:
[----:B------:R-:W-:-:S13]  /*64f0*/  ISETP.GE.U32.AND P0, PT, R0, UR5, PT ;  /* 0x0000000500007c0c */ /* 0x000fda000bf06070 */
[----:B------:R-:W-:Y:S05]  /*6500*/  @P0 BRA `(.L_x_17490) ;  /* 0x0000000000300947 */ /* 0x000fea0003800000 */
[----:B01----:R-:W0:Y:S01]  /*6510*/  LDC.64 R2, c[0x0][0x398] ;  /* 0x0000e600ff027b82 */ /* 0x003e220000000a00 */
[C---:B------:R-:W-:Y:S02]  /*6520*/  VIADD R7, R0.reuse, UR4 ;  /* 0x0000000400077c36 */ /* 0x040fe40008000000 */
[----:B------:R-:W-:Y:S02]  /*6530*/  VIADD R0, R0, 0x80 ;  /* 0x0000008000007836 */ /* 0x000fe40000000000 */
[----:B0-----:R-:W-:-:S05]  /*6540*/  IMAD.WIDE.U32 R2, R7, 0x8, R2 ;  /* 0x0000000807027825 */ /* 0x001fca00078e0002 */
[----:B-----5:R1:W-:Y:S02]  /*6550*/  STG.E.64 desc[UR12][R2.64], R8 ;  /* 0x0000000802007986 */ /* 0x0203e4000c101b0c */
.L_x_17489:
[----:B------:R-:W-:-:S13]  /*6560*/  ISETP.GE.U32.AND P0, PT, R0, UR5, PT ;  /* 0x0000000500007c0c */ /* 0x000fda000bf06070 */
[----:B------:R-:W-:Y:S05]  /*6570*/  @P0 BRA `(.L_x_17491) ;  /* 0x0000000000340947 */ /* 0x000fea0003800000 */
[----:B01----:R-:W0:Y:S01]  /*6580*/  LDC.64 R2, c[0x0][0x398] ;  /* 0x0000e600ff027b82 */ /* 0x003e220000000a00 */
[C---:B------:R-:W-:Y:S02]  /*6590*/  VIADD R7, R0.reuse, UR4 ;  /* 0x0000000400077c36 */ /* 0x040fe40008000000 */
[----:B------:R-:W-:Y:S02]  /*65a0*/  VIADD R0, R0, 0x80 ;  /* 0x0000008000007836 */ /* 0x000fe40000000000 */
[----:B0-----:R-:W-:-:S05]  /*65b0*/  IMAD.WIDE.U32 R2, R7, 0x8, R2 ;  /* 0x0000000807027825 */ /* 0x001fca00078e0002 */
[----:B-----5:R2:W-:Y:S02]  /*65c0*/  STG.E.64 desc[UR12][R2.64], R10 ;  /* 0x0000000a02007986 */ /* 0x0205e4000c101b0c */
.L_x_17490:
[----:B------:R-:W-:-:S13]  /*65d0*/  ISETP.GE.U32.AND P0, PT, R0, UR5, PT ;  /* 0x0000000500007c0c */ /* 0x000fda000bf06070 */
[----:B------:R-:W-:Y:S05]  /*65e0*/  @P0 BREAK.RELIABLE B1 ;  /* 0x0000000000010942 */ /* 0x000fea0003800100 */
[----:B------:R-:W-:Y:S05]  /*65f0*/  @P0 BRA `(.L_x_17492) ;  /* 0x0000000000300947 */ /* 0x000fea0003800000 */
[----:B012---:R-:W0:Y:S01]  /*6600*/  LDC.64 R2, c[0x0][0x398] ;  /* 0x0000e600ff027b82 */ /* 0x007e220000000a00 */
[C---:B------:R-:W-:Y:S02]  /*6610*/  VIADD R7, R0.reuse, UR4 ;  /* 0x0000000400077c36 */ /* 0x040fe40008000000 */
[----:B------:R-:W-:Y:S02]  /*6620*/  VIADD R0, R0, 0x80 ;  /* 0x0000008000007836 */ /* 0x000fe40000000000 */
[----:B0-----:R-:W-:-:S05]  /*6630*/  IMAD.WIDE.U32 R2, R7, 0x8, R2 ;  /* 0x0000000807027825 */ /* 0x001fca00078e0002 */
[----:B-----5:R2:W-:Y:S02]  /*6640*/  STG.E.64 desc[UR12][R2.64], R12 ;  /* 0x0000000c02007986 */ /* 0x0205e4000c101b0c */
.L_x_17491:
[----:B------:R-:W-:Y:S05]  /*6650*/  BSYNC.RELIABLE B1 ;  /* 0x0000000000017941 */ /* 0x000fea0003800100 */
.L_x_17486:
[----:B------:R-:W-:-:S13]  /*6660*/  ISETP.GE.U32.AND P0, PT, R0, UR5, PT ;  /* 0x0000000500007c0c */ /* 0x000fda000bf06070 */
[----:B012---:R-:W0:Y:S01]  /*6670*/  @!P0 LDC.64 R2, c[0x0][0x398] ;  /* 0x0000e600ff028b82 */ /* 0x007e220000000a00 */
[C---:B------:R-:W-:Y:S02]  /*6680*/  @!P0 VIADD R7, R0.reuse, UR4 ;  /* 0x0000000400078c36 */ /* 0x040fe40008000000 */
[----:B------:R-:W-:Y:S02]  /*6690*/  @!P0 VIADD R0, R0, 0x80 ;  /* 0x0000008000008836 */ /* 0x000fe40000000000 */
[----:B0-----:R-:W-:-:S05]  /*66a0*/  @!P0 IMAD.WIDE.U32 R2, R7, 0x8, R2 ;  /* 0x0000000807028825 */ /* 0x001fca00078e0002 */
[----:B-----5:R3:W-:Y:S02]  /*66b0*/  @!P0 STG.E.64 desc[UR12][R2.64], R14 ;  /* 0x0000000e02008986 */ /* 0x0207e4000c101b0c */
.L_x_17492:
[----:B------:R-:W-:Y:S05]  /*66c0*/  BSYNC.RECONVERGENT B0 ;  /* 0x0000000000007941 */ /* 0x000fea0003800200 */
.L_x_17485:
[----:B------:R-:W-:Y:S05]  /*66d0*/  WARPSYNC.ALL ;  /* 0x0000000000007948 */ /* 0x000fea0003800000 */
[----:B------:R-:W-:-:S13]  /*66e0*/  ISETP.GE.U32.AND P0, PT, R0, UR5, PT ;  /* 0x0000000500007c0c */ /* 0x000fda000bf06070 */
[----:B------:R-:W-:Y:S05]  /*66f0*/  @P0 EXIT ;  /* 0x000000000000094d */ /* 0x000fea0003800000 */
[----:B0123--:R-:W0:Y:S01]  /*6700*/  LDC.64 R2, c[0x0][0x398] ;  /* 0x0000e600ff027b82 */ /* 0x00fe220000000a00 */
[----:B------:R-:W-:-:S04]  /*6710*/  VIADD R7, R0, UR4 ;  /* 0x0000000400077c36 */ /* 0x000fc80008000000 */
[----:B0-----:R-:W-:-:S05]  /*6720*/  IMAD.WIDE.U32 R2, R7, 0x8, R2 ;  /* 0x0000000807027825 */ /* 0x001fca00078e0002 */
[----:B------:R-:W-:Y:S01]  /*6730*/  STG.E.64 desc[UR12][R2.64], R4 ;  /* 0x0000000402007986 */ /* 0x000fe2000c101b0c */
[----:B------:R-:W-:Y:S05]  /*6740*/  EXIT ;  /* 0x000000000000794d */ /* 0x000fea0003800000 */
.L_x_17350:
[----:B------:R-:W0:Y:S01]  /*6750*/  S2R R0, SR_TID.X ;  /* 0x0000000000007919 */ /* 0x000e220000002100 */
[----:B------:R-:W1:Y:S01]  /*6760*/  LDCU.64 UR6, c[0x0][0x3a0] ;  /* 0x00007400ff0677ac */ /* 0x000e620008000a00 */
[----:B------:R-:W2:Y:S01]  /*6770*/  LDCU.64 UR8, c[0x0][0x390] ;  /* 0x00007200ff0877ac */ /* 0x000ea20008000a00 */
[----:B-1----:R-:W-:-:S06]  /*6780*/  UIMAD.WIDE.U32 UR6, UR4, 0x8, UR6 ;  /* 0x00000008040678a5 */ /* 0x002fcc000f8e0006 */
[----:B------:R-:W-:Y:S02]  /*6790*/  IMAD.U32 R2, RZ, RZ, UR6 ;  /* 0x00000006ff027e24 */ /* 0x000fe4000f8e00ff */
[----:B------:R-:W-:Y:S02]  /*67a0*/  IMAD.U32 R3, RZ, RZ, UR7 ;  /* 0x00000007ff037e24 */ /* 0x000fe4000f8e00ff */
[----:B0-----:R-:W-:-:S05]  /*67b0*/  IMAD.WIDE.U32 R2, R0, 0x10, R2 ;  /* 0x0000001000027825 */ /* 0x001fca00078e0002 */
[----:B------:R-:W3:Y:S04]  /*67c0*/  LDG.E.128 R8, desc[UR12][R2.64] ;  /* 0x0000000c02087981 */ /* 0x000ee8000c1e1d00 */
[----:B------:R0:W5:Y:S04]  /*67d0*/  LDG.E.128 R12, desc[UR12][R2.64+0x800] ;  /* 0x0008000c020c7981 */ /* 0x000168000c1e1d00 */
[----:B------:R0:W5:Y:S04]  /*67e0*/  LDG.E.128 R16, desc[UR12][R2.64+0x1000] ;  /* 0x0010000c02107981 */ /* 0x000168000c1e1d00 */
[----:B------:R0:W5:Y:S01]  /*67f0*/  LDG.E.128 R20, desc[UR12][R2.64+0x1800] ;  /* 0x0018000c02147981 */ /* 0x000162000c1e1d00 */
[----:B--2---:R-:W-:Y:S01]  /*6800*/  ULOP3.LUT UR7, UR9, 0x7fffffff, URZ, 0xc0, !UPT ;  /* 0x7fffffff09077892 */ /* 0x004fe2000f8ec0ff */
[----:B------:R-:W-:Y:S01]  /*6810*/  BSSY.RECONVERGENT B1, `(.L_x_17493) ;  /* 0x00000c2000017945 */ /* 0x000fe20003800200 */
[----:B------:R-:W-:-:S02]  /*6820*/  UMOV UR6, UR8 ;  /* 0x0000000800067c82 */ /* 0x000fc40008000000 */
[----:B------:R-:W-:Y:S01]  /*6830*/  IMAD.U32 R4, RZ, RZ, UR6 ;  /* 0x00000006ff047e24 */ /* 0x000fe2000f8e00ff */
[----:B------:R-:W-:Y:S02]  /*6840*/  USHF.R.U32.HI UR14, URZ, 0x14, UR7 ;  /* 0x00000014ff0e7899 */ /* 0x000fe40008011607 */
[----:B------:R-:W-:-:S06]  /*6850*/  IMAD.U32 R5, RZ, RZ, UR7 ;  /* 0x00000007ff057e24 */ /* 0x000fcc000f8e00ff */
[----:B------:R-:W-:-:S10]  /*6860*/  DMUL R4, R4, 1.80143985094819840000e+16 ;  /* 0x4350000004047828 */ /* 0x000fd40000000000 */
[----:B------:R-:W-:Y:S02]  /*6870*/  R2UR UR11, R5 ;  /* 0x00000000050b72ca */ /* 0x000fe400000e0000 */
[----:B------:R-:W-:-:S11]  /*6880*/  R2UR UR10, R4 ;  /* 0x00000000040a72ca */ /* 0x000fd600000e0000 */
[----:B------:R-:W-:-:S04]  /*6890*/  ULEA.HI UR5, UR11, UR14, URZ, 0xc ;  /* 0x0000000e0b057291 */ /* 0x000fc8000f8f60ff */
[----:B------:R-:W-:Y:S01]  /*68a0*/  UIADD3 UR5, UPT, UPT, UR5, -0x36, URZ ;  /* 0xffffffca05057890 */ /* 0x000fe2000fffe0ff */
[----:B---3--:R-:W-:-:S14]  /*68b0*/  DSETP.NEU.AND P0, PT, R8, RZ, PT ;  /* 0x000000ff0800722a */ /* 0x008fdc0003f0d000 */
[----:B0-----:R-:W-:Y:S05]  /*68c0*/  @P0 BRA `(.L_x_17494) ;  /* 0x0000000000740947 */ /* 0x001fea0003800000 */
[----:B------:R-:W0:Y:S01]  /*68d0*/  MUFU.RCP64H R3, R9 ;  /* 0x0000000900037308 */ /* 0x000e220000001800 */
[----:B------:R-:W-:Y:S01]  /*68e0*/  IMAD.MOV.U32 R2, RZ, RZ, 0x1 ;  /* 0x00000001ff027424 */ /* 0x000fe200078e00ff */
[----:B------:R-:W1:Y:S01]  /*68f0*/  LDCU.64 UR16, c[0x0][0x390] ;  /* 0x00007200ff1077ac */ /* 0x000e620008000a00 */
[----:B------:R-:W-:Y:S04]  /*6900*/  BSSY.RECONVERGENT B2, `(.L_x_17495) ;  /* 0x0000016000027945 */ /* 0x000fe80003800200 */
[----:B0-----:R-:W-:-:S08]  /*6910*/  DFMA R4, -R8, R2, 1 ;  /* 0x3ff000000804742b */ /* 0x001fd00000000102 */
[----:B------:R-:W-:-:S08]  /*6920*/  DFMA R4, R4, R4, R4 ;  /* 0x000000040404722b */ /* 0x000fd00000000004 */
[----:B------:R-:W-:-:S08]  /*6930*/  DFMA R4, R2, R4, R2 ;  /* 0x000000040204722b */ /* 0x000fd00000000002 */
[----:B------:R-:W-:-:S08]  /*6940*/  DFMA R2, -R8, R4, 1 ;  /* 0x3ff000000802742b */ /* 0x000fd00000000104 */
[----:B------:R-:W-:-:S08]  /*6950*/  DFMA R2, R4, R2, R4 ;  /* 0x000000020402722b */ /* 0x000fd00000000004 */
[----:B-1----:R-:W-:-:S08]  /*6960*/  DMUL R4, R2, UR16 ;  /* 0x0000001002047c28 */ /* 0x002fd00008000000 */
[----:B------:R-:W-:-:S08]  /*6970*/  DFMA R6, -R8, R4, UR16 ;  /* 0x0000001008067e2b */ /* 0x000fd00008000104 */
        /* <DEDUP_REMOVED lines=12> */
[----:B-----5:R-:W-:Y:S05]  /*6a40*/  CALL.REL.NOINC `($__internal_18_$__cuda_sm20_div_rn_f64_full) ;  /* 0x0000005c00187944 */ /* 0x020fea0003c00000 */
[----:B------:R-:W-:-:S07]  /*6a50*/  IMAD.MOV.U32 R5, RZ, RZ, R3 ;  /* 0x000000ffff057224 */ /* 0x000fce00078e0003 */
.L_x_17496:
[----:B------:R-:W-:Y:S05]  /*6a60*/  BSYNC.RECONVERGENT B2 ;  /* 0x0000000000027941 */ /* 0x000fea0003800200 */
.L_x_17495:
[----:B------:R-:W-:Y:S02]  /*6a70*/  IMAD.MOV.U32 R24, RZ, RZ, R4 ;  /* 0x000000ffff187224 */ /* 0x000fe400078e0004 */
[----:B------:R-:W-:Y:S01]  /*6a80*/  IMAD.MOV.U32 R25, RZ, RZ, R5 ;  /* 0x000000ffff197224 */ /* 0x000fe200078e0005 */
[----:B------:R-:W-:Y:S06]  /*6a90*/  BRA `(.L_x_17497) ;  /* 0x0000000800647947 */ /* 0x000fec0003800000 */
.L_x_17494:
        /* <DEDUP_REMOVED lines=24> */
.L_x_17499:
        /* <DEDUP_REMOVED lines=27> */
.L_x_17502:
        /* <DEDUP_REMOVED lines=11> */
.L_x_17501:
        /* <DEDUP_REMOVED lines=21> */
.L_x_17504:
[----:B------:R-:W-:Y:S05]  /*6fd0*/  BSYNC.RECONVERGENT B2 ;  /* 0x0000000000027941 */ /* 0x000fea0003800200 */
.L_x_17503:
[----:B------:R-:W-:-:S07]  /*6fe0*/  LOP3.LUT R7, R2, 0x80000000, R25, 0xb8, !PT ;  /* 0x8000000002077812 */ /* 0x000fce00078eb819 */
.L_x_17500:
[----:B------:R-:W-:Y:S05]  /*6ff0*/  BSYNC.RECONVERGENT B0 ;  /* 0x0000000000007941 */ /* 0x000fea0003800200 */
.L_x_17498:
        /* <DEDUP_REMOVED lines=26> */
[----:B-----5:R-:W-:Y:S05]  /*71a0*/  CALL.REL.NOINC `($__internal_18_$__cuda_sm20_div_rn_f64_full) ;  /* 0x0000005400407944 */ /* 0x020fea0003c00000 */
[----:B------:R-:W-:-:S07]  /*71b0*/  IMAD.MOV.U32 R5, RZ, RZ, R3 ;  /* 0x000000ffff057224 */ /* 0x000fce00078e0003 */
.L_x_17506:
[----:B------:R-:W-:Y:S05]  /*71c0*/  BSYNC.RECONVERGENT B2 ;  /* 0x0000000000027941 */ /* 0x000fea0003800200 */
.L_x_17505:
        /* <DEDUP_REMOVED lines=35> */
.L_x_17508:
[----:B------:R-:W-:Y:S05]  /*7400*/  BSYNC.RECONVERGENT B2 ;  /* 0x0000000000027941 */ /* 0x000fea0003800200 */
.L_x_17507:
[----:B------:R-:W-:Y:S01]  /*7410*/  LOP3.LUT R25, RZ, 0x80000000, R3, 0xb8, !PT ;  /* 0x80000000ff197812 */ /* 0x000fe200078eb803 */
[----:B------:R-:W-:-:S07]  /*7420*/  IMAD.MOV.U32 R24, RZ, RZ, RZ ;  /* 0x000000ffff187224 */ /* 0x000fce00078e00ff */
.L_x_17497:
[----:B------:R-:W-:Y:S05]  /*7430*/  BSYNC.RECONVERGENT B1 ;  /* 0x0000000000017941 */ /* 0x000fea0003800200 */
.L_x_17493:
[----:B------:R-:W-:Y:S01]  /*7440*/  DSETP.NEU.AND P0, PT, R10, RZ, PT ;  /* 0x000000ff0a00722a */ /* 0x000fe20003f0d000 */
[----:B------:R-:W-:-:S13]  /*7450*/  BSSY.RECONVERGENT B1, `(.L_x_17509) ;  /* 0x00000b9000017945 */ /* 0x000fda0003800200 */
        /* <DEDUP_REMOVED lines=35> */
.L_x_17515:
        /* <DEDUP_REMOVED lines=11> */
.L_x_17514:
        /* <DEDUP_REMOVED lines=20> */
.L_x_17517:
[----:B------:R-:W-:Y:S05]  /*7880*/  BSYNC.RECONVERGENT B2 ;  /* 0x0000000000027941 */ /* 0x000fea0003800200 */
.L_x_17516:
[----:B0-----:R-:W-:Y:S01]  /*7890*/  LOP3.LUT R3, R4, 0x80000000, R9, 0xb8, !PT ;  /* 0x8000000004037812 */ /* 0x001fe200078eb809 */
[----:B------:R-:W-:Y:S01]  /*78a0*/  IMAD.MOV.U32 R2, RZ, RZ, R5 ;  /* 0x000000ffff027224 */ /* 0x000fe200078e0005 */
[----:B------:R-:W-:Y:S06]  /*78b0*/  BRA `(.L_x_17513) ;  /* 0x0000000000407947 */ /* 0x000fec0003800000 */
.L_x_17512:
        /* <DEDUP_REMOVED lines=16> */
.L_x_17513:
[----:B------:R-:W-:Y:S05]  /*79c0*/  BSYNC.RECONVERGENT B0 ;  /* 0x0000000000007941 */ /* 0x000fea0003800200 */
.L_x_17511:
        /* <DEDUP_REMOVED lines=28> */
.L_x_17519:
[----:B------:R-:W-:Y:S05]  /*7b90*/  BSYNC.RECONVERGENT B2 ;  /* 0x0000000000027941 */ /* 0x000fea0003800200 */
.L_x_17518:
        /* <DEDUP_REMOVED lines=29> */
.L_x_17522:
[----:B------:R-:W-:Y:S05]  /*7d70*/  BSYNC.RECONVERGENT B2 ;  /* 0x0000000000027941 */ /* 0x000fea0003800200 */
.L_x_17521:
[----:B------:R-:W-:Y:S01]  /*7d80*/  LOP3.LUT R27, RZ, 0x80000000, R3, 0xb8, !PT ;  /* 0x80000000ff1b7812 */ /* 0x000fe200078eb803 */
[----:B------:R-:W-:Y:S01]  /*7d90*/  IMAD.MOV.U32 R26, RZ, RZ, RZ ;  /* 0x000000ffff1a7224 */ /* 0x000fe200078e00ff */
[----:B------:R-:W-:Y:S06]  /*7da0*/  BRA `(.L_x_17523) ;  /* 0x00000000008c7947 */ /* 0x000fec0003800000 */
.L_x_17520:
[----:B------:R-:W0:Y:S02]  /*7db0*/  FRND.F64.FLOOR R2, R8 ;  /* 0x0000000800027313 */ /* 0x000e240000305800 */
[----:B0-----:R-:W-:Y:S02]  /*7dc0*/  DADD R4, R8, -R2 ;  /* 0x0000000008047229 */ /* 0x001fe40000000802 */
[----:B------:R-:W-:-:S06]  /*7dd0*/  DADD R6, R2, 1 ;  /* 0x3ff0000002067429 */ /* 0x000fcc0000000000 */
[----:B------:R-:W-:-:S06]  /*7de0*/  DSETP.GT.AND P0, PT, R4, 0.5, PT ;  /* 0x3fe000000400742a */ /* 0x000fcc0003f04000 */
[----:B------:R-:W-:Y:S02]  /*7df0*/  FSEL R26, R6, R2, P0 ;  /* 0x00000002061a7208 */ /* 0x000fe40000000000 */
[----:B------:R-:W-:Y:S01]  /*7e00*/  FSEL R27, R7, R3, P0 ;  /* 0x00000003071b7208 */ /* 0x000fe20000000000 */
[----:B------:R-:W-:Y:S06]  /*7e10*/  BRA `(.L_x_17523) ;  /* 0x0000000000707947 */ /* 0x000fec0003800000 */
.L_x_17510:
        /* <DEDUP_REMOVED lines=25> */
.L_x_17525:
[----:B------:R-:W-:Y:S05]  /*7fb0*/  BSYNC.RECONVERGENT B2 ;  /* 0x0000000000027941 */ /* 0x000fea0003800200 */
.L_x_17524:
[----:B------:R-:W-:Y:S02]  /*7fc0*/  IMAD.MOV.U32 R26, RZ, RZ, R4 ;  /* 0x000000ffff1a7224 */ /* 0x000fe400078e0004 */
[----:B------:R-:W-:-:S07]  /*7fd0*/  IMAD.MOV.U32 R27, RZ, RZ, R5 ;  /* 0x000000ffff1b7224 */ /* 0x000fce00078e0005 */
.L_x_17523:
[----:B------:R-:W-:Y:S05]  /*7fe0*/  BSYNC.RECONVERGENT B1 ;  /* 0x0000000000017941 */ /* 0x000fea0003800200 */
.L_x_17509:
[----:B-----5:R-:W-:Y:S01]  /*7ff0*/  DSETP.NEU.AND P0, PT, R12, RZ, PT ;  /* 0x000000ff0c00722a */ /* 0x020fe20003f0d000 */
        /* <DEDUP_REMOVED lines=36> */
.L_x_17532:
        /* <DEDUP_REMOVED lines=11> */
.L_x_17531:
        /* <DEDUP_REMOVED lines=20> */
.L_x_17534:
[----:B------:R-:W-:Y:S05]  /*8430*/  BSYNC.RECONVERGENT B2 ;  /* 0x0000000000027941 */ /* 0x000fea0003800200 */
.L_x_17533:
[----:B0-----:R-:W-:Y:S01]  /*8440*/  LOP3.LUT R3, R4, 0x80000000, R9, 0xb8, !PT ;  /* 0x8000000004037812 */ /* 0x001fe200078eb809 */
[----:B------:R-:W-:Y:S01]  /*8450*/  IMAD.MOV.U32 R2, RZ, RZ, R5 ;  /* 0x000000ffff027224 */ /* 0x000fe200078e0005 */
[----:B------:R-:W-:Y:S06]  /*8460*/  BRA `(.L_x_17530) ;  /* 0x0000000000407947 */ /* 0x000fec0003800000 */
.L_x_17529:
        /* <DEDUP_REMOVED lines=16> */
.L_x_17530:
[----:B------:R-:W-:Y:S05]  /*8570*/  BSYNC.RECONVERGENT B0 ;  /* 0x0000000000007941 */ /* 0x000fea0003800200 */
.L_x_17528:
        /* <DEDUP_REMOVED lines=28> */
.L_x_17536:
[----:B------:R-:W-:Y:S05]  /*8740*/  BSYNC.RECONVERGENT B2 ;  /* 0x0000000000027941 */ /* 0x000fea0003800200 */
.L_x_17535:
        /* <DEDUP_REMOVED lines=29> */
.L_x_17539:
[----:B------:R-:W-:Y:S05]  /*8920*/  BSYNC.RECONVERGENT B2 ;  /* 0x0000000000027941 */ /* 0x000fea0003800200 */
.L_x_17538:
[----:B------:R-:W-:Y:S01]  /*8930*/  LOP3.LUT R9, RZ, 0x80000000, R3, 0xb8, !PT ;  /* 0x80000000ff097812 */ /* 0x000fe200078eb803 */
[----:B------:R-:W-:Y:S01]  /*8940*/  IMAD.MOV.U32 R8, RZ, RZ, RZ ;  /* 0x000000ffff087224 */ /* 0x000fe200078e00ff */
[----:B------:R-:W-:Y:S06]  /*8950*/  BRA `(.L_x_17540) ;  /* 0x00000000008c7947 */ /* 0x000fec0003800000 */
.L_x_17537:
[----:B------:R-:W0:Y:S02]  /*8960*/  FRND.F64.FLOOR R2, R8 ;  /* 0x0000000800027313 */ /* 0x000e240000305800 */
[----:B0-----:R-:W-:Y:S02]  /*8970*/  DADD R4, R8, -R2 ;  /* 0x0000000008047229 */ /* 0x001fe40000000802 */
[----:B------:R-:W-:-:S06]  /*8980*/  DADD R6, R2, 1 ;  /* 0x3ff0000002067429 */ /* 0x000fcc0000000000 */
[----:B------:R-:W-:-:S06]  /*8990*/  DSETP.GT.AND P0, PT, R4, 0.5, PT ;  /* 0x3fe000000400742a */ /* 0x000fcc0003f04000 */
[----:B------:R-:W-:Y:S02]  /*89a0*/  FSEL R8, R6, R2, P0 ;  /* 0x0000000206087208 */ /* 0x000fe40000000000 */
[----:B------:R-:W-:Y:S01]  /*89b0*/  FSEL R9, R7, R3, P0 ;  /* 0x0000000307097208 */ /* 0x000fe20000000000 */
[----:B------:R-:W-:Y:S06]  /*89c0*/  BRA `(.L_x_17540) ;  /* 0x0000000000707947 */ /* 0x000fec0003800000 */
.L_x_17527:
        /* <DEDUP_REMOVED lines=25> */
.L_x_17542:
[----:B------:R-:W-:Y:S05]  /*8b60*/  BSYNC.RECONVERGENT B2 ;  /* 0x0000000000027941 */ /* 0x000fea0003800200 */
.L_x_17541:
[----:B------:R-:W-:Y:S02]  /*8b70*/  IMAD.MOV.U32 R8, RZ, RZ, R4 ;  /* 0x000000ffff087224 */ /* 0x000fe400078e0004 */
[----:B------:R-:W-:-:S07]  /*8b80*/  IMAD.MOV.U32 R9, RZ, RZ, R5 ;  /* 0x000000ffff097224 */ /* 0x000fce00078e0005 */
.L_x_17540:
[----:B------:R-:W-:Y:S05]  /*8b90*/  BSYNC.RECONVERGENT B1 ;  /* 0x0000000000017941 */ /* 0x000fea0003800200 */
.L_x_17526:
        /* <DEDUP_REMOVED lines=37> */
.L_x_17549:
        /* <DEDUP_REMOVED lines=11> */
.L_x_17548:
        /* <DEDUP_REMOVED lines=20> */
.L_x_17551:
[----:B------:R-:W-:Y:S05]  /*8fe0*/  BSYNC.RECONVERGENT B2 ;  /* 0x0000000000027941 */ /* 0x000fea0003800200 */
.L_x_17550:
[----:B0-----:R-:W-:Y:S01]  /*8ff0*/  LOP3.LUT R3, R4, 0x80000000, R11, 0xb8, !PT ;  /* 0x8000000004037812 */ /* 0x001fe200078eb80b */
[----:B------:R-:W-:Y:S01]  /*9000*/  IMAD.MOV.U32 R2, RZ, RZ, R5 ;  /* 0x000000ffff027224 */ /* 0x000fe200078e0005 */
[----:B------:R-:W-:Y:S06]  /*9010*/  BRA `(.L_x_17547) ;  /* 0x0000000000407947 */ /* 0x000fec0003800000 */
.L_x_17546:
        /* <DEDUP_REMOVED lines=16> */
.L_x_17547:
[----:B------:R-:W-:Y:S05]  /*9120*/  BSYNC.RECONVERGENT B0 ;  /* 0x0000000000007941 */ /* 0x000fea0003800200 */
.L_x_17545:
        /* <DEDUP_REMOVED lines=28> */
.L_x_17553:
[----:B------:R-:W-:Y:S05]  /*92f0*/  BSYNC.RECONVERGENT B2 ;  /* 0x0000000000027941 */ /* 0x000fea0003800200 */
.L_x_17552:
        /* <DEDUP_REMOVED lines=29> */
.L_x_17556:
[----:B------:R-:W-:Y:S05]  /*94d0*/  BSYNC.RECONVERGENT B2 ;  /* 0x0000000000027941 */ /* 0x000fea0003800200 */
.L_x_17555:
[----:B------:R-:W-:Y:S01]  /*94e0*/  LOP3.LUT R11, RZ, 0x80000000, R3, 0xb8, !PT ;  /* 0x80000000ff0b7812 */ /* 0x000fe200078eb803 */
[----:B------:R-:W-:Y:S01]  /*94f0*/  IMAD.MOV.U32 R10, RZ, RZ, RZ ;  /* 0x000000ffff0a7224 */ /* 0x000fe200078e00ff */
[----:B------:R-:W-:Y:S06]  /*9500*/  BRA `(.L_x_17557) ;  /* 0x00000000008c7947 */ /* 0x000fec0003800000 */
.L_x_17554:
[----:B------:R-:W0:Y:S02]  /*9510*/  FRND.F64.FLOOR R2, R10 ;  /* 0x0000000a00027313 */ /* 0x000e240000305800 */
[----:B0-----:R-:W-:Y:S02]  /*9520*/  DADD R4, R10, -R2 ;  /* 0x000000000a047229 */ /* 0x001fe40000000802 */
[----:B------:R-:W-:-:S06]  /*9530*/  DADD R6, R2, 1 ;  /* 0x3ff0000002067429 */ /* 0x000fcc0000000000 */
[----:B------:R-:W-:-:S06]  /*9540*/  DSETP.GT.AND P0, PT, R4, 0.5, PT ;  /* 0x3fe000000400742a */ /* 0x000fcc0003f04000 */
[----:B------:R-:W-:Y:S02]  /*9550*/  FSEL R10, R6, R2, P0 ;  /* 0x00000002060a7208 */ /* 0x000fe40000000000 */
[----:B------:R-:W-:Y:S01]  /*9560*/  FSEL R11, R7, R3, P0 ;  /* 0x00000003070b7208 */ /* 0x000fe20000000000 */
[----:B------:R-:W-:Y:S06]  /*9570*/  BRA `(.L_x_17557) ;  /* 0x0000000000707947 */ /* 0x000fec0003800000 */
.L_x_17544:
        /* <DEDUP_REMOVED lines=25> */
.L_x_17559:
[----:B------:R-:W-:Y:S05]  /*9710*/  BSYNC.RECONVERGENT B2 ;  /* 0x0000000000027941 */ /* 0x000fea0003800200 */
.L_x_17558:
[----:B------:R-:W-:Y:S02]  /*9720*/  IMAD.MOV.U32 R10, RZ, RZ, R4 ;  /* 0x000000ffff0a7224 */ /* 0x000fe400078e0004 */
[----:B------:R-:W-:-:S07]  /*9730*/  IMAD.MOV.U32 R11, RZ, RZ, R5 ;  /* 0x000000ffff0b7224 */ /* 0x000fce00078e0005 */
.L_x_17557:
[----:B------:R-:W-:Y:S05]  /*9740*/  BSYNC.RECONVERGENT B1 ;  /* 0x0000000000017941 */ /* 0x000fea0003800200 */
.L_x_17543:
        /* <DEDUP_REMOVED lines=37> */
.L_x_17566:
        /* <DEDUP_REMOVED lines=11> */
.L_x_17565:
        /* <DEDUP_REMOVED lines=20> */
.L_x_17568:
[----:B------:R-:W-:Y:S05]  /*9b90*/  BSYNC.RECONVERGENT B2 ;  /* 0x0000000000027941 */ /* 0x000fea0003800200 */
.L_x_17567:
[----:B0-----:R-:W-:Y:S01]  /*9ba0*/  LOP3.LUT R3, R4, 0x80000000, R13, 0xb8, !PT ;  /* 0x8000000004037812 */ /* 0x001fe200078eb80d */
[----:B------:R-:W-:Y:S01]  /*9bb0*/  IMAD.MOV.U32 R2, RZ, RZ, R5 ;  /* 0x000000ffff027224 */ /* 0x000fe200078e0005 */
[----:B------:R-:W-:Y:S06]  /*9bc0*/  BRA `(.L_x_17564) ;  /* 0x0000000000407947 */ /* 0x000fec0003800000 */
.L_x_17563:
        /* <DEDUP_REMOVED lines=16> */
.L_x_17564:
[----:B------:R-:W-:Y:S05]  /*9cd0*/  BSYNC.RECONVERGENT B0 ;  /* 0x0000000000007941 */ /* 0x000fea0003800200 */
.L_x_17562:
        /* <DEDUP_REMOVED lines=28> */
.L_x_17570:
[----:B------:R-:W-:Y:S05]  /*9ea0*/  BSYNC.RECONVERGENT B2 ;  /* 0x0000000000027941 */ /* 0x000fea0003800200 */
.L_x_17569:
        /* <DEDUP_REMOVED lines=29> */
.L_x_17573:
[----:B------:R-:W-:Y:S05]  /*a080*/  BSYNC.RECONVERGENT B2 ;  /* 0x0000000000027941 */ /* 0x000fea0003800200 */
.L_x_17572:
[----:B------:R-:W-:Y:S01]  /*a090*/  LOP3.LUT R13, RZ, 0x80000000, R3, 0xb8, !PT ;  /* 0x80000000ff0d7812 */ /* 0x000fe200078eb803 */
[----:B------:R-:W-:Y:S01]  /*a0a0*/  IMAD.MOV.U32 R12, RZ, RZ, RZ ;  /* 0x000000ffff0c7224 */ /* 0x000fe200078e00ff */
[----:B------:R-:W-:Y:S06]  /*a0b0*/  BRA `(.L_x_17574) ;  /* 0x00000000008c7947 */ /* 0x000fec0003800000 */
.L_x_17571:
[----:B------:R-:W0:Y:S02]  /*a0c0*/  FRND.F64.FLOOR R2, R12 ;  /* 0x0000000c00027313 */ /* 0x000e240000305800 */
[----:B0-----:R-:W-:Y:S02]  /*a0d0*/  DADD R4, R12, -R2 ;  /* 0x000000000c047229 */ /* 0x001fe40000000802 */
[----:B------:R-:W-:-:S06]  /*a0e0*/  DADD R6, R2, 1 ;  /* 0x3ff0000002067429 */ /* 0x000fcc0000000000 */
[----:B------:R-:W-:-:S06]  /*a0f0*/  DSETP.GT.AND P0, PT, R4, 0.5, PT ;  /* 0x3fe000000400742a */ /* 0x000fcc0003f04000 */
[----:B------:R-:W-:Y:S02]  /*a100*/  FSEL R12, R6, R2, P0 ;  /* 0x00000002060c7208 */ /* 0x000fe40000000000 */
[----:B------:R-:W-:Y:S01]  /*a110*/  FSEL R13, R7, R3, P0 ;  /* 0x00000003070d7208 */ /* 0x000fe20000000000 */
[----:B------:R-:W-:Y:S06]  /*a120*/  BRA `(.L_x_17574) ;  /* 0x0000000000707947 */ /* 0x000fec0003800000 */
.L_x_17561:
        /* <DEDUP_REMOVED lines=25> */
.L_x_17576:
[----:B------:R-:W-:Y:S05]  /*a2c0*/  BSYNC.RECONVERGENT B2 ;  /* 0x0000000000027941 */ /* 0x000fea0003800200 */
.L_x_17575:
[----:B------:R-:W-:Y:S02]  /*a2d0*/  IMAD.MOV.U32 R12, RZ, RZ, R4 ;  /* 0x000000ffff0c7224 */ /* 0x000fe400078e0004 */
[----:B------:R-:W-:-:S07]  /*a2e0*/  IMAD.MOV.U32 R13, RZ, RZ, R5 ;  /* 0x000000ffff0d7224 */ /* 0x000fce00078e0005 */
.L_x_17574:
[----:B------:R-:W-:Y:S05]  /*a2f0*/  BSYNC.RECONVERGENT B1 ;  /* 0x0000000000017941 */ /* 0x000fea0003800200 */
.L_x_17560:
        /* <DEDUP_REMOVED lines=37> */
.L_x_17583:
        /* <DEDUP_REMOVED lines=11> */
.L_x_17582:
        /* <DEDUP_REMOVED lines=20> */
.L_x_17585:
[----:B------:R-:W-:Y:S05]  /*a740*/  BSYNC.RECONVERGENT B2 ;  /* 0x0000000000027941 */ /* 0x000fea0003800200 */
.L_x_17584:
[----:B0-----:R-:W-:Y:S01]  /*a750*/  LOP3.LUT R3, R4, 0x80000000, R15, 0xb8, !PT ;  /* 0x8000000004037812 */ /* 0x001fe200078eb80f */
[----:B------:R-:W-:Y:S01]  /*a760*/  IMAD.MOV.U32 R2, RZ, RZ, R5 ;  /* 0x000000ffff027224 */ /* 0x000fe200078e0005 */
[----:B------:R-:W-:Y:S06]  /*a770*/  BRA `(.L_x_17581) ;  /* 0x0000000000407947 */ /* 0x000fec0003800000 */
.L_x_17580:
        /* <DEDUP_REMOVED lines=16> */
.L_x_17581:
[----:B------:R-:W-:Y:S05]  /*a880*/  BSYNC.RECONVERGENT B0 ;  /* 0x0000000000007941 */ /* 0x000fea0003800200 */
.L_x_17579:
        /* <DEDUP_REMOVED lines=28> */
.L_x_17587:
[----:B------:R-:W-:Y:S05]  /*aa50*/  BSYNC.RECONVERGENT B2 ;  /* 0x0000000000027941 */ /* 0x000fea0003800200 */
.L_x_17586:
        /* <DEDUP_REMOVED lines=29> */
.L_x_17590:
[----:B------:R-:W-:Y:S05]  /*ac30*/  BSYNC.RECONVERGENT B2 ;  /* 0x0000000000027941 */ /* 0x000fea0003800200 */
.L_x_17589:
[----:B------:R-:W-:Y:S01]  /*ac40*/  LOP3.LUT R15, RZ, 0x80000000, R3, 0xb8, !PT ;  /* 0x80000000ff0f7812 */ /* 0x000fe200078eb803 */
[----:B------:R-:W-:Y:S01]  /*ac50*/  IMAD.MOV.U32 R14, RZ, RZ, RZ ;  /* 0x000000ffff0e7224 */ /* 0x000fe200078e00ff */
[----:B------:R-:W-:Y:S06]  /*ac60*/  BRA `(.L_x_17591) ;  /* 0x00000000008c7947 */ /* 0x000fec0003800000 */
.L_x_17588:
[----:B------:R-:W0:Y:S02]  /*ac70*/  FRND.F64.FLOOR R2, R14 ;  /* 0x0000000e00027313 */ /* 0x000e240000305800 */
[----:B0-----:R-:W-:Y:S02]  /*ac80*/  DADD R4, R14, -R2 ;  /* 0x000000000e047229 */ /* 0x001fe40000000802 */
[----:B------:R-:W-:-:S06]  /*ac90*/  DADD R6, R2, 1 ;  /* 0x3ff0000002067429 */ /* 0x000fcc0000000000 */
[----:B------:R-:W-:-:S06]  /*aca0*/  DSETP.GT.AND P0, PT, R4, 0.5, PT ;  /* 0x3fe000000400742a */ /* 0x000fcc0003f04000 */
[----:B------:R-:W-:Y:S02]  /*acb0*/  FSEL R14, R6, R2, P0 ;  /* 0x00000002060e7208 */ /* 0x000fe40000000000 */
[----:B------:R-:W-:Y:S01]  /*acc0*/  FSEL R15, R7, R3, P0 ;  /* 0x00000003070f7208 */ /* 0x000fe20000000000 */
[----:B------:R-:W-:Y:S06]  /*acd0*/  BRA `(.L_x_17591) ;  /* 0x0000000000707947 */ /* 0x000fec0003800000 */
.L_x_17578:
        /* <DEDUP_REMOVED lines=25> */
.L_x_17593:
[----:B------:R-:W-:Y:S05]  /*ae70*/  BSYNC.RECONVERGENT B2 ;  /* 0x0000000000027941 */ /* 0x000fea0003800200 */
.L_x_17592:
[----:B------:R-:W-:Y:S02]  /*ae80*/  IMAD.MOV.U32 R14, RZ, RZ, R4 ;  /* 0x000000ffff0e7224 */ /* 0x000fe400078e0004 */
[----:B------:R-:W-:-:S07]  /*ae90*/  IMAD.MOV.U32 R15, RZ, RZ, R5 ;  /* 0x000000ffff0f7224 */ /* 0x000fce00078e0005 */
.L_x_17591:
[----:B------:R-:W-:Y:S05]  /*aea0*/  BSYNC.RECONVERGENT B1 ;  /* 0x0000000000017941 */ /* 0x000fea0003800200 */
.L_x_17577:
        /* <DEDUP_REMOVED lines=37> */
.L_x_17600:
        /* <DEDUP_REMOVED lines=11> */
.L_x_17599:
        /* <DEDUP_REMOVED lines=20> */
.L_x_17602:
[----:B------:R-:W-:Y:S05]  /*b2f0*/  BSYNC.RECONVERGENT B2 ;  /* 0x0000000000027941 */ /* 0x000fea0003800200 */
.L_x_17601:
[----:B0-----:R-:W-:Y:S01]  /*b300*/  LOP3.LUT R3, R4, 0x80000000, R17, 0xb8, !PT ;  /* 0x8000000004037812 */ /* 0x001fe200078eb811 */
[----:B------:R-:W-:Y:S01]  /*b310*/  IMAD.MOV.U32 R2, RZ, RZ, R5 ;  /* 0x000000ffff027224 */ /* 0x000fe200078e0005 */
[----:B------:R-:W-:Y:S06]  /*b320*/  BRA `(.L_x_17598) ;  /* 0x0000000000407947 */ /* 0x000fec0003800000 */
.L_x_17597:
        /* <DEDUP_REMOVED lines=16> */
.L_x_17598:
[----:B------:R-:W-:Y:S05]  /*b430*/  BSYNC.RECONVERGENT B0 ;  /* 0x0000000000007941 */ /* 0x000fea0003800200 */
.L_x_17596:
        /* <DEDUP_REMOVED lines=28> */
.L_x_17604:
[----:B------:R-:W-:Y:S05]  /*b600*/  BSYNC.RECONVERGENT B2 ;  /* 0x0000000000027941 */ /* 0x000fea0003800200 */
.L_x_17603:
        /* <DEDUP_REMOVED lines=29> */
.L_x_17607:
[----:B------:R-:W-:Y:S05]  /*b7e0*/  BSYNC.RECONVERGENT B2 ;  /* 0x0000000000027941 */ /* 0x000fea0003800200 */
.L_x_17606:
[----:B------:R-:W-:Y:S01]  /*b7f0*/  LOP3.LUT R17, RZ, 0x80000000, R3, 0xb8, !PT ;  /* 0x80000000ff117812 */ /* 0x000fe200078eb803 */
[----:B------:R-:W-:Y:S01]  /*b800*/  IMAD.MOV.U32 R16, RZ, RZ, RZ ;  /* 0x000000ffff107224 */ /* 0x000fe200078e00ff */
[----:B------:R-:W-:Y:S06]  /*b810*/  BRA `(.L_x_17608) ;  /* 0x00000000008c7947 */ /* 0x000fec0003800000 */
.L_x_17605:
[----:B------:R-:W0:Y:S02]  /*b820*/  FRND.F64.FLOOR R2, R16 ;  /* 0x0000001000027313 */ /* 0x000e240000305800 */
[----:B0-----:R-:W-:Y:S02]  /*b830*/  DADD R4, R16, -R2 ;  /* 0x0000000010047229 */ /* 0x001fe40000000802 */
[----:B------:R-:W-:-:S06]  /*b840*/  DADD R6, R2, 1 ;  /* 0x3ff0000002067429 */ /* 0x000fcc0000000000 */
[----:B------:R-:W-:-:S06]  /*b850*/  DSETP.GT.AND P0, PT, R4, 0.5, PT ;  /* 0x3fe000000400742a */ /* 0x000fcc0003f04000 */
[----:B------:R-:W-:Y:S02]  /*b860*/  FSEL R16, R6, R2, P0 ;  /* 0x0000000206107208 */ /* 0x000fe40000000000 */
[----:B------:R-:W-:Y:S01]  /*b870*/  FSEL R17, R7, R3, P0 ;  /* 0x0000000307117208 */ /* 0x000fe20000000000 */
[----:B------:R-:W-:Y:S06]  /*b880*/  BRA `(.L_x_17608) ;  /* 0x0000000000707947 */ /* 0x000fec0003800000 */
.L_x_17595:
        /* <DEDUP_REMOVED lines=25> */
.L_x_17610:
[----:B------:R-:W-:Y:S05]  /*ba20*/  BSYNC.RECONVERGENT B2 ;  /* 0x0000000000027941 */ /* 0x000fea0003800200 */
.L_x_17609:
[----:B------:R-:W-:Y:S02]  /*ba30*/  IMAD.MOV.U32 R16, RZ, RZ, R4 ;  /* 0x000000ffff107224 */ /* 0x000fe400078e0004 */
[----:B------:R-:W-:-:S07]  /*ba40*/  IMAD.MOV.U32 R17, RZ, RZ, R5 ;  /* 0x000000ffff117224 */ /* 0x000fce00078e0005 */
.L_x_17608:
[----:B------:R-:W-:Y:S05]  /*ba50*/  BSYNC.RECONVERGENT B1 ;  /* 0x0000000000017941 */ /* 0x000fea0003800200 */
.L_x_17594:
        /* <DEDUP_REMOVED lines=37> */
.L_x_17617:
        /* <DEDUP_REMOVED lines=11> */
.L_x_17616:
        /* <DEDUP_REMOVED lines=20> */
.L_x_17619:
[----:B------:R-:W-:Y:S05]  /*bea0*/  BSYNC.RECONVERGENT B2 ;  /* 0x0000000000027941 */ /* 0x000fea0003800200 */
.L_x_17618:
[----:B0-----:R-:W-:Y:S01]  /*beb0*/  LOP3.LUT R3, R4, 0x80000000, R19, 0xb8, !PT ;  /* 0x8000000004037812 */ /* 0x001fe200078eb813 */
[----:B------:R-:W-:Y:S01]  /*bec0*/  IMAD.MOV.U32 R2, RZ, RZ, R5 ;  /* 0x000000ffff027224 */ /* 0x000fe200078e0005 */
[----:B------:R-:W-:Y:S06]  /*bed0*/  BRA `(.L_x_17615) ;  /* 0x0000000000407947 */ /* 0x000fec0003800000 */
.L_x_17614:
        /* <DEDUP_REMOVED lines=16> */
.L_x_17615:
[----:B------:R-:W-:Y:S05]  /*bfe0*/  BSYNC.RECONVERGENT B0 ;  /* 0x0000000000007941 */ /* 0x000fea0003800200 */
.L_x_17613:
        /* <DEDUP_REMOVED lines=28> */
.L_x_17621:
[----:B------:R-:W-:Y:S05]  /*c1b0*/  BSYNC.RECONVERGENT B2 ;  /* 0x0000000000027941 */ /* 0x000fea0003800200 */
.L_x_17620:
        /* <DEDUP_REMOVED lines=29> */
.L_x_17624:
[----:B------:R-:W-:Y:S05]  /*c390*/  BSYNC.RECONVERGENT B2 ;  /* 0x0000000000027941 */ /* 0x000fea0003800200 */
.L_x_17623:
[----:B------:R-:W-:Y:S01]  /*c3a0*/  LOP3.LUT R19, RZ, 0x80000000, R3, 0xb8, !PT ;  /* 0x80000000ff137812 */ /* 0x000fe200078eb803 */
[----:B------:R-:W-:Y:S01]  /*c3b0*/  IMAD.MOV.U32 R18, RZ, RZ, RZ ;  /* 0x000000ffff127224 */ /* 0x000fe200078e00ff */
[----:B------:R-:W-:Y:S06]  /*c3c0*/  BRA `(.L_x_17625) ;  /* 0x00000000008c7947 */ /* 0x000fec0003800000 */
.L_x_17622:
[----:B------:R-:W0:Y:S02]  /*c3d0*/  FRND.F64.FLOOR R2, R18 ;  /* 0x0000001200027313 */ /* 0x000e240000305800 */
[----:B0-----:R-:W-:Y:S02]  /*c3e0*/  DADD R4, R18, -R2 ;  /* 0x0000000012047229 */ /* 0x001fe40000000802 */
[----:B------:R-:W-:-:S06]  /*c3f0*/  DADD R6, R2, 1 ;  /* 0x3ff0000002067429 */ /* 0x000fcc0000000000 */
[----:B------:R-:W-:-:S06]  /*c400*/  DSETP.GT.AND P0, PT, R4, 0.5, PT ;  /* 0x3fe000000400742a */ /* 0x000fcc0003f04000 */
[----:B------:R-:W-:Y:S02]  /*c410*/  FSEL R18, R6, R2, P0 ;  /* 0x0000000206127208 */ /* 0x000fe40000000000 */
[----:B------:R-:W-:Y:S01]  /*c420*/  FSEL R19, R7, R3, P0 ;  /* 0x0000000307137208 */ /* 0x000fe20000000000 */
[----:B------:R-:W-:Y:S06]  /*c430*/  BRA `(.L_x_17625) ;  /* 0x0000000000707947 */ /* 0x000fec0003800000 */
.L_x_17612:
        /* <DEDUP_REMOVED lines=25> */
.L_x_17627:
[----:B------:R-:W-:Y:S05]  /*c5d0*/  BSYNC.RECONVERGENT B2 ;  /* 0x0000000000027941 */ /* 0x000fea0003800200 */
.L_x_17626:
[----:B------:R-:W-:Y:S02]  /*c5e0*/  IMAD.MOV.U32 R18, RZ, RZ, R4 ;  /* 0x000000ffff127224 */ /* 0x000fe400078e0004 */
[----:B------:R-:W-:-:S07]  /*c5f0*/  IMAD.MOV.U32 R19, RZ, RZ, R5 ;  /* 0x000000ffff137224 */ /* 0x000fce00078e0005 */
.L_x_17625:
[----:B------:R-:W-:Y:S05]  /*c600*/  BSYNC.RECONVERGENT B1 ;  /* 0x0000000000017941 */ /* 0x000fea0003800200 */
.L_x_17611:
[----:B------:R-:W0:Y:S02]  /*c610*/  LDCU.64 UR8, c[0x0][0x398] ;  /* 0x00007300ff0877ac */ /* 0x000e240008000a00 */
[----:B0-----:R-:W-:-:S06]  /*c620*/  UIMAD.WIDE.U32 UR8, UR4, 0x8, UR8 ;  /* 0x00000008040878a5 */ /* 0x001fcc000f8e0008 */
[----:B------:R-:W-:Y:S02]  /*c630*/  IMAD.U32 R2, RZ, RZ, UR8 ;  /* 0x00000008ff027e24 */ /* 0x000fe4000f8e00ff */
[----:B------:R-:W-:Y:S02]  /*c640*/  IMAD.U32 R3, RZ, RZ, UR9 ;  /* 0x00000009ff037e24 */ /* 0x000fe4000f8e00ff */
[----:B------:R-:W-:-:S05]  /*c650*/  IMAD.WIDE.U32 R2, R0, 0x10, R2 ;  /* 0x0000001000027825 */ /* 0x000fca00078e0002 */
[----:B------:R-:W-:Y:S04]  /*c660*/  STG.E.128 desc[UR12][R2.64], R24 ;  /* 0x0000001802007986 */ /* 0x000fe8000c101d0c */
[----:B------:R-:W-:Y:S04]  /*c670*/  STG.E.128 desc[UR12][R2.64+0x800], R8 ;  /* 0x0008000802007986 */ /* 0x000fe8000c101d0c */
[----:B------:R-:W-:Y:S04]  /*c680*/  STG.E.128 desc[UR12][R2.64+0x1000], R12 ;  /* 0x0010000c02007986 */ /* 0x000fe8000c101d0c */
[----:B------:R-:W-:Y:S01]  /*c690*/  STG.E.128 desc[UR12][R2.64+0x1800], R16 ;  /* 0x0018001002007986 */ /* 0x000fe2000c101d0c */
[----:B------:R-:W-:Y:S05]  /*c6a0*/  EXIT ;  /* 0x000000000000794d */ /* 0x000fea0003800000 */
        .weak           $__internal_18_$__cuda_sm20_div_rn_f64_full
        .type           $__internal_18_$__cuda_sm20_div_rn_f64_full,@function
        .size           $__internal_18_$__cuda_sm20_div_rn_f64_full,(.L_x_36967 - $__internal_18_$__cuda_sm20_div_rn_f64_full)
$__internal_18_$__cuda_sm20_div_rn_f64_full:
[C---:B------:R-:W-:Y:S01]  /*c6b0*/  FSETP.GEU.AND P2, PT, |R29|.reuse, 1.469367938527859385e-39, PT ;  /* 0x001000001d00780b */ /* 0x040fe20003f4e200 */
[----:B------:R-:W-:Y:S01]  /*c6c0*/  IMAD.MOV.U32 R33, RZ, RZ, R5 ;  /* 0x000000ffff217224 */ /* 0x000fe200078e0005 */
[C---:B------:R-:W-:Y:S01]  /*c6d0*/  LOP3.LUT R30, R29.reuse, 0x800fffff, RZ, 0xc0, !PT ;  /* 0x800fffff1d1e7812 */ /* 0x040fe200078ec0ff */
[----:B------:R-:W-:Y:S01]  /*c6e0*/  IMAD.MOV.U32 R34, RZ, RZ, 0x1 ;  /* 0x00000001ff227424 */ /* 0x000fe200078e00ff */
[----:B------:R-:W-:Y:S01]  /*c6f0*/  LOP3.LUT R6, R29, 0x7ff00000, RZ, 0xc0, !PT ;  /* 0x7ff000001d067812 */ /* 0x000fe200078ec0ff */
[----:B------:R-:W-:Y:S01]  /*c700*/  IMAD.MOV.U32 R32, RZ, RZ, R4 ;  /* 0x000000ffff207224 */ /* 0x000fe200078e0004 */
[----:B------:R-:W-:Y:S01]  /*c710*/  LOP3.LUT R31, R30, 0x3ff00000, RZ, 0xfc, !PT ;  /* 0x3ff000001e1f7812 */ /* 0x000fe200078efcff */
[----:B------:R-:W-:Y:S01]  /*c720*/  IMAD.MOV.U32 R30, RZ, RZ, R28 ;  /* 0x000000ffff1e7224 */ /* 0x000fe200078e001c */
[C---:B------:R-:W-:Y:S01]  /*c730*/  FSETP.GEU.AND P0, PT, |R33|.reuse, 1.469367938527859385e-39, PT ;  /* 0x001000002100780b */ /* 0x040fe20003f0e200 */
[----:B------:R-:W-:Y:S01]  /*c740*/  BSSY.RECONVERGENT B0, `(.L_x_17628) ;  /* 0x0000055000007945 */ /* 0x000fe20003800200 */
[----:B------:R-:W-:-:S03]  /*c750*/  LOP3.LUT R3, R33, 0x7ff00000, RZ, 0xc0, !PT ;  /* 0x7ff0000021037812 */ /* 0x000fc600078ec0ff */
[----:B------:R-:W-:Y:S01]  /*c760*/  @!P2 DMUL R30, R28, 8.98846567431157953865e+307 ;  /* 0x7fe000001c1ea828 */ /* 0x000fe20000000000 */
[----:B------:R-:W-:-:S05]  /*c770*/  ISETP.GE.U32.AND P4, PT, R3, R6, PT ;  /* 0x000000060300720c */ /* 0x000fca0003f86070 */
[----:B------:R-:W0:Y:S02]  /*c780*/  MUFU.RCP64H R35, R31 ;  /* 0x0000001f00237308 */ /* 0x000e240000001800 */
[----:B------:R-:W-:Y:S01]  /*c790*/  @!P0 LOP3.LUT R4, R29, 0x7ff00000, RZ, 0xc0, !PT ;  /* 0x7ff000001d048812 */ /* 0x000fe200078ec0ff */
[----:B------:R-:W-:Y:S01]  /*c7a0*/  @!P0 IMAD.MOV.U32 R40, RZ, RZ, RZ ;  /* 0x000000ffff288224 */ /* 0x000fe200078e00ff */
[----:B------:R-:W-:Y:S02]  /*c7b0*/  @!P2 LOP3.LUT R6, R31, 0x7ff00000, RZ, 0xc0, !PT ;  /* 0x7ff000001f06a812 */ /* 0x000fe400078ec0ff */
[----:B------:R-:W-:Y:S01]  /*c7c0*/  @!P0 ISETP.GE.U32.AND P3, PT, R3, R4, PT ;  /* 0x000000040300820c */ /* 0x000fe20003f66070 */
[----:B------:R-:W-:-:S05]  /*c7d0*/  IMAD.MOV.U32 R4, RZ, RZ, 0x1ca00000 ;  /* 0x1ca00000ff047424 */ /* 0x000fca00078e00ff */
[C---:B------:R-:W-:Y:S02]  /*c7e0*/  @!P0 SEL R7, R4.reuse, 0x63400000, !P3 ;  /* 0x6340000004078807 */ /* 0x040fe40005800000 */
[----:B------:R-:W-:Y:S02]  /*c7f0*/  SEL R5, R4, 0x63400000, !P4 ;  /* 0x6340000004057807 */ /* 0x000fe40006000000 */
[----:B------:R-:W-:Y:S01]  /*c800*/  @!P0 LOP3.LUT R7, R7, 0x80000000, R33, 0xf8, !PT ;  /* 0x8000000007078812 */ /* 0x000fe200078ef821 */
[----:B0-----:R-:W-:-:S03]  /*c810*/  DFMA R38, R34, -R30, 1 ;  /* 0x3ff000002226742b */ /* 0x001fc6000000081e */
[----:B------:R-:W-:-:S05]  /*c820*/  @!P0 LOP3.LUT R41, R7, 0x100000, RZ, 0xfc, !PT ;  /* 0x0010000007298812 */ /* 0x000fca00078efcff */
[----:B------:R-:W-:-:S08]  /*c830*/  DFMA R38, R38, R38, R38 ;  /* 0x000000262626722b */ /* 0x000fd00000000026 */
[----:B------:R-:W-:Y:S01]  /*c840*/  DFMA R38, R34, R38, R34 ;  /* 0x000000262226722b */ /* 0x000fe20000000022 */
[----:B------:R-:W-:Y:S01]  /*c850*/  LOP3.LUT R35, R5, 0x800fffff, R33, 0xf8, !PT ;  /* 0x800fffff05237812 */ /* 0x000fe200078ef821 */
[----:B------:R-:W-:Y:S02]  /*c860*/  IMAD.MOV.U32 R34, RZ, RZ, R32 ;  /* 0x000000ffff227224 */ /* 0x000fe400078e0020 */
[----:B------:R-:W-:-:S04]  /*c870*/  IMAD.MOV.U32 R5, RZ, RZ, R3 ;  /* 0x000000ffff057224 */ /* 0x000fc800078e0003 */
[----:B------:R-:W-:Y:S02]  /*c880*/  DFMA R36, R38, -R30, 1 ;  /* 0x3ff000002624742b */ /* 0x000fe4000000081e */
[----:B------:R-:W-:-:S06]  /*c890*/  @!P0 DFMA R34, R34, 2, -R40 ;  /* 0x400000002222882b */ /* 0x000fcc0000000828 */
[----:B------:R-:W-:-:S04]  /*c8a0*/  DFMA R38, R38, R36, R38 ;  /* 0x000000242626722b */ /* 0x000fc80000000026 */
[----:B------:R-:W-:-:S04]  /*c8b0*/  @!P0 LOP3.LUT R5, R35, 0x7ff00000, RZ, 0xc0, !PT ;  /* 0x7ff0000023058812 */ /* 0x000fc800078ec0ff */
[----:B------:R-:W-:Y:S01]  /*c8c0*/  DMUL R36, R38, R34 ;  /* 0x0000002226247228 */ /* 0x000fe20000000000 */
[----:B------:R-:W-:-:S05]  /*c8d0*/  VIADD R7, R5, 0xffffffff ;  /* 0xffffffff05077836 */ /* 0x000fca0000000000 */
[----:B------:R-:W-:Y:S01]  /*c8e0*/  ISETP.GT.U32.AND P0, PT, R7, 0x7feffffe, PT ;  /* 0x7feffffe0700780c */ /* 0x000fe20003f04070 */
[----:B------:R-:W-:Y:S01]  /*c8f0*/  VIADD R7, R6, 0xffffffff ;  /* 0xffffffff06077836 */ /* 0x000fe20000000000 */
[----:B------:R-:W-:-:S04]  /*c900*/  DFMA R40, R36, -R30, R34 ;  /* 0x8000001e2428722b */ /* 0x000fc80000000022 */
[----:B------:R-:W-:-:S04]  /*c910*/  ISETP.GT.U32.OR P0, PT, R7, 0x7feffffe, P0 ;  /* 0x7feffffe0700780c */ /* 0x000fc80000704470 */
[----:B------:R-:W-:-:S09]  /*c920*/  DFMA R36, R38, R40, R36 ;  /* 0x000000282624722b */ /* 0x000fd20000000024 */
[----:B------:R-:W-:Y:S05]  /*c930*/  @P0 BRA `(.L_x_17629) ;  /* 0x0000000000740947 */ /* 0x000fea0003800000 */
        /* <DEDUP_REMOVED lines=18> */
[----:B------:R-:W-:Y:S01]  /*ca60*/  IADD3 R4, PT, PT, -R4, -0x43300000, RZ ;  /* 0xbcd0000004047810 */ /* 0x000fe20007ffe1ff */
[----:B------:R-:W-:-:S06]  /*ca70*/  IMAD.MOV.U32 R6, RZ, RZ, RZ ;  /* 0x000000ffff067224 */ /* 0x000fcc00078e00ff */
[----:B------:R-:W-:Y:S02]  /*ca80*/  DFMA R6, R38, -R6, R36 ;  /* 0x800000062606722b */ /* 0x000fe40000000024 */
[----:B------:R-:W-:-:S08]  /*ca90*/  DMUL.RP R36, R36, R30 ;  /* 0x0000001e24247228 */ /* 0x000fd00000008000 */
[----:B------:R-:W-:Y:S02]  /*caa0*/  FSETP.NEU.AND P0, PT, |R7|, R4, PT ;  /* 0x000000040700720b */ /* 0x000fe40003f0d200 */
[----:B------:R-:W-:Y:S02]  /*cab0*/  LOP3.LUT R28, R37, R28, RZ, 0x3c, !PT ;  /* 0x0000001c251c7212 */ /* 0x000fe400078e3cff */
[----:B------:R-:W-:Y:S02]  /*cac0*/  FSEL R4, R36, R38, !P0 ;  /* 0x0000002624047208 */ /* 0x000fe40004000000 */
[----:B------:R-:W-:-:S03]  /*cad0*/  FSEL R5, R28, R39, !P0 ;  /* 0x000000271c057208 */ /* 0x000fc60004000000 */
[----:B------:R-:W-:Y:S02]  /*cae0*/  IMAD.MOV.U32 R38, RZ, RZ, R4 ;  /* 0x000000ffff267224 */ /* 0x000fe400078e0004 */
[----:B------:R-:W-:Y:S01]  /*caf0*/  IMAD.MOV.U32 R39, RZ, RZ, R5 ;  /* 0x000000ffff277224 */ /* 0x000fe200078e0005 */
[----:B------:R-:W-:Y:S06]  /*cb00*/  BRA `(.L_x_17630) ;  /* 0x0000000000607947 */ /* 0x000fec0003800000 */
.L_x_17629:
        /* <DEDUP_REMOVED lines=13> */
[----:B------:R-:W-:Y:S02]  /*cbe0*/  @!P0 IMAD.MOV.U32 R39, RZ, RZ, R29 ;  /* 0x000000ffff278224 */ /* 0x000fe400078e001d */
[----:B------:R-:W-:Y:S02]  /*cbf0*/  @P0 IMAD.MOV.U32 R38, RZ, RZ, RZ ;  /* 0x000000ffff260224 */ /* 0x000fe400078e00ff */
[----:B------:R-:W-:Y:S01]  /*cc00*/  @P0 IMAD.MOV.U32 R39, RZ, RZ, R3 ;  /* 0x000000ffff270224 */ /* 0x000fe200078e0003 */
[----:B------:R-:W-:Y:S06]  /*cc10*/  BRA `(.L_x_17630) ;  /* 0x00000000001c7947 */ /* 0x000fec0003800000 */
.L_x_17632:
[----:B------:R-:W-:Y:S01]  /*cc20*/  LOP3.LUT R3, R29, 0x80000, RZ, 0xfc, !PT ;  /* 0x000800001d037812 */ /* 0x000fe200078efcff */
[----:B------:R-:W-:-:S04]  /*cc30*/  IMAD.MOV.U32 R38, RZ, RZ, R28 ;  /* 0x000000ffff267224 */ /* 0x000fc800078e001c */
[----:B------:R-:W-:Y:S01]  /*cc40*/  IMAD.MOV.U32 R39, RZ, RZ, R3 ;  /* 0x000000ffff277224 */ /* 0x000fe200078e0003 */
[----:B------:R-:W-:Y:S06]  /*cc50*/  BRA `(.L_x_17630) ;  /* 0x00000000000c7947 */ /* 0x000fec0003800000 */
.L_x_17631:
[----:B------:R-:W-:Y:S01]  /*cc60*/  LOP3.LUT R3, R33, 0x80000, RZ, 0xfc, !PT ;  /* 0x0008000021037812 */ /* 0x000fe200078efcff */
[----:B------:R-:W-:-:S04]  /*cc70*/  IMAD.MOV.U32 R38, RZ, RZ, R32 ;  /* 0x000000ffff267224 */ /* 0x000fc800078e0020 */
[----:B------:R-:W-:-:S07]  /*cc80*/  IMAD.MOV.U32 R39, RZ, RZ, R3 ;  /* 0x000000ffff277224 */ /* 0x000fce00078e0003 */
.L_x_17630:
[----:B------:R-:W-:Y:S05]  /*cc90*/  BSYNC.RECONVERGENT B0 ;  /* 0x0000000000007941 */ /* 0x000fea0003800200 */
.L_x_17628:
[----:B------:R-:W-:Y:S02]  /*cca0*/  IMAD.MOV.U32 R6, RZ, RZ, R2 ;  /* 0x000000ffff067224 */ /* 0x000fe400078e0002 */
[----:B------:R-:W-:Y:S02]  /*ccb0*/  IMAD.MOV.U32 R7, RZ, RZ, 0x0 ;  /* 0x00000000ff077424 */ /* 0x000fe400078e00ff */
[----:B------:R-:W-:Y:S02]  /*ccc0*/  IMAD.MOV.U32 R4, RZ, RZ, R38 ;  /* 0x000000ffff047224 */ /* 0x000fe400078e0026 */
[----:B------:R-:W-:Y:S01]  /*ccd0*/  IMAD.MOV.U32 R3, RZ, RZ, R39 ;  /* 0x000000ffff037224 */ /* 0x000fe200078e0027 */
[----:B------:R-:W-:Y:S06]  /*cce0*/  RET.REL.NODEC R6 `(_ZN2at6native29vectorized_elementwise_kernelILi2ENS0_13AUnaryFunctorIdddZZZNS0_15binary_internal21div_floor_kernel_cudaERNS_18TensorIteratorBaseEENKUlvE1_clEvENKUlvE_clEvEUlddE_EESt5arrayIPcLm2EEEEviT0_T1_) ;  /* 0xffffff3006c47950 */ /* 0x000fec0003c3ffff */
.L_x_17633:
        /* <DEDUP_REMOVED lines=9> */
.L_x_36967:


//--------------------- .text._ZN2at6native29vectorized_elementwise_kernelILi4ENS0_13AUnaryFunctorIdddZZZNS0_15binary_internal21div_floor_kernel_cudaERNS_18TensorIteratorBaseEENKUlvE1_clEvENKUlvE_clEvEUlddE_EESt5arrayIPcLm2EEEEviT0_T1_ --------------------------
	.section	.text._ZN2at6native29vectorized_elementwise_kernelILi4ENS0_13AUnaryFunctorIdddZZZNS0_15binary_internal21div_floor_kernel_cudaERNS_18TensorIteratorBaseEENKUlvE1_clEvENKUlvE_clEvEUlddE_EESt5arrayIPcLm2EEEEviT0_T1_,"ax",@progbits
	.align	128
        .global         _ZN2at6native29vectorized_elementwise_kernelILi4ENS0_13AUnaryFunctorIdddZZZNS0_15binary_internal21div_floor_kernel_cudaERNS_18TensorIteratorBaseEENKUlvE1_clEvENKUlvE_clEvEUlddE_EESt5arrayIPcLm2EEEEviT0_T1_
        .type           _ZN2at6native29vectorized_elementwise_kernelILi4ENS0_13AUnaryFunctorIdddZZZNS0_15binary_internal21div_floor_kernel_cudaERNS_18TensorIteratorBaseEENKUlvE1_clEvENKUlvE_clEvEUlddE_EESt5arrayIPcLm2EEEEviT0_T1_,@function
        .size           _ZN2at6native29vectorized_elementwise_kernelILi4ENS0_13AUnaryFunctorIdddZZZNS0_15binary_internal21div_floor_kernel_cudaERNS_18TensorIteratorBaseEENKUlvE1_clEvENKUlvE_clEvEUlddE_EESt5arrayIPcLm2EEEEviT0_T1_,(.L_x_36968 - _ZN2at6native29vectorized_elementwise_kernelILi4ENS0_13AUnaryFunctorIdddZZZNS0_15binary_internal21div_floor_kernel_cudaERNS_18TensorIteratorBaseEENKUlvE1_clEvENKUlvE_clEvEUlddE_EESt5arrayIPcLm2EEEEviT0_T1_)
        .other          _ZN2at6native29vectorized_elementwise_kernelILi4ENS0_13AUnaryFunctorIdddZZZNS0_15binary_internal21div_floor_kernel_cudaERNS_18TensorIteratorBaseEENKUlvE1_clEvENKUlvE_clEvEUlddE_EESt5arrayIPcLm2EEEEviT0_T1_,@"STO_CUDA_ENTRY STV_DEFAULT"
_ZN2at6native29vectorized_elementwise_kernelILi4ENS0_13AUnaryFunctorIdddZZZNS0_15binary_internal21div_floor_kernel_cudaERNS_18TensorIteratorBaseEENKUlvE1_clEvENKUlvE_clEvEUlddE_EESt5arrayIPcLm2EEEEviT0_T1_:
.text._ZN2at6native29vectorized_elementwise_kernelILi4ENS0_13AUnaryFunctorIdddZZZNS0_15binary_internal21div_floor_kernel_cudaERNS_18TensorIteratorBaseEENKUlvE1_clEvENKUlvE_clEvEUlddE_EESt5arrayIPcLm2EEEEviT0_T1_:
        /* <DEDUP_REMOVED lines=104> */
[----:B------:R-:W-:Y:S05]  /*0680*/  CALL.REL.NOINC `($__internal_19_$__cuda_sm20_div_rn_f64_full) ;  /* 0x000000bc00f87944 */ /* 0x000fea0003c00000 */
[----:B------:R-:W-:-:S07]  /*0690*/  IMAD.MOV.U32 R5, RZ, RZ, R3 ;  /* 0x000000ffff057224 */ /* 0x000fce00078e0003 */
.L_x_17639:
[----:B------:R-:W-:Y:S05]  /*06a0*/  BSYNC.RECONVERGENT B2 ;  /* 0x0000000000027941 */ /* 0x000fea0003800200 */
.L_x_17638:
[----:B------:R-:W-:Y:S02]  /*06b0*/  IMAD.MOV.U32 R18, RZ, RZ, R4 ;  /* 0x000000ffff127224 */ /* 0x000fe400078e0004 */
[----:B------:R-:W-:Y:S01]  /*06c0*/  IMAD.MOV.U32 R19, RZ, RZ, R5 ;  /* 0x000000ffff137224 */ /* 0x000fe200078e0005 */
[----:B------:R-:W-:Y:S06]  /*06d0*/  BRA `(.L_x_17636) ;  /* 0x0000000800647947 */ /* 0x000fec0003800000 */
.L_x_17637:
        /* <DEDUP_REMOVED lines=24> */
.L_x_17641:
        /* <DEDUP_REMOVED lines=27> */
.L_x_17644:
        /* <DEDUP_REMOVED lines=11> */
.L_x_17643:
        /* <DEDUP_REMOVED lines=21> */
.L_x_17646:
[----:B------:R-:W-:Y:S05]  /*0c10*/  BSYNC.RECONVERGENT B2 ;  /* 0x0000000000027941 */ /* 0x000fea0003800200 */
.L_x_17645:
[----:B------:R-:W-:-:S07]  /*0c20*/  LOP3.LUT R7, R2, 0x80000000, R19, 0xb8, !PT ;  /* 0x8000000002077812 */ /* 0x000fce00078eb813 */
.L_x_17642:
[----:B------:R-:W-:Y:S05]  /*0c30*/  BSYNC.RECONVERGENT B0 ;  /* 0x0000000000007941 */ /* 0x000fea0003800200 */
.L_x_17640:
        /* <DEDUP_REMOVED lines=26> */
[----:B------:R-:W-:Y:S05]  /*0de0*/  CALL.REL.NOINC `($__internal_19_$__cuda_sm20_div_rn_f64_full) ;  /* 0x000000b800207944 */ /* 0x000fea0003c00000 */
[----:B------:R-:W-:-:S07]  /*0df0*/  IMAD.MOV.U32 R5, RZ, RZ, R3 ;  /* 0x000000ffff057224 */ /* 0x000fce00078e0003 */
.L_x_17648:
[----:B------:R-:W-:Y:S05]  /*0e00*/  BSYNC.RECONVERGENT B2 ;  /* 0x0000000000027941 */ /* 0x000fea0003800200 */
.L_x_17647:
        /* <DEDUP_REMOVED lines=35> */
.L_x_17650:
[----:B------:R-:W-:Y:S05]  /*1040*/  BSYNC.RECONVERGENT B2 ;  /* 0x0000000000027941 */ /* 0x000fea0003800200 */
.L_x_17649:
[----:B------:R-:W-:Y:S01]  /*1050*/  LOP3.LUT R19, RZ, 0x80000000, R3, 0xb8, !PT ;  /* 0x80000000ff137812 */ /* 0x000fe200078eb803 */
[----:B------:R-:W-:-:S07]  /*1060*/  IMAD.MOV.U32 R18, RZ, RZ, RZ ;  /* 0x000000ffff127224 */ /* 0x000fce00078e00ff */
.L_x_17636:
[----:B------:R-:W-:Y:S05]  /*1070*/  BSYNC.RECONVERGENT B1 ;  /* 0x0000000000017941 */ /* 0x000fea0003800200 */
.L_x_17635:
        /* <DEDUP_REMOVED lines=40> */
.L_x_17658:
        /* <DEDUP_REMOVED lines=11> */
.L_x_17657:
        /* <DEDUP_REMOVED lines=20> */
.L_x_17660:
[----:B------:R-:W-:Y:S05]  /*14f0*/  BSYNC.RECONVERGENT B2 ;  /* 0x0000000000027941 */ /* 0x000fea0003800200 */
.L_x_17659:
[----:B0-----:R-:W-:Y:S01]  /*1500*/  LOP3.LUT R3, R4, 0x80000000, R25, 0xb8, !PT ;  /* 0x8000000004037812 */ /* 0x001fe200078eb819 */
[----:B------:R-:W-:Y:S01]  /*1510*/  IMAD.MOV.U32 R2, RZ, RZ, R5 ;  /* 0x000000ffff027224 */ /* 0x000fe200078e0005 */
[----:B------:R-:W-:Y:S06]  /*1520*/  BRA `(.L_x_17656) ;  /* 0x0000000000407947 */ /* 0x000fec0003800000 */
.L_x_17655:
        /* <DEDUP_REMOVED lines=16> */
.L_x_17656:
[----:B------:R-:W-:Y:S05]  /*1630*/  BSYNC.RECONVERGENT B0 ;  /* 0x0000000000007941 */ /* 0x000fea0003800200 */
.L_x_17654:
        /* <DEDUP_REMOVED lines=28> */
.L_x_17662:
[----:B------:R-:W-:Y:S05]  /*1800*/  BSYNC.RECONVERGENT B2 ;  /* 0x0000000000027941 */ /* 0x000fea0003800200 */
.L_x_17661:
        /* <DEDUP_REMOVED lines=29> */
.L_x_17665:
[----:B------:R-:W-:Y:S05]  /*19e0*/  BSYNC.RECONVERGENT B2 ;  /* 0x0000000000027941 */ /* 0x000fea0003800200 */
.L_x_17664:
[----:B------:R-:W-:Y:S01]  /*19f0*/  LOP3.LUT R23, RZ, 0x80000000, R3, 0xb8, !PT ;  /* 0x80000000ff177812 */ /* 0x000fe200078eb803 */
[----:B------:R-:W-:Y:S01]  /*1a00*/  IMAD.MOV.U32 R22, RZ, RZ, RZ ;  /* 0x000000ffff167224 */ /* 0x000fe200078e00ff */
[----:B------:R-:W-:Y:S06]  /*1a10*/  BRA `(.L_x_17652) ;  /* 0x00000000008c7947 */ /* 0x000fec0003800000 */
.L_x_17663:
[----:B------:R-:W0:Y:S02]  /*1a20*/  FRND.F64.FLOOR R2, R24 ;  /* 0x0000001800027313 */ /* 0x000e240000305800 */
[----:B0-----:R-:W-:Y:S02]  /*1a30*/  DADD R4, R24, -R2 ;  /* 0x0000000018047229 */ /* 0x001fe40000000802 */
[----:B------:R-:W-:-:S06]  /*1a40*/  DADD R6, R2, 1 ;  /* 0x3ff0000002067429 */ /* 0x000fcc0000000000 */
[----:B------:R-:W-:-:S06]  /*1a50*/  DSETP.GT.AND P0, PT, R4, 0.5, PT ;  /* 0x3fe000000400742a */ /* 0x000fcc0003f04000 */
[----:B------:R-:W-:Y:S02]  /*1a60*/  FSEL R22, R6, R2, P0 ;  /* 0x0000000206167208 */ /* 0x000fe40000000000 */
[----:B------:R-:W-:Y:S01]  /*1a70*/  FSEL R23, R7, R3, P0 ;  /* 0x0000000307177208 */ /* 0x000fe20000000000 */
[----:B------:R-:W-:Y:S06]  /*1a80*/  BRA `(.L_x_17652) ;  /* 0x0000000000707947 */ /* 0x000fec0003800000 */
.L_x_17653:
        /* <DEDUP_REMOVED lines=25> */
.L_x_17667:
[----:B------:R-:W-:Y:S05]  /*1c20*/  BSYNC.RECONVERGENT B2 ;  /* 0x0000000000027941 */ /* 0x000fea0003800200 */
.L_x_17666:
[----:B------:R-:W-:Y:S02]  /*1c30*/  IMAD.MOV.U32 R22, RZ, RZ, R4 ;  /* 0x000000ffff167224 */ /* 0x000fe400078e0004 */
[----:B------:R-:W-:-:S07]  /*1c40*/  IMAD.MOV.U32 R23, RZ, RZ, R5 ;  /* 0x000000ffff177224 */ /* 0x000fce00078e0005 */
.L_x_17652:
[----:B------:R-:W-:Y:S05]  /*1c50*/  BSYNC.RECONVERGENT B1 ;  /* 0x0000000000017941 */ /* 0x000fea0003800200 */
.L_x_17651:
        /* <DEDUP_REMOVED lines=40> */
.L_x_17675:
        /* <DEDUP_REMOVED lines=11> */
.L_x_17674:
        /* <DEDUP_REMOVED lines=20> */
.L_x_17677:
[----:B------:R-:W-:Y:S05]  /*20d0*/  BSYNC.RECONVERGENT B2 ;  /* 0x0000000000027941 */ /* 0x000fea0003800200 */
.L_x_17676:
[----:B0-----:R-:W-:Y:S01]  /*20e0*/  LOP3.LUT R3, R4, 0x80000000, R25, 0xb8, !PT ;  /* 0x8000000004037812 */ /* 0x001fe200078eb819 */
[----:B------:R-:W-:Y:S01]  /*20f0*/  IMAD.MOV.U32 R2, RZ, RZ, R5 ;  /* 0x000000ffff027224 */ /* 0x000fe200078e0005 */
[----:B------:R-:W-:Y:S06]  /*2100*/  BRA `(.L_x_17673) ;  /* 0x0000000000407947 */ /* 0x000fec0003800000 */
.L_x_17672:
        /* <DEDUP_REMOVED lines=16> */
.L_x_17673:
[----:B------:R-:W-:Y:S05]  /*2210*/  BSYNC.RECONVERGENT B0 ;  /* 0x0000000000007941 */ /* 0x000fea0003800200 */
.L_x_17671:
        /* <DEDUP_REMOVED lines=28> */
.L_x_17679:
[----:B------:R-:W-:Y:S05]  /*23e0*/  BSYNC.RECONVERGENT B2 ;  /* 0x0000000000027941 */ /* 0x000fea0003800200 */
.L_x_17678:
        /* <DEDUP_REMOVED lines=29> */
.L_x_17682:
[----:B------:R-:W-:Y:S05]  /*25c0*/  BSYNC.RECONVERGENT B2 ;  /* 0x0000000000027941 */ /* 0x000fea0003800200 */
.L_x_17681:
[----:B------:R-:W-:Y:S01]  /*25d0*/  LOP3.LUT R21, RZ, 0x80000000, R3, 0xb8, !PT ;  /* 0x80000000ff157812 */ /* 0x000fe200078eb803 */
[----:B------:R-:W-:Y:S01]  /*25e0*/  IMAD.MOV.U32 R20, RZ, RZ, RZ ;  /* 0x000000ffff147224 */ /* 0x000fe200078e00ff */
[----:B------:R-:W-:Y:S06]  /*25f0*/  BRA `(.L_x_17669) ;  /* 0x00000000008c7947 */ /* 0x000fec0003800000 */
.L_x_17680:
[----:B------:R-:W0:Y:S02]  /*2600*/  FRND.F64.FLOOR R2, R24 ;  /* 0x0000001800027313 */ /* 0x000e240000305800 */
[----:B0-----:R-:W-:Y:S02]  /*2610*/  DADD R4, R24, -R2 ;  /* 0x0000000018047229 */ /* 0x001fe40000000802 */
[----:B------:R-:W-:-:S06]  /*2620*/  DADD R6, R2, 1 ;  /* 0x3ff0000002067429 */ /* 0x000fcc0000000000 */
[----:B------:R-:W-:-:S06]  /*2630*/  DSETP.GT.AND P0, PT, R4, 0.5, PT ;  /* 0x3fe000000400742a */ /* 0x000fcc0003f04000 */
[----:B------:R-:W-:Y:S02]  /*2640*/  FSEL R20, R6, R2, P0 ;  /* 0x0000000206147208 */ /* 0x000fe40000000000 */
[----:B------:R-:W-:Y:S01]  /*2650*/  FSEL R21, R7, R3, P0 ;  /* 0x0000000307157208 */ /* 0x000fe20000000000 */
[----:B------:R-:W-:Y:S06]  /*2660*/  BRA `(.L_x_17669) ;  /* 0x0000000000707947 */ /* 0x000fec0003800000 */
.L_x_17670:
        /* <DEDUP_REMOVED lines=25> */
.L_x_17684:
[----:B------:R-:W-:Y:S05]  /*2800*/  BSYNC.RECONVERGENT B2 ;  /* 0x0000000000027941 */ /* 0x000fea0003800200 */
.L_x_17683:
[----:B------:R-:W-:Y:S02]  /*2810*/  IMAD.MOV.U32 R20, RZ, RZ, R4 ;  /* 0x000000ffff147224 */ /* 0x000fe400078e0004 */
[----:B------:R-:W-:-:S07]  /*2820*/  IMAD.MOV.U32 R21, RZ, RZ, R5 ;  /* 0x000000ffff157224 */ /* 0x000fce00078e0005 */
.L_x_17669:
[----:B------:R-:W-:Y:S05]  /*2830*/  BSYNC.RECONVERGENT B1 ;  /* 0x0000000000017941 */ /* 0x000fea0003800200 */
.L_x_17668:
        /* <DEDUP_REMOVED lines=40> */
.L_x_17692:
        /* <DEDUP_REMOVED lines=11> */
.L_x_17691:
        /* <DEDUP_REMOVED lines=20> */
.L_x_17694:
[----:B------:R-:W-:Y:S05]  /*2cb0*/  BSYNC.RECONVERGENT B2 ;  /* 0x0000000000027941 */ /* 0x000fea0003800200 */
.L_x_17693:
[----:B0-----:R-:W-:Y:S01]  /*2cc0*/  LOP3.LUT R3, R4, 0x80000000, R25, 0xb8, !PT ;  /* 0x8000000004037812 */ /* 0x001fe200078eb819 */
[----:B------:R-:W-:Y:S01]  /*2cd0*/  IMAD.MOV.U32 R2, RZ, RZ, R5 ;  /* 0x000000ffff027224 */ /* 0x000fe200078e0005 */
[----:B------:R-:W-:Y:S06]  /*2ce0*/  BRA `(.L_x_17690) ;  /* 0x0000000000407947 */ /* 0x000fec0003800000 */
.L_x_17689:
        /* <DEDUP_REMOVED lines=16> */
.L_x_17690:
[----:B------:R-:W-:Y:S05]  /*2df0*/  BSYNC.RECONVERGENT B0 ;  /* 0x0000000000007941 */ /* 0x000fea0003800200 */
.L_x_17688:
        /* <DEDUP_REMOVED lines=28> */
.L_x_17696:
[----:B------:R-:W-:Y:S05]  /*2fc0*/  BSYNC.RECONVERGENT B2 ;  /* 0x0000000000027941 */ /* 0x000fea0003800200 */
.L_x_17695:
        /* <DEDUP_REMOVED lines=29> */
.L_x_17699:
[----:B------:R-:W-:Y:S05]  /*31a0*/  BSYNC.RECONVERGENT B2 ;  /* 0x0000000000027941 */ /* 0x000fea0003800200 */
.L_x_17698:
[----:B------:R-:W-:Y:S01]  /*31b0*/  LOP3.LUT R9, RZ, 0x80000000, R3, 0xb8, !PT ;  /* 0x80000000ff097812 */ /* 0x000fe200078eb803 */
[----:B------:R-:W-:Y:S01]  /*31c0*/  IMAD.MOV.U32 R8, RZ, RZ, RZ ;  /* 0x000000ffff087224 */ /* 0x000fe200078e00ff */
[----:B------:R-:W-:Y:S06]  /*31d0*/  BRA `(.L_x_17686) ;  /* 0x00000000008c7947 */ /* 0x000fec0003800000 */
.L_x_17697:
[----:B------:R-:W0:Y:S02]  /*31e0*/  FRND.F64.FLOOR R2, R24 ;  /* 0x0000001800027313 */ /* 0x000e240000305800 */
[----:B0-----:R-:W-:Y:S02]  /*31f0*/  DADD R4, R24, -R2 ;  /* 0x0000000018047229 */ /* 0x001fe40000000802 */
[----:B------:R-:W-:-:S06]  /*3200*/  DADD R6, R2, 1 ;  /* 0x3ff0000002067429 */ /* 0x000fcc0000000000 */
[----:B------:R-:W-:-:S06]  /*3210*/  DSETP.GT.AND P0, PT, R4, 0.5, PT ;  /* 0x3fe000000400742a */ /* 0x000fcc0003f04000 */
[----:B------:R-:W-:Y:S02]  /*3220*/  FSEL R8, R6, R2, P0 ;  /* 0x0000000206087208 */ /* 0x000fe40000000000 */
[----:B------:R-:W-:Y:S01]  /*3230*/  FSEL R9, R7, R3, P0 ;  /* 0x0000000307097208 */ /* 0x000fe20000000000 */
[----:B------:R-:W-:Y:S06]  /*3240*/  BRA `(.L_x_17686) ;  /* 0x0000000000707947 */ /* 0x000fec0003800000 */
.L_x_17687:
        /* <DEDUP_REMOVED lines=25> */
.L_x_17701:
[----:B------:R-:W-:Y:S05]  /*33e0*/  BSYNC.RECONVERGENT B2 ;  /* 0x0000000000027941 */ /* 0x000fea0003800200 */
.L_x_17700:
[----:B------:R-:W-:Y:S02]  /*33f0*/  IMAD.MOV.U32 R8, RZ, RZ, R4 ;  /* 0x000000ffff087224 */ /* 0x000fe400078e0004 */
[----:B------:R-:W-:-:S07]  /*3400*/  IMAD.MOV.U32 R9, RZ, RZ, R5 ;  /* 0x000000ffff097224 */ /* 0x000fce00078e0005 */
.L_x_17686:
[----:B------:R-:W-:Y:S05]  /*3410*/  BSYNC.RECONVERGENT B1 ;  /* 0x0000000000017941 */ /* 0x000fea0003800200 */
.L_x_17685:
        /* <DEDUP_REMOVED lines=40> */
.L_x_17709:
        /* <DEDUP_REMOVED lines=11> */
.L_x_17708:
        /* <DEDUP_REMOVED lines=20> */
.L_x_17711:
[----:B------:R-:W-:Y:S05]  /*3890*/  BSYNC.RECONVERGENT B2 ;  /* 0x0000000000027941 */ /* 0x000fea0003800200 */
.L_x_17710:
[----:B0-----:R-:W-:Y:S01]  /*38a0*/  LOP3.LUT R3, R4, 0x80000000, R25, 0xb8, !PT ;  /* 0x8000000004037812 */ /* 0x001fe200078eb819 */
[----:B------:R-:W-:Y:S01]  /*38b0*/  IMAD.MOV.U32 R2, RZ, RZ, R5 ;  /* 0x000000ffff027224 */ /* 0x000fe200078e0005 */
[----:B------:R-:W-:Y:S06]  /*38c0*/  BRA `(.L_x_17707) ;  /* 0x0000000000407947 */ /* 0x000fec0003800000 */
.L_x_17706:
        /* <DEDUP_REMOVED lines=16> */
.L_x_17707:
[----:B------:R-:W-:Y:S05]  /*39d0*/  BSYNC.RECONVERGENT B0 ;  /* 0x0000000000007941 */ /* 0x000fea0003800200 */
.L_x_17705:
        /* <DEDUP_REMOVED lines=28> */
.L_x_17713:
[----:B------:R-:W-:Y:S05]  /*3ba0*/  BSYNC.RECONVERGENT B2 ;  /* 0x0000000000027941 */ /* 0x000fea0003800200 */
.L_x_17712:
        /* <DEDUP_REMOVED lines=29> */
.L_x_17716:
[----:B------:R-:W-:Y:S05]  /*3d80*/  BSYNC.RECONVERGENT B2 ;  /* 0x0000000000027941 */ /* 0x000fea0003800200 */
.L_x_17715:
[----:B------:R-:W-:Y:S01]  /*3d90*/  LOP3.LUT R11, RZ, 0x80000000, R3, 0xb8, !PT ;  /* 0x80000000ff0b7812 */ /* 0x000fe200078eb803 */
[----:B------:R-:W-:Y:S01]  /*3da0*/  IMAD.MOV.U32 R10, RZ, RZ, RZ ;  /* 0x000000ffff0a7224 */ /* 0x000fe200078e00ff */
[----:B------:R-:W-:Y:S06]  /*3db0*/  BRA `(.L_x_17703) ;  /* 0x00000000008c7947 */ /* 0x000fec0003800000 */
.L_x_17714:
[----:B------:R-:W0:Y:S02]  /*3dc0*/  FRND.F64.FLOOR R2, R24 ;  /* 0x0000001800027313 */ /* 0x000e240000305800 */
[----:B0-----:R-:W-:Y:S02]  /*3dd0*/  DADD R4, R24, -R2 ;  /* 0x0000000018047229 */ /* 0x001fe40000000802 */
[----:B------:R-:W-:-:S06]  /*3de0*/  DADD R6, R2, 1 ;  /* 0x3ff0000002067429 */ /* 0x000fcc0000000000 */
[----:B------:R-:W-:-:S06]  /*3df0*/  DSETP.GT.AND P0, PT, R4, 0.5, PT ;  /* 0x3fe000000400742a */ /* 0x000fcc0003f04000 */
[----:B------:R-:W-:Y:S02]  /*3e00*/  FSEL R10, R6, R2, P0 ;  /* 0x00000002060a7208 */ /* 0x000fe40000000000 */
[----:B------:R-:W-:Y:S01]  /*3e10*/  FSEL R11, R7, R3, P0 ;  /* 0x00000003070b7208 */ /* 0x000fe20000000000 */
[----:B------:R-:W-:Y:S06]  /*3e20*/  BRA `(.L_x_17703) ;  /* 0x0000000000707947 */ /* 0x000fec0003800000 */
.L_x_17704:
        /* <DEDUP_REMOVED lines=25> */
.L_x_17718:
[----:B------:R-:W-:Y:S05]  /*3fc0*/  BSYNC.RECONVERGENT B2 ;  /* 0x0000000000027941 */ /* 0x000fea0003800200 */
.L_x_17717:
[----:B------:R-:W-:Y:S02]  /*3fd0*/  IMAD.MOV.U32 R10, RZ, RZ, R4 ;  /* 0x000000ffff0a7224 */ /* 0x000fe400078e0004 */
[----:B------:R-:W-:-:S07]  /*3fe0*/  IMAD.MOV.U32 R11, RZ, RZ, R5 ;  /* 0x000000ffff0b7224 */ /* 0x000fce00078e0005 */
.L_x_17703:
[----:B------:R-:W-:Y:S05]  /*3ff0*/  BSYNC.RECONVERGENT B1 ;  /* 0x0000000000017941 */ /* 0x000fea0003800200 */
.L_x_17702:
        /* <DEDUP_REMOVED lines=40> */
.L_x_17726:
        /* <DEDUP_REMOVED lines=11> */
.L_x_17725:
        /* <DEDUP_REMOVED lines=20> */
.L_x_17728:
[----:B------:R-:W-:Y:S05]  /*4470*/  BSYNC.RECONVERGENT B2 ;  /* 0x0000000000027941 */ /* 0x000fea0003800200 */
.L_x_17727:
[----:B0-----:R-:W-:Y:S01]  /*4480*/  LOP3.LUT R3, R4, 0x80000000, R25, 0xb8, !PT ;  /* 0x8000000004037812 */ /* 0x001fe200078eb819 */
[----:B------:R-:W-:Y:S01]  /*4490*/  IMAD.MOV.U32 R2, RZ, RZ, R5 ;  /* 0x000000ffff027224 */ /* 0x000fe200078e0005 */
[----:B------:R-:W-:Y:S06]  /*44a0*/  BRA `(.L_x_17724) ;  /* 0x0000000000407947 */ /* 0x000fec0003800000 */
.L_x_17723:
        /* <DEDUP_REMOVED lines=16> */
.L_x_17724:
[----:B------:R-:W-:Y:S05]  /*45b0*/  BSYNC.RECONVERGENT B0 ;  /* 0x0000000000007941 */ /* 0x000fea0003800200 */
.L_x_17722:
        /* <DEDUP_REMOVED lines=28> */
.L_x_17730:
[----:B------:R-:W-:Y:S05]  /*4780*/  BSYNC.RECONVERGENT B2 ;  /* 0x0000000000027941 */ /* 0x000fea0003800200 */
.L_x_17729:
        /* <DEDUP_REMOVED lines=29> */
.L_x_17733:
[----:B------:R-:W-:Y:S05]  /*4960*/  BSYNC.RECONVERGENT B2 ;  /* 0x0000000000027941 */ /* 0x000fea0003800200 */
.L_x_17732:
[----:B------:R-:W-:Y:S01]  /*4970*/  LOP3.LUT R13, RZ, 0x80000000, R3, 0xb8, !PT ;  /* 0x80000000ff0d7812 */ /* 0x000fe200078eb803 */
[----:B------:R-:W-:Y:S01]  /*4980*/  IMAD.MOV.U32 R12, RZ, RZ, RZ ;  /* 0x000000ffff0c7224 */ /* 0x000fe200078e00ff */
[----:B------:R-:W-:Y:S06]  /*4990*/  BRA `(.L_x_17720) ;  /* 0x00000000008c7947 */ /* 0x000fec0003800000 */
.L_x_17731:
[----:B------:R-:W0:Y:S02]  /*49a0*/  FRND.F64.FLOOR R2, R24 ;  /* 0x0000001800027313 */ /* 0x000e240000305800 */
[----:B0-----:R-:W-:Y:S02]  /*49b0*/  DADD R4, R24, -R2 ;  /* 0x0000000018047229 */ /* 0x001fe40000000802 */
[----:B------:R-:W-:-:S06]  /*49c0*/  DADD R6, R2, 1 ;  /* 0x3ff0000002067429 */ /* 0x000fcc0000000000 */
[----:B------:R-:W-:-:S06]  /*49d0*/  DSETP.GT.AND P0, PT, R4, 0.5, PT ;  /* 0x3fe000000400742a */ /* 0x000fcc0003f04000 */
[----:B------:R-:W-:Y:S02]  /*49e0*/  FSEL R12, R6, R2, P0 ;  /* 0x00000002060c7208 */ /* 0x000fe40000000000 */
[----:B------:R-:W-:Y:S01]  /*49f0*/  FSEL R13, R7, R3, P0 ;  /* 0x00000003070d7208 */ /* 0x000fe20000000000 */
[----:B------:R-:W-:Y:S06]  /*4a00*/  BRA `(.L_x_17720) ;  /* 0x0000000000707947 */ /* 0x000fec0003800000 */
.L_x_17721:
        /* <DEDUP_REMOVED lines=25> */
.L_x_17735:
[----:B------:R-:W-:Y:S05]  /*4ba0*/  BSYNC.RECONVERGENT B2 ;  /* 0x0000000000027941 */ /* 0x000fea0003800200 */
.L_x_17734:
[----:B------:R-:W-:Y:S02]  /*4bb0*/  IMAD.MOV.U32 R12, RZ, RZ, R4 ;  /* 0x000000ffff0c7224 */ /* 0x000fe400078e0004 */
[----:B------:R-:W-:-:S07]  /*4bc0*/  IMAD.MOV.U32 R13, RZ, RZ, R5 ;  /* 0x000000ffff0d7224 */ /* 0x000fce00078e0005 */
.L_x_17720:
[----:B------:R-:W-:Y:S05]  /*4bd0*/  BSYNC.RECONVERGENT B1 ;  /* 0x0000000000017941 */ /* 0x000fea0003800200 */
.L_x_17719:
        /* <DEDUP_REMOVED lines=40> */
.L_x_17743:
        /* <DEDUP_REMOVED lines=11> */
.L_x_17742:
        /* <DEDUP_REMOVED lines=20> */
.L_x_17745:
[----:B------:R-:W-:Y:S05]  /*5050*/  BSYNC.RECONVERGENT B2 ;  /* 0x0000000000027941 */ /* 0x000fea0003800200 */
.L_x_17744:
[----:B0-----:R-:W-:Y:S01]  /*5060*/  LOP3.LUT R3, R4, 0x80000000, R25, 0xb8, !PT ;  /* 0x8000000004037812 */ /* 0x001fe200078eb819 */
[----:B------:R-:W-:Y:S01]  /*5070*/  IMAD.MOV.U32 R2, RZ, RZ, R5 ;  /* 0x000000ffff027224 */ /* 0x000fe200078e0005 */
[----:B------:R-:W-:Y:S06]  /*5080*/  BRA `(.L_x_17741) ;  /* 0x0000000000407947 */ /* 0x000fec0003800000 */
.L_x_17740:
        /* <DEDUP_REMOVED lines=16> */
.L_x_17741:
[----:B------:R-:W-:Y:S05]  /*5190*/  BSYNC.RECONVERGENT B0 ;  /* 0x0000000000007941 */ /* 0x000fea0003800200 */
.L_x_17739:
        /* <DEDUP_REMOVED lines=28> */
.L_x_17747:
[----:B------:R-:W-:Y:S05]  /*5360*/  BSYNC.RECONVERGENT B2 ;  /* 0x0000000000027941 */ /* 0x000fea0003800200 */
.L_x_17746:
        /* <DEDUP_REMOVED lines=29> */
.L_x_17750:
[----:B------:R-:W-:Y:S05]  /*5540*/  BSYNC.RECONVERGENT B2 ;  /* 0x0000000000027941 */ /* 0x000fea0003800200 */
.L_x_17749:
[----:B------:R-:W-:Y:S01]  /*5550*/  LOP3.LUT R15, RZ, 0x80000000, R3, 0xb8, !PT ;  /* 0x80000000ff0f7812 */ /* 0x000fe200078eb803 */
[----:B------:R-:W-:Y:S01]  /*5560*/  IMAD.MOV.U32 R14, RZ, RZ, RZ ;  /* 0x000000ffff0e7224 */ /* 0x000fe200078e00ff */
[----:B------:R-:W-:Y:S06]  /*5570*/  BRA `(.L_x_17737) ;  /* 0x00000000008c7947 */ /* 0x000fec0003800000 */
.L_x_17748:
[----:B------:R-:W0:Y:S02]  /*5580*/  FRND.F64.FLOOR R2, R24 ;  /* 0x0000001800027313 */ /* 0x000e240000305800 */
[----:B0-----:R-:W-:Y:S02]  /*5590*/  DADD R4, R24, -R2 ;  /* 0x0000000018047229 */ /* 0x001fe40000000802 */
[----:B------:R-:W-:-:S06]  /*55a0*/  DADD R6, R2, 1 ;  /* 0x3ff0000002067429 */ /* 0x000fcc0000000000 */
[----:B------:R-:W-:-:S06]  /*55b0*/  DSETP.GT.AND P0, PT, R4, 0.5, PT ;  /* 0x3fe000000400742a */ /* 0x000fcc0003f04000 */
[----:B------:R-:W-:Y:S02]  /*55c0*/  FSEL R14, R6, R2, P0 ;  /* 0x00000002060e7208 */ /* 0x000fe40000000000 */
[----:B------:R-:W-:Y:S01]  /*55d0*/  FSEL R15, R7, R3, P0 ;  /* 0x00000003070f7208 */ /* 0x000fe20000000000 */
[----:B------:R-:W-:Y:S06]  /*55e0*/  BRA `(.L_x_17737) ;  /* 0x0000000000707947 */ /* 0x000fec0003800000 */
.L_x_17738:
        /* <DEDUP_REMOVED lines=25> */
.L_x_17752:
[----:B------:R-:W-:Y:S05]  /*5780*/  BSYNC.RECONVERGENT B2 ;  /* 0x0000000000027941 */ /* 0x000fea0003800200 */
.L_x_17751:
[----:B------:R-:W-:Y:S02]  /*5790*/  IMAD.MOV.U32 R14, RZ, RZ, R4 ;  /* 0x000000ffff0e7224 */ /* 0x000fe400078e0004 */
[----:B------:R-:W-:-:S07]  /*57a0*/  IMAD.MOV.U32 R15, RZ, RZ, R5 ;  /* 0x000000ffff0f7224 */ /* 0x000fce00078e0005 */
.L_x_17737:
[----:B------:R-:W-:Y:S05]  /*57b0*/  BSYNC.RECONVERGENT B1 ;  /* 0x0000000000017941 */ /* 0x000fea0003800200 */
.L_x_17736:
        /* <DEDUP_REMOVED lines=40> */
.L_x_17760:
        /* <DEDUP_REMOVED lines=11> */
.L_x_17759:
        /* <DEDUP_REMOVED lines=20> */
.L_x_17762:
[----:B------:R-:W-:Y:S05]  /*5c30*/  BSYNC.RECONVERGENT B2 ;  /* 0x0000000000027941 */ /* 0x000fea0003800200 */
.L_x_17761:
[----:B0-----:R-:W-:Y:S01]  /*5c40*/  LOP3.LUT R3, R4, 0x80000000, R25, 0xb8, !PT ;  /* 0x8000000004037812 */ /* 0x001fe200078eb819 */
[----:B------:R-:W-:Y:S01]  /*5c50*/  IMAD.MOV.U32 R2, RZ, RZ, R5 ;  /* 0x000000ffff027224 */ /* 0x000fe200078e0005 */
[----:B------:R-:W-:Y:S06]  /*5c60*/  BRA `(.L_x_17758) ;  /* 0x0000000000407947 */ /* 0x000fec0003800000 */
.L_x_17757:
        /* <DEDUP_REMOVED lines=16> */
.L_x_17758:
[----:B------:R-:W-:Y:S05]  /*5d70*/  BSYNC.RECONVERGENT B0 ;  /* 0x0000000000007941 */ /* 0x000fea0003800200 */
.L_x_17756:
        /* <DEDUP_REMOVED lines=28> */
.L_x_17764:
[----:B------:R-:W-:Y:S05]  /*5f40*/  BSYNC.RECONVERGENT B2 ;  /* 0x0000000000027941 */ /* 0x000fea0003800200 */
.L_x_17763:
        /* <DEDUP_REMOVED lines=29> */
.L_x_17767:
[----:B------:R-:W-:Y:S05]  /*6120*/  BSYNC.RECONVERGENT B2 ;  /* 0x0000000000027941 */ /* 0x000fea0003800200 */
.L_x_17766:
[----:B------:R-:W-:Y:S01]  /*6130*/  LOP3.LUT R5, RZ, 0x80000000, R3, 0xb8, !PT ;  /* 0x80000000ff057812 */ /* 0x000fe200078eb803 */
[----:B------:R-:W-:Y:S01]  /*6140*/  IMAD.MOV.U32 R4, RZ, RZ, RZ ;  /* 0x000000ffff047224 */ /* 0x000fe200078e00ff */
[----:B------:R-:W-:Y:S06]  /*6150*/  BRA `(.L_x_17754) ;  /* 0x0000000000847947 */ /* 0x000fec0003800000 */
.L_x_17765:
[----:B------:R-:W0:Y:S02]  /*6160*/  FRND.F64.FLOOR R2, R24 ;  /* 0x0000001800027313 */ /* 0x000e240000305800 */
[----:B0-----:R-:W-:Y:S02]  /*6170*/  DADD R4, R24, -R2 ;  /* 0x0000000018047229 */ /* 0x001fe40000000802 */
[----:B------:R-:W-:-:S06]  /*6180*/  DADD R6, R2, 1 ;  /* 0x3ff0000002067429 */ /* 0x000fcc0000000000 */
[----:B------:R-:W-:-:S06]  /*6190*/  DSETP.GT.AND P0, PT, R4, 0.5, PT ;  /* 0x3fe000000400742a */ /* 0x000fcc0003f04000 */
[----:B------:R-:W-:Y:S02]  /*61a0*/  FSEL R4, R6, R2, P0 ;  /* 0x0000000206047208 */ /* 0x000fe40000000000 */
[----:B------:R-:W-:Y:S01]  /*61b0*/  FSEL R5, R7, R3, P0 ;  /* 0x0000000307057208 */ /* 0x000fe20000000000 */
[----:B------:R-:W-:Y:S06]  /*61c0*/  BRA `(.L_x_17754) ;  /* 0x0000000000687947 */ /* 0x000fec0003800000 */
.L_x_17755:
        /* <DEDUP_REMOVED lines=25> */
.L_x_17768:
[----:B------:R-:W-:Y:S05]  /*6360*/  BSYNC.RECONVERGENT B2 ;  /* 0x0000000000027941 */ /* 0x000fea0003800200 */
.L_x_17754:
[----:B------:R-:W-:Y:S05]  /*6370*/  BSYNC.RECONVERGENT B1 ;  /* 0x0000000000017941 */ /* 0x000fea0003800200 */
.L_x_17753:
        /* <DEDUP_REMOVED lines=16> */
.L_x_17771:
[----:B------:R-:W-:-:S13]  /*6480*/  ISETP.GE.U32.AND P0, PT, R0, UR5, PT ;  /* 0x0000000500007c0c */ /* 0x000fda000bf06070 */
[----:B------:R-:W-:Y:S05]  /*6490*/  @P0 BRA `(.L_x_17773) ;  /* 0x0000000000300947 */ /* 0x000fea0003800000 */
[----:B0-----:R-:W0:Y:S01]  /*64a0*/  LDC.64 R2, c[0x0][0x398] ;  /* 0x0000e600ff027b82 */ /* 0x001e220000000a00 */
[C---:B------:R-:W-:Y:S02]  /*64b0*/  VIADD R7, R0.reuse, UR4 ;  /* 0x0000000400077c36 */ /* 0x040fe40008000000 */
[----:B------:R-:W-:Y:S02]  /*64c0*/  VIADD R0, R0, 0x80 ;  /* 0x0000008000007836 */ /* 0x000fe40000000000 */
[----:B0-----:R-:W-:-:S05]  /*64d0*/  IMAD.WIDE.U32 R2, R7, 0x8, R2 ;  /* 0x0000000807027825 */ /* 0x001fca00078e0002 */
[----:B-----5:R1:W-:Y:S02]  /*64e0*/  STG.E.64 desc[UR12][R2.64], R20 ;  /* 0x0000001402007986 */ /* 0x0203e4000c101b0c */
.L_x_17772:
[----:B------:R-:W-:-:S13]  /*64f0*/  ISETP.GE.U32.AND P0, PT, R0, UR5, PT ;  /* 0x0000000500007c0c */ /* 0x000fda000bf06070 */
[----:B------:R-:W-:Y:S05]  /*6500*/  @P0 BRA `(.L_x_17774) ;  /* 0x0000000000300947 */ /* 0x000fea0003800000 */
[----:B01----:R-:W0:Y:S01]  /*6510*/  LDC.64 R2, c[0x0][0x398] ;  /* 0x0000e600ff027b82 */ /* 0x003e220000000a00 */
[C---:B------:R-:W-:Y:S02]  /*6520*/  VIADD R7, R0.reuse, UR4 ;  /* 0x0000000400077c36 */ /* 0x040fe40008000000 */
[----:B------:R-:W-:Y:S02]  /*6530*/  VIADD R0, R0, 0x80 ;  /* 0x0000008000007836 */ /* 0x000fe40000000000 */
[----:B0-----:R-:W-:-:S05]  /*6540*/  IMAD.WIDE.U32 R2, R7, 0x8, R2 ;  /* 0x0000000807027825 */ /* 0x001fca00078e0002 */
[----:B-----5:R1:W-:Y:S02]  /*6550*/  STG.E.64 desc[UR12][R2.64], R8 ;  /* 0x0000000802007986 */ /* 0x0203e4000c101b0c */
.L_x_17773:
[----:B------:R-:W-:-:S13]  /*6560*/  ISETP.GE.U32.AND P0, PT, R0, UR5, PT ;  /* 0x0000000500007c0c */ /* 0x000fda000bf06070 */
[----:B------:R-:W-:Y:S05]  /*6570*/  @P0 BRA `(.L_x_17775) ;  /* 0x0000000000340947 */ /* 0x000fea0003800000 */
[----:B01----:R-:W0:Y:S01]  /*6580*/  LDC.64 R2, c[0x0][0x398] ;  /* 0x0000e600ff027b82 */ /* 0x003e220000000a00 */
[C---:B------:R-:W-:Y:S02]  /*6590*/  VIADD R7, R0.reuse, UR4 ;  /* 0x0000000400077c36 */ /* 0x040fe40008000000 */
[----:B------:R-:W-:Y:S02]  /*65a0*/  VIADD R0, R0, 0x80 ;  /* 0x0000008000007836 */ /* 0x000fe40000000000 */
[----:B0-----:R-:W-:-:S05]  /*65b0*/  IMAD.WIDE.U32 R2, R7, 0x8, R2 ;  /* 0x0000000807027825 */ /* 0x001fca00078e0002 */
[----:B-----5:R2:W-:Y:S02]  /*65c0*/  STG.E.64 desc[UR12][R2.64], R10 ;  /* 0x0000000a02007986 */ /* 0x0205e4000c101b0c */
.L_x_17774:
        /* <DEDUP_REMOVED lines=8> */
.L_x_17775:
[----:B------:R-:W-:Y:S05]  /*6650*/  BSYNC.RELIABLE B1 ;  /* 0x0000000000017941 */ /* 0x000fea0003800100 */
.L_x_17770:
[----:B------:R-:W-:-:S13]  /*6660*/  ISETP.GE.U32.AND P0, PT, R0, UR5, PT ;  /* 0x0000000500007c0c */ /* 0x000fda000bf06070 */
[----:B012---:R-:W0:Y:S01]  /*6670*/  @!P0 LDC.64 R2, c[0x0][0x398] ;  /* 0x0000e600ff028b82 */ /* 0x007e220000000a00 */
[C---:B------:R-:W-:Y:S02]  /*6680*/  @!P0 VIADD R7, R0.reuse, UR4 ;  /* 0x0000000400078c36 */ /* 0x040fe40008000000 */
[----:B------:R-:W-:Y:S02]  /*6690*/  @!P0 VIADD R0, R0, 0x80 ;  /* 0x0000008000008836 */ /* 0x000fe40000000000 */
[----:B0-----:R-:W-:-:S05]  /*66a0*/  @!P0 IMAD.WIDE.U32 R2, R7, 0x8, R2 ;  /* 0x0000000807028825 */ /* 0x001fca00078e0002 */
[----:B-----5:R3:W-:Y:S02]  /*66b0*/  @!P0 STG.E.64 desc[UR12][R2.64], R14 ;  /* 0x0000000e02008986 */ /* 0x0207e4000c101b0c */
.L_x_17776:
[----:B------:R-:W-:Y:S05]  /*66c0*/  BSYNC.RECONVERGENT B0 ;  /* 0x0000000000007941 */ /* 0x000fea0003800200 */
.L_x_17769:
        /* <DEDUP_REMOVED lines=8> */
.L_x_17634:
[----:B------:R-:W0:Y:S01]  /*6750*/  S2R R0, SR_TID.X ;  /* 0x0000000000007919 */ /* 0x000e220000002100 */
[----:B------:R-:W1:Y:S01]  /*6760*/  LDCU.64 UR6, c[0x0][0x3a0] ;  /* 0x00007400ff0677ac */ /* 0x000e620008000a00 */
[----:B------:R-:W2:Y:S01]  /*6770*/  LDCU.64 UR8, c[0x0][0x390] ;  /* 0x00007200ff0877ac */ /* 0x000ea20008000a00 */
[----:B-1----:R-:W-:-:S06]  /*6780*/  UIMAD.WIDE.U32 UR6, UR4, 0x8, UR6 ;  /* 0x00000008040678a5 */ /* 0x002fcc000f8e0006 */
[----:B------:R-:W-:Y:S02]  /*6790*/  IMAD.U32 R2, RZ, RZ, UR6 ;  /* 0x00000006ff027e24 */ /* 0x000fe4000f8e00ff */
[----:B------:R-:W-:Y:S02]  /*67a0*/  IMAD.U32 R3, RZ, RZ, UR7 ;  /* 0x00000007ff037e24 */ /* 0x000fe4000f8e00ff */
[----:B0-----:R-:W-:-:S05]  /*67b0*/  IMAD.WIDE.U32 R2, R0, 0x20, R2 ;  /* 0x0000002000027825 */ /* 0x001fca00078e0002 */
[----:B------:R-:W3:Y:S04]  /*67c0*/  LDG.E.ENL2.256 R12, R8, desc[UR12][R2.64] ;  /* 0xfe00000c0208797e */ /* 0x000ee8000812190c */
[----:B------:R0:W5:Y:S01]  /*67d0*/  LDG.E.ENL2.256 R20, R16, desc[UR12][R2.64+0x1000] ;  /* 0xfe00800c0210797e */ /* 0x0001620008121914 */
[----:B--2---:R-:W-:Y:S01]  /*67e0*/  ULOP3.LUT UR7, UR9, 0x7fffffff, URZ, 0xc0, !UPT ;  /* 0x7fffffff09077892 */ /* 0x004fe2000f8ec0ff */
[----:B------:R-:W-:Y:S01]  /*67f0*/  BSSY.RECONVERGENT B1, `(.L_x_17777) ;  /* 0x00000c2000017945 */ /* 0x000fe20003800200 */
[----:B------:R-:W-:Y:S02]  /*6800*/  UMOV UR6, UR8 ;  /* 0x0000000800067c82 */ /* 0x000fe40008000000 */
[----:B------:R-:W-:Y:S01]  /*6810*/  IMAD.U32 R4, RZ, RZ, UR6 ;  /* 0x00000006ff047e24 */ /* 0x000fe2000f8e00ff */
[----:B------:R-:W-:-:S02]  /*6820*/  USHF.R.U32.HI UR14, URZ, 0x14, UR7 ;  /* 0x00000014ff0e7899 */ /* 0x000fc40008011607 */
        /* <DEDUP_REMOVED lines=31> */
[----:B-----5:R-:W-:Y:S05]  /*6a20*/  CALL.REL.NOINC `($__internal_19_$__cuda_sm20_div_rn_f64_full) ;  /* 0x0000005c00107944 */ /* 0x020fea0003c00000 */
[----:B------:R-:W-:-:S07]  /*6a30*/  IMAD.MOV.U32 R5, RZ, RZ, R3 ;  /* 0x000000ffff057224 */ /* 0x000fce00078e0003 */
.L_x_17780:
[----:B------:R-:W-:Y:S05]  /*6a40*/  BSYNC.RECONVERGENT B2 ;  /* 0x0000000000027941 */ /* 0x000fea0003800200 */
.L_x_17779:
[----:B------:R-:W-:Y:S02]  /*6a50*/  IMAD.MOV.U32 R24, RZ, RZ, R4 ;  /* 0x000000ffff187224 */ /* 0x000fe400078e0004 */
[----:B------:R-:W-:Y:S01]  /*6a60*/  IMAD.MOV.U32 R25, RZ, RZ, R5 ;  /* 0x000000ffff197224 */ /* 0x000fe200078e0005 */
[----:B------:R-:W-:Y:S06]  /*6a70*/  BRA `(.L_x_17781) ;  /* 0x0000000800647947 */ /* 0x000fec0003800000 */
.L_x_17778:
        /* <DEDUP_REMOVED lines=24> */
.L_x_17783:
        /* <DEDUP_REMOVED lines=27> */
.L_x_17786:
        /* <DEDUP_REMOVED lines=11> */
.L_x_17785:
        /* <DEDUP_REMOVED lines=21> */
.L_x_17788:
[----:B------:R-:W-:Y:S05]  /*6fb0*/  BSYNC.RECONVERGENT B2 ;  /* 0x0000000000027941 */ /* 0x000fea0003800200 */
.L_x_17787:
[----:B------:R-:W-:-:S07]  /*6fc0*/  LOP3.LUT R7, R2, 0x80000000, R25, 0xb8, !PT ;  /* 0x8000000002077812 */ /* 0x000fce00078eb819 */
.L_x_17784:
[----:B------:R-:W-:Y:S05]  /*6fd0*/  BSYNC.RECONVERGENT B0 ;  /* 0x0000000000007941 */ /* 0x000fea0003800200 */
.L_x_17782:
        /* <DEDUP_REMOVED lines=26> */
[----:B-----5:R-:W-:Y:S05]  /*7180*/  CALL.REL.NOINC `($__internal_19_$__cuda_sm20_div_rn_f64_full) ;  /* 0x0000005400387944 */ /* 0x020fea0003c00000 */
[----:B------:R-:W-:-:S07]  /*7190*/  IMAD.MOV.U32 R5, RZ, RZ, R3 ;  /* 0x000000ffff057224 */ /* 0x000fce00078e0003 */
.L_x_17790:
[----:B------:R-:W-:Y:S05]  /*71a0*/  BSYNC.RECONVERGENT B2 ;  /* 0x0000000000027941 */ /* 0x000fea0003800200 */
.L_x_17789:
        /* <DEDUP_REMOVED lines=35> */
.L_x_17792:
[----:B------:R-:W-:Y:S05]  /*73e0*/  BSYNC.RECONVERGENT B2 ;  /* 0x0000000000027941 */ /* 0x000fea0003800200 */
.L_x_17791:
[----:B------:R-:W-:Y:S01]  /*73f0*/  LOP3.LUT R25, RZ, 0x80000000, R3, 0xb8, !PT ;  /* 0x80000000ff197812 */ /* 0x000fe200078eb803 */
[----:B------:R-:W-:-:S07]  /*7400*/  IMAD.MOV.U32 R24, RZ, RZ, RZ ;  /* 0x000000ffff187224 */ /* 0x000fce00078e00ff */
.L_x_17781:
[----:B------:R-:W-:Y:S05]  /*7410*/  BSYNC.RECONVERGENT B1 ;  /* 0x0000000000017941 */ /* 0x000fea0003800200 */
.L_x_17777:
        /* <DEDUP_REMOVED lines=37> */
.L_x_17799:
        /* <DEDUP_REMOVED lines=11> */
.L_x_17798:
        /* <DEDUP_REMOVED lines=20> */
.L_x_17801:
[----:B------:R-:W-:Y:S05]  /*7860*/  BSYNC.RECONVERGENT B2 ;  /* 0x0000000000027941 */ /* 0x000fea0003800200 */
.L_x_17800:
[----:B0-----:R-:W-:Y:S01]  /*7870*/  LOP3.LUT R3, R4, 0x80000000, R9, 0xb8, !PT ;  /* 0x8000000004037812 */ /* 0x001fe200078eb809 */
[----:B------:R-:W-:Y:S01]  /*7880*/  IMAD.MOV.U32 R2, RZ, RZ, R5 ;  /* 0x000000ffff027224 */ /* 0x000fe200078e0005 */
[----:B------:R-:W-:Y:S06]  /*7890*/  BRA `(.L_x_17797) ;  /* 0x0000000000407947 */ /* 0x000fec0003800000 */
.L_x_17796:
        /* <DEDUP_REMOVED lines=16> */
.L_x_17797:
[----:B------:R-:W-:Y:S05]  /*79a0*/  BSYNC.RECONVERGENT B0 ;  /* 0x0000000000007941 */ /* 0x000fea0003800200 */
.L_x_17795:
        /* <DEDUP_REMOVED lines=28> */
.L_x_17803:
[----:B------:R-:W-:Y:S05]  /*7b70*/  BSYNC.RECONVERGENT B2 ;  /* 0x0000000000027941 */ /* 0x000fea0003800200 */
.L_x_17802:
        /* <DEDUP_REMOVED lines=29> */
.L_x_17806:
[----:B------:R-:W-:Y:S05]  /*7d50*/  BSYNC.RECONVERGENT B2 ;  /* 0x0000000000027941 */ /* 0x000fea0003800200 */
.L_x_17805:
[----:B------:R-:W-:Y:S01]  /*7d60*/  LOP3.LUT R27, RZ, 0x80000000, R3, 0xb8, !PT ;  /* 0x80000000ff1b7812 */ /* 0x000fe200078eb803 */
[----:B------:R-:W-:Y:S01]  /*7d70*/  IMAD.MOV.U32 R26, RZ, RZ, RZ ;  /* 0x000000ffff1a7224 */ /* 0x000fe200078e00ff */
[----:B------:R-:W-:Y:S06]  /*7d80*/  BRA `(.L_x_17807) ;  /* 0x00000000008c7947 */ /* 0x000fec0003800000 */
.L_x_17804:
[----:B------:R-:W0:Y:S02]  /*7d90*/  FRND.F64.FLOOR R2, R8 ;  /* 0x0000000800027313 */ /* 0x000e240000305800 */
[----:B0-----:R-:W-:Y:S02]  /*7da0*/  DADD R4, R8, -R2 ;  /* 0x0000000008047229 */ /* 0x001fe40000000802 */
[----:B------:R-:W-:-:S06]  /*7db0*/  DADD R6, R2, 1 ;  /* 0x3ff0000002067429 */ /* 0x000fcc0000000000 */
[----:B------:R-:W-:-:S06]  /*7dc0*/  DSETP.GT.AND P0, PT, R4, 0.5, PT ;  /* 0x3fe000000400742a */ /* 0x000fcc0003f04000 */
[----:B------:R-:W-:Y:S02]  /*7dd0*/  FSEL R26, R6, R2, P0 ;  /* 0x00000002061a7208 */ /* 0x000fe40000000000 */
[----:B------:R-:W-:Y:S01]  /*7de0*/  FSEL R27, R7, R3, P0 ;  /* 0x00000003071b7208 */ /* 0x000fe20000000000 */
[----:B------:R-:W-:Y:S06]  /*7df0*/  BRA `(.L_x_17807) ;  /* 0x0000000000707947 */ /* 0x000fec0003800000 */
.L_x_17794:
        /* <DEDUP_REMOVED lines=25> */
.L_x_17809:
[----:B------:R-:W-:Y:S05]  /*7f90*/  BSYNC.RECONVERGENT B2 ;  /* 0x0000000000027941 */ /* 0x000fea0003800200 */
.L_x_17808:
[----:B------:R-:W-:Y:S02]  /*7fa0*/  IMAD.MOV.U32 R26, RZ, RZ, R4 ;  /* 0x000000ffff1a7224 */ /* 0x000fe400078e0004 */
[----:B------:R-:W-:-:S07]  /*7fb0*/  IMAD.MOV.U32 R27, RZ, RZ, R5 ;  /* 0x000000ffff1b7224 */ /* 0x000fce00078e0005 */
.L_x_17807:
[----:B------:R-:W-:Y:S05]  /*7fc0*/  BSYNC.RECONVERGENT B1 ;  /* 0x0000000000017941 */ /* 0x000fea0003800200 */
.L_x_17793:
        /* <DEDUP_REMOVED lines=37> */
.L_x_17816:
        /* <DEDUP_REMOVED lines=11> */
.L_x_17815:
        /* <DEDUP_REMOVED lines=20> */
.L_x_17818:
[----:B------:R-:W-:Y:S05]  /*8410*/  BSYNC.RECONVERGENT B2 ;  /* 0x0000000000027941 */ /* 0x000fea0003800200 */
.L_x_17817:
[----:B0-----:R-:W-:Y:S01]  /*8420*/  LOP3.LUT R3, R4, 0x80000000, R9, 0xb8, !PT ;  /* 0x8000000004037812 */ /* 0x001fe200078eb809 */
[----:B------:R-:W-:Y:S01]  /*8430*/  IMAD.MOV.U32 R2, RZ, RZ, R5 ;  /* 0x000000ffff027224 */ /* 0x000fe200078e0005 */
[----:B------:R-:W-:Y:S06]  /*8440*/  BRA `(.L_x_17814) ;  /* 0x0000000000407947 */ /* 0x000fec0003800000 */
.L_x_17813:
        /* <DEDUP_REMOVED lines=16> */
.L_x_17814:
[----:B------:R-:W-:Y:S05]  /*8550*/  BSYNC.RECONVERGENT B0 ;  /* 0x0000000000007941 */ /* 0x000fea0003800200 */
.L_x_17812:
        /* <DEDUP_REMOVED lines=28> */
.L_x_17820:
[----:B------:R-:W-:Y:S05]  /*8720*/  BSYNC.RECONVERGENT B2 ;  /* 0x0000000000027941 */ /* 0x000fea0003800200 */
.L_x_17819:
        /* <DEDUP_REMOVED lines=29> */
.L_x_17823:
[----:B------:R-:W-:Y:S05]  /*8900*/  BSYNC.RECONVERGENT B2 ;  /* 0x0000000000027941 */ /* 0x000fea0003800200 */
.L_x_17822:
[----:B------:R-:W-:Y:S01]  /*8910*/  LOP3.LUT R9, RZ, 0x80000000, R3, 0xb8, !PT ;  /* 0x80000000ff097812 */ /* 0x000fe200078eb803 */
[----:B------:R-:W-:Y:S01]  /*8920*/  IMAD.MOV.U32 R8, RZ, RZ, RZ ;  /* 0x000000ffff087224 */ /* 0x000fe200078e00ff */
[----:B------:R-:W-:Y:S06]  /*8930*/  BRA `(.L_x_17824) ;  /* 0x00000000008c7947 */ /* 0x000fec0003800000 */
.L_x_17821:
[----:B------:R-:W0:Y:S02]  /*8940*/  FRND.F64.FLOOR R2, R8 ;  /* 0x0000000800027313 */ /* 0x000e240000305800 */
[----:B0-----:R-:W-:Y:S02]  /*8950*/  DADD R4, R8, -R2 ;  /* 0x0000000008047229 */ /* 0x001fe40000000802 */
[----:B------:R-:W-:-:S06]  /*8960*/  DADD R6, R2, 1 ;  /* 0x3ff0000002067429 */ /* 0x000fcc0000000000 */
[----:B------:R-:W-:-:S06]  /*8970*/  DSETP.GT.AND P0, PT, R4, 0.5, PT ;  /* 0x3fe000000400742a */ /* 0x000fcc0003f04000 */
[----:B------:R-:W-:Y:S02]  /*8980*/  FSEL R8, R6, R2, P0 ;  /* 0x0000000206087208 */ /* 0x000fe40000000000 */
[----:B------:R-:W-:Y:S01]  /*8990*/  FSEL R9, R7, R3, P0 ;  /* 0x0000000307097208 */ /* 0x000fe20000000000 */
[----:B------:R-:W-:Y:S06]  /*89a0*/  BRA `(.L_x_17824) ;  /* 0x0000000000707947 */ /* 0x000fec0003800000 */
.L_x_17811:
        /* <DEDUP_REMOVED lines=25> */
.L_x_17826:
[----:B------:R-:W-:Y:S05]  /*8b40*/  BSYNC.RECONVERGENT B2 ;  /* 0x0000000000027941 */ /* 0x000fea0003800200 */
.L_x_17825:
[----:B------:R-:W-:Y:S02]  /*8b50*/  IMAD.MOV.U32 R8, RZ, RZ, R4 ;  /* 0x000000ffff087224 */ /* 0x000fe400078e0004 */
[----:B------:R-:W-:-:S07]  /*8b60*/  IMAD.MOV.U32 R9, RZ, RZ, R5 ;  /* 0x000000ffff097224 */ /* 0x000fce00078e0005 */
.L_x_17824:
[----:B------:R-:W-:Y:S05]  /*8b70*/  BSYNC.RECONVERGENT B1 ;  /* 0x0000000000017941 */ /* 0x000fea0003800200 */
.L_x_17810:
        /* <DEDUP_REMOVED lines=37> */
.L_x_17833:
        /* <DEDUP_REMOVED lines=11> */
.L_x_17832:
        /* <DEDUP_REMOVED lines=20> */
.L_x_17835:
[----:B------:R-:W-:Y:S05]  /*8fc0*/  BSYNC.RECONVERGENT B2 ;  /* 0x0000000000027941 */ /* 0x000fea0003800200 */
.L_x_17834:
[----:B0-----:R-:W-:Y:S01]  /*8fd0*/  LOP3.LUT R3, R4, 0x80000000, R11, 0xb8, !PT ;  /* 0x8000000004037812 */ /* 0x001fe200078eb80b */
[----:B------:R-:W-:Y:S01]  /*8fe0*/  IMAD.MOV.U32 R2, RZ, RZ, R5 ;  /* 0x000000ffff027224 */ /* 0x000fe200078e0005 */
[----:B------:R-:W-:Y:S06]  /*8ff0*/  BRA `(.L_x_17831) ;  /* 0x0000000000407947 */ /* 0x000fec0003800000 */
.L_x_17830:
        /* <DEDUP_REMOVED lines=16> */
.L_x_17831:
[----:B------:R-:W-:Y:S05]  /*9100*/  BSYNC.RECONVERGENT B0 ;  /* 0x0000000000007941 */ /* 0x000fea0003800200 */
.L_x_17829:
        /* <DEDUP_REMOVED lines=28> */
.L_x_17837:
[----:B------:R-:W-:Y:S05]  /*92d0*/  BSYNC.RECONVERGENT B2 ;  /* 0x0000000000027941 */ /* 0x000fea0003800200 */
.L_x_17836:
        /* <DEDUP_REMOVED lines=29> */
.L_x_17840:
[----:B------:R-:W-:Y:S05]  /*94b0*/  BSYNC.RECONVERGENT B2 ;  /* 0x0000000000027941 */ /* 0x000fea0003800200 */
.L_x_17839:
[----:B------:R-:W-:Y:S01]  /*94c0*/  LOP3.LUT R11, RZ, 0x80000000, R3, 0xb8, !PT ;  /* 0x80000000ff0b7812 */ /* 0x000fe200078eb803 */
[----:B------:R-:W-:Y:S01]  /*94d0*/  IMAD.MOV.U32 R10, RZ, RZ, RZ ;  /* 0x000000ffff0a7224 */ /* 0x000fe200078e00ff */
[----:B------:R-:W-:Y:S06]  /*94e0*/  BRA `(.L_x_17841) ;  /* 0x00000000008c7947 */ /* 0x000fec0003800000 */
.L_x_17838:
[----:B------:R-:W0:Y:S02]  /*94f0*/  FRND.F64.FLOOR R2, R10 ;  /* 0x0000000a00027313 */ /* 0x000e240000305800 */
[----:B0-----:R-:W-:Y:S02]  /*9500*/  DADD R4, R10, -R2 ;  /* 0x000000000a047229 */ /* 0x001fe40000000802 */
[----:B------:R-:W-:-:S06]  /*9510*/  DADD R6, R2, 1 ;  /* 0x3ff0000002067429 */ /* 0x000fcc0000000000 */
[----:B------:R-:W-:-:S06]  /*9520*/  DSETP.GT.AND P0, PT, R4, 0.5, PT ;  /* 0x3fe000000400742a */ /* 0x000fcc0003f04000 */
[----:B------:R-:W-:Y:S02]  /*9530*/  FSEL R10, R6, R2, P0 ;  /* 0x00000002060a7208 */ /* 0x000fe40000000000 */
[----:B------:R-:W-:Y:S01]  /*9540*/  FSEL R11, R7, R3, P0 ;  /* 0x00000003070b7208 */ /* 0x000fe20000000000 */
[----:B------:R-:W-:Y:S06]  /*9550*/  BRA `(.L_x_17841) ;  /* 0x0000000000707947 */ /* 0x000fec0003800000 */
.L_x_17828:
        /* <DEDUP_REMOVED lines=25> */
.L_x_17843:
[----:B------:R-:W-:Y:S05]  /*96f0*/  BSYNC.RECONVERGENT B2 ;  /* 0x0000000000027941 */ /* 0x000fea0003800200 */
.L_x_17842:
[----:B------:R-:W-:Y:S02]  /*9700*/  IMAD.MOV.U32 R10, RZ, RZ, R4 ;  /* 0x000000ffff0a7224 */ /* 0x000fe400078e0004 */
[----:B------:R-:W-:-:S07]  /*9710*/  IMAD.MOV.U32 R11, RZ, RZ, R5 ;  /* 0x000000ffff0b7224 */ /* 0x000fce00078e0005 */
.L_x_17841:
[----:B------:R-:W-:Y:S05]  /*9720*/  BSYNC.RECONVERGENT B1 ;  /* 0x0000000000017941 */ /* 0x000fea0003800200 */
.L_x_17827:
        /* <DEDUP_REMOVED lines=37> */
.L_x_17850:
        /* <DEDUP_REMOVED lines=11> */
.L_x_17849:
        /* <DEDUP_REMOVED lines=20> */
.L_x_17852:
[----:B------:R-:W-:Y:S05]  /*9b70*/  BSYNC.RECONVERGENT B2 ;  /* 0x0000000000027941 */ /* 0x000fea0003800200 */
.L_x_17851:
[----:B0-----:R-:W-:Y:S01]  /*9b80*/  LOP3.LUT R3, R4, 0x80000000, R13, 0xb8, !PT ;  /* 0x8000000004037812 */ /* 0x001fe200078eb80d */
[----:B------:R-:W-:Y:S01]  /*9b90*/  IMAD.MOV.U32 R2, RZ, RZ, R5 ;  /* 0x000000ffff027224 */ /* 0x000fe200078e0005 */
[----:B------:R-:W-:Y:S06]  /*9ba0*/  BRA `(.L_x_17848) ;  /* 0x0000000000407947 */ /* 0x000fec0003800000 */
.L_x_17847:
        /* <DEDUP_REMOVED lines=16> */
.L_x_17848:
[----:B------:R-:W-:Y:S05]  /*9cb0*/  BSYNC.RECONVERGENT B0 ;  /* 0x0000000000007941 */ /* 0x000fea0003800200 */
.L_x_17846:
        /* <DEDUP_REMOVED lines=28> */
.L_x_17854:
[----:B------:R-:W-:Y:S05]  /*9e80*/  BSYNC.RECONVERGENT B2 ;  /* 0x0000000000027941 */ /* 0x000fea0003800200 */
.L_x_17853:
        /* <DEDUP_REMOVED lines=29> */
.L_x_17857:
[----:B------:R-:W-:Y:S05]  /*a060*/  BSYNC.RECONVERGENT B2 ;  /* 0x0000000000027941 */ /* 0x000fea0003800200 */
.L_x_17856:
[----:B------:R-:W-:Y:S01]  /*a070*/  LOP3.LUT R13, RZ, 0x80000000, R3, 0xb8, !PT ;  /* 0x80000000ff0d7812 */ /* 0x000fe200078eb803 */
[----:B------:R-:W-:Y:S01]  /*a080*/  IMAD.MOV.U32 R12, RZ, RZ, RZ ;  /* 0x000000ffff0c7224 */ /* 0x000fe200078e00ff */
[----:B------:R-:W-:Y:S06]  /*a090*/  BRA `(.L_x_17858) ;  /* 0x00000000008c7947 */ /* 0x000fec0003800000 */
.L_x_17855:
[----:B------:R-:W0:Y:S02]  /*a0a0*/  FRND.F64.FLOOR R2, R12 ;  /* 0x0000000c00027313 */ /* 0x000e240000305800 */
[----:B0-----:R-:W-:Y:S02]  /*a0b0*/  DADD R4, R12, -R2 ;  /* 0x000000000c047229 */ /* 0x001fe40000000802 */
[----:B------:R-:W-:-:S06]  /*a0c0*/  DADD R6, R2, 1 ;  /* 0x3ff0000002067429 */ /* 0x000fcc0000000000 */
[----:B------:R-:W-:-:S06]  /*a0d0*/  DSETP.GT.AND P0, PT, R4, 0.5, PT ;  /* 0x3fe000000400742a */ /* 0x000fcc0003f04000 */
[----:B------:R-:W-:Y:S02]  /*a0e0*/  FSEL R12, R6, R2, P0 ;  /* 0x00000002060c7208 */ /* 0x000fe40000000000 */
[----:B------:R-:W-:Y:S01]  /*a0f0*/  FSEL R13, R7, R3, P0 ;  /* 0x00000003070d7208 */ /* 0x000fe20000000000 */
[----:B------:R-:W-:Y:S06]  /*a100*/  BRA `(.L_x_17858) ;  /* 0x0000000000707947 */ /* 0x000fec0003800000 */
.L_x_17845:
        /* <DEDUP_REMOVED lines=25> */
.L_x_17860:
[----:B------:R-:W-:Y:S05]  /*a2a0*/  BSYNC.RECONVERGENT B2 ;  /* 0x0000000000027941 */ /* 0x000fea0003800200 */
.L_x_17859:
[----:B------:R-:W-:Y:S02]  /*a2b0*/  IMAD.MOV.U32 R12, RZ, RZ, R4 ;  /* 0x000000ffff0c7224 */ /* 0x000fe400078e0004 */
[----:B------:R-:W-:-:S07]  /*a2c0*/  IMAD.MOV.U32 R13, RZ, RZ, R5 ;  /* 0x000000ffff0d7224 */ /* 0x000fce00078e0005 */
.L_x_17858:
[----:B------:R-:W-:Y:S05]  /*a2d0*/  BSYNC.RECONVERGENT B1 ;  /* 0x0000000000017941 */ /* 0x000fea0003800200 */
.L_x_17844:
        /* <DEDUP_REMOVED lines=37> */
.L_x_17867:
        /* <DEDUP_REMOVED lines=11> */
.L_x_17866:
        /* <DEDUP_REMOVED lines=20> */
.L_x_17869:
[----:B------:R-:W-:Y:S05]  /*a720*/  BSYNC.RECONVERGENT B2 ;  /* 0x0000000000027941 */ /* 0x000fea0003800200 */
.L_x_17868:
[----:B0-----:R-:W-:Y:S01]  /*a730*/  LOP3.LUT R3, R4, 0x80000000, R15, 0xb8, !PT ;  /* 0x8000000004037812 */ /* 0x001fe200078eb80f */
[----:B------:R-:W-:Y:S01]  /*a740*/  IMAD.MOV.U32 R2, RZ, RZ, R5 ;  /* 0x000000ffff027224 */ /* 0x000fe200078e0005 */
[----:B------:R-:W-:Y:S06]  /*a750*/  BRA `(.L_x_17865) ;  /* 0x0000000000407947 */ /* 0x000fec0003800000 */
.L_x_17864:
        /* <DEDUP_REMOVED lines=16> */
.L_x_17865:
[----:B------:R-:W-:Y:S05]  /*a860*/  BSYNC.RECONVERGENT B0 ;  /* 0x0000000000007941 */ /* 0x000fea0003800200 */
.L_x_17863:
        /* <DEDUP_REMOVED lines=28> */
.L_x_17871:
[----:B------:R-:W-:Y:S05]  /*aa30*/  BSYNC.RECONVERGENT B2 ;  /* 0x0000000000027941 */ /* 0x000fea0003800200 */
.L_x_17870:
        /* <DEDUP_REMOVED lines=29> */
.L_x_17874:
[----:B------:R-:W-:Y:S05]  /*ac10*/  BSYNC.RECONVERGENT B2 ;  /* 0x0000000000027941 */ /* 0x000fea0003800200 */
.L_x_17873:
[----:B------:R-:W-:Y:S01]  /*ac20*/  LOP3.LUT R15, RZ, 0x80000000, R3, 0xb8, !PT ;  /* 0x80000000ff0f7812 */ /* 0x000fe200078eb803 */
[----:B------:R-:W-:Y:S01]  /*ac30*/  IMAD.MOV.U32 R14, RZ, RZ, RZ ;  /* 0x000000ffff0e7224 */ /* 0x000fe200078e00ff */
[----:B------:R-:W-:Y:S06]  /*ac40*/  BRA `(.L_x_17875) ;  /* 0x00000000008c7947 */ /* 0x000fec0003800000 */
.L_x_17872:
[----:B------:R-:W0:Y:S02]  /*ac50*/  FRND.F64.FLOOR R2, R14 ;  /* 0x0000000e00027313 */ /* 0x000e240000305800 */
[----:B0-----:R-:W-:Y:S02]  /*ac60*/  DADD R4, R14, -R2 ;  /* 0x000000000e047229 */ /* 0x001fe40000000802 */
[----:B------:R-:W-:-:S06]  /*ac70*/  DADD R6, R2, 1 ;  /* 0x3ff0000002067429 */ /* 0x000fcc0000000000 */
[----:B------:R-:W-:-:S06]  /*ac80*/  DSETP.GT.AND P0, PT, R4, 0.5, PT ;  /* 0x3fe000000400742a */ /* 0x000fcc0003f04000 */
[----:B------:R-:W-:Y:S02]  /*ac90*/  FSEL R14, R6, R2, P0 ;  /* 0x00000002060e7208 */ /* 0x000fe40000000000 */
[----:B------:R-:W-:Y:S01]  /*aca0*/  FSEL R15, R7, R3, P0 ;  /* 0x00000003070f7208 */ /* 0x000fe20000000000 */
[----:B------:R-:W-:Y:S06]  /*acb0*/  BRA `(.L_x_17875) ;  /* 0x0000000000707947 */ /* 0x000fec0003800000 */
.L_x_17862:
        /* <DEDUP_REMOVED lines=25> */
.L_x_17877:
[----:B------:R-:W-:Y:S05]  /*ae50*/  BSYNC.RECONVERGENT B2 ;  /* 0x0000000000027941 */ /* 0x000fea0003800200 */
.L_x_17876:
[----:B------:R-:W-:Y:S02]  /*ae60*/  IMAD.MOV.U32 R14, RZ, RZ, R4 ;  /* 0x000000ffff0e7224 */ /* 0x000fe400078e0004 */
[----:B------:R-:W-:-:S07]  /*ae70*/  IMAD.MOV.U32 R15, RZ, RZ, R5 ;  /* 0x000000ffff0f7224 */ /* 0x000fce00078e0005 */
.L_x_17875:
[----:B------:R-:W-:Y:S05]  /*ae80*/  BSYNC.RECONVERGENT B1 ;  /* 0x0000000000017941 */ /* 0x000fea0003800200 */
.L_x_17861:
        /* <DEDUP_REMOVED lines=37> */
.L_x_17884:
        /* <DEDUP_REMOVED lines=11> */
.L_x_17883:
        /* <DEDUP_REMOVED lines=20> */
.L_x_17886:
[----:B------:R-:W-:Y:S05]  /*b2d0*/  BSYNC.RECONVERGENT B2 ;  /* 0x0000000000027941 */ /* 0x000fea0003800200 */
.L_x_17885:
[----:B0-----:R-:W-:Y:S01]  /*b2e0*/  LOP3.LUT R3, R4, 0x80000000, R17, 0xb8, !PT ;  /* 0x8000000004037812 */ /* 0x001fe200078eb811 */
[----:B------:R-:W-:Y:S01]  /*b2f0*/  IMAD.MOV.U32 R2, RZ, RZ, R5 ;  /* 0x000000ffff027224 */ /* 0x000fe200078e0005 */
[----:B------:R-:W-:Y:S06]  /*b300*/  BRA `(.L_x_17882) ;  /* 0x0000000000407947 */ /* 0x000fec0003800000 */
.L_x_17881:
        /* <DEDUP_REMOVED lines=16> */
.L_x_17882:
[----:B------:R-:W-:Y:S05]  /*b410*/  BSYNC.RECONVERGENT B0 ;  /* 0x0000000000007941 */ /* 0x000fea0003800200 */
.L_x_17880:
        /* <DEDUP_REMOVED lines=28> */
.L_x_17888:
[----:B------:R-:W-:Y:S05]  /*b5e0*/  BSYNC.RECONVERGENT B2 ;  /* 0x0000000000027941 */ /* 0x000fea0003800200 */
.L_x_17887:
        /* <DEDUP_REMOVED lines=29> */
.L_x_17891:
[----:B------:R-:W-:Y:S05]  /*b7c0*/  BSYNC.RECONVERGENT B2 ;  /* 0x0000000000027941 */ /* 0x000fea0003800200 */
.L_x_17890:
[----:B------:R-:W-:Y:S01]  /*b7d0*/  LOP3.LUT R17, RZ, 0x80000000, R3, 0xb8, !PT ;  /* 0x80000000ff117812 */ /* 0x000fe200078eb803 */
[----:B------:R-:W-:Y:S01]  /*b7e0*/  IMAD.MOV.U32 R16, RZ, RZ, RZ ;  /* 0x000000ffff107224 */ /* 0x000fe200078e00ff */
[----:B------:R-:W-:Y:S06]  /*b7f0*/  BRA `(.L_x_17892) ;  /* 0x00000000008c7947 */ /* 0x000fec0003800000 */
.L_x_17889:
[----:B------:R-:W0:Y:S02]  /*b800*/  FRND.F64.FLOOR R2, R16 ;  /* 0x0000001000027313 */ /* 0x000e240000305800 */
[----:B0-----:R-:W-:Y:S02]  /*b810*/  DADD R4, R16, -R2 ;  /* 0x0000000010047229 */ /* 0x001fe40000000802 */
[----:B------:R-:W-:-:S06]  /*b820*/  DADD R6, R2, 1 ;  /* 0x3ff0000002067429 */ /* 0x000fcc0000000000 */
[----:B------:R-:W-:-:S06]  /*b830*/  DSETP.GT.AND P0, PT, R4, 0.5, PT ;  /* 0x3fe000000400742a */ /* 0x000fcc0003f04000 */
[----:B------:R-:W-:Y:S02]  /*b840*/  FSEL R16, R6, R2, P0 ;  /* 0x0000000206107208 */ /* 0x000fe40000000000 */
[----:B------:R-:W-:Y:S01]  /*b850*/  FSEL R17, R7, R3, P0 ;  /* 0x0000000307117208 */ /* 0x000fe20000000000 */
[----:B------:R-:W-:Y:S06]  /*b860*/  BRA `(.L_x_17892) ;  /* 0x0000000000707947 */ /* 0x000fec0003800000 */
.L_x_17879:
        /* <DEDUP_REMOVED lines=25> */
.L_x_17894:
[----:B------:R-:W-:Y:S05]  /*ba00*/  BSYNC.RECONVERGENT B2 ;  /* 0x0000000000027941 */ /* 0x000fea0003800200 */
.L_x_17893:
[----:B------:R-:W-:Y:S02]  /*ba10*/  IMAD.MOV.U32 R16, RZ, RZ, R4 ;  /* 0x000000ffff107224 */ /* 0x000fe400078e0004 */
[----:B------:R-:W-:-:S07]  /*ba20*/  IMAD.MOV.U32 R17, RZ, RZ, R5 ;  /* 0x000000ffff117224 */ /* 0x000fce00078e0005 */
.L_x_17892:
[----:B------:R-:W-:Y:S05]  /*ba30*/  BSYNC.RECONVERGENT B1 ;  /* 0x0000000000017941 */ /* 0x000fea0003800200 */
.L_x_17878:
        /* <DEDUP_REMOVED lines=37> */
.L_x_17901:
        /* <DEDUP_REMOVED lines=11> */
.L_x_17900:
        /* <DEDUP_REMOVED lines=20> */
.L_x_17903:
[----:B------:R-:W-:Y:S05]  /*be80*/  BSYNC.RECONVERGENT B2 ;  /* 0x0000000000027941 */ /* 0x000fea0003800200 */
.L_x_17902:
[----:B0-----:R-:W-:Y:S01]  /*be90*/  LOP3.LUT R3, R4, 0x80000000, R19, 0xb8, !PT ;  /* 0x8000000004037812 */ /* 0x001fe200078eb813 */
[----:B------:R-:W-:Y:S01]  /*bea0*/  IMAD.MOV.U32 R2, RZ, RZ, R5 ;  /* 0x000000ffff027224 */ /* 0x000fe200078e0005 */
[----:B------:R-:W-:Y:S06]  /*beb0*/  BRA `(.L_x_17899) ;  /* 0x0000000000407947 */ /* 0x000fec0003800000 */
.L_x_17898:
        /* <DEDUP_REMOVED lines=16> */
.L_x_17899:
[----:B------:R-:W-:Y:S05]  /*bfc0*/  BSYNC.RECONVERGENT B0 ;  /* 0x0000000000007941 */ /* 0x000fea0003800200 */
.L_x_17897:
        /* <DEDUP_REMOVED lines=28> */
.L_x_17905:
[----:B------:R-:W-:Y:S05]  /*c190*/  BSYNC.RECONVERGENT B2 ;  /* 0x0000000000027941 */ /* 0x000fea0003800200 */
.L_x_17904:
        /* <DEDUP_REMOVED lines=29> */
.L_x_17908:
[----:B------:R-:W-:Y:S05]  /*c370*/  BSYNC.RECONVERGENT B2 ;  /* 0x0000000000027941 */ /* 0x000fea0003800200 */
.L_x_17907:
[----:B------:R-:W-:Y:S01]  /*c380*/  LOP3.LUT R19, RZ, 0x80000000, R3, 0xb8, !PT ;  /* 0x80000000ff137812 */ /* 0x000fe200078eb803 */
[----:B------:R-:W-:Y:S01]  /*c390*/  IMAD.MOV.U32 R18, RZ, RZ, RZ ;  /* 0x000000ffff127224 */ /* 0x000fe200078e00ff */
[----:B------:R-:W-:Y:S06]  /*c3a0*/  BRA `(.L_x_17909) ;  /* 0x00000000008c7947 */ /* 0x000fec0003800000 */
.L_x_17906:
[----:B------:R-:W0:Y:S02]  /*c3b0*/  FRND.F64.FLOOR R2, R18 ;  /* 0x0000001200027313 */ /* 0x000e240000305800 */
[----:B0-----:R-:W-:Y:S02]  /*c3c0*/  DADD R4, R18, -R2 ;  /* 0x0000000012047229 */ /* 0x001fe40000000802 */
[----:B------:R-:W-:-:S06]  /*c3d0*/  DADD R6, R2, 1 ;  /* 0x3ff0000002067429 */ /* 0x000fcc0000000000 */
[----:B------:R-:W-:-:S06]  /*c3e0*/  DSETP.GT.AND P0, PT, R4, 0.5, PT ;  /* 0x3fe000000400742a */ /* 0x000fcc0003f04000 */
[----:B------:R-:W-:Y:S02]  /*c3f0*/  FSEL R18, R6, R2, P0 ;  /* 0x0000000206127208 */ /* 0x000fe40000000000 */
[----:B------:R-:W-:Y:S01]  /*c400*/  FSEL R19, R7, R3, P0 ;  /* 0x0000000307137208 */ /* 0x000fe20000000000 */
[----:B------:R-:W-:Y:S06]  /*c410*/  BRA `(.L_x_17909) ;  /* 0x0000000000707947 */ /* 0x000fec0003800000 */
.L_x_17896:
        /* <DEDUP_REMOVED lines=25> */
.L_x_17911:
[----:B------:R-:W-:Y:S05]  /*c5b0*/  BSYNC.RECONVERGENT B2 ;  /* 0x0000000000027941 */ /* 0x000fea0003800200 */
.L_x_17910:
[----:B------:R-:W-:Y:S02]  /*c5c0*/  IMAD.MOV.U32 R18, RZ, RZ, R4 ;  /* 0x000000ffff127224 */ /* 0x000fe400078e0004 */
[----:B------:R-:W-:-:S07]  /*c5d0*/  IMAD.MOV.U32 R19, RZ, RZ, R5 ;  /* 0x000000ffff137224 */ /* 0x000fce00078e0005 */
.L_x_17909:
[----:B------:R-:W-:Y:S05]  /*c5e0*/  BSYNC.RECONVERGENT B1 ;  /* 0x0000000000017941 */ /* 0x000fea0003800200 */
.L_x_17895:
[----:B------:R-:W0:Y:S02]  /*c5f0*/  LDCU.64 UR8, c[0x0][0x398] ;  /* 0x00007300ff0877ac */ /* 0x000e240008000a00 */
[----:B0-----:R-:W-:-:S06]  /*c600*/  UIMAD.WIDE.U32 UR8, UR4, 0x8, UR8 ;  /* 0x00000008040878a5 */ /* 0x001fcc000f8e0008 */
[----:B------:R-:W-:Y:S02]  /*c610*/  IMAD.U32 R2, RZ, RZ, UR8 ;  /* 0x00000008ff027e24 */ /* 0x000fe4000f8e00ff */
[----:B------:R-:W-:Y:S02]  /*c620*/  IMAD.U32 R3, RZ, RZ, UR9 ;  /* 0x00000009ff037e24 */ /* 0x000fe4000f8e00ff */
[----:B------:R-:W-:-:S05]  /*c630*/  IMAD.WIDE.U32 R2, R0, 0x20, R2 ;  /* 0x0000002000027825 */ /* 0x000fca00078e0002 */
[----:B------:R-:W-:Y:S04]  /*c640*/  STG.E.ENL2.256 desc[UR12][R2.64], R24, R8 ;  /* 0xf80000180208797f */ /* 0x000fe8000f12180c */
[----:B------:R-:W-:Y:S01]  /*c650*/  STG.E.ENL2.256 desc[UR12][R2.64+0x1000], R12, R16 ;  /* 0xf800800c0210797f */ /* 0x000fe2000f12180c */
[----:B------:R-:W-:Y:S05]  /*c660*/  EXIT ;  /* 0x000000000000794d */ /* 0x000fea0003800000 */
        .weak           $__internal_19_$__cuda_sm20_div_rn_f64_full
        .type           $__internal_19_$__cuda_sm20_div_rn_f64_full,@function
        .size           $__internal_19_$__cuda_sm20_div_rn_f64_full,(.L_x_36968 - $__internal_19_$__cuda_sm20_div_rn_f64_full)
$__internal_19_$__cuda_sm20_div_rn_f64_full:
        /* <DEDUP_REMOVED lines=70> */
.L_x_17913:
        /* <DEDUP_REMOVED lines=17> */
.L_x_17916:
[----:B------:R-:W-:Y:S01]  /*cbe0*/  LOP3.LUT R3, R29, 0x80000, RZ, 0xfc, !PT ;  /* 0x000800001d037812 */ /* 0x000fe200078efcff */
[----:B------:R-:W-:-:S04]  /*cbf0*/  IMAD.MOV.U32 R38, RZ, RZ, R28 ;  /* 0x000000ffff267224 */ /* 0x000fc800078e001c */
[----:B------:R-:W-:Y:S01]  /*cc00*/  IMAD.MOV.U32 R39, RZ, RZ, R3 ;  /* 0x000000ffff277224 */ /* 0x000fe200078e0003 */
[----:B------:R-:W-:Y:S06]  /*cc10*/  BRA `(.L_x_17914) ;  /* 0x00000000000c7947 */ /* 0x000fec0003800000 */
.L_x_17915:
[----:B------:R-:W-:Y:S01]  /*cc20*/  LOP3.LUT R3, R33, 0x80000, RZ, 0xfc, !PT ;  /* 0x0008000021037812 */ /* 0x000fe200078efcff */
[----:B------:R-:W-:-:S04]  /*cc30*/  IMAD.MOV.U32 R38, RZ, RZ, R32 ;  /* 0x000000ffff267224 */ /* 0x000fc800078e0020 */
[----:B------:R-:W-:-:S07]  /*cc40*/  IMAD.MOV.U32 R39, RZ, RZ, R3 ;  /* 0x000000ffff277224 */ /* 0x000fce00078e0003 */
.L_x_17914:
[----:B------:R-:W-:Y:S05]  /*cc50*/  BSYNC.RECONVERGENT B0 ;  /* 0x0000000000007941 */ /* 0x000fea0003800200 */
.L_x_17912:
[----:B------:R-:W-:Y:S02]  /*cc60*/  IMAD.MOV.U32 R6, RZ, RZ, R2 ;  /* 0x000000ffff067224 */ /* 0x000fe400078e0002 */
[----:B------:R-:W-:Y:S02]  /*cc70*/  IMAD.MOV.U32 R7, RZ, RZ, 0x0 ;  /* 0x00000000ff077424 */ /* 0x000fe400078e00ff */
[----:B------:R-:W-:Y:S02]  /*cc80*/  IMAD.MOV.U32 R4, RZ, RZ, R38 ;  /* 0x000000ffff047224 */ /* 0x000fe400078e0026 */
[----:B------:R-:W-:Y:S01]  /*cc90*/  IMAD.MOV.U32 R3, RZ, RZ, R39 ;  /* 0x000000ffff037224 */ /* 0x000fe200078e0027 */
[----:B------:R-:W-:Y:S06]  /*cca0*/  RET.REL.NODEC R6 `(_ZN2at6native29vectorized_elementwise_kernelILi4ENS0_13AUnaryFunctorIdddZZZNS0_15binary_internal21div_floor_kernel_cudaERNS_18TensorIteratorBaseEENKUlvE1_clEvENKUlvE_clEvEUlddE_EESt5arrayIPcLm2EEEEviT0_T1_) ;  /* 0xffffff3006d47950 */ /* 0x000fec0003c3ffff */
.L_x_17917:
        /* <DEDUP_REMOVED lines=13> */
.L_x_36968:


//--------------------- .text._ZN2at6native29vectorized_elementwise_kernelILi8ENS0_13AUnaryFunctorIdddZZZNS0_15binary_internal21div_floor_kernel_cudaERNS_18TensorIteratorBaseEENKUlvE1_clEvENKUlvE_clEvEUlddE_EESt5arrayIPcLm2EEEEviT0_T1_ --------------------------
	.section	.text._ZN2at6native29vectorized_elementwise_kernelILi8ENS0_13AUnaryFunctorIdddZZZNS0_15binary_internal21div_floor_kernel_cudaERNS_18TensorIteratorBaseEENKUlvE1_clEvENKUlvE_clEvEUlddE_EESt5arrayIPcLm2EEEEviT0_T1_,"ax",@progbits
	.align	128
        .global         _ZN2at6native29vectorized_elementwise_kernelILi8ENS0_13AUnaryFunctorIdddZZZNS0_15binary_internal21div_floor_kernel_cudaERNS_18TensorIteratorBaseEENKUlvE1_clEvENKUlvE_clEvEUlddE_EESt5arrayIPcLm2EEEEviT0_T1_
        .type           _ZN2at6native29vectorized_elementwise_kernelILi8ENS0_13AUnaryFunctorIdddZZZNS0_15binary_internal21div_floor_kernel_cudaERNS_18TensorIteratorBaseEENKUlvE1_clEvENKUlvE_clEvEUlddE_EESt5arrayIPcLm2EEEEviT0_T1_,@function
        .size           _ZN2at6native29vectorized_elementwise_kernelILi8ENS0_13AUnaryFunctorIdddZZZNS0_15binary_internal21div_floor_kernel_cudaERNS_18TensorIteratorBaseEENKUlvE1_clEvENKUlvE_clEvEUlddE_EESt5arrayIPcLm2EEEEviT0_T1_,(.L_x_36969 - _ZN2at6native29vectorized_elementwise_kernelILi8ENS0_13AUnaryFunctorIdddZZZNS0_15binary_internal21div_floor_kernel_cudaERNS_18TensorIteratorBaseEENKUlvE1_clEvENKUlvE_clEvEUlddE_EESt5arrayIPcLm2EEEEviT0_T1_)
        .other          _ZN2at6native29vectorized_elementwise_kernelILi8ENS0_13AUnaryFunctorIdddZZZNS0_15binary_internal21div_floor_kernel_cudaERNS_18TensorIteratorBaseEENKUlvE1_clEvENKUlvE_clEvEUlddE_EESt5arrayIPcLm2EEEEviT0_T1_,@"STO_CUDA_ENTRY STV_DEFAULT"
_ZN2at6native29vectorized_elementwise_kernelILi8ENS0_13AUnaryFunctorIdddZZZNS0_15binary_internal21div_floor_kernel_cudaERNS_18TensorIteratorBaseEENKUlvE1_clEvENKUlvE_clEvEUlddE_EESt5arrayIPcLm2EEEEviT0_T1_:
.text._ZN2at6native29vectorized_elementwise_kernelILi8ENS0_13AUnaryFunctorIdddZZZNS0_15binary_internal21div_floor_kernel_cudaERNS_18TensorIteratorBaseEENKUlvE1_clEvENKUlvE_clEvEUlddE_EESt5arrayIPcLm2EEEEviT0_T1_:
        /* <DEDUP_REMOVED lines=104> */
[----:B------:R-:W-:Y:S05]  /*0680*/  CALL.REL.NOINC `($__internal_20_$__cuda_sm20_div_rn_f64_full) ;  /* 0x000000bc00f87944 */ /* 0x000fea0003c00000 */
[----:B------:R-:W-:-:S07]  /*0690*/  IMAD.MOV.U32 R5, RZ, RZ, R3 ;  /* 0x000000ffff057224 */ /* 0x000fce00078e0003 */
.L_x_17923:
[----:B------:R-:W-:Y:S05]  /*06a0*/  BSYNC.RECONVERGENT B2 ;  /* 0x0000000000027941 */ /* 0x000fea0003800200 */
.L_x_17922:
[----:B------:R-:W-:Y:S02]  /*06b0*/  IMAD.MOV.U32 R18, RZ, RZ, R4 ;  /* 0x000000ffff127224 */ /* 0x000fe400078e0004 */
[----:B------:R-:W-:Y:S01]  /*06c0*/  IMAD.MOV.U32 R19, RZ, RZ, R5 ;  /* 0x000000ffff137224 */ /* 0x000fe200078e0005 */
[----:B------:R-:W-:Y:S06]  /*06d0*/  BRA `(.L_x_17920) ;  /* 0x0000000800647947 */ /* 0x000fec0003800000 */
.L_x_17921:
        /* <DEDUP_REMOVED lines=24> */
.L_x_17925:
        /* <DEDUP_REMOVED lines=27> */
.L_x_17928:
        /* <DEDUP_REMOVED lines=11> */
.L_x_17927:
        /* <DEDUP_REMOVED lines=21> */
.L_x_17930:
[----:B------:R-:W-:Y:S05]  /*0c10*/  BSYNC.RECONVERGENT B2 ;  /* 0x0000000000027941 */ /* 0x000fea0003800200 */
.L_x_17929:
[----:B------:R-:W-:-:S07]  /*0c20*/  LOP3.LUT R7, R2, 0x80000000, R19, 0xb8, !PT ;  /* 0x8000000002077812 */ /* 0x000fce00078eb813 */
.L_x_17926:
[----:B------:R-:W-:Y:S05]  /*0c30*/  BSYNC.RECONVERGENT B0 ;  /* 0x0000000000007941 */ /* 0x000fea0003800200 */
.L_x_17924:
        /* <DEDUP_REMOVED lines=26> */
[----:B------:R-:W-:Y:S05]  /*0de0*/  CALL.REL.NOINC `($__internal_20_$__cuda_sm20_div_rn_f64_full) ;  /* 0x000000b800207944 */ /* 0x000fea0003c00000 */
[----:B------:R-:W-:-:S07]  /*0df0*/  IMAD.MOV.U32 R5, RZ, RZ, R3 ;  /* 0x000000ffff057224 */ /* 0x000fce00078e0003 */
.L_x_17932:
[----:B------:R-:W-:Y:S05]  /*0e00*/  BSYNC.RECONVERGENT B2 ;  /* 0x0000000000027941 */ /* 0x000fea0003800200 */
.L_x_17931:
        /* <DEDUP_REMOVED lines=35> */
.L_x_17934:
[----:B------:R-:W-:Y:S05]  /*1040*/  BSYNC.RECONVERGENT B2 ;  /* 0x0000000000027941 */ /* 0x000fea0003800200 */
.L_x_17933:
[----:B------:R-:W-:Y:S01]  /*1050*/  LOP3.LUT R19, RZ, 0x80000000, R3, 0xb8, !PT ;  /* 0x80000000ff137812 */ /* 0x000fe200078eb803 */
[----:B------:R-:W-:-:S07]  /*1060*/  IMAD.MOV.U32 R18, RZ, RZ, RZ ;  /* 0x000000ffff127224 */ /* 0x000fce00078e00ff */
.L_x_17920:
[----:B------:R-:W-:Y:S05]  /*1070*/  BSYNC.RECONVERGENT B1 ;  /* 0x0000000000017941 */ /* 0x000fea0003800200 */
.L_x_17919:
        /* <DEDUP_REMOVED lines=40> */
.L_x_17942:
        /* <DEDUP_REMOVED lines=11> */
.L_x_17941:
        /* <DEDUP_REMOVED lines=20> */
.L_x_17944:
[----:B------:R-:W-:Y:S05]  /*14f0*/  BSYNC.RECONVERGENT B2 ;  /* 0x0000000000027941 */ /* 0x000fea0003800200 */
.L_x_17943:
[----:B0-----:R-:W-:Y:S01]  /*1500*/  LOP3.LUT R3, R4, 0x80000000, R25, 0xb8, !PT ;  /* 0x8000000004037812 */ /* 0x001fe200078eb819 */
[----:B------:R-:W-:Y:S01]  /*1510*/  IMAD.MOV.U32 R2, RZ, RZ, R5 ;  /* 0x000000ffff027224 */ /* 0x000fe200078e0005 */
[----:B------:R-:W-:Y:S06]  /*1520*/  BRA `(.L_x_17940) ;  /* 0x0000000000407947 */ /* 0x000fec0003800000 */
.L_x_17939:
        /* <DEDUP_REMOVED lines=16> */
.L_x_17940:
[----:B------:R-:W-:Y:S05]  /*1630*/  BSYNC.RECONVERGENT B0 ;  /* 0x0000000000007941 */ /* 0x000fea0003800200 */
.L_x_17938:
        /* <DEDUP_REMOVED lines=28> */
.L_x_17946:
[----:B------:R-:W-:Y:S05]  /*1800*/  BSYNC.RECONVERGENT B2 ;  /* 0x0000000000027941 */ /* 0x000fea0003800200 */
.L_x_17945:
        /* <DEDUP_REMOVED lines=29> */
.L_x_17949:
[----:B------:R-:W-:Y:S05]  /*19e0*/  BSYNC.RECONVERGENT B2 ;  /* 0x0000000000027941 */ /* 0x000fea0003800200 */
.L_x_17948:
[----:B------:R-:W-:Y:S01]  /*19f0*/  LOP3.LUT R23, RZ, 0x80000000, R3, 0xb8, !PT ;  /* 0x80000000ff177812 */ /* 0x000fe200078eb803 */
[----:B------:R-:W-:Y:S01]  /*1a00*/  IMAD.MOV.U32 R22, RZ, RZ, RZ ;  /* 0x000000ffff167224 */ /* 0x000fe200078e00ff */
[----:B------:R-:W-:Y:S06]  /*1a10*/  BRA `(.L_x_17936) ;  /* 0x00000000008c7947 */ /* 0x000fec0003800000 */
.L_x_17947:
[----:B------:R-:W0:Y:S02]  /*1a20*/  FRND.F64.FLOOR R2, R24 ;  /* 0x0000001800027313 */ /* 0x000e240000305800 */
[----:B0-----:R-:W-:Y:S02]  /*1a30*/  DADD R4, R24, -R2 ;  /* 0x0000000018047229 */ /* 0x001fe40000000802 */
[----:B------:R-:W-:-:S06]  /*1a40*/  DADD R6, R2, 1 ;  /* 0x3ff0000002067429 */ /* 0x000fcc0000000000 */
[----:B------:R-:W-:-:S06]  /*1a50*/  DSETP.GT.AND P0, PT, R4, 0.5, PT ;  /* 0x3fe000000400742a */ /* 0x000fcc0003f04000 */
[----:B------:R-:W-:Y:S02]  /*1a60*/  FSEL R22, R6, R2, P0 ;  /* 0x0000000206167208 */ /* 0x000fe40000000000 */
[----:B------:R-:W-:Y:S01]  /*1a70*/  FSEL R23, R7, R3, P0 ;  /* 0x0000000307177208 */ /* 0x000fe20000000000 */
[----:B------:R-:W-:Y:S06]  /*1a80*/  BRA `(.L_x_17936) ;  /* 0x0000000000707947 */ /* 0x000fec0003800000 */
.L_x_17937:
        /* <DEDUP_REMOVED lines=25> */
.L_x_17951:
[----:B------:R-:W-:Y:S05]  /*1c20*/  BSYNC.RECONVERGENT B2 ;  /* 0x0000000000027941 */ /* 0x000fea0003800200 */
.L_x_17950:
[----:B------:R-:W-:Y:S02]  /*1c30*/  IMAD.MOV.U32 R22, RZ, RZ, R4 ;  /* 0x000000ffff167224 */ /* 0x000fe400078e0004 */
[----:B------:R-:W-:-:S07]  /*1c40*/  IMAD.MOV.U32 R23, RZ, RZ, R5 ;  /* 0x000000ffff177224 */ /* 0x000fce00078e0005 */
.L_x_17936:
[----:B------:R-:W-:Y:S05]  /*1c50*/  BSYNC.RECONVERGENT B1 ;  /* 0x0000000000017941 */ /* 0x000fea0003800200 */
.L_x_17935:
        /* <DEDUP_REMOVED lines=40> */
.L_x_17959:
        /* <DEDUP_REMOVED lines=11> */
.L_x_17958:
        /* <DEDUP_REMOVED lines=20> */
.L_x_17961:
[----:B------:R-:W-:Y:S05]  /*20d0*/  BSYNC.RECONVERGENT B2 ;  /* 0x0000000000027941 */ /* 0x000fea0003800200 */
.L_x_17960:
[----:B0-----:R-:W-:Y:S01]  /*20e0*/  LOP3.LUT R3, R4, 0x80000000, R25, 0xb8, !PT ;  /* 0x8000000004037812 */ /* 0x001fe200078eb819 */
[----:B------:R-:W-:Y:S01]  /*20f0*/  IMAD.MOV.U32 R2, RZ, RZ, R5 ;  /* 0x000000ffff027224 */ /* 0x000fe200078e0005 */
[----:B------:R-:W-:Y:S06]  /*2100*/  BRA `(.L_x_17957) ;  /* 0x0000000000407947 */ /* 0x000fec0003800000 */
.L_x_17956:
        /* <DEDUP_REMOVED lines=16> */
.L_x_17957:
[----:B------:R-:W-:Y:S05]  /*2210*/  BSYNC.RECONVERGENT B0 ;  /* 0x0000000000007941 */ /* 0x000fea0003800200 */
.L_x_17955:
        /* <DEDUP_REMOVED lines=28> */
.L_x_17963:
[----:B------:R-:W-:Y:S05]  /*23e0*/  BSYNC.RECONVERGENT B2 ;  /* 0x0000000000027941 */ /* 0x000fea0003800200 */
.L_x_17962:
        /* <DEDUP_REMOVED lines=29> */
.L_x_17966:
[----:B------:R-:W-:Y:S05]  /*25c0*/  BSYNC.RECONVERGENT B2 ;  /* 0x0000000000027941 */ /* 0x000fea0003800200 */
.L_x_17965:
[----:B------:R-:W-:Y:S01]  /*25d0*/  LOP3.LUT R21, RZ, 0x80000000, R3, 0xb8, !PT ;  /* 0x80000000ff157812 */ /* 0x000fe200078eb803 */
[----:B------:R-:W-:Y:S01]  /*25e0*/  IMAD.MOV.U32 R20, RZ, RZ, RZ ;  /* 0x000000ffff147224 */ /* 0x000fe200078e00ff */
[----:B------:R-:W-:Y:S06]  /*25f0*/  BRA `(.L_x_17953) ;  /* 0x00000000008c7947 */ /* 0x000fec0003800000 */
.L_x_17964:
[----:B------:R-:W0:Y:S02]  /*2600*/  FRND.F64.FLOOR R2, R24 ;  /* 0x0000001800027313 */ /* 0x000e240000305800 */
[----:B0-----:R-:W-:Y:S02]  /*2610*/  DADD R4, R24, -R2 ;  /* 0x0000000018047229 */ /* 0x001fe40000000802 */
[----:B------:R-:W-:-:S06]  /*2620*/  DADD R6, R2, 1 ;  /* 0x3ff0000002067429 */ /* 0x000fcc0000000000 */
[----:B------:R-:W-:-:S06]  /*2630*/  DSETP.GT.AND P0, PT, R4, 0.5, PT ;  /* 0x3fe000000400742a */ /* 0x000fcc0003f04000 */
[----:B------:R-:W-:Y:S02]  /*2640*/  FSEL R20, R6, R2, P0 ;  /* 0x0000000206147208 */ /* 0x000fe40000000000 */
[----:B------:R-:W-:Y:S01]  /*2650*/  FSEL R21, R7, R3, P0 ;  /* 0x0000000307157208 */ /* 0x000fe20000000000 */
[----:B------:R-:W-:Y:S06]  /*2660*/  BRA `(.L_x_17953) ;  /* 0x0000000000707947 */ /* 0x000fec0003800000 */
.L_x_17954:
        /* <DEDUP_REMOVED lines=25> */
.L_x_17968:
[----:B------:R-:W-:Y:S05]  /*2800*/  BSYNC.RECONVERGENT B2 ;  /* 0x0000000000027941 */ /* 0x000fea0003800200 */
.L_x_17967:
[----:B------:R-:W-:Y:S02]  /*2810*/  IMAD.MOV.U32 R20, RZ, RZ, R4 ;  /* 0x000000ffff147224 */ /* 0x000fe400078e0004 */
[----:B------:R-:W-:-:S07]  /*2820*/  IMAD.MOV.U32 R21, RZ, RZ, R5 ;  /* 0x000000ffff157224 */ /* 0x000fce00078e0005 */
.L_x_17953:
[----:B------:R-:W-:Y:S05]  /*2830*/  BSYNC.RECONVERGENT B1 ;  /* 0x0000000000017941 */ /* 0x000fea0003800200 */
.L_x_17952:
        /* <DEDUP_REMOVED lines=40> */
.L_x_17976:
        /* <DEDUP_REMOVED lines=11> */
.L_x_17975:
        /* <DEDUP_REMOVED lines=20> */
.L_x_17978:
[----:B------:R-:W-:Y:S05]  /*2cb0*/  BSYNC.RECONVERGENT B2 ;  /* 0x0000000000027941 */ /* 0x000fea0003800200 */
.L_x_17977:
[----:B0-----:R-:W-:Y:S01]  /*2cc0*/  LOP3.LUT R3, R4, 0x80000000, R25, 0xb8, !PT ;  /* 0x8000000004037812 */ /* 0x001fe200078eb819 */
[----:B------:R-:W-:Y:S01]  /*2cd0*/  IMAD.MOV.U32 R2, RZ, RZ, R5 ;  /* 0x000000ffff027224 */ /* 0x000fe200078e0005 */
[----:B------:R-:W-:Y:S06]  /*2ce0*/  BRA `(.L_x_17974) ;  /* 0x0000000000407947 */ /* 0x000fec0003800000 */
.L_x_17973:
        /* <DEDUP_REMOVED lines=16> */
.L_x_17974:
[----:B------:R-:W-:Y:S05]  /*2df0*/  BSYNC.RECONVERGENT B0 ;  /* 0x0000000000007941 */ /* 0x000fea0003800200 */
.L_x_17972:
        /* <DEDUP_REMOVED lines=28> */
.L_x_17980:
[----:B------:R-:W-:Y:S05]  /*2fc0*/  BSYNC.RECONVERGENT B2 ;  /* 0x0000000000027941 */ /* 0x000fea0003800200 */
.L_x_17979:
        /* <DEDUP_REMOVED lines=29> */
.L_x_17983:
[----:B------:R-:W-:Y:S05]  /*31a0*/  BSYNC.RECONVERGENT B2 ;  /* 0x0000000000027941 */ /* 0x000fea0003800200 */
.L_x_17982:
[----:B------:R-:W-:Y:S01]  /*31b0*/  LOP3.LUT R9, RZ, 0x80000000, R3, 0xb8, !PT ;  /* 0x80000000ff097812 */ /* 0x000fe200078eb803 */
[----:B------:R-:W-:Y:S01]  /*31c0*/  IMAD.MOV.U32 R8, RZ, RZ, RZ ;  /* 0x000000ffff087224 */ /* 0x000fe200078e00ff */
[----:B------:R-:W-:Y:S06]  /*31d0*/  BRA `(.L_x_17970) ;  /* 0x00000000008c7947 */ /* 0x000fec0003800000 */
.L_x_17981:
[----:B------:R-:W0:Y:S02]  /*31e0*/  FRND.F64.FLOOR R2, R24 ;  /* 0x0000001800027313 */ /* 0x000e240000305800 */
[----:B0-----:R-:W-:Y:S02]  /*31f0*/  DADD R4, R24, -R2 ;  /* 0x0000000018047229 */ /* 0x001fe40000000802 */
[----:B------:R-:W-:-:S06]  /*3200*/  DADD R6, R2, 1 ;  /* 0x3ff0000002067429 */ /* 0x000fcc0000000000 */
[----:B------:R-:W-:-:S06]  /*3210*/  DSETP.GT.AND P0, PT, R4, 0.5, PT ;  /* 0x3fe000000400742a */ /* 0x000fcc0003f04000 */
[----:B------:R-:W-:Y:S02]  /*3220*/  FSEL R8, R6, R2, P0 ;  /* 0x0000000206087208 */ /* 0x000fe40000000000 */
[----:B------:R-:W-:Y:S01]  /*3230*/  FSEL R9, R7, R3, P0 ;  /* 0x0000000307097208 */ /* 0x000fe20000000000 */
[----:B------:R-:W-:Y:S06]  /*3240*/  BRA `(.L_x_17970) ;  /* 0x0000000000707947 */ /* 0x000fec0003800000 */
.L_x_17971:
        /* <DEDUP_REMOVED lines=25> */
.L_x_17985:
[----:B------:R-:W-:Y:S05]  /*33e0*/  BSYNC.RECONVERGENT B2 ;  /* 0x0000000000027941 */ /* 0x000fea0003800200 */
.L_x_17984:
[----:B------:R-:W-:Y:S02]  /*33f0*/  IMAD.MOV.U32 R8, RZ, RZ, R4 ;  /* 0x000000ffff087224 */ /* 0x000fe400078e0004 */
[----:B------:R-:W-:-:S07]  /*3400*/  IMAD.MOV.U32 R9, RZ, RZ, R5 ;  /* 0x000000ffff097224 */ /* 0x000fce00078e0005 */
.L_x_17970:
[----:B------:R-:W-:Y:S05]  /*3410*/  BSYNC.RECONVERGENT B1 ;  /* 0x0000000000017941 */ /* 0x000fea0003800200 */
.L_x_17969:
        /* <DEDUP_REMOVED lines=40> */
.L_x_17993:
        /* <DEDUP_REMOVED lines=11> */
.L_x_17992:
        /* <DEDUP_REMOVED lines=20> */
.L_x_17995:
[----:B------:R-:W-:Y:S05]  /*3890*/  BSYNC.RECONVERGENT B2 ;  /* 0x0000000000027941 */ /* 0x000fea0003800200 */
.L_x_17994:
[----:B0-----:R-:W-:Y:S01]  /*38a0*/  LOP3.LUT R3, R4, 0x80000000, R25, 0xb8, !PT ;  /* 0x8000000004037812 */ /* 0x001fe200078eb819 */
[----:B------:R-:W-:Y:S01]  /*38b0*/  IMAD.MOV.U32 R2, RZ, RZ, R5 ;  /* 0x000000ffff027224 */ /* 0x000fe200078e0005 */
[----:B------:R-:W-:Y:S06]  /*38c0*/  BRA `(.L_x_17991) ;  /* 0x0000000000407947 */ /* 0x000fec0003800000 */
.L_x_17990:
        /* <DEDUP_REMOVED lines=16> */
.L_x_17991:
[----:B------:R-:W-:Y:S05]  /*39d0*/  BSYNC.RECONVERGENT B0 ;  /* 0x0000000000007941 */ /* 0x000fea0003800200 */
.L_x_17989:
        /* <DEDUP_REMOVED lines=28> */
.L_x_17997:
[----:B------:R-:W-:Y:S05]  /*3ba0*/  BSYNC.RECONVERGENT B2 ;  /* 0x0000000000027941 */ /* 0x000fea0003800200 */
.L_x_17996:
        /* <DEDUP_REMOVED lines=29> */
.L_x_18000:
[----:B------:R-:W-:Y:S05]  /*3d80*/  BSYNC.RECONVERGENT B2 ;  /* 0x0000000000027941 */ /* 0x000fea0003800200 */
.L_x_17999:
[----:B------:R-:W-:Y:S01]  /*3d90*/  LOP3.LUT R11, RZ, 0x80000000, R3, 0xb8, !PT ;  /* 0x80000000ff0b7812 */ /* 0x000fe200078eb803 */
[----:B------:R-:W-:Y:S01]  /*3da0*/  IMAD.MOV.U32 R10, RZ, RZ, RZ ;  /* 0x000000ffff0a7224 */ /* 0x000fe200078e00ff */
[----:B------:R-:W-:Y:S06]  /*3db0*/  BRA `(.L_x_17987) ;  /* 0x00000000008c7947 */ /* 0x000fec0003800000 */
.L_x_17998:
[----:B------:R-:W0:Y:S02]  /*3dc0*/  FRND.F64.FLOOR R2, R24 ;  /* 0x0000001800027313 */ /* 0x000e240000305800 */
[----:B0-----:R-:W-:Y:S02]  /*3dd0*/  DADD R4, R24, -R2 ;  /* 0x0000000018047229 */ /* 0x001fe40000000802 */
[----:B------:R-:W-:-:S06]  /*3de0*/  DADD R6, R2, 1 ;  /* 0x3ff0000002067429 */ /* 0x000fcc0000000000 */
[----:B------:R-:W-:-:S06]  /*3df0*/  DSETP.GT.AND P0, PT, R4, 0.5, PT ;  /* 0x3fe000000400742a */ /* 0x000fcc0003f04000 */
[----:B------:R-:W-:Y:S02]  /*3e00*/  FSEL R10, R6, R2, P0 ;  /* 0x00000002060a7208 */ /* 0x000fe40000000000 */
[----:B------:R-:W-:Y:S01]  /*3e10*/  FSEL R11, R7, R3, P0 ;  /* 0x00000003070b7208 */ /* 0x000fe20000000000 */
[----:B------:R-:W-:Y:S06]  /*3e20*/  BRA `(.L_x_17987) ;  /* 0x0000000000707947 */ /* 0x000fec0003800000 */
.L_x_17988:
        /* <DEDUP_REMOVED lines=25> */
.L_x_18002:
[----:B------:R-:W-:Y:S05]  /*3fc0*/  BSYNC.RECONVERGENT B2 ;  /* 0x0000000000027941 */ /* 0x000fea0003800200 */
.L_x_18001:
[----:B------:R-:W-:Y:S02]  /*3fd0*/  IMAD.MOV.U32 R10, RZ, RZ, R4 ;  /* 0x000000ffff0a7224 */ /* 0x000fe400078e0004 */
[----:B------:R-:W-:-:S07]  /*3fe0*/  IMAD.MOV.U32 R11, RZ, RZ, R5 ;  /* 0x000000ffff0b7224 */ /* 0x000fce00078e0005 */
.L_x_17987:
[----:B------:R-:W-:Y:S05]  /*3ff0*/  BSYNC.RECONVERGENT B1 ;  /* 0x0000000000017941 */ /* 0x000fea0003800200 */
.L_x_17986:
        /* <DEDUP_REMOVED lines=40> */
.L_x_18010:
        /* <DEDUP_REMOVED lines=11> */
.L_x_18009:
        /* <DEDUP_REMOVED lines=20> */
.L_x_18012:
[----:B------:R-:W-:Y:S05]  /*4470*/  BSYNC.RECONVERGENT B2 ;  /* 0x0000000000027941 */ /* 0x000fea0003800200 */
.L_x_18011:
[----:B0-----:R-:W-:Y:S01]  /*4480*/  LOP3.LUT R3, R4, 0x80000000, R25, 0xb8, !PT ;  /* 0x8000000004037812 */ /* 0x001fe200078eb819 */
[----:B------:R-:W-:Y:S01]  /*4490*/  IMAD.MOV.U32 R2, RZ, RZ, R5 ;  /* 0x000000ffff027224 */ /* 0x000fe200078e0005 */
[----:B------:R-:W-:Y:S06]  /*44a0*/  BRA `(.L_x_18008) ;  /* 0x0000000000407947 */ /* 0x000fec0003800000 */
.L_x_18007:
        /* <DEDUP_REMOVED lines=16> */
.L_x_18008:
[----:B------:R-:W-:Y:S05]  /*45b0*/  BSYNC.RECONVERGENT B0 ;  /* 0x0000000000007941 */ /* 0x000fea0003800200 */
.L_x_18006:
        /* <DEDUP_REMOVED lines=28> */
.L_x_18014:
[----:B------:R-:W-:Y:S05]  /*4780*/  BSYNC.RECONVERGENT B2 ;  /* 0x0000000000027941 */ /* 0x000fea0003800200 */
.L_x_18013:
        /* <DEDUP_REMOVED lines=29> */
.L_x_18017:
[----:B------:R-:W-:Y:S05]  /*4960*/  BSYNC.RECONVERGENT B2 ;  /* 0x0000000000027941 */ /* 0x000fea0003800200 */
.L_x_18016:
[----:B------:R-:W-:Y:S01]  /*4970*/  LOP3.LUT R13, RZ, 0x80000000, R3, 0xb8, !PT ;  /* 0x80000000ff0d7812 */ /* 0x000fe200078eb803 */
[----:B------:R-:W-:Y:S01]  /*4980*/  IMAD.MOV.U32 R12, RZ, RZ, RZ ;  /* 0x000000ffff0c7224 */ /* 0x000fe200078e00ff */
[----:B------:R-:W-:Y:S06]  /*4990*/  BRA `(.L_x_18004) ;  /* 0x00000000008c7947 */ /* 0x000fec0003800000 */
.L_x_18015:
[----:B------:R-:W0:Y:S02]  /*49a0*/  FRND.F64.FLOOR R2, R24 ;  /* 0x0000001800027313 */ /* 0x000e240000305800 */
[----:B0-----:R-:W-:Y:S02]  /*49b0*/  DADD R4, R24, -R2 ;  /* 0x0000000018047229 */ /* 0x001fe40000000802 */
[----:B------:R-:W-:-:S06]  /*49c0*/  DADD R6, R2, 1 ;  /* 0x3ff0000002067429 */ /* 0x000fcc0000000000 */
[----:B------:R-:W-:-:S06]  /*49d0*/  DSETP.GT.AND P0, PT, R4, 0.5, PT ;  /* 0x3fe000000400742a */ /* 0x000fcc0003f04000 */
[----:B------:R-:W-:Y:S02]  /*49e0*/  FSEL R12, R6, R2, P0 ;  /* 0x00000002060c7208 */ /* 0x000fe40000000000 */
[----:B------:R-:W-:Y:S01]  /*49f0*/  FSEL R13, R7, R3, P0 ;  /* 0x00000003070d7208 */ /* 0x000fe20000000000 */
[----:B------:R-:W-:Y:S06]  /*4a00*/  BRA `(.L_x_18004) ;  /* 0x0000000000707947 */ /* 0x000fec0003800000 */
.L_x_18005:
        /* <DEDUP_REMOVED lines=25> */
.L_x_18019:
[----:B------:R-:W-:Y:S05]  /*4ba0*/  BSYNC.RECONVERGENT B2 ;  /* 0x0000000000027941 */ /* 0x000fea0003800200 */
.L_x_18018:
[----:B------:R-:W-:Y:S02]  /*4bb0*/  IMAD.MOV.U32 R12, RZ, RZ, R4 ;  /* 0x000000ffff0c7224 */ /* 0x000fe400078e0004 */
[----:B------:R-:W-:-:S07]  /*4bc0*/  IMAD.MOV.U32 R13, RZ, RZ, R5 ;  /* 0x000000ffff0d7224 */ /* 0x000fce00078e0005 */
.L_x_18004:
[----:B------:R-:W-:Y:S05]  /*4bd0*/  BSYNC.RECONVERGENT B1 ;  /* 0x0000000000017941 */ /* 0x000fea0003800200 */
.L_x_18003:
        /* <DEDUP_REMOVED lines=40> */
.L_x_18027:
        /* <DEDUP_REMOVED lines=11> */
.L_x_18026:
        /* <DEDUP_REMOVED lines=20> */
.L_x_18029:
[----:B------:R-:W-:Y:S05]  /*5050*/  BSYNC.RECONVERGENT B2 ;  /* 0x0000000000027941 */ /* 0x000fea0003800200 */
.L_x_18028:
[----:B0-----:R-:W-:Y:S01]  /*5060*/  LOP3.LUT R3, R4, 0x80000000, R25, 0xb8, !PT ;  /* 0x8000000004037812 */ /* 0x001fe200078eb819 */
[----:B------:R-:W-:Y:S01]  /*5070*/  IMAD.MOV.U32 R2, RZ, RZ, R5 ;  /* 0x000000ffff027224 */ /* 0x000fe200078e0005 */
[----:B------:R-:W-:Y:S06]  /*5080*/  BRA `(.L_x_18025) ;  /* 0x0000000000407947 */ /* 0x000fec0003800000 */
.L_x_18024:
        /* <DEDUP_REMOVED lines=16> */
.L_x_18025:
[----:B------:R-:W-:Y:S05]  /*5190*/  BSYNC.RECONVERGENT B0 ;  /* 0x0000000000007941 */ /* 0x000fea0003800200 */
.L_x_18023:
        /* <DEDUP_REMOVED lines=28> */
.L_x_18031:
[----:B------:R-:W-:Y:S05]  /*5360*/  BSYNC.RECONVERGENT B2 ;  /* 0x0000000000027941 */ /* 0x000fea0003800200 */
.L_x_18030:
        /* <DEDUP_REMOVED lines=29> */
.L_x_18034:
[----:B------:R-:W-:Y:S05]  /*5540*/  BSYNC.RECONVERGENT B2 ;  /* 0x0000000000027941 */ /* 0x000fea0003800200 */
.L_x_18033:
[----:B------:R-:W-:Y:S01]  /*5550*/  LOP3.LUT R15, RZ, 0x80000000, R3, 0xb8, !PT ;  /* 0x80000000ff0f7812 */ /* 0x000fe200078eb803 */
[----:B------:R-:W-:Y:S01]  /*5560*/  IMAD.MOV.U32 R14, RZ, RZ, RZ ;  /* 0x000000ffff0e7224 */ /* 0x000fe200078e00ff */
[----:B------:R-:W-:Y:S06]  /*5570*/  BRA `(.L_x_18021) ;  /* 0x00000000008c7947 */ /* 0x000fec0003800000 */
.L_x_18032:
[----:B------:R-:W0:Y:S02]  /*5580*/  FRND.F64.FLOOR R2, R24 ;  /* 0x0000001800027313 */ /* 0x000e240000305800 */
[----:B0-----:R-:W-:Y:S02]  /*5590*/  DADD R4, R24, -R2 ;  /* 0x0000000018047229 */ /* 0x001fe40000000802 */
[----:B------:R-:W-:-:S06]  /*55a0*/  DADD R6, R2, 1 ;  /* 0x3ff0000002067429 */ /* 0x000fcc0000000000 */
[----:B------:R-:W-:-:S06]  /*55b0*/  DSETP.GT.AND P0, PT, R4, 0.5, PT ;  /* 0x3fe000000400742a */ /* 0x000fcc0003f04000 */
[----:B------:R-:W-:Y:S02]  /*55c0*/  FSEL R14, R6, R2, P0 ;  /* 0x00000002060e7208 */ /* 0x000fe40000000000 */
[----:B------:R-:W-:Y:S01]  /*55d0*/  FSEL R15, R7, R3, P0 ;  /* 0x00000003070f7208 */ /* 0x000fe20000000000 */
[----:B------:R-:W-:Y:S06]  /*55e0*/  BRA `(.L_x_18021) ;  /* 0x0000000000707947 */ /* 0x000fec0003800000 */
.L_x_18022:
        /* <DEDUP_REMOVED lines=25> */
.L_x_18036:
[----:B------:R-:W-:Y:S05]  /*5780*/  BSYNC.RECONVERGENT B2 ;  /* 0x0000000000027941 */ /* 0x000fea0003800200 */
.L_x_18035:
[----:B------:R-:W-:Y:S02]  /*5790*/  IMAD.MOV.U32 R14, RZ, RZ, R4 ;  /* 0x000000ffff0e7224 */ /* 0x000fe400078e0004 */
[----:B------:R-:W-:-:S07]  /*57a0*/  IMAD.MOV.U32 R15, RZ, RZ, R5 ;  /* 0x000000ffff0f7224 */ /* 0x000fce00078e0005 */
.L_x_18021:
[----:B------:R-:W-:Y:S05]  /*57b0*/  BSYNC.RECONVERGENT B1 ;  /* 0x0000000000017941 */ /* 0x000fea0003800200 */
.L_x_18020:
        /* <DEDUP_REMOVED lines=40> */
.L_x_18044:
        /* <DEDUP_REMOVED lines=11> */
.L_x_18043:
        /* <DEDUP_REMOVED lines=20> */
.L_x_18046:
[----:B------:R-:W-:Y:S05]  /*5c30*/  BSYNC.RECONVERGENT B2 ;  /* 0x0000000000027941 */ /* 0x000fea0003800200 */
.L_x_18045:
[----:B0-----:R-:W-:Y:S01]  /*5c40*/  LOP3.LUT R3, R4, 0x80000000, R25, 0xb8, !PT ;  /* 0x8000000004037812 */ /* 0x001fe200078eb819 */
[----:B------:R-:W-:Y:S01]  /*5c50*/  IMAD.MOV.U32 R2, RZ, RZ, R5 ;  /* 0x000000ffff027224 */ /* 0x000fe200078e0005 */
[----:B------:R-:W-:Y:S06]  /*5c60*/  BRA `(.L_x_18042) ;  /* 0x0000000000407947 */ /* 0x000fec0003800000 */
.L_x_18041:
        /* <DEDUP_REMOVED lines=16> */
.L_x_18042:
[----:B------:R-:W-:Y:S05]  /*5d70*/  BSYNC.RECONVERGENT B0 ;  /* 0x0000000000007941 */ /* 0x000fea0003800200 */
.L_x_18040:
        /* <DEDUP_REMOVED lines=28> */
.L_x_18048:
[----:B------:R-:W-:Y:S05]  /*5f40*/  BSYNC.RECONVERGENT B2 ;  /* 0x0000000000027941 */ /* 0x000fea0003800200 */
.L_x_18047:
        /* <DEDUP_REMOVED lines=29> */
.L_x_18051:
[----:B------:R-:W-:Y:S05]  /*6120*/  BSYNC.RECONVERGENT B2 ;  /* 0x0000000000027941 */ /* 0x000fea0003800200 */
.L_x_18050:
[----:B------:R-:W-:Y:S01]  /*6130*/  LOP3.LUT R5, RZ, 0x80000000, R3, 0xb8, !PT ;  /* 0x80000000ff057812 */ /* 0x000fe200078eb803 */
[----:B------:R-:W-:Y:S01]  /*6140*/  IMAD.MOV.U32 R4, RZ, RZ, RZ ;  /* 0x000000ffff047224 */ /* 0x000fe200078e00ff */
[----:B------:R-:W-:Y:S06]  /*6150*/  BRA `(.L_x_18038) ;  /* 0x0000000000847947 */ /* 0x000fec0003800000 */
.L_x_18049:
[----:B------:R-:W0:Y:S02]  /*6160*/  FRND.F64.FLOOR R2, R24 ;  /* 0x0000001800027313 */ /* 0x000e240000305800 */
[----:B0-----:R-:W-:Y:S02]  /*6170*/  DADD R4, R24, -R2 ;  /* 0x0000000018047229 */ /* 0x001fe40000000802 */
[----:B------:R-:W-:-:S06]  /*6180*/  DADD R6, R2, 1 ;  /* 0x3ff0000002067429 */ /* 0x000fcc0000000000 */
[----:B------:R-:W-:-:S06]  /*6190*/  DSETP.GT.AND P0, PT, R4, 0.5, PT ;  /* 0x3fe000000400742a */ /* 0x000fcc0003f04000 */
[----:B------:R-:W-:Y:S02]  /*61a0*/  FSEL R4, R6, R2, P0 ;  /* 0x0000000206047208 */ /* 0x000fe40000000000 */
[----:B------:R-:W-:Y:S01]  /*61b0*/  FSEL R5, R7, R3, P0 ;  /* 0x0000000307057208 */ /* 0x000fe20000000000 */
[----:B------:R-:W-:Y:S06]  /*61c0*/  BRA `(.L_x_18038) ;  /* 0x0000000000687947 */ /* 0x000fec0003800000 */
.L_x_18039:
        /* <DEDUP_REMOVED lines=25> */
.L_x_18052:
[----:B------:R-:W-:Y:S05]  /*6360*/  BSYNC.RECONVERGENT B2 ;  /* 0x0000000000027941 */ /* 0x000fea0003800200 */
.L_x_18038:
[----:B------:R-:W-:Y:S05]  /*6370*/  BSYNC.RECONVERGENT B1 ;  /* 0x0000000000017941 */ /* 0x000fea0003800200 */
.L_x_18037:
        /* <DEDUP_REMOVED lines=16> */
.L_x_18055:
[----:B------:R-:W-:-:S13]  /*6480*/  ISETP.GE.U32.AND P0, PT, R0, UR5, PT ;  /* 0x0000000500007c0c */ /* 0x000fda000bf06070 */
[----:B------:R-:W-:Y:S05]  /*6490*/  @P0 BRA `(.L_x_18057) ;  /* 0x0000000000300947 */ /* 0x000fea0003800000 */
[----:B0-----:R-:W0:Y:S01]  /*64a0*/  LDC.64 R2, c[0x0][0x398] ;  /* 0x0000e600ff027b82 */ /* 0x001e220000000a00 */
[C---:B------:R-:W-:Y:S02]  /*64b0*/  VIADD R7, R0.reuse, UR4 ;  /* 0x0000000400077c36 */ /* 0x040fe40008000000 */
[----:B------:R-:W-:Y:S02]  /*64c0*/  VIADD R0, R0, 0x80 ;  /* 0x0000008000007836 */ /* 0x000fe40000000000 */
[----:B0-----:R-:W-:-:S05]  /*64d0*/  IMAD.WIDE.U32 R2, R7, 0x8, R2 ;  /* 0x0000000807027825 */ /* 0x001fca00078e0002 */
[----:B-----5:R1:W-:Y:S02]  /*64e0*/  STG.E.64 desc[UR12][R2.64], R20 ;  /* 0x0000001402007986 */ /* 0x0203e4000c101b0c */
.L_x_18056:
[----:B------:R-:W-:-:S13]  /*64f0*/  ISETP.GE.U32.AND P0, PT, R0, UR5, PT ;  /* 0x0000000500007c0c */ /* 0x000fda000bf06070 */
[----:B------:R-:W-:Y:S05]  /*6500*/  @P0 BRA `(.L_x_18058) ;  /* 0x0000000000300947 */ /* 0x000fea0003800000 */
[----:B01----:R-:W0:Y:S01]  /*6510*/  LDC.64 R2, c[0x0][0x398] ;  /* 0x0000e600ff027b82 */ /* 0x003e220000000a00 */
[C---:B------:R-:W-:Y:S02]  /*6520*/  VIADD R7, R0.reuse, UR4 ;  /* 0x0000000400077c36 */ /* 0x040fe40008000000 */
[----:B------:R-:W-:Y:S02]  /*6530*/  VIADD R0, R0, 0x80 ;  /* 0x0000008000007836 */ /* 0x000fe40000000000 */
[----:B0-----:R-:W-:-:S05]  /*6540*/  IMAD.WIDE.U32 R2, R7, 0x8, R2 ;  /* 0x0000000807027825 */ /* 0x001fca00078e0002 */
[----:B-----5:R1:W-:Y:S02]  /*6550*/  STG.E.64 desc[UR12][R2.64], R8 ;  /* 0x0000000802007986 */ /* 0x0203e4000c101b0c */
.L_x_18057:
[----:B------:R-:W-:-:S13]  /*6560*/  ISETP.GE.U32.AND P0, PT, R0, UR5, PT ;  /* 0x0000000500007c0c */ /* 0x000fda000bf06070 */
[----:B------:R-:W-:Y:S05]  /*6570*/  @P0 BRA `(.L_x_18059) ;  /* 0x0000000000340947 */ /* 0x000fea0003800000 */
[----:B01----:R-:W0:Y:S01]  /*6580*/  LDC.64 R2, c[0x0][0x398] ;  /* 0x0000e600ff027b82 */ /* 0x003e220000000a00 */
[C---:B------:R-:W-:Y:S02]  /*6590*/  VIADD R7, R0.reuse, UR4 ;  /* 0x0000000400077c36 */ /* 0x040fe40008000000 */
[----:B------:R-:W-:Y:S02]  /*65a0*/  VIADD R0, R0, 0x80 ;  /* 0x0000008000007836 */ /* 0x000fe40000000000 */
[----:B0-----:R-:W-:-:S05]  /*65b0*/  IMAD.WIDE.U32 R2, R7, 0x8, R2 ;  /* 0x0000000807027825 */ /* 0x001fca00078e0002 */
[----:B-----5:R2:W-:Y:S02]  /*65c0*/  STG.E.64 desc[UR12][R2.64], R10 ;  /* 0x0000000a02007986 */ /* 0x0205e4000c101b0c */
.L_x_18058:
        /* <DEDUP_REMOVED lines=8> */
.L_x_18059:
[----:B------:R-:W-:Y:S05]  /*6650*/  BSYNC.RELIABLE B1 ;  /* 0x0000000000017941 */ /* 0x000fea0003800100 */
.L_x_18054:
[----:B------:R-:W-:-:S13]  /*6660*/  ISETP.GE.U32.AND P0, PT, R0, UR5, PT ;  /* 0x0000000500007c0c */ /* 0x000fda000bf06070 */
[----:B012---:R-:W0:Y:S01]  /*6670*/  @!P0 LDC.64 R2, c[0x0][0x398] ;  /* 0x0000e600ff028b82 */ /* 0x007e220000000a00 */
[C---:B------:R-:W-:Y:S02]  /*6680*/  @!P0 VIADD R7, R0.reuse, UR4 ;  /* 0x0000000400078c36 */ /* 0x040fe40008000000 */
[----:B------:R-:W-:Y:S02]  /*6690*/  @!P0 VIADD R0, R0, 0x80 ;  /* 0x0000008000008836 */ /* 0x000fe40000000000 */
[----:B0-----:R-:W-:-:S05]  /*66a0*/  @!P0 IMAD.WIDE.U32 R2, R7, 0x8, R2 ;  /* 0x0000000807028825 */ /* 0x001fca00078e0002 */
[----:B-----5:R3:W-:Y:S02]  /*66b0*/  @!P0 STG.E.64 desc[UR12][R2.64], R14 ;  /* 0x0000000e02008986 */ /* 0x0207e4000c101b0c */
.L_x_18060:
[----:B------:R-:W-:Y:S05]  /*66c0*/  BSYNC.RECONVERGENT B0 ;  /* 0x0000000000007941 */ /* 0x000fea0003800200 */
.L_x_18053:
        /* <DEDUP_REMOVED lines=8> */
.L_x_17918:
        /* <DEDUP_REMOVED lines=45> */
[----:B-----5:R-:W-:Y:S05]  /*6a20*/  CALL.REL.NOINC `($__internal_20_$__cuda_sm20_div_rn_f64_full) ;  /* 0x0000005c00107944 */ /* 0x020fea0003c00000 */
[----:B------:R-:W-:-:S07]  /*6a30*/  IMAD.MOV.U32 R5, RZ, RZ, R3 ;  /* 0x000000ffff057224 */ /* 0x000fce00078e0003 */
.L_x_18064:
[----:B------:R-:W-:Y:S05]  /*6a40*/  BSYNC.RECONVERGENT B2 ;  /* 0x0000000000027941 */ /* 0x000fea0003800200 */
.L_x_18063:
[----:B------:R-:W-:Y:S02]  /*6a50*/  IMAD.MOV.U32 R24, RZ, RZ, R4 ;  /* 0x000000ffff187224 */ /* 0x000fe400078e0004 */
[----:B------:R-:W-:Y:S01]  /*6a60*/  IMAD.MOV.U32 R25, RZ, RZ, R5 ;  /* 0x000000ffff197224 */ /* 0x000fe200078e0005 */
[----:B------:R-:W-:Y:S06]  /*6a70*/  BRA `(.L_x_18065) ;  /* 0x0000000800647947 */ /* 0x000fec0003800000 */
.L_x_18062:
        /* <DEDUP_REMOVED lines=24> */
.L_x_18067:
        /* <DEDUP_REMOVED lines=27> */
.L_x_18070:
        /* <DEDUP_REMOVED lines=11> */
.L_x_18069:
        /* <DEDUP_REMOVED lines=21> */
.L_x_18072:
[----:B------:R-:W-:Y:S05]  /*6fb0*/  BSYNC.RECONVERGENT B2 ;  /* 0x0000000000027941 */ /* 0x000fea0003800200 */
.L_x_18071:
[----:B------:R-:W-:-:S07]  /*6fc0*/  LOP3.LUT R7, R2, 0x80000000, R25, 0xb8, !PT ;  /* 0x8000000002077812 */ /* 0x000fce00078eb819 */
.L_x_18068:
[----:B------:R-:W-:Y:S05]  /*6fd0*/  BSYNC.RECONVERGENT B0 ;  /* 0x0000000000007941 */ /* 0x000fea0003800200 */
.L_x_18066:
        /* <DEDUP_REMOVED lines=26> */
[----:B-----5:R-:W-:Y:S05]  /*7180*/  CALL.REL.NOINC `($__internal_20_$__cuda_sm20_div_rn_f64_full) ;  /* 0x0000005400387944 */ /* 0x020fea0003c00000 */
[----:B------:R-:W-:-:S07]  /*7190*/  IMAD.MOV.U32 R5, RZ, RZ, R3 ;  /* 0x000000ffff057224 */ /* 0x000fce00078e0003 */
.L_x_18074:
[----:B------:R-:W-:Y:S05]  /*71a0*/  BSYNC.RECONVERGENT B2 ;  /* 0x0000000000027941 */ /* 0x000fea0003800200 */
.L_x_18073:
        /* <DEDUP_REMOVED lines=35> */
.L_x_18076:
[----:B------:R-:W-:Y:S05]  /*73e0*/  BSYNC.RECONVERGENT B2 ;  /* 0x0000000000027941 */ /* 0x000fea0003800200 */
.L_x_18075:
[----:B------:R-:W-:Y:S01]  /*73f0*/  LOP3.LUT R25, RZ, 0x80000000, R3, 0xb8, !PT ;  /* 0x80000000ff197812 */ /* 0x000fe200078eb803 */
[----:B------:R-:W-:-:S07]  /*7400*/  IMAD.MOV.U32 R24, RZ, RZ, RZ ;  /* 0x000000ffff187224 */ /* 0x000fce00078e00ff */
.L_x_18065:
[----:B------:R-:W-:Y:S05]  /*7410*/  BSYNC.RECONVERGENT B1 ;  /* 0x0000000000017941 */ /* 0x000fea0003800200 */
.L_x_18061:
        /* <DEDUP_REMOVED lines=37> */
.L_x_18083:
        /* <DEDUP_REMOVED lines=11> */
.L_x_18082:
        /* <DEDUP_REMOVED lines=20> */
.L_x_18085:
[----:B------:R-:W-:Y:S05]  /*7860*/  BSYNC.RECONVERGENT B2 ;  /* 0x0000000000027941 */ /* 0x000fea0003800200 */
.L_x_18084:
[----:B0-----:R-:W-:Y:S01]  /*7870*/  LOP3.LUT R3, R4, 0x80000000, R9, 0xb8, !PT ;  /* 0x8000000004037812 */ /* 0x001fe200078eb809 */
[----:B------:R-:W-:Y:S01]  /*7880*/  IMAD.MOV.U32 R2, RZ, RZ, R5 ;  /* 0x000000ffff027224 */ /* 0x000fe200078e0005 */
[----:B------:R-:W-:Y:S06]  /*7890*/  BRA `(.L_x_18081) ;  /* 0x0000000000407947 */ /* 0x000fec0003800000 */
.L_x_18080:
        /* <DEDUP_REMOVED lines=16> */
.L_x_18081:
[----:B------:R-:W-:Y:S05]  /*79a0*/  BSYNC.RECONVERGENT B0 ;  /* 0x0000000000007941 */ /* 0x000fea0003800200 */
.L_x_18079:
        /* <DEDUP_REMOVED lines=28> */
.L_x_18087:
[----:B------:R-:W-:Y:S05]  /*7b70*/  BSYNC.RECONVERGENT B2 ;  /* 0x0000000000027941 */ /* 0x000fea0003800200 */
.L_x_18086:
        /* <DEDUP_REMOVED lines=29> */
.L_x_18090:
[----:B------:R-:W-:Y:S05]  /*7d50*/  BSYNC.RECONVERGENT B2 ;  /* 0x0000000000027941 */ /* 0x000fea0003800200 */
.L_x_18089:
[----:B------:R-:W-:Y:S01]  /*7d60*/  LOP3.LUT R27, RZ, 0x80000000, R3, 0xb8, !PT ;  /* 0x80000000ff1b7812 */ /* 0x000fe200078eb803 */
[----:B------:R-:W-:Y:S01]  /*7d70*/  IMAD.MOV.U32 R26, RZ, RZ, RZ ;  /* 0x000000ffff1a7224 */ /* 0x000fe200078e00ff */
[----:B------:R-:W-:Y:S06]  /*7d80*/  BRA `(.L_x_18091) ;  /* 0x00000000008c7947 */ /* 0x000fec0003800000 */
.L_x_18088:
[----:B------:R-:W0:Y:S02]  /*7d90*/  FRND.F64.FLOOR R2, R8 ;  /* 0x0000000800027313 */ /* 0x000e240000305800 */
[----:B0-----:R-:W-:Y:S02]  /*7da0*/  DADD R4, R8, -R2 ;  /* 0x0000000008047229 */ /* 0x001fe40000000802 */
[----:B------:R-:W-:-:S06]  /*7db0*/  DADD R6, R2, 1 ;  /* 0x3ff0000002067429 */ /* 0x000fcc0000000000 */
[----:B------:R-:W-:-:S06]  /*7dc0*/  DSETP.GT.AND P0, PT, R4, 0.5, PT ;  /* 0x3fe000000400742a */ /* 0x000fcc0003f04000 */
[----:B------:R-:W-:Y:S02]  /*7dd0*/  FSEL R26, R6, R2, P0 ;  /* 0x00000002061a7208 */ /* 0x000fe40000000000 */
[----:B------:R-:W-:Y:S01]  /*7de0*/  FSEL R27, R7, R3, P0 ;  /* 0x00000003071b7208 */ /* 0x000fe20000000000 */
[----:B------:R-:W-:Y:S06]  /*7df0*/  BRA `(.L_x_18091) ;  /* 0x0000000000707947 */ /* 0x000fec0003800000 */
.L_x_18078:
        /* <DEDUP_REMOVED lines=25> */
.L_x_18093:
[----:B------:R-:W-:Y:S05]  /*7f90*/  BSYNC.RECONVERGENT B2 ;  /* 0x0000000000027941 */ /* 0x000fea0003800200 */
.L_x_18092:
[----:B------:R-:W-:Y:S02]  /*7fa0*/  IMAD.MOV.U32 R26, RZ, RZ, R4 ;  /* 0x000000ffff1a7224 */ /* 0x000fe400078e0004 */
[----:B------:R-:W-:-:S07]  /*7fb0*/  IMAD.MOV.U32 R27, RZ, RZ, R5 ;  /* 0x000000ffff1b7224 */ /* 0x000fce00078e0005 */
.L_x_18091:
[----:B------:R-:W-:Y:S05]  /*7fc0*/  BSYNC.RECONVERGENT B1 ;  /* 0x0000000000017941 */ /* 0x000fea0003800200 */
.L_x_18077:
        /* <DEDUP_REMOVED lines=37> */
.L_x_18100:
        /* <DEDUP_REMOVED lines=11> */
.L_x_18099:
        /* <DEDUP_REMOVED lines=20> */
.L_x_18102:
[----:B------:R-:W-:Y:S05]  /*8410*/  BSYNC.RECONVERGENT B2 ;  /* 0x0000000000027941 */ /* 0x000fea0003800200 */
.L_x_18101:
[----:B0-----:R-:W-:Y:S01]  /*8420*/  LOP3.LUT R3, R4, 0x80000000, R9, 0xb8, !PT ;  /* 0x8000000004037812 */ /* 0x001fe200078eb809 */
[----:B------:R-:W-:Y:S01]  /*8430*/  IMAD.MOV.U32 R2, RZ, RZ, R5 ;  /* 0x000000ffff027224 */ /* 0x000fe200078e0005 */
[----:B------:R-:W-:Y:S06]  /*8440*/  BRA `(.L_x_18098) ;  /* 0x0000000000407947 */ /* 0x000fec0003800000 */
.L_x_18097:
        /* <DEDUP_REMOVED lines=16> */
.L_x_18098:
[----:B------:R-:W-:Y:S05]  /*8550*/  BSYNC.RECONVERGENT B0 ;  /* 0x0000000000007941 */ /* 0x000fea0003800200 */
.L_x_18096:
        /* <DEDUP_REMOVED lines=28> */
.L_x_18104:
[----:B------:R-:W-:Y:S05]  /*8720*/  BSYNC.RECONVERGENT B2 ;  /* 0x0000000000027941 */ /* 0x000fea0003800200 */
.L_x_18103:
        /* <DEDUP_REMOVED lines=29> */
.L_x_18107:
[----:B------:R-:W-:Y:S05]  /*8900*/  BSYNC.RECONVERGENT B2 ;  /* 0x0000000000027941 */ /* 0x000fea0003800200 */
.L_x_18106:
[----:B------:R-:W-:Y:S01]  /*8910*/  LOP3.LUT R9, RZ, 0x80000000, R3, 0xb8, !PT ;  /* 0x80000000ff097812 */ /* 0x000fe200078eb803 */
[----:B------:R-:W-:Y:S01]  /*8920*/  IMAD.MOV.U32 R8, RZ, RZ, RZ ;  /* 0x000000ffff087224 */ /* 0x000fe200078e00ff */
[----:B------:R-:W-:Y:S06]  /*8930*/  BRA `(.L_x_18108) ;  /* 0x00000000008c7947 */ /* 0x000fec0003800000 */
.L_x_18105:
[----:B------:R-:W0:Y:S02]  /*8940*/  FRND.F64.FLOOR R2, R8 ;  /* 0x0000000800027313 */ /* 0x000e240000305800 */
[----:B0-----:R-:W-:Y:S02]  /*8950*/  DADD R4, R8, -R2 ;  /* 0x0000000008047229 */ /* 0x001fe40000000802 */
[----:B------:R-:W-:-:S06]  /*8960*/  DADD R6, R2, 1 ;  /* 0x3ff0000002067429 */ /* 0x000fcc0000000000 */
[----:B------:R-:W-:-:S06]  /*8970*/  DSETP.GT.AND P0, PT, R4, 0.5, PT ;  /* 0x3fe000000400742a */ /* 0x000fcc0003f04000 */
[----:B------:R-:W-:Y:S02]  /*8980*/  FSEL R8, R6, R2, P0 ;  /* 0x0000000206087208 */ /* 0x000fe40000000000 */
[----:B------:R-:W-:Y:S01]  /*8990*/  FSEL R9, R7, R3, P0 ;  /* 0x0000000307097208 */ /* 0x000fe20000000000 */
[----:B------:R-:W-:Y:S06]  /*89a0*/  BRA `(.L_x_18108) ;  /* 0x0000000000707947 */ /* 0x000fec0003800000 */
.L_x_18095:
        /* <DEDUP_REMOVED lines=25> */
.L_x_18110:
[----:B------:R-:W-:Y:S05]  /*8b40*/  BSYNC.RECONVERGENT B2 ;  /* 0x0000000000027941 */ /* 0x000fea0003800200 */
.L_x_18109:
[----:B------:R-:W-:Y:S02]  /*8b50*/  IMAD.MOV.U32 R8, RZ, RZ, R4 ;  /* 0x000000ffff087224 */ /* 0x000fe400078e0004 */
[----:B------:R-:W-:-:S07]  /*8b60*/  IMAD.MOV.U32 R9, RZ, RZ, R5 ;  /* 0x000000ffff097224 */ /* 0x000fce00078e0005 */
.L_x_18108:
[----:B------:R-:W-:Y:S05]  /*8b70*/  BSYNC.RECONVERGENT B1 ;  /* 0x0000000000017941 */ /* 0x000fea0003800200 */
.L_x_18094:
        /* <DEDUP_REMOVED lines=37> */
.L_x_18117:
        /* <DEDUP_REMOVED lines=11> */
.L_x_18116:
        /* <DEDUP_REMOVED lines=20> */
.L_x_18119:
[----:B------:R-:W-:Y:S05]  /*8fc0*/  BSYNC.RECONVERGENT B2 ;  /* 0x0000000000027941 */ /* 0x000fea0003800200 */
.L_x_18118:
[----:B0-----:R-:W-:Y:S01]  /*8fd0*/  LOP3.LUT R3, R4, 0x80000000, R11, 0xb8, !PT ;  /* 0x8000000004037812 */ /* 0x001fe200078eb80b */
[----:B------:R-:W-:Y:S01]  /*8fe0*/  IMAD.MOV.U32 R2, RZ, RZ, R5 ;  /* 0x000000ffff027224 */ /* 0x000fe200078e0005 */
[----:B------:R-:W-:Y:S06]  /*8ff0*/  BRA `(.L_x_18115) ;  /* 0x0000000000407947 */ /* 0x000fec0003800000 */
.L_x_18114:
        /* <DEDUP_REMOVED lines=16> */
.L_x_18115:
[----:B------:R-:W-:Y:S05]  /*9100*/  BSYNC.RECONVERGENT B0 ;  /* 0x0000000000007941 */ /* 0x000fea0003800200 */
.L_x_18113:
        /* <DEDUP_REMOVED lines=28> */
.L_x_18121:
[----:B------:R-:W-:Y:S05]  /*92d0*/  BSYNC.RECONVERGENT B2 ;  /* 0x0000000000027941 */ /* 0x000fea0003800200 */
.L_x_18120:
        /* <DEDUP_REMOVED lines=29> */
.L_x_18124:
[----:B------:R-:W-:Y:S05]  /*94b0*/  BSYNC.RECONVERGENT B2 ;  /* 0x0000000000027941 */ /* 0x000fea0003800200 */
.L_x_18123:
[----:B------:R-:W-:Y:S01]  /*94c0*/  LOP3.LUT R11, RZ, 0x80000000, R3, 0xb8, !PT ;  /* 0x80000000ff0b7812 */ /* 0x000fe200078eb803 */
[----:B------:R-:W-:Y:S01]  /*94d0*/  IMAD.MOV.U32 R10, RZ, RZ, RZ ;  /* 0x000000ffff0a7224 */ /* 0x000fe200078e00ff */
[----:B------:R-:W-:Y:S06]  /*94e0*/  BRA `(.L_x_18125) ;  /* 0x00000000008c7947 */ /* 0x000fec0003800000 */
.L_x_18122:
[----:B------:R-:W0:Y:S02]  /*94f0*/  FRND.F64.FLOOR R2, R10 ;  /* 0x0000000a00027313 */ /* 0x000e240000305800 */
[----:B0-----:R-:W-:Y:S02]  /*9500*/  DADD R4, R10, -R2 ;  /* 0x000000000a047229 */ /* 0x001fe40000000802 */
[----:B------:R-:W-:-:S06]  /*9510*/  DADD R6, R2, 1 ;  /* 0x3ff0000002067429 */ /* 0x000fcc0000000000 */
[----:B------:R-:W-:-:S06]  /*9520*/  DSETP.GT.AND P0, PT, R4, 0.5, PT ;  /* 0x3fe000000400742a */ /* 0x000fcc0003f04000 */
[----:B------:R-:W-:Y:S02]  /*9530*/  FSEL R10, R6, R2, P0 ;  /* 0x00000002060a7208 */ /* 0x000fe40000000000 */
[----:B------:R-:W-:Y:S01]  /*9540*/  FSEL R11, R7, R3, P0 ;  /* 0x00000003070b7208 */ /* 0x000fe20000000000 */
[----:B------:R-:W-:Y:S06]  /*9550*/  BRA `(.L_x_18125) ;  /* 0x0000000000707947 */ /* 0x000fec0003800000 */
.L_x_18112:
        /* <DEDUP_REMOVED lines=25> */
.L_x_18127:
[----:B------:R-:W-:Y:S05]  /*96f0*/  BSYNC.RECONVERGENT B2 ;  /* 0x0000000000027941 */ /* 0x000fea0003800200 */
.L_x_18126:
[----:B------:R-:W-:Y:S02]  /*9700*/  IMAD.MOV.U32 R10, RZ, RZ, R4 ;  /* 0x000000ffff0a7224 */ /* 0x000fe400078e0004 */
[----:B------:R-:W-:-:S07]  /*9710*/  IMAD.MOV.U32 R11, RZ, RZ, R5 ;  /* 0x000000ffff0b7224 */ /* 0x000fce00078e0005 */
.L_x_18125:
[----:B------:R-:W-:Y:S05]  /*9720*/  BSYNC.RECONVERGENT B1 ;  /* 0x0000000000017941 */ /* 0x000fea0003800200 */
.L_x_18111:
        /* <DEDUP_REMOVED lines=37> */
.L_x_18134:
        /* <DEDUP_REMOVED lines=11> */
.L_x_18133:
        /* <DEDUP_REMOVED lines=20> */
.L_x_18136:
[----:B------:R-:W-:Y:S05]  /*9b70*/  BSYNC.RECONVERGENT B2 ;  /* 0x0000000000027941 */ /* 0x000fea0003800200 */
.L_x_18135:
[----:B0-----:R-:W-:Y:S01]  /*9b80*/  LOP3.LUT R3, R4, 0x80000000, R13, 0xb8, !PT ;  /* 0x8000000004037812 */ /* 0x001fe200078eb80d */
[----:B------:R-:W-:Y:S01]  /*9b90*/  IMAD.MOV.U32 R2, RZ, RZ, R5 ;  /* 0x000000ffff027224 */ /* 0x000fe200078e0005 */
[----:B------:R-:W-:Y:S06]  /*9ba0*/  BRA `(.L_x_18132) ;  /* 0x0000000000407947 */ /* 0x000fec0003800000 */
.L_x_18131:
        /* <DEDUP_REMOVED lines=16> */
.L_x_18132:
[----:B------:R-:W-:Y:S05]  /*9cb0*/  BSYNC.RECONVERGENT B0 ;  /* 0x0000000000007941 */ /* 0x000fea0003800200 */
.L_x_18130:
        /* <DEDUP_REMOVED lines=28> */
.L_x_18138:
[----:B------:R-:W-:Y:S05]  /*9e80*/  BSYNC.RECONVERGENT B2 ;  /* 0x0000000000027941 */ /* 0x000fea0003800200 */
.L_x_18137:
        /* <DEDUP_REMOVED lines=29> */
.L_x_18141:
[----:B------:R-:W-:Y:S05]  /*a060*/  BSYNC.RECONVERGENT B2 ;  /* 0x0000000000027941 */ /* 0x000fea0003800200 */
.L_x_18140:
[----:B------:R-:W-:Y:S01]  /*a070*/  LOP3.LUT R13, RZ, 0x80000000, R3, 0xb8, !PT ;  /* 0x80000000ff0d7812 */ /* 0x000fe200078eb803 */
[----:B------:R-:W-:Y:S01]  /*a080*/  IMAD.MOV.U32 R12, RZ, RZ, RZ ;  /* 0x000000ffff0c7224 */ /* 0x000fe200078e00ff */
[----:B------:R-:W-:Y:S06]  /*a090*/  BRA `(.L_x_18142) ;  /* 0x00000000008c7947 */ /* 0x000fec0003800000 */
.L_x_18139:
[----:B------:R-:W0:Y:S02]  /*a0a0*/  FRND.F64.FLOOR R2, R12 ;  /* 0x0000000c00027313 */ /* 0x000e240000305800 */
[----:B0-----:R-:W-:Y:S02]  /*a0b0*/  DADD R4, R12, -R2 ;  /* 0x000000000c047229 */ /* 0x001fe40000000802 */
[----:B------:R-:W-:-:S06]  /*a0c0*/  DADD R6, R2, 1 ;  /* 0x3ff0000002067429 */ /* 0x000fcc0000000000 */
[----:B------:R-:W-:-:S06]  /*a0d0*/  DSETP.GT.AND P0, PT, R4, 0.5, PT ;  /* 0x3fe000000400742a */ /* 0x000fcc0003f04000 */
[----:B------:R-:W-:Y:S02]  /*a0e0*/  FSEL R12, R6, R2, P0 ;  /* 0x00000002060c7208 */ /* 0x000fe40000000000 */
[----:B------:R-:W-:Y:S01]  /*a0f0*/  FSEL R13, R7, R3, P0 ;  /* 0x00000003070d7208 */ /* 0x000fe20000000000 */
[----:B------:R-:W-:Y:S06]  /*a100*/  BRA `(.L_x_18142) ;  /* 0x0000000000707947 */ /* 0x000fec0003800000 */
.L_x_18129:
        /* <DEDUP_REMOVED lines=25> */
.L_x_18144:
[----:B------:R-:W-:Y:S05]  /*a2a0*/  BSYNC.RECONVERGENT B2 ;  /* 0x0000000000027941 */ /* 0x000fea0003800200 */
.L_x_18143:
[----:B------:R-:W-:Y:S02]  /*a2b0*/  IMAD.MOV.U32 R12, RZ, RZ, R4 ;  /* 0x000000ffff0c7224 */ /* 0x000fe400078e0004 */
[----:B------:R-:W-:-:S07]  /*a2c0*/  IMAD.MOV.U32 R13, RZ, RZ, R5 ;  /* 0x000000ffff0d7224 */ /* 0x000fce00078e0005 */
.L_x_18142:
[----:B------:R-:W-:Y:S05]  /*a2d0*/  BSYNC.RECONVERGENT B1 ;  /* 0x0000000000017941 */ /* 0x000fea0003800200 */
.L_x_18128:
        /* <DEDUP_REMOVED lines=37> */
.L_x_18151:
        /* <DEDUP_REMOVED lines=11> */
.L_x_18150:
        /* <DEDUP_REMOVED lines=20> */
.L_x_18153:
[----:B------:R-:W-:Y:S05]  /*a720*/  BSYNC.RECONVERGENT B2 ;  /* 0x0000000000027941 */ /* 0x000fea0003800200 */
.L_x_18152:
[----:B0-----:R-:W-:Y:S01]  /*a730*/  LOP3.LUT R3, R4, 0x80000000, R15, 0xb8, !PT ;  /* 0x8000000004037812 */ /* 0x001fe200078eb80f */
[----:B------:R-:W-:Y:S01]  /*a740*/  IMAD.MOV.U32 R2, RZ, RZ, R5 ;  /* 0x000000ffff027224 */ /* 0x000fe200078e0005 */
[----:B------:R-:W-:Y:S06]  /*a750*/  BRA `(.L_x_18149) ;  /* 0x0000000000407947 */ /* 0x000fec0003800000 */
.L_x_18148:
        /* <DEDUP_REMOVED lines=16> */
.L_x_18149:
[----:B------:R-:W-:Y:S05]  /*a860*/  BSYNC.RECONVERGENT B0 ;  /* 0x0000000000007941 */ /* 0x000fea0003800200 */
.L_x_18147:
        /* <DEDUP_REMOVED lines=28> */
.L_x_18155:
[----:B------:R-:W-:Y:S05]  /*aa30*/  BSYNC.RECONVERGENT B2 ;  /* 0x0000000000027941 */ /* 0x000fea0003800200 */
.L_x_18154:
        /* <DEDUP_REMOVED lines=29> */
.L_x_18158:
[----:B------:R-:W-:Y:S05]  /*ac10*/  BSYNC.RECONVERGENT B2 ;  /* 0x0000000000027941 */ /* 0x000fea0003800200 */
.L_x_18157:
[----:B------:R-:W-:Y:S01]  /*ac20*/  LOP3.LUT R15, RZ, 0x80000000, R3, 0xb8, !PT ;  /* 0x80000000ff0f7812 */ /* 0x000fe200078eb803 */
[----:B------:R-:W-:Y:S01]  /*ac30*/  IMAD.MOV.U32 R14, RZ, RZ, RZ ;  /* 0x000000ffff0e7224 */ /* 0x000fe200078e00ff */
[----:B------:R-:W-:Y:S06]  /*ac40*/  BRA `(.L_x_18159) ;  /* 0x00000000008c7947 */ /* 0x000fec0003800000 */
.L_x_18156:
[----:B------:R-:W0:Y:S02]  /*ac50*/  FRND.F64.FLOOR R2, R14 ;  /* 0x0000000e00027313 */ /* 0x000e240000305800 */
[----:B0-----:R-:W-:Y:S02]  /*ac60*/  DADD R4, R14, -R2 ;  /* 0x000000000e047229 */ /* 0x001fe40000000802 */
[----:B------:R-:W-:-:S06]  /*ac70*/  DADD R6, R2, 1 ;  /* 0x3ff0000002067429 */ /* 0x000fcc0000000000 */
[----:B------:R-:W-:-:S06]  /*ac80*/  DSETP.GT.AND P0, PT, R4, 0.5, PT ;  /* 0x3fe000000400742a */ /* 0x000fcc0003f04000 */
[----:B------:R-:W-:Y:S02]  /*ac90*/  FSEL R14, R6, R2, P0 ;  /* 0x00000002060e7208 */ /* 0x000fe40000000000 */
[----:B------:R-:W-:Y:S01]  /*aca0*/  FSEL R15, R7, R3, P0 ;  /* 0x00000003070f7208 */ /* 0x000fe20000000000 */
[----:B------:R-:W-:Y:S06]  /*acb0*/  BRA `(.L_x_18159) ;  /* 0x0000000000707947 */ /* 0x000fec0003800000 */
.L_x_18146:
        /* <DEDUP_REMOVED lines=25> */
.L_x_18161:
[----:B------:R-:W-:Y:S05]  /*ae50*/  BSYNC.RECONVERGENT B2 ;  /* 0x0000000000027941 */ /* 0x000fea0003800200 */
.L_x_18160:
[----:B------:R-:W-:Y:S02]  /*ae60*/  IMAD.MOV.U32 R14, RZ, RZ, R4 ;  /* 0x000000ffff0e7224 */ /* 0x000fe400078e0004 */
[----:B------:R-:W-:-:S07]  /*ae70*/  IMAD.MOV.U32 R15, RZ, RZ, R5 ;  /* 0x000000ffff0f7224 */ /* 0x000fce00078e0005 */
.L_x_18159:
[----:B------:R-:W-:Y:S05]  /*ae80*/  BSYNC.RECONVERGENT B1 ;  /* 0x0000000000017941 */ /* 0x000fea0003800200 */
.L_x_18145:
        /* <DEDUP_REMOVED lines=37> */
.L_x_18168:
        /* <DEDUP_REMOVED lines=11> */
.L_x_18167:
        /* <DEDUP_REMOVED lines=20> */
.L_x_18170:
[----:B------:R-:W-:Y:S05]  /*b2d0*/  BSYNC.RECONVERGENT B2 ;  /* 0x0000000000027941 */ /* 0x000fea0003800200 */
.L_x_18169:
[----:B0-----:R-:W-:Y:S01]  /*b2e0*/  LOP3.LUT R3, R4, 0x80000000, R17, 0xb8, !PT ;  /* 0x8000000004037812 */ /* 0x001fe200078eb811 */
[----:B------:R-:W-:Y:S01]  /*b2f0*/  IMAD.MOV.U32 R2, RZ, RZ, R5 ;  /* 0x000000ffff027224 */ /* 0x000fe200078e0005 */
[----:B------:R-:W-:Y:S06]  /*b300*/  BRA `(.L_x_18166) ;  /* 0x0000000000407947 */ /* 0x000fec0003800000 */
.L_x_18165:
        /* <DEDUP_REMOVED lines=16> */
.L_x_18166:
[----:B------:R-:W-:Y:S05]  /*b410*/  BSYNC.RECONVERGENT B0 ;  /* 0x0000000000007941 */ /* 0x000fea0003800200 */
.L_x_18164:
        /* <DEDUP_REMOVED lines=28> */
.L_x_18172:
[----:B------:R-:W-:Y:S05]  /*b5e0*/  BSYNC.RECONVERGENT B2 ;  /* 0x0000000000027941 */ /* 0x000fea0003800200 */
.L_x_18171:
        /* <DEDUP_REMOVED lines=29> */
.L_x_18175:
[----:B------:R-:W-:Y:S05]  /*b7c0*/  BSYNC.RECONVERGENT B2 ;  /* 0x0000000000027941 */ /* 0x000fea0003800200 */
.L_x_18174:
[----:B------:R-:W-:Y:S01]  /*b7d0*/  LOP3.LUT R17, RZ, 0x80000000, R3, 0xb8, !PT ;  /* 0x80000000ff117812 */ /* 0x000fe200078eb803 */
[----:B------:R-:W-:Y:S01]  /*b7e0*/  IMAD.MOV.U32 R16, RZ, RZ, RZ ;  /* 0x000000ffff107224 */ /* 0x000fe200078e00ff */
[----:B------:R-:W-:Y:S06]  /*b7f0*/  BRA `(.L_x_18176) ;  /* 0x00000000008c7947 */ /* 0x000fec0003800000 */
.L_x_18173:
[----:B------:R-:W0:Y:S02]  /*b800*/  FRND.F64.FLOOR R2, R16 ;  /* 0x0000001000027313 */ /* 0x000e240000305800 */
[----:B0-----:R-:W-:Y:S02]  /*b810*/  DADD R4, R16, -R2 ;  /* 0x0000000010047229 */ /* 0x001fe40000000802 */
[----:B------:R-:W-:-:S06]  /*b820*/  DADD R6, R2, 1 ;  /* 0x3ff0000002067429 */ /* 0x000fcc0000000000 */
[----:B------:R-:W-:-:S06]  /*b830*/  DSETP.GT.AND P0, PT, R4, 0.5, PT ;  /* 0x3fe000000400742a */ /* 0x000fcc0003f04000 */
[----:B------:R-:W-:Y:S02]  /*b840*/  FSEL R16, R6, R2, P0 ;  /* 0x0000000206107208 */ /* 0x000fe40000000000 */
[----:B------:R-:W-:Y:S01]  /*b850*/  FSEL R17, R7, R3, P0 ;  /* 0x0000000307117208 */ /* 0x000fe20000000000 */
[----:B------:R-:W-:Y:S06]  /*b860*/  BRA `(.L_x_18176) ;  /* 0x0000000000707947 */ /* 0x000fec0003800000 */
.L_x_18163:
        /* <DEDUP_REMOVED lines=25> */
.L_x_18178:
[----:B------:R-:W-:Y:S05]  /*ba00*/  BSYNC.RECONVERGENT B2 ;  /* 0x0000000000027941 */ /* 0x000fea0003800200 */
.L_x_18177:
[----:B------:R-:W-:Y:S02]  /*ba10*/  IMAD.MOV.U32 R16, RZ, RZ, R4 ;  /* 0x000000ffff107224 */ /* 0x000fe400078e0004 */
[----:B------:R-:W-:-:S07]  /*ba20*/  IMAD.MOV.U32 R17, RZ, RZ, R5 ;  /* 0x000000ffff117224 */ /* 0x000fce00078e0005 */
.L_x_18176:
[----:B------:R-:W-:Y:S05]  /*ba30*/  BSYNC.RECONVERGENT B1 ;  /* 0x0000000000017941 */ /* 0x000fea0003800200 */
.L_x_18162:
        /* <DEDUP_REMOVED lines=37> */
.L_x_18185:
        /* <DEDUP_REMOVED lines=11> */
.L_x_18184:
        /* <DEDUP_REMOVED lines=20> */
.L_x_18187:
[----:B------:R-:W-:Y:S05]  /*be80*/  BSYNC.RECONVERGENT B2 ;  /* 0x0000000000027941 */ /* 0x000fea0003800200 */
.L_x_18186:
[----:B0-----:R-:W-:Y:S01]  /*be90*/  LOP3.LUT R3, R4, 0x80000000, R19, 0xb8, !PT ;  /* 0x8000000004037812 */ /* 0x001fe200078eb813 */
[----:B------:R-:W-:Y:S01]  /*bea0*/  IMAD.MOV.U32 R2, RZ, RZ, R5 ;  /* 0x000000ffff027224 */ /* 0x000fe200078e0005 */
[----:B------:R-:W-:Y:S06]  /*beb0*/  BRA `(.L_x_18183) ;  /* 0x0000000000407947 */ /* 0x000fec0003800000 */
.L_x_18182:
        /* <DEDUP_REMOVED lines=16> */
.L_x_18183:
[----:B------:R-:W-:Y:S05]  /*bfc0*/  BSYNC.RECONVERGENT B0 ;  /* 0x0000000000007941 */ /* 0x000fea0003800200 */
.L_x_18181:
        /* <DEDUP_REMOVED lines=28> */
.L_x_18189:
[----:B------:R-:W-:Y:S05]  /*c190*/  BSYNC.RECONVERGENT B2 ;  /* 0x0000000000027941 */ /* 0x000fea0003800200 */
.L_x_18188:
        /* <DEDUP_REMOVED lines=29> */
.L_x_18192:
[----:B------:R-:W-:Y:S05]  /*c370*/  BSYNC.RECONVERGENT B2 ;  /* 0x0000000000027941 */ /* 0x000fea0003800200 */
.L_x_18191:
[----:B------:R-:W-:Y:S01]  /*c380*/  LOP3.LUT R19, RZ, 0x80000000, R3, 0xb8, !PT ;  /* 0x80000000ff137812 */ /* 0x000fe200078eb803 */
[----:B------:R-:W-:Y:S01]  /*c390*/  IMAD.MOV.U32 R18, RZ, RZ, RZ ;  /* 0x000000ffff127224 */ /* 0x000fe200078e00ff */
[----:B------:R-:W-:Y:S06]  /*c3a0*/  BRA `(.L_x_18193) ;  /* 0x00000000008c7947 */ /* 0x000fec0003800000 */
.L_x_18190:
[----:B------:R-:W0:Y:S02]  /*c3b0*/  FRND.F64.FLOOR R2, R18 ;  /* 0x0000001200027313 */ /* 0x000e240000305800 */
[----:B0-----:R-:W-:Y:S02]  /*c3c0*/  DADD R4, R18, -R2 ;  /* 0x0000000012047229 */ /* 0x001fe40000000802 */
[----:B------:R-:W-:-:S06]  /*c3d0*/  DADD R6, R2, 1 ;  /* 0x3ff0000002067429 */ /* 0x000fcc0000000000 */
[----:B------:R-:W-:-:S06]  /*c3e0*/  DSETP.GT.AND P0, PT, R4, 0.5, PT ;  /* 0x3fe000000400742a */ /* 0x000fcc0003f04000 */
[----:B------:R-:W-:Y:S02]  /*c3f0*/  FSEL R18, R6, R2, P0 ;  /* 0x0000000206127208 */ /* 0x000fe40000000000 */
[----:B------:R-:W-:Y:S01]  /*c400*/  FSEL R19, R7, R3, P0 ;  /* 0x0000000307137208 */ /* 0x000fe20000000000 */
[----:B------:R-:W-:Y:S06]  /*c410*/  BRA `(.L_x_18193) ;  /* 0x0000000000707947 */ /* 0x000fec0003800000 */
.L_x_18180:
        /* <DEDUP_REMOVED lines=25> */
.L_x_18195:
[----:B------:R-:W-:Y:S05]  /*c5b0*/  BSYNC.RECONVERGENT B2 ;  /* 0x0000000000027941 */ /* 0x000fea0003800200 */
.L_x_18194:
[----:B------:R-:W-:Y:S02]  /*c5c0*/  IMAD.MOV.U32 R18, RZ, RZ, R4 ;  /* 0x000000ffff127224 */ /* 0x000fe400078e0004 */
[----:B------:R-:W-:-:S07]  /*c5d0*/  IMAD.MOV.U32 R19, RZ, RZ, R5 ;  /* 0x000000ffff137224 */ /* 0x000fce00078e0005 */
.L_x_18193:
[----:B------:R-:W-:Y:S05]  /*c5e0*/  BSYNC.RECONVERGENT B1 ;  /* 0x0000000000017941 */ /* 0x000fea0003800200 */
.L_x_18179:
        /* <DEDUP_REMOVED lines=8> */
        .weak           $__internal_20_$__cuda_sm20_div_rn_f64_full
        .type           $__internal_20_$__cuda_sm20_div_rn_f64_full,@function
        .size           $__internal_20_$__cuda_sm20_div_rn_f64_full,(.L_x_36969 - $__internal_20_$__cuda_sm20_div_rn_f64_full)
$__internal_20_$__cuda_sm20_div_rn_f64_full:
        /* <DEDUP_REMOVED lines=70> */
.L_x_18197:
        /* <DEDUP_REMOVED lines=17> */
.L_x_18200:
[----:B------:R-:W-:Y:S01]  /*cbe0*/  LOP3.LUT R3, R29, 0x80000, RZ, 0xfc, !PT ;  /* 0x000800001d037812 */ /* 0x000fe200078efcff */
[----:B------:R-:W-:-:S04]  /*cbf0*/  IMAD.MOV.U32 R38, RZ, RZ, R28 ;  /* 0x000000ffff267224 */ /* 0x000fc800078e001c */
[----:B------:R-:W-:Y:S01]  /*cc00*/  IMAD.MOV.U32 R39, RZ, RZ, R3 ;  /* 0x000000ffff277224 */ /* 0x000fe200078e0003 */
[----:B------:R-:W-:Y:S06]  /*cc10*/  BRA `(.L_x_18198) ;  /* 0x00000000000c7947 */ /* 0x000fec0003800000 */
.L_x_18199:
[----:B------:R-:W-:Y:S01]  /*cc20*/  LOP3.LUT R3, R33, 0x80000, RZ, 0xfc, !PT ;  /* 0x0008000021037812 */ /* 0x000fe200078efcff */
[----:B------:R-:W-:-:S04]  /*cc30*/  IMAD.MOV.U32 R38, RZ, RZ, R32 ;  /* 0x000000ffff267224 */ /* 0x000fc800078e0020 */
[----:B------:R-:W-:-:S07]  /*cc40*/  IMAD.MOV.U32 R39, RZ, RZ, R3 ;  /* 0x000000ffff277224 */ /* 0x000fce00078e0003 */
.L_x_18198:
[----:B------:R-:W-:Y:S05]  /*cc50*/  BSYNC.RECONVERGENT B0 ;  /* 0x0000000000007941 */ /* 0x000fea0003800200 */
.L_x_18196:
[----:B------:R-:W-:Y:S02]  /*cc60*/  IMAD.MOV.U32 R6, RZ, RZ, R2 ;  /* 0x000000ffff067224 */ /* 0x000fe400078e0002 */
[----:B------:R-:W-:Y:S02]  /*cc70*/  IMAD.MOV.U32 R7, RZ, RZ, 0x0 ;  /* 0x00000000ff077424 */ /* 0x000fe400078e00ff */
[----:B------:R-:W-:Y:S02]  /*cc80*/  IMAD.MOV.U32 R4, RZ, RZ, R38 ;  /* 0x000000ffff047224 */ /* 0x000fe400078e0026 */
[----:B------:R-:W-:Y:S01]  /*cc90*/  IMAD.MOV.U32 R3, RZ, RZ, R39 ;  /* 0x000000ffff037224 */ /* 0x000fe200078e0027 */
[----:B------:R-:W-:Y:S06]  /*cca0*/  RET.REL.NODEC R6 `(_ZN2at6native29vectorized_elementwise_kernelILi8ENS0_13AUnaryFunctorIdddZZZNS0_15binary_internal21div_floor_kernel_cudaERNS_18TensorIteratorBaseEENKUlvE1_clEvENKUlvE_clEvEUlddE_EESt5arrayIPcLm2EEEEviT0_T1_) ;  /* 0xffffff3006d47950 */ /* 0x000fec0003c3ffff */
.L_x_18201:
        /* <DEDUP_REMOVED lines=13> */
.L_x_36969:


//--------------------- .text._ZN2at6native18elementwise_kernelILi128ELi4EZNS0_15gpu_kernel_implIZZZNS0_15binary_internal21div_floor_kernel_cudaERNS_18TensorIteratorBaseEENKUlvE0_clEvENKUlvE2_clEvEUlN3c108BFloat16EE_EEvS5_RKT_EUliE_EEviT1_ --------------------------
	.section	.text._ZN2at6native18elementwise_kernelILi128ELi4EZNS0_15gpu_kernel_implIZZZNS0_15binary_internal21div_floor_kernel_cudaERNS_18TensorIteratorBaseEENKUlvE0_clEvENKUlvE2_clEvEUlN3c108BFloat16EE_EEvS5_RKT_EUliE_EEviT1_,"ax",@progbits
	.align	128
        .global         _ZN2at6native18elementwise_kernelILi128ELi4EZNS0_15gpu_kernel_implIZZZNS0_15binary_internal21div_floor_kernel_cudaERNS_18TensorIteratorBaseEENKUlvE0_clEvENKUlvE2_clEvEUlN3c108BFloat16EE_EEvS5_RKT_EUliE_EEviT1_
        .type           _ZN2at6native18elementwise_kernelILi128ELi4EZNS0_15gpu_kernel_implIZZZNS0_15binary_internal21div_floor_kernel_cudaERNS_18TensorIteratorBaseEENKUlvE0_clEvENKUlvE2_clEvEUlN3c108BFloat16EE_EEvS5_RKT_EUliE_EEviT1_,@function
        .size           _ZN2at6native18elementwise_kernelILi128ELi4EZNS0_15gpu_kernel_implIZZZNS0_15binary_internal21div_floor_kernel_cudaERNS_18TensorIteratorBaseEENKUlvE0_clEvENKUlvE2_clEvEUlN3c108BFloat16EE_EEvS5_RKT_EUliE_EEviT1_,(.L_x_37117 - _ZN2at6native18elementwise_kernelILi128ELi4EZNS0_15gpu_kernel_implIZZZNS0_15binary_internal21div_floor_kernel_cudaERNS_18TensorIteratorBaseEENKUlvE0_clEvENKUlvE2_clEvEUlN3c108BFloat16EE_EEvS5_RKT_EUliE_EEviT1_)
        .other          _ZN2at6native18elementwise_kernelILi128ELi4EZNS0_15gpu_kernel_implIZZZNS0_15binary_internal21div_floor_kernel_cudaERNS_18TensorIteratorBaseEENKUlvE0_clEvENKUlvE2_clEvEUlN3c108BFloat16EE_EEvS5_RKT_EUliE_EEviT1_,@"STO_CUDA_ENTRY STV_DEFAULT"
_ZN2at6native18elementwise_kernelILi128ELi4EZNS0_15gpu_kernel_implIZZZNS0_15binary_internal21div_floor_kernel_cudaERNS_18TensorIteratorBaseEENKUlvE0_clEvENKUlvE2_clEvEUlN3c108BFloat16EE_EEvS5_RKT_EUliE_EEviT1_:
.text._ZN2at6native18elementwise_kernelILi128ELi4EZNS0_15gpu_kernel_implIZZZNS0_15binary_internal21div_floor_kernel_cudaERNS_18TensorIteratorBaseEENKUlvE0_clEvENKUlvE2_clEvEUlN3c108BFloat16EE_EEvS5_RKT_EUliE_EEviT1_:
        /* <DEDUP_REMOVED lines=329> */
.L_x_18204:
        /* <DEDUP_REMOVED lines=19> */
.L_x_18208:
[----:B------:R-:W2:Y:S02]  /*15c0*/  LDG.E.U8 R4, desc[UR36][R4.64] ;  /* 0x0000002404047981 */ /* 0x000ea4000c1e1100 */
[----:B--2---:R-:W-:-:S04]  /*15d0*/  I2FP.F32.U32 R0, R4 ;  /* 0x0000000400007245 */ /* 0x004fc80000201000 */
[----:B------:R-:W-:-:S04]  /*15e0*/  F2FP.BF16.F32.PACK_AB R0, RZ, R0 ;  /* 0x00000000ff00723e */ /* 0x000fc800000010ff */
[----:B------:R-:W-:Y:S01]  /*15f0*/  PRMT R3, R0, 0x7610, R3 ;  /* 0x0000761000037816 */ /* 0x000fe20000000003 */
[----:B------:R-:W-:Y:S06]  /*1600*/  BRA `(.L_x_18210) ;  /* 0x0000000c00c07947 */ /* 0x000fec0003800000 */
.L_x_18207:
        /* <DEDUP_REMOVED lines=11> */
.L_x_18212:
[----:B------:R-:W2:Y:S02]  /*16c0*/  LDG.E R4, desc[UR36][R4.64] ;  /* 0x0000002404047981 */ /* 0x000ea4000c1e1900 */
[----:B--2---:R-:W-:-:S04]  /*16d0*/  I2FP.F32.S32 R0, R4 ;  /* 0x0000000400007245 */ /* 0x004fc80000201400 */
[----:B------:R-:W-:-:S04]  /*16e0*/  F2FP.BF16.F32.PACK_AB R0, RZ, R0 ;  /* 0x00000000ff00723e */ /* 0x000fc800000010ff */
[----:B------:R-:W-:Y:S01]  /*16f0*/  PRMT R3, R0, 0x7610, R3 ;  /* 0x0000761000037816 */ /* 0x000fe20000000003 */
[----:B------:R-:W-:Y:S06]  /*1700*/  BRA `(.L_x_18210) ;  /* 0x0000000c00807947 */ /* 0x000fec0003800000 */
.L_x_18211:
[----:B------:R-:W2:Y:S02]  /*1710*/  LDG.E.U16 R4, desc[UR36][R4.64] ;  /* 0x0000002404047981 */ /* 0x000ea4000c1e1500 */
[----:B--2---:R-:W0:Y:S02]  /*1720*/  I2F.S16 R0, R4 ;  /* 0x0000000400007306 */ /* 0x004e240000101400 */
[----:B0-----:R-:W-:-:S04]  /*1730*/  F2FP.BF16.F32.PACK_AB R0, RZ, R0 ;  /* 0x00000000ff00723e */ /* 0x001fc800000010ff */
[----:B------:R-:W-:Y:S01]  /*1740*/  PRMT R3, R0, 0x7610, R3 ;  /* 0x0000761000037816 */ /* 0x000fe20000000003 */
[----:B------:R-:W-:Y:S06]  /*1750*/  BRA `(.L_x_18210) ;  /* 0x0000000c006c7947 */ /* 0x000fec0003800000 */
.L_x_18206:
        /* <DEDUP_REMOVED lines=9> */
.L_x_18214:
[----:B------:R-:W2:Y:S02]  /*17f0*/  LDG.E.U16 R0, desc[UR36][R4.64] ;  /* 0x0000002404007981 */ /* 0x000ea4000c1e1500 */
[----:B--2---:R-:W-:-:S05]  /*1800*/  HADD2.F32 R0, -RZ, R0.H0_H0 ;  /* 0x20000000ff007230 */ /* 0x004fca0000004100 */
[----:B------:R-:W-:-:S04]  /*1810*/  F2FP.BF16.F32.PACK_AB R0, RZ, R0 ;  /* 0x00000000ff00723e */ /* 0x000fc800000010ff */
[----:B------:R-:W-:Y:S01]  /*1820*/  PRMT R3, R0, 0x7610, R3 ;  /* 0x0000761000037816 */ /* 0x000fe20000000003 */
[----:B------:R-:W-:Y:S06]  /*1830*/  BRA `(.L_x_18210) ;  /* 0x0000000c00347947 */ /* 0x000fec0003800000 */
.L_x_18213:
        /* <DEDUP_REMOVED lines=9> */
.L_x_18216:
[----:B------:R-:W2:Y:S02]  /*18d0*/  LDG.E.U16 R4, desc[UR36][R4.64] ;  /* 0x0000002404047981 */ /* 0x000ea4000c1e1500 */
[----:B--2---:R-:W-:-:S05]  /*18e0*/  HADD2.F32 R0, -RZ, R4.H0_H0 ;  /* 0x20000004ff007230 */ /* 0x004fca0000004100 */
[----:B------:R-:W-:-:S04]  /*18f0*/  F2FP.BF16.F32.PACK_AB R0, RZ, R0 ;  /* 0x00000000ff00723e */ /* 0x000fc800000010ff */
[----:B------:R-:W-:Y:S01]  /*1900*/  PRMT R3, R0, 0x7610, R3 ;  /* 0x0000761000037816 */ /* 0x000fe20000000003 */
[----:B------:R-:W-:Y:S06]  /*1910*/  BRA `(.L_x_18210) ;  /* 0x0000000800fc7947 */ /* 0x000fec0003800000 */
.L_x_18215:
        /* <DEDUP_REMOVED lines=9> */
.L_x_18205:
        /* <DEDUP_REMOVED lines=14> */
.L_x_18219:
        /* <DEDUP_REMOVED lines=9> */
.L_x_18218:
        /* <DEDUP_REMOVED lines=24> */
[----:B------:R-:W-:Y:S01]  /*1ca0*/  F2FP.BF16.F32.PACK_AB R3, RZ, R3 ;  /* 0x00000003ff03723e */ /* 0x000fe200000010ff */
[----:B------:R-:W-:Y:S06]  /*1cb0*/  BRA `(.L_x_18210) ;  /* 0x0000000800147947 */ /* 0x000fec0003800000 */
.L_x_18221:
        /* <DEDUP_REMOVED lines=15> */
.L_x_18220:
[----:B------:R0:W5:Y:S01]  /*1db0*/  LDG.E.U16 R3, desc[UR36][R4.64] ;  /* 0x0000002404037981 */ /* 0x000162000c1e1500 */
[----:B------:R-:W-:Y:S05]  /*1dc0*/  BRA `(.L_x_18210) ;  /* 0x0000000400d07947 */ /* 0x000fea0003800000 */
.L_x_18217:
        /* <DEDUP_REMOVED lines=13> */
.L_x_18224:
        /* <DEDUP_REMOVED lines=21> */
.L_x_18228:
[----:B------:R-:W-:Y:S05]  /*1ff0*/  BSYNC.RECONVERGENT B1 ;  /* 0x0000000000017941 */ /* 0x000fea0003800200 */
.L_x_18227:
[----:B------:R-:W-:Y:S01]  /*2000*/  IMAD.SHL.U32 R0, R0, 0x100000, RZ ;  /* 0x0010000000007824 */ /* 0x000fe200078e00ff */
[----:B------:R-:W-:-:S04]  /*2010*/  LEA R3, R3, 0x3b800000, 0x17 ;  /* 0x3b80000003037811 */ /* 0x000fc800078eb8ff */
[----:B------:R-:W-:-:S07]  /*2020*/  LOP3.LUT R0, R3, R0, R7, 0xfe, !PT ;  /* 0x0000000003007212 */ /* 0x000fce00078efe07 */
.L_x_18226:
[----:B------:R-:W-:Y:S05]  /*2030*/  BSYNC.RECONVERGENT B0 ;  /* 0x0000000000007941 */ /* 0x000fea0003800200 */
.L_x_18225:
[----:B------:R-:W-:-:S04]  /*2040*/  F2FP.BF16.F32.PACK_AB R0, RZ, R0 ;  /* 0x00000000ff00723e */ /* 0x000fc800000010ff */
[----:B------:R-:W-:Y:S01]  /*2050*/  PRMT R3, R0, 0x7610, R3 ;  /* 0x0000761000037816 */ /* 0x000fe20000000003 */
[----:B------:R-:W-:Y:S06]  /*2060*/  BRA `(.L_x_18210) ;  /* 0x0000000400287947 */ /* 0x000fec0003800000 */
.L_x_18223:
        /* <DEDUP_REMOVED lines=21> */
.L_x_18232:
[----:B------:R-:W-:Y:S05]  /*21c0*/  BSYNC.RECONVERGENT B1 ;  /* 0x0000000000017941 */ /* 0x000fea0003800200 */
.L_x_18231:
[----:B------:R-:W-:Y:S01]  /*21d0*/  IMAD.SHL.U32 R0, R0, 0x200000, RZ ;  /* 0x0020000000007824 */ /* 0x000fe200078e00ff */
[----:B------:R-:W-:-:S04]  /*21e0*/  LEA R3, R3, 0x37800000, 0x17 ;  /* 0x3780000003037811 */ /* 0x000fc800078eb8ff */
[----:B------:R-:W-:-:S07]  /*21f0*/  LOP3.LUT R0, R3, R0, R7, 0xfe, !PT ;  /* 0x0000000003007212 */ /* 0x000fce00078efe07 */
.L_x_18230:
[----:B------:R-:W-:Y:S05]  /*2200*/  BSYNC.RECONVERGENT B0 ;  /* 0x0000000000007941 */ /* 0x000fea0003800200 */
.L_x_18229:
[----:B------:R-:W-:-:S04]  /*2210*/  F2FP.BF16.F32.PACK_AB R0, RZ, R0 ;  /* 0x00000000ff00723e */ /* 0x000fc800000010ff */
[----:B------:R-:W-:Y:S01]  /*2220*/  PRMT R3, R0, 0x7610, R3 ;  /* 0x0000761000037816 */ /* 0x000fe20000000003 */
[----:B------:R-:W-:Y:S06]  /*2230*/  BRA `(.L_x_18210) ;  /* 0x0000000000b47947 */ /* 0x000fec0003800000 */
.L_x_18222:
[----:B------:R-:W-:-:S09]  /*2240*/  UISETP.NE.AND UP0, UPT, UR4, 0x1c, UPT ;  /* 0x0000001c0400788c */ /* 0x000fd2000bf05270 */
[----:B------:R-:W-:Y:S05]  /*2250*/  BRA.U !UP0, `(.L_x_18233) ;  /* 0x00000001089c7547 */ /* 0x000fea000b800000 */
[----:B------:R-:W-:-:S09]  /*2260*/  UISETP.NE.AND UP0, UPT, UR4, 0x1d, UPT ;  /* 0x0000001d0400788c */ /* 0x000fd2000bf05270 */
[----:B------:R-:W-:Y:S05]  /*2270*/  BRA.U !UP0, `(.L_x_18234) ;  /* 0x0000000108807547 */ /* 0x000fea000b800000 */
[----:B------:R-:W-:-:S09]  /*2280*/  UISETP.NE.AND UP0, UPT, UR4, 0x2c, UPT ;  /* 0x0000002c0400788c */ /* 0x000fd2000bf05270 */
[----:B------:R-:W-:Y:S05]  /*2290*/  BRA.U !UP0, `(.L_x_18235) ;  /* 0x0000000108487547 */ /* 0x000fea000b800000 */
.L_x_18209:
        /* <DEDUP_REMOVED lines=12> */
[----:B---3--:R-:W-:Y:S01]  /*2360*/  IMAD.U32 R10, RZ, RZ, UR8 ;  /* 0x00000008ff0a7e24 */ /* 0x008fe2000f8e00ff */
[----:B------:R-:W-:-:S07]  /*2370*/  MOV R11, UR9 ;  /* 0x00000009000b7c02 */ /* 0x000fce0008000f00 */
[----:B------:R-:W-:-:S07]  /*2380*/  LEPC R20, `(.L_x_18236) ;  /* 0x000000001014794e */ /* 0x000fce0000000000 */
[----:B--2---:R-:W-:Y:S05]  /*2390*/  CALL.ABS.NOINC R14 ;  /* 0x000000000e007343 */ /* 0x004fea0003c00000 */
.L_x_18236:
[----:B------:R-:W-:Y:S01]  /*23a0*/  PRMT R3, RZ, 0x7610, R3 ;  /* 0x00007610ff037816 */ /* 0x000fe20000000003 */
[----:B------:R-:W-:Y:S06]  /*23b0*/  BRA `(.L_x_18210) ;  /* 0x0000000000547947 */ /* 0x000fec0003800000 */
.L_x_18235:
        /* <DEDUP_REMOVED lines=8> */
.L_x_18238:
[----:B------:R-:W-:Y:S05]  /*2440*/  BSYNC.RECONVERGENT B0 ;  /* 0x0000000000007941 */ /* 0x000fea0003800200 */
.L_x_18237:
[----:B------:R-:W-:-:S04]  /*2450*/  F2FP.BF16.F32.PACK_AB R0, RZ, R0 ;  /* 0x00000000ff00723e */ /* 0x000fc800000010ff */
[----:B------:R-:W-:Y:S01]  /*2460*/  PRMT R3, R0, 0x7610, R3 ;  /* 0x0000761000037816 */ /* 0x000fe20000000003 */
[----:B------:R-:W-:Y:S06]  /*2470*/  BRA `(.L_x_18210) ;  /* 0x0000000000247947 */ /* 0x000fec0003800000 */
.L_x_18234:
[----:B------:R-:W2:Y:S02]  /*2480*/  LDG.E.64 R4, desc[UR36][R4.64] ;  /* 0x0000002404047981 */ /* 0x000ea4000c1e1b00 */
[----:B--2---:R-:W0:Y:S02]  /*2490*/  I2F.U64 R0, R4 ;  /* 0x0000000400007312 */ /* 0x004e240000301000 */
[----:B0-----:R-:W-:-:S04]  /*24a0*/  F2FP.BF16.F32.PACK_AB R0, RZ, R0 ;  /* 0x00000000ff00723e */ /* 0x001fc800000010ff */
[----:B------:R-:W-:Y:S01]  /*24b0*/  PRMT R3, R0, 0x7610, R3 ;  /* 0x0000761000037816 */ /* 0x000fe20000000003 */
[----:B------:R-:W-:Y:S06]  /*24c0*/  BRA `(.L_x_18210) ;  /* 0x0000000000107947 */ /* 0x000fec0003800000 */
.L_x_18233:
[----:B------:R-:W2:Y:S02]  /*24d0*/  LDG.E R4, desc[UR36][R4.64] ;  /* 0x0000002404047981 */ /* 0x000ea4000c1e1900 */
[----:B--2---:R-:W-:-:S04]  /*24e0*/  I2FP.F32.U32 R0, R4 ;  /* 0x0000000400007245 */ /* 0x004fc80000201000 */
[----:B------:R-:W-:-:S04]  /*24f0*/  F2FP.BF16.F32.PACK_AB R0, RZ, R0 ;  /* 0x00000000ff00723e */ /* 0x000fc800000010ff */
[----:B------:R-:W-:-:S07]  /*2500*/  PRMT R3, R0, 0x7610, R3 ;  /* 0x0000761000037816 */ /* 0x000fce0000000003 */
.L_x_18210:
[----:B------:R-:W1:Y:S01]  /*2510*/  LDC R0, c[0x0][0x590] ;  /* 0x00016400ff007b82 */ /* 0x000e620000000800 */
[----:B-----5:R-:W-:Y:S01]  /*2520*/  IMAD.U32 R3, R3, 0x10000, RZ ;  /* 0x0001000003037824 */ /* 0x020fe200078e00ff */
[----:B------:R-:W-:Y:S03]  /*2530*/  BSSY.RECONVERGENT B0, `(.L_x_18239) ;  /* 0x0000037000007945 */ /* 0x000fe60003800200 */
[C---:B0-----:R-:W-:Y:S01]  /*2540*/  FADD.FTZ R5, |R3|.reuse, -RZ ;  /* 0x800000ff03057221 */ /* 0x041fe20000010200 */
[----:B-1----:R-:W-:-:S13]  /*2550*/  FSETP.GEU.FTZ.AND P0, PT, |R3|, |R0|, PT ;  /* 0x400000000300720b */ /* 0x002fda0003f1e200 */
        /* <DEDUP_REMOVED lines=23> */
.L_x_18243:
[----:B------:R-:W-:Y:S05]  /*26d0*/  BSYNC.RECONVERGENT B1 ;  /* 0x0000000000017941 */ /* 0x000fea0003800200 */
.L_x_18242:
[----:B------:R-:W-:Y:S01]  /*26e0*/  FFMA.FTZ R5, -R24, R4, R5 ;  /* 0x0000000418057223 */ /* 0x000fe20000010105 */
[----:B------:R-:W-:Y:S06]  /*26f0*/  BRA `(.L_x_18240) ;  /* 0x0000000000687947 */ /* 0x000fec0003800000 */
.L_x_18241:
        /* <DEDUP_REMOVED lines=10> */
.L_x_18246:
        /* <DEDUP_REMOVED lines=13> */
.L_x_18245:
[----:B------:R-:W-:Y:S05]  /*2870*/  BSYNC.RECONVERGENT B1 ;  /* 0x0000000000017941 */ /* 0x000fea0003800200 */
.L_x_18244:
[----:B------:R-:W-:-:S04]  /*2880*/  FMUL.FTZ R4, R5, 1.1920928955078125e-07 ;  /* 0x3400000005047820 */ /* 0x000fc80000410000 */
[----:B------:R-:W-:-:S07]  /*2890*/  FMUL.FTZ R5, R9, R4 ;  /* 0x0000000409057220 */ /* 0x000fce0000410000 */
.L_x_18240:
[----:B------:R-:W-:Y:S05]  /*28a0*/  BSYNC.RECONVERGENT B0 ;  /* 0x0000000000007941 */ /* 0x000fea0003800200 */
.L_x_18239:
[----:B------:R-:W0:Y:S01]  /*28b0*/  LDC R6, c[0x0][0x594] ;  /* 0x00016500ff067b82 */ /* 0x000e220000000800 */
[C---:B------:R-:W-:Y:S01]  /*28c0*/  FSETP.NAN.FTZ.AND P0, PT, |R5|.reuse, |R5|, PT ;  /* 0x400000050500720b */ /* 0x040fe20003f18200 */
[----:B------:R-:W-:Y:S01]  /*28d0*/  BSSY.RECONVERGENT B0, `(.L_x_18247) ;  /* 0x000001a000007945 */ /* 0x000fe20003800200 */
        /* <DEDUP_REMOVED lines=22> */
.L_x_18248:
[----:B------:R-:W-:-:S05]  /*2a40*/  FMUL.FTZ R3, R3, R6 ;  /* 0x0000000603037220 */ /* 0x000fca0000410000 */
[----:B------:R-:W-:-:S04]  /*2a50*/  LOP3.LUT R3, RZ, 0x80000000, R3, 0xb8, !PT ;  /* 0x80000000ff037812 */ /* 0x000fc800078eb803 */
[----:B------:R-:W-:-:S07]  /*2a60*/  F2FP.BF16.F32.PACK_AB R3, RZ, R3 ;  /* 0x00000003ff03723e */ /* 0x000fce00000010ff */
.L_x_18249:
[----:B------:R-:W-:Y:S05]  /*2a70*/  BSYNC.RECONVERGENT B0 ;  /* 0x0000000000007941 */ /* 0x000fea0003800200 */
.L_x_18247:
        /* <DEDUP_REMOVED lines=18> */
.L_x_18253:
[----:B------:R-:W-:-:S06]  /*2ba0*/  SHF.L.U32 R5, R3, 0x10, RZ ;  /* 0x0000001003057819 */ /* 0x000fcc00000006ff */
[----:B------:R-:W0:Y:S02]  /*2bb0*/  F2I.S64.TRUNC R4, R5 ;  /* 0x0000000500047311 */ /* 0x000e24000020d900 */
[----:B0-----:R0:W-:Y:S01]  /*2bc0*/  STG.E.U8 desc[UR36][R8.64], R4 ;  /* 0x0000000408007986 */ /* 0x0011e2000c101124 */
[----:B------:R-:W-:Y:S05]  /*2bd0*/  BRA `(.L_x_18255) ;  /* 0x0000000c00707947 */ /* 0x000fea0003800000 */
.L_x_18252:
        /* <DEDUP_REMOVED lines=10> */
.L_x_18257:
[----:B------:R-:W-:-:S06]  /*2c80*/  IMAD.U32 R3, R3, 0x10000, RZ ;  /* 0x0001000003037824 */ /* 0x000fcc00078e00ff */
[----:B------:R-:W0:Y:S02]  /*2c90*/  F2I.FTZ.TRUNC.NTZ R3, R3 ;  /* 0x0000000300037305 */ /* 0x000e24000021f100 */
[----:B0-----:R0:W-:Y:S01]  /*2ca0*/  STG.E desc[UR36][R8.64], R3 ;  /* 0x0000000308007986 */ /* 0x0011e2000c101924 */
[----:B------:R-:W-:Y:S05]  /*2cb0*/  BRA `(.L_x_18255) ;  /* 0x0000000c00387947 */ /* 0x000fea0003800000 */
.L_x_18256:
[----:B------:R-:W-:-:S06]  /*2cc0*/  IMAD.U32 R3, R3, 0x10000, RZ ;  /* 0x0001000003037824 */ /* 0x000fcc00078e00ff */
[----:B------:R-:W0:Y:S02]  /*2cd0*/  F2I.FTZ.TRUNC.NTZ R3, R3 ;  /* 0x0000000300037305 */ /* 0x000e24000021f100 */
[----:B0-----:R0:W-:Y:S01]  /*2ce0*/  STG.E.U16 desc[UR36][R8.64], R3 ;  /* 0x0000000308007986 */ /* 0x0011e2000c101524 */
[----:B------:R-:W-:Y:S05]  /*2cf0*/  BRA `(.L_x_18255) ;  /* 0x0000000c00287947 */ /* 0x000fea0003800000 */
.L_x_18251:
        /* <DEDUP_REMOVED lines=9> */
.L_x_18259:
[----:B------:R-:W-:-:S04]  /*2d90*/  SHF.L.U32 R0, R3, 0x10, RZ ;  /* 0x0000001003007819 */ /* 0x000fc800000006ff */
[----:B------:R-:W-:-:S05]  /*2da0*/  F2FP.F16.F32.PACK_AB R0, RZ, R0 ;  /* 0x00000000ff00723e */ /* 0x000fca00000000ff */
[----:B------:R0:W-:Y:S01]  /*2db0*/  STG.E.U16 desc[UR36][R8.64], R0 ;  /* 0x0000000008007986 */ /* 0x0001e2000c101524 */
[----:B------:R-:W-:Y:S05]  /*2dc0*/  BRA `(.L_x_18255) ;  /* 0x0000000800f47947 */ /* 0x000fea0003800000 */
.L_x_18258:
        /* <DEDUP_REMOVED lines=10> */
.L_x_18261:
[----:B------:R-:W-:-:S05]  /*2e70*/  IMAD.U32 R3, R3, 0x10000, RZ ;  /* 0x0001000003037824 */ /* 0x000fca00078e00ff */
[----:B------:R-:W-:-:S04]  /*2e80*/  F2FP.F16.F32.PACK_AB R3, RZ, R3 ;  /* 0x00000003ff03723e */ /* 0x000fc800000000ff */
[----:B------:R-:W-:-:S05]  /*2e90*/  PRMT R3, R3, 0x5410, RZ ;  /* 0x0000541003037816 */ /* 0x000fca00000000ff */
[----:B------:R0:W-:Y:S01]  /*2ea0*/  STG.E desc[UR36][R8.64], R3 ;  /* 0x0000000308007986 */ /* 0x0001e2000c101924 */
[----:B------:R-:W-:Y:S05]  /*2eb0*/  BRA `(.L_x_18255) ;  /* 0x0000000800b87947 */ /* 0x000fea0003800000 */
.L_x_18260:
[----:B------:R-:W-:-:S04]  /*2ec0*/  IMAD.U32 R4, R3, 0x10000, RZ ;  /* 0x0001000003047824 */ /* 0x000fc800078e00ff */
[----:B------:R-:W-:-:S06]  /*2ed0*/  FMUL.FTZ R4, R4, 1 ;  /* 0x3f80000004047820 */ /* 0x000fcc0000410000 */
[----:B------:R-:W0:Y:S02]  /*2ee0*/  F2F.F64.F32 R4, R4 ;  /* 0x0000000400047310 */ /* 0x000e240000201800 */
[----:B0-----:R0:W-:Y:S01]  /*2ef0*/  STG.E.64 desc[UR36][R8.64], R4 ;  /* 0x0000000408007986 */ /* 0x0011e2000c101b24 */
[----:B------:R-:W-:Y:S05]  /*2f00*/  BRA `(.L_x_18255) ;  /* 0x0000000800a47947 */ /* 0x000fea0003800000 */
.L_x_18250:
        /* <DEDUP_REMOVED lines=13> */
.L_x_18264:
[----:B------:R-:W-:Y:S01]  /*2fe0*/  IMAD.U32 R3, R3, 0x10000, RZ ;  /* 0x0001000003037824 */ /* 0x000fe200078e00ff */
[----:B------:R-:W-:-:S03]  /*2ff0*/  CS2R R6, SRZ ;  /* 0x0000000000067805 */ /* 0x000fc6000001ff00 */
[----:B------:R-:W-:-:S04]  /*3000*/  FMUL.FTZ R3, R3, 1 ;  /* 0x3f80000003037820 */ /* 0x000fc80000410000 */
[----:B------:R-:W0:Y:S02]  /*3010*/  F2F.F64.F32 R4, R3 ;  /* 0x0000000300047310 */ /* 0x000e240000201800 */
[----:B0-----:R3:W-:Y:S01]  /*3020*/  STG.E.128 desc[UR36][R8.64], R4 ;  /* 0x0000000408007986 */ /* 0x0017e2000c101d24 */
[----:B------:R-:W-:Y:S05]  /*3030*/  BRA `(.L_x_18255) ;  /* 0x0000000800587947 */ /* 0x000fea0003800000 */
.L_x_18263:
        /* <DEDUP_REMOVED lines=19> */
.L_x_18268:
[----:B------:R-:W-:Y:S05]  /*3170*/  BSYNC.RECONVERGENT B0 ;  /* 0x0000000000007941 */ /* 0x000fea0003800200 */
.L_x_18267:
[----:B------:R-:W-:-:S05]  /*3180*/  LOP3.LUT R5, R0, 0x80, R5, 0xf8, !PT ;  /* 0x0000008000057812 */ /* 0x000fca00078ef805 */
[----:B------:R1:W-:Y:S01]  /*3190*/  STG.E.U8 desc[UR36][R8.64], R5 ;  /* 0x0000000508007986 */ /* 0x0003e2000c101124 */
[----:B------:R-:W-:Y:S05]  /*31a0*/  BRA `(.L_x_18255) ;  /* 0x0000000400fc7947 */ /* 0x000fea0003800000 */
.L_x_18266:
[----:B------:R-:W-:Y:S01]  /*31b0*/  IMAD.U32 R6, R3, 0x10000, RZ ;  /* 0x0001000003067824 */ /* 0x000fe200078e00ff */
[----:B------:R-:W-:Y:S04]  /*31c0*/  BSSY.RECONVERGENT B0, `(.L_x_18269) ;  /* 0x000000e000007945 */ /* 0x000fe80003800200 */
[----:B------:R-:W-:Y:S02]  /*31d0*/  LOP3.LUT R4, R6, 0x7fffffff, RZ, 0xc0, !PT ;  /* 0x7fffffff06047812 */ /* 0x000fe400078ec0ff */
        /* <DEDUP_REMOVED lines=12> */
.L_x_18270:
[----:B------:R-:W-:Y:S05]  /*32a0*/  BSYNC.RECONVERGENT B0 ;  /* 0x0000000000007941 */ /* 0x000fea0003800200 */
.L_x_18269:
[----:B------:R-:W-:-:S05]  /*32b0*/  LOP3.LUT R5, R0, 0x80, R5, 0xf8, !PT ;  /* 0x0000008000057812 */ /* 0x000fca00078ef805 */
[----:B------:R2:W-:Y:S01]  /*32c0*/  STG.E.U8 desc[UR36][R8.64], R5 ;  /* 0x0000000508007986 */ /* 0x0005e2000c101124 */
[----:B------:R-:W-:Y:S05]  /*32d0*/  BRA `(.L_x_18255) ;  /* 0x0000000400b07947 */ /* 0x000fea0003800000 */
.L_x_18265:
[----:B------:R0:W-:Y:S01]  /*32e0*/  STG.E.U16 desc[UR36][R8.64], R3 ;  /* 0x0000000308007986 */ /* 0x0001e2000c101524 */
[----:B------:R-:W-:Y:S05]  /*32f0*/  BRA `(.L_x_18255) ;  /* 0x0000000400a87947 */ /* 0x000fea0003800000 */
.L_x_18262:
        /* <DEDUP_REMOVED lines=12> */
.L_x_18273:
        /* <DEDUP_REMOVED lines=13> */
.L_x_18276:
[----:B------:R-:W-:-:S04]  /*3490*/  SHF.R.U32.HI R0, RZ, 0x14, R3 ;  /* 0x00000014ff007819 */ /* 0x000fc80000011603 */
[----:B------:R-:W-:-:S04]  /*34a0*/  LOP3.LUT R0, R0, 0x1, RZ, 0xc0, !PT ;  /* 0x0000000100007812 */ /* 0x000fc800078ec0ff */
[----:B------:R-:W-:-:S04]  /*34b0*/  IADD3 R0, PT, PT, R3, 0x487ffff, R0 ;  /* 0x0487ffff03007810 */ /* 0x000fc80007ffe000 */
[----:B------:R-:W-:-:S04]  /*34c0*/  SHF.R.U32.HI R0, RZ, 0x14, R0 ;  /* 0x00000014ff007819 */ /* 0x000fc80000011600 */
[----:B------:R-:W-:-:S07]  /*34d0*/  LOP3.LUT R0, R0, 0xff, RZ, 0xc0, !PT ;  /* 0x000000ff00007812 */ /* 0x000fce00078ec0ff */
.L_x_18277:
[----:B------:R-:W-:-:S04]  /*34e0*/  SHF.R.U32.HI R3, RZ, 0x18, R3 ;  /* 0x00000018ff037819 */ /* 0x000fc80000011603 */
[----:B------:R-:W-:-:S04]  /*34f0*/  LOP3.LUT R0, R0, 0x80, R3, 0xf8, !PT ;  /* 0x0000008000007812 */ /* 0x000fc800078ef803 */
[----:B------:R-:W-:-:S07]  /*3500*/  PRMT R4, R0, 0x7610, R4 ;  /* 0x0000761000047816 */ /* 0x000fce0000000004 */
.L_x_18275:
[----:B------:R-:W-:Y:S05]  /*3510*/  BSYNC.RECONVERGENT B0 ;  /* 0x0000000000007941 */ /* 0x000fea0003800200 */
.L_x_18274:
[----:B------:R0:W-:Y:S01]  /*3520*/  STG.E.U8 desc[UR36][R8.64], R4 ;  /* 0x0000000408007986 */ /* 0x0001e2000c101124 */
[----:B------:R-:W-:Y:S05]  /*3530*/  BRA `(.L_x_18255) ;  /* 0x0000000400187947 */ /* 0x000fea0003800000 */
.L_x_18272:
        /* <DEDUP_REMOVED lines=13> */
.L_x_18280:
[----:B------:R-:W-:-:S04]  /*3610*/  SHF.R.U32.HI R0, RZ, 0x15, R3 ;  /* 0x00000015ff007819 */ /* 0x000fc80000011603 */
[----:B------:R-:W-:-:S04]  /*3620*/  LOP3.LUT R0, R0, 0x1, RZ, 0xc0, !PT ;  /* 0x0000000100007812 */ /* 0x000fc800078ec0ff */
[----:B------:R-:W-:-:S04]  /*3630*/  IADD3 R0, PT, PT, R3, 0x88fffff, R0 ;  /* 0x088fffff03007810 */ /* 0x000fc80007ffe000 */
[----:B------:R-:W-:-:S04]  /*3640*/  SHF.R.U32.HI R0, RZ, 0x15, R0 ;  /* 0x00000015ff007819 */ /* 0x000fc80000011600 */
[----:B------:R-:W-:-:S07]  /*3650*/  LOP3.LUT R0, R0, 0xff, RZ, 0xc0, !PT ;  /* 0x000000ff00007812 */ /* 0x000fce00078ec0ff */
.L_x_18281:
[----:B------:R-:W-:-:S04]  /*3660*/  SHF.R.U32.HI R3, RZ, 0x18, R3 ;  /* 0x00000018ff037819 */ /* 0x000fc80000011603 */
[----:B------:R-:W-:-:S04]  /*3670*/  LOP3.LUT R0, R0, 0x80, R3, 0xf8, !PT ;  /* 0x0000008000007812 */ /* 0x000fc800078ef803 */
[----:B------:R-:W-:-:S07]  /*3680*/  PRMT R4, R0, 0x7610, R4 ;  /* 0x0000761000047816 */ /* 0x000fce0000000004 */
.L_x_18279:
[----:B------:R-:W-:Y:S05]  /*3690*/  BSYNC.RECONVERGENT B0 ;  /* 0x0000000000007941 */ /* 0x000fea0003800200 */
.L_x_18278:
[----:B------:R0:W-:Y:S01]  /*36a0*/  STG.E.U8 desc[UR36][R8.64], R4 ;  /* 0x0000000408007986 */ /* 0x0001e2000c101124 */
[----:B------:R-:W-:Y:S05]  /*36b0*/  BRA `(.L_x_18255) ;  /* 0x0000000000b87947 */ /* 0x000fea0003800000 */
.L_x_18271:
[----:B------:R-:W-:-:S09]  /*36c0*/  UISETP.NE.AND UP0, UPT, UR4, 0x1c, UPT ;  /* 0x0000001c0400788c */ /* 0x000fd2000bf05270 */
[----:B------:R-:W-:Y:S05]  /*36d0*/  BRA.U !UP0, `(.L_x_18282) ;  /* 0x0000000108a47547 */ /* 0x000fea000b800000 */
[----:B------:R-:W-:-:S09]  /*36e0*/  UISETP.NE.AND UP0, UPT, UR4, 0x1d, UPT ;  /* 0x0000001d0400788c */ /* 0x000fd2000bf05270 */
[----:B------:R-:W-:Y:S05]  /*36f0*/  BRA.U !UP0, `(.L_x_18283) ;  /* 0x00000001088c7547 */ /* 0x000fea000b800000 */
[----:B------:R-:W-:-:S09]  /*3700*/  UISETP.NE.AND UP0, UPT, UR4, 0x2c, UPT ;  /* 0x0000002c0400788c */ /* 0x000fd2000bf05270 */
[----:B------:R-:W-:Y:S05]  /*3710*/  BRA.U !UP0, `(.L_x_18284) ;  /* 0x0000000108447547 */ /* 0x000fea000b800000 */
.L_x_18254:
        /* <DEDUP_REMOVED lines=11> */
[----:B------:R-:W-:Y:S01]  /*37d0*/  IMAD.U32 R7, RZ, RZ, UR9 ;  /* 0x00000009ff077e24 */ /* 0x000fe2000f8e00ff */
[----:B---3--:R-:W-:Y:S01]  /*37e0*/  MOV R10, UR4 ;  /* 0x00000004000a7c02 */ /* 0x008fe20008000f00 */
[----:B------:R-:W-:-:S07]  /*37f0*/  IMAD.U32 R11, RZ, RZ, UR5 ;  /* 0x00000005ff0b7e24 */ /* 0x000fce000f8e00ff */
[----:B------:R-:W-:-:S07]  /*3800*/  LEPC R20, `(.L_x_18285) ;  /* 0x000000001014794e */ /* 0x000fce0000000000 */
[----:B--2---:R-:W-:Y:S05]  /*3810*/  CALL.ABS.NOINC R14 ;  /* 0x000000000e007343 */ /* 0x004fea0003c00000 */
.L_x_18285:
[----:B------:R-:W-:Y:S05]  /*3820*/  BRA `(.L_x_18255) ;  /* 0x00000000005c7947 */ /* 0x000fea0003800000 */
.L_x_18284:
        /* <DEDUP_REMOVED lines=16> */
.L_x_18283:
[----:B------:R-:W-:-:S06]  /*3930*/  SHF.L.U32 R4, R3, 0x10, RZ ;  /* 0x0000001003047819 */ /* 0x000fcc00000006ff */
[----:B------:R-:W0:Y:S02]  /*3940*/  F2I.U64.TRUNC R4, R4 ;  /* 0x0000000400047311 */ /* 0x000e24000020d800 */
[----:B0-----:R0:W-:Y:S01]  /*3950*/  STG.E.64 desc[UR36][R8.64], R4 ;  /* 0x0000000408007986 */ /* 0x0011e2000c101b24 */
[----:B------:R-:W-:Y:S05]  /*3960*/  BRA `(.L_x_18255) ;  /* 0x00000000000c7947 */ /* 0x000fea0003800000 */
.L_x_18282:
[----:B------:R-:W-:-:S06]  /*3970*/  IMAD.U32 R3, R3, 0x10000, RZ ;  /* 0x0001000003037824 */ /* 0x000fcc00078e00ff */
[----:B------:R-:W0:Y:S02]  /*3980*/  F2I.FTZ.U32.TRUNC.NTZ R3, R3 ;  /* 0x0000000300037305 */ /* 0x000e24000021f000 */
[----:B0-----:R0:W-:Y:S02]  /*3990*/  STG.E desc[UR36][R8.64], R3 ;  /* 0x0000000308007986 */ /* 0x0011e4000c101924 */
.L_x_18255:
[----:B------:R-:W-:-:S07]  /*39a0*/  VIADD R17, R17, 0x80 ;  /* 0x0000008011117836 */ /* 0x000fce0000000000 */
.L_x_18203:
[----:B------:R-:W-:Y:S05]  /*39b0*/  BSYNC.RECONVERGENT B6 ;  /* 0x0000000000067941 */ /* 0x000fea0003800200 */
.L_x_18202:
        /* <DEDUP_REMOVED lines=10> */
[----:B---3--:R-:W-:Y:S02]  /*3a60*/  HFMA2 R4, -RZ, RZ, 0, 0 ;  /* 0x00000000ff047431 */ /* 0x008fe400000001ff */
[----:B-12---:R-:W-:Y:S01]  /*3a70*/  IMAD.MOV.U32 R5, RZ, RZ, R17 ;  /* 0x000000ffff057224 */ /* 0x006fe200078e0011 */
        /* <DEDUP_REMOVED lines=286> */
[----:B------:R-:W4:Y:S01]  /*4c60*/  LDCU.64 UR4, c[0x0][0x4b0] ;  /* 0x00009600ff0477ac */ /* 0x000f220008000a00 */
[----:B------:R-:W-:Y:S01]  /*4c70*/  IMAD.MOV.U32 R4, RZ, RZ, RZ ;  /* 0x000000ffff047224 */ /* 0x000fe200078e00ff */
[----:B------:R-:W0:Y:S01]  /*4c80*/  LDCU UR6, c[0x0][0x4ac] ;  /* 0x00009580ff0677ac */ /* 0x000e220008000800 */
[----:B------:R-:W1:Y:S02]  /*4c90*/  LDCU.64 UR8, c[0x0][0x578] ;  /* 0x0000af00ff0877ac */ /* 0x000e640008000a00 */
[----:B----4-:R-:W-:-:S05]  /*4ca0*/  IMAD.HI.U32 R3, R5, UR4, R4 ;  /* 0x0000000405037c27 */ /* 0x010fca000f8e0004 */
[----:B------:R-:W-:-:S04]  /*4cb0*/  SHF.R.U32.HI R3, RZ, UR5, R3 ;  /* 0x00000005ff037c19 */ /* 0x000fc80008011603 */
[----:B------:R-:W-:-:S05]  /*4cc0*/  IADD3 R3, PT, PT, -R3, RZ, RZ ;  /* 0x000000ff03037210 */ /* 0x000fca0007ffe1ff */
[----:B0-----:R-:W-:-:S04]  /*4cd0*/  IMAD R4, R3, UR6, R5 ;  /* 0x0000000603047c24 */ /* 0x001fc8000f8e0205 */
[C---:B-1----:R-:W-:Y:S02]  /*4ce0*/  IMAD R25, R4.reuse, UR8, R25 ;  /* 0x0000000804197c24 */ /* 0x042fe4000f8e0219 */
[----:B------:R-:W-:-:S07]  /*4cf0*/  IMAD R0, R4, UR9, R0 ;  /* 0x0000000904007c24 */ /* 0x000fce000f8e0200 */
.L_x_18288:
[----:B------:R-:W3:Y:S01]  /*4d00*/  LDCU.64 UR6, c[0x0][0x588] ;  /* 0x0000b100ff0677ac */ /* 0x000ee20008000a00 */
[----:B------:R-:W-:-:S04]  /*4d10*/  UPRMT UR4, UR42, 0x9910, URZ ;  /* 0x000099102a047896 */ /* 0x000fc800080000ff */
[----:B------:R-:W-:Y:S01]  /*4d20*/  UISETP.GT.AND UP0, UPT, UR4, 0x9, UPT ;  /* 0x000000090400788c */ /* 0x000fe2000bf04270 */
[----:B---3--:R-:W-:-:S05]  /*4d30*/  IADD3 R4, P0, PT, R0, UR6, RZ ;  /* 0x0000000600047c10 */ /* 0x008fca000ff1e0ff */
[----:B-12---:R-:W-:-:S03]  /*4d40*/  IMAD.X R5, RZ, RZ, UR7, P0 ;  /* 0x00000007ff057e24 */ /* 0x006fc600080e06ff */
        /* <DEDUP_REMOVED lines=12> */
[----:B----4-:R-:W-:Y:S01]  /*4e10*/  PRMT R3, R0, 0x7610, R3 ;  /* 0x0000761000037816 */ /* 0x010fe20000000003 */
[----:B------:R-:W-:Y:S06]  /*4e20*/  BRA `(.L_x_18294) ;  /* 0x0000000c00d47947 */ /* 0x000fec0003800000 */
.L_x_18292:
[----:B------:R-:W2:Y:S02]  /*4e30*/  LDG.E.U8 R4, desc[UR36][R4.64] ;  /* 0x0000002404047981 */ /* 0x000ea4000c1e1100 */
[----:B--2---:R-:W-:-:S04]  /*4e40*/  I2FP.F32.U32 R0, R4 ;  /* 0x0000000400007245 */ /* 0x004fc80000201000 */
[----:B------:R-:W-:-:S04]  /*4e50*/  F2FP.BF16.F32.PACK_AB R0, RZ, R0 ;  /* 0x00000000ff00723e */ /* 0x000fc800000010ff */
[----:B----4-:R-:W-:Y:S01]  /*4e60*/  PRMT R3, R0, 0x7610, R3 ;  /* 0x0000761000037816 */ /* 0x010fe20000000003 */
[----:B------:R-:W-:Y:S06]  /*4e70*/  BRA `(.L_x_18294) ;  /* 0x0000000c00c07947 */ /* 0x000fec0003800000 */
.L_x_18291:
        /* <DEDUP_REMOVED lines=9> */
[----:B----4-:R-:W-:Y:S01]  /*4f10*/  PRMT R3, R0, 0x7610, R3 ;  /* 0x0000761000037816 */ /* 0x010fe20000000003 */
[----:B------:R-:W-:Y:S06]  /*4f20*/  BRA `(.L_x_18294) ;  /* 0x0000000c00947947 */ /* 0x000fec0003800000 */
.L_x_18296:
[----:B------:R-:W2:Y:S02]  /*4f30*/  LDG.E R4, desc[UR36][R4.64] ;  /* 0x0000002404047981 */ /* 0x000ea4000c1e1900 */
[----:B--2---:R-:W-:-:S04]  /*4f40*/  I2FP.F32.S32 R0, R4 ;  /* 0x0000000400007245 */ /* 0x004fc80000201400 */
[----:B------:R-:W-:-:S04]  /*4f50*/  F2FP.BF16.F32.PACK_AB R0, RZ, R0 ;  /* 0x00000000ff00723e */ /* 0x000fc800000010ff */
[----:B----4-:R-:W-:Y:S01]  /*4f60*/  PRMT R3, R0, 0x7610, R3 ;  /* 0x0000761000037816 */ /* 0x010fe20000000003 */
[----:B------:R-:W-:Y:S06]  /*4f70*/  BRA `(.L_x_18294) ;  /* 0x0000000c00807947 */ /* 0x000fec0003800000 */
.L_x_18295:
[----:B------:R-:W2:Y:S02]  /*4f80*/  LDG.E.U16 R4, desc[UR36][R4.64] ;  /* 0x0000002404047981 */ /* 0x000ea4000c1e1500 */
[----:B--2---:R-:W0:Y:S02]  /*4f90*/  I2F.S16 R0, R4 ;  /* 0x0000000400007306 */ /* 0x004e240000101400 */
[----:B0-----:R-:W-:-:S04]  /*4fa0*/  F2FP.BF16.F32.PACK_AB R0, RZ, R0 ;  /* 0x00000000ff00723e */ /* 0x001fc800000010ff */
[----:B----4-:R-:W-:Y:S01]  /*4fb0*/  PRMT R3, R0, 0x7610, R3 ;  /* 0x0000761000037816 */ /* 0x010fe20000000003 */
[----:B------:R-:W-:Y:S06]  /*4fc0*/  BRA `(.L_x_18294) ;  /* 0x0000000c006c7947 */ /* 0x000fec0003800000 */
.L_x_18290:
[----:B------:R-:W-:-:S09]  /*4fd0*/  UISETP.GT.AND UP0, UPT, UR4, 0x6, UPT ;  /* 0x000000060400788c */ /* 0x000fd2000bf04270 */
[----:B------:R-:W-:Y:S05]  /*4fe0*/  BRA.U UP0, `(.L_x_18297) ;  /* 0x0000000100307547 */ /* 0x000fea000b800000 */
[----:B------:R-:W-:-:S09]  /*4ff0*/  UISETP.NE.AND UP0, UPT, UR4, 0x5, UPT ;  /* 0x000000050400788c */ /* 0x000fd2000bf05270 */
[----:B------:R-:W-:Y:S05]  /*5000*/  BRA.U !UP0, `(.L_x_18298) ;  /* 0x0000000108147547 */ /* 0x000fea000b800000 */
[----:B------:R-:W-:-:S09]  /*5010*/  UISETP.NE.AND UP0, UPT, UR4, 0x6, UPT ;  /* 0x000000060400788c */ /* 0x000fd2000bf05270 */
[----:B------:R-:W-:Y:S05]  /*5020*/  BRA.U UP0, `(.L_x_18293) ;  /* 0x0000000900e87547 */ /* 0x000fea000b800000 */
[----:B------:R-:W4:Y:S02]  /*5030*/  LDG.E R4, desc[UR36][R4.64] ;  /* 0x0000002404047981 */ /* 0x000f24000c1e1900 */
[----:B----4-:R-:W-:Y:S01]  /*5040*/  F2FP.BF16.F32.PACK_AB R3, RZ, R4 ;  /* 0x00000004ff03723e */ /* 0x010fe200000010ff */
[----:B------:R-:W-:Y:S06]  /*5050*/  BRA `(.L_x_18294) ;  /* 0x0000000c00487947 */ /* 0x000fec0003800000 */
.L_x_18298:
[----:B------:R-:W2:Y:S02]  /*5060*/  LDG.E.U16 R0, desc[UR36][R4.64] ;  /* 0x0000002404007981 */ /* 0x000ea4000c1e1500 */
[----:B--2---:R-:W-:-:S05]  /*5070*/  HADD2.F32 R0, -RZ, R0.H0_H0 ;  /* 0x20000000ff007230 */ /* 0x004fca0000004100 */
[----:B------:R-:W-:-:S04]  /*5080*/  F2FP.BF16.F32.PACK_AB R0, RZ, R0 ;  /* 0x00000000ff00723e */ /* 0x000fc800000010ff */
[----:B----4-:R-:W-:Y:S01]  /*5090*/  PRMT R3, R0, 0x7610, R3 ;  /* 0x0000761000037816 */ /* 0x010fe20000000003 */
[----:B------:R-:W-:Y:S06]  /*50a0*/  BRA `(.L_x_18294) ;  /* 0x0000000c00347947 */ /* 0x000fec0003800000 */
.L_x_18297:
[----:B------:R-:W-:-:S09]  /*50b0*/  UISETP.NE.AND UP0, UPT, UR4, 0x7, UPT ;  /* 0x000000070400788c */ /* 0x000fd2000bf05270 */
[----:B------:R-:W-:Y:S05]  /*50c0*/  BRA.U !UP0, `(.L_x_18299) ;  /* 0x0000000108307547 */ /* 0x000fea000b800000 */
[----:B------:R-:W-:-:S09]  /*50d0*/  UISETP.NE.AND UP0, UPT, UR4, 0x8, UPT ;  /* 0x000000080400788c */ /* 0x000fd2000bf05270 */
[----:B------:R-:W-:Y:S05]  /*50e0*/  BRA.U !UP0, `(.L_x_18300) ;  /* 0x0000000108147547 */ /* 0x000fea000b800000 */
[----:B------:R-:W-:-:S09]  /*50f0*/  UISETP.NE.AND UP0, UPT, UR4, 0x9, UPT ;  /* 0x000000090400788c */ /* 0x000fd2000bf05270 */
[----:B------:R-:W-:Y:S05]  /*5100*/  BRA.U UP0, `(.L_x_18293) ;  /* 0x0000000900b07547 */ /* 0x000fea000b800000 */
[----:B------:R-:W4:Y:S02]  /*5110*/  LDG.E R4, desc[UR36][R4.64] ;  /* 0x0000002404047981 */ /* 0x000f24000c1e1900 */
[----:B----4-:R-:W-:Y:S01]  /*5120*/  F2FP.BF16.F32.PACK_AB R3, RZ, R4 ;  /* 0x00000004ff03723e */ /* 0x010fe200000010ff */
[----:B------:R-:W-:Y:S06]  /*5130*/  BRA `(.L_x_18294) ;  /* 0x0000000c00107947 */ /* 0x000fec0003800000 */
.L_x_18300:
[----:B------:R-:W2:Y:S02]  /*5140*/  LDG.E.U16 R4, desc[UR36][R4.64] ;  /* 0x0000002404047981 */ /* 0x000ea4000c1e1500 */
[----:B--2---:R-:W-:-:S05]  /*5150*/  HADD2.F32 R0, -RZ, R4.H0_H0 ;  /* 0x20000004ff007230 */ /* 0x004fca0000004100 */
[----:B------:R-:W-:-:S04]  /*5160*/  F2FP.BF16.F32.PACK_AB R0, RZ, R0 ;  /* 0x00000000ff00723e */ /* 0x000fc800000010ff */
[----:B----4-:R-:W-:Y:S01]  /*5170*/  PRMT R3, R0, 0x7610, R3 ;  /* 0x0000761000037816 */ /* 0x010fe20000000003 */
[----:B------:R-:W-:Y:S06]  /*5180*/  BRA `(.L_x_18294) ;  /* 0x0000000800fc7947 */ /* 0x000fec0003800000 */
.L_x_18299:
[----:B------:R-:W2:Y:S01]  /*5190*/  LDG.E.64 R4, desc[UR36][R4.64] ;  /* 0x0000002404047981 */ /* 0x000ea2000c1e1b00 */
[----:B------:R-:W-:Y:S01]  /*51a0*/  UMOV UR4, 0xf0000000 ;  /* 0xf000000000047882 */ /* 0x000fe20000000000 */
[----:B------:R-:W-:Y:S01]  /*51b0*/  UMOV UR5, 0x380fffff ;  /* 0x380fffff00057882 */ /* 0x000fe20000000000 */
[----:B--2---:R-:W0:Y:S01]  /*51c0*/  F2F.F32.F64 R0, R4 ;  /* 0x0000000400007310 */ /* 0x004e220000301000 */
[----:B------:R-:W-:-:S14]  /*51d0*/  DSETP.GEU.AND P0, PT, |R4|, UR4, PT ;  /* 0x0000000404007e2a */ /* 0x000fdc000bf0e200 */
[----:B0-----:R-:W-:-:S05]  /*51e0*/  @!P0 FMUL R0, R0, 1.175494350822287508e-38 ;  /* 0x0080000000008820 */ /* 0x001fca0000400000 */
[----:B------:R-:W-:-:S04]  /*51f0*/  F2FP.BF16.F32.PACK_AB R0, RZ, R0 ;  /* 0x00000000ff00723e */ /* 0x000fc800000010ff */
[----:B----4-:R-:W-:Y:S01]  /*5200*/  PRMT R3, R0, 0x7610, R3 ;  /* 0x0000761000037816 */ /* 0x010fe20000000003 */
[----:B------:R-:W-:Y:S06]  /*5210*/  BRA `(.L_x_18294) ;  /* 0x0000000800d87947 */ /* 0x000fec0003800000 */
.L_x_18289:
        /* <DEDUP_REMOVED lines=12> */
[----:B----4-:R-:W-:Y:S01]  /*52e0*/  PRMT R3, R0, 0x7610, R3 ;  /* 0x0000761000037816 */ /* 0x010fe20000000003 */
[----:B------:R-:W-:Y:S06]  /*52f0*/  BRA `(.L_x_18294) ;  /* 0x0000000800a07947 */ /* 0x000fec0003800000 */
.L_x_18303:
        /* <DEDUP_REMOVED lines=9> */
.L_x_18302:
        /* <DEDUP_REMOVED lines=9> */
[C---:B----4-:R-:W-:Y:S02]  /*5420*/  LOP3.LUT R3, R0.reuse, 0x7f000000, RZ, 0xc0, !PT ;  /* 0x7f00000000037812 */ /* 0x050fe400078ec0ff */
        /* <DEDUP_REMOVED lines=16> */
.L_x_18305:
[----:B------:R-:W2:Y:S02]  /*5530*/  LDG.E.U8 R4, desc[UR36][R4.64] ;  /* 0x0000002404047981 */ /* 0x000ea4000c1e1100 */
[C---:B--2---:R-:W-:Y:S01]  /*5540*/  IMAD.SHL.U32 R0, R4.reuse, 0x2000000, RZ ;  /* 0x0200000004007824 */ /* 0x044fe200078e00ff */
[----:B------:R-:W-:-:S04]  /*5550*/  SHF.L.U32 R6, R4, 0x8, RZ ;  /* 0x0000000804067819 */ /* 0x000fc800000006ff */
[----:B------:R-:W-:-:S13]  /*5560*/  ISETP.GE.U32.AND P0, PT, R0, 0x8000000, PT ;  /* 0x080000000000780c */ /* 0x000fda0003f06070 */
[----:B----4-:R-:W-:Y:S02]  /*5570*/  @!P0 LOP3.LUT R3, R6, 0x7f00, RZ, 0xc0, !PT ;  /* 0x00007f0006038812 */ /* 0x010fe400078ec0ff */
        /* <DEDUP_REMOVED lines=10> */
.L_x_18304:
[----:B----4-:R0:W5:Y:S01]  /*5620*/  LDG.E.U16 R3, desc[UR36][R4.64] ;  /* 0x0000002404037981 */ /* 0x010162000c1e1500 */
[----:B------:R-:W-:Y:S05]  /*5630*/  BRA `(.L_x_18294) ;  /* 0x0000000400d07947 */ /* 0x000fea0003800000 */
.L_x_18301:
        /* <DEDUP_REMOVED lines=11> */
[----:B----4-:R-:W-:Y:S01]  /*56f0*/  PRMT R3, R0, 0x7610, R3 ;  /* 0x0000761000037816 */ /* 0x010fe20000000003 */
[----:B------:R-:W-:Y:S06]  /*5700*/  BRA `(.L_x_18294) ;  /* 0x00000004009c7947 */ /* 0x000fec0003800000 */
.L_x_18308:
        /* <DEDUP_REMOVED lines=10> */
[----:B----4-:R-:W-:Y:S02]  /*57b0*/  LOP3.LUT P0, R3, R0, 0xf, RZ, 0xc0, !PT ;  /* 0x0000000f00037812 */ /* 0x010fe4000780c0ff */
        /* <DEDUP_REMOVED lines=10> */
.L_x_18312:
[----:B------:R-:W-:Y:S05]  /*5860*/  BSYNC.RECONVERGENT B1 ;  /* 0x0000000000017941 */ /* 0x000fea0003800200 */
.L_x_18311:
[----:B------:R-:W-:Y:S01]  /*5870*/  IMAD.SHL.U32 R0, R0, 0x100000, RZ ;  /* 0x0010000000007824 */ /* 0x000fe200078e00ff */
[----:B------:R-:W-:-:S04]  /*5880*/  LEA R3, R3, 0x3b800000, 0x17 ;  /* 0x3b80000003037811 */ /* 0x000fc800078eb8ff */
[----:B------:R-:W-:-:S07]  /*5890*/  LOP3.LUT R0, R3, R0, R7, 0xfe, !PT ;  /* 0x0000000003007212 */ /* 0x000fce00078efe07 */
.L_x_18310:
[----:B------:R-:W-:Y:S05]  /*58a0*/  BSYNC.RECONVERGENT B0 ;  /* 0x0000000000007941 */ /* 0x000fea0003800200 */
.L_x_18309:
[----:B------:R-:W-:-:S04]  /*58b0*/  F2FP.BF16.F32.PACK_AB R0, RZ, R0 ;  /* 0x00000000ff00723e */ /* 0x000fc800000010ff */
[----:B----4-:R-:W-:Y:S01]  /*58c0*/  PRMT R3, R0, 0x7610, R3 ;  /* 0x0000761000037816 */ /* 0x010fe20000000003 */
[----:B------:R-:W-:Y:S06]  /*58d0*/  BRA `(.L_x_18294) ;  /* 0x0000000400287947 */ /* 0x000fec0003800000 */
.L_x_18307:
        /* <DEDUP_REMOVED lines=21> */
.L_x_18316:
[----:B------:R-:W-:Y:S05]  /*5a30*/  BSYNC.RECONVERGENT B1 ;  /* 0x0000000000017941 */ /* 0x000fea0003800200 */
.L_x_18315:
[----:B------:R-:W-:Y:S01]  /*5a40*/  IMAD.SHL.U32 R0, R0, 0x200000, RZ ;  /* 0x0020000000007824 */ /* 0x000fe200078e00ff */
[----:B------:R-:W-:-:S04]  /*5a50*/  LEA R3, R3, 0x37800000, 0x17 ;  /* 0x3780000003037811 */ /* 0x000fc800078eb8ff */
[----:B------:R-:W-:-:S07]  /*5a60*/  LOP3.LUT R0, R3, R0, R7, 0xfe, !PT ;  /* 0x0000000003007212 */ /* 0x000fce00078efe07 */
.L_x_18314:
[----:B------:R-:W-:Y:S05]  /*5a70*/  BSYNC.RECONVERGENT B0 ;  /* 0x0000000000007941 */ /* 0x000fea0003800200 */
.L_x_18313:
[----:B------:R-:W-:-:S04]  /*5a80*/  F2FP.BF16.F32.PACK_AB R0, RZ, R0 ;  /* 0x00000000ff00723e */ /* 0x000fc800000010ff */
[----:B----4-:R-:W-:Y:S01]  /*5a90*/  PRMT R3, R0, 0x7610, R3 ;  /* 0x0000761000037816 */ /* 0x010fe20000000003 */
[----:B------:R-:W-:Y:S06]  /*5aa0*/  BRA `(.L_x_18294) ;  /* 0x0000000000b47947 */ /* 0x000fec0003800000 */
.L_x_18306:
        /* <DEDUP_REMOVED lines=14> */
.L_x_18320:
[----:B------:R-:W-:Y:S05]  /*5b90*/  BSYNC.RECONVERGENT B0 ;  /* 0x0000000000007941 */ /* 0x000fea0003800200 */
.L_x_18319:
[----:B------:R-:W-:-:S04]  /*5ba0*/  F2FP.BF16.F32.PACK_AB R0, RZ, R0 ;  /* 0x00000000ff00723e */ /* 0x000fc800000010ff */
[----:B----4-:R-:W-:Y:S01]  /*5bb0*/  PRMT R3, R0, 0x7610, R3 ;  /* 0x0000761000037816 */ /* 0x010fe20000000003 */
[----:B------:R-:W-:Y:S06]  /*5bc0*/  BRA `(.L_x_18294) ;  /* 0x00000000006c7947 */ /* 0x000fec0003800000 */
.L_x_18293:
[----:B------:R-:W-:Y:S01]  /*5bd0*/  MOV R14, 0x0 ;  /* 0x00000000000e7802 */ /* 0x000fe20000000f00 */
[----:B------:R-:W0:Y:S01]  /*5be0*/  LDCU.64 UR4, c[0x4][0x178] ;  /* 0x01002f00ff0477ac */ /* 0x000e220008000a00 */
[----:B----4-:R-:W-:Y:S02]  /*5bf0*/  IMAD.MOV.U32 R8, RZ, RZ, 0x4e ;  /* 0x0000004eff087424 */ /* 0x010fe400078e00ff */
        /* <DEDUP_REMOVED lines=13> */
.L_x_18321:
[----:B------:R-:W-:Y:S01]  /*5cd0*/  PRMT R3, RZ, 0x7610, R3 ;  /* 0x00007610ff037816 */ /* 0x000fe20000000003 */
[----:B------:R-:W-:Y:S06]  /*5ce0*/  BRA `(.L_x_18294) ;  /* 0x0000000000247947 */ /* 0x000fec0003800000 */
.L_x_18318:
[----:B------:R-:W2:Y:S02]  /*5cf0*/  LDG.E.64 R4, desc[UR36][R4.64] ;  /* 0x0000002404047981 */ /* 0x000ea4000c1e1b00 */
[----:B--2---:R-:W0:Y:S02]  /*5d00*/  I2F.U64 R0, R4 ;  /* 0x0000000400007312 */ /* 0x004e240000301000 */
[----:B0-----:R-:W-:-:S04]  /*5d10*/  F2FP.BF16.F32.PACK_AB R0, RZ, R0 ;  /* 0x00000000ff00723e */ /* 0x001fc800000010ff */
[----:B----4-:R-:W-:Y:S01]  /*5d20*/  PRMT R3, R0, 0x7610, R3 ;  /* 0x0000761000037816 */ /* 0x010fe20000000003 */
[----:B------:R-:W-:Y:S06]  /*5d30*/  BRA `(.L_x_18294) ;  /* 0x0000000000107947 */ /* 0x000fec0003800000 */
.L_x_18317:
[----:B------:R-:W2:Y:S02]  /*5d40*/  LDG.E R4, desc[UR36][R4.64] ;  /* 0x0000002404047981 */ /* 0x000ea4000c1e1900 */
[----:B--2---:R-:W-:-:S04]  /*5d50*/  I2FP.F32.U32 R0, R4 ;  /* 0x0000000400007245 */ /* 0x004fc80000201000 */
[----:B------:R-:W-:-:S04]  /*5d60*/  F2FP.BF16.F32.PACK_AB R0, RZ, R0 ;  /* 0x00000000ff00723e */ /* 0x000fc800000010ff */
[----:B----4-:R-:W-:-:S07]  /*5d70*/  PRMT R3, R0, 0x7610, R3 ;  /* 0x0000761000037816 */ /* 0x010fce0000000003 */
.L_x_18294:
        /* <DEDUP_REMOVED lines=25> */
.L_x_18327:
[----:B------:R-:W-:Y:S01]  /*5f10*/  FSETP.GEU.FTZ.AND P0, PT, R7, -R24, PT ;  /* 0x800000180700720b */ /* 0x000fe20003f1e000 */
[----:B------:R-:W-:-:S12]  /*5f20*/  FADD.FTZ R4, R4, -1 ;  /* 0xbf80000004047421 */ /* 0x000fd80000010000 */
[----:B------:R-:W-:-:S07]  /*5f30*/  @!P0 FADD.FTZ R4, R4, -1 ;  /* 0xbf80000004048421 */ /* 0x000fce0000010000 */
.L_x_18326:
[----:B------:R-:W-:Y:S05]  /*5f40*/  BSYNC.RECONVERGENT B1 ;  /* 0x0000000000017941 */ /* 0x000fea0003800200 */
.L_x_18325:
[----:B------:R-:W-:Y:S01]  /*5f50*/  FFMA.FTZ R5, -R24, R4, R5 ;  /* 0x0000000418057223 */ /* 0x000fe20000010105 */
[----:B------:R-:W-:Y:S06]  /*5f60*/  BRA `(.L_x_18323) ;  /* 0x0000000000687947 */ /* 0x000fec0003800000 */
.L_x_18324:
        /* <DEDUP_REMOVED lines=10> */
.L_x_18330:
        /* <DEDUP_REMOVED lines=13> */
.L_x_18329:
[----:B------:R-:W-:Y:S05]  /*60e0*/  BSYNC.RECONVERGENT B1 ;  /* 0x0000000000017941 */ /* 0x000fea0003800200 */
.L_x_18328:
[----:B------:R-:W-:-:S04]  /*60f0*/  FMUL.FTZ R4, R5, 1.1920928955078125e-07 ;  /* 0x3400000005047820 */ /* 0x000fc80000410000 */
[----:B------:R-:W-:-:S07]  /*6100*/  FMUL.FTZ R5, R9, R4 ;  /* 0x0000000409057220 */ /* 0x000fce0000410000 */
.L_x_18323:
[----:B------:R-:W-:Y:S05]  /*6110*/  BSYNC.RECONVERGENT B0 ;  /* 0x0000000000007941 */ /* 0x000fea0003800200 */
.L_x_18322:
[C---:B------:R-:W-:Y:S01]  /*6120*/  FSETP.NAN.FTZ.AND P0, PT, |R5|.reuse, |R5|, PT ;  /* 0x400000050500720b */ /* 0x040fe20003f18200 */
[----:B------:R-:W0:Y:S01]  /*6130*/  LDCU UR4, c[0x0][0x594] ;  /* 0x0000b280ff0477ac */ /* 0x000e220008000800 */
[C---:B------:R-:W-:Y:S01]  /*6140*/  LOP3.LUT R4, R5.reuse, 0x80000000, R3, 0xb8, !PT ;  /* 0x8000000005047812 */ /* 0x040fe200078eb803 */
[----:B------:R-:W-:Y:S01]  /*6150*/  BSSY.RECONVERGENT B0, `(.L_x_18331) ;  /* 0x0000017000007945 */ /* 0x000fe20003800200 */
[----:B------:R-:W-:Y:S02]  /*6160*/  FSETP.GEU.FTZ.AND P2, PT, R0, RZ, PT ;  /* 0x000000ff0000720b */ /* 0x000fe40003f5e000 */
[----:B------:R-:W-:-:S04]  /*6170*/  FSEL R4, R5, R4, P0 ;  /* 0x0000000405047208 */ /* 0x000fc80000000000 */
[C---:B------:R-:W-:Y:S02]  /*6180*/  FSETP.NEU.FTZ.AND P1, PT, R4.reuse, RZ, PT ;  /* 0x000000ff0400720b */ /* 0x040fe40003f3d000 */
[----:B------:R-:W-:Y:S01]  /*6190*/  FSETP.GEU.FTZ.AND P0, PT, R4, RZ, PT ;  /* 0x000000ff0400720b */ /* 0x000fe20003f1e000 */
[----:B------:R-:W-:-:S03]  /*61a0*/  FADD.FTZ R4, R3, -R4 ;  /* 0x8000000403047221 */ /* 0x000fc60000010000 */
[----:B------:R-:W-:Y:S01]  /*61b0*/  PLOP3.LUT P0, PT, P1, P0, P2, 0x9f, 0x0 ;  /* 0x000000000000781c */ /* 0x000fe20000f01327 */
[----:B0-----:R-:W-:-:S12]  /*61c0*/  FMUL.FTZ R4, R4, UR4 ;  /* 0x0000000404047c20 */ /* 0x001fd80008410000 */
[----:B------:R-:W-:-:S05]  /*61d0*/  @!P0 FADD.FTZ R4, R4, -1 ;  /* 0xbf80000004048421 */ /* 0x000fca0000010000 */
[----:B------:R-:W-:-:S13]  /*61e0*/  FSETP.NEU.FTZ.AND P0, PT, R4, RZ, PT ;  /* 0x000000ff0400720b */ /* 0x000fda0003f1d000 */
[----:B------:R-:W-:-:S05]  /*61f0*/  @!P0 FMUL.FTZ R3, R3, UR4 ;  /* 0x0000000403038c20 */ /* 0x000fca0008410000 */
        /* <DEDUP_REMOVED lines=12> */
.L_x_18332:
[----:B------:R-:W-:Y:S05]  /*62c0*/  BSYNC.RECONVERGENT B0 ;  /* 0x0000000000007941 */ /* 0x000fea0003800200 */
.L_x_18331:
        /* <DEDUP_REMOVED lines=18> */
.L_x_18336:
[----:B------:R-:W-:-:S06]  /*63f0*/  SHF.L.U32 R5, R3, 0x10, RZ ;  /* 0x0000001003057819 */ /* 0x000fcc00000006ff */
[----:B------:R-:W0:Y:S02]  /*6400*/  F2I.S64.TRUNC R4, R5 ;  /* 0x0000000500047311 */ /* 0x000e24000020d900 */
[----:B0-----:R0:W-:Y:S01]  /*6410*/  STG.E.U8 desc[UR36][R8.64], R4 ;  /* 0x0000000408007986 */ /* 0x0011e2000c101124 */
[----:B------:R-:W-:Y:S05]  /*6420*/  BRA `(.L_x_18338) ;  /* 0x0000000c006c7947 */ /* 0x000fea0003800000 */
.L_x_18335:
        /* <DEDUP_REMOVED lines=10> */
.L_x_18340:
[----:B------:R-:W-:-:S06]  /*64d0*/  IMAD.U32 R3, R3, 0x10000, RZ ;  /* 0x0001000003037824 */ /* 0x000fcc00078e00ff */
[----:B------:R-:W0:Y:S02]  /*64e0*/  F2I.FTZ.TRUNC.NTZ R3, R3 ;  /* 0x0000000300037305 */ /* 0x000e24000021f100 */
[----:B0-----:R0:W-:Y:S01]  /*64f0*/  STG.E desc[UR36][R8.64], R3 ;  /* 0x0000000308007986 */ /* 0x0011e2000c101924 */
[----:B------:R-:W-:Y:S05]  /*6500*/  BRA `(.L_x_18338) ;  /* 0x0000000c00347947 */ /* 0x000fea0003800000 */
.L_x_18339:
[----:B------:R-:W-:-:S06]  /*6510*/  IMAD.U32 R3, R3, 0x10000, RZ ;  /* 0x0001000003037824 */ /* 0x000fcc00078e00ff */
[----:B------:R-:W0:Y:S02]  /*6520*/  F2I.FTZ.TRUNC.NTZ R3, R3 ;  /* 0x0000000300037305 */ /* 0x000e24000021f100 */
[----:B0-----:R0:W-:Y:S01]  /*6530*/  STG.E.U16 desc[UR36][R8.64], R3 ;  /* 0x0000000308007986 */ /* 0x0011e2000c101524 */
[----:B------:R-:W-:Y:S05]  /*6540*/  BRA `(.L_x_18338) ;  /* 0x0000000c00247947 */ /* 0x000fea0003800000 */
.L_x_18334:
        /* <DEDUP_REMOVED lines=9> */
.L_x_18342:
[----:B------:R-:W-:-:S04]  /*65e0*/  SHF.L.U32 R0, R3, 0x10, RZ ;  /* 0x0000001003007819 */ /* 0x000fc800000006ff */
[----:B------:R-:W-:-:S05]  /*65f0*/  F2FP.F16.F32.PACK_AB R0, RZ, R0 ;  /* 0x00000000ff00723e */ /* 0x000fca00000000ff */
[----:B------:R0:W-:Y:S01]  /*6600*/  STG.E.U16 desc[UR36][R8.64], R0 ;  /* 0x0000000008007986 */ /* 0x0001e2000c101524 */
[----:B------:R-:W-:Y:S05]  /*6610*/  BRA `(.L_x_18338) ;  /* 0x0000000800f07947 */ /* 0x000fea0003800000 */
.L_x_18341:
        /* <DEDUP_REMOVED lines=10> */
.L_x_18344:
[----:B------:R-:W-:-:S05]  /*66c0*/  IMAD.U32 R3, R3, 0x10000, RZ ;  /* 0x0001000003037824 */ /* 0x000fca00078e00ff */
[----:B------:R-:W-:-:S04]  /*66d0*/  F2FP.F16.F32.PACK_AB R3, RZ, R3 ;  /* 0x00000003ff03723e */ /* 0x000fc800000000ff */
[----:B------:R-:W-:-:S05]  /*66e0*/  PRMT R3, R3, 0x5410, RZ ;  /* 0x0000541003037816 */ /* 0x000fca00000000ff */
[----:B------:R0:W-:Y:S01]  /*66f0*/  STG.E desc[UR36][R8.64], R3 ;  /* 0x0000000308007986 */ /* 0x0001e2000c101924 */
[----:B------:R-:W-:Y:S05]  /*6700*/  BRA `(.L_x_18338) ;  /* 0x0000000800b47947 */ /* 0x000fea0003800000 */
.L_x_18343:
[----:B------:R-:W-:-:S04]  /*6710*/  IMAD.U32 R4, R3, 0x10000, RZ ;  /* 0x0001000003047824 */ /* 0x000fc800078e00ff */
[----:B------:R-:W-:-:S06]  /*6720*/  FMUL.FTZ R4, R4, 1 ;  /* 0x3f80000004047820 */ /* 0x000fcc0000410000 */
[----:B------:R-:W0:Y:S02]  /*6730*/  F2F.F64.F32 R4, R4 ;  /* 0x0000000400047310 */ /* 0x000e240000201800 */
[----:B0-----:R0:W-:Y:S01]  /*6740*/  STG.E.64 desc[UR36][R8.64], R4 ;  /* 0x0000000408007986 */ /* 0x0011e2000c101b24 */
[----:B------:R-:W-:Y:S05]  /*6750*/  BRA `(.L_x_18338) ;  /* 0x0000000800a07947 */ /* 0x000fea0003800000 */
.L_x_18333:
        /* <DEDUP_REMOVED lines=11> */
[----:B------:R-:W0:Y:S02]  /*6810*/  F2I.FTZ.U32.TRUNC.NTZ R3, R3 ;  /* 0x0000000300037305 */ /* 0x000e24000021f000 */
[----:B0-----:R0:W-:Y:S01]  /*6820*/  STG.E.U16 desc[UR36][R8.64], R3 ;  /* 0x0000000308007986 */ /* 0x0011e2000c101524 */
[----:B------:R-:W-:Y:S05]  /*6830*/  BRA `(.L_x_18338) ;  /* 0x0000000800687947 */ /* 0x000fea0003800000 */
.L_x_18348:
        /* <DEDUP_REMOVED lines=17> */
.L_x_18351:
[----:B------:R-:W-:-:S04]  /*6950*/  SHF.R.U32.HI R3, RZ, 0x18, R5 ;  /* 0x00000018ff037819 */ /* 0x000fc80000011605 */
[----:B------:R-:W-:-:S04]  /*6960*/  LOP3.LUT R0, R0, 0x80, R3, 0xf8, !PT ;  /* 0x0000008000007812 */ /* 0x000fc800078ef803 */
[----:B------:R-:W-:-:S07]  /*6970*/  PRMT R4, R0, 0x7610, R4 ;  /* 0x0000761000047816 */ /* 0x000fce0000000004 */
.L_x_18350:
[----:B------:R-:W-:Y:S05]  /*6980*/  BSYNC.RECONVERGENT B0 ;  /* 0x0000000000007941 */ /* 0x000fea0003800200 */
.L_x_18349:
[----:B------:R0:W-:Y:S01]  /*6990*/  STG.E.U8 desc[UR36][R8.64], R4 ;  /* 0x0000000408007986 */ /* 0x0001e2000c101124 */
[----:B------:R-:W-:Y:S05]  /*69a0*/  BRA `(.L_x_18338) ;  /* 0x00000008000c7947 */ /* 0x000fea0003800000 */
.L_x_18347:
        /* <DEDUP_REMOVED lines=17> */
.L_x_18354:
[----:B------:R-:W-:-:S04]  /*6ac0*/  SHF.R.U32.HI R3, RZ, 0x18, R5 ;  /* 0x00000018ff037819 */ /* 0x000fc80000011605 */
[----:B------:R-:W-:-:S04]  /*6ad0*/  LOP3.LUT R0, R0, 0x80, R3, 0xf8, !PT ;  /* 0x0000008000007812 */ /* 0x000fc800078ef803 */
[----:B------:R-:W-:-:S07]  /*6ae0*/  PRMT R4, R0, 0x7610, R4 ;  /* 0x0000761000047816 */ /* 0x000fce0000000004 */
.L_x_18353:
[----:B------:R-:W-:Y:S05]  /*6af0*/  BSYNC.RECONVERGENT B0 ;  /* 0x0000000000007941 */ /* 0x000fea0003800200 */
.L_x_18352:
[----:B------:R0:W-:Y:S01]  /*6b00*/  STG.E.U8 desc[UR36][R8.64], R4 ;  /* 0x0000000408007986 */ /* 0x0001e2000c101124 */
[----:B------:R-:W-:Y:S05]  /*6b10*/  BRA `(.L_x_18338) ;  /* 0x0000000400b07947 */ /* 0x000fea0003800000 */
.L_x_18346:
        /* <DEDUP_REMOVED lines=22> */
.L_x_18356:
[----:B------:R-:W-:-:S06]  /*6c80*/  SHF.L.U32 R4, R3, 0x10, RZ ;  /* 0x0000001003047819 */ /* 0x000fcc00000006ff */
[----:B------:R-:W0:Y:S02]  /*6c90*/  F2I.U64.TRUNC R4, R4 ;  /* 0x0000000400047311 */ /* 0x000e24000020d800 */
[----:B0-----:R0:W-:Y:S01]  /*6ca0*/  STG.E.64 desc[UR36][R8.64], R4 ;  /* 0x0000000408007986 */ /* 0x0011e2000c101b24 */
[----:B------:R-:W-:Y:S05]  /*6cb0*/  BRA `(.L_x_18338) ;  /* 0x0000000400487947 */ /* 0x000fea0003800000 */
.L_x_18355:
[----:B------:R-:W-:-:S06]  /*6cc0*/  IMAD.U32 R3, R3, 0x10000, RZ ;  /* 0x0001000003037824 */ /* 0x000fcc00078e00ff */
[----:B------:R-:W0:Y:S02]  /*6cd0*/  F2I.FTZ.U32.TRUNC.NTZ R3, R3 ;  /* 0x0000000300037305 */ /* 0x000e24000021f000 */
[----:B0-----:R0:W-:Y:S01]  /*6ce0*/  STG.E desc[UR36][R8.64], R3 ;  /* 0x0000000308007986 */ /* 0x0011e2000c101924 */
[----:B------:R-:W-:Y:S05]  /*6cf0*/  BRA `(.L_x_18338) ;  /* 0x0000000400387947 */ /* 0x000fea0003800000 */
.L_x_18345:
        /* <DEDUP_REMOVED lines=11> */
.L_x_18358:
[----:B------:R-:W-:Y:S01]  /*6db0*/  IMAD.U32 R3, R3, 0x10000, RZ ;  /* 0x0001000003037824 */ /* 0x000fe200078e00ff */
[----:B------:R-:W-:-:S03]  /*6dc0*/  CS2R R6, SRZ ;  /* 0x0000000000067805 */ /* 0x000fc6000001ff00 */
[----:B------:R-:W-:-:S04]  /*6dd0*/  FMUL.FTZ R3, R3, 1 ;  /* 0x3f80000003037820 */ /* 0x000fc80000410000 */
[----:B------:R-:W0:Y:S02]  /*6de0*/  F2F.F64.F32 R4, R3 ;  /* 0x0000000300047310 */ /* 0x000e240000201800 */
[----:B0-----:R4:W-:Y:S01]  /*6df0*/  STG.E.128 desc[UR36][R8.64], R4 ;  /* 0x0000000408007986 */ /* 0x0019e2000c101d24 */
[----:B------:R-:W-:Y:S05]  /*6e00*/  BRA `(.L_x_18338) ;  /* 0x0000000000f47947 */ /* 0x000fea0003800000 */
.L_x_18357:
[----:B------:R-:W-:-:S09]  /*6e10*/  UISETP.NE.AND UP0, UPT, UR4, 0xf, UPT ;  /* 0x0000000f0400788c */ /* 0x000fd2000bf05270 */
[----:B------:R-:W-:Y:S05]  /*6e20*/  BRA.U !UP0, `(.L_x_18359) ;  /* 0x0000000108e87547 */ /* 0x000fea000b800000 */
[----:B------:R-:W-:-:S09]  /*6e30*/  UISETP.NE.AND UP0, UPT, UR4, 0x17, UPT ;  /* 0x000000170400788c */ /* 0x000fd2000bf05270 */
[----:B------:R-:W-:Y:S05]  /*6e40*/  BRA.U !UP0, `(.L_x_18360) ;  /* 0x0000000108907547 */ /* 0x000fea000b800000 */
[----:B------:R-:W-:-:S09]  /*6e50*/  UISETP.NE.AND UP0, UPT, UR4, 0x18, UPT ;  /* 0x000000180400788c */ /* 0x000fd2000bf05270 */
[----:B------:R-:W-:Y:S05]  /*6e60*/  BRA.U !UP0, `(.L_x_18361) ;  /* 0x0000000108447547 */ /* 0x000fea000b800000 */
.L_x_18337:
        /* <DEDUP_REMOVED lines=16> */
.L_x_18362:
[----:B------:R-:W-:Y:S05]  /*6f70*/  BRA `(.L_x_18338) ;  /* 0x0000000000987947 */ /* 0x000fea0003800000 */
.L_x_18361:
        /* <DEDUP_REMOVED lines=13> */
.L_x_18364:
[----:B------:R-:W-:Y:S05]  /*7050*/  BSYNC.RECONVERGENT B0 ;  /* 0x0000000000007941 */ /* 0x000fea0003800200 */
.L_x_18363:
[----:B------:R-:W-:-:S05]  /*7060*/  LOP3.LUT R3, R0, 0x80, R3, 0xf8, !PT ;  /* 0x0000008000037812 */ /* 0x000fca00078ef803 */
[----:B------:R2:W-:Y:S01]  /*7070*/  STG.E.U8 desc[UR36][R8.64], R3 ;  /* 0x0000000308007986 */ /* 0x0005e2000c101124 */
[----:B------:R-:W-:Y:S05]  /*7080*/  BRA `(.L_x_18338) ;  /* 0x0000000000547947 */ /* 0x000fea0003800000 */
.L_x_18360:
        /* <DEDUP_REMOVED lines=12> */
.L_x_18366:
[----:B------:R-:W-:Y:S01]  /*7150*/  IMAD.MOV.U32 R0, RZ, RZ, 0x7f ;  /* 0x0000007fff007424 */ /* 0x000fe200078e00ff */
[----:B------:R-:W-:-:S04]  /*7160*/  ISETP.GT.U32.AND P0, PT, R4, 0x7f800000, PT ;  /* 0x7f8000000400780c */ /* 0x000fc80003f04070 */
[----:B------:R-:W-:-:S09]  /*7170*/  SEL R0, R0, 0x7c, P0 ;  /* 0x0000007c00007807 */ /* 0x000fd20000000000 */
.L_x_18367:
[----:B------:R-:W-:Y:S05]  /*7180*/  BSYNC.RECONVERGENT B0 ;  /* 0x0000000000007941 */ /* 0x000fea0003800200 */
.L_x_18365:
[----:B------:R-:W-:-:S04]  /*7190*/  SHF.R.U32.HI R3, RZ, 0x18, R3 ;  /* 0x00000018ff037819 */ /* 0x000fc80000011603 */
[----:B------:R-:W-:-:S05]  /*71a0*/  LOP3.LUT R3, R0, 0x80, R3, 0xf8, !PT ;  /* 0x0000008000037812 */ /* 0x000fca00078ef803 */
[----:B------:R1:W-:Y:S01]  /*71b0*/  STG.E.U8 desc[UR36][R8.64], R3 ;  /* 0x0000000308007986 */ /* 0x0003e2000c101124 */
[----:B------:R-:W-:Y:S05]  /*71c0*/  BRA `(.L_x_18338) ;  /* 0x0000000000047947 */ /* 0x000fea0003800000 */
.L_x_18359:
[----:B------:R0:W-:Y:S02]  /*71d0*/  STG.E.U16 desc[UR36][R8.64], R3 ;  /* 0x0000000308007986 */ /* 0x0001e4000c101524 */
.L_x_18338:
[----:B------:R-:W-:-:S07]  /*71e0*/  VIADD R17, R17, 0x80 ;  /* 0x0000008011117836 */ /* 0x000fce0000000000 */
.L_x_18287:
[----:B------:R-:W-:Y:S05]  /*71f0*/  BSYNC.RECONVERGENT B6 ;  /* 0x0000000000067941 */ /* 0x000fea0003800200 */
.L_x_18286:
        /* <DEDUP_REMOVED lines=308> */
.L_x_18370:
[----:B------:R-:W3:Y:S01]  /*8540*/  LDCU.64 UR6, c[0x0][0x588] ;  /* 0x0000b100ff0677ac */ /* 0x000ee20008000a00 */
[----:B------:R-:W-:-:S04]  /*8550*/  UPRMT UR4, UR42, 0x9910, URZ ;  /* 0x000099102a047896 */ /* 0x000fc800080000ff */
[----:B------:R-:W-:Y:S01]  /*8560*/  UISETP.GT.AND UP0, UPT, UR4, 0x9, UPT ;  /* 0x000000090400788c */ /* 0x000fe2000bf04270 */
[----:B---34-:R-:W-:-:S05]  /*8570*/  IADD3 R4, P0, PT, R0, UR6, RZ ;  /* 0x0000000600047c10 */ /* 0x018fca000ff1e0ff */
        /* <DEDUP_REMOVED lines=15> */
.L_x_18374:
[----:B------:R-:W2:Y:S02]  /*8670*/  LDG.E.U8 R4, desc[UR36][R4.64] ;  /* 0x0000002404047981 */ /* 0x000ea4000c1e1100 */
[----:B--2---:R-:W-:-:S04]  /*8680*/  I2FP.F32.U32 R0, R4 ;  /* 0x0000000400007245 */ /* 0x004fc80000201000 */
[----:B------:R-:W-:-:S04]  /*8690*/  F2FP.BF16.F32.PACK_AB R0, RZ, R0 ;  /* 0x00000000ff00723e */ /* 0x000fc800000010ff */
[----:B------:R-:W-:Y:S01]  /*86a0*/  PRMT R3, R0, 0x7610, R3 ;  /* 0x0000761000037816 */ /* 0x000fe20000000003 */
[----:B------:R-:W-:Y:S06]  /*86b0*/  BRA `(.L_x_18376) ;  /* 0x0000000c00c07947 */ /* 0x000fec0003800000 */
.L_x_18373:
        /* <DEDUP_REMOVED lines=11> */
.L_x_18378:
[----:B------:R-:W2:Y:S02]  /*8770*/  LDG.E R4, desc[UR36][R4.64] ;  /* 0x0000002404047981 */ /* 0x000ea4000c1e1900 */
[----:B--2---:R-:W-:-:S04]  /*8780*/  I2FP.F32.S32 R0, R4 ;  /* 0x0000000400007245 */ /* 0x004fc80000201400 */
[----:B------:R-:W-:-:S04]  /*8790*/  F2FP.BF16.F32.PACK_AB R0, RZ, R0 ;  /* 0x00000000ff00723e */ /* 0x000fc800000010ff */
[----:B------:R-:W-:Y:S01]  /*87a0*/  PRMT R3, R0, 0x7610, R3 ;  /* 0x0000761000037816 */ /* 0x000fe20000000003 */
[----:B------:R-:W-:Y:S06]  /*87b0*/  BRA `(.L_x_18376) ;  /* 0x0000000c00807947 */ /* 0x000fec0003800000 */
.L_x_18377:
[----:B------:R-:W2:Y:S02]  /*87c0*/  LDG.E.U16 R4, desc[UR36][R4.64] ;  /* 0x0000002404047981 */ /* 0x000ea4000c1e1500 */
[----:B--2---:R-:W0:Y:S02]  /*87d0*/  I2F.S16 R0, R4 ;  /* 0x0000000400007306 */ /* 0x004e240000101400 */
[----:B0-----:R-:W-:-:S04]  /*87e0*/  F2FP.BF16.F32.PACK_AB R0, RZ, R0 ;  /* 0x00000000ff00723e */ /* 0x001fc800000010ff */
[----:B------:R-:W-:Y:S01]  /*87f0*/  PRMT R3, R0, 0x7610, R3 ;  /* 0x0000761000037816 */ /* 0x000fe20000000003 */
[----:B------:R-:W-:Y:S06]  /*8800*/  BRA `(.L_x_18376) ;  /* 0x0000000c006c7947 */ /* 0x000fec0003800000 */
.L_x_18372:
        /* <DEDUP_REMOVED lines=9> */
.L_x_18380:
[----:B------:R-:W2:Y:S02]  /*88a0*/  LDG.E.U16 R0, desc[UR36][R4.64] ;  /* 0x0000002404007981 */ /* 0x000ea4000c1e1500 */
[----:B--2---:R-:W-:-:S05]  /*88b0*/  HADD2.F32 R0, -RZ, R0.H0_H0 ;  /* 0x20000000ff007230 */ /* 0x004fca0000004100 */
[----:B------:R-:W-:-:S04]  /*88c0*/  F2FP.BF16.F32.PACK_AB R0, RZ, R0 ;  /* 0x00000000ff00723e */ /* 0x000fc800000010ff */
[----:B------:R-:W-:Y:S01]  /*88d0*/  PRMT R3, R0, 0x7610, R3 ;  /* 0x0000761000037816 */ /* 0x000fe20000000003 */
[----:B------:R-:W-:Y:S06]  /*88e0*/  BRA `(.L_x_18376) ;  /* 0x0000000c00347947 */ /* 0x000fec0003800000 */
.L_x_18379:
        /* <DEDUP_REMOVED lines=9> */
.L_x_18382:
[----:B------:R-:W2:Y:S02]  /*8980*/  LDG.E.U16 R4, desc[UR36][R4.64] ;  /* 0x0000002404047981 */ /* 0x000ea4000c1e1500 */
[----:B--2---:R-:W-:-:S05]  /*8990*/  HADD2.F32 R0, -RZ, R4.H0_H0 ;  /* 0x20000004ff007230 */ /* 0x004fca0000004100 */
[----:B------:R-:W-:-:S04]  /*89a0*/  F2FP.BF16.F32.PACK_AB R0, RZ, R0 ;  /* 0x00000000ff00723e */ /* 0x000fc800000010ff */
[----:B------:R-:W-:Y:S01]  /*89b0*/  PRMT R3, R0, 0x7610, R3 ;  /* 0x0000761000037816 */ /* 0x000fe20000000003 */
[----:B------:R-:W-:Y:S06]  /*89c0*/  BRA `(.L_x_18376) ;  /* 0x0000000800fc7947 */ /* 0x000fec0003800000 */
.L_x_18381:
        /* <DEDUP_REMOVED lines=9> */
.L_x_18371:
        /* <DEDUP_REMOVED lines=14> */
.L_x_18385:
        /* <DEDUP_REMOVED lines=9> */
.L_x_18384:
        /* <DEDUP_REMOVED lines=24> */
[----:B------:R-:W-:Y:S01]  /*8d50*/  F2FP.BF16.F32.PACK_AB R3, RZ, R3 ;  /* 0x00000003ff03723e */ /* 0x000fe200000010ff */
[----:B------:R-:W-:Y:S06]  /*8d60*/  BRA `(.L_x_18376) ;  /* 0x0000000800147947 */ /* 0x000fec0003800000 */
.L_x_18387:
        /* <DEDUP_REMOVED lines=15> */
.L_x_18386:
[----:B------:R0:W5:Y:S01]  /*8e60*/  LDG.E.U16 R3, desc[UR36][R4.64] ;  /* 0x0000002404037981 */ /* 0x000162000c1e1500 */
[----:B------:R-:W-:Y:S05]  /*8e70*/  BRA `(.L_x_18376) ;  /* 0x0000000400d07947 */ /* 0x000fea0003800000 */
.L_x_18383:
        /* <DEDUP_REMOVED lines=13> */
.L_x_18390:
        /* <DEDUP_REMOVED lines=21> */
.L_x_18394:
[----:B------:R-:W-:Y:S05]  /*90a0*/  BSYNC.RECONVERGENT B1 ;  /* 0x0000000000017941 */ /* 0x000fea0003800200 */
.L_x_18393:
[----:B------:R-:W-:Y:S02]  /*90b0*/  SHF.L.U32 R0, R0, 0x14, RZ ;  /* 0x0000001400007819 */ /* 0x000fe400000006ff */
[----:B------:R-:W-:-:S04]  /*90c0*/  LEA R3, R3, 0x3b800000, 0x17 ;  /* 0x3b80000003037811 */ /* 0x000fc800078eb8ff */
[----:B------:R-:W-:-:S07]  /*90d0*/  LOP3.LUT R0, R3, R0, R7, 0xfe, !PT ;  /* 0x0000000003007212 */ /* 0x000fce00078efe07 */
.L_x_18392:
[----:B------:R-:W-:Y:S05]  /*90e0*/  BSYNC.RECONVERGENT B0 ;  /* 0x0000000000007941 */ /* 0x000fea0003800200 */
.L_x_18391:
[----:B------:R-:W-:-:S04]  /*90f0*/  F2FP.BF16.F32.PACK_AB R0, RZ, R0 ;  /* 0x00000000ff00723e */ /* 0x000fc800000010ff */
[----:B------:R-:W-:Y:S01]  /*9100*/  PRMT R3, R0, 0x7610, R3 ;  /* 0x0000761000037816 */ /* 0x000fe20000000003 */
[----:B------:R-:W-:Y:S06]  /*9110*/  BRA `(.L_x_18376) ;  /* 0x0000000400287947 */ /* 0x000fec0003800000 */
.L_x_18389:
        /* <DEDUP_REMOVED lines=21> */
.L_x_18398:
[----:B------:R-:W-:Y:S05]  /*9270*/  BSYNC.RECONVERGENT B1 ;  /* 0x0000000000017941 */ /* 0x000fea0003800200 */
.L_x_18397:
[----:B------:R-:W-:Y:S01]  /*9280*/  IMAD.SHL.U32 R0, R0, 0x200000, RZ ;  /* 0x0020000000007824 */ /* 0x000fe200078e00ff */
[----:B------:R-:W-:-:S04]  /*9290*/  LEA R3, R3, 0x37800000, 0x17 ;  /* 0x3780000003037811 */ /* 0x000fc800078eb8ff */
[----:B------:R-:W-:-:S07]  /*92a0*/  LOP3.LUT R0, R3, R0, R7, 0xfe, !PT ;  /* 0x0000000003007212 */ /* 0x000fce00078efe07 */
.L_x_18396:
[----:B------:R-:W-:Y:S05]  /*92b0*/  BSYNC.RECONVERGENT B0 ;  /* 0x0000000000007941 */ /* 0x000fea0003800200 */
.L_x_18395:
[----:B------:R-:W-:-:S04]  /*92c0*/  F2FP.BF16.F32.PACK_AB R0, RZ, R0 ;  /* 0x00000000ff00723e */ /* 0x000fc800000010ff */
[----:B------:R-:W-:Y:S01]  /*92d0*/  PRMT R3, R0, 0x7610, R3 ;  /* 0x0000761000037816 */ /* 0x000fe20000000003 */
[----:B------:R-:W-:Y:S06]  /*92e0*/  BRA `(.L_x_18376) ;  /* 0x0000000000b47947 */ /* 0x000fec0003800000 */
.L_x_18388:
        /* <DEDUP_REMOVED lines=14> */
.L_x_18402:
[----:B------:R-:W-:Y:S05]  /*93d0*/  BSYNC.RECONVERGENT B0 ;  /* 0x0000000000007941 */ /* 0x000fea0003800200 */
.L_x_18401:
[----:B------:R-:W-:-:S04]  /*93e0*/  F2FP.BF16.F32.PACK_AB R0, RZ, R0 ;  /* 0x00000000ff00723e */ /* 0x000fc800000010ff */
[----:B------:R-:W-:Y:S01]  /*93f0*/  PRMT R3, R0, 0x7610, R3 ;  /* 0x0000761000037816 */ /* 0x000fe20000000003 */
[----:B------:R-:W-:Y:S06]  /*9400*/  BRA `(.L_x_18376) ;  /* 0x00000000006c7947 */ /* 0x000fec0003800000 */
.L_x_18375:
        /* <DEDUP_REMOVED lines=16> */
.L_x_18403:
[----:B------:R-:W-:Y:S01]  /*9510*/  PRMT R3, RZ, 0x7610, R3 ;  /* 0x00007610ff037816 */ /* 0x000fe20000000003 */
[----:B------:R-:W-:Y:S06]  /*9520*/  BRA `(.L_x_18376) ;  /* 0x0000000000247947 */ /* 0x000fec0003800000 */
.L_x_18400:
[----:B------:R-:W2:Y:S02]  /*9530*/  LDG.E.64 R4, desc[UR36][R4.64] ;  /* 0x0000002404047981 */ /* 0x000ea4000c1e1b00 */
[----:B--2---:R-:W0:Y:S02]  /*9540*/  I2F.U64 R0, R4 ;  /* 0x0000000400007312 */ /* 0x004e240000301000 */
[----:B0-----:R-:W-:-:S04]  /*9550*/  F2FP.BF16.F32.PACK_AB R0, RZ, R0 ;  /* 0x00000000ff00723e */ /* 0x001fc800000010ff */
[----:B------:R-:W-:Y:S01]  /*9560*/  PRMT R3, R0, 0x7610, R3 ;  /* 0x0000761000037816 */ /* 0x000fe20000000003 */
[----:B------:R-:W-:Y:S06]  /*9570*/  BRA `(.L_x_18376) ;  /* 0x0000000000107947 */ /* 0x000fec0003800000 */
.L_x_18399:
[----:B------:R-:W2:Y:S02]  /*9580*/  LDG.E R4, desc[UR36][R4.64] ;  /* 0x0000002404047981 */ /* 0x000ea4000c1e1900 */
[----:B--2---:R-:W-:-:S04]  /*9590*/  I2FP.F32.U32 R0, R4 ;  /* 0x0000000400007245 */ /* 0x004fc80000201000 */
[----:B------:R-:W-:-:S04]  /*95a0*/  F2FP.BF16.F32.PACK_AB R0, RZ, R0 ;  /* 0x00000000ff00723e */ /* 0x000fc800000010ff */
[----:B------:R-:W-:-:S07]  /*95b0*/  PRMT R3, R0, 0x7610, R3 ;  /* 0x0000761000037816 */ /* 0x000fce0000000003 */
.L_x_18376:
        /* <DEDUP_REMOVED lines=25> */
.L_x_18409:
[----:B------:R-:W-:Y:S01]  /*9750*/  FSETP.GEU.FTZ.AND P0, PT, R7, -R24, PT ;  /* 0x800000180700720b */ /* 0x000fe20003f1e000 */
[----:B------:R-:W-:-:S12]  /*9760*/  FADD.FTZ R4, R4, -1 ;  /* 0xbf80000004047421 */ /* 0x000fd80000010000 */
[----:B------:R-:W-:-:S07]  /*9770*/  @!P0 FADD.FTZ R4, R4, -1 ;  /* 0xbf80000004048421 */ /* 0x000fce0000010000 */
.L_x_18408:
[----:B------:R-:W-:Y:S05]  /*9780*/  BSYNC.RECONVERGENT B1 ;  /* 0x0000000000017941 */ /* 0x000fea0003800200 */
.L_x_18407:
[----:B------:R-:W-:Y:S01]  /*9790*/  FFMA.FTZ R5, -R24, R4, R5 ;  /* 0x0000000418057223 */ /* 0x000fe20000010105 */
[----:B------:R-:W-:Y:S06]  /*97a0*/  BRA `(.L_x_18405) ;  /* 0x0000000000687947 */ /* 0x000fec0003800000 */
.L_x_18406:
        /* <DEDUP_REMOVED lines=10> */
.L_x_18412:
        /* <DEDUP_REMOVED lines=13> */
.L_x_18411:
[----:B------:R-:W-:Y:S05]  /*9920*/  BSYNC.RECONVERGENT B1 ;  /* 0x0000000000017941 */ /* 0x000fea0003800200 */
.L_x_18410:
[----:B------:R-:W-:-:S04]  /*9930*/  FMUL.FTZ R4, R5, 1.1920928955078125e-07 ;  /* 0x3400000005047820 */ /* 0x000fc80000410000 */
[----:B------:R-:W-:-:S07]  /*9940*/  FMUL.FTZ R5, R9, R4 ;  /* 0x0000000409057220 */ /* 0x000fce0000410000 */
.L_x_18405:
[----:B------:R-:W-:Y:S05]  /*9950*/  BSYNC.RECONVERGENT B0 ;  /* 0x0000000000007941 */ /* 0x000fea0003800200 */
.L_x_18404:
        /* <DEDUP_REMOVED lines=26> */
.L_x_18414:
[----:B------:R-:W-:Y:S05]  /*9b00*/  BSYNC.RECONVERGENT B0 ;  /* 0x0000000000007941 */ /* 0x000fea0003800200 */
.L_x_18413:
        /* <DEDUP_REMOVED lines=18> */
.L_x_18418:
[----:B------:R-:W-:-:S06]  /*9c30*/  SHF.L.U32 R5, R3, 0x10, RZ ;  /* 0x0000001003057819 */ /* 0x000fcc00000006ff */
[----:B------:R-:W0:Y:S02]  /*9c40*/  F2I.S64.TRUNC R4, R5 ;  /* 0x0000000500047311 */ /* 0x000e24000020d900 */
[----:B0-----:R0:W-:Y:S01]  /*9c50*/  STG.E.U8 desc[UR36][R8.64], R4 ;  /* 0x0000000408007986 */ /* 0x0011e2000c101124 */
[----:B------:R-:W-:Y:S05]  /*9c60*/  BRA `(.L_x_18420) ;  /* 0x0000000c006c7947 */ /* 0x000fea0003800000 */
.L_x_18417:
        /* <DEDUP_REMOVED lines=10> */
.L_x_18422:
[----:B------:R-:W-:-:S06]  /*9d10*/  IMAD.U32 R3, R3, 0x10000, RZ ;  /* 0x0001000003037824 */ /* 0x000fcc00078e00ff */
[----:B------:R-:W0:Y:S02]  /*9d20*/  F2I.FTZ.TRUNC.NTZ R3, R3 ;  /* 0x0000000300037305 */ /* 0x000e24000021f100 */
[----:B0-----:R2:W-:Y:S01]  /*9d30*/  STG.E desc[UR36][R8.64], R3 ;  /* 0x0000000308007986 */ /* 0x0015e2000c101924 */
[----:B------:R-:W-:Y:S05]  /*9d40*/  BRA `(.L_x_18420) ;  /* 0x0000000c00347947 */ /* 0x000fea0003800000 */
.L_x_18421:
[----:B------:R-:W-:-:S06]  /*9d50*/  IMAD.U32 R3, R3, 0x10000, RZ ;  /* 0x0001000003037824 */ /* 0x000fcc00078e00ff */
[----:B------:R-:W0:Y:S02]  /*9d60*/  F2I.FTZ.TRUNC.NTZ R3, R3 ;  /* 0x0000000300037305 */ /* 0x000e24000021f100 */
[----:B0-----:R4:W-:Y:S01]  /*9d70*/  STG.E.U16 desc[UR36][R8.64], R3 ;  /* 0x0000000308007986 */ /* 0x0019e2000c101524 */
[----:B------:R-:W-:Y:S05]  /*9d80*/  BRA `(.L_x_18420) ;  /* 0x0000000c00247947 */ /* 0x000fea0003800000 */
.L_x_18416:
        /* <DEDUP_REMOVED lines=9> */
.L_x_18424:
[----:B------:R-:W-:-:S05]  /*9e20*/  IMAD.U32 R0, R3, 0x10000, RZ ;  /* 0x0001000003007824 */ /* 0x000fca00078e00ff */
[----:B------:R-:W-:-:S05]  /*9e30*/  F2FP.F16.F32.PACK_AB R0, RZ, R0 ;  /* 0x00000000ff00723e */ /* 0x000fca00000000ff */
[----:B------:R0:W-:Y:S01]  /*9e40*/  STG.E.U16 desc[UR36][R8.64], R0 ;  /* 0x0000000008007986 */ /* 0x0001e2000c101524 */
[----:B------:R-:W-:Y:S05]  /*9e50*/  BRA `(.L_x_18420) ;  /* 0x0000000800f07947 */ /* 0x000fea0003800000 */
.L_x_18423:
        /* <DEDUP_REMOVED lines=10> */
.L_x_18426:
[----:B------:R-:W-:-:S04]  /*9f00*/  SHF.L.U32 R3, R3, 0x10, RZ ;  /* 0x0000001003037819 */ /* 0x000fc800000006ff */
[----:B------:R-:W-:-:S04]  /*9f10*/  F2FP.F16.F32.PACK_AB R3, RZ, R3 ;  /* 0x00000003ff03723e */ /* 0x000fc800000000ff */
[----:B------:R-:W-:-:S05]  /*9f20*/  PRMT R3, R3, 0x5410, RZ ;  /* 0x0000541003037816 */ /* 0x000fca00000000ff */
[----:B------:R0:W-:Y:S01]  /*9f30*/  STG.E desc[UR36][R8.64], R3 ;  /* 0x0000000308007986 */ /* 0x0001e2000c101924 */
[----:B------:R-:W-:Y:S05]  /*9f40*/  BRA `(.L_x_18420) ;  /* 0x0000000800b47947 */ /* 0x000fea0003800000 */
.L_x_18425:
[----:B------:R-:W-:-:S04]  /*9f50*/  IMAD.U32 R4, R3, 0x10000, RZ ;  /* 0x0001000003047824 */ /* 0x000fc800078e00ff */
[----:B------:R-:W-:-:S06]  /*9f60*/  FMUL.FTZ R4, R4, 1 ;  /* 0x3f80000004047820 */ /* 0x000fcc0000410000 */
[----:B------:R-:W0:Y:S02]  /*9f70*/  F2F.F64.F32 R4, R4 ;  /* 0x0000000400047310 */ /* 0x000e240000201800 */
[----:B0-----:R0:W-:Y:S01]  /*9f80*/  STG.E.64 desc[UR36][R8.64], R4 ;  /* 0x0000000408007986 */ /* 0x0011e2000c101b24 */
[----:B------:R-:W-:Y:S05]  /*9f90*/  BRA `(.L_x_18420) ;  /* 0x0000000800a07947 */ /* 0x000fea0003800000 */
.L_x_18415:
        /* <DEDUP_REMOVED lines=14> */
.L_x_18430:
        /* <DEDUP_REMOVED lines=17> */
.L_x_18433:
[----:B------:R-:W-:-:S04]  /*a190*/  SHF.R.U32.HI R3, RZ, 0x18, R5 ;  /* 0x00000018ff037819 */ /* 0x000fc80000011605 */
[----:B------:R-:W-:-:S04]  /*a1a0*/  LOP3.LUT R0, R0, 0x80, R3, 0xf8, !PT ;  /* 0x0000008000007812 */ /* 0x000fc800078ef803 */
[----:B------:R-:W-:-:S07]  /*a1b0*/  PRMT R4, R0, 0x7610, R4 ;  /* 0x0000761000047816 */ /* 0x000fce0000000004 */
.L_x_18432:
[----:B------:R-:W-:Y:S05]  /*a1c0*/  BSYNC.RECONVERGENT B0 ;  /* 0x0000000000007941 */ /* 0x000fea0003800200 */
.L_x_18431:
[----:B------:R0:W-:Y:S01]  /*a1d0*/  STG.E.U8 desc[UR36][R8.64], R4 ;  /* 0x0000000408007986 */ /* 0x0001e2000c101124 */
[----:B------:R-:W-:Y:S05]  /*a1e0*/  BRA `(.L_x_18420) ;  /* 0x00000008000c7947 */ /* 0x000fea0003800000 */
.L_x_18429:
        /* <DEDUP_REMOVED lines=17> */
.L_x_18436:
[----:B------:R-:W-:-:S04]  /*a300*/  SHF.R.U32.HI R3, RZ, 0x18, R5 ;  /* 0x00000018ff037819 */ /* 0x000fc80000011605 */
[----:B------:R-:W-:-:S04]  /*a310*/  LOP3.LUT R0, R0, 0x80, R3, 0xf8, !PT ;  /* 0x0000008000007812 */ /* 0x000fc800078ef803 */
[----:B------:R-:W-:-:S07]  /*a320*/  PRMT R4, R0, 0x7610, R4 ;  /* 0x0000761000047816 */ /* 0x000fce0000000004 */
.L_x_18435:
[----:B------:R-:W-:Y:S05]  /*a330*/  BSYNC.RECONVERGENT B0 ;  /* 0x0000000000007941 */ /* 0x000fea0003800200 */
.L_x_18434:
[----:B------:R0:W-:Y:S01]  /*a340*/  STG.E.U8 desc[UR36][R8.64], R4 ;  /* 0x0000000408007986 */ /* 0x0001e2000c101124 */
[----:B------:R-:W-:Y:S05]  /*a350*/  BRA `(.L_x_18420) ;  /* 0x0000000400b07947 */ /* 0x000fea0003800000 */
.L_x_18428:
        /* <DEDUP_REMOVED lines=22> */
.L_x_18438:
[----:B------:R-:W-:-:S06]  /*a4c0*/  SHF.L.U32 R4, R3, 0x10, RZ ;  /* 0x0000001003047819 */ /* 0x000fcc00000006ff */
[----:B------:R-:W0:Y:S02]  /*a4d0*/  F2I.U64.TRUNC R4, R4 ;  /* 0x0000000400047311 */ /* 0x000e24000020d800 */
[----:B0-----:R0:W-:Y:S01]  /*a4e0*/  STG.E.64 desc[UR36][R8.64], R4 ;  /* 0x0000000408007986 */ /* 0x0011e2000c101b24 */
[----:B------:R-:W-:Y:S05]  /*a4f0*/  BRA `(.L_x_18420) ;  /* 0x0000000400487947 */ /* 0x000fea0003800000 */
.L_x_18437:
[----:B------:R-:W-:-:S06]  /*a500*/  IMAD.U32 R3, R3, 0x10000, RZ ;  /* 0x0001000003037824 */ /* 0x000fcc00078e00ff */
[----:B------:R-:W0:Y:S02]  /*a510*/  F2I.FTZ.U32.TRUNC.NTZ R3, R3 ;  /* 0x0000000300037305 */ /* 0x000e24000021f000 */
[----:B0-----:R0:W-:Y:S01]  /*a520*/  STG.E desc[UR36][R8.64], R3 ;  /* 0x0000000308007986 */ /* 0x0011e2000c101924 */
[----:B------:R-:W-:Y:S05]  /*a530*/  BRA `(.L_x_18420) ;  /* 0x0000000400387947 */ /* 0x000fea0003800000 */
.L_x_18427:
        /* <DEDUP_REMOVED lines=11> */
.L_x_18440:
[----:B------:R-:W-:Y:S01]  /*a5f0*/  IMAD.U32 R3, R3, 0x10000, RZ ;  /* 0x0001000003037824 */ /* 0x000fe200078e00ff */
[----:B------:R-:W-:-:S03]  /*a600*/  CS2R R6, SRZ ;  /* 0x0000000000067805 */ /* 0x000fc6000001ff00 */
[----:B------:R-:W-:-:S04]  /*a610*/  FMUL.FTZ R3, R3, 1 ;  /* 0x3f80000003037820 */ /* 0x000fc80000410000 */
[----:B------:R-:W0:Y:S02]  /*a620*/  F2F.F64.F32 R4, R3 ;  /* 0x0000000300047310 */ /* 0x000e240000201800 */
[----:B0-----:R0:W-:Y:S01]  /*a630*/  STG.E.128 desc[UR36][R8.64], R4 ;  /* 0x0000000408007986 */ /* 0x0011e2000c101d24 */
[----:B------:R-:W-:Y:S05]  /*a640*/  BRA `(.L_x_18420) ;  /* 0x0000000000f47947 */ /* 0x000fea0003800000 */
.L_x_18439:
[----:B------:R-:W-:-:S09]  /*a650*/  UISETP.NE.AND UP0, UPT, UR4, 0xf, UPT ;  /* 0x0000000f0400788c */ /* 0x000fd2000bf05270 */
[----:B------:R-:W-:Y:S05]  /*a660*/  BRA.U !UP0, `(.L_x_18441) ;  /* 0x0000000108e87547 */ /* 0x000fea000b800000 */
[----:B------:R-:W-:-:S09]  /*a670*/  UISETP.NE.AND UP0, UPT, UR4, 0x17, UPT ;  /* 0x000000170400788c */ /* 0x000fd2000bf05270 */
[----:B------:R-:W-:Y:S05]  /*a680*/  BRA.U !UP0, `(.L_x_18442) ;  /* 0x0000000108907547 */ /* 0x000fea000b800000 */
[----:B------:R-:W-:-:S09]  /*a690*/  UISETP.NE.AND UP0, UPT, UR4, 0x18, UPT ;  /* 0x000000180400788c */ /* 0x000fd2000bf05270 */
[----:B------:R-:W-:Y:S05]  /*a6a0*/  BRA.U !UP0, `(.L_x_18443) ;  /* 0x0000000108447547 */ /* 0x000fea000b800000 */
.L_x_18419:
        /* <DEDUP_REMOVED lines=16> */
.L_x_18444:
[----:B------:R-:W-:Y:S05]  /*a7b0*/  BRA `(.L_x_18420) ;  /* 0x0000000000987947 */ /* 0x000fea0003800000 */
.L_x_18443:
        /* <DEDUP_REMOVED lines=13> */
.L_x_18446:
[----:B------:R-:W-:Y:S05]  /*a890*/  BSYNC.RECONVERGENT B0 ;  /* 0x0000000000007941 */ /* 0x000fea0003800200 */
.L_x_18445:
[----:B------:R-:W-:-:S05]  /*a8a0*/  LOP3.LUT R3, R0, 0x80, R3, 0xf8, !PT ;  /* 0x0000008000037812 */ /* 0x000fca00078ef803 */
[----:B------:R0:W-:Y:S01]  /*a8b0*/  STG.E.U8 desc[UR36][R8.64], R3 ;  /* 0x0000000308007986 */ /* 0x0001e2000c101124 */
[----:B------:R-:W-:Y:S05]  /*a8c0*/  BRA `(.L_x_18420) ;  /* 0x0000000000547947 */ /* 0x000fea0003800000 */
.L_x_18442:
        /* <DEDUP_REMOVED lines=12> */
.L_x_18448:
[----:B------:R-:W-:Y:S02]  /*a990*/  ISETP.GT.U32.AND P0, PT, R4, 0x7f800000, PT ;  /* 0x7f8000000400780c */ /* 0x000fe40003f04070 */
[----:B------:R-:W-:-:S04]  /*a9a0*/  MOV R0, 0x7f ;  /* 0x0000007f00007802 */ /* 0x000fc80000000f00 */
[----:B------:R-:W-:-:S07]  /*a9b0*/  SEL R0, R0, 0x7c, P0 ;  /* 0x0000007c00007807 */ /* 0x000fce0000000000 */
.L_x_18449:
[----:B------:R-:W-:Y:S05]  /*a9c0*/  BSYNC.RECONVERGENT B0 ;  /* 0x0000000000007941 */ /* 0x000fea0003800200 */
.L_x_18447:
[----:B------:R-:W-:-:S04]  /*a9d0*/  SHF.R.U32.HI R3, RZ, 0x18, R3 ;  /* 0x00000018ff037819 */ /* 0x000fc80000011603 */
[----:B------:R-:W-:-:S05]  /*a9e0*/  LOP3.LUT R3, R0, 0x80, R3, 0xf8, !PT ;  /* 0x0000008000037812 */ /* 0x000fca00078ef803 */
[----:B------:R0:W-:Y:S01]  /*a9f0*/  STG.E.U8 desc[UR36][R8.64], R3 ;  /* 0x0000000308007986 */ /* 0x0001e2000c101124 */
[----:B------:R-:W-:Y:S05]  /*aa00*/  BRA `(.L_x_18420) ;  /* 0x0000000000047947 */ /* 0x000fea0003800000 */
.L_x_18441:
[----:B------:R0:W-:Y:S02]  /*aa10*/  STG.E.U16 desc[UR36][R8.64], R3 ;  /* 0x0000000308007986 */ /* 0x0001e4000c101524 */
.L_x_18420:
[----:B------:R-:W-:-:S07]  /*aa20*/  VIADD R17, R17, 0x80 ;  /* 0x0000008011117836 */ /* 0x000fce0000000000 */
.L_x_18369:
[----:B------:R-:W-:Y:S05]  /*aa30*/  BSYNC.RECONVERGENT B6 ;  /* 0x0000000000067941 */ /* 0x000fea0003800200 */
.L_x_18368:
[----:B------:R-:W5:Y:S02]  /*aa40*/  LDCU UR4, c[0x0][0x380] ;  /* 0x00007000ff0477ac */ /* 0x000f640008000800 */
[----:B-----5:R-:W-:-:S13]  /*aa50*/  ISETP.GE.AND P0, PT, R17, UR4, PT ;  /* 0x0000000411007c0c */ /* 0x020fda000bf06270 */
[----:B------:R-:W-:Y:S05]  /*aa60*/  @P0 EXIT ;  /* 0x000000000000094d */ /* 0x000fea0003800000 */
[----:B------:R-:W5:Y:S01]  /*aa70*/  LDCU UR4, c[0x0][0x388] ;  /* 0x00007100ff0477ac */ /* 0x000f620008000800 */
[----:B0-----:R-:W-:Y:S02]  /*aa80*/  IMAD.MOV.U32 R0, RZ, RZ, RZ ;  /* 0x000000ffff007224 */ /* 0x001fe400078e00ff */
[----:B------:R-:W-:Y:S01]  /*aa90*/  IMAD.MOV.U32 R26, RZ, RZ, RZ ;  /* 0x000000ffff1a7224 */ /* 0x000fe200078e00ff */
[----:B-----5:R-:W-:-:S09]  /*aaa0*/  UISETP.NE.AND UP0, UPT, UR4, URZ, UPT ;  /* 0x000000ff0400728c */ /* 0x020fd2000bf05270 */
[----:B------:R-:W-:Y:S05]  /*aab0*/  BRA.U !UP0, `(.L_x_18450) ;  /* 0x0000001108ac7547 */ /* 0x000fea000b800000 */
[----:B------:R-:W0:Y:S01]  /*aac0*/  LDCU.64 UR4, c[0x0][0x390] ;  /* 0x00007200ff0477ac */ /* 0x000e220008000a00 */
[----:B---34-:R-:W-:Y:S02]  /*aad0*/  HFMA2 R4, -RZ, RZ, 0, 0 ;  /* 0x00000000ff047431 */ /* 0x018fe400000001ff */
        /* <DEDUP_REMOVED lines=297> */
.L_x_18450:
[----:B------:R-:W0:Y:S01]  /*bd70*/  LDCU.128 UR8, c[0x0][0x580] ;  /* 0x0000b000ff0877ac */ /* 0x000e220008000c00 */
[----:B------:R-:W-:-:S04]  /*bd80*/  UPRMT UR4, UR42, 0x9910, URZ ;  /* 0x000099102a047896 */ /* 0x000fc800080000ff */
[----:B------:R-:W-:Y:S01]  /*bd90*/  UISETP.GT.AND UP0, UPT, UR4, 0x9, UPT ;  /* 0x000000090400788c */ /* 0x000fe2000bf04270 */
[----:B0-----:R-:W-:Y:S02]  /*bda0*/  IADD3 R26, P0, PT, R26, UR8, RZ ;  /* 0x000000081a1a7c10 */ /* 0x001fe4000ff1e0ff */
[----:B---34-:R-:W-:-:S03]  /*bdb0*/  IADD3 R4, P1, PT, R0, UR10, RZ ;  /* 0x0000000a00047c10 */ /* 0x018fc6000ff3e0ff */
[----:B------:R-:W-:Y:S01]  /*bdc0*/  IMAD.X R27, RZ, RZ, UR9, P0 ;  /* 0x00000009ff1b7e24 */ /* 0x000fe200080e06ff */
[----:B-12---:R-:W-:Y:S02]  /*bdd0*/  IADD3.X R5, PT, PT, RZ, UR11, RZ, P1, !PT ;  /* 0x0000000bff057c10 */ /* 0x006fe40008ffe4ff */
        /* <DEDUP_REMOVED lines=14> */
.L_x_18454:
[----:B------:R-:W2:Y:S02]  /*bec0*/  LDG.E.U8 R4, desc[UR36][R4.64] ;  /* 0x0000002404047981 */ /* 0x000ea4000c1e1100 */
[----:B--2---:R-:W-:-:S04]  /*bed0*/  I2FP.F32.U32 R0, R4 ;  /* 0x0000000400007245 */ /* 0x004fc80000201000 */
[----:B------:R-:W-:-:S04]  /*bee0*/  F2FP.BF16.F32.PACK_AB R0, RZ, R0 ;  /* 0x00000000ff00723e */ /* 0x000fc800000010ff */
[----:B------:R-:W-:Y:S01]  /*bef0*/  PRMT R3, R0, 0x7610, R3 ;  /* 0x0000761000037816 */ /* 0x000fe20000000003 */
[----:B------:R-:W-:Y:S06]  /*bf00*/  BRA `(.L_x_18456) ;  /* 0x0000000c00c07947 */ /* 0x000fec0003800000 */
.L_x_18453:
        /* <DEDUP_REMOVED lines=11> */
.L_x_18458:
[----:B------:R-:W2:Y:S02]  /*bfc0*/  LDG.E R4, desc[UR36][R4.64] ;  /* 0x0000002404047981 */ /* 0x000ea4000c1e1900 */
[----:B--2---:R-:W-:-:S04]  /*bfd0*/  I2FP.F32.S32 R0, R4 ;  /* 0x0000000400007245 */ /* 0x004fc80000201400 */
[----:B------:R-:W-:-:S04]  /*bfe0*/  F2FP.BF16.F32.PACK_AB R0, RZ, R0 ;  /* 0x00000000ff00723e */ /* 0x000fc800000010ff */
[----:B------:R-:W-:Y:S01]  /*bff0*/  PRMT R3, R0, 0x7610, R3 ;  /* 0x0000761000037816 */ /* 0x000fe20000000003 */
[----:B------:R-:W-:Y:S06]  /*c000*/  BRA `(.L_x_18456) ;  /* 0x0000000c00807947 */ /* 0x000fec0003800000 */
.L_x_18457:
[----:B------:R-:W2:Y:S02]  /*c010*/  LDG.E.U16 R4, desc[UR36][R4.64] ;  /* 0x0000002404047981 */ /* 0x000ea4000c1e1500 */
[----:B--2---:R-:W0:Y:S02]  /*c020*/  I2F.S16 R0, R4 ;  /* 0x0000000400007306 */ /* 0x004e240000101400 */
[----:B0-----:R-:W-:-:S04]  /*c030*/  F2FP.BF16.F32.PACK_AB R0, RZ, R0 ;  /* 0x00000000ff00723e */ /* 0x001fc800000010ff */
[----:B------:R-:W-:Y:S01]  /*c040*/  PRMT R3, R0, 0x7610, R3 ;  /* 0x0000761000037816 */ /* 0x000fe20000000003 */
[----:B------:R-:W-:Y:S06]  /*c050*/  BRA `(.L_x_18456) ;  /* 0x0000000c006c7947 */ /* 0x000fec0003800000 */
.L_x_18452:
        /* <DEDUP_REMOVED lines=9> */
.L_x_18460:
[----:B------:R-:W2:Y:S02]  /*c0f0*/  LDG.E.U16 R0, desc[UR36][R4.64] ;  /* 0x0000002404007981 */ /* 0x000ea4000c1e1500 */
[----:B--2---:R-:W-:-:S05]  /*c100*/  HADD2.F32 R0, -RZ, R0.H0_H0 ;  /* 0x20000000ff007230 */ /* 0x004fca0000004100 */
[----:B------:R-:W-:-:S04]  /*c110*/  F2FP.BF16.F32.PACK_AB R0, RZ, R0 ;  /* 0x00000000ff00723e */ /* 0x000fc800000010ff */
[----:B------:R-:W-:Y:S01]  /*c120*/  PRMT R3, R0, 0x7610, R3 ;  /* 0x0000761000037816 */ /* 0x000fe20000000003 */
[----:B------:R-:W-:Y:S06]  /*c130*/  BRA `(.L_x_18456) ;  /* 0x0000000c00347947 */ /* 0x000fec0003800000 */
.L_x_18459:
        /* <DEDUP_REMOVED lines=9> */
.L_x_18462:
[----:B------:R-:W2:Y:S02]  /*c1d0*/  LDG.E.U16 R4, desc[UR36][R4.64] ;  /* 0x0000002404047981 */ /* 0x000ea4000c1e1500 */
[----:B--2---:R-:W-:-:S05]  /*c1e0*/  HADD2.F32 R0, -RZ, R4.H0_H0 ;  /* 0x20000004ff007230 */ /* 0x004fca0000004100 */
[----:B------:R-:W-:-:S04]  /*c1f0*/  F2FP.BF16.F32.PACK_AB R0, RZ, R0 ;  /* 0x00000000ff00723e */ /* 0x000fc800000010ff */
[----:B------:R-:W-:Y:S01]  /*c200*/  PRMT R3, R0, 0x7610, R3 ;  /* 0x0000761000037816 */ /* 0x000fe20000000003 */
[----:B------:R-:W-:Y:S06]  /*c210*/  BRA `(.L_x_18456) ;  /* 0x0000000800fc7947 */ /* 0x000fec0003800000 */
.L_x_18461:
        /* <DEDUP_REMOVED lines=9> */
.L_x_18451:
        /* <DEDUP_REMOVED lines=14> */
.L_x_18465:
        /* <DEDUP_REMOVED lines=9> */
.L_x_18464:
        /* <DEDUP_REMOVED lines=26> */
.L_x_18467:
        /* <DEDUP_REMOVED lines=15> */
.L_x_18466:
[----:B------:R0:W5:Y:S01]  /*c6b0*/  LDG.E.U16 R3, desc[UR36][R4.64] ;  /* 0x0000002404037981 */ /* 0x000162000c1e1500 */
[----:B------:R-:W-:Y:S05]  /*c6c0*/  BRA `(.L_x_18456) ;  /* 0x0000000400d07947 */ /* 0x000fea0003800000 */
.L_x_18463:
        /* <DEDUP_REMOVED lines=13> */
.L_x_18470:
        /* <DEDUP_REMOVED lines=21> */
.L_x_18474:
[----:B------:R-:W-:Y:S05]  /*c8f0*/  BSYNC.RECONVERGENT B1 ;  /* 0x0000000000017941 */ /* 0x000fea0003800200 */
.L_x_18473:
[----:B------:R-:W-:Y:S01]  /*c900*/  IMAD.SHL.U32 R0, R0, 0x100000, RZ ;  /* 0x0010000000007824 */ /* 0x000fe200078e00ff */
[----:B------:R-:W-:-:S04]  /*c910*/  LEA R3, R3, 0x3b800000, 0x17 ;  /* 0x3b80000003037811 */ /* 0x000fc800078eb8ff */
[----:B------:R-:W-:-:S07]  /*c920*/  LOP3.LUT R0, R3, R0, R7, 0xfe, !PT ;  /* 0x0000000003007212 */ /* 0x000fce00078efe07 */
.L_x_18472:
[----:B------:R-:W-:Y:S05]  /*c930*/  BSYNC.RECONVERGENT B0 ;  /* 0x0000000000007941 */ /* 0x000fea0003800200 */
.L_x_18471:
[----:B------:R-:W-:-:S04]  /*c940*/  F2FP.BF16.F32.PACK_AB R0, RZ, R0 ;  /* 0x00000000ff00723e */ /* 0x000fc800000010ff */
[----:B------:R-:W-:Y:S01]  /*c950*/  PRMT R3, R0, 0x7610, R3 ;  /* 0x0000761000037816 */ /* 0x000fe20000000003 */
[----:B------:R-:W-:Y:S06]  /*c960*/  BRA `(.L_x_18456) ;  /* 0x0000000400287947 */ /* 0x000fec0003800000 */
.L_x_18469:
        /* <DEDUP_REMOVED lines=21> */
.L_x_18478:
[----:B------:R-:W-:Y:S05]  /*cac0*/  BSYNC.RECONVERGENT B1 ;  /* 0x0000000000017941 */ /* 0x000fea0003800200 */
.L_x_18477:
[----:B------:R-:W-:Y:S02]  /*cad0*/  SHF.L.U32 R0, R0, 0x15, RZ ;  /* 0x0000001500007819 */ /* 0x000fe400000006ff */
[----:B------:R-:W-:-:S04]  /*cae0*/  LEA R3, R3, 0x37800000, 0x17 ;  /* 0x3780000003037811 */ /* 0x000fc800078eb8ff */
[----:B------:R-:W-:-:S07]  /*caf0*/  LOP3.LUT R0, R3, R0, R7, 0xfe, !PT ;  /* 0x0000000003007212 */ /* 0x000fce00078efe07 */
.L_x_18476:
[----:B------:R-:W-:Y:S05]  /*cb00*/  BSYNC.RECONVERGENT B0 ;  /* 0x0000000000007941 */ /* 0x000fea0003800200 */
.L_x_18475:
[----:B------:R-:W-:-:S04]  /*cb10*/  F2FP.BF16.F32.PACK_AB R0, RZ, R0 ;  /* 0x00000000ff00723e */ /* 0x000fc800000010ff */
[----:B------:R-:W-:Y:S01]  /*cb20*/  PRMT R3, R0, 0x7610, R3 ;  /* 0x0000761000037816 */ /* 0x000fe20000000003 */
[----:B------:R-:W-:Y:S06]  /*cb30*/  BRA `(.L_x_18456) ;  /* 0x0000000000b47947 */ /* 0x000fec0003800000 */
.L_x_18468:
        /* <DEDUP_REMOVED lines=14> */
.L_x_18482:
[----:B------:R-:W-:Y:S05]  /*cc20*/  BSYNC.RECONVERGENT B0 ;  /* 0x0000000000007941 */ /* 0x000fea0003800200 */
.L_x_18481:
[----:B------:R-:W-:-:S04]  /*cc30*/  F2FP.BF16.F32.PACK_AB R0, RZ, R0 ;  /* 0x00000000ff00723e */ /* 0x000fc800000010ff */
[----:B------:R-:W-:Y:S01]  /*cc40*/  PRMT R3, R0, 0x7610, R3 ;  /* 0x0000761000037816 */ /* 0x000fe20000000003 */
[----:B------:R-:W-:Y:S06]  /*cc50*/  BRA `(.L_x_18456) ;  /* 0x00000000006c7947 */ /* 0x000fec0003800000 */
.L_x_18455:
        /* <DEDUP_REMOVED lines=16> */
.L_x_18483:
[----:B------:R-:W-:Y:S01]  /*cd60*/  PRMT R3, RZ, 0x7610, R3 ;  /* 0x00007610ff037816 */ /* 0x000fe20000000003 */
[----:B------:R-:W-:Y:S06]  /*cd70*/  BRA `(.L_x_18456) ;  /* 0x0000000000247947 */ /* 0x000fec0003800000 */
.L_x_18480:
[----:B------:R-:W2:Y:S02]  /*cd80*/  LDG.E.64 R4, desc[UR36][R4.64] ;  /* 0x0000002404047981 */ /* 0x000ea4000c1e1b00 */
[----:B--2---:R-:W0:Y:S02]  /*cd90*/  I2F.U64 R0, R4 ;  /* 0x0000000400007312 */ /* 0x004e240000301000 */
[----:B0-----:R-:W-:-:S04]  /*cda0*/  F2FP.BF16.F32.PACK_AB R0, RZ, R0 ;  /* 0x00000000ff00723e */ /* 0x001fc800000010ff */
[----:B------:R-:W-:Y:S01]  /*cdb0*/  PRMT R3, R0, 0x7610, R3 ;  /* 0x0000761000037816 */ /* 0x000fe20000000003 */
[----:B------:R-:W-:Y:S06]  /*cdc0*/  BRA `(.L_x_18456) ;  /* 0x0000000000107947 */ /* 0x000fec0003800000 */
.L_x_18479:
[----:B------:R-:W2:Y:S02]  /*cdd0*/  LDG.E R4, desc[UR36][R4.64] ;  /* 0x0000002404047981 */ /* 0x000ea4000c1e1900 */
[----:B--2---:R-:W-:-:S04]  /*cde0*/  I2FP.F32.U32 R0, R4 ;  /* 0x0000000400007245 */ /* 0x004fc80000201000 */
[----:B------:R-:W-:-:S04]  /*cdf0*/  F2FP.BF16.F32.PACK_AB R0, RZ, R0 ;  /* 0x00000000ff00723e */ /* 0x000fc800000010ff */
[----:B------:R-:W-:-:S07]  /*ce00*/  PRMT R3, R0, 0x7610, R3 ;  /* 0x0000761000037816 */ /* 0x000fce0000000003 */
.L_x_18456:
        /* <DEDUP_REMOVED lines=25> */
.L_x_18489:
[----:B------:R-:W-:Y:S01]  /*cfa0*/  FSETP.GEU.FTZ.AND P0, PT, R7, -R24, PT ;  /* 0x800000180700720b */ /* 0x000fe20003f1e000 */
[----:B------:R-:W-:-:S12]  /*cfb0*/  FADD.FTZ R2, R2, -1 ;  /* 0xbf80000002027421 */ /* 0x000fd80000010000 */
[----:B------:R-:W-:-:S07]  /*cfc0*/  @!P0 FADD.FTZ R2, R2, -1 ;  /* 0xbf80000002028421 */ /* 0x000fce0000010000 */
.L_x_18488:
[----:B------:R-:W-:Y:S05]  /*cfd0*/  BSYNC.RECONVERGENT B1 ;  /* 0x0000000000017941 */ /* 0x000fea0003800200 */
.L_x_18487:
[----:B------:R-:W-:Y:S01]  /*cfe0*/  FFMA.FTZ R5, -R24, R2, R5 ;  /* 0x0000000218057223 */ /* 0x000fe20000010105 */
[----:B------:R-:W-:Y:S06]  /*cff0*/  BRA `(.L_x_18485) ;  /* 0x0000000000687947 */ /* 0x000fec0003800000 */
.L_x_18486:
        /* <DEDUP_REMOVED lines=10> */
.L_x_18492:
        /* <DEDUP_REMOVED lines=13> */
.L_x_18491:
[----:B------:R-:W-:Y:S05]  /*d170*/  BSYNC.RECONVERGENT B1 ;  /* 0x0000000000017941 */ /* 0x000fea0003800200 */
.L_x_18490:
[----:B------:R-:W-:-:S04]  /*d180*/  FMUL.FTZ R2, R5, 1.1920928955078125e-07 ;  /* 0x3400000005027820 */ /* 0x000fc80000410000 */
[----:B------:R-:W-:-:S07]  /*d190*/  FMUL.FTZ R5, R19, R2 ;  /* 0x0000000213057220 */ /* 0x000fce0000410000 */
.L_x_18485:
[----:B------:R-:W-:Y:S05]  /*d1a0*/  BSYNC.RECONVERGENT B0 ;  /* 0x0000000000007941 */ /* 0x000fea0003800200 */
.L_x_18484:
        /* <DEDUP_REMOVED lines=26> */
.L_x_18494:
[----:B------:R-:W-:Y:S05]  /*d350*/  BSYNC.RECONVERGENT B0 ;  /* 0x0000000000007941 */ /* 0x000fea0003800200 */
.L_x_18493:
        /* <DEDUP_REMOVED lines=13> */
[----:B0-----:R-:W-:Y:S01]  /*d430*/  STG.E.U8 desc[UR36][R26.64], R3 ;  /* 0x000000031a007986 */ /* 0x001fe2000c101124 */
[----:B------:R-:W-:Y:S05]  /*d440*/  EXIT ;  /* 0x000000000000794d */ /* 0x000fea0003800000 */
.L_x_18498:
[----:B------:R-:W-:-:S06]  /*d450*/  IMAD.U32 R3, R3, 0x10000, RZ ;  /* 0x0001000003037824 */ /* 0x000fcc00078e00ff */
[----:B------:R-:W0:Y:S02]  /*d460*/  F2I.S64.TRUNC R2, R3 ;  /* 0x0000000300027311 */ /* 0x000e24000020d900 */
[----:B0-----:R-:W-:Y:S01]  /*d470*/  STG.E.U8 desc[UR36][R26.64], R2 ;  /* 0x000000021a007986 */ /* 0x001fe2000c101124 */
[----:B------:R-:W-:Y:S05]  /*d480*/  EXIT ;  /* 0x000000000000794d */ /* 0x000fea0003800000 */
.L_x_18497:
        /* <DEDUP_REMOVED lines=8> */
[----:B0-----:R-:W-:Y:S01]  /*d510*/  STG.E.64 desc[UR36][R26.64], R2 ;  /* 0x000000021a007986 */ /* 0x001fe2000c101b24 */
[----:B------:R-:W-:Y:S05]  /*d520*/  EXIT ;  /* 0x000000000000794d */ /* 0x000fea0003800000 */
.L_x_18501:
[----:B------:R-:W-:-:S06]  /*d530*/  SHF.L.U32 R3, R3, 0x10, RZ ;  /* 0x0000001003037819 */ /* 0x000fcc00000006ff */
[----:B------:R-:W0:Y:S02]  /*d540*/  F2I.FTZ.TRUNC.NTZ R3, R3 ;  /* 0x0000000300037305 */ /* 0x000e24000021f100 */
[----:B0-----:R-:W-:Y:S01]  /*d550*/  STG.E desc[UR36][R26.64], R3 ;  /* 0x000000031a007986 */ /* 0x001fe2000c101924 */
[----:B------:R-:W-:Y:S05]  /*d560*/  EXIT ;  /* 0x000000000000794d */ /* 0x000fea0003800000 */
.L_x_18500:
[----:B------:R-:W-:-:S06]  /*d570*/  IMAD.U32 R3, R3, 0x10000, RZ ;  /* 0x0001000003037824 */ /* 0x000fcc00078e00ff */
[----:B------:R-:W0:Y:S02]  /*d580*/  F2I.FTZ.TRUNC.NTZ R3, R3 ;  /* 0x0000000300037305 */ /* 0x000e24000021f100 */
[----:B0-----:R-:W-:Y:S01]  /*d590*/  STG.E.U16 desc[UR36][R26.64], R3 ;  /* 0x000000031a007986 */ /* 0x001fe2000c101524 */
[----:B------:R-:W-:Y:S05]  /*d5a0*/  EXIT ;  /* 0x000000000000794d */ /* 0x000fea0003800000 */
.L_x_18496:
        /* <DEDUP_REMOVED lines=9> */
.L_x_18503:
[----:B------:R-:W-:-:S05]  /*d640*/  IMAD.U32 R0, R3, 0x10000, RZ ;  /* 0x0001000003007824 */ /* 0x000fca00078e00ff */
[----:B------:R-:W-:-:S05]  /*d650*/  F2FP.F16.F32.PACK_AB R0, RZ, R0 ;  /* 0x00000000ff00723e */ /* 0x000fca00000000ff */
[----:B------:R-:W-:Y:S01]  /*d660*/  STG.E.U16 desc[UR36][R26.64], R0 ;  /* 0x000000001a007986 */ /* 0x000fe2000c101524 */
[----:B------:R-:W-:Y:S05]  /*d670*/  EXIT ;  /* 0x000000000000794d */ /* 0x000fea0003800000 */
.L_x_18502:
        /* <DEDUP_REMOVED lines=10> */
.L_x_18505:
[----:B------:R-:W-:-:S05]  /*d720*/  IMAD.U32 R3, R3, 0x10000, RZ ;  /* 0x0001000003037824 */ /* 0x000fca00078e00ff */
[----:B------:R-:W-:-:S04]  /*d730*/  F2FP.F16.F32.PACK_AB R3, RZ, R3 ;  /* 0x00000003ff03723e */ /* 0x000fc800000000ff */
[----:B------:R-:W-:-:S05]  /*d740*/  PRMT R3, R3, 0x5410, RZ ;  /* 0x0000541003037816 */ /* 0x000fca00000000ff */
[----:B------:R-:W-:Y:S01]  /*d750*/  STG.E desc[UR36][R26.64], R3 ;  /* 0x000000031a007986 */ /* 0x000fe2000c101924 */
[----:B------:R-:W-:Y:S05]  /*d760*/  EXIT ;  /* 0x000000000000794d */ /* 0x000fea0003800000 */
.L_x_18504:
[----:B------:R-:W-:-:S04]  /*d770*/  IMAD.U32 R2, R3, 0x10000, RZ ;  /* 0x0001000003027824 */ /* 0x000fc800078e00ff */
[----:B------:R-:W-:-:S06]  /*d780*/  FMUL.FTZ R2, R2, 1 ;  /* 0x3f80000002027820 */ /* 0x000fcc0000410000 */
[----:B------:R-:W0:Y:S02]  /*d790*/  F2F.F64.F32 R2, R2 ;  /* 0x0000000200027310 */ /* 0x000e240000201800 */
[----:B0-----:R-:W-:Y:S01]  /*d7a0*/  STG.E.64 desc[UR36][R26.64], R2 ;  /* 0x000000021a007986 */ /* 0x001fe2000c101b24 */
[----:B------:R-:W-:Y:S05]  /*d7b0*/  EXIT ;  /* 0x000000000000794d */ /* 0x000fea0003800000 */
.L_x_18495:
        /* <DEDUP_REMOVED lines=12> */
[----:B0-----:R-:W-:Y:S01]  /*d880*/  STG.E.U16 desc[UR36][R26.64], R3 ;  /* 0x000000031a007986 */ /* 0x001fe2000c101524 */
[----:B------:R-:W-:Y:S05]  /*d890*/  EXIT ;  /* 0x000000000000794d */ /* 0x000fea0003800000 */
.L_x_18509:
        /* <DEDUP_REMOVED lines=17> */
.L_x_18512:
[----:B------:R-:W-:-:S04]  /*d9b0*/  SHF.R.U32.HI R3, RZ, 0x18, R3 ;  /* 0x00000018ff037819 */ /* 0x000fc80000011603 */
[----:B------:R-:W-:-:S04]  /*d9c0*/  LOP3.LUT R0, R0, 0x80, R3, 0xf8, !PT ;  /* 0x0000008000007812 */ /* 0x000fc800078ef803 */
[----:B------:R-:W-:-:S07]  /*d9d0*/  PRMT R13, R0, 0x7610, R13 ;  /* 0x00007610000d7816 */ /* 0x000fce000000000d */
.L_x_18511:
[----:B------:R-:W-:Y:S05]  /*d9e0*/  BSYNC.RECONVERGENT B0 ;  /* 0x0000000000007941 */ /* 0x000fea0003800200 */
.L_x_18510:
[----:B------:R-:W-:Y:S01]  /*d9f0*/  STG.E.U8 desc[UR36][R26.64], R13 ;  /* 0x0000000d1a007986 */ /* 0x000fe2000c101124 */
[----:B------:R-:W-:Y:S05]  /*da00*/  EXIT ;  /* 0x000000000000794d */ /* 0x000fea0003800000 */
.L_x_18508:
        /* <DEDUP_REMOVED lines=17> */
.L_x_18515:
[----:B------:R-:W-:-:S04]  /*db20*/  SHF.R.U32.HI R3, RZ, 0x18, R3 ;  /* 0x00000018ff037819 */ /* 0x000fc80000011603 */
[----:B------:R-:W-:-:S04]  /*db30*/  LOP3.LUT R0, R0, 0x80, R3, 0xf8, !PT ;  /* 0x0000008000007812 */ /* 0x000fc800078ef803 */
[----:B------:R-:W-:-:S07]  /*db40*/  PRMT R13, R0, 0x7610, R13 ;  /* 0x00007610000d7816 */ /* 0x000fce000000000d */
.L_x_18514:
[----:B------:R-:W-:Y:S05]  /*db50*/  BSYNC.RECONVERGENT B0 ;  /* 0x0000000000007941 */ /* 0x000fea0003800200 */
.L_x_18513:
[----:B------:R-:W-:Y:S01]  /*db60*/  STG.E.U8 desc[UR36][R26.64], R13 ;  /* 0x0000000d1a007986 */ /* 0x000fe2000c101124 */
[----:B------:R-:W-:Y:S05]  /*db70*/  EXIT ;  /* 0x000000000000794d */ /* 0x000fea0003800000 */
.L_x_18507:
        /* <DEDUP_REMOVED lines=22> */
.L_x_18517:
[----:B------:R-:W-:-:S06]  /*dce0*/  IMAD.U32 R3, R3, 0x10000, RZ ;  /* 0x0001000003037824 */ /* 0x000fcc00078e00ff */
[----:B------:R-:W0:Y:S02]  /*dcf0*/  F2I.U64.TRUNC R2, R3 ;  /* 0x0000000300027311 */ /* 0x000e24000020d800 */
[----:B0-----:R-:W-:Y:S01]  /*dd00*/  STG.E.64 desc[UR36][R26.64], R2 ;  /* 0x000000021a007986 */ /* 0x001fe2000c101b24 */
[----:B------:R-:W-:Y:S05]  /*dd10*/  EXIT ;  /* 0x000000000000794d */ /* 0x000fea0003800000 */
.L_x_18516:
[----:B------:R-:W-:-:S06]  /*dd20*/  IMAD.U32 R3, R3, 0x10000, RZ ;  /* 0x0001000003037824 */ /* 0x000fcc00078e00ff */
[----:B------:R-:W0:Y:S02]  /*dd30*/  F2I.FTZ.U32.TRUNC.NTZ R3, R3 ;  /* 0x0000000300037305 */ /* 0x000e24000021f000 */
[----:B0-----:R-:W-:Y:S01]  /*dd40*/  STG.E desc[UR36][R26.64], R3 ;  /* 0x000000031a007986 */ /* 0x001fe2000c101924 */
[----:B------:R-:W-:Y:S05]  /*dd50*/  EXIT ;  /* 0x000000000000794d */ /* 0x000fea0003800000 */
.L_x_18506:
        /* <DEDUP_REMOVED lines=11> */
.L_x_18519:
[----:B------:R-:W-:Y:S01]  /*de10*/  IMAD.U32 R3, R3, 0x10000, RZ ;  /* 0x0001000003037824 */ /* 0x000fe200078e00ff */
[----:B------:R-:W-:-:S03]  /*de20*/  CS2R R6, SRZ ;  /* 0x0000000000067805 */ /* 0x000fc6000001ff00 */
[----:B------:R-:W-:-:S04]  /*de30*/  FMUL.FTZ R3, R3, 1 ;  /* 0x3f80000003037820 */ /* 0x000fc80000410000 */
[----:B------:R-:W0:Y:S02]  /*de40*/  F2F.F64.F32 R4, R3 ;  /* 0x0000000300047310 */ /* 0x000e240000201800 */
[----:B0-----:R-:W-:Y:S01]  /*de50*/  STG.E.128 desc[UR36][R26.64], R4 ;  /* 0x000000041a007986 */ /* 0x001fe2000c101d24 */
[----:B------:R-:W-:Y:S05]  /*de60*/  EXIT ;  /* 0x000000000000794d */ /* 0x000fea0003800000 */
.L_x_18518:
[----:B------:R-:W-:-:S09]  /*de70*/  UISETP.NE.AND UP0, UPT, UR4, 0xf, UPT ;  /* 0x0000000f0400788c */ /* 0x000fd2000bf05270 */
[----:B------:R-:W-:Y:S05]  /*de80*/  BRA.U !UP0, `(.L_x_18520) ;  /* 0x0000000108e87547 */ /* 0x000fea000b800000 */
[----:B------:R-:W-:-:S09]  /*de90*/  UISETP.NE.AND UP0, UPT, UR4, 0x17, UPT ;  /* 0x000000170400788c */ /* 0x000fd2000bf05270 */
[----:B------:R-:W-:Y:S05]  /*dea0*/  BRA.U !UP0, `(.L_x_18521) ;  /* 0x0000000108907547 */ /* 0x000fea000b800000 */
[----:B------:R-:W-:-:S09]  /*deb0*/  UISETP.NE.AND UP0, UPT, UR4, 0x18, UPT ;  /* 0x000000180400788c */ /* 0x000fd2000bf05270 */
[----:B------:R-:W-:Y:S05]  /*dec0*/  BRA.U !UP0, `(.L_x_18522) ;  /* 0x0000000108447547 */ /* 0x000fea000b800000 */
.L_x_18499:
        /* <DEDUP_REMOVED lines=16> */
.L_x_18523:
[----:B------:R-:W-:Y:S05]  /*dfd0*/  EXIT ;  /* 0x000000000000794d */ /* 0x000fea0003800000 */
.L_x_18522:
        /* <DEDUP_REMOVED lines=13> */
.L_x_18525:
[----:B------:R-:W-:Y:S05]  /*e0b0*/  BSYNC.RECONVERGENT B0 ;  /* 0x0000000000007941 */ /* 0x000fea0003800200 */
.L_x_18524:
[----:B------:R-:W-:-:S05]  /*e0c0*/  LOP3.LUT R3, R0, 0x80, R3, 0xf8, !PT ;  /* 0x0000008000037812 */ /* 0x000fca00078ef803 */
[----:B------:R-:W-:Y:S01]  /*e0d0*/  STG.E.U8 desc[UR36][R26.64], R3 ;  /* 0x000000031a007986 */ /* 0x000fe2000c101124 */
[----:B------:R-:W-:Y:S05]  /*e0e0*/  EXIT ;  /* 0x000000000000794d */ /* 0x000fea0003800000 */
.L_x_18521:
        /* <DEDUP_REMOVED lines=12> */
.L_x_18527:
[----:B------:R-:W-:Y:S01]  /*e1b0*/  IMAD.MOV.U32 R0, RZ, RZ, 0x7f ;  /* 0x0000007fff007424 */ /* 0x000fe200078e00ff */
[----:B------:R-:W-:-:S04]  /*e1c0*/  ISETP.GT.U32.AND P0, PT, R2, 0x7f800000, PT ;  /* 0x7f8000000200780c */ /* 0x000fc80003f04070 */
[----:B------:R-:W-:-:S09]  /*e1d0*/  SEL R0, R0, 0x7c, P0 ;  /* 0x0000007c00007807 */ /* 0x000fd20000000000 */
.L_x_18528:
[----:B------:R-:W-:Y:S05]  /*e1e0*/  BSYNC.RECONVERGENT B0 ;  /* 0x0000000000007941 */ /* 0x000fea0003800200 */
.L_x_18526:
[----:B------:R-:W-:-:S04]  /*e1f0*/  SHF.R.U32.HI R3, RZ, 0x18, R3 ;  /* 0x00000018ff037819 */ /* 0x000fc80000011603 */
[----:B------:R-:W-:-:S05]  /*e200*/  LOP3.LUT R3, R0, 0x80, R3, 0xf8, !PT ;  /* 0x0000008000037812 */ /* 0x000fca00078ef803 */
[----:B------:R-:W-:Y:S01]  /*e210*/  STG.E.U8 desc[UR36][R26.64], R3 ;  /* 0x000000031a007986 */ /* 0x000fe2000c101124 */
[----:B------:R-:W-:Y:S05]  /*e220*/  EXIT ;  /* 0x000000000000794d */ /* 0x000fea0003800000 */
.L_x_18520:
[----:B------:R-:W-:Y:S01]  /*e230*/  STG.E.U16 desc[UR36][R26.64], R3 ;  /* 0x000000031a007986 */ /* 0x000fe2000c101524 */
[----:B------:R-:W-:Y:S05]  /*e240*/  EXIT ;  /* 0x000000000000794d */ /* 0x000fea0003800000 */
.L_x_18529:
        /* <DEDUP_REMOVED lines=11> */
.L_x_37117:


//--------------------- .text._ZN2at6native27unrolled_elementwise_kernelIZZZNS0_15binary_internal21div_floor_kernel_cudaERNS_18TensorIteratorBaseEENKUlvE0_clEvENKUlvE2_clEvEUlN3c108BFloat16EE_St5arrayIPcLm2EELi4E23TrivialOffsetCalculatorILi1EjESE_NS0_6memory12LoadWithCastILi1EEENSF_13StoreWithCastILi1EEEEEviT_T0_T2_T3_T4_T5_ --------------------------
	.section	.text._ZN2at6native27unrolled_elementwise_kernelIZZZNS0_15binary_internal21div_floor_kernel_cudaERNS_18TensorIteratorBaseEENKUlvE0_clEvENKUlvE2_clEvEUlN3c108BFloat16EE_St5arrayIPcLm2EELi4E23TrivialOffsetCalculatorILi1EjESE_NS0_6memory12LoadWithCastILi1EEENSF_13StoreWithCastILi1EEEEEviT_T0_T2_T3_T4_T5_,"ax",@progbits
	.align	128
        .global         _ZN2at6native27unrolled_elementwise_kernelIZZZNS0_15binary_internal21div_floor_kernel_cudaERNS_18TensorIteratorBaseEENKUlvE0_clEvENKUlvE2_clEvEUlN3c108BFloat16EE_St5arrayIPcLm2EELi4E23TrivialOffsetCalculatorILi1EjESE_NS0_6memory12LoadWithCastILi1EEENSF_13StoreWithCastILi1EEEEEviT_T0_T2_T3_T4_T5_
        .type           _ZN2at6native27unrolled_elementwise_kernelIZZZNS0_15binary_internal21div_floor_kernel_cudaERNS_18TensorIteratorBaseEENKUlvE0_clEvENKUlvE2_clEvEUlN3c108BFloat16EE_St5arrayIPcLm2EELi4E23TrivialOffsetCalculatorILi1EjESE_NS0_6memory12LoadWithCastILi1EEENSF_13StoreWithCastILi1EEEEEviT_T0_T2_T3_T4_T5_,@function
        .size           _ZN2at6native27unrolled_elementwise_kernelIZZZNS0_15binary_internal21div_floor_kernel_cudaERNS_18TensorIteratorBaseEENKUlvE0_clEvENKUlvE2_clEvEUlN3c108BFloat16EE_St5arrayIPcLm2EELi4E23TrivialOffsetCalculatorILi1EjESE_NS0_6memory12LoadWithCastILi1EEENSF_13StoreWithCastILi1EEEEEviT_T0_T2_T3_T4_T5_,(.L_x_37118 - _ZN2at6native27unrolled_elementwise_kernelIZZZNS0_15binary_internal21div_floor_kernel_cudaERNS_18TensorIteratorBaseEENKUlvE0_clEvENKUlvE2_clEvEUlN3c108BFloat16EE_St5arrayIPcLm2EELi4E23TrivialOffsetCalculatorILi1EjESE_NS0_6memory12LoadWithCastILi1EEENSF_13StoreWithCastILi1EEEEEviT_T0_T2_T3_T4_T5_)
        .other          _ZN2at6native27unrolled_elementwise_kernelIZZZNS0_15binary_internal21div_floor_kernel_cudaERNS_18TensorIteratorBaseEENKUlvE0_clEvENKUlvE2_clEvEUlN3c108BFloat16EE_St5arrayIPcLm2EELi4E23TrivialOffsetCalculatorILi1EjESE_NS0_6memory12LoadWithCastILi1EEENSF_13StoreWithCastILi1EEEEEviT_T0_T2_T3_T4_T5_,@"STO_CUDA_ENTRY STV_DEFAULT"
_ZN2at6native27unrolled_elementwise_kernelIZZZNS0_15binary_internal21div_floor_kernel_cudaERNS_18TensorIteratorBaseEENKUlvE0_clEvENKUlvE2_clEvEUlN3c108BFloat16EE_St5arrayIPcLm2EELi4E23TrivialOffsetCalculatorILi1EjESE_NS0_6memory12LoadWithCastILi1EEENSF_13StoreWithCastILi1EEEEEviT_T0_T2_T3_T4_T5_:
.text._ZN2at6native27unrolled_elementwise_kernelIZZZNS0_15binary_internal21div_floor_kernel_cudaERNS_18TensorIteratorBaseEENKUlvE0_clEvENKUlvE2_clEvEUlN3c108BFloat16EE_St5arrayIPcLm2EELi4E23TrivialOffsetCalculatorILi1EjESE_NS0_6memory12LoadWithCastILi1EEENSF_13StoreWithCastILi1EEEEEviT_T0_T2_T3_T4_T5_:
        /* <DEDUP_REMOVED lines=34> */
.L_x_18535:
[----:B------:R-:W2:Y:S02]  /*0220*/  LDG.E.U8 R4, desc[UR36][R4.64] ;  /* 0x0000002404047981 */ /* 0x000ea4000c1e1100 */
[----:B--2---:R-:W-:-:S04]  /*0230*/  I2FP.F32.U32 R0, R4 ;  /* 0x0000000400007245 */ /* 0x004fc80000201000 */
[----:B------:R-:W-:-:S04]  /*0240*/  F2FP.BF16.F32.PACK_AB R0, RZ, R0 ;  /* 0x00000000ff00723e */ /* 0x000fc800000010ff */
[----:B------:R-:W-:Y:S01]  /*0250*/  PRMT R18, R0, 0x7610, R18 ;  /* 0x0000761000127816 */ /* 0x000fe20000000012 */
[----:B------:R-:W-:Y:S06]  /*0260*/  BRA `(.L_x_18537) ;  /* 0x0000000c00c47947 */ /* 0x000fec0003800000 */
.L_x_18534:
        /* <DEDUP_REMOVED lines=11> */
.L_x_18539:
[----:B------:R-:W2:Y:S02]  /*0320*/  LDG.E R4, desc[UR36][R4.64] ;  /* 0x0000002404047981 */ /* 0x000ea4000c1e1900 */
[----:B--2---:R-:W-:-:S04]  /*0330*/  I2FP.F32.S32 R0, R4 ;  /* 0x0000000400007245 */ /* 0x004fc80000201400 */
[----:B------:R-:W-:-:S04]  /*0340*/  F2FP.BF16.F32.PACK_AB R0, RZ, R0 ;  /* 0x00000000ff00723e */ /* 0x000fc800000010ff */
[----:B------:R-:W-:Y:S01]  /*0350*/  PRMT R18, R0, 0x7610, R18 ;  /* 0x0000761000127816 */ /* 0x000fe20000000012 */
[----:B------:R-:W-:Y:S06]  /*0360*/  BRA `(.L_x_18537) ;  /* 0x0000000c00847947 */ /* 0x000fec0003800000 */
.L_x_18538:
[----:B------:R-:W2:Y:S02]  /*0370*/  LDG.E.U16 R4, desc[UR36][R4.64] ;  /* 0x0000002404047981 */ /* 0x000ea4000c1e1500 */
[----:B--2---:R-:W0:Y:S02]  /*0380*/  I2F.S16 R0, R4 ;  /* 0x0000000400007306 */ /* 0x004e240000101400 */
[----:B0-----:R-:W-:-:S04]  /*0390*/  F2FP.BF16.F32.PACK_AB R0, RZ, R0 ;  /* 0x00000000ff00723e */ /* 0x001fc800000010ff */
[----:B------:R-:W-:Y:S01]  /*03a0*/  PRMT R18, R0, 0x7610, R18 ;  /* 0x0000761000127816 */ /* 0x000fe20000000012 */
[----:B------:R-:W-:Y:S06]  /*03b0*/  BRA `(.L_x_18537) ;  /* 0x0000000c00707947 */ /* 0x000fec0003800000 */
.L_x_18533:
        /* <DEDUP_REMOVED lines=9> */
.L_x_18541:
[----:B------:R-:W2:Y:S02]  /*0450*/  LDG.E.U16 R0, desc[UR36][R4.64] ;  /* 0x0000002404007981 */ /* 0x000ea4000c1e1500 */
[----:B--2---:R-:W-:-:S05]  /*0460*/  HADD2.F32 R0, -RZ, R0.H0_H0 ;  /* 0x20000000ff007230 */ /* 0x004fca0000004100 */
[----:B------:R-:W-:-:S04]  /*0470*/  F2FP.BF16.F32.PACK_AB R0, RZ, R0 ;  /* 0x00000000ff00723e */ /* 0x000fc800000010ff */
[----:B------:R-:W-:Y:S01]  /*0480*/  PRMT R18, R0, 0x7610, R18 ;  /* 0x0000761000127816 */ /* 0x000fe20000000012 */
[----:B------:R-:W-:Y:S06]  /*0490*/  BRA `(.L_x_18537) ;  /* 0x0000000c00387947 */ /* 0x000fec0003800000 */
.L_x_18540:
        /* <DEDUP_REMOVED lines=9> */
.L_x_18543:
[----:B------:R-:W2:Y:S02]  /*0530*/  LDG.E.U16 R4, desc[UR36][R4.64] ;  /* 0x0000002404047981 */ /* 0x000ea4000c1e1500 */
[----:B--2---:R-:W-:-:S05]  /*0540*/  HADD2.F32 R0, -RZ, R4.H0_H0 ;  /* 0x20000004ff007230 */ /* 0x004fca0000004100 */
[----:B------:R-:W-:-:S04]  /*0550*/  F2FP.BF16.F32.PACK_AB R0, RZ, R0 ;  /* 0x00000000ff00723e */ /* 0x000fc800000010ff */
[----:B------:R-:W-:Y:S01]  /*0560*/  PRMT R18, R0, 0x7610, R18 ;  /* 0x0000761000127816 */ /* 0x000fe20000000012 */
[----:B------:R-:W-:Y:S06]  /*0570*/  BRA `(.L_x_18537) ;  /* 0x0000000c00007947 */ /* 0x000fec0003800000 */
.L_x_18542:
        /* <DEDUP_REMOVED lines=9> */
.L_x_18532:
        /* <DEDUP_REMOVED lines=14> */
.L_x_18546:
        /* <DEDUP_REMOVED lines=9> */
.L_x_18545:
        /* <DEDUP_REMOVED lines=27> */
.L_x_18548:
        /* <DEDUP_REMOVED lines=15> */
.L_x_18547:
[----:B------:R0:W5:Y:S01]  /*0a20*/  LDG.E.U16 R18, desc[UR36][R4.64] ;  /* 0x0000002404127981 */ /* 0x000162000c1e1500 */
[----:B------:R-:W-:Y:S05]  /*0a30*/  BRA `(.L_x_18537) ;  /* 0x0000000400d07947 */ /* 0x000fea0003800000 */
.L_x_18544:
        /* <DEDUP_REMOVED lines=13> */
.L_x_18551:
        /* <DEDUP_REMOVED lines=21> */
.L_x_18555:
[----:B------:R-:W-:Y:S05]  /*0c60*/  BSYNC.RECONVERGENT B1 ;  /* 0x0000000000017941 */ /* 0x000fea0003800200 */
.L_x_18554:
[----:B------:R-:W-:Y:S01]  /*0c70*/  IMAD.SHL.U32 R0, R0, 0x100000, RZ ;  /* 0x0010000000007824 */ /* 0x000fe200078e00ff */
[----:B------:R-:W-:-:S04]  /*0c80*/  LEA R3, R3, 0x3b800000, 0x17 ;  /* 0x3b80000003037811 */ /* 0x000fc800078eb8ff */
[----:B------:R-:W-:-:S07]  /*0c90*/  LOP3.LUT R0, R3, R0, R7, 0xfe, !PT ;  /* 0x0000000003007212 */ /* 0x000fce00078efe07 */
.L_x_18553:
[----:B------:R-:W-:Y:S05]  /*0ca0*/  BSYNC.RECONVERGENT B0 ;  /* 0x0000000000007941 */ /* 0x000fea0003800200 */
.L_x_18552:
[----:B------:R-:W-:-:S04]  /*0cb0*/  F2FP.BF16.F32.PACK_AB R0, RZ, R0 ;  /* 0x00000000ff00723e */ /* 0x000fc800000010ff */
[----:B------:R-:W-:Y:S01]  /*0cc0*/  PRMT R18, R0, 0x7610, R18 ;  /* 0x0000761000127816 */ /* 0x000fe20000000012 */
[----:B------:R-:W-:Y:S06]  /*0cd0*/  BRA `(.L_x_18537) ;  /* 0x0000000400287947 */ /* 0x000fec0003800000 */
.L_x_18550:
        /* <DEDUP_REMOVED lines=21> */
.L_x_18559:
[----:B------:R-:W-:Y:S05]  /*0e30*/  BSYNC.RECONVERGENT B1 ;  /* 0x0000000000017941 */ /* 0x000fea0003800200 */
.L_x_18558:
[----:B------:R-:W-:Y:S01]  /*0e40*/  IMAD.SHL.U32 R0, R0, 0x200000, RZ ;  /* 0x0020000000007824 */ /* 0x000fe200078e00ff */
[----:B------:R-:W-:-:S04]  /*0e50*/  LEA R3, R3, 0x37800000, 0x17 ;  /* 0x3780000003037811 */ /* 0x000fc800078eb8ff */
[----:B------:R-:W-:-:S07]  /*0e60*/  LOP3.LUT R0, R3, R0, R7, 0xfe, !PT ;  /* 0x0000000003007212 */ /* 0x000fce00078efe07 */
.L_x_18557:
[----:B------:R-:W-:Y:S05]  /*0e70*/  BSYNC.RECONVERGENT B0 ;  /* 0x0000000000007941 */ /* 0x000fea0003800200 */
.L_x_18556:
[----:B------:R-:W-:-:S04]  /*0e80*/  F2FP.BF16.F32.PACK_AB R0, RZ, R0 ;  /* 0x00000000ff00723e */ /* 0x000fc800000010ff */
[----:B------:R-:W-:Y:S01]  /*0e90*/  PRMT R18, R0, 0x7610, R18 ;  /* 0x0000761000127816 */ /* 0x000fe20000000012 */
[----:B------:R-:W-:Y:S06]  /*0ea0*/  BRA `(.L_x_18537) ;  /* 0x0000000000b47947 */ /* 0x000fec0003800000 */
.L_x_18549:
[----:B------:R-:W-:-:S09]  /*0eb0*/  UISETP.NE.AND UP0, UPT, UR4, 0x1c, UPT ;  /* 0x0000001c0400788c */ /* 0x000fd2000bf05270 */
[----:B------:R-:W-:Y:S05]  /*0ec0*/  BRA.U !UP0, `(.L_x_18560) ;  /* 0x00000001089c7547 */ /* 0x000fea000b800000 */
[----:B------:R-:W-:-:S09]  /*0ed0*/  UISETP.NE.AND UP0, UPT, UR4, 0x1d, UPT ;  /* 0x0000001d0400788c */ /* 0x000fd2000bf05270 */
[----:B------:R-:W-:Y:S05]  /*0ee0*/  BRA.U !UP0, `(.L_x_18561) ;  /* 0x0000000108807547 */ /* 0x000fea000b800000 */
[----:B------:R-:W-:-:S09]  /*0ef0*/  UISETP.NE.AND UP0, UPT, UR4, 0x2c, UPT ;  /* 0x0000002c0400788c */ /* 0x000fd2000bf05270 */
[----:B------:R-:W-:Y:S05]  /*0f00*/  BRA.U !UP0, `(.L_x_18562) ;  /* 0x0000000108487547 */ /* 0x000fea000b800000 */
.L_x_18536:
        /* <DEDUP_REMOVED lines=16> */
.L_x_18563:
[----:B------:R-:W-:Y:S01]  /*1010*/  PRMT R18, RZ, 0x7610, R18 ;  /* 0x00007610ff127816 */ /* 0x000fe20000000012 */
[----:B------:R-:W-:Y:S06]  /*1020*/  BRA `(.L_x_18537) ;  /* 0x0000000000547947 */ /* 0x000fec0003800000 */
.L_x_18562:
        /* <DEDUP_REMOVED lines=8> */
.L_x_18565:
[----:B------:R-:W-:Y:S05]  /*10b0*/  BSYNC.RECONVERGENT B0 ;  /* 0x0000000000007941 */ /* 0x000fea0003800200 */
.L_x_18564:
[----:B------:R-:W-:-:S04]  /*10c0*/  F2FP.BF16.F32.PACK_AB R0, RZ, R0 ;  /* 0x00000000ff00723e */ /* 0x000fc800000010ff */
[----:B------:R-:W-:Y:S01]  /*10d0*/  PRMT R18, R0, 0x7610, R18 ;  /* 0x0000761000127816 */ /* 0x000fe20000000012 */
[----:B------:R-:W-:Y:S06]  /*10e0*/  BRA `(.L_x_18537) ;  /* 0x0000000000247947 */ /* 0x000fec0003800000 */
.L_x_18561:
[----:B------:R-:W2:Y:S02]  /*10f0*/  LDG.E.64 R4, desc[UR36][R4.64] ;  /* 0x0000002404047981 */ /* 0x000ea4000c1e1b00 */
[----:B--2---:R-:W0:Y:S02]  /*1100*/  I2F.U64 R0, R4 ;  /* 0x0000000400007312 */ /* 0x004e240000301000 */
[----:B0-----:R-:W-:-:S04]  /*1110*/  F2FP.BF16.F32.PACK_AB R0, RZ, R0 ;  /* 0x00000000ff00723e */ /* 0x001fc800000010ff */
[----:B------:R-:W-:Y:S01]  /*1120*/  PRMT R18, R0, 0x7610, R18 ;  /* 0x0000761000127816 */ /* 0x000fe20000000012 */
[----:B------:R-:W-:Y:S06]  /*1130*/  BRA `(.L_x_18537) ;  /* 0x0000000000107947 */ /* 0x000fec0003800000 */
.L_x_18560:
[----:B------:R-:W2:Y:S02]  /*1140*/  LDG.E R4, desc[UR36][R4.64] ;  /* 0x0000002404047981 */ /* 0x000ea4000c1e1900 */
[----:B--2---:R-:W-:-:S04]  /*1150*/  I2FP.F32.U32 R0, R4 ;  /* 0x0000000400007245 */ /* 0x004fc80000201000 */
[----:B------:R-:W-:-:S04]  /*1160*/  F2FP.BF16.F32.PACK_AB R0, RZ, R0 ;  /* 0x00000000ff00723e */ /* 0x000fc800000010ff */
[----:B------:R-:W-:-:S07]  /*1170*/  PRMT R18, R0, 0x7610, R18 ;  /* 0x0000761000127816 */ /* 0x000fce0000000012 */
.L_x_18537:
[----:B------:R-:W-:-:S07]  /*1180*/  VIADD R23, R25, 0x80 ;  /* 0x0000008019177836 */ /* 0x000fce0000000000 */
.L_x_18531:
[----:B------:R-:W-:Y:S05]  /*1190*/  BSYNC.RECONVERGENT B6 ;  /* 0x0000000000067941 */ /* 0x000fea0003800200 */
.L_x_18530:
        /* <DEDUP_REMOVED lines=26> */
.L_x_18571:
[----:B------:R-:W2:Y:S02]  /*1340*/  LDG.E.U8 R4, desc[UR36][R4.64] ;  /* 0x0000002404047981 */ /* 0x000ea4000c1e1100 */
[----:B--2---:R-:W-:-:S04]  /*1350*/  I2FP.F32.U32 R0, R4 ;  /* 0x0000000400007245 */ /* 0x004fc80000201000 */
[----:B------:R-:W-:-:S04]  /*1360*/  F2FP.BF16.F32.PACK_AB R0, RZ, R0 ;  /* 0x00000000ff00723e */ /* 0x000fc800000010ff */
[----:B------:R-:W-:Y:S01]  /*1370*/  PRMT R17, R0, 0x7610, R17 ;  /* 0x0000761000117816 */ /* 0x000fe20000000011 */
[----:B------:R-:W-:Y:S06]  /*1380*/  BRA `(.L_x_18573) ;  /* 0x0000000c00c47947 */ /* 0x000fec0003800000 */
.L_x_18570:
        /* <DEDUP_REMOVED lines=11> */
.L_x_18575:
[----:B------:R-:W2:Y:S02]  /*1440*/  LDG.E R4, desc[UR36][R4.64] ;  /* 0x0000002404047981 */ /* 0x000ea4000c1e1900 */
[----:B--2---:R-:W-:-:S04]  /*1450*/  I2FP.F32.S32 R0, R4 ;  /* 0x0000000400007245 */ /* 0x004fc80000201400 */
[----:B------:R-:W-:-:S04]  /*1460*/  F2FP.BF16.F32.PACK_AB R0, RZ, R0 ;  /* 0x00000000ff00723e */ /* 0x000fc800000010ff */
[----:B------:R-:W-:Y:S01]  /*1470*/  PRMT R17, R0, 0x7610, R17 ;  /* 0x0000761000117816 */ /* 0x000fe20000000011 */
[----:B------:R-:W-:Y:S06]  /*1480*/  BRA `(.L_x_18573) ;  /* 0x0000000c00847947 */ /* 0x000fec0003800000 */
.L_x_18574:
[----:B------:R-:W2:Y:S02]  /*1490*/  LDG.E.U16 R4, desc[UR36][R4.64] ;  /* 0x0000002404047981 */ /* 0x000ea4000c1e1500 */
[----:B--2---:R-:W0:Y:S02]  /*14a0*/  I2F.S16 R0, R4 ;  /* 0x0000000400007306 */ /* 0x004e240000101400 */
[----:B0-----:R-:W-:-:S04]  /*14b0*/  F2FP.BF16.F32.PACK_AB R0, RZ, R0 ;  /* 0x00000000ff00723e */ /* 0x001fc800000010ff */
[----:B------:R-:W-:Y:S01]  /*14c0*/  PRMT R17, R0, 0x7610, R17 ;  /* 0x0000761000117816 */ /* 0x000fe20000000011 */
[----:B------:R-:W-:Y:S06]  /*14d0*/  BRA `(.L_x_18573) ;  /* 0x0000000c00707947 */ /* 0x000fec0003800000 */
.L_x_18569:
        /* <DEDUP_REMOVED lines=9> */
.L_x_18577:
[----:B------:R-:W2:Y:S02]  /*1570*/  LDG.E.U16 R0, desc[UR36][R4.64] ;  /* 0x0000002404007981 */ /* 0x000ea4000c1e1500 */
[----:B--2---:R-:W-:-:S05]  /*1580*/  HADD2.F32 R0, -RZ, R0.H0_H0 ;  /* 0x20000000ff007230 */ /* 0x004fca0000004100 */
[----:B------:R-:W-:-:S04]  /*1590*/  F2FP.BF16.F32.PACK_AB R0, RZ, R0 ;  /* 0x00000000ff00723e */ /* 0x000fc800000010ff */
[----:B------:R-:W-:Y:S01]  /*15a0*/  PRMT R17, R0, 0x7610, R17 ;  /* 0x0000761000117816 */ /* 0x000fe20000000011 */
[----:B------:R-:W-:Y:S06]  /*15b0*/  BRA `(.L_x_18573) ;  /* 0x0000000c00387947 */ /* 0x000fec0003800000 */
.L_x_18576:
        /* <DEDUP_REMOVED lines=9> */
.L_x_18579:
[----:B------:R-:W2:Y:S02]  /*1650*/  LDG.E.U16 R4, desc[UR36][R4.64] ;  /* 0x0000002404047981 */ /* 0x000ea4000c1e1500 */
[----:B--2---:R-:W-:-:S05]  /*1660*/  HADD2.F32 R0, -RZ, R4.H0_H0 ;  /* 0x20000004ff007230 */ /* 0x004fca0000004100 */
[----:B------:R-:W-:-:S04]  /*1670*/  F2FP.BF16.F32.PACK_AB R0, RZ, R0 ;  /* 0x00000000ff00723e */ /* 0x000fc800000010ff */
[----:B------:R-:W-:Y:S01]  /*1680*/  PRMT R17, R0, 0x7610, R17 ;  /* 0x0000761000117816 */ /* 0x000fe20000000011 */
[----:B------:R-:W-:Y:S06]  /*1690*/  BRA `(.L_x_18573) ;  /* 0x0000000c00007947 */ /* 0x000fec0003800000 */
.L_x_18578:
        /* <DEDUP_REMOVED lines=9> */
.L_x_18568:
        /* <DEDUP_REMOVED lines=14> */
.L_x_18582:
        /* <DEDUP_REMOVED lines=9> */
.L_x_18581:
        /* <DEDUP_REMOVED lines=27> */
.L_x_18584:
        /* <DEDUP_REMOVED lines=15> */
.L_x_18583:
[----:B------:R0:W5:Y:S01]  /*1b40*/  LDG.E.U16 R17, desc[UR36][R4.64] ;  /* 0x0000002404117981 */ /* 0x000162000c1e1500 */
[----:B------:R-:W-:Y:S05]  /*1b50*/  BRA `(.L_x_18573) ;  /* 0x0000000400d07947 */ /* 0x000fea0003800000 */
.L_x_18580:
        /* <DEDUP_REMOVED lines=13> */
.L_x_18587:
        /* <DEDUP_REMOVED lines=21> */
.L_x_18591:
[----:B------:R-:W-:Y:S05]  /*1d80*/  BSYNC.RECONVERGENT B1 ;  /* 0x0000000000017941 */ /* 0x000fea0003800200 */
.L_x_18590:
[----:B------:R-:W-:Y:S01]  /*1d90*/  IMAD.SHL.U32 R0, R0, 0x100000, RZ ;  /* 0x0010000000007824 */ /* 0x000fe200078e00ff */
[----:B------:R-:W-:-:S04]  /*1da0*/  LEA R3, R3, 0x3b800000, 0x17 ;  /* 0x3b80000003037811 */ /* 0x000fc800078eb8ff */
[----:B------:R-:W-:-:S07]  /*1db0*/  LOP3.LUT R0, R3, R0, R7, 0xfe, !PT ;  /* 0x0000000003007212 */ /* 0x000fce00078efe07 */
.L_x_18589:
[----:B------:R-:W-:Y:S05]  /*1dc0*/  BSYNC.RECONVERGENT B0 ;  /* 0x0000000000007941 */ /* 0x000fea0003800200 */
.L_x_18588:
[----:B------:R-:W-:-:S04]  /*1dd0*/  F2FP.BF16.F32.PACK_AB R0, RZ, R0 ;  /* 0x00000000ff00723e */ /* 0x000fc800000010ff */
[----:B------:R-:W-:Y:S01]  /*1de0*/  PRMT R17, R0, 0x7610, R17 ;  /* 0x0000761000117816 */ /* 0x000fe20000000011 */
[----:B------:R-:W-:Y:S06]  /*1df0*/  BRA `(.L_x_18573) ;  /* 0x0000000400287947 */ /* 0x000fec0003800000 */
.L_x_18586:
        /* <DEDUP_REMOVED lines=21> */
.L_x_18595:
[----:B------:R-:W-:Y:S05]  /*1f50*/  BSYNC.RECONVERGENT B1 ;  /* 0x0000000000017941 */ /* 0x000fea0003800200 */
.L_x_18594:
[----:B------:R-:W-:Y:S01]  /*1f60*/  IMAD.SHL.U32 R0, R0, 0x200000, RZ ;  /* 0x0020000000007824 */ /* 0x000fe200078e00ff */
[----:B------:R-:W-:-:S04]  /*1f70*/  LEA R3, R3, 0x37800000, 0x17 ;  /* 0x3780000003037811 */ /* 0x000fc800078eb8ff */
[----:B------:R-:W-:-:S07]  /*1f80*/  LOP3.LUT R0, R3, R0, R7, 0xfe, !PT ;  /* 0x0000000003007212 */ /* 0x000fce00078efe07 */
.L_x_18593:
[----:B------:R-:W-:Y:S05]  /*1f90*/  BSYNC.RECONVERGENT B0 ;  /* 0x0000000000007941 */ /* 0x000fea0003800200 */
.L_x_18592:
[----:B------:R-:W-:-:S04]  /*1fa0*/  F2FP.BF16.F32.PACK_AB R0, RZ, R0 ;  /* 0x00000000ff00723e */ /* 0x000fc800000010ff */
[----:B------:R-:W-:Y:S01]  /*1fb0*/  PRMT R17, R0, 0x7610, R17 ;  /* 0x0000761000117816 */ /* 0x000fe20000000011 */
[----:B------:R-:W-:Y:S06]  /*1fc0*/  BRA `(.L_x_18573) ;  /* 0x0000000000b47947 */ /* 0x000fec0003800000 */
.L_x_18585:
        /* <DEDUP_REMOVED lines=14> */
.L_x_18599:
[----:B------:R-:W-:Y:S05]  /*20b0*/  BSYNC.RECONVERGENT B0 ;  /* 0x0000000000007941 */ /* 0x000fea0003800200 */
.L_x_18598:
[----:B------:R-:W-:-:S04]  /*20c0*/  F2FP.BF16.F32.PACK_AB R0, RZ, R0 ;  /* 0x00000000ff00723e */ /* 0x000fc800000010ff */
[----:B------:R-:W-:Y:S01]  /*20d0*/  PRMT R17, R0, 0x7610, R17 ;  /* 0x0000761000117816 */ /* 0x000fe20000000011 */
[----:B------:R-:W-:Y:S06]  /*20e0*/  BRA `(.L_x_18573) ;  /* 0x00000000006c7947 */ /* 0x000fec0003800000 */
.L_x_18572:
        /* <DEDUP_REMOVED lines=16> */
.L_x_18600:
[----:B------:R-:W-:Y:S01]  /*21f0*/  PRMT R17, RZ, 0x7610, R17 ;  /* 0x00007610ff117816 */ /* 0x000fe20000000011 */
[----:B------:R-:W-:Y:S06]  /*2200*/  BRA `(.L_x_18573) ;  /* 0x0000000000247947 */ /* 0x000fec0003800000 */
.L_x_18597:
[----:B------:R-:W2:Y:S02]  /*2210*/  LDG.E.64 R4, desc[UR36][R4.64] ;  /* 0x0000002404047981 */ /* 0x000ea4000c1e1b00 */
[----:B--2---:R-:W0:Y:S02]  /*2220*/  I2F.U64 R0, R4 ;  /* 0x0000000400007312 */ /* 0x004e240000301000 */
[----:B0-----:R-:W-:-:S04]  /*2230*/  F2FP.BF16.F32.PACK_AB R0, RZ, R0 ;  /* 0x00000000ff00723e */ /* 0x001fc800000010ff */
[----:B------:R-:W-:Y:S01]  /*2240*/  PRMT R17, R0, 0x7610, R17 ;  /* 0x0000761000117816 */ /* 0x000fe20000000011 */
[----:B------:R-:W-:Y:S06]  /*2250*/  BRA `(.L_x_18573) ;  /* 0x0000000000107947 */ /* 0x000fec0003800000 */
.L_x_18596:
[----:B------:R-:W2:Y:S02]  /*2260*/  LDG.E R4, desc[UR36][R4.64] ;  /* 0x0000002404047981 */ /* 0x000ea4000c1e1900 */
[----:B--2---:R-:W-:-:S04]  /*2270*/  I2FP.F32.U32 R0, R4 ;  /* 0x0000000400007245 */ /* 0x004fc80000201000 */
[----:B------:R-:W-:-:S04]  /*2280*/  F2FP.BF16.F32.PACK_AB R0, RZ, R0 ;  /* 0x00000000ff00723e */ /* 0x000fc800000010ff */
[----:B------:R-:W-:-:S07]  /*2290*/  PRMT R17, R0, 0x7610, R17 ;  /* 0x0000761000117816 */ /* 0x000fce0000000011 */
.L_x_18573:
[----:B------:R-:W-:-:S07]  /*22a0*/  VIADD R23, R23, 0x80 ;  /* 0x0000008017177836 */ /* 0x000fce0000000000 */
.L_x_18567:
[----:B------:R-:W-:Y:S05]  /*22b0*/  BSYNC.RECONVERGENT B6 ;  /* 0x0000000000067941 */ /* 0x000fea0003800200 */
.L_x_18566:
        /* <DEDUP_REMOVED lines=26> */
.L_x_18606:
[----:B------:R-:W2:Y:S02]  /*2460*/  LDG.E.U8 R4, desc[UR36][R4.64] ;  /* 0x0000002404047981 */ /* 0x000ea4000c1e1100 */
[----:B--2---:R-:W-:-:S04]  /*2470*/  I2FP.F32.U32 R0, R4 ;  /* 0x0000000400007245 */ /* 0x004fc80000201000 */
[----:B------:R-:W-:-:S04]  /*2480*/  F2FP.BF16.F32.PACK_AB R0, RZ, R0 ;  /* 0x00000000ff00723e */ /* 0x000fc800000010ff */
[----:B------:R-:W-:Y:S01]  /*2490*/  PRMT R19, R0, 0x7610, R19 ;  /* 0x0000761000137816 */ /* 0x000fe20000000013 */
[----:B------:R-:W-:Y:S06]  /*24a0*/  BRA `(.L_x_18608) ;  /* 0x0000000c00c47947 */ /* 0x000fec0003800000 */
.L_x_18605:
        /* <DEDUP_REMOVED lines=11> */
.L_x_18610:
[----:B------:R-:W2:Y:S02]  /*2560*/  LDG.E R4, desc[UR36][R4.64] ;  /* 0x0000002404047981 */ /* 0x000ea4000c1e1900 */
[----:B--2---:R-:W-:-:S04]  /*2570*/  I2FP.F32.S32 R0, R4 ;  /* 0x0000000400007245 */ /* 0x004fc80000201400 */
[----:B------:R-:W-:-:S04]  /*2580*/  F2FP.BF16.F32.PACK_AB R0, RZ, R0 ;  /* 0x00000000ff00723e */ /* 0x000fc800000010ff */
[----:B------:R-:W-:Y:S01]  /*2590*/  PRMT R19, R0, 0x7610, R19 ;  /* 0x0000761000137816 */ /* 0x000fe20000000013 */
[----:B------:R-:W-:Y:S06]  /*25a0*/  BRA `(.L_x_18608) ;  /* 0x0000000c00847947 */ /* 0x000fec0003800000 */
.L_x_18609:
[----:B------:R-:W2:Y:S02]  /*25b0*/  LDG.E.U16 R4, desc[UR36][R4.64] ;  /* 0x0000002404047981 */ /* 0x000ea4000c1e1500 */
[----:B--2---:R-:W0:Y:S02]  /*25c0*/  I2F.S16 R0, R4 ;  /* 0x0000000400007306 */ /* 0x004e240000101400 */
[----:B0-----:R-:W-:-:S04]  /*25d0*/  F2FP.BF16.F32.PACK_AB R0, RZ, R0 ;  /* 0x00000000ff00723e */ /* 0x001fc800000010ff */
[----:B------:R-:W-:Y:S01]  /*25e0*/  PRMT R19, R0, 0x7610, R19 ;  /* 0x0000761000137816 */ /* 0x000fe20000000013 */
[----:B------:R-:W-:Y:S06]  /*25f0*/  BRA `(.L_x_18608) ;  /* 0x0000000c00707947 */ /* 0x000fec0003800000 */
.L_x_18604:
        /* <DEDUP_REMOVED lines=9> */
.L_x_18612:
[----:B------:R-:W2:Y:S02]  /*2690*/  LDG.E.U16 R0, desc[UR36][R4.64] ;  /* 0x0000002404007981 */ /* 0x000ea4000c1e1500 */
[----:B--2---:R-:W-:-:S05]  /*26a0*/  HADD2.F32 R0, -RZ, R0.H0_H0 ;  /* 0x20000000ff007230 */ /* 0x004fca0000004100 */
[----:B------:R-:W-:-:S04]  /*26b0*/  F2FP.BF16.F32.PACK_AB R0, RZ, R0 ;  /* 0x00000000ff00723e */ /* 0x000fc800000010ff */
[----:B------:R-:W-:Y:S01]  /*26c0*/  PRMT R19, R0, 0x7610, R19 ;  /* 0x0000761000137816 */ /* 0x000fe20000000013 */
[----:B------:R-:W-:Y:S06]  /*26d0*/  BRA `(.L_x_18608) ;  /* 0x0000000c00387947 */ /* 0x000fec0003800000 */
.L_x_18611:
        /* <DEDUP_REMOVED lines=9> */
.L_x_18614:
[----:B------:R-:W2:Y:S02]  /*2770*/  LDG.E.U16 R4, desc[UR36][R4.64] ;  /* 0x0000002404047981 */ /* 0x000ea4000c1e1500 */
[----:B--2---:R-:W-:-:S05]  /*2780*/  HADD2.F32 R0, -RZ, R4.H0_H0 ;  /* 0x20000004ff007230 */ /* 0x004fca0000004100 */
[----:B------:R-:W-:-:S04]  /*2790*/  F2FP.BF16.F32.PACK_AB R0, RZ, R0 ;  /* 0x00000000ff00723e */ /* 0x000fc800000010ff */
[----:B------:R-:W-:Y:S01]  /*27a0*/  PRMT R19, R0, 0x7610, R19 ;  /* 0x0000761000137816 */ /* 0x000fe20000000013 */
[----:B------:R-:W-:Y:S06]  /*27b0*/  BRA `(.L_x_18608) ;  /* 0x0000000c00007947 */ /* 0x000fec0003800000 */
.L_x_18613:
        /* <DEDUP_REMOVED lines=9> */
.L_x_18603:
        /* <DEDUP_REMOVED lines=14> */
.L_x_18617:
        /* <DEDUP_REMOVED lines=9> */
.L_x_18616:
        /* <DEDUP_REMOVED lines=27> */
.L_x_18619:
        /* <DEDUP_REMOVED lines=15> */
.L_x_18618:
[----:B------:R0:W5:Y:S01]  /*2c60*/  LDG.E.U16 R19, desc[UR36][R4.64] ;  /* 0x0000002404137981 */ /* 0x000162000c1e1500 */
[----:B------:R-:W-:Y:S05]  /*2c70*/  BRA `(.L_x_18608) ;  /* 0x0000000400d07947 */ /* 0x000fea0003800000 */
.L_x_18615:
        /* <DEDUP_REMOVED lines=13> */
.L_x_18622:
        /* <DEDUP_REMOVED lines=21> */
.L_x_18626:
[----:B------:R-:W-:Y:S05]  /*2ea0*/  BSYNC.RECONVERGENT B1 ;  /* 0x0000000000017941 */ /* 0x000fea0003800200 */
.L_x_18625:
[----:B------:R-:W-:Y:S01]  /*2eb0*/  IMAD.SHL.U32 R0, R0, 0x100000, RZ ;  /* 0x0010000000007824 */ /* 0x000fe200078e00ff */
[----:B------:R-:W-:-:S04]  /*2ec0*/  LEA R3, R3, 0x3b800000, 0x17 ;  /* 0x3b80000003037811 */ /* 0x000fc800078eb8ff */
[----:B------:R-:W-:-:S07]  /*2ed0*/  LOP3.LUT R0, R3, R0, R7, 0xfe, !PT ;  /* 0x0000000003007212 */ /* 0x000fce00078efe07 */
.L_x_18624:
[----:B------:R-:W-:Y:S05]  /*2ee0*/  BSYNC.RECONVERGENT B0 ;  /* 0x0000000000007941 */ /* 0x000fea0003800200 */
.L_x_18623:
[----:B------:R-:W-:-:S04]  /*2ef0*/  F2FP.BF16.F32.PACK_AB R0, RZ, R0 ;  /* 0x00000000ff00723e */ /* 0x000fc800000010ff */
[----:B------:R-:W-:Y:S01]  /*2f00*/  PRMT R19, R0, 0x7610, R19 ;  /* 0x0000761000137816 */ /* 0x000fe20000000013 */
[----:B------:R-:W-:Y:S06]  /*2f10*/  BRA `(.L_x_18608) ;  /* 0x0000000400287947 */ /* 0x000fec0003800000 */
.L_x_18621:
        /* <DEDUP_REMOVED lines=21> */
.L_x_18630:
[----:B------:R-:W-:Y:S05]  /*3070*/  BSYNC.RECONVERGENT B1 ;  /* 0x0000000000017941 */ /* 0x000fea0003800200 */
.L_x_18629:
[----:B------:R-:W-:Y:S01]  /*3080*/  IMAD.SHL.U32 R0, R0, 0x200000, RZ ;  /* 0x0020000000007824 */ /* 0x000fe200078e00ff */
[----:B------:R-:W-:-:S04]  /*3090*/  LEA R3, R3, 0x37800000, 0x17 ;  /* 0x3780000003037811 */ /* 0x000fc800078eb8ff */
[----:B------:R-:W-:-:S07]  /*30a0*/  LOP3.LUT R0, R3, R0, R7, 0xfe, !PT ;  /* 0x0000000003007212 */ /* 0x000fce00078efe07 */
.L_x_18628:
[----:B------:R-:W-:Y:S05]  /*30b0*/  BSYNC.RECONVERGENT B0 ;  /* 0x0000000000007941 */ /* 0x000fea0003800200 */
.L_x_18627:
[----:B------:R-:W-:-:S04]  /*30c0*/  F2FP.BF16.F32.PACK_AB R0, RZ, R0 ;  /* 0x00000000ff00723e */ /* 0x000fc800000010ff */
[----:B------:R-:W-:Y:S01]  /*30d0*/  PRMT R19, R0, 0x7610, R19 ;  /* 0x0000761000137816 */ /* 0x000fe20000000013 */
[----:B------:R-:W-:Y:S06]  /*30e0*/  BRA `(.L_x_18608) ;  /* 0x0000000000b47947 */ /* 0x000fec0003800000 */
.L_x_18620:
        /* <DEDUP_REMOVED lines=14> */
.L_x_18634:
[----:B------:R-:W-:Y:S05]  /*31d0*/  BSYNC.RECONVERGENT B0 ;  /* 0x0000000000007941 */ /* 0x000fea0003800200 */
.L_x_18633:
[----:B------:R-:W-:-:S04]  /*31e0*/  F2FP.BF16.F32.PACK_AB R0, RZ, R0 ;  /* 0x00000000ff00723e */ /* 0x000fc800000010ff */
[----:B------:R-:W-:Y:S01]  /*31f0*/  PRMT R19, R0, 0x7610, R19 ;  /* 0x0000761000137816 */ /* 0x000fe20000000013 */
[----:B------:R-:W-:Y:S06]  /*3200*/  BRA `(.L_x_18608) ;  /* 0x00000000006c7947 */ /* 0x000fec0003800000 */
.L_x_18607:
        /* <DEDUP_REMOVED lines=16> */
.L_x_18635:
[----:B------:R-:W-:Y:S01]  /*3310*/  PRMT R19, RZ, 0x7610, R19 ;  /* 0x00007610ff137816 */ /* 0x000fe20000000013 */
[----:B------:R-:W-:Y:S06]  /*3320*/  BRA `(.L_x_18608) ;  /* 0x0000000000247947 */ /* 0x000fec0003800000 */
.L_x_18632:
[----:B------:R-:W2:Y:S02]  /*3330*/  LDG.E.64 R4, desc[UR36][R4.64] ;  /* 0x0000002404047981 */ /* 0x000ea4000c1e1b00 */
[----:B--2---:R-:W0:Y:S02]  /*3340*/  I2F.U64 R0, R4 ;  /* 0x0000000400007312 */ /* 0x004e240000301000 */
[----:B0-----:R-:W-:-:S04]  /*3350*/  F2FP.BF16.F32.PACK_AB R0, RZ, R0 ;  /* 0x00000000ff00723e */ /* 0x001fc800000010ff */
[----:B------:R-:W-:Y:S01]  /*3360*/  PRMT R19, R0, 0x7610, R19 ;  /* 0x0000761000137816 */ /* 0x000fe20000000013 */
[----:B------:R-:W-:Y:S06]  /*3370*/  BRA `(.L_x_18608) ;  /* 0x0000000000107947 */ /* 0x000fec0003800000 */
.L_x_18631:
[----:B------:R-:W2:Y:S02]  /*3380*/  LDG.E R4, desc[UR36][R4.64] ;  /* 0x0000002404047981 */ /* 0x000ea4000c1e1900 */
[----:B--2---:R-:W-:-:S04]  /*3390*/  I2FP.F32.U32 R0, R4 ;  /* 0x0000000400007245 */ /* 0x004fc80000201000 */
[----:B------:R-:W-:-:S04]  /*33a0*/  F2FP.BF16.F32.PACK_AB R0, RZ, R0 ;  /* 0x00000000ff00723e */ /* 0x000fc800000010ff */
[----:B------:R-:W-:-:S07]  /*33b0*/  PRMT R19, R0, 0x7610, R19 ;  /* 0x0000761000137816 */ /* 0x000fce0000000013 */
.L_x_18608:
[----:B------:R-:W-:-:S07]  /*33c0*/  VIADD R23, R23, 0x80 ;  /* 0x0000008017177836 */ /* 0x000fce0000000000 */
.L_x_18602:
[----:B------:R-:W-:Y:S05]  /*33d0*/  BSYNC.RECONVERGENT B6 ;  /* 0x0000000000067941 */ /* 0x000fea0003800200 */
.L_x_18601:
[----:B------:R-:W-:Y:S01]  /*33e0*/  ISETP.GE.AND P0, PT, R23, R16, PT ;  /* 0x000000101700720c */ /* 0x000fe20003f06270 */
[----:B------:R-:W-:Y:S01]  /*33f0*/  BSSY.RECONVERGENT B6, `(.L_x_18636) ;  /* 0x000010f000067945 */ /* 0x000fe20003800200 */
[----:B0-----:R-:W-:-:S11]  /*3400*/  PRMT R4, RZ, 0x7610, R4 ;  /* 0x00007610ff047816 */ /* 0x001fd60000000004 */
        /* <DEDUP_REMOVED lines=23> */
.L_x_18641:
[----:B------:R-:W2:Y:S02]  /*3580*/  LDG.E.U8 R6, desc[UR36][R6.64] ;  /* 0x0000002406067981 */ /* 0x000ea4000c1e1100 */
[----:B--2---:R-:W-:-:S04]  /*3590*/  I2FP.F32.U32 R0, R6 ;  /* 0x0000000600007245 */ /* 0x004fc80000201000 */
[----:B------:R-:W-:-:S04]  /*35a0*/  F2FP.BF16.F32.PACK_AB R0, RZ, R0 ;  /* 0x00000000ff00723e */ /* 0x000fc800000010ff */
[----:B------:R-:W-:Y:S01]  /*35b0*/  PRMT R4, R0, 0x7610, R4 ;  /* 0x0000761000047816 */ /* 0x000fe20000000004 */
[----:B------:R-:W-:Y:S06]  /*35c0*/  BRA `(.L_x_18637) ;  /* 0x0000000c00c47947 */ /* 0x000fec0003800000 */
.L_x_18640:
        /* <DEDUP_REMOVED lines=11> */
.L_x_18644:
[----:B------:R-:W2:Y:S02]  /*3680*/  LDG.E R6, desc[UR36][R6.64] ;  /* 0x0000002406067981 */ /* 0x000ea4000c1e1900 */
[----:B--2---:R-:W-:-:S04]  /*3690*/  I2FP.F32.S32 R0, R6 ;  /* 0x0000000600007245 */ /* 0x004fc80000201400 */
[----:B------:R-:W-:-:S04]  /*36a0*/  F2FP.BF16.F32.PACK_AB R0, RZ, R0 ;  /* 0x00000000ff00723e */ /* 0x000fc800000010ff */
[----:B------:R-:W-:Y:S01]  /*36b0*/  PRMT R4, R0, 0x7610, R4 ;  /* 0x0000761000047816 */ /* 0x000fe20000000004 */
[----:B------:R-:W-:Y:S06]  /*36c0*/  BRA `(.L_x_18637) ;  /* 0x0000000c00847947 */ /* 0x000fec0003800000 */
.L_x_18643:
[----:B------:R-:W2:Y:S02]  /*36d0*/  LDG.E.U16 R6, desc[UR36][R6.64] ;  /* 0x0000002406067981 */ /* 0x000ea4000c1e1500 */
[----:B--2---:R-:W0:Y:S02]  /*36e0*/  I2F.S16 R0, R6 ;  /* 0x0000000600007306 */ /* 0x004e240000101400 */
[----:B0-----:R-:W-:-:S04]  /*36f0*/  F2FP.BF16.F32.PACK_AB R0, RZ, R0 ;  /* 0x00000000ff00723e */ /* 0x001fc800000010ff */
[----:B------:R-:W-:Y:S01]  /*3700*/  PRMT R4, R0, 0x7610, R4 ;  /* 0x0000761000047816 */ /* 0x000fe20000000004 */
[----:B------:R-:W-:Y:S06]  /*3710*/  BRA `(.L_x_18637) ;  /* 0x0000000c00707947 */ /* 0x000fec0003800000 */
.L_x_18639:
        /* <DEDUP_REMOVED lines=9> */
.L_x_18646:
[----:B------:R-:W2:Y:S02]  /*37b0*/  LDG.E.U16 R0, desc[UR36][R6.64] ;  /* 0x0000002406007981 */ /* 0x000ea4000c1e1500 */
[----:B--2---:R-:W-:-:S05]  /*37c0*/  HADD2.F32 R0, -RZ, R0.H0_H0 ;  /* 0x20000000ff007230 */ /* 0x004fca0000004100 */
[----:B------:R-:W-:-:S04]  /*37d0*/  F2FP.BF16.F32.PACK_AB R0, RZ, R0 ;  /* 0x00000000ff00723e */ /* 0x000fc800000010ff */
[----:B------:R-:W-:Y:S01]  /*37e0*/  PRMT R4, R0, 0x7610, R4 ;  /* 0x0000761000047816 */ /* 0x000fe20000000004 */
[----:B------:R-:W-:Y:S06]  /*37f0*/  BRA `(.L_x_18637) ;  /* 0x0000000c00387947 */ /* 0x000fec0003800000 */
.L_x_18645:
        /* <DEDUP_REMOVED lines=9> */
.L_x_18648:
[----:B------:R-:W2:Y:S02]  /*3890*/  LDG.E.U16 R6, desc[UR36][R6.64] ;  /* 0x0000002406067981 */ /* 0x000ea4000c1e1500 */
[----:B--2---:R-:W-:-:S05]  /*38a0*/  HADD2.F32 R0, -RZ, R6.H0_H0 ;  /* 0x20000006ff007230 */ /* 0x004fca0000004100 */
[----:B------:R-:W-:-:S04]  /*38b0*/  F2FP.BF16.F32.PACK_AB R0, RZ, R0 ;  /* 0x00000000ff00723e */ /* 0x000fc800000010ff */
[----:B------:R-:W-:Y:S01]  /*38c0*/  PRMT R4, R0, 0x7610, R4 ;  /* 0x0000761000047816 */ /* 0x000fe20000000004 */
[----:B------:R-:W-:Y:S06]  /*38d0*/  BRA `(.L_x_18637) ;  /* 0x0000000c00007947 */ /* 0x000fec0003800000 */
.L_x_18647:
        /* <DEDUP_REMOVED lines=9> */
.L_x_18638:
        /* <DEDUP_REMOVED lines=14> */
.L_x_18651:
        /* <DEDUP_REMOVED lines=9> */
.L_x_18650:
        /* <DEDUP_REMOVED lines=27> */
.L_x_18653:
        /* <DEDUP_REMOVED lines=15> */
.L_x_18652:
[----:B------:R0:W5:Y:S01]  /*3d80*/  LDG.E.U16 R4, desc[UR36][R6.64] ;  /* 0x0000002406047981 */ /* 0x000162000c1e1500 */
[----:B------:R-:W-:Y:S05]  /*3d90*/  BRA `(.L_x_18637) ;  /* 0x0000000400d07947 */ /* 0x000fea0003800000 */
.L_x_18649:
        /* <DEDUP_REMOVED lines=13> */
.L_x_18656:
        /* <DEDUP_REMOVED lines=21> */
.L_x_18660:
[----:B------:R-:W-:Y:S05]  /*3fc0*/  BSYNC.RECONVERGENT B1 ;  /* 0x0000000000017941 */ /* 0x000fea0003800200 */
.L_x_18659:
[----:B------:R-:W-:Y:S01]  /*3fd0*/  IMAD.SHL.U32 R0, R0, 0x100000, RZ ;  /* 0x0010000000007824 */ /* 0x000fe200078e00ff */
[----:B------:R-:W-:-:S04]  /*3fe0*/  LEA R3, R3, 0x3b800000, 0x17 ;  /* 0x3b80000003037811 */ /* 0x000fc800078eb8ff */
[----:B------:R-:W-:-:S07]  /*3ff0*/  LOP3.LUT R0, R3, R0, R7, 0xfe, !PT ;  /* 0x0000000003007212 */ /* 0x000fce00078efe07 */
.L_x_18658:
[----:B------:R-:W-:Y:S05]  /*4000*/  BSYNC.RECONVERGENT B0 ;  /* 0x0000000000007941 */ /* 0x000fea0003800200 */
.L_x_18657:
[----:B------:R-:W-:-:S04]  /*4010*/  F2FP.BF16.F32.PACK_AB R0, RZ, R0 ;  /* 0x00000000ff00723e */ /* 0x000fc800000010ff */
[----:B------:R-:W-:Y:S01]  /*4020*/  PRMT R4, R0, 0x7610, R4 ;  /* 0x0000761000047816 */ /* 0x000fe20000000004 */
[----:B------:R-:W-:Y:S06]  /*4030*/  BRA `(.L_x_18637) ;  /* 0x0000000400287947 */ /* 0x000fec0003800000 */
.L_x_18655:
        /* <DEDUP_REMOVED lines=21> */
.L_x_18664:
[----:B------:R-:W-:Y:S05]  /*4190*/  BSYNC.RECONVERGENT B1 ;  /* 0x0000000000017941 */ /* 0x000fea0003800200 */
.L_x_18663:
[----:B------:R-:W-:Y:S01]  /*41a0*/  IMAD.SHL.U32 R0, R0, 0x200000, RZ ;  /* 0x0020000000007824 */ /* 0x000fe200078e00ff */
[----:B------:R-:W-:-:S04]  /*41b0*/  LEA R3, R3, 0x37800000, 0x17 ;  /* 0x3780000003037811 */ /* 0x000fc800078eb8ff */
[----:B------:R-:W-:-:S07]  /*41c0*/  LOP3.LUT R0, R3, R0, R7, 0xfe, !PT ;  /* 0x0000000003007212 */ /* 0x000fce00078efe07 */
.L_x_18662:
[----:B------:R-:W-:Y:S05]  /*41d0*/  BSYNC.RECONVERGENT B0 ;  /* 0x0000000000007941 */ /* 0x000fea0003800200 */
.L_x_18661:
[----:B------:R-:W-:-:S04]  /*41e0*/  F2FP.BF16.F32.PACK_AB R0, RZ, R0 ;  /* 0x00000000ff00723e */ /* 0x000fc800000010ff */
[----:B------:R-:W-:Y:S01]  /*41f0*/  PRMT R4, R0, 0x7610, R4 ;  /* 0x0000761000047816 */ /* 0x000fe20000000004 */
[----:B------:R-:W-:Y:S06]  /*4200*/  BRA `(.L_x_18637) ;  /* 0x0000000000b47947 */ /* 0x000fec0003800000 */
.L_x_18654:
        /* <DEDUP_REMOVED lines=14> */
.L_x_18668:
[----:B------:R-:W-:Y:S05]  /*42f0*/  BSYNC.RECONVERGENT B0 ;  /* 0x0000000000007941 */ /* 0x000fea0003800200 */
.L_x_18667:
[----:B------:R-:W-:-:S04]  /*4300*/  F2FP.BF16.F32.PACK_AB R0, RZ, R0 ;  /* 0x00000000ff00723e */ /* 0x000fc800000010ff */
[----:B------:R-:W-:Y:S01]  /*4310*/  PRMT R4, R0, 0x7610, R4 ;  /* 0x0000761000047816 */ /* 0x000fe20000000004 */
[----:B------:R-:W-:Y:S06]  /*4320*/  BRA `(.L_x_18637) ;  /* 0x00000000006c7947 */ /* 0x000fec0003800000 */
.L_x_18642:
        /* <DEDUP_REMOVED lines=16> */
.L_x_18669:
[----:B------:R-:W-:Y:S01]  /*4430*/  PRMT R4, RZ, 0x7610, R4 ;  /* 0x00007610ff047816 */ /* 0x000fe20000000004 */
[----:B------:R-:W-:Y:S06]  /*4440*/  BRA `(.L_x_18637) ;  /* 0x0000000000247947 */ /* 0x000fec0003800000 */
.L_x_18666:
[----:B------:R-:W2:Y:S02]  /*4450*/  LDG.E.64 R6, desc[UR36][R6.64] ;  /* 0x0000002406067981 */ /* 0x000ea4000c1e1b00 */
[----:B--2---:R-:W0:Y:S02]  /*4460*/  I2F.U64 R0, R6 ;  /* 0x0000000600007312 */ /* 0x004e240000301000 */
[----:B0-----:R-:W-:-:S04]  /*4470*/  F2FP.BF16.F32.PACK_AB R0, RZ, R0 ;  /* 0x00000000ff00723e */ /* 0x001fc800000010ff */
[----:B------:R-:W-:Y:S01]  /*4480*/  PRMT R4, R0, 0x7610, R4 ;  /* 0x0000761000047816 */ /* 0x000fe20000000004 */
[----:B------:R-:W-:Y:S06]  /*4490*/  BRA `(.L_x_18637) ;  /* 0x0000000000107947 */ /* 0x000fec0003800000 */
.L_x_18665:
[----:B------:R-:W2:Y:S02]  /*44a0*/  LDG.E R6, desc[UR36][R6.64] ;  /* 0x0000002406067981 */ /* 0x000ea4000c1e1900 */
[----:B--2---:R-:W-:-:S04]  /*44b0*/  I2FP.F32.U32 R0, R6 ;  /* 0x0000000600007245 */ /* 0x004fc80000201000 */
[----:B------:R-:W-:-:S04]  /*44c0*/  F2FP.BF16.F32.PACK_AB R0, RZ, R0 ;  /* 0x00000000ff00723e */ /* 0x000fc800000010ff */
[----:B------:R-:W-:-:S07]  /*44d0*/  PRMT R4, R0, 0x7610, R4 ;  /* 0x0000761000047816 */ /* 0x000fce0000000004 */
.L_x_18637:
[----:B------:R-:W-:Y:S05]  /*44e0*/  BSYNC.RECONVERGENT B6 ;  /* 0x0000000000067941 */ /* 0x000fea0003800200 */
.L_x_18636:
[----:B------:R-:W1:Y:S01]  /*44f0*/  LDC R3, c[0x0][0x388] ;  /* 0x0000e200ff037b82 */ /* 0x000e620000000800 */
[----:B------:R-:W-:Y:S01]  /*4500*/  ISETP.GE.AND P0, PT, R25, R16, PT ;  /* 0x000000101900720c */ /* 0x000fe20003f06270 */
[----:B------:R-:W-:Y:S01]  /*4510*/  BSSY.RECONVERGENT B1, `(.L_x_18670) ;  /* 0x0000060000017945 */ /* 0x000fe20003800200 */
[C---:B-1----:R-:W-:Y:S01]  /*4520*/  FMUL.FTZ R0, |R3|.reuse, 8388608 ;  /* 0x4b00000003007820 */ /* 0x042fe20000410200 */
[C---:B0-----:R-:W-:Y:S01]  /*4530*/  FADD.FTZ R7, |R3|.reuse, -RZ ;  /* 0x800000ff03077221 */ /* 0x041fe20000010200 */
[----:B------:R-:W-:-:S03]  /*4540*/  FADD.FTZ R8, |R3|, |R3| ;  /* 0x4000000303087221 */ /* 0x000fc60000010200 */
[C---:B------:R-:W-:Y:S01]  /*4550*/  LOP3.LUT R5, R0.reuse, 0x7fffff, RZ, 0xc0, !PT ;  /* 0x007fffff00057812 */ /* 0x040fe200078ec0ff */
[----:B------:R-:W-:Y:S01]  /*4560*/  FADD.FTZ R9, -R7, -RZ ;  /* 0x800000ff07097221 */ /* 0x000fe20000010100 */
[----:B------:R-:W-:Y:S02]  /*4570*/  LOP3.LUT R10, R0, 0xff800000, RZ, 0xc0, !PT ;  /* 0xff800000000a7812 */ /* 0x000fe400078ec0ff */
[----:B------:R-:W-:-:S04]  /*4580*/  LOP3.LUT R5, R5, 0x3f800000, RZ, 0xfc, !PT ;  /* 0x3f80000005057812 */ /* 0x000fc800078efcff */
[----:B------:R0:W1:Y:S01]  /*4590*/  MUFU.RCP R6, R5 ;  /* 0x0000000500067308 */ /* 0x0000620000001000 */
[----:B------:R-:W-:Y:S05]  /*45a0*/  @P0 BRA `(.L_x_18671) ;  /* 0x0000000400580947 */ /* 0x000fea0003800000 */
[----:B-----5:R-:W-:Y:S01]  /*45b0*/  IMAD.U32 R18, R18, 0x10000, RZ ;  /* 0x0001000012127824 */ /* 0x020fe200078e00ff */
[----:B------:R-:W-:Y:S03]  /*45c0*/  BSSY.RECONVERGENT B0, `(.L_x_18672) ;  /* 0x0000039000007945 */ /* 0x000fe60003800200 */
[C---:B------:R-:W-:Y:S01]  /*45d0*/  FADD.FTZ R12, |R18|.reuse, -RZ ;  /* 0x800000ff120c7221 */ /* 0x040fe20000010200 */
[----:B------:R-:W-:-:S13]  /*45e0*/  FSETP.GEU.FTZ.AND P0, PT, |R18|, |R3|, PT ;  /* 0x400000031200720b */ /* 0x000fda0003f1e200 */
        /* <DEDUP_REMOVED lines=23> */
.L_x_18676:
[----:B------:R-:W-:Y:S05]  /*4760*/  BSYNC.RECONVERGENT B2 ;  /* 0x0000000000027941 */ /* 0x000fea0003800200 */
.L_x_18675:
[----:B------:R-:W-:Y:S01]  /*4770*/  FFMA.FTZ R12, -R7, R11, R12 ;  /* 0x0000000b070c7223 */ /* 0x000fe2000001010c */
[----:B------:R-:W-:Y:S06]  /*4780*/  BRA `(.L_x_18673) ;  /* 0x0000000000707947 */ /* 0x000fec0003800000 */
.L_x_18674:
        /* <DEDUP_REMOVED lines=12> */
.L_x_18679:
        /* <DEDUP_REMOVED lines=13> */
.L_x_18678:
[----:B------:R-:W-:Y:S05]  /*4920*/  BSYNC.RECONVERGENT B2 ;  /* 0x0000000000027941 */ /* 0x000fea0003800200 */
.L_x_18677:
[----:B------:R-:W-:-:S04]  /*4930*/  FMUL.FTZ R12, R12, 1.1920928955078125e-07 ;  /* 0x340000000c0c7820 */ /* 0x000fc80000410000 */
[----:B------:R-:W-:-:S07]  /*4940*/  FMUL.FTZ R12, R11, R12 ;  /* 0x0000000c0b0c7220 */ /* 0x000fce0000410000 */
.L_x_18673:
[----:B------:R-:W-:Y:S05]  /*4950*/  BSYNC.RECONVERGENT B0 ;  /* 0x0000000000007941 */ /* 0x000fea0003800200 */
.L_x_18672:
[----:B------:R-:W2:Y:S01]  /*4960*/  LDC R13, c[0x0][0x38c] ;  /* 0x0000e300ff0d7b82 */ /* 0x000ea20000000800 */
[C---:B------:R-:W-:Y:S02]  /*4970*/  FSETP.NAN.FTZ.AND P0, PT, |R12|.reuse, |R12|, PT ;  /* 0x4000000c0c00720b */ /* 0x040fe40003f18200 */
[C---:B------:R-:W-:Y:S02]  /*4980*/  LOP3.LUT R11, R12.reuse, 0x80000000, R18, 0xb8, !PT ;  /* 0x800000000c0b7812 */ /* 0x040fe400078eb812 */
        /* <DEDUP_REMOVED lines=9> */
[----:B------:R-:W-:Y:S05]  /*4a20*/  @!P0 BRA `(.L_x_18680) ;  /* 0x0000000000288947 */ /* 0x000fea0003800000 */
        /* <DEDUP_REMOVED lines=10> */
.L_x_18680:
[----:B------:R-:W-:-:S05]  /*4ad0*/  FMUL.FTZ R18, R18, R13 ;  /* 0x0000000d12127220 */ /* 0x000fca0000410000 */
[----:B------:R-:W-:-:S04]  /*4ae0*/  LOP3.LUT R18, RZ, 0x80000000, R18, 0xb8, !PT ;  /* 0x80000000ff127812 */ /* 0x000fc800078eb812 */
[----:B------:R-:W-:-:S04]  /*4af0*/  F2FP.BF16.F32.PACK_AB R18, RZ, R18 ;  /* 0x00000012ff12723e */ /* 0x000fc800000010ff */
[----:B------:R-:W-:-:S07]  /*4b00*/  PRMT R11, R18, 0x7610, R11 ;  /* 0x00007610120b7816 */ /* 0x000fce000000000b */
.L_x_18671:
[----:B------:R-:W-:Y:S05]  /*4b10*/  BSYNC.RECONVERGENT B1 ;  /* 0x0000000000017941 */ /* 0x000fea0003800200 */
.L_x_18670:
[----:B------:R-:W-:Y:S01]  /*4b20*/  VIADD R23, R25, 0x80 ;  /* 0x0000008019177836 */ /* 0x000fe20000000000 */
[----:B------:R-:W-:Y:S04]  /*4b30*/  BSSY.RECONVERGENT B1, `(.L_x_18681) ;  /* 0x0000058000017945 */ /* 0x000fe80003800200 */
[----:B------:R-:W-:-:S13]  /*4b40*/  ISETP.GE.AND P0, PT, R23, R16, PT ;  /* 0x000000101700720c */ /* 0x000fda0003f06270 */
        /* <DEDUP_REMOVED lines=25> */
.L_x_18688:
[----:B------:R-:W-:Y:S01]  /*4ce0*/  FSETP.GEU.FTZ.AND P0, PT, R18, -R7, PT ;  /* 0x800000071200720b */ /* 0x000fe20003f1e000 */
[----:B------:R-:W-:-:S12]  /*4cf0*/  FADD.FTZ R13, R13, -1 ;  /* 0xbf8000000d0d7421 */ /* 0x000fd80000010000 */
[----:B------:R-:W-:-:S07]  /*4d00*/  @!P0 FADD.FTZ R13, R13, -1 ;  /* 0xbf8000000d0d8421 */ /* 0x000fce0000010000 */
.L_x_18687:
[----:B------:R-:W-:Y:S05]  /*4d10*/  BSYNC.RECONVERGENT B2 ;  /* 0x0000000000027941 */ /* 0x000fea0003800200 */
.L_x_18686:
[----:B------:R-:W-:Y:S01]  /*4d20*/  FFMA.FTZ R14, -R7, R13, R14 ;  /* 0x0000000d070e7223 */ /* 0x000fe2000001010e */
[----:B------:R-:W-:Y:S06]  /*4d30*/  BRA `(.L_x_18684) ;  /* 0x0000000000707947 */ /* 0x000fec0003800000 */
.L_x_18685:
        /* <DEDUP_REMOVED lines=12> */
.L_x_18691:
        /* <DEDUP_REMOVED lines=13> */
.L_x_18690:
[----:B------:R-:W-:Y:S05]  /*4ed0*/  BSYNC.RECONVERGENT B2 ;  /* 0x0000000000027941 */ /* 0x000fea0003800200 */
.L_x_18689:
[----:B------:R-:W-:-:S04]  /*4ee0*/  FMUL.FTZ R14, R14, 1.1920928955078125e-07 ;  /* 0x340000000e0e7820 */ /* 0x000fc80000410000 */
[----:B------:R-:W-:-:S07]  /*4ef0*/  FMUL.FTZ R14, R13, R14 ;  /* 0x0000000e0d0e7220 */ /* 0x000fce0000410000 */
.L_x_18684:
[----:B------:R-:W-:Y:S05]  /*4f00*/  BSYNC.RECONVERGENT B0 ;  /* 0x0000000000007941 */ /* 0x000fea0003800200 */
.L_x_18683:
[C---:B------:R-:W-:Y:S01]  /*4f10*/  FSETP.NAN.FTZ.AND P0, PT, |R14|.reuse, |R14|, PT ;  /* 0x4000000e0e00720b */ /* 0x040fe20003f18200 */
[----:B------:R-:W2:Y:S01]  /*4f20*/  LDCU UR4, c[0x0][0x38c] ;  /* 0x00007180ff0477ac */ /* 0x000ea20008000800 */
[C---:B------:R-:W-:Y:S02]  /*4f30*/  LOP3.LUT R13, R14.reuse, 0x80000000, R12, 0xb8, !PT ;  /* 0x800000000e0d7812 */ /* 0x040fe400078eb80c */
[----:B------:R-:W-:Y:S02]  /*4f40*/  FSETP.GEU.FTZ.AND P2, PT, R3, RZ, PT ;  /* 0x000000ff0300720b */ /* 0x000fe40003f5e000 */
[----:B------:R-:W-:-:S04]  /*4f50*/  FSEL R13, R14, R13, P0 ;  /* 0x0000000d0e0d7208 */ /* 0x000fc80000000000 */
[C---:B------:R-:W-:Y:S02]  /*4f60*/  FSETP.NEU.FTZ.AND P1, PT, R13.reuse, RZ, PT ;  /* 0x000000ff0d00720b */ /* 0x040fe40003f3d000 */
[----:B------:R-:W-:Y:S01]  /*4f70*/  FSETP.GEU.FTZ.AND P0, PT, R13, RZ, PT ;  /* 0x000000ff0d00720b */ /* 0x000fe20003f1e000 */
[----:B------:R-:W-:-:S03]  /*4f80*/  FADD.FTZ R13, R12, -R13 ;  /* 0x8000000d0c0d7221 */ /* 0x000fc60000010000 */
[----:B------:R-:W-:Y:S01]  /*4f90*/  PLOP3.LUT P0, PT, P1, P2, P0, 0x9f, 0x0 ;  /* 0x000000000000781c */ /* 0x000fe20000f05307 */
[----:B--2---:R-:W-:-:S12]  /*4fa0*/  FMUL.FTZ R13, R13, UR4 ;  /* 0x000000040d0d7c20 */ /* 0x004fd80008410000 */
[----:B------:R-:W-:-:S05]  /*4fb0*/  @!P0 FADD.FTZ R13, R13, -1 ;  /* 0xbf8000000d0d8421 */ /* 0x000fca0000010000 */
[----:B------:R-:W-:-:S13]  /*4fc0*/  FSETP.NEU.FTZ.AND P0, PT, R13, RZ, PT ;  /* 0x000000ff0d00720b */ /* 0x000fda0003f1d000 */
[----:B------:R-:W-:-:S05]  /*4fd0*/  @!P0 FMUL.FTZ R12, R12, UR4 ;  /* 0x000000040c0c8c20 */ /* 0x000fca0008410000 */
[----:B------:R-:W-:-:S04]  /*4fe0*/  @!P0 LOP3.LUT R12, RZ, 0x80000000, R12, 0xb8, !PT ;  /* 0x80000000ff0c8812 */ /* 0x000fc800078eb80c */
[----:B------:R-:W-:-:S04]  /*4ff0*/  @!P0 F2FP.BF16.F32.PACK_AB R12, RZ, R12 ;  /* 0x0000000cff0c823e */ /* 0x000fc800000010ff */
[----:B------:R-:W-:Y:S01]  /*5000*/  @!P0 PRMT R22, R12, 0x7610, R22 ;  /* 0x000076100c168816 */ /* 0x000fe20000000016 */
[----:B------:R-:W-:Y:S06]  /*5010*/  @!P0 BRA `(.L_x_18682) ;  /* 0x0000000000248947 */ /* 0x000fec0003800000 */
[----:B------:R-:W2:Y:S08]  /*5020*/  FRND.FTZ.FLOOR R12, R13 ;  /* 0x0000000d000c7307 */ /* 0x000eb00000215000 */
[----:B--2---:R-:W2:Y:S02]  /*5030*/  F2F.BF16.F32 R12, R12 ;  /* 0x0000000c000c7304 */ /* 0x004ea40000202000 */
[C---:B--2---:R-:W-:Y:S01]  /*5040*/  IMAD.U32 R18, R12.reuse, 0x10000, RZ ;  /* 0x000100000c127824 */ /* 0x044fe200078e00ff */
[----:B------:R-:W-:-:S03]  /*5050*/  PRMT R22, R12, 0x7610, R22 ;  /* 0x000076100c167816 */ /* 0x000fc60000000016 */
[----:B------:R-:W-:-:S05]  /*5060*/  FADD.FTZ R14, -R18, R13 ;  /* 0x0000000d120e7221 */ /* 0x000fca0000010100 */
[----:B------:R-:W-:-:S13]  /*5070*/  FSETP.GT.FTZ.AND P0, PT, R14, 0.5, PT ;  /* 0x3f0000000e00780b */ /* 0x000fda0003f14000 */
[----:B------:R-:W-:-:S05]  /*5080*/  @P0 FADD.FTZ R14, R18, 1 ;  /* 0x3f800000120e0421 */ /* 0x000fca0000010000 */
[----:B------:R-:W-:-:S04]  /*5090*/  @P0 F2FP.BF16.F32.PACK_AB R14, RZ, R14 ;  /* 0x0000000eff0e023e */ /* 0x000fc800000010ff */
[----:B------:R-:W-:-:S07]  /*50a0*/  @P0 PRMT R22, R14, 0x7610, R22 ;  /* 0x000076100e160816 */ /* 0x000fce0000000016 */
.L_x_18682:
[----:B------:R-:W-:Y:S05]  /*50b0*/  BSYNC.RECONVERGENT B1 ;  /* 0x0000000000017941 */ /* 0x000fea0003800200 */
.L_x_18681:
        /* <DEDUP_REMOVED lines=28> */
.L_x_18699:
[----:B------:R-:W-:Y:S01]  /*5280*/  FSETP.GEU.FTZ.AND P0, PT, R18, -R7, PT ;  /* 0x800000071200720b */ /* 0x000fe20003f1e000 */
[----:B------:R-:W-:-:S12]  /*5290*/  FADD.FTZ R13, R13, -1 ;  /* 0xbf8000000d0d7421 */ /* 0x000fd80000010000 */
[----:B------:R-:W-:-:S07]  /*52a0*/  @!P0 FADD.FTZ R13, R13, -1 ;  /* 0xbf8000000d0d8421 */ /* 0x000fce0000010000 */
.L_x_18698:
[----:B------:R-:W-:Y:S05]  /*52b0*/  BSYNC.RECONVERGENT B2 ;  /* 0x0000000000027941 */ /* 0x000fea0003800200 */
.L_x_18697:
[----:B------:R-:W-:Y:S01]  /*52c0*/  FFMA.FTZ R14, -R7, R13, R14 ;  /* 0x0000000d070e7223 */ /* 0x000fe2000001010e */
[----:B------:R-:W-:Y:S06]  /*52d0*/  BRA `(.L_x_18695) ;  /* 0x0000000000707947 */ /* 0x000fec0003800000 */
.L_x_18696:
        /* <DEDUP_REMOVED lines=12> */
.L_x_18702:
        /* <DEDUP_REMOVED lines=13> */
.L_x_18701:
[----:B------:R-:W-:Y:S05]  /*5470*/  BSYNC.RECONVERGENT B2 ;  /* 0x0000000000027941 */ /* 0x000fea0003800200 */
.L_x_18700:
[----:B------:R-:W-:-:S04]  /*5480*/  FMUL.FTZ R14, R14, 1.1920928955078125e-07 ;  /* 0x340000000e0e7820 */ /* 0x000fc80000410000 */
[----:B------:R-:W-:-:S07]  /*5490*/  FMUL.FTZ R14, R13, R14 ;  /* 0x0000000e0d0e7220 */ /* 0x000fce0000410000 */
.L_x_18695:
[----:B------:R-:W-:Y:S05]  /*54a0*/  BSYNC.RECONVERGENT B0 ;  /* 0x0000000000007941 */ /* 0x000fea0003800200 */
.L_x_18694:
        /* <DEDUP_REMOVED lines=26> */
.L_x_18693:
[----:B------:R-:W-:Y:S05]  /*5650*/  BSYNC.RECONVERGENT B1 ;  /* 0x0000000000017941 */ /* 0x000fea0003800200 */
.L_x_18692:
        /* <DEDUP_REMOVED lines=28> */
.L_x_18710:
[----:B------:R-:W-:Y:S01]  /*5820*/  FSETP.GEU.FTZ.AND P0, PT, R6, -R7, PT ;  /* 0x800000070600720b */ /* 0x000fe20003f1e000 */
[----:B------:R-:W-:-:S12]  /*5830*/  FADD.FTZ R0, R0, -1 ;  /* 0xbf80000000007421 */ /* 0x000fd80000010000 */
[----:B------:R-:W-:-:S07]  /*5840*/  @!P0 FADD.FTZ R0, R0, -1 ;  /* 0xbf80000000008421 */ /* 0x000fce0000010000 */
.L_x_18709:
[----:B------:R-:W-:Y:S05]  /*5850*/  BSYNC.RECONVERGENT B2 ;  /* 0x0000000000027941 */ /* 0x000fea0003800200 */
.L_x_18708:
[----:B------:R-:W-:Y:S01]  /*5860*/  FFMA.FTZ R12, -R7, R0, R12 ;  /* 0x00000000070c7223 */ /* 0x000fe2000001010c */
[----:B------:R-:W-:Y:S06]  /*5870*/  BRA `(.L_x_18706) ;  /* 0x0000000000707947 */ /* 0x000fec0003800000 */
.L_x_18707:
        /* <DEDUP_REMOVED lines=12> */
.L_x_18713:
        /* <DEDUP_REMOVED lines=13> */
.L_x_18712:
[----:B------:R-:W-:Y:S05]  /*5a10*/  BSYNC.RECONVERGENT B2 ;  /* 0x0000000000027941 */ /* 0x000fea0003800200 */
.L_x_18711:
[----:B0-----:R-:W-:-:S04]  /*5a20*/  FMUL.FTZ R5, R12, 1.1920928955078125e-07 ;  /* 0x340000000c057820 */ /* 0x001fc80000410000 */
[----:B------:R-:W-:-:S07]  /*5a30*/  FMUL.FTZ R12, R10, R5 ;  /* 0x000000050a0c7220 */ /* 0x000fce0000410000 */
.L_x_18706:
[----:B------:R-:W-:Y:S05]  /*5a40*/  BSYNC.RECONVERGENT B0 ;  /* 0x0000000000007941 */ /* 0x000fea0003800200 */
.L_x_18705:
[C---:B------:R-:W-:Y:S01]  /*5a50*/  FSETP.NAN.FTZ.AND P0, PT, |R12|.reuse, |R12|, PT ;  /* 0x4000000c0c00720b */ /* 0x040fe20003f18200 */
[----:B------:R-:W2:Y:S01]  /*5a60*/  LDCU UR4, c[0x0][0x38c] ;  /* 0x00007180ff0477ac */ /* 0x000ea20008000800 */
[C---:B0-----:R-:W-:Y:S02]  /*5a70*/  LOP3.LUT R5, R12.reuse, 0x80000000, R4, 0xb8, !PT ;  /* 0x800000000c057812 */ /* 0x041fe400078eb804 */
        /* <DEDUP_REMOVED lines=20> */
[----:B------:R-:W-:-:S05]  /*5bc0*/  @P0 FADD.FTZ R3, R4, 1 ;  /* 0x3f80000004030421 */ /* 0x000fca0000010000 */
[----:B------:R-:W-:-:S04]  /*5bd0*/  @P0 F2FP.BF16.F32.PACK_AB R3, RZ, R3 ;  /* 0x00000003ff03023e */ /* 0x000fc800000010ff */
[----:B------:R-:W-:-:S07]  /*5be0*/  @P0 PRMT R18, R3, 0x7610, R18 ;  /* 0x0000761003120816 */ /* 0x000fce0000000012 */
.L_x_18704:
[----:B------:R-:W-:Y:S05]  /*5bf0*/  BSYNC.RECONVERGENT B1 ;  /* 0x0000000000017941 */ /* 0x000fea0003800200 */
.L_x_18703:
[----:B-----5:R-:W2:Y:S01]  /*5c00*/  LDC.U8 R19, c[0x0][0x3b4] ;  /* 0x0000ed00ff137b82 */ /* 0x020ea20000000000 */
[----:B------:R-:W-:Y:S01]  /*5c10*/  ISETP.GE.AND P0, PT, R25, R16, PT ;  /* 0x000000101900720c */ /* 0x000fe20003f06270 */
[----:B------:R-:W-:Y:S04]  /*5c20*/  BSSY.RECONVERGENT B7, `(.L_x_18714) ;  /* 0x0000302000077945 */ /* 0x000fe80003800200 */
[----:B------:R-:W-:Y:S08]  /*5c30*/  BSSY.RELIABLE B6, `(.L_x_18715) ;  /* 0x000020a000067945 */ /* 0x000ff00003800100 */
[----:B------:R-:W-:Y:S05]  /*5c40*/  @P0 BRA `(.L_x_18716) ;  /* 0x0000002000140947 */ /* 0x000fea0003800000 */
[----:B------:R-:W3:Y:S01]  /*5c50*/  LDCU UR4, c[0x0][0x3b8] ;  /* 0x00007700ff0477ac */ /* 0x000ee20008000800 */
[----:B------:R-:W4:Y:S01]  /*5c60*/  LDC.64 R8, c[0x0][0x398] ;  /* 0x0000e600ff087b82 */ /* 0x000f220000000a00 */
[----:B------:R-:W-:Y:S01]  /*5c70*/  IMAD R0, R2, 0x200, R25 ;  /* 0x0000020002007824 */ /* 0x000fe200078e0219 */
[----:B--2---:R-:W-:-:S03]  /*5c80*/  PRMT R4, R19, 0x9910, RZ ;  /* 0x0000991013047816 */ /* 0x004fc600000000ff */
[----:B---3--:R-:W-:Y:S02]  /*5c90*/  IMAD R3, R0, UR4, RZ ;  /* 0x0000000400037c24 */ /* 0x008fe4000f8e02ff */
        /* <DEDUP_REMOVED lines=15> */
[----:B------:R-:W2:Y:S02]  /*5d90*/  F2I.FTZ.TRUNC.NTZ R11, R11 ;  /* 0x0000000b000b7305 */ /* 0x000ea4000021f100 */
[----:B--2---:R2:W-:Y:S01]  /*5da0*/  STG.E.U8 desc[UR36][R8.64], R11 ;  /* 0x0000000b08007986 */ /* 0x0045e2000c101124 */
[----:B------:R-:W-:Y:S05]  /*5db0*/  BRA `(.L_x_18722) ;  /* 0x0000000c00d47947 */ /* 0x000fea0003800000 */
.L_x_18720:
[----:B0-----:R-:W-:Y:S02]  /*5dc0*/  IMAD.U32 R5, R11, 0x10000, RZ ;  /* 0x000100000b057824 */ /* 0x001fe400078e00ff */
[----:B------:R-:W-:-:S04]  /*5dd0*/  IMAD.MOV.U32 R25, RZ, RZ, R23 ;  /* 0x000000ffff197224 */ /* 0x000fc800078e0017 */
[----:B------:R-:W0:Y:S02]  /*5de0*/  F2I.S64.TRUNC R4, R5 ;  /* 0x0000000500047311 */ /* 0x000e24000020d900 */
[----:B0-----:R0:W-:Y:S01]  /*5df0*/  STG.E.U8 desc[UR36][R8.64], R4 ;  /* 0x0000000408007986 */ /* 0x0011e2000c101124 */
[----:B------:R-:W-:Y:S05]  /*5e00*/  BRA `(.L_x_18722) ;  /* 0x0000000c00c07947 */ /* 0x000fea0003800000 */
.L_x_18719:
        /* <DEDUP_REMOVED lines=8> */
[----:B0-----:R-:W0:Y:S02]  /*5e90*/  F2I.S64.TRUNC R4, R4 ;  /* 0x0000000400047311 */ /* 0x001e24000020d900 */
[----:B0-----:R0:W-:Y:S01]  /*5ea0*/  STG.E.64 desc[UR36][R8.64], R4 ;  /* 0x0000000408007986 */ /* 0x0011e2000c101b24 */
[----:B------:R-:W-:Y:S05]  /*5eb0*/  BRA `(.L_x_18722) ;  /* 0x0000000c00947947 */ /* 0x000fea0003800000 */
.L_x_18724:
[----:B------:R-:W-:Y:S02]  /*5ec0*/  IMAD.U32 R11, R11, 0x10000, RZ ;  /* 0x000100000b0b7824 */ /* 0x000fe400078e00ff */
[----:B------:R-:W-:-:S04]  /*5ed0*/  IMAD.MOV.U32 R25, RZ, RZ, R23 ;  /* 0x000000ffff197224 */ /* 0x000fc800078e0017 */
[----:B------:R-:W2:Y:S02]  /*5ee0*/  F2I.FTZ.TRUNC.NTZ R11, R11 ;  /* 0x0000000b000b7305 */ /* 0x000ea4000021f100 */
[----:B--2---:R2:W-:Y:S01]  /*5ef0*/  STG.E desc[UR36][R8.64], R11 ;  /* 0x0000000b08007986 */ /* 0x0045e2000c101924 */
[----:B------:R-:W-:Y:S05]  /*5f00*/  BRA `(.L_x_18722) ;  /* 0x0000000c00807947 */ /* 0x000fea0003800000 */
.L_x_18723:
[----:B------:R-:W-:Y:S02]  /*5f10*/  IMAD.U32 R11, R11, 0x10000, RZ ;  /* 0x000100000b0b7824 */ /* 0x000fe400078e00ff */
[----:B------:R-:W-:-:S04]  /*5f20*/  IMAD.MOV.U32 R25, RZ, RZ, R23 ;  /* 0x000000ffff197224 */ /* 0x000fc800078e0017 */
[----:B------:R-:W2:Y:S02]  /*5f30*/  F2I.FTZ.TRUNC.NTZ R11, R11 ;  /* 0x0000000b000b7305 */ /* 0x000ea4000021f100 */
[----:B--2---:R2:W-:Y:S01]  /*5f40*/  STG.E.U16 desc[UR36][R8.64], R11 ;  /* 0x0000000b08007986 */ /* 0x0045e2000c101524 */
[----:B------:R-:W-:Y:S05]  /*5f50*/  BRA `(.L_x_18722) ;  /* 0x0000000c006c7947 */ /* 0x000fea0003800000 */
.L_x_18718:
        /* <DEDUP_REMOVED lines=10> */
.L_x_18726:
[----:B------:R-:W-:Y:S02]  /*6000*/  IMAD.U32 R0, R11, 0x10000, RZ ;  /* 0x000100000b007824 */ /* 0x000fe400078e00ff */
[----:B------:R-:W-:-:S03]  /*6010*/  IMAD.MOV.U32 R25, RZ, RZ, R23 ;  /* 0x000000ffff197224 */ /* 0x000fc600078e0017 */
[----:B------:R-:W-:-:S05]  /*6020*/  F2FP.F16.F32.PACK_AB R0, RZ, R0 ;  /* 0x00000000ff00723e */ /* 0x000fca00000000ff */
[----:B------:R2:W-:Y:S01]  /*6030*/  STG.E.U16 desc[UR36][R8.64], R0 ;  /* 0x0000000008007986 */ /* 0x0005e2000c101524 */
[----:B------:R-:W-:Y:S05]  /*6040*/  BRA `(.L_x_18722) ;  /* 0x0000000c00307947 */ /* 0x000fea0003800000 */
.L_x_18725:
[----:B------:R-:W-:-:S13]  /*6050*/  ISETP.NE.AND P0, PT, R0, 0x7, PT ;  /* 0x000000070000780c */ /* 0x000fda0003f05270 */
[----:B------:R-:W-:Y:S05]  /*6060*/  @!P0 BRA `(.L_x_18727) ;  /* 0x00000000003c8947 */ /* 0x000fea0003800000 */
[----:B------:R-:W-:-:S13]  /*6070*/  ISETP.NE.AND P0, PT, R0, 0x8, PT ;  /* 0x000000080000780c */ /* 0x000fda0003f05270 */
[----:B------:R-:W-:Y:S05]  /*6080*/  @!P0 BRA `(.L_x_18728) ;  /* 0x00000000001c8947 */ /* 0x000fea0003800000 */
[----:B------:R-:W-:-:S13]  /*6090*/  ISETP.NE.AND P0, PT, R0, 0x9, PT ;  /* 0x000000090000780c */ /* 0x000fda0003f05270 */
[----:B------:R-:W-:Y:S05]  /*60a0*/  @P0 BRA `(.L_x_18721) ;  /* 0x0000000800680947 */ /* 0x000fea0003800000 */
[----:B------:R-:W-:Y:S02]  /*60b0*/  IMAD.U32 R4, R11, 0x10000, RZ ;  /* 0x000100000b047824 */ /* 0x000fe400078e00ff */
[----:B0-----:R-:W-:Y:S02]  /*60c0*/  IMAD.MOV.U32 R5, RZ, RZ, RZ ;  /* 0x000000ffff057224 */ /* 0x001fe400078e00ff */
[----:B------:R-:W-:-:S03]  /*60d0*/  IMAD.MOV.U32 R25, RZ, RZ, R23 ;  /* 0x000000ffff197224 */ /* 0x000fc600078e0017 */
[----:B------:R0:W-:Y:S01]  /*60e0*/  STG.E.64 desc[UR36][R8.64], R4 ;  /* 0x0000000408007986 */ /* 0x0001e2000c101b24 */
[----:B------:R-:W-:Y:S05]  /*60f0*/  BRA `(.L_x_18722) ;  /* 0x0000000c00047947 */ /* 0x000fea0003800000 */
.L_x_18728:
[----:B------:R-:W-:Y:S02]  /*6100*/  IMAD.U32 R11, R11, 0x10000, RZ ;  /* 0x000100000b0b7824 */ /* 0x000fe400078e00ff */
[----:B------:R-:W-:-:S03]  /*6110*/  IMAD.MOV.U32 R25, RZ, RZ, R23 ;  /* 0x000000ffff197224 */ /* 0x000fc600078e0017 */
[----:B------:R-:W-:-:S04]  /*6120*/  F2FP.F16.F32.PACK_AB R3, RZ, R11 ;  /* 0x0000000bff03723e */ /* 0x000fc800000000ff */
[----:B------:R-:W-:-:S05]  /*6130*/  PRMT R3, R3, 0x5410, RZ ;  /* 0x0000541003037816 */ /* 0x000fca00000000ff */
[----:B------:R2:W-:Y:S01]  /*6140*/  STG.E desc[UR36][R8.64], R3 ;  /* 0x0000000308007986 */ /* 0x0005e2000c101924 */
[----:B------:R-:W-:Y:S05]  /*6150*/  BRA `(.L_x_18722) ;  /* 0x0000000800ec7947 */ /* 0x000fea0003800000 */
.L_x_18727:
[----:B------:R-:W-:Y:S02]  /*6160*/  IMAD.U32 R4, R11, 0x10000, RZ ;  /* 0x000100000b047824 */ /* 0x000fe400078e00ff */
[----:B------:R-:W-:Y:S02]  /*6170*/  IMAD.MOV.U32 R25, RZ, RZ, R23 ;  /* 0x000000ffff197224 */ /* 0x000fe400078e0017 */
[----:B------:R-:W-:-:S06]  /*6180*/  FMUL.FTZ R4, R4, 1 ;  /* 0x3f80000004047820 */ /* 0x000fcc0000410000 */
[----:B0-----:R-:W0:Y:S02]  /*6190*/  F2F.F64.F32 R4, R4 ;  /* 0x0000000400047310 */ /* 0x001e240000201800 */
[----:B0-----:R0:W-:Y:S01]  /*61a0*/  STG.E.64 desc[UR36][R8.64], R4 ;  /* 0x0000000408007986 */ /* 0x0011e2000c101b24 */
[----:B------:R-:W-:Y:S05]  /*61b0*/  BRA `(.L_x_18722) ;  /* 0x0000000800d47947 */ /* 0x000fea0003800000 */
.L_x_18717:
        /* <DEDUP_REMOVED lines=14> */
.L_x_18731:
[----:B------:R-:W-:Y:S01]  /*62a0*/  IMAD.U32 R11, R11, 0x10000, RZ ;  /* 0x000100000b0b7824 */ /* 0x000fe200078e00ff */
[----:B-1----:R-:W-:Y:S01]  /*62b0*/  CS2R R6, SRZ ;  /* 0x0000000000067805 */ /* 0x002fe2000001ff00 */
[----:B------:R-:W-:Y:S02]  /*62c0*/  IMAD.MOV.U32 R25, RZ, RZ, R23 ;  /* 0x000000ffff197224 */ /* 0x000fe400078e0017 */
[----:B------:R-:W-:-:S06]  /*62d0*/  FMUL.FTZ R4, R11, 1 ;  /* 0x3f8000000b047820 */ /* 0x000fcc0000410000 */
[----:B0-----:R-:W0:Y:S02]  /*62e0*/  F2F.F64.F32 R4, R4 ;  /* 0x0000000400047310 */ /* 0x001e240000201800 */
[----:B0-----:R0:W-:Y:S01]  /*62f0*/  STG.E.128 desc[UR36][R8.64], R4 ;  /* 0x0000000408007986 */ /* 0x0011e2000c101d24 */
[----:B------:R-:W-:Y:S05]  /*6300*/  BRA `(.L_x_18722) ;  /* 0x0000000800807947 */ /* 0x000fea0003800000 */
.L_x_18730:
[----:B------:R-:W-:-:S13]  /*6310*/  ISETP.NE.AND P0, PT, R0, 0xf, PT ;  /* 0x0000000f0000780c */ /* 0x000fda0003f05270 */
[----:B------:R-:W-:Y:S05]  /*6320*/  @!P0 BRA `(.L_x_18732) ;  /* 0x0000000000a88947 */ /* 0x000fea0003800000 */
[----:B------:R-:W-:-:S13]  /*6330*/  ISETP.NE.AND P0, PT, R0, 0x17, PT ;  /* 0x000000170000780c */ /* 0x000fda0003f05270 */
[----:B------:R-:W-:Y:S05]  /*6340*/  @!P0 BRA `(.L_x_18733) ;  /* 0x0000000000508947 */ /* 0x000fea0003800000 */
[----:B------:R-:W-:-:S13]  /*6350*/  ISETP.NE.AND P0, PT, R0, 0x18, PT ;  /* 0x000000180000780c */ /* 0x000fda0003f05270 */
[----:B------:R-:W-:Y:S05]  /*6360*/  @P0 BRA `(.L_x_18721) ;  /* 0x0000000400b80947 */ /* 0x000fea0003800000 */
[----:B-1----:R-:W-:Y:S01]  /*6370*/  IMAD.U32 R6, R11, 0x10000, RZ ;  /* 0x000100000b067824 */ /* 0x002fe200078e00ff */
[----:B------:R-:W-:Y:S01]  /*6380*/  BSSY.RECONVERGENT B0, `(.L_x_18734) ;  /* 0x000000c000007945 */ /* 0x000fe20003800200 */
[----:B------:R-:W-:-:S03]  /*6390*/  IMAD.MOV.U32 R0, RZ, RZ, 0x7f ;  /* 0x0000007fff007424 */ /* 0x000fc600078e00ff */
[----:B------:R-:W-:Y:S02]  /*63a0*/  LOP3.LUT R4, R6, 0x7fffffff, RZ, 0xc0, !PT ;  /* 0x7fffffff06047812 */ /* 0x000fe400078ec0ff */
[----:B0-----:R-:W-:Y:S02]  /*63b0*/  SHF.R.U32.HI R5, RZ, 0x18, R6 ;  /* 0x00000018ff057819 */ /* 0x001fe40000011606 */
        /* <DEDUP_REMOVED lines=8> */
.L_x_18735:
[----:B------:R-:W-:Y:S05]  /*6440*/  BSYNC.RECONVERGENT B0 ;  /* 0x0000000000007941 */ /* 0x000fea0003800200 */
.L_x_18734:
[----:B------:R-:W-:Y:S01]  /*6450*/  LOP3.LUT R5, R0, 0x80, R5, 0xf8, !PT ;  /* 0x0000008000057812 */ /* 0x000fe200078ef805 */
[----:B------:R-:W-:-:S04]  /*6460*/  IMAD.MOV.U32 R25, RZ, RZ, R23 ;  /* 0x000000ffff197224 */ /* 0x000fc800078e0017 */
[----:B------:R4:W-:Y:S01]  /*6470*/  STG.E.U8 desc[UR36][R8.64], R5 ;  /* 0x0000000508007986 */ /* 0x0009e2000c101124 */
[----:B------:R-:W-:Y:S05]  /*6480*/  BRA `(.L_x_18722) ;  /* 0x0000000800207947 */ /* 0x000fea0003800000 */
.L_x_18733:
[----:B-1----:R-:W-:Y:S01]  /*6490*/  IMAD.U32 R6, R11, 0x10000, RZ ;  /* 0x000100000b067824 */ /* 0x002fe200078e00ff */
[----:B------:R-:W-:Y:S04]  /*64a0*/  BSSY.RECONVERGENT B0, `(.L_x_18736) ;  /* 0x000000e000007945 */ /* 0x000fe80003800200 */
[----:B------:R-:W-:Y:S02]  /*64b0*/  LOP3.LUT R4, R6, 0x7fffffff, RZ, 0xc0, !PT ;  /* 0x7fffffff06047812 */ /* 0x000fe400078ec0ff */
[----:B0-----:R-:W-:Y:S02]  /*64c0*/  SHF.R.U32.HI R5, RZ, 0x18, R6 ;  /* 0x00000018ff057819 */ /* 0x001fe40000011606 */
        /* <DEDUP_REMOVED lines=11> */
.L_x_18737:
[----:B------:R-:W-:Y:S05]  /*6580*/  BSYNC.RECONVERGENT B0 ;  /* 0x0000000000007941 */ /* 0x000fea0003800200 */
.L_x_18736:
[----:B------:R-:W-:Y:S01]  /*6590*/  LOP3.LUT R5, R0, 0x80, R5, 0xf8, !PT ;  /* 0x0000008000057812 */ /* 0x000fe200078ef805 */
[----:B------:R-:W-:-:S04]  /*65a0*/  IMAD.MOV.U32 R25, RZ, RZ, R23 ;  /* 0x000000ffff197224 */ /* 0x000fc800078e0017 */
[----:B------:R3:W-:Y:S01]  /*65b0*/  STG.E.U8 desc[UR36][R8.64], R5 ;  /* 0x0000000508007986 */ /* 0x0007e2000c101124 */
[----:B------:R-:W-:Y:S05]  /*65c0*/  BRA `(.L_x_18722) ;  /* 0x0000000400d07947 */ /* 0x000fea0003800000 */
.L_x_18732:
[----:B------:R2:W-:Y:S01]  /*65d0*/  STG.E.U16 desc[UR36][R8.64], R11 ;  /* 0x0000000b08007986 */ /* 0x0005e2000c101524 */
[----:B------:R-:W-:Y:S01]  /*65e0*/  IMAD.MOV.U32 R25, RZ, RZ, R23 ;  /* 0x000000ffff197224 */ /* 0x000fe200078e0017 */
[----:B------:R-:W-:Y:S06]  /*65f0*/  BRA `(.L_x_18722) ;  /* 0x0000000400c47947 */ /* 0x000fec0003800000 */
.L_x_18729:
        /* <DEDUP_REMOVED lines=10> */
[----:B------:R-:W2:Y:S02]  /*66a0*/  F2I.FTZ.U32.TRUNC.NTZ R3, R3 ;  /* 0x0000000300037305 */ /* 0x000ea4000021f000 */
[----:B--2---:R2:W-:Y:S01]  /*66b0*/  STG.E.U16 desc[UR36][R8.64], R3 ;  /* 0x0000000308007986 */ /* 0x0045e2000c101524 */
[----:B------:R-:W-:Y:S05]  /*66c0*/  BRA `(.L_x_18722) ;  /* 0x0000000400907947 */ /* 0x000fea0003800000 */
.L_x_18740:
        /* <DEDUP_REMOVED lines=13> */
.L_x_18743:
[----:B------:R-:W-:-:S04]  /*67a0*/  SHF.R.U32.HI R0, RZ, 0x14, R3 ;  /* 0x00000014ff007819 */ /* 0x000fc80000011603 */
[----:B------:R-:W-:-:S04]  /*67b0*/  LOP3.LUT R0, R0, 0x1, RZ, 0xc0, !PT ;  /* 0x0000000100007812 */ /* 0x000fc800078ec0ff */
[----:B------:R-:W-:-:S04]  /*67c0*/  IADD3 R0, PT, PT, R3, 0x487ffff, R0 ;  /* 0x0487ffff03007810 */ /* 0x000fc80007ffe000 */
[----:B------:R-:W-:-:S04]  /*67d0*/  SHF.R.U32.HI R0, RZ, 0x14, R0 ;  /* 0x00000014ff007819 */ /* 0x000fc80000011600 */
[----:B------:R-:W-:-:S07]  /*67e0*/  LOP3.LUT R0, R0, 0xff, RZ, 0xc0, !PT ;  /* 0x000000ff00007812 */ /* 0x000fce00078ec0ff */
.L_x_18744:
[----:B------:R-:W-:-:S04]  /*67f0*/  SHF.R.U32.HI R3, RZ, 0x18, R3 ;  /* 0x00000018ff037819 */ /* 0x000fc80000011603 */
[----:B------:R-:W-:-:S04]  /*6800*/  LOP3.LUT R0, R0, 0x80, R3, 0xf8, !PT ;  /* 0x0000008000007812 */ /* 0x000fc800078ef803 */
[----:B------:R-:W-:-:S07]  /*6810*/  PRMT R4, R0, 0x7610, R4 ;  /* 0x0000761000047816 */ /* 0x000fce0000000004 */
.L_x_18742:
[----:B------:R-:W-:Y:S05]  /*6820*/  BSYNC.RECONVERGENT B0 ;  /* 0x0000000000007941 */ /* 0x000fea0003800200 */
.L_x_18741:
[----:B------:R2:W-:Y:S01]  /*6830*/  STG.E.U8 desc[UR36][R8.64], R4 ;  /* 0x0000000408007986 */ /* 0x0005e2000c101124 */
[----:B------:R-:W-:Y:S01]  /*6840*/  IMAD.MOV.U32 R25, RZ, RZ, R23 ;  /* 0x000000ffff197224 */ /* 0x000fe200078e0017 */
[----:B------:R-:W-:Y:S06]  /*6850*/  BRA `(.L_x_18722) ;  /* 0x00000004002c7947 */ /* 0x000fec0003800000 */
.L_x_18739:
        /* <DEDUP_REMOVED lines=13> */
.L_x_18747:
[----:B------:R-:W-:-:S04]  /*6930*/  SHF.R.U32.HI R0, RZ, 0x15, R3 ;  /* 0x00000015ff007819 */ /* 0x000fc80000011603 */
[----:B------:R-:W-:-:S04]  /*6940*/  LOP3.LUT R0, R0, 0x1, RZ, 0xc0, !PT ;  /* 0x0000000100007812 */ /* 0x000fc800078ec0ff */
[----:B------:R-:W-:-:S04]  /*6950*/  IADD3 R0, PT, PT, R3, 0x88fffff, R0 ;  /* 0x088fffff03007810 */ /* 0x000fc80007ffe000 */
[----:B------:R-:W-:-:S04]  /*6960*/  SHF.R.U32.HI R0, RZ, 0x15, R0 ;  /* 0x00000015ff007819 */ /* 0x000fc80000011600 */
[----:B------:R-:W-:-:S07]  /*6970*/  LOP3.LUT R0, R0, 0xff, RZ, 0xc0, !PT ;  /* 0x000000ff00007812 */ /* 0x000fce00078ec0ff */
.L_x_18748:
[----:B------:R-:W-:-:S04]  /*6980*/  SHF.R.U32.HI R3, RZ, 0x18, R3 ;  /* 0x00000018ff037819 */ /* 0x000fc80000011603 */
[----:B------:R-:W-:-:S04]  /*6990*/  LOP3.LUT R0, R0, 0x80, R3, 0xf8, !PT ;  /* 0x0000008000007812 */ /* 0x000fc800078ef803 */
[----:B------:R-:W-:-:S07]  /*69a0*/  PRMT R4, R0, 0x7610, R4 ;  /* 0x0000761000047816 */ /* 0x000fce0000000004 */
.L_x_18746:
[----:B------:R-:W-:Y:S05]  /*69b0*/  BSYNC.RECONVERGENT B0 ;  /* 0x0000000000007941 */ /* 0x000fea0003800200 */
.L_x_18745:
[----:B------:R2:W-:Y:S01]  /*69c0*/  STG.E.U8 desc[UR36][R8.64], R4 ;  /* 0x0000000408007986 */ /* 0x0005e2000c101124 */
[----:B------:R-:W-:Y:S01]  /*69d0*/  IMAD.MOV.U32 R25, RZ, RZ, R23 ;  /* 0x000000ffff197224 */ /* 0x000fe200078e0017 */
[----:B------:R-:W-:Y:S06]  /*69e0*/  BRA `(.L_x_18722) ;  /* 0x0000000000c87947 */ /* 0x000fec0003800000 */
.L_x_18738:
[----:B------:R-:W-:-:S13]  /*69f0*/  ISETP.NE.AND P0, PT, R0, 0x1c, PT ;  /* 0x0000001c0000780c */ /* 0x000fda0003f05270 */
[----:B------:R-:W-:Y:S05]  /*6a00*/  @!P0 BRA `(.L_x_18749) ;  /* 0x0000000000b08947 */ /* 0x000fea0003800000 */
[----:B------:R-:W-:-:S13]  /*6a10*/  ISETP.NE.AND P0, PT, R0, 0x1d, PT ;  /* 0x0000001d0000780c */ /* 0x000fda0003f05270 */
[----:B------:R-:W-:Y:S05]  /*6a20*/  @!P0 BRA `(.L_x_18750) ;  /* 0x0000000000948947 */ /* 0x000fea0003800000 */
[----:B------:R-:W-:-:S13]  /*6a30*/  ISETP.NE.AND P0, PT, R0, 0x2c, PT ;  /* 0x0000002c0000780c */ /* 0x000fda0003f05270 */
[----:B------:R-:W-:Y:S05]  /*6a40*/  @!P0 BRA `(.L_x_18751) ;  /* 0x0000000000488947 */ /* 0x000fea0003800000 */
.L_x_18721:
[----:B------:R-:W-:Y:S01]  /*6a50*/  MOV R14, 0x0 ;  /* 0x00000000000e7802 */ /* 0x000fe20000000f00 */
[----:B------:R-:W2:Y:S01]  /*6a60*/  LDCU.64 UR6, c[0x4][0x178] ;  /* 0x01002f00ff0677ac */ /* 0x000ea20008000a00 */
[----:B------:R-:W-:Y:S02]  /*6a70*/  IMAD.MOV.U32 R8, RZ, RZ, 0x65 ;  /* 0x00000065ff087424 */ /* 0x000fe400078e00ff */
[----:B------:R-:W-:Y:S01]  /*6a80*/  IMAD.MOV.U32 R12, RZ, RZ, 0x1 ;  /* 0x00000001ff0c7424 */ /* 0x000fe200078e00ff */
[----:B------:R-:W1:Y:S01]  /*6a90*/  LDCU.64 UR8, c[0x4][0x180] ;  /* 0x01003000ff0877ac */ /* 0x000e620008000a00 */
[----:B------:R-:W3:Y:S01]  /*6aa0*/  LDC.64 R14, c[0x4][R14] ;  /* 0x010000000e0e7b82 */ /* 0x000ee20000000a00 */
[----:B------:R-:W-:Y:S01]  /*6ab0*/  IMAD.MOV.U32 R13, RZ, RZ, RZ ;  /* 0x000000ffff0d7224 */ /* 0x000fe200078e00ff */
[----:B------:R-:W4:Y:S01]  /*6ac0*/  LDCU.64 UR4, c[0x4][0x90] ;  /* 0x01001200ff0477ac */ /* 0x000f220008000a00 */
[----:B--2---:R-:W-:Y:S02]  /*6ad0*/  IMAD.U32 R4, RZ, RZ, UR6 ;  /* 0x00000006ff047e24 */ /* 0x004fe4000f8e00ff */
[----:B0-----:R-:W-:-:S02]  /*6ae0*/  IMAD.U32 R5, RZ, RZ, UR7 ;  /* 0x00000007ff057e24 */ /* 0x001fc4000f8e00ff */
[----:B-1----:R-:W-:Y:S02]  /*6af0*/  IMAD.U32 R6, RZ, RZ, UR8 ;  /* 0x00000008ff067e24 */ /* 0x002fe4000f8e00ff */
[----:B------:R-:W-:Y:S02]  /*6b00*/  IMAD.U32 R7, RZ, RZ, UR9 ;  /* 0x00000009ff077e24 */ /* 0x000fe4000f8e00ff */
[----:B----4-:R-:W-:Y:S02]  /*6b10*/  IMAD.U32 R10, RZ, RZ, UR4 ;  /* 0x00000004ff0a7e24 */ /* 0x010fe4000f8e00ff */
[----:B------:R-:W-:-:S07]  /*6b20*/  IMAD.U32 R11, RZ, RZ, UR5 ;  /* 0x00000005ff0b7e24 */ /* 0x000fce000f8e00ff */
[----:B------:R-:W-:-:S07]  /*6b30*/  LEPC R20, `(.L_x_18752) ;  /* 0x000000001014794e */ /* 0x000fce0000000000 */
[----:B---3--:R-:W-:Y:S05]  /*6b40*/  CALL.ABS.NOINC R14 ;  /* 0x000000000e007343 */ /* 0x008fea0003c00000 */
.L_x_18752:
[----:B------:R-:W-:Y:S01]  /*6b50*/  IMAD.MOV.U32 R25, RZ, RZ, R23 ;  /* 0x000000ffff197224 */ /* 0x000fe200078e0017 */
[----:B------:R-:W-:Y:S06]  /*6b60*/  BRA `(.L_x_18722) ;  /* 0x0000000000687947 */ /* 0x000fec0003800000 */
.L_x_18751:
[----:B------:R-:W-:Y:S02]  /*6b70*/  IMAD.U32 R4, R11, 0x10000, RZ ;  /* 0x000100000b047824 */ /* 0x000fe400078e00ff */
[----:B------:R-:W-:-:S03]  /*6b80*/  IMAD.MOV.U32 R25, RZ, RZ, R23 ;  /* 0x000000ffff197224 */ /* 0x000fc600078e0017 */
[----:B0-----:R-:W-:-:S04]  /*6b90*/  SHF.R.U32.HI R5, RZ, 0x17, R4 ;  /* 0x00000017ff057819 */ /* 0x001fc80000011604 */
        /* <DEDUP_REMOVED lines=14> */
.L_x_18750:
[----:B------:R-:W-:Y:S02]  /*6c80*/  IMAD.U32 R4, R11, 0x10000, RZ ;  /* 0x000100000b047824 */ /* 0x000fe400078e00ff */
[----:B------:R-:W-:-:S04]  /*6c90*/  IMAD.MOV.U32 R25, RZ, RZ, R23 ;  /* 0x000000ffff197224 */ /* 0x000fc800078e0017 */
[----:B0-----:R-:W0:Y:S02]  /*6ca0*/  F2I.U64.TRUNC R4, R4 ;  /* 0x0000000400047311 */ /* 0x001e24000020d800 */
[----:B0-----:R0:W-:Y:S01]  /*6cb0*/  STG.E.64 desc[UR36][R8.64], R4 ;  /* 0x0000000408007986 */ /* 0x0011e2000c101b24 */
[----:B------:R-:W-:Y:S05]  /*6cc0*/  BRA `(.L_x_18722) ;  /* 0x0000000000107947 */ /* 0x000fea0003800000 */
.L_x_18749:
[----:B------:R-:W-:Y:S02]  /*6cd0*/  IMAD.U32 R11, R11, 0x10000, RZ ;  /* 0x000100000b0b7824 */ /* 0x000fe400078e00ff */
[----:B------:R-:W-:-:S04]  /*6ce0*/  IMAD.MOV.U32 R25, RZ, RZ, R23 ;  /* 0x000000ffff197224 */ /* 0x000fc800078e0017 */
[----:B------:R-:W2:Y:S02]  /*6cf0*/  F2I.FTZ.U32.TRUNC.NTZ R11, R11 ;  /* 0x0000000b000b7305 */ /* 0x000ea4000021f000 */
[----:B--2---:R2:W-:Y:S02]  /*6d00*/  STG.E desc[UR36][R8.64], R11 ;  /* 0x0000000b08007986 */ /* 0x0045e4000c101924 */
.L_x_18722:
[----:B------:R-:W-:-:S13]  /*6d10*/  ISETP.GE.AND P0, PT, R25, R16, PT ;  /* 0x000000101900720c */ /* 0x000fda0003f06270 */
[----:B------:R-:W-:Y:S05]  /*6d20*/  @P0 BREAK.RELIABLE B6 ;  /* 0x0000000000060942 */ /* 0x000fea0003800100 */
[----:B------:R-:W-:Y:S05]  /*6d30*/  @P0 BRA `(.L_x_18753) ;  /* 0x0000001c00c00947 */ /* 0x000fea0003800000 */
        /* <DEDUP_REMOVED lines=22> */
.L_x_18757:
[----:B------:R-:W-:-:S06]  /*6ea0*/  IMAD.U32 R5, R22, 0x10000, RZ ;  /* 0x0001000016057824 */ /* 0x000fcc00078e00ff */
[----:B------:R-:W0:Y:S02]  /*6eb0*/  F2I.S64.TRUNC R4, R5 ;  /* 0x0000000500047311 */ /* 0x000e24000020d900 */
[----:B0-----:R0:W-:Y:S01]  /*6ec0*/  STG.E.U8 desc[UR36][R8.64], R4 ;  /* 0x0000000408007986 */ /* 0x0011e2000c101124 */
[----:B------:R-:W-:Y:S05]  /*6ed0*/  BRA `(.L_x_18759) ;  /* 0x0000000c006c7947 */ /* 0x000fea0003800000 */
.L_x_18756:
        /* <DEDUP_REMOVED lines=10> */
.L_x_18761:
[----:B------:R-:W-:-:S04]  /*6f80*/  IMAD.U32 R22, R22, 0x10000, RZ ;  /* 0x0001000016167824 */ /* 0x000fc800078e00ff */
[----:B------:R-:W0:Y:S02]  /*6f90*/  F2I.FTZ.TRUNC.NTZ R3, R22 ;  /* 0x0000001600037305 */ /* 0x000e24000021f100 */
[----:B0-----:R4:W-:Y:S01]  /*6fa0*/  STG.E desc[UR36][R8.64], R3 ;  /* 0x0000000308007986 */ /* 0x0019e2000c101924 */
[----:B------:R-:W-:Y:S05]  /*6fb0*/  BRA `(.L_x_18759) ;  /* 0x0000000c00347947 */ /* 0x000fea0003800000 */
.L_x_18760:
[----:B------:R-:W-:-:S04]  /*6fc0*/  IMAD.U32 R22, R22, 0x10000, RZ ;  /* 0x0001000016167824 */ /* 0x000fc800078e00ff */
[----:B------:R-:W0:Y:S02]  /*6fd0*/  F2I.FTZ.TRUNC.NTZ R3, R22 ;  /* 0x0000001600037305 */ /* 0x000e24000021f100 */
[----:B0-----:R3:W-:Y:S01]  /*6fe0*/  STG.E.U16 desc[UR36][R8.64], R3 ;  /* 0x0000000308007986 */ /* 0x0017e2000c101524 */
[----:B------:R-:W-:Y:S05]  /*6ff0*/  BRA `(.L_x_18759) ;  /* 0x0000000c00247947 */ /* 0x000fea0003800000 */
.L_x_18755:
        /* <DEDUP_REMOVED lines=9> */
.L_x_18763:
[----:B------:R-:W-:-:S05]  /*7090*/  IMAD.U32 R0, R22, 0x10000, RZ ;  /* 0x0001000016007824 */ /* 0x000fca00078e00ff */
[----:B------:R-:W-:-:S05]  /*70a0*/  F2FP.F16.F32.PACK_AB R0, RZ, R0 ;  /* 0x00000000ff00723e */ /* 0x000fca00000000ff */
[----:B------:R0:W-:Y:S01]  /*70b0*/  STG.E.U16 desc[UR36][R8.64], R0 ;  /* 0x0000000008007986 */ /* 0x0001e2000c101524 */
[----:B------:R-:W-:Y:S05]  /*70c0*/  BRA `(.L_x_18759) ;  /* 0x0000000800f07947 */ /* 0x000fea0003800000 */
.L_x_18762:
        /* <DEDUP_REMOVED lines=10> */
.L_x_18765:
[----:B------:R-:W-:-:S05]  /*7170*/  IMAD.U32 R22, R22, 0x10000, RZ ;  /* 0x0001000016167824 */ /* 0x000fca00078e00ff */
[----:B------:R-:W-:-:S04]  /*7180*/  F2FP.F16.F32.PACK_AB R3, RZ, R22 ;  /* 0x00000016ff03723e */ /* 0x000fc800000000ff */
[----:B------:R-:W-:-:S05]  /*7190*/  PRMT R3, R3, 0x5410, RZ ;  /* 0x0000541003037816 */ /* 0x000fca00000000ff */
[----:B------:R0:W-:Y:S01]  /*71a0*/  STG.E desc[UR36][R8.64], R3 ;  /* 0x0000000308007986 */ /* 0x0001e2000c101924 */
[----:B------:R-:W-:Y:S05]  /*71b0*/  BRA `(.L_x_18759) ;  /* 0x0000000800b47947 */ /* 0x000fea0003800000 */
.L_x_18764:
[----:B------:R-:W-:-:S04]  /*71c0*/  IMAD.U32 R4, R22, 0x10000, RZ ;  /* 0x0001000016047824 */ /* 0x000fc800078e00ff */
[----:B------:R-:W-:-:S06]  /*71d0*/  FMUL.FTZ R4, R4, 1 ;  /* 0x3f80000004047820 */ /* 0x000fcc0000410000 */
[----:B------:R-:W0:Y:S02]  /*71e0*/  F2F.F64.F32 R4, R4 ;  /* 0x0000000400047310 */ /* 0x000e240000201800 */
[----:B0-----:R0:W-:Y:S01]  /*71f0*/  STG.E.64 desc[UR36][R8.64], R4 ;  /* 0x0000000408007986 */ /* 0x0011e2000c101b24 */
[----:B------:R-:W-:Y:S05]  /*7200*/  BRA `(.L_x_18759) ;  /* 0x0000000800a07947 */ /* 0x000fea0003800000 */
.L_x_18754:
        /* <DEDUP_REMOVED lines=14> */
.L_x_18769:
        /* <DEDUP_REMOVED lines=17> */
.L_x_18772:
[----:B------:R-:W-:-:S04]  /*7400*/  SHF.R.U32.HI R3, RZ, 0x18, R5 ;  /* 0x00000018ff037819 */ /* 0x000fc80000011605 */
[----:B------:R-:W-:-:S04]  /*7410*/  LOP3.LUT R0, R0, 0x80, R3, 0xf8, !PT ;  /* 0x0000008000007812 */ /* 0x000fc800078ef803 */
[----:B------:R-:W-:-:S07]  /*7420*/  PRMT R4, R0, 0x7610, R4 ;  /* 0x0000761000047816 */ /* 0x000fce0000000004 */
.L_x_18771:
[----:B------:R-:W-:Y:S05]  /*7430*/  BSYNC.RECONVERGENT B0 ;  /* 0x0000000000007941 */ /* 0x000fea0003800200 */
.L_x_18770:
[----:B------:R0:W-:Y:S01]  /*7440*/  STG.E.U8 desc[UR36][R8.64], R4 ;  /* 0x0000000408007986 */ /* 0x0001e2000c101124 */
[----:B------:R-:W-:Y:S05]  /*7450*/  BRA `(.L_x_18759) ;  /* 0x00000008000c7947 */ /* 0x000fea0003800000 */
.L_x_18768:
        /* <DEDUP_REMOVED lines=17> */
.L_x_18775:
[----:B------:R-:W-:-:S04]  /*7570*/  SHF.R.U32.HI R3, RZ, 0x18, R5 ;  /* 0x00000018ff037819 */ /* 0x000fc80000011605 */
[----:B------:R-:W-:-:S04]  /*7580*/  LOP3.LUT R0, R0, 0x80, R3, 0xf8, !PT ;  /* 0x0000008000007812 */ /* 0x000fc800078ef803 */
[----:B------:R-:W-:-:S07]  /*7590*/  PRMT R4, R0, 0x7610, R4 ;  /* 0x0000761000047816 */ /* 0x000fce0000000004 */
.L_x_18774:
[----:B------:R-:W-:Y:S05]  /*75a0*/  BSYNC.RECONVERGENT B0 ;  /* 0x0000000000007941 */ /* 0x000fea0003800200 */
.L_x_18773:
[----:B------:R0:W-:Y:S01]  /*75b0*/  STG.E.U8 desc[UR36][R8.64], R4 ;  /* 0x0000000408007986 */ /* 0x0001e2000c101124 */
[----:B------:R-:W-:Y:S05]  /*75c0*/  BRA `(.L_x_18759) ;  /* 0x0000000400b07947 */ /* 0x000fea0003800000 */
.L_x_18767:
        /* <DEDUP_REMOVED lines=22> */
.L_x_18777:
[----:B------:R-:W-:-:S06]  /*7730*/  IMAD.U32 R4, R22, 0x10000, RZ ;  /* 0x0001000016047824 */ /* 0x000fcc00078e00ff */
[----:B------:R-:W0:Y:S02]  /*7740*/  F2I.U64.TRUNC R4, R4 ;  /* 0x0000000400047311 */ /* 0x000e24000020d800 */
[----:B0-----:R0:W-:Y:S01]  /*7750*/  STG.E.64 desc[UR36][R8.64], R4 ;  /* 0x0000000408007986 */ /* 0x0011e2000c101b24 */
[----:B------:R-:W-:Y:S05]  /*7760*/  BRA `(.L_x_18759) ;  /* 0x0000000400487947 */ /* 0x000fea0003800000 */
.L_x_18776:
[----:B------:R-:W-:-:S04]  /*7770*/  IMAD.U32 R22, R22, 0x10000, RZ ;  /* 0x0001000016167824 */ /* 0x000fc800078e00ff */
[----:B------:R-:W0:Y:S02]  /*7780*/  F2I.FTZ.U32.TRUNC.NTZ R3, R22 ;  /* 0x0000001600037305 */ /* 0x000e24000021f000 */
[----:B0-----:R0:W-:Y:S01]  /*7790*/  STG.E desc[UR36][R8.64], R3 ;  /* 0x0000000308007986 */ /* 0x0011e2000c101924 */
[----:B------:R-:W-:Y:S05]  /*77a0*/  BRA `(.L_x_18759) ;  /* 0x0000000400387947 */ /* 0x000fea0003800000 */
.L_x_18766:
        /* <DEDUP_REMOVED lines=11> */
.L_x_18779:
[----:B------:R-:W-:Y:S01]  /*7860*/  IMAD.U32 R22, R22, 0x10000, RZ ;  /* 0x0001000016167824 */ /* 0x000fe200078e00ff */
[----:B-1----:R-:W-:-:S03]  /*7870*/  CS2R R6, SRZ ;  /* 0x0000000000067805 */ /* 0x002fc6000001ff00 */
[----:B------:R-:W-:-:S06]  /*7880*/  FMUL.FTZ R4, R22, 1 ;  /* 0x3f80000016047820 */ /* 0x000fcc0000410000 */
[----:B------:R-:W0:Y:S02]  /*7890*/  F2F.F64.F32 R4, R4 ;  /* 0x0000000400047310 */ /* 0x000e240000201800 */
[----:B0-----:R0:W-:Y:S01]  /*78a0*/  STG.E.128 desc[UR36][R8.64], R4 ;  /* 0x0000000408007986 */ /* 0x0011e2000c101d24 */
[----:B------:R-:W-:Y:S05]  /*78b0*/  BRA `(.L_x_18759) ;  /* 0x0000000000f47947 */ /* 0x000fea0003800000 */
.L_x_18778:
[----:B------:R-:W-:-:S13]  /*78c0*/  ISETP.NE.AND P0, PT, R0, 0xf, PT ;  /* 0x0000000f0000780c */ /* 0x000fda0003f05270 */
[----:B------:R-:W-:Y:S05]  /*78d0*/  @!P0 BRA `(.L_x_18780) ;  /* 0x0000000000e88947 */ /* 0x000fea0003800000 */
[----:B------:R-:W-:-:S13]  /*78e0*/  ISETP.NE.AND P0, PT, R0, 0x17, PT ;  /* 0x000000170000780c */ /* 0x000fda0003f05270 */
[----:B------:R-:W-:Y:S05]  /*78f0*/  @!P0 BRA `(.L_x_18781) ;  /* 0x0000000000908947 */ /* 0x000fea0003800000 */
[----:B------:R-:W-:-:S13]  /*7900*/  ISETP.NE.AND P0, PT, R0, 0x18, PT ;  /* 0x000000180000780c */ /* 0x000fda0003f05270 */
[----:B------:R-:W-:Y:S05]  /*7910*/  @!P0 BRA `(.L_x_18782) ;  /* 0x0000000000448947 */ /* 0x000fea0003800000 */
.L_x_18758:
        /* <DEDUP_REMOVED lines=16> */
.L_x_18783:
[----:B------:R-:W-:Y:S05]  /*7a20*/  BRA `(.L_x_18759) ;  /* 0x0000000000987947 */ /* 0x000fea0003800000 */
.L_x_18782:
        /* <DEDUP_REMOVED lines=13> */
.L_x_18785:
[----:B------:R-:W-:Y:S05]  /*7b00*/  BSYNC.RECONVERGENT B0 ;  /* 0x0000000000007941 */ /* 0x000fea0003800200 */
.L_x_18784:
[----:B------:R-:W-:-:S05]  /*7b10*/  LOP3.LUT R3, R0, 0x80, R3, 0xf8, !PT ;  /* 0x0000008000037812 */ /* 0x000fca00078ef803 */
[----:B------:R0:W-:Y:S01]  /*7b20*/  STG.E.U8 desc[UR36][R8.64], R3 ;  /* 0x0000000308007986 */ /* 0x0001e2000c101124 */
[----:B------:R-:W-:Y:S05]  /*7b30*/  BRA `(.L_x_18759) ;  /* 0x0000000000547947 */ /* 0x000fea0003800000 */
.L_x_18781:
        /* <DEDUP_REMOVED lines=12> */
.L_x_18787:
[----:B------:R-:W-:Y:S01]  /*7c00*/  IMAD.MOV.U32 R0, RZ, RZ, 0x7f ;  /* 0x0000007fff007424 */ /* 0x000fe200078e00ff */
[----:B------:R-:W-:-:S04]  /*7c10*/  ISETP.GT.U32.AND P0, PT, R4, 0x7f800000, PT ;  /* 0x7f8000000400780c */ /* 0x000fc80003f04070 */
[----:B------:R-:W-:-:S09]  /*7c20*/  SEL R0, R0, 0x7c, P0 ;  /* 0x0000007c00007807 */ /* 0x000fd20000000000 */
.L_x_18788:
[----:B------:R-:W-:Y:S05]  /*7c30*/  BSYNC.RECONVERGENT B0 ;  /* 0x0000000000007941 */ /* 0x000fea0003800200 */
.L_x_18786:
[----:B------:R-:W-:-:S04]  /*7c40*/  SHF.R.U32.HI R3, RZ, 0x18, R3 ;  /* 0x00000018ff037819 */ /* 0x000fc80000011603 */
[----:B------:R-:W-:-:S05]  /*7c50*/  LOP3.LUT R3, R0, 0x80, R3, 0xf8, !PT ;  /* 0x0000008000037812 */ /* 0x000fca00078ef803 */
[----:B------:R0:W-:Y:S01]  /*7c60*/  STG.E.U8 desc[UR36][R8.64], R3 ;  /* 0x0000000308007986 */ /* 0x0001e2000c101124 */
[----:B------:R-:W-:Y:S05]  /*7c70*/  BRA `(.L_x_18759) ;  /* 0x0000000000047947 */ /* 0x000fea0003800000 */
.L_x_18780:
[----:B------:R0:W-:Y:S02]  /*7c80*/  STG.E.U16 desc[UR36][R8.64], R22 ;  /* 0x0000001608007986 */ /* 0x0001e4000c101524 */
.L_x_18759:
[----:B------:R-:W-:-:S07]  /*7c90*/  VIADD R25, R25, 0x80 ;  /* 0x0000008019197836 */ /* 0x000fce0000000000 */
.L_x_18716:
[----:B------:R-:W-:-:S13]  /*7ca0*/  ISETP.GE.AND P0, PT, R25, R16, PT ;  /* 0x000000101900720c */ /* 0x000fda0003f06270 */
[----:B------:R-:W-:Y:S05]  /*7cb0*/  @P0 BREAK.RELIABLE B6 ;  /* 0x0000000000060942 */ /* 0x000fea0003800100 */
[----:B------:R-:W-:Y:S05]  /*7cc0*/  @P0 BRA `(.L_x_18753) ;  /* 0x0000000c00dc0947 */ /* 0x000fea0003800000 */
[----:B------:R-:W-:Y:S05]  /*7cd0*/  BSYNC.RELIABLE B6 ;  /* 0x0000000000067941 */ /* 0x000fea0003800100 */
.L_x_18715:
        /* <DEDUP_REMOVED lines=22> */
.L_x_18792:
[----:B------:R-:W-:-:S06]  /*7e40*/  IMAD.U32 R5, R17, 0x10000, RZ ;  /* 0x0001000011057824 */ /* 0x000fcc00078e00ff */
[----:B------:R-:W0:Y:S02]  /*7e50*/  F2I.S64.TRUNC R4, R5 ;  /* 0x0000000500047311 */ /* 0x000e24000020d900 */
[----:B0-----:R0:W-:Y:S01]  /*7e60*/  STG.E.U8 desc[UR36][R8.64], R4 ;  /* 0x0000000408007986 */ /* 0x0011e2000c101124 */
[----:B------:R-:W-:Y:S05]  /*7e70*/  BRA `(.L_x_18794) ;  /* 0x0000000c006c7947 */ /* 0x000fea0003800000 */
.L_x_18791:
        /* <DEDUP_REMOVED lines=10> */
.L_x_18796:
[----:B------:R-:W-:-:S06]  /*7f20*/  IMAD.U32 R17, R17, 0x10000, RZ ;  /* 0x0001000011117824 */ /* 0x000fcc00078e00ff */
[----:B------:R-:W0:Y:S02]  /*7f30*/  F2I.FTZ.TRUNC.NTZ R17, R17 ;  /* 0x0000001100117305 */ /* 0x000e24000021f100 */
[----:B0-----:R0:W-:Y:S01]  /*7f40*/  STG.E desc[UR36][R8.64], R17 ;  /* 0x0000001108007986 */ /* 0x0011e2000c101924 */
[----:B------:R-:W-:Y:S05]  /*7f50*/  BRA `(.L_x_18794) ;  /* 0x0000000c00347947 */ /* 0x000fea0003800000 */
.L_x_18795:
[----:B------:R-:W-:-:S06]  /*7f60*/  IMAD.U32 R17, R17, 0x10000, RZ ;  /* 0x0001000011117824 */ /* 0x000fcc00078e00ff */
[----:B------:R-:W0:Y:S02]  /*7f70*/  F2I.FTZ.TRUNC.NTZ R17, R17 ;  /* 0x0000001100117305 */ /* 0x000e24000021f100 */
[----:B0-----:R0:W-:Y:S01]  /*7f80*/  STG.E.U16 desc[UR36][R8.64], R17 ;  /* 0x0000001108007986 */ /* 0x0011e2000c101524 */
[----:B------:R-:W-:Y:S05]  /*7f90*/  BRA `(.L_x_18794) ;  /* 0x0000000c00247947 */ /* 0x000fea0003800000 */
.L_x_18790:
        /* <DEDUP_REMOVED lines=9> */
.L_x_18798:
[----:B------:R-:W-:-:S05]  /*8030*/  IMAD.U32 R0, R17, 0x10000, RZ ;  /* 0x0001000011007824 */ /* 0x000fca00078e00ff */
[----:B------:R-:W-:-:S05]  /*8040*/  F2FP.F16.F32.PACK_AB R0, RZ, R0 ;  /* 0x00000000ff00723e */ /* 0x000fca00000000ff */
[----:B------:R0:W-:Y:S01]  /*8050*/  STG.E.U16 desc[UR36][R8.64], R0 ;  /* 0x0000000008007986 */ /* 0x0001e2000c101524 */
[----:B------:R-:W-:Y:S05]  /*8060*/  BRA `(.L_x_18794) ;  /* 0x0000000800f07947 */ /* 0x000fea0003800000 */
.L_x_18797:
        /* <DEDUP_REMOVED lines=10> */
.L_x_18800:
[----:B------:R-:W-:-:S05]  /*8110*/  IMAD.U32 R17, R17, 0x10000, RZ ;  /* 0x0001000011117824 */ /* 0x000fca00078e00ff */
[----:B------:R-:W-:-:S04]  /*8120*/  F2FP.F16.F32.PACK_AB R3, RZ, R17 ;  /* 0x00000011ff03723e */ /* 0x000fc800000000ff */
[----:B------:R-:W-:-:S05]  /*8130*/  PRMT R3, R3, 0x5410, RZ ;  /* 0x0000541003037816 */ /* 0x000fca00000000ff */
[----:B------:R3:W-:Y:S01]  /*8140*/  STG.E desc[UR36][R8.64], R3 ;  /* 0x0000000308007986 */ /* 0x0007e2000c101924 */
[----:B------:R-:W-:Y:S05]  /*8150*/  BRA `(.L_x_18794) ;  /* 0x0000000800b47947 */ /* 0x000fea0003800000 */
.L_x_18799:
[----:B------:R-:W-:-:S04]  /*8160*/  IMAD.U32 R4, R17, 0x10000, RZ ;  /* 0x0001000011047824 */ /* 0x000fc800078e00ff */
[----:B------:R-:W-:-:S06]  /*8170*/  FMUL.FTZ R4, R4, 1 ;  /* 0x3f80000004047820 */ /* 0x000fcc0000410000 */
[----:B------:R-:W0:Y:S02]  /*8180*/  F2F.F64.F32 R4, R4 ;  /* 0x0000000400047310 */ /* 0x000e240000201800 */
[----:B0-----:R0:W-:Y:S01]  /*8190*/  STG.E.64 desc[UR36][R8.64], R4 ;  /* 0x0000000408007986 */ /* 0x0011e2000c101b24 */
[----:B------:R-:W-:Y:S05]  /*81a0*/  BRA `(.L_x_18794) ;  /* 0x0000000800a07947 */ /* 0x000fea0003800000 */
.L_x_18789:
        /* <DEDUP_REMOVED lines=14> */
.L_x_18804:
        /* <DEDUP_REMOVED lines=17> */
.L_x_18807:
[----:B------:R-:W-:-:S04]  /*83a0*/  SHF.R.U32.HI R3, RZ, 0x18, R17 ;  /* 0x00000018ff037819 */ /* 0x000fc80000011611 */
[----:B------:R-:W-:-:S04]  /*83b0*/  LOP3.LUT R0, R0, 0x80, R3, 0xf8, !PT ;  /* 0x0000008000007812 */ /* 0x000fc800078ef803 */
[----:B------:R-:W-:-:S07]  /*83c0*/  PRMT R4, R0, 0x7610, R4 ;  /* 0x0000761000047816 */ /* 0x000fce0000000004 */
.L_x_18806:
[----:B------:R-:W-:Y:S05]  /*83d0*/  BSYNC.RECONVERGENT B0 ;  /* 0x0000000000007941 */ /* 0x000fea0003800200 */
.L_x_18805:
[----:B------:R0:W-:Y:S01]  /*83e0*/  STG.E.U8 desc[UR36][R8.64], R4 ;  /* 0x0000000408007986 */ /* 0x0001e2000c101124 */
[----:B------:R-:W-:Y:S05]  /*83f0*/  BRA `(.L_x_18794) ;  /* 0x00000008000c7947 */ /* 0x000fea0003800000 */
.L_x_18803:
        /* <DEDUP_REMOVED lines=17> */
.L_x_18810:
[----:B------:R-:W-:-:S04]  /*8510*/  SHF.R.U32.HI R3, RZ, 0x18, R17 ;  /* 0x00000018ff037819 */ /* 0x000fc80000011611 */
[----:B------:R-:W-:-:S04]  /*8520*/  LOP3.LUT R0, R0, 0x80, R3, 0xf8, !PT ;  /* 0x0000008000007812 */ /* 0x000fc800078ef803 */
[----:B------:R-:W-:-:S07]  /*8530*/  PRMT R4, R0, 0x7610, R4 ;  /* 0x0000761000047816 */ /* 0x000fce0000000004 */
.L_x_18809:
[----:B------:R-:W-:Y:S05]  /*8540*/  BSYNC.RECONVERGENT B0 ;  /* 0x0000000000007941 */ /* 0x000fea0003800200 */
.L_x_18808:
[----:B------:R0:W-:Y:S01]  /*8550*/  STG.E.U8 desc[UR36][R8.64], R4 ;  /* 0x0000000408007986 */ /* 0x0001e2000c101124 */
[----:B------:R-:W-:Y:S05]  /*8560*/  BRA `(.L_x_18794) ;  /* 0x0000000400b07947 */ /* 0x000fea0003800000 */
.L_x_18802:
        /* <DEDUP_REMOVED lines=22> */
.L_x_18812:
[----:B------:R-:W-:-:S06]  /*86d0*/  IMAD.U32 R4, R17, 0x10000, RZ ;  /* 0x0001000011047824 */ /* 0x000fcc00078e00ff */
[----:B------:R-:W0:Y:S02]  /*86e0*/  F2I.U64.TRUNC R4, R4 ;  /* 0x0000000400047311 */ /* 0x000e24000020d800 */
[----:B0-----:R0:W-:Y:S01]  /*86f0*/  STG.E.64 desc[UR36][R8.64], R4 ;  /* 0x0000000408007986 */ /* 0x0011e2000c101b24 */
[----:B------:R-:W-:Y:S05]  /*8700*/  BRA `(.L_x_18794) ;  /* 0x0000000400487947 */ /* 0x000fea0003800000 */
.L_x_18811:
[----:B------:R-:W-:-:S06]  /*8710*/  IMAD.U32 R17, R17, 0x10000, RZ ;  /* 0x0001000011117824 */ /* 0x000fcc00078e00ff */
[----:B------:R-:W0:Y:S02]  /*8720*/  F2I.FTZ.U32.TRUNC.NTZ R17, R17 ;  /* 0x0000001100117305 */ /* 0x000e24000021f000 */
[----:B0-----:R0:W-:Y:S01]  /*8730*/  STG.E desc[UR36][R8.64], R17 ;  /* 0x0000001108007986 */ /* 0x0011e2000c101924 */
[----:B------:R-:W-:Y:S05]  /*8740*/  BRA `(.L_x_18794) ;  /* 0x0000000400387947 */ /* 0x000fea0003800000 */
.L_x_18801:
        /* <DEDUP_REMOVED lines=11> */
.L_x_18814:
[----:B------:R-:W-:Y:S01]  /*8800*/  IMAD.U32 R17, R17, 0x10000, RZ ;  /* 0x0001000011117824 */ /* 0x000fe200078e00ff */
[----:B-1----:R-:W-:-:S03]  /*8810*/  CS2R R6, SRZ ;  /* 0x0000000000067805 */ /* 0x002fc6000001ff00 */
[----:B------:R-:W-:-:S06]  /*8820*/  FMUL.FTZ R4, R17, 1 ;  /* 0x3f80000011047820 */ /* 0x000fcc0000410000 */
[----:B------:R-:W0:Y:S02]  /*8830*/  F2F.F64.F32 R4, R4 ;  /* 0x0000000400047310 */ /* 0x000e240000201800 */
[----:B0-----:R0:W-:Y:S01]  /*8840*/  STG.E.128 desc[UR36][R8.64], R4 ;  /* 0x0000000408007986 */ /* 0x0011e2000c101d24 */
[----:B------:R-:W-:Y:S05]  /*8850*/  BRA `(.L_x_18794) ;  /* 0x0000000000f47947 */ /* 0x000fea0003800000 */
.L_x_18813:
[----:B------:R-:W-:-:S13]  /*8860*/  ISETP.NE.AND P0, PT, R0, 0xf, PT ;  /* 0x0000000f0000780c */ /* 0x000fda0003f05270 */
[----:B------:R-:W-:Y:S05]  /*8870*/  @!P0 BRA `(.L_x_18815) ;  /* 0x0000000000e88947 */ /* 0x000fea0003800000 */
[----:B------:R-:W-:-:S13]  /*8880*/  ISETP.NE.AND P0, PT, R0, 0x17, PT ;  /* 0x000000170000780c */ /* 0x000fda0003f05270 */
[----:B------:R-:W-:Y:S05]  /*8890*/  @!P0 BRA `(.L_x_18816) ;  /* 0x0000000000908947 */ /* 0x000fea0003800000 */
[----:B------:R-:W-:-:S13]  /*88a0*/  ISETP.NE.AND P0, PT, R0, 0x18, PT ;  /* 0x000000180000780c */ /* 0x000fda0003f05270 */
[----:B------:R-:W-:Y:S05]  /*88b0*/  @!P0 BRA `(.L_x_18817) ;  /* 0x0000000000448947 */ /* 0x000fea0003800000 */
.L_x_18793:
        /* <DEDUP_REMOVED lines=16> */
.L_x_18818:
[----:B------:R-:W-:Y:S05]  /*89c0*/  BRA `(.L_x_18794) ;  /* 0x0000000000987947 */ /* 0x000fea0003800000 */
.L_x_18817:
        /* <DEDUP_REMOVED lines=13> */
.L_x_18820:
[----:B------:R-:W-:Y:S05]  /*8aa0*/  BSYNC.RECONVERGENT B0 ;  /* 0x0000000000007941 */ /* 0x000fea0003800200 */
.L_x_18819:
[----:B------:R-:W-:-:S05]  /*8ab0*/  LOP3.LUT R3, R0, 0x80, R3, 0xf8, !PT ;  /* 0x0000008000037812 */ /* 0x000fca00078ef803 */
[----:B------:R0:W-:Y:S01]  /*8ac0*/  STG.E.U8 desc[UR36][R8.64], R3 ;  /* 0x0000000308007986 */ /* 0x0001e2000c101124 */
[----:B------:R-:W-:Y:S05]  /*8ad0*/  BRA `(.L_x_18794) ;  /* 0x0000000000547947 */ /* 0x000fea0003800000 */
.L_x_18816:
        /* <DEDUP_REMOVED lines=12> */
.L_x_18822:
[----:B------:R-:W-:Y:S01]  /*8ba0*/  IMAD.MOV.U32 R0, RZ, RZ, 0x7f ;  /* 0x0000007fff007424 */ /* 0x000fe200078e00ff */
[----:B------:R-:W-:-:S04]  /*8bb0*/  ISETP.GT.U32.AND P0, PT, R4, 0x7f800000, PT ;  /* 0x7f8000000400780c */ /* 0x000fc80003f04070 */
[----:B------:R-:W-:-:S09]  /*8bc0*/  SEL R0, R0, 0x7c, P0 ;  /* 0x0000007c00007807 */ /* 0x000fd20000000000 */
.L_x_18823:
[----:B------:R-:W-:Y:S05]  /*8bd0*/  BSYNC.RECONVERGENT B0 ;  /* 0x0000000000007941 */ /* 0x000fea0003800200 */
.L_x_18821:
[----:B------:R-:W-:-:S04]  /*8be0*/  SHF.R.U32.HI R3, RZ, 0x18, R3 ;  /* 0x00000018ff037819 */ /* 0x000fc80000011603 */
[----:B------:R-:W-:-:S05]  /*8bf0*/  LOP3.LUT R3, R0, 0x80, R3, 0xf8, !PT ;  /* 0x0000008000037812 */ /* 0x000fca00078ef803 */
[----:B------:R0:W-:Y:S01]  /*8c00*/  STG.E.U8 desc[UR36][R8.64], R3 ;  /* 0x0000000308007986 */ /* 0x0001e2000c101124 */
[----:B------:R-:W-:Y:S05]  /*8c10*/  BRA `(.L_x_18794) ;  /* 0x0000000000047947 */ /* 0x000fea0003800000 */
.L_x_18815:
[----:B------:R0:W-:Y:S02]  /*8c20*/  STG.E.U16 desc[UR36][R8.64], R17 ;  /* 0x0000001108007986 */ /* 0x0001e4000c101524 */
.L_x_18794:
[----:B------:R-:W-:-:S07]  /*8c30*/  VIADD R25, R25, 0x80 ;  /* 0x0000008019197836 */ /* 0x000fce0000000000 */
.L_x_18753:
[----:B------:R-:W-:Y:S05]  /*8c40*/  BSYNC.RECONVERGENT B7 ;  /* 0x0000000000077941 */ /* 0x000fea0003800200 */
.L_x_18714:
        /* <DEDUP_REMOVED lines=23> */
.L_x_18827:
[----:B------:R-:W-:-:S06]  /*8dc0*/  IMAD.U32 R5, R18, 0x10000, RZ ;  /* 0x0001000012057824 */ /* 0x000fcc00078e00ff */
[----:B------:R-:W0:Y:S02]  /*8dd0*/  F2I.S64.TRUNC R4, R5 ;  /* 0x0000000500047311 */ /* 0x000e24000020d900 */
[----:B0-----:R-:W-:Y:S01]  /*8de0*/  STG.E.U8 desc[UR36][R2.64], R4 ;  /* 0x0000000402007986 */ /* 0x001fe2000c101124 */
[----:B------:R-:W-:Y:S05]  /*8df0*/  EXIT ;  /* 0x000000000000794d */ /* 0x000fea0003800000 */
.L_x_18826:
        /* <DEDUP_REMOVED lines=10> */
.L_x_18830:
[----:B------:R-:W-:-:S04]  /*8ea0*/  IMAD.U32 R18, R18, 0x10000, RZ ;  /* 0x0001000012127824 */ /* 0x000fc800078e00ff */
[----:B------:R-:W0:Y:S02]  /*8eb0*/  F2I.FTZ.TRUNC.NTZ R5, R18 ;  /* 0x0000001200057305 */ /* 0x000e24000021f100 */
[----:B0-----:R-:W-:Y:S01]  /*8ec0*/  STG.E desc[UR36][R2.64], R5 ;  /* 0x0000000502007986 */ /* 0x001fe2000c101924 */
[----:B------:R-:W-:Y:S05]  /*8ed0*/  EXIT ;  /* 0x000000000000794d */ /* 0x000fea0003800000 */
.L_x_18829:
[----:B------:R-:W-:-:S04]  /*8ee0*/  IMAD.U32 R18, R18, 0x10000, RZ ;  /* 0x0001000012127824 */ /* 0x000fc800078e00ff */
[----:B------:R-:W0:Y:S02]  /*8ef0*/  F2I.FTZ.TRUNC.NTZ R5, R18 ;  /* 0x0000001200057305 */ /* 0x000e24000021f100 */
[----:B0-----:R-:W-:Y:S01]  /*8f00*/  STG.E.U16 desc[UR36][R2.64], R5 ;  /* 0x0000000502007986 */ /* 0x001fe2000c101524 */
[----:B------:R-:W-:Y:S05]  /*8f10*/  EXIT ;  /* 0x000000000000794d */ /* 0x000fea0003800000 */
.L_x_18825:
        /* <DEDUP_REMOVED lines=9> */
.L_x_18832:
[----:B------:R-:W-:-:S05]  /*8fb0*/  IMAD.U32 R0, R18, 0x10000, RZ ;  /* 0x0001000012007824 */ /* 0x000fca00078e00ff */
[----:B------:R-:W-:-:S05]  /*8fc0*/  F2FP.F16.F32.PACK_AB R0, RZ, R0 ;  /* 0x00000000ff00723e */ /* 0x000fca00000000ff */
[----:B------:R-:W-:Y:S01]  /*8fd0*/  STG.E.U16 desc[UR36][R2.64], R0 ;  /* 0x0000000002007986 */ /* 0x000fe2000c101524 */
[----:B------:R-:W-:Y:S05]  /*8fe0*/  EXIT ;  /* 0x000000000000794d */ /* 0x000fea0003800000 */
.L_x_18831:
        /* <DEDUP_REMOVED lines=10> */
.L_x_18834:
[----:B------:R-:W-:-:S05]  /*9090*/  IMAD.U32 R18, R18, 0x10000, RZ ;  /* 0x0001000012127824 */ /* 0x000fca00078e00ff */
[----:B------:R-:W-:-:S04]  /*90a0*/  F2FP.F16.F32.PACK_AB R5, RZ, R18 ;  /* 0x00000012ff05723e */ /* 0x000fc800000000ff */
[----:B------:R-:W-:-:S05]  /*90b0*/  PRMT R5, R5, 0x5410, RZ ;  /* 0x0000541005057816 */ /* 0x000fca00000000ff */
[----:B------:R-:W-:Y:S01]  /*90c0*/  STG.E desc[UR36][R2.64], R5 ;  /* 0x0000000502007986 */ /* 0x000fe2000c101924 */
[----:B------:R-:W-:Y:S05]  /*90d0*/  EXIT ;  /* 0x000000000000794d */ /* 0x000fea0003800000 */
.L_x_18833:
[----:B------:R-:W-:-:S04]  /*90e0*/  IMAD.U32 R4, R18, 0x10000, RZ ;  /* 0x0001000012047824 */ /* 0x000fc800078e00ff */
[----:B------:R-:W-:-:S06]  /*90f0*/  FMUL.FTZ R4, R4, 1 ;  /* 0x3f80000004047820 */ /* 0x000fcc0000410000 */
[----:B------:R-:W0:Y:S02]  /*9100*/  F2F.F64.F32 R4, R4 ;  /* 0x0000000400047310 */ /* 0x000e240000201800 */
[----:B0-----:R-:W-:Y:S01]  /*9110*/  STG.E.64 desc[UR36][R2.64], R4 ;  /* 0x0000000402007986 */ /* 0x001fe2000c101b24 */
[----:B------:R-:W-:Y:S05]  /*9120*/  EXIT ;  /* 0x000000000000794d */ /* 0x000fea0003800000 */
.L_x_18824:
        /* <DEDUP_REMOVED lines=14> */
.L_x_18838:
        /* <DEDUP_REMOVED lines=18> */
.L_x_18841:
[----:B------:R-:W-:-:S04]  /*9330*/  SHF.R.U32.HI R5, RZ, 0x18, R5 ;  /* 0x00000018ff057819 */ /* 0x000fc80000011605 */
[----:B------:R-:W-:-:S07]  /*9340*/  LOP3.LUT R0, R0, 0x80, R5, 0xf8, !PT ;  /* 0x0000008000007812 */ /* 0x000fce00078ef805 */
.L_x_18840:
[----:B------:R-:W-:Y:S05]  /*9350*/  BSYNC.RECONVERGENT B0 ;  /* 0x0000000000007941 */ /* 0x000fea0003800200 */
.L_x_18839:
[----:B------:R-:W-:Y:S01]  /*9360*/  STG.E.U8 desc[UR36][R2.64], R0 ;  /* 0x0000000002007986 */ /* 0x000fe2000c101124 */
[----:B------:R-:W-:Y:S05]  /*9370*/  EXIT ;  /* 0x000000000000794d */ /* 0x000fea0003800000 */
.L_x_18837:
        /* <DEDUP_REMOVED lines=18> */
.L_x_18844:
[----:B------:R-:W-:-:S04]  /*94a0*/  SHF.R.U32.HI R5, RZ, 0x18, R5 ;  /* 0x00000018ff057819 */ /* 0x000fc80000011605 */
[----:B------:R-:W-:-:S07]  /*94b0*/  LOP3.LUT R0, R0, 0x80, R5, 0xf8, !PT ;  /* 0x0000008000007812 */ /* 0x000fce00078ef805 */
.L_x_18843:
[----:B------:R-:W-:Y:S05]  /*94c0*/  BSYNC.RECONVERGENT B0 ;  /* 0x0000000000007941 */ /* 0x000fea0003800200 */
.L_x_18842:
[----:B------:R-:W-:Y:S01]  /*94d0*/  STG.E.U8 desc[UR36][R2.64], R0 ;  /* 0x0000000002007986 */ /* 0x000fe2000c101124 */
[----:B------:R-:W-:Y:S05]  /*94e0*/  EXIT ;  /* 0x000000000000794d */ /* 0x000fea0003800000 */
.L_x_18836:
[----:B------:R-:W-:-:S13]  /*94f0*/  ISETP.NE.AND P0, PT, R0, 0x1c, PT ;  /* 0x0000001c0000780c */ /* 0x000fda0003f05270 */
[----:B------:R-:W-:Y:S05]  /*9500*/  @!P0 BRA `(.L_x_18845) ;  /* 0x0000000000608947 */ /* 0x000fea0003800000 */
[----:B------:R-:W-:-:S13]  /*9510*/  ISETP.NE.AND P0, PT, R0, 0x1d, PT ;  /* 0x0000001d0000780c */ /* 0x000fda0003f05270 */
[----:B------:R-:W-:Y:S05]  /*9520*/  @!P0 BRA `(.L_x_18846) ;  /* 0x0000000000488947 */ /* 0x000fea0003800000 */
[----:B------:R-:W-:-:S13]  /*9530*/  ISETP.NE.AND P0, PT, R0, 0x2c, PT ;  /* 0x0000002c0000780c */ /* 0x000fda0003f05270 */
[----:B------:R-:W-:Y:S05]  /*9540*/  @P0 BRA `(.L_x_18828) ;  /* 0x0000000000bc0947 */ /* 0x000fea0003800000 */
[----:B------:R-:W-:-:S05]  /*9550*/  IMAD.U32 R5, R18, 0x10000, RZ ;  /* 0x0001000012057824 */ /* 0x000fca00078e00ff */
[----:B-1----:R-:W-:-:S04]  /*9560*/  SHF.R.U32.HI R6, RZ, 0x17, R5 ;  /* 0x00000017ff067819 */ /* 0x002fc80000011605 */
        /* <DEDUP_REMOVED lines=14> */
.L_x_18846:
[----:B------:R-:W-:-:S06]  /*9650*/  IMAD.U32 R4, R18, 0x10000, RZ ;  /* 0x0001000012047824 */ /* 0x000fcc00078e00ff */
[----:B------:R-:W0:Y:S02]  /*9660*/  F2I.U64.TRUNC R4, R4 ;  /* 0x0000000400047311 */ /* 0x000e24000020d800 */
[----:B0-----:R-:W-:Y:S01]  /*9670*/  STG.E.64 desc[UR36][R2.64], R4 ;  /* 0x0000000402007986 */ /* 0x001fe2000c101b24 */
[----:B------:R-:W-:Y:S05]  /*9680*/  EXIT ;  /* 0x000000000000794d */ /* 0x000fea0003800000 */
.L_x_18845:
[----:B------:R-:W-:-:S04]  /*9690*/  IMAD.U32 R18, R18, 0x10000, RZ ;  /* 0x0001000012127824 */ /* 0x000fc800078e00ff */
[----:B------:R-:W0:Y:S02]  /*96a0*/  F2I.FTZ.U32.TRUNC.NTZ R5, R18 ;  /* 0x0000001200057305 */ /* 0x000e24000021f000 */
[----:B0-----:R-:W-:Y:S01]  /*96b0*/  STG.E desc[UR36][R2.64], R5 ;  /* 0x0000000502007986 */ /* 0x001fe2000c101924 */
[----:B------:R-:W-:Y:S05]  /*96c0*/  EXIT ;  /* 0x000000000000794d */ /* 0x000fea0003800000 */
.L_x_18835:
        /* <DEDUP_REMOVED lines=11> */
.L_x_18848:
[----:B------:R-:W-:Y:S01]  /*9780*/  IMAD.U32 R18, R18, 0x10000, RZ ;  /* 0x0001000012127824 */ /* 0x000fe200078e00ff */
[----:B-1----:R-:W-:-:S03]  /*9790*/  CS2R R6, SRZ ;  /* 0x0000000000067805 */ /* 0x002fc6000001ff00 */
[----:B------:R-:W-:-:S06]  /*97a0*/  FMUL.FTZ R4, R18, 1 ;  /* 0x3f80000012047820 */ /* 0x000fcc0000410000 */
[----:B------:R-:W0:Y:S02]  /*97b0*/  F2F.F64.F32 R4, R4 ;  /* 0x0000000400047310 */ /* 0x000e240000201800 */
[----:B0-----:R-:W-:Y:S01]  /*97c0*/  STG.E.128 desc[UR36][R2.64], R4 ;  /* 0x0000000402007986 */ /* 0x001fe2000c101d24 */
[----:B------:R-:W-:Y:S05]  /*97d0*/  EXIT ;  /* 0x000000000000794d */ /* 0x000fea0003800000 */
.L_x_18847:
[----:B------:R-:W-:-:S13]  /*97e0*/  ISETP.NE.AND P0, PT, R0, 0xf, PT ;  /* 0x0000000f0000780c */ /* 0x000fda0003f05270 */
[----:B------:R-:W-:Y:S05]  /*97f0*/  @!P0 BRA `(.L_x_18849) ;  /* 0x0000000000e88947 */ /* 0x000fea0003800000 */
[----:B------:R-:W-:-:S13]  /*9800*/  ISETP.NE.AND P0, PT, R0, 0x17, PT ;  /* 0x000000170000780c */ /* 0x000fda0003f05270 */
[----:B------:R-:W-:Y:S05]  /*9810*/  @!P0 BRA `(.L_x_18850) ;  /* 0x0000000000908947 */ /* 0x000fea0003800000 */
[----:B------:R-:W-:-:S13]  /*9820*/  ISETP.NE.AND P0, PT, R0, 0x18, PT ;  /* 0x000000180000780c */ /* 0x000fda0003f05270 */
[----:B------:R-:W-:Y:S05]  /*9830*/  @!P0 BRA `(.L_x_18851) ;  /* 0x0000000000448947 */ /* 0x000fea0003800000 */
.L_x_18828:
[----:B------:R-:W-:Y:S01]  /*9840*/  MOV R0, 0x0 ;  /* 0x0000000000007802 */ /* 0x000fe20000000f00 */
[----:B------:R-:W0:Y:S01]  /*9850*/  LDCU.64 UR4, c[0x4][0x178] ;  /* 0x01002f00ff0477ac */ /* 0x000e220008000a00 */
[----:B------:R-:W-:Y:S02]  /*9860*/  IMAD.MOV.U32 R8, RZ, RZ, 0x65 ;  /* 0x00000065ff087424 */ /* 0x000fe400078e00ff */
[----:B------:R2:W3:Y:S01]  /*9870*/  LDC.64 R2, c[0x4][R0] ;  /* 0x0100000000027b82 */ /* 0x0004e20000000a00 */
[----:B------:R-:W1:Y:S01]  /*9880*/  LDCU.64 UR6, c[0x4][0x180] ;  /* 0x01003000ff0677ac */ /* 0x000e620008000a00 */
[----:B------:R-:W-:Y:S02]  /*9890*/  IMAD.MOV.U32 R12, RZ, RZ, 0x1 ;  /* 0x00000001ff0c7424 */ /* 0x000fe400078e00ff */
[----:B------:R-:W-:Y:S01]  /*98a0*/  IMAD.MOV.U32 R13, RZ, RZ, RZ ;  /* 0x000000ffff0d7224 */ /* 0x000fe200078e00ff */
[----:B------:R-:W4:Y:S01]  /*98b0*/  LDCU.64 UR8, c[0x4][0x90] ;  /* 0x01001200ff0877ac */ /* 0x000f220008000a00 */
[----:B0-----:R-:W-:-:S02]  /*98c0*/  IMAD.U32 R4, RZ, RZ, UR4 ;  /* 0x00000004ff047e24 */ /* 0x001fc4000f8e00ff */
[----:B------:R-:W-:Y:S02]  /*98d0*/  IMAD.U32 R5, RZ, RZ, UR5 ;  /* 0x00000005ff057e24 */ /* 0x000fe4000f8e00ff */
[----:B-1----:R-:W-:Y:S02]  /*98e0*/  IMAD.U32 R6, RZ, RZ, UR6 ;  /* 0x00000006ff067e24 */ /* 0x002fe4000f8e00ff */
[----:B------:R-:W-:Y:S02]  /*98f0*/  IMAD.U32 R7, RZ, RZ, UR7 ;  /* 0x00000007ff077e24 */ /* 0x000fe4000f8e00ff */
[----:B----4-:R-:W-:Y:S02]  /*9900*/  IMAD.U32 R10, RZ, RZ, UR8 ;  /* 0x00000008ff0a7e24 */ /* 0x010fe4000f8e00ff */
[----:B--2---:R-:W-:-:S07]  /*9910*/  IMAD.U32 R11, RZ, RZ, UR9 ;  /* 0x00000009ff0b7e24 */ /* 0x004fce000f8e00ff */
[----:B------:R-:W-:-:S07]  /*9920*/  LEPC R20, `(.L_x_18852) ;  /* 0x000000001014794e */ /* 0x000fce0000000000 */
[----:B---3--:R-:W-:Y:S05]  /*9930*/  CALL.ABS.NOINC R2 ;  /* 0x0000000002007343 */ /* 0x008fea0003c00000 */
.L_x_18852:
[----:B------:R-:W-:Y:S05]  /*9940*/  EXIT ;  /* 0x000000000000794d */ /* 0x000fea0003800000 */
.L_x_18851:
        /* <DEDUP_REMOVED lines=13> */
.L_x_18854:
[----:B------:R-:W-:Y:S05]  /*9a20*/  BSYNC.RECONVERGENT B0 ;  /* 0x0000000000007941 */ /* 0x000fea0003800200 */
.L_x_18853:
[----:B------:R-:W-:-:S05]  /*9a30*/  LOP3.LUT R5, R0, 0x80, R5, 0xf8, !PT ;  /* 0x0000008000057812 */ /* 0x000fca00078ef805 */
[----:B------:R-:W-:Y:S01]  /*9a40*/  STG.E.U8 desc[UR36][R2.64], R5 ;  /* 0x0000000502007986 */ /* 0x000fe2000c101124 */
[----:B------:R-:W-:Y:S05]  /*9a50*/  EXIT ;  /* 0x000000000000794d */ /* 0x000fea0003800000 */
.L_x_18850:
        /* <DEDUP_REMOVED lines=12> */
.L_x_18856:
[----:B------:R-:W-:Y:S01]  /*9b20*/  IMAD.MOV.U32 R0, RZ, RZ, 0x7f ;  /* 0x0000007fff007424 */ /* 0x000fe200078e00ff */
[----:B------:R-:W-:-:S04]  /*9b30*/  ISETP.GT.U32.AND P0, PT, R4, 0x7f800000, PT ;  /* 0x7f8000000400780c */ /* 0x000fc80003f04070 */
[----:B------:R-:W-:-:S09]  /*9b40*/  SEL R0, R0, 0x7c, P0 ;  /* 0x0000007c00007807 */ /* 0x000fd20000000000 */
.L_x_18857:
[----:B------:R-:W-:Y:S05]  /*9b50*/  BSYNC.RECONVERGENT B0 ;  /* 0x0000000000007941 */ /* 0x000fea0003800200 */
.L_x_18855:
[----:B------:R-:W-:-:S04]  /*9b60*/  SHF.R.U32.HI R5, RZ, 0x18, R5 ;  /* 0x00000018ff057819 */ /* 0x000fc80000011605 */
[----:B------:R-:W-:-:S05]  /*9b70*/  LOP3.LUT R5, R0, 0x80, R5, 0xf8, !PT ;  /* 0x0000008000057812 */ /* 0x000fca00078ef805 */
[----:B------:R-:W-:Y:S01]  /*9b80*/  STG.E.U8 desc[UR36][R2.64], R5 ;  /* 0x0000000502007986 */ /* 0x000fe2000c101124 */
[----:B------:R-:W-:Y:S05]  /*9b90*/  EXIT ;  /* 0x000000000000794d */ /* 0x000fea0003800000 */
.L_x_18849:
[----:B------:R-:W-:Y:S01]  /*9ba0*/  STG.E.U16 desc[UR36][R2.64], R18 ;  /* 0x0000001202007986 */ /* 0x000fe2000c101524 */
[----:B------:R-:W-:Y:S05]  /*9bb0*/  EXIT ;  /* 0x000000000000794d */ /* 0x000fea0003800000 */
.L_x_18858:
        /* <DEDUP_REMOVED lines=12> */
.L_x_37118:


//--------------------- .text._ZN2at6native18elementwise_kernelILi128ELi4EZNS0_22gpu_kernel_impl_nocastIZZZNS0_15binary_internal21div_floor_kernel_cudaERNS_18TensorIteratorBaseEENKUlvE0_clEvENKUlvE2_clEvEUlN3c108BFloat16EE_EEvS5_RKT_EUliE_EEviT1_ --------------------------
	.section	.text._ZN2at6native18elementwise_kernelILi128ELi4EZNS0_22gpu_kernel_impl_nocastIZZZNS0_15binary_internal21div_floor_kernel_cudaERNS_18TensorIteratorBaseEENKUlvE0_clEvENKUlvE2_clEvEUlN3c108BFloat16EE_EEvS5_RKT_EUliE_EEviT1_,"ax",@progbits
	.align	128
        .global         _ZN2at6native18elementwise_kernelILi128ELi4EZNS0_22gpu_kernel_impl_nocastIZZZNS0_15binary_internal21div_floor_kernel_cudaERNS_18TensorIteratorBaseEENKUlvE0_clEvENKUlvE2_clEvEUlN3c108BFloat16EE_EEvS5_RKT_EUliE_EEviT1_
        .type           _ZN2at6native18elementwise_kernelILi128ELi4EZNS0_22gpu_kernel_impl_nocastIZZZNS0_15binary_internal21div_floor_kernel_cudaERNS_18TensorIteratorBaseEENKUlvE0_clEvENKUlvE2_clEvEUlN3c108BFloat16EE_EEvS5_RKT_EUliE_EEviT1_,@function
        .size           _ZN2at6native18elementwise_kernelILi128ELi4EZNS0_22gpu_kernel_impl_nocastIZZZNS0_15binary_internal21div_floor_kernel_cudaERNS_18TensorIteratorBaseEENKUlvE0_clEvENKUlvE2_clEvEUlN3c108BFloat16EE_EEvS5_RKT_EUliE_EEviT1_,(.L_x_37119 - _ZN2at6native18elementwise_kernelILi128ELi4EZNS0_22gpu_kernel_impl_nocastIZZZNS0_15binary_internal21div_floor_kernel_cudaERNS_18TensorIteratorBaseEENKUlvE0_clEvENKUlvE2_clEvEUlN3c108BFloat16EE_EEvS5_RKT_EUliE_EEviT1_)
        .other          _ZN2at6native18elementwise_kernelILi128ELi4EZNS0_22gpu_kernel_impl_nocastIZZZNS0_15binary_internal21div_floor_kernel_cudaERNS_18TensorIteratorBaseEENKUlvE0_clEvENKUlvE2_clEvEUlN3c108BFloat16EE_EEvS5_RKT_EUliE_EEviT1_,@"STO_CUDA_ENTRY STV_DEFAULT"
_ZN2at6native18elementwise_kernelILi128ELi4EZNS0_22gpu_kernel_impl_nocastIZZZNS0_15binary_internal21div_floor_kernel_cudaERNS_18TensorIteratorBaseEENKUlvE0_clEvENKUlvE2_clEvEUlN3c108BFloat16EE_EEvS5_RKT_EUliE_EEviT1_:
.text._ZN2at6native18elementwise_kernelILi128ELi4EZNS0_22gpu_kernel_impl_nocastIZZZNS0_15binary_internal21div_floor_kernel_cudaERNS_18TensorIteratorBaseEENKUlvE0_clEvENKUlvE2_clEvEUlN3c108BFloat16EE_EEvS5_RKT_EUliE_EEviT1_:
[----:B------:R-:W-:Y:S08]  /*0000*/  LDC R1, c[0x0][0x37c] ;  /* 0x0000df00ff017b82 */ /* 0x000ff00000000800 */
[----:B------:R-:W0:Y:S01]  /*0010*/  LDC R21, c[0x0][0x590] ;  /* 0x00016400ff157b82 */ /* 0x000e220000000800 */
[----:B------:R-:W1:Y:S01]  /*0020*/  S2R R7, SR_TID.X ;  /* 0x0000000000077919 */ /* 0x000e620000002100 */
[----:B------:R-:W2:Y:S06]  /*0030*/  LDCU.64 UR6, c[0x0][0x358] ;  /* 0x00006b00ff0677ac */ /* 0x000eac0008000a00 */
[----:B------:R-:W3:Y:S08]  /*0040*/  LDC R4, c[0x0][0x388] ;  /* 0x0000e200ff047b82 */ /* 0x000ef00000000800 */
[----:B------:R-:W4:Y:S01]  /*0050*/  S2UR UR4, SR_CTAID.X ;  /* 0x00000000000479c3 */ /* 0x000f220000002500 */
[C---:B0-----:R-:W-:Y:S01]  /*0060*/  FMUL.FTZ R20, |R21|.reuse, 8388608 ;  /* 0x4b00000015147820 */ /* 0x041fe20000410200 */
[C---:B------:R-:W-:Y:S01]  /*0070*/  FADD.FTZ R9, |R21|.reuse, -RZ ;  /* 0x800000ff15097221 */ /* 0x040fe20000010200 */
[----:B------:R-:W-:-:S03]  /*0080*/  FADD.FTZ R8, |R21|, |R21| ;  /* 0x4000001515087221 */ /* 0x000fc60000010200 */
[C---:B------:R-:W-:Y:S01]  /*0090*/  LOP3.LUT R11, R20.reuse, 0x7fffff, RZ, 0xc0, !PT ;  /* 0x007fffff140b7812 */ /* 0x040fe200078ec0ff */
[----:B------:R-:W-:Y:S01]  /*00a0*/  FADD.FTZ R6, -R9, -RZ ;  /* 0x800000ff09067221 */ /* 0x000fe20000010100 */
[----:B------:R-:W-:Y:S02]  /*00b0*/  LOP3.LUT R5, R20, 0xff800000, RZ, 0xc0, !PT ;  /* 0xff80000014057812 */ /* 0x000fe400078ec0ff */
[----:B------:R-:W-:Y:S02]  /*00c0*/  LOP3.LUT R11, R11, 0x3f800000, RZ, 0xfc, !PT ;  /* 0x3f8000000b0b7812 */ /* 0x000fe400078efcff */
[----:B---3--:R-:W-:Y:S02]  /*00d0*/  ISETP.NE.AND P0, PT, R4, RZ, PT ;  /* 0x000000ff0400720c */ /* 0x008fe40003f05270 */
[----:B------:R0:W3:Y:S01]  /*00e0*/  MUFU.RCP R10, R11 ;  /* 0x0000000b000a7308 */ /* 0x0000e20000001000 */
[----:B----4-:R-:W-:-:S06]  /*00f0*/  USHF.L.U32 UR4, UR4, 0x9, URZ ;  /* 0x0000000904047899 */ /* 0x010fcc00080006ff */
[----:B-1----:R-:W-:-:S04]  /*0100*/  LOP3.LUT R7, R7, UR4, RZ, 0xfc, !PT ;  /* 0x0000000407077c12 */ /* 0x002fc8000f8efcff */
[----:B0-2---:R-:W-:Y:S05]  /*0110*/  @P0 BRA `(.L_x_18859) ;  /* 0x0000001400600947 */ /* 0x005fea0003800000 */
        /* <DEDUP_REMOVED lines=8> */
[C---:B------:R-:W-:Y:S01]  /*01a0*/  FSETP.GEU.FTZ.AND P0, PT, |R0|.reuse, |R21|, PT ;  /* 0x400000150000720b */ /* 0x040fe20003f1e200 */
        /* <DEDUP_REMOVED lines=20> */
.L_x_18866:
[----:B------:R-:W-:Y:S01]  /*02f0*/  FSETP.GEU.FTZ.AND P0, PT, R4, -R9, PT ;  /* 0x800000090400720b */ /* 0x000fe20003f1e000 */
[----:B------:R-:W-:-:S12]  /*0300*/  FADD.FTZ R2, R2, -1 ;  /* 0xbf80000002027421 */ /* 0x000fd80000010000 */
[----:B------:R-:W-:-:S07]  /*0310*/  @!P0 FADD.FTZ R2, R2, -1 ;  /* 0xbf80000002028421 */ /* 0x000fce0000010000 */
.L_x_18865:
[----:B------:R-:W-:Y:S01]  /*0320*/  FFMA.FTZ R13, -R9, R2, R13 ;  /* 0x00000002090d7223 */ /* 0x000fe2000001010d */
[----:B------:R-:W-:Y:S06]  /*0330*/  BRA `(.L_x_18863) ;  /* 0x0000000000607947 */ /* 0x000fec0003800000 */
.L_x_18864:
        /* <DEDUP_REMOVED lines=9> */
.L_x_18868:
[----:B------:R-:W-:-:S04]  /*03d0*/  VIMNMX.U32 R3, PT, PT, R2, 0xb800000, PT ;  /* 0x0b80000002037848 */ /* 0x000fc80003fe0000 */
[C---:B------:R-:W-:Y:S02]  /*03e0*/  IADD3 R4, PT, PT, R3.reuse, R13, RZ ;  /* 0x0000000d03047210 */ /* 0x040fe40007ffe0ff */
[----:B------:R-:W-:-:S03]  /*03f0*/  IADD3 R2, PT, PT, -R3, R2, RZ ;  /* 0x0000000203027210 */ /* 0x000fc60007ffe1ff */
[----:B---3--:R-:W-:Y:S01]  /*0400*/  FMUL.FTZ R13, R10, R4 ;  /* 0x000000040a0d7220 */ /* 0x008fe20000410000 */
        /* <DEDUP_REMOVED lines=9> */
.L_x_18867:
[----:B------:R-:W-:-:S04]  /*04a0*/  FMUL.FTZ R13, R13, 1.1920928955078125e-07 ;  /* 0x340000000d0d7820 */ /* 0x000fc80000410000 */
[----:B------:R-:W-:-:S07]  /*04b0*/  FMUL.FTZ R13, R14, R13 ;  /* 0x0000000d0e0d7220 */ /* 0x000fce0000410000 */
.L_x_18863:
[C---:B------:R-:W-:Y:S01]  /*04c0*/  FSETP.NAN.FTZ.AND P0, PT, |R13|.reuse, |R13|, PT ;  /* 0x4000000d0d00720b */ /* 0x040fe20003f18200 */
[----:B------:R-:W0:Y:S01]  /*04d0*/  LDCU UR5, c[0x0][0x594] ;  /* 0x0000b280ff0577ac */ /* 0x000e220008000800 */
[----:B------:R-:W-:Y:S02]  /*04e0*/  LOP3.LUT R2, R13, 0x80000000, R0, 0xb8, !PT ;  /* 0x800000000d027812 */ /* 0x000fe400078eb800 */
[----:B------:R-:W-:Y:S02]  /*04f0*/  FSETP.GEU.FTZ.AND P1, PT, R21, RZ, PT ;  /* 0x000000ff1500720b */ /* 0x000fe40003f3e000 */
[----:B------:R-:W-:Y:S02]  /*0500*/  FSEL R13, R13, R2, P0 ;  /* 0x000000020d0d7208 */ /* 0x000fe40000000000 */
[----:B------:R-:W1:Y:S02]  /*0510*/  LDC.64 R2, c[0x0][0x580] ;  /* 0x00016000ff027b82 */ /* 0x000e640000000a00 */
[----:B------:R-:W-:-:S02]  /*0520*/  FSETP.NEU.FTZ.AND P2, PT, R13, RZ, PT ;  /* 0x000000ff0d00720b */ /* 0x000fc40003f5d000 */
        /* <DEDUP_REMOVED lines=9> */
[----:B-1----:R-:W-:Y:S06]  /*05c0*/  @!P0 BRA `(.L_x_18869) ;  /* 0x0000000000208947 */ /* 0x002fec0003800000 */
[----:B------:R-:W0:Y:S08]  /*05d0*/  FRND.FTZ.FLOOR R4, R13 ;  /* 0x0000000d00047307 */ /* 0x000e300000215000 */
[----:B0-----:R-:W0:Y:S02]  /*05e0*/  F2F.BF16.F32 R4, R4 ;  /* 0x0000000400047304 */ /* 0x001e240000202000 */
[----:B0-----:R-:W-:-:S04]  /*05f0*/  IMAD.U32 R12, R4, 0x10000, RZ ;  /* 0x00010000040c7824 */ /* 0x001fc800078e00ff */
[----:B------:R-:W-:-:S05]  /*0600*/  FADD.FTZ R0, -R12, R13 ;  /* 0x0000000d0c007221 */ /* 0x000fca0000010100 */
[----:B------:R-:W-:Y:S02]  /*0610*/  FSETP.GT.FTZ.AND P0, PT, R0, 0.5, PT ;  /* 0x3f0000000000780b */ /* 0x000fe40003f14000 */
[----:B------:R-:W-:-:S11]  /*0620*/  PRMT R0, R4, 0x7610, R0 ;  /* 0x0000761004007816 */ /* 0x000fd60000000000 */
[----:B------:R-:W-:-:S05]  /*0630*/  @P0 FADD.FTZ R12, R12, 1 ;  /* 0x3f8000000c0c0421 */ /* 0x000fca0000010000 */
[----:B------:R-:W-:-:S07]  /*0640*/  @P0 F2FP.BF16.F32.PACK_AB R0, RZ, R12 ;  /* 0x0000000cff00023e */ /* 0x000fce00000010ff */
.L_x_18869:
[----:B------:R0:W-:Y:S01]  /*0650*/  STG.E.U16 desc[UR6][R2.64], R0 ;  /* 0x0000000002007986 */ /* 0x0001e2000c101506 */
[----:B------:R-:W-:-:S04]  /*0660*/  IADD3 R7, PT, PT, R7, 0x80, RZ ;  /* 0x0000008007077810 */ /* 0x000fc80007ffe0ff */
[----:B------:R-:W-:-:S13]  /*0670*/  ISETP.GE.AND P0, PT, R7, UR4, PT ;  /* 0x0000000407007c0c */ /* 0x000fda000bf06270 */
[----:B------:R-:W-:Y:S05]  /*0680*/  @P0 BREAK.RELIABLE B1 ;  /* 0x0000000000010942 */ /* 0x000fea0003800100 */
[----:B0-----:R-:W-:Y:S05]  /*0690*/  @P0 BRA `(.L_x_18870) ;  /* 0x0000000800b00947 */ /* 0x001fea0003800000 */
        /* <DEDUP_REMOVED lines=24> */
.L_x_18874:
[----:B------:R-:W-:Y:S01]  /*0820*/  FSETP.GEU.FTZ.AND P0, PT, R4, -R9, PT ;  /* 0x800000090400720b */ /* 0x000fe20003f1e000 */
[----:B------:R-:W-:-:S12]  /*0830*/  FADD.FTZ R2, R2, -1 ;  /* 0xbf80000002027421 */ /* 0x000fd80000010000 */
[----:B------:R-:W-:-:S07]  /*0840*/  @!P0 FADD.FTZ R2, R2, -1 ;  /* 0xbf80000002028421 */ /* 0x000fce0000010000 */
.L_x_18873:
[----:B------:R-:W-:Y:S01]  /*0850*/  FFMA.FTZ R13, -R9, R2, R13 ;  /* 0x00000002090d7223 */ /* 0x000fe2000001010d */
[----:B------:R-:W-:Y:S06]  /*0860*/  BRA `(.L_x_18871) ;  /* 0x0000000000607947 */ /* 0x000fec0003800000 */
.L_x_18872:
        /* <DEDUP_REMOVED lines=9> */
.L_x_18876:
[----:B------:R-:W-:-:S04]  /*0900*/  VIMNMX.U32 R3, PT, PT, R2, 0xb800000, PT ;  /* 0x0b80000002037848 */ /* 0x000fc80003fe0000 */
[----:B------:R-:W-:Y:S01]  /*0910*/  IADD3 R4, PT, PT, R3, R13, RZ ;  /* 0x0000000d03047210 */ /* 0x000fe20007ffe0ff */
[----:B------:R-:W-:-:S04]  /*0920*/  IMAD.IADD R2, R2, 0x1, -R3 ;  /* 0x0000000102027824 */ /* 0x000fc800078e0a03 */
        /* <DEDUP_REMOVED lines=10> */
.L_x_18875:
[----:B------:R-:W-:-:S04]  /*09d0*/  FMUL.FTZ R13, R13, 1.1920928955078125e-07 ;  /* 0x340000000d0d7820 */ /* 0x000fc80000410000 */
[----:B------:R-:W-:-:S07]  /*09e0*/  FMUL.FTZ R13, R14, R13 ;  /* 0x0000000d0e0d7220 */ /* 0x000fce0000410000 */
.L_x_18871:
        /* <DEDUP_REMOVED lines=19> */
[----:B0-----:R-:W-:-:S05]  /*0b20*/  SHF.L.U32 R12, R4, 0x10, RZ ;  /* 0x00000010040c7819 */ /* 0x001fca00000006ff */
[----:B------:R-:W-:-:S05]  /*0b30*/  FADD.FTZ R0, -R12, R13 ;  /* 0x0000000d0c007221 */ /* 0x000fca0000010100 */
[----:B------:R-:W-:Y:S02]  /*0b40*/  FSETP.GT.FTZ.AND P0, PT, R0, 0.5, PT ;  /* 0x3f0000000000780b */ /* 0x000fe40003f14000 */
[----:B------:R-:W-:-:S11]  /*0b50*/  PRMT R0, R4, 0x7610, R0 ;  /* 0x0000761004007816 */ /* 0x000fd60000000000 */
[----:B------:R-:W-:-:S05]  /*0b60*/  @P0 FADD.FTZ R12, R12, 1 ;  /* 0x3f8000000c0c0421 */ /* 0x000fca0000010000 */
[----:B------:R-:W-:-:S07]  /*0b70*/  @P0 F2FP.BF16.F32.PACK_AB R0, RZ, R12 ;  /* 0x0000000cff00023e */ /* 0x000fce00000010ff */
.L_x_18877:
[----:B------:R0:W-:Y:S01]  /*0b80*/  STG.E.U16 desc[UR6][R2.64], R0 ;  /* 0x0000000002007986 */ /* 0x0001e2000c101506 */
[----:B------:R-:W-:-:S07]  /*0b90*/  IADD3 R7, PT, PT, R7, 0x80, RZ ;  /* 0x0000008007077810 */ /* 0x000fce0007ffe0ff */
.L_x_18862:
[----:B------:R-:W-:-:S13]  /*0ba0*/  ISETP.GE.AND P0, PT, R7, UR4, PT ;  /* 0x0000000407007c0c */ /* 0x000fda000bf06270 */
[----:B------:R-:W-:Y:S05]  /*0bb0*/  @P0 BREAK.RELIABLE B1 ;  /* 0x0000000000010942 */ /* 0x000fea0003800100 */
[----:B------:R-:W-:Y:S05]  /*0bc0*/  @P0 BRA `(.L_x_18870) ;  /* 0x0000000400640947 */ /* 0x000fea0003800000 */
[----:B------:R-:W-:Y:S05]  /*0bd0*/  BSYNC.RELIABLE B1 ;  /* 0x0000000000017941 */ /* 0x000fea0003800100 */
.L_x_18861:
[----:B0-----:R-:W0:Y:S02]  /*0be0*/  LDC.64 R2, c[0x0][0x588] ;  /* 0x00016200ff027b82 */ /* 0x001e240000000a00 */
[----:B0-----:R-:W2:Y:S02]  /*0bf0*/  LDG.E.U16 R0, desc[UR6][R2.64] ;  /* 0x0000000602007981 */ /* 0x001ea4000c1e1500 */
[----:B--2---:R-:W-:-:S04]  /*0c00*/  SHF.L.U32 R0, R0, 0x10, RZ ;  /* 0x0000001000007819 */ /* 0x004fc800000006ff */
[C---:B------:R-:W-:Y:S01]  /*0c10*/  FSETP.GEU.FTZ.AND P0, PT, |R0|.reuse, |R21|, PT ;  /* 0x400000150000720b */ /* 0x040fe20003f1e200 */
[----:B------:R-:W-:-:S12]  /*0c20*/  FADD.FTZ R13, |R0|, -RZ ;  /* 0x800000ff000d7221 */ /* 0x000fd80000010200 */
[----:B------:R-:W-:Y:S05]  /*0c30*/  @!P0 BRA `(.L_x_18878) ;  /* 0x0000000000d48947 */ /* 0x000fea0003800000 */
[----:B------:R-:W-:Y:S01]  /*0c40*/  FSETP.GTU.FTZ.AND P0, PT, R13, R20, PT ;  /* 0x000000140d00720b */ /* 0x000fe20003f1c000 */
[----:B------:R-:W-:-:S12]  /*0c50*/  BSSY.RECONVERGENT B0, `(.L_x_18878) ;  /* 0x0000033000007945 */ /* 0x000fd80003800200 */
        /* <DEDUP_REMOVED lines=18> */
.L_x_18882:
[----:B------:R-:W-:Y:S01]  /*0d80*/  FSETP.GEU.FTZ.AND P0, PT, R4, -R9, PT ;  /* 0x800000090400720b */ /* 0x000fe20003f1e000 */
[----:B------:R-:W-:-:S12]  /*0d90*/  FADD.FTZ R2, R2, -1 ;  /* 0xbf80000002027421 */ /* 0x000fd80000010000 */
[----:B------:R-:W-:-:S07]  /*0da0*/  @!P0 FADD.FTZ R2, R2, -1 ;  /* 0xbf80000002028421 */ /* 0x000fce0000010000 */
.L_x_18881:
[----:B------:R-:W-:Y:S05]  /*0db0*/  BSYNC.RECONVERGENT B3 ;  /* 0x0000000000037941 */ /* 0x000fea0003800200 */
.L_x_18880:
[----:B------:R-:W-:Y:S01]  /*0dc0*/  FFMA.FTZ R13, -R9, R2, R13 ;  /* 0x00000002090d7223 */ /* 0x000fe2000001010d */
[----:B------:R-:W-:Y:S06]  /*0dd0*/  BRA `(.L_x_18883) ;  /* 0x0000000000687947 */ /* 0x000fec0003800000 */
.L_x_18879:
        /* <DEDUP_REMOVED lines=10> */
.L_x_18886:
        /* <DEDUP_REMOVED lines=13> */
.L_x_18885:
[----:B------:R-:W-:Y:S05]  /*0f50*/  BSYNC.RECONVERGENT B3 ;  /* 0x0000000000037941 */ /* 0x000fea0003800200 */
.L_x_18884:
[----:B------:R-:W-:-:S04]  /*0f60*/  FMUL.FTZ R13, R13, 1.1920928955078125e-07 ;  /* 0x340000000d0d7820 */ /* 0x000fc80000410000 */
[----:B------:R-:W-:-:S07]  /*0f70*/  FMUL.FTZ R13, R14, R13 ;  /* 0x0000000d0e0d7220 */ /* 0x000fce0000410000 */
.L_x_18883:
[----:B------:R-:W-:Y:S05]  /*0f80*/  BSYNC.RECONVERGENT B0 ;  /* 0x0000000000007941 */ /* 0x000fea0003800200 */
.L_x_18878:
[C---:B------:R-:W-:Y:S01]  /*0f90*/  FSETP.NAN.FTZ.AND P0, PT, |R13|.reuse, |R13|, PT ;  /* 0x4000000d0d00720b */ /* 0x040fe20003f18200 */
[----:B------:R-:W0:Y:S01]  /*0fa0*/  LDCU UR5, c[0x0][0x594] ;  /* 0x0000b280ff0577ac */ /* 0x000e220008000800 */
[----:B------:R-:W-:Y:S01]  /*0fb0*/  LOP3.LUT R2, R13, 0x80000000, R0, 0xb8, !PT ;  /* 0x800000000d027812 */ /* 0x000fe200078eb800 */
[----:B------:R-:W-:Y:S01]  /*0fc0*/  BSSY.RECONVERGENT B0, `(.L_x_18887) ;  /* 0x0000017000007945 */ /* 0x000fe20003800200 */
        /* <DEDUP_REMOVED lines=22> */
.L_x_18888:
[----:B------:R-:W-:Y:S05]  /*1130*/  BSYNC.RECONVERGENT B0 ;  /* 0x0000000000007941 */ /* 0x000fea0003800200 */
.L_x_18887:
[----:B------:R1:W-:Y:S01]  /*1140*/  STG.E.U16 desc[UR6][R2.64], R0 ;  /* 0x0000000002007986 */ /* 0x0003e2000c101506 */
[----:B------:R-:W-:-:S07]  /*1150*/  IADD3 R7, PT, PT, R7, 0x80, RZ ;  /* 0x0000008007077810 */ /* 0x000fce0007ffe0ff */
.L_x_18870:
[----:B------:R-:W-:Y:S05]  /*1160*/  BSYNC.RECONVERGENT B2 ;  /* 0x0000000000027941 */ /* 0x000fea0003800200 */
.L_x_18860:
[----:B------:R-:W-:Y:S05]  /*1170*/  WARPSYNC.ALL ;  /* 0x0000000000007948 */ /* 0x000fea0003800000 */
[----:B------:R-:W-:-:S13]  /*1180*/  ISETP.GE.AND P0, PT, R7, UR4, PT ;  /* 0x0000000407007c0c */ /* 0x000fda000bf06270 */
[----:B------:R-:W-:Y:S05]  /*1190*/  @P0 EXIT ;  /* 0x000000000000094d */ /* 0x000fea0003800000 */
[----:B01----:R-:W0:Y:S02]  /*11a0*/  LDC.64 R2, c[0x0][0x588] ;  /* 0x00016200ff027b82 */ /* 0x003e240000000a00 */
[----:B0-----:R-:W2:Y:S02]  /*11b0*/  LDG.E.U16 R0, desc[UR6][R2.64] ;  /* 0x0000000602007981 */ /* 0x001ea4000c1e1500 */
[----:B--2---:R-:W-:-:S04]  /*11c0*/  IMAD.U32 R0, R0, 0x10000, RZ ;  /* 0x0001000000007824 */ /* 0x004fc800078e00ff */
[C---:B------:R-:W-:Y:S01]  /*11d0*/  FADD.FTZ R7, |R0|.reuse, -RZ ;  /* 0x800000ff00077221 */ /* 0x040fe20000010200 */
[----:B------:R-:W-:-:S13]  /*11e0*/  FSETP.GEU.FTZ.AND P0, PT, |R0|, |R21|, PT ;  /* 0x400000150000720b */ /* 0x000fda0003f1e200 */
        /* <DEDUP_REMOVED lines=19> */
.L_x_18892:
[----:B------:R-:W-:Y:S01]  /*1320*/  FSETP.GEU.FTZ.AND P0, PT, R6, -R9, PT ;  /* 0x800000090600720b */ /* 0x000fe20003f1e000 */
[----:B------:R-:W-:-:S12]  /*1330*/  FADD.FTZ R2, R2, -1 ;  /* 0xbf80000002027421 */ /* 0x000fd80000010000 */
[----:B------:R-:W-:-:S07]  /*1340*/  @!P0 FADD.FTZ R2, R2, -1 ;  /* 0xbf80000002028421 */ /* 0x000fce0000010000 */
.L_x_18891:
[----:B------:R-:W-:Y:S01]  /*1350*/  FFMA.FTZ R7, -R9, R2, R7 ;  /* 0x0000000209077223 */ /* 0x000fe20000010107 */
[----:B------:R-:W-:Y:S06]  /*1360*/  BRA `(.L_x_18889) ;  /* 0x0000000000607947 */ /* 0x000fec0003800000 */
.L_x_18890:
        /* <DEDUP_REMOVED lines=9> */
.L_x_18894:
        /* <DEDUP_REMOVED lines=13> */
.L_x_18893:
[----:B------:R-:W-:-:S04]  /*14d0*/  FMUL.FTZ R7, R7, 1.1920928955078125e-07 ;  /* 0x3400000007077820 */ /* 0x000fc80000410000 */
[----:B------:R-:W-:-:S07]  /*14e0*/  FMUL.FTZ R7, R8, R7 ;  /* 0x0000000708077220 */ /* 0x000fce0000410000 */
.L_x_18889:
        /* <DEDUP_REMOVED lines=25> */
.L_x_18895:
[----:B------:R-:W-:Y:S01]  /*1680*/  STG.E.U16 desc[UR6][R2.64], R0 ;  /* 0x0000000002007986 */ /* 0x000fe2000c101506 */
[----:B------:R-:W-:Y:S05]  /*1690*/  EXIT ;  /* 0x000000000000794d */ /* 0x000fea0003800000 */
.L_x_18859:
        /* <DEDUP_REMOVED lines=290> */
[----:B------:R-:W4:Y:S01]  /*28c0*/  @P0 LDC.64 R12, c[0x0][0x4b0] ;  /* 0x00012c00ff0c0b82 */ /* 0x000f220000000a00 */
[----:B0-----:R-:W-:-:S07]  /*28d0*/  IMAD.HI.U32 R16, R19, UR9, R18 ;  /* 0x0000000913107c27 */ /* 0x001fce000f8e0012 */
[----:B------:R-:W0:Y:S01]  /*28e0*/  @P0 LDC R23, c[0x0][0x4ac] ;  /* 0x00012b00ff170b82 */ /* 0x000e220000000800 */
[----:B-1----:R-:W-:Y:S02]  /*28f0*/  SHF.R.U32.HI R17, RZ, UR5, R16 ;  /* 0x00000005ff117c19 */ /* 0x002fe40008011610 */
[----:B------:R-:W-:Y:S02]  /*2900*/  @P0 MOV R16, RZ ;  /* 0x000000ff00100202 */ /* 0x000fe40000000f00 */
[----:B------:R-:W-:-:S03]  /*2910*/  IADD3 R18, PT, PT, -R17, RZ, RZ ;  /* 0x000000ff11127210 */ /* 0x000fc60007ffe1ff */
[----:B------:R-:W1:Y:S02]  /*2920*/  @P0 LDC.64 R14, c[0x0][0x578] ;  /* 0x00015e00ff0e0b82 */ /* 0x000e640000000a00 */
[----:B------:R-:W-:Y:S02]  /*2930*/  IMAD R18, R18, UR8, R19 ;  /* 0x0000000812127c24 */ /* 0x000fe4000f8e0213 */
[----:B----4-:R-:W-:-:S04]  /*2940*/  @P0 IMAD.HI.U32 R12, R17, R12, R16 ;  /* 0x0000000c110c0227 */ /* 0x010fc800078e0010 */
[C---:B--2---:R-:W-:Y:S01]  /*2950*/  IMAD R3, R18.reuse, UR10, R3 ;  /* 0x0000000a12037c24 */ /* 0x044fe2000f8e0203 */
[----:B------:R-:W-:Y:S01]  /*2960*/  @P0 SHF.R.U32.HI R12, RZ, R13, R12 ;  /* 0x0000000dff0c0219 */ /* 0x000fe2000001160c */
[----:B------:R-:W-:-:S04]  /*2970*/  IMAD R0, R18, UR11, R0 ;  /* 0x0000000b12007c24 */ /* 0x000fc8000f8e0200 */
[----:B------:R-:W-:-:S04]  /*2980*/  @P0 IMAD.MOV R16, RZ, RZ, -R12 ;  /* 0x000000ffff100224 */ /* 0x000fc800078e0a0c */
[----:B0-----:R-:W-:-:S04]  /*2990*/  @P0 IMAD R16, R16, R23, R17 ;  /* 0x0000001710100224 */ /* 0x001fc800078e0211 */
[C---:B-1----:R-:W-:Y:S02]  /*29a0*/  @P0 IMAD R3, R16.reuse, R14, R3 ;  /* 0x0000000e10030224 */ /* 0x042fe400078e0203 */
[----:B------:R-:W-:-:S07]  /*29b0*/  @P0 IMAD R0, R16, R15, R0 ;  /* 0x0000000f10000224 */ /* 0x000fce00078e0200 */
.L_x_18899:
[----:B------:R-:W0:Y:S02]  /*29c0*/  LDCU.64 UR8, c[0x0][0x588] ;  /* 0x0000b100ff0877ac */ /* 0x000e240008000a00 */
[----:B0-----:R-:W-:-:S04]  /*29d0*/  IADD3 R12, P0, PT, R0, UR8, RZ ;  /* 0x00000008000c7c10 */ /* 0x001fc8000ff1e0ff */
[----:B------:R-:W-:-:S05]  /*29e0*/  IADD3.X R13, PT, PT, RZ, UR9, RZ, P0, !PT ;  /* 0x00000009ff0d7c10 */ /* 0x000fca00087fe4ff */
[----:B------:R-:W2:Y:S01]  /*29f0*/  LDG.E.U16 R0, desc[UR6][R12.64] ;  /* 0x000000060c007981 */ /* 0x000ea2000c1e1500 */
[----:B------:R-:W-:Y:S01]  /*2a00*/  BSSY.RECONVERGENT B2, `(.L_x_18900) ;  /* 0x0000038000027945 */ /* 0x000fe20003800200 */
[----:B--2---:R-:W-:-:S04]  /*2a10*/  SHF.L.U32 R0, R0, 0x10, RZ ;  /* 0x0000001000007819 */ /* 0x004fc800000006ff */
        /* <DEDUP_REMOVED lines=25> */
.L_x_18904:
[----:B------:R-:W-:Y:S05]  /*2bb0*/  BSYNC.RECONVERGENT B3 ;  /* 0x0000000000037941 */ /* 0x000fea0003800200 */
.L_x_18903:
[----:B------:R-:W-:Y:S01]  /*2bc0*/  FFMA.FTZ R15, -R9, R12, R15 ;  /* 0x0000000c090f7223 */ /* 0x000fe2000001010f */
[----:B------:R-:W-:Y:S06]  /*2bd0*/  BRA `(.L_x_18901) ;  /* 0x0000000000687947 */ /* 0x000fec0003800000 */
.L_x_18902:
        /* <DEDUP_REMOVED lines=10> */
.L_x_18907:
        /* <DEDUP_REMOVED lines=13> */
.L_x_18906:
[----:B------:R-:W-:Y:S05]  /*2d50*/  BSYNC.RECONVERGENT B3 ;  /* 0x0000000000037941 */ /* 0x000fea0003800200 */
.L_x_18905:
[----:B------:R-:W-:-:S04]  /*2d60*/  FMUL.FTZ R12, R15, 1.1920928955078125e-07 ;  /* 0x340000000f0c7820 */ /* 0x000fc80000410000 */
[----:B------:R-:W-:-:S07]  /*2d70*/  FMUL.FTZ R15, R17, R12 ;  /* 0x0000000c110f7220 */ /* 0x000fce0000410000 */
.L_x_18901:
[----:B------:R-:W-:Y:S05]  /*2d80*/  BSYNC.RECONVERGENT B2 ;  /* 0x0000000000027941 */ /* 0x000fea0003800200 */
.L_x_18900:
[----:B------:R-:W0:Y:S01]  /*2d90*/  LDC R13, c[0x0][0x594] ;  /* 0x00016500ff0d7b82 */ /* 0x000e220000000800 */
[C---:B------:R-:W-:Y:S01]  /*2da0*/  FSETP.NAN.FTZ.AND P0, PT, |R15|.reuse, |R15|, PT ;  /* 0x4000000f0f00720b */ /* 0x040fe20003f18200 */
[----:B------:R-:W-:Y:S01]  /*2db0*/  BSSY.RECONVERGENT B2, `(.L_x_18908) ;  /* 0x0000019000027945 */ /* 0x000fe20003800200 */
        /* <DEDUP_REMOVED lines=21> */
.L_x_18909:
[----:B------:R-:W-:-:S05]  /*2f10*/  FMUL.FTZ R0, R0, R13 ;  /* 0x0000000d00007220 */ /* 0x000fca0000410000 */
[----:B------:R-:W-:-:S04]  /*2f20*/  LOP3.LUT R0, RZ, 0x80000000, R0, 0xb8, !PT ;  /* 0x80000000ff007812 */ /* 0x000fc800078eb800 */
[----:B------:R-:W-:-:S07]  /*2f30*/  F2FP.BF16.F32.PACK_AB R14, RZ, R0 ;  /* 0x00000000ff0e723e */ /* 0x000fce00000010ff */
.L_x_18910:
[----:B------:R-:W-:Y:S05]  /*2f40*/  BSYNC.RECONVERGENT B2 ;  /* 0x0000000000027941 */ /* 0x000fea0003800200 */
.L_x_18908:
[----:B------:R-:W0:Y:S01]  /*2f50*/  LDCU.64 UR8, c[0x0][0x580] ;  /* 0x0000b000ff0877ac */ /* 0x000e220008000a00 */
[----:B------:R-:W-:Y:S02]  /*2f60*/  IADD3 R7, PT, PT, R7, 0x80, RZ ;  /* 0x0000008007077810 */ /* 0x000fe40007ffe0ff */
[----:B0-----:R-:W-:-:S05]  /*2f70*/  IADD3 R12, P0, PT, R3, UR8, RZ ;  /* 0x00000008030c7c10 */ /* 0x001fca000ff1e0ff */
[----:B------:R-:W-:Y:S01]  /*2f80*/  IMAD.X R13, RZ, RZ, UR9, P0 ;  /* 0x00000009ff0d7e24 */ /* 0x000fe200080e06ff */
[----:B------:R-:W-:-:S04]  /*2f90*/  ISETP.GE.AND P0, PT, R7, UR4, PT ;  /* 0x0000000407007c0c */ /* 0x000fc8000bf06270 */
[----:B------:R0:W-:Y:S09]  /*2fa0*/  STG.E.U16 desc[UR6][R12.64], R14 ;  /* 0x0000000e0c007986 */ /* 0x0001f2000c101506 */
[----:B------:R-:W-:Y:S05]  /*2fb0*/  @P0 BREAK.RELIABLE B0 ;  /* 0x0000000000000942 */ /* 0x000fea0003800100 */
[----:B------:R-:W-:Y:S05]  /*2fc0*/  @P0 BRA `(.L_x_18911) ;  /* 0x0000003000400947 */ /* 0x000fea0003800000 */
[----:B------:R-:W1:Y:S01]  /*2fd0*/  LDCU.64 UR8, c[0x0][0x390] ;  /* 0x00007200ff0877ac */ /* 0x000e620008000a00 */
[----:B0-----:R-:W-:Y:S01]  /*2fe0*/  HFMA2 R12, -RZ, RZ, 0, 0 ;  /* 0x00000000ff0c7431 */ /* 0x001fe200000001ff */
[----:B------:R-:W-:Y:S01]  /*2ff0*/  MOV R13, R7 ;  /* 0x00000007000d7202 */ /* 0x000fe20000000f00 */
[----:B------:R-:W0:Y:S01]  /*3000*/  LDCU UR5, c[0x0][0x38c] ;  /* 0x00007180ff0577ac */ /* 0x000e220008000800 */
[----:B------:R-:W-:Y:S01]  /*3010*/  ISETP.NE.AND P0, PT, R4, RZ, PT ;  /* 0x000000ff0400720c */ /* 0x000fe20003f05270 */
        /* <DEDUP_REMOVED lines=293> */
.L_x_18912:
        /* <DEDUP_REMOVED lines=28> */
.L_x_18918:
[----:B------:R-:W-:Y:S01]  /*4430*/  FSETP.GEU.FTZ.AND P0, PT, R14, -R9, PT ;  /* 0x800000090e00720b */ /* 0x000fe20003f1e000 */
[----:B------:R-:W-:-:S12]  /*4440*/  FADD.FTZ R12, R12, -1 ;  /* 0xbf8000000c0c7421 */ /* 0x000fd80000010000 */
[----:B------:R-:W-:-:S07]  /*4450*/  @!P0 FADD.FTZ R12, R12, -1 ;  /* 0xbf8000000c0c8421 */ /* 0x000fce0000010000 */
.L_x_18917:
[----:B------:R-:W-:Y:S05]  /*4460*/  BSYNC.RECONVERGENT B3 ;  /* 0x0000000000037941 */ /* 0x000fea0003800200 */
.L_x_18916:
[----:B------:R-:W-:Y:S01]  /*4470*/  FFMA.FTZ R15, -R9, R12, R15 ;  /* 0x0000000c090f7223 */ /* 0x000fe2000001010f */
[----:B------:R-:W-:Y:S06]  /*4480*/  BRA `(.L_x_18914) ;  /* 0x0000000000687947 */ /* 0x000fec0003800000 */
.L_x_18915:
        /* <DEDUP_REMOVED lines=10> */
.L_x_18921:
        /* <DEDUP_REMOVED lines=13> */
.L_x_18920:
[----:B------:R-:W-:Y:S05]  /*4600*/  BSYNC.RECONVERGENT B3 ;  /* 0x0000000000037941 */ /* 0x000fea0003800200 */
.L_x_18919:
[----:B------:R-:W-:-:S04]  /*4610*/  FMUL.FTZ R12, R15, 1.1920928955078125e-07 ;  /* 0x340000000f0c7820 */ /* 0x000fc80000410000 */
[----:B------:R-:W-:-:S07]  /*4620*/  FMUL.FTZ R15, R17, R12 ;  /* 0x0000000c110f7220 */ /* 0x000fce0000410000 */
.L_x_18914:
[----:B------:R-:W-:Y:S05]  /*4630*/  BSYNC.RECONVERGENT B2 ;  /* 0x0000000000027941 */ /* 0x000fea0003800200 */
.L_x_18913:
[C---:B------:R-:W-:Y:S01]  /*4640*/  FSETP.NAN.FTZ.AND P0, PT, |R15|.reuse, |R15|, PT ;  /* 0x4000000f0f00720b */ /* 0x040fe20003f18200 */
[----:B------:R-:W0:Y:S01]  /*4650*/  LDCU UR5, c[0x0][0x594] ;  /* 0x0000b280ff0577ac */ /* 0x000e220008000800 */
        /* <DEDUP_REMOVED lines=23> */
.L_x_18923:
[----:B------:R-:W-:Y:S05]  /*47d0*/  BSYNC.RECONVERGENT B2 ;  /* 0x0000000000027941 */ /* 0x000fea0003800200 */
.L_x_18922:
[----:B------:R-:W0:Y:S01]  /*47e0*/  LDCU.64 UR8, c[0x0][0x580] ;  /* 0x0000b000ff0877ac */ /* 0x000e220008000a00 */
[----:B------:R-:W-:Y:S02]  /*47f0*/  IADD3 R7, PT, PT, R7, 0x80, RZ ;  /* 0x0000008007077810 */ /* 0x000fe40007ffe0ff */
[----:B0-----:R-:W-:-:S04]  /*4800*/  IADD3 R12, P0, PT, R3, UR8, RZ ;  /* 0x00000008030c7c10 */ /* 0x001fc8000ff1e0ff */
[----:B------:R-:W-:-:S05]  /*4810*/  IADD3.X R13, PT, PT, RZ, UR9, RZ, P0, !PT ;  /* 0x00000009ff0d7c10 */ /* 0x000fca00087fe4ff */
[----:B------:R0:W-:Y:S04]  /*4820*/  STG.E.U16 desc[UR6][R12.64], R0 ;  /* 0x000000000c007986 */ /* 0x0001e8000c101506 */
.L_x_18898:
[----:B------:R-:W-:-:S13]  /*4830*/  ISETP.GE.AND P0, PT, R7, UR4, PT ;  /* 0x0000000407007c0c */ /* 0x000fda000bf06270 */
[----:B------:R-:W-:Y:S05]  /*4840*/  @P0 BREAK.RELIABLE B0 ;  /* 0x0000000000000942 */ /* 0x000fea0003800100 */
[----:B------:R-:W-:Y:S05]  /*4850*/  @P0 BRA `(.L_x_18911) ;  /* 0x00000018001c0947 */ /* 0x000fea0003800000 */
[----:B------:R-:W-:Y:S05]  /*4860*/  BSYNC.RELIABLE B0 ;  /* 0x0000000000007941 */ /* 0x000fea0003800100 */
.L_x_18897:
[----:B------:R-:W1:Y:S01]  /*4870*/  LDCU.64 UR8, c[0x0][0x390] ;  /* 0x00007200ff0877ac */ /* 0x000e620008000a00 */
[----:B0-----:R-:W-:Y:S01]  /*4880*/  MOV R13, R7 ;  /* 0x00000007000d7202 */ /* 0x001fe20000000f00 */
[----:B------:R-:W-:Y:S01]  /*4890*/  IMAD.MOV.U32 R12, RZ, RZ, RZ ;  /* 0x000000ffff0c7224 */ /* 0x000fe200078e00ff */
[----:B------:R-:W-:Y:S01]  /*48a0*/  ISETP.NE.AND P0, PT, R4, RZ, PT ;  /* 0x000000ff0400720c */ /* 0x000fe20003f05270 */
[----:B------:R-:W0:Y:S01]  /*48b0*/  LDCU UR5, c[0x0][0x38c] ;  /* 0x00007180ff0577ac */ /* 0x000e220008000800 */
        /* <DEDUP_REMOVED lines=277> */
[----:B------:R-:W4:Y:S01]  /*5a10*/  @P0 LDC.64 R14, c[0x0][0x4b0] ;  /* 0x00012c00ff0e0b82 */ /* 0x000f220000000a00 */
[----:B0-----:R-:W-:-:S07]  /*5a20*/  IMAD.HI.U32 R18, R13, UR9, R12 ;  /* 0x000000090d127c27 */ /* 0x001fce000f8e000c */
[----:B------:R-:W0:Y:S01]  /*5a30*/  @P0 LDC R23, c[0x0][0x4ac] ;  /* 0x00012b00ff170b82 */ /* 0x000e220000000800 */
[----:B-1----:R-:W-:Y:S01]  /*5a40*/  SHF.R.U32.HI R19, RZ, UR5, R18 ;  /* 0x00000005ff137c19 */ /* 0x002fe20008011612 */
[----:B------:R-:W-:-:S03]  /*5a50*/  @P0 IMAD.MOV.U32 R18, RZ, RZ, RZ ;  /* 0x000000ffff120224 */ /* 0x000fc600078e00ff */
[----:B------:R-:W-:-:S03]  /*5a60*/  IADD3 R12, PT, PT, -R19, RZ, RZ ;  /* 0x000000ff130c7210 */ /* 0x000fc60007ffe1ff */
[----:B------:R-:W1:Y:S02]  /*5a70*/  @P0 LDC.64 R16, c[0x0][0x578] ;  /* 0x00015e00ff100b82 */ /* 0x000e640000000a00 */
[----:B------:R-:W-:Y:S02]  /*5a80*/  IMAD R12, R12, UR8, R13 ;  /* 0x000000080c0c7c24 */ /* 0x000fe4000f8e020d */
[----:B----4-:R-:W-:-:S04]  /*5a90*/  @P0 IMAD.HI.U32 R14, R19, R14, R18 ;  /* 0x0000000e130e0227 */ /* 0x010fc800078e0012 */
[C---:B--2---:R-:W-:Y:S01]  /*5aa0*/  IMAD R3, R12.reuse, UR10, R3 ;  /* 0x0000000a0c037c24 */ /* 0x044fe2000f8e0203 */
[----:B------:R-:W-:Y:S01]  /*5ab0*/  @P0 SHF.R.U32.HI R14, RZ, R15, R14 ;  /* 0x0000000fff0e0219 */ /* 0x000fe2000001160e */
[----:B------:R-:W-:-:S03]  /*5ac0*/  IMAD R0, R12, UR11, R0 ;  /* 0x0000000b0c007c24 */ /* 0x000fc6000f8e0200 */
[----:B------:R-:W-:-:S05]  /*5ad0*/  @P0 IADD3 R18, PT, PT, -R14, RZ, RZ ;  /* 0x000000ff0e120210 */ /* 0x000fca0007ffe1ff */
[----:B0-----:R-:W-:-:S04]  /*5ae0*/  @P0 IMAD R18, R23, R18, R19 ;  /* 0x0000001217120224 */ /* 0x001fc800078e0213 */
[C---:B-1----:R-:W-:Y:S02]  /*5af0*/  @P0 IMAD R3, R18.reuse, R16, R3 ;  /* 0x0000001012030224 */ /* 0x042fe400078e0203 */
[----:B------:R-:W-:-:S07]  /*5b00*/  @P0 IMAD R0, R18, R17, R0 ;  /* 0x0000001112000224 */ /* 0x000fce00078e0200 */
.L_x_18924:
[----:B------:R-:W0:Y:S02]  /*5b10*/  LDCU.64 UR8, c[0x0][0x588] ;  /* 0x0000b100ff0877ac */ /* 0x000e240008000a00 */
[----:B0-----:R-:W-:-:S04]  /*5b20*/  IADD3 R12, P0, PT, R0, UR8, RZ ;  /* 0x00000008000c7c10 */ /* 0x001fc8000ff1e0ff */
[----:B------:R-:W-:-:S05]  /*5b30*/  IADD3.X R13, PT, PT, RZ, UR9, RZ, P0, !PT ;  /* 0x00000009ff0d7c10 */ /* 0x000fca00087fe4ff */
[----:B------:R-:W2:Y:S01]  /*5b40*/  LDG.E.U16 R0, desc[UR6][R12.64] ;  /* 0x000000060c007981 */ /* 0x000ea2000c1e1500 */
[----:B------:R-:W-:Y:S01]  /*5b50*/  BSSY.RECONVERGENT B2, `(.L_x_18925) ;  /* 0x0000038000027945 */ /* 0x000fe20003800200 */
[----:B--2---:R-:W-:-:S04]  /*5b60*/  IMAD.U32 R0, R0, 0x10000, RZ ;  /* 0x0001000000007824 */ /* 0x004fc800078e00ff */
        /* <DEDUP_REMOVED lines=22> */
.L_x_18930:
[----:B------:R-:W-:Y:S01]  /*5cd0*/  FSETP.GEU.FTZ.AND P0, PT, R14, -R9, PT ;  /* 0x800000090e00720b */ /* 0x000fe20003f1e000 */
[----:B------:R-:W-:-:S12]  /*5ce0*/  FADD.FTZ R12, R12, -1 ;  /* 0xbf8000000c0c7421 */ /* 0x000fd80000010000 */
[----:B------:R-:W-:-:S07]  /*5cf0*/  @!P0 FADD.FTZ R12, R12, -1 ;  /* 0xbf8000000c0c8421 */ /* 0x000fce0000010000 */
.L_x_18929:
[----:B------:R-:W-:Y:S05]  /*5d00*/  BSYNC.RECONVERGENT B3 ;  /* 0x0000000000037941 */ /* 0x000fea0003800200 */
.L_x_18928:
[----:B------:R-:W-:Y:S01]  /*5d10*/  FFMA.FTZ R15, -R9, R12, R15 ;  /* 0x0000000c090f7223 */ /* 0x000fe2000001010f */
[----:B------:R-:W-:Y:S06]  /*5d20*/  BRA `(.L_x_18926) ;  /* 0x0000000000687947 */ /* 0x000fec0003800000 */
.L_x_18927:
        /* <DEDUP_REMOVED lines=10> */
.L_x_18933:
        /* <DEDUP_REMOVED lines=13> */
.L_x_18932:
[----:B------:R-:W-:Y:S05]  /*5ea0*/  BSYNC.RECONVERGENT B3 ;  /* 0x0000000000037941 */ /* 0x000fea0003800200 */
.L_x_18931:
[----:B------:R-:W-:-:S04]  /*5eb0*/  FMUL.FTZ R12, R15, 1.1920928955078125e-07 ;  /* 0x340000000f0c7820 */ /* 0x000fc80000410000 */
[----:B------:R-:W-:-:S07]  /*5ec0*/  FMUL.FTZ R15, R17, R12 ;  /* 0x0000000c110f7220 */ /* 0x000fce0000410000 */
.L_x_18926:
[----:B------:R-:W-:Y:S05]  /*5ed0*/  BSYNC.RECONVERGENT B2 ;  /* 0x0000000000027941 */ /* 0x000fea0003800200 */
.L_x_18925:
        /* <DEDUP_REMOVED lines=25> */
.L_x_18935:
[----:B------:R-:W-:Y:S05]  /*6070*/  BSYNC.RECONVERGENT B2 ;  /* 0x0000000000027941 */ /* 0x000fea0003800200 */
.L_x_18934:
[----:B------:R-:W0:Y:S01]  /*6080*/  LDCU.64 UR8, c[0x0][0x580] ;  /* 0x0000b000ff0877ac */ /* 0x000e220008000a00 */
[----:B------:R-:W-:Y:S02]  /*6090*/  IADD3 R7, PT, PT, R7, 0x80, RZ ;  /* 0x0000008007077810 */ /* 0x000fe40007ffe0ff */
[----:B0-----:R-:W-:-:S05]  /*60a0*/  IADD3 R12, P0, PT, R3, UR8, RZ ;  /* 0x00000008030c7c10 */ /* 0x001fca000ff1e0ff */
[----:B------:R-:W-:-:S05]  /*60b0*/  IMAD.X R13, RZ, RZ, UR9, P0 ;  /* 0x00000009ff0d7e24 */ /* 0x000fca00080e06ff */
[----:B------:R1:W-:Y:S03]  /*60c0*/  STG.E.U16 desc[UR6][R12.64], R0 ;  /* 0x000000000c007986 */ /* 0x0003e6000c101506 */
.L_x_18911:
[----:B------:R-:W-:Y:S05]  /*60d0*/  BSYNC.RECONVERGENT B1 ;  /* 0x0000000000017941 */ /* 0x000fea0003800200 */
.L_x_18896:
[----:B------:R-:W-:Y:S05]  /*60e0*/  WARPSYNC.ALL ;  /* 0x0000000000007948 */ /* 0x000fea0003800000 */
[----:B------:R-:W-:-:S13]  /*60f0*/  ISETP.GE.AND P0, PT, R7, UR4, PT ;  /* 0x0000000407007c0c */ /* 0x000fda000bf06270 */
[----:B------:R-:W-:Y:S05]  /*6100*/  @P0 EXIT ;  /* 0x000000000000094d */ /* 0x000fea0003800000 */
[----:B------:R-:W2:Y:S01]  /*6110*/  LDCU.64 UR4, c[0x0][0x390] ;  /* 0x00007200ff0477ac */ /* 0x000ea20008000a00 */
[----:B01----:R-:W-:Y:S02]  /*6120*/  MOV R12, RZ ;  /* 0x000000ff000c7202 */ /* 0x003fe40000000f00 */
[----:B------:R-:W-:Y:S01]  /*6130*/  MOV R13, R7 ;  /* 0x00000007000d7202 */ /* 0x000fe20000000f00 */
[----:B------:R-:W0:Y:S01]  /*6140*/  LDCU UR8, c[0x0][0x38c] ;  /* 0x00007180ff0877ac */ /* 0x000e220008000800 */
[----:B------:R-:W-:Y:S01]  /*6150*/  ISETP.NE.AND P0, PT, R4, RZ, PT ;  /* 0x000000ff0400720c */ /* 0x000fe20003f05270 */
[----:B------:R-:W1:Y:S01]  /*6160*/  LDCU.64 UR10, c[0x0][0x4b8] ;  /* 0x00009700ff0a77ac */ /* 0x000e620008000a00 */
[----:B--2---:R-:W-:-:S05]  /*6170*/  IMAD.HI.U32 R12, R7, UR4, R12 ;  /* 0x00000004070c7c27 */ /* 0x004fca000f8e000c */
[----:B------:R-:W-:-:S05]  /*6180*/  SHF.R.U32.HI R13, RZ, UR5, R12 ;  /* 0x00000005ff0d7c19 */ /* 0x000fca000801160c */
[----:B------:R-:W-:-:S04]  /*6190*/  IMAD.MOV R0, RZ, RZ, -R13 ;  /* 0x000000ffff007224 */ /* 0x000fc800078e0a0d */
[----:B0-----:R-:W-:-:S04]  /*61a0*/  IMAD R0, R0, UR8, R7 ;  /* 0x0000000800007c24 */ /* 0x001fc8000f8e0207 */
[C---:B-1----:R-:W-:Y:S02]  /*61b0*/  IMAD R3, R0.reuse, UR10, RZ ;  /* 0x0000000a00037c24 */ /* 0x042fe4000f8e02ff */
        /* <DEDUP_REMOVED lines=275> */
[----:B------:R-:W-:Y:S02]  /*72f0*/  @P0 MOV R18, RZ ;  /* 0x000000ff00120202 */ /* 0x000fe40000000f00 */
[----:B------:R-:W-:-:S03]  /*7300*/  IADD3 R12, PT, PT, -R19, RZ, RZ ;  /* 0x000000ff130c7210 */ /* 0x000fc60007ffe1ff */
[----:B------:R-:W4:Y:S02]  /*7310*/  @P0 LDC.64 R16, c[0x0][0x578] ;  /* 0x00015e00ff100b82 */ /* 0x000f240000000a00 */
[----:B------:R-:W-:Y:S02]  /*7320*/  IMAD R12, R12, UR8, R13 ;  /* 0x000000080c0c7c24 */ /* 0x000fe4000f8e020d */
[----:B--2---:R-:W-:-:S05]  /*7330*/  @P0 IMAD.HI.U32 R14, R19, R14, R18 ;  /* 0x0000000e130e0227 */ /* 0x004fca00078e0012 */
[----:B------:R-:W-:Y:S01]  /*7340*/  @P0 SHF.R.U32.HI R14, RZ, R15, R14 ;  /* 0x0000000fff0e0219 */ /* 0x000fe2000001160e */
[C---:B-1----:R-:W-:Y:S02]  /*7350*/  IMAD R3, R12.reuse, UR4, R3 ;  /* 0x000000040c037c24 */ /* 0x042fe4000f8e0203 */
[----:B------:R-:W-:Y:S01]  /*7360*/  IMAD R0, R12, UR5, R0 ;  /* 0x000000050c007c24 */ /* 0x000fe2000f8e0200 */
[----:B------:R-:W-:-:S05]  /*7370*/  @P0 IADD3 R18, PT, PT, -R14, RZ, RZ ;  /* 0x000000ff0e120210 */ /* 0x000fca0007ffe1ff */
[----:B0-----:R-:W-:-:S04]  /*7380*/  @P0 IMAD R18, R7, R18, R19 ;  /* 0x0000001207120224 */ /* 0x001fc800078e0213 */
[C---:B----4-:R-:W-:Y:S02]  /*7390*/  @P0 IMAD R3, R18.reuse, R16, R3 ;  /* 0x0000001012030224 */ /* 0x050fe400078e0203 */
[----:B------:R-:W-:-:S07]  /*73a0*/  @P0 IMAD R0, R18, R17, R0 ;  /* 0x0000001112000224 */ /* 0x000fce00078e0200 */
.L_x_18936:
[----:B------:R-:W0:Y:S02]  /*73b0*/  LDCU.128 UR8, c[0x0][0x580] ;  /* 0x0000b000ff0877ac */ /* 0x000e240008000c00 */
[----:B0-----:R-:W-:-:S04]  /*73c0*/  IADD3 R12, P0, PT, R0, UR10, RZ ;  /* 0x0000000a000c7c10 */ /* 0x001fc8000ff1e0ff */
[----:B------:R-:W-:-:S05]  /*73d0*/  IADD3.X R13, PT, PT, RZ, UR11, RZ, P0, !PT ;  /* 0x0000000bff0d7c10 */ /* 0x000fca00087fe4ff */
[----:B------:R-:W2:Y:S01]  /*73e0*/  LDG.E.U16 R0, desc[UR6][R12.64] ;  /* 0x000000060c007981 */ /* 0x000ea2000c1e1500 */
[----:B------:R-:W-:Y:S01]  /*73f0*/  IADD3 R2, P1, PT, R3, UR8, RZ ;  /* 0x0000000803027c10 */ /* 0x000fe2000ff3e0ff */
[----:B------:R-:W-:Y:S03]  /*7400*/  BSSY.RECONVERGENT B1, `(.L_x_18937) ;  /* 0x0000039000017945 */ /* 0x000fe60003800200 */
[----:B------:R-:W-:Y:S01]  /*7410*/  IADD3.X R3, PT, PT, RZ, UR9, RZ, P1, !PT ;  /* 0x00000009ff037c10 */ /* 0x000fe20008ffe4ff */
        /* <DEDUP_REMOVED lines=23> */
.L_x_18942:
[----:B------:R-:W-:Y:S01]  /*7590*/  FSETP.GEU.FTZ.AND P0, PT, R6, -R9, PT ;  /* 0x800000090600720b */ /* 0x000fe20003f1e000 */
[----:B------:R-:W-:-:S12]  /*75a0*/  FADD.FTZ R4, R4, -1 ;  /* 0xbf80000004047421 */ /* 0x000fd80000010000 */
[----:B------:R-:W-:-:S07]  /*75b0*/  @!P0 FADD.FTZ R4, R4, -1 ;  /* 0xbf80000004048421 */ /* 0x000fce0000010000 */
.L_x_18941:
[----:B------:R-:W-:Y:S05]  /*75c0*/  BSYNC.RECONVERGENT B2 ;  /* 0x0000000000027941 */ /* 0x000fea0003800200 */
.L_x_18940:
[----:B------:R-:W-:Y:S01]  /*75d0*/  FFMA.FTZ R7, -R9, R4, R7 ;  /* 0x0000000409077223 */ /* 0x000fe20000010107 */
[----:B------:R-:W-:Y:S06]  /*75e0*/  BRA `(.L_x_18938) ;  /* 0x0000000000687947 */ /* 0x000fec0003800000 */
.L_x_18939:
        /* <DEDUP_REMOVED lines=10> */
.L_x_18945:
        /* <DEDUP_REMOVED lines=13> */
.L_x_18944:
[----:B------:R-:W-:Y:S05]  /*7760*/  BSYNC.RECONVERGENT B2 ;  /* 0x0000000000027941 */ /* 0x000fea0003800200 */
.L_x_18943:
[----:B------:R-:W-:-:S04]  /*7770*/  FMUL.FTZ R4, R7, 1.1920928955078125e-07 ;  /* 0x3400000007047820 */ /* 0x000fc80000410000 */
[----:B------:R-:W-:-:S07]  /*7780*/  FMUL.FTZ R7, R9, R4 ;  /* 0x0000000409077220 */ /* 0x000fce0000410000 */
.L_x_18938:
[----:B------:R-:W-:Y:S05]  /*7790*/  BSYNC.RECONVERGENT B1 ;  /* 0x0000000000017941 */ /* 0x000fea0003800200 */
.L_x_18937:
        /* <DEDUP_REMOVED lines=25> */
.L_x_18947:
[----:B------:R-:W-:Y:S05]  /*7930*/  BSYNC.RECONVERGENT B1 ;  /* 0x0000000000017941 */ /* 0x000fea0003800200 */
.L_x_18946:
[----:B------:R-:W-:Y:S01]  /*7940*/  STG.E.U16 desc[UR6][R2.64], R0 ;  /* 0x0000000002007986 */ /* 0x000fe2000c101506 */
[----:B------:R-:W-:Y:S05]  /*7950*/  EXIT ;  /* 0x000000000000794d */ /* 0x000fea0003800000 */
.L_x_18948:
        /* <DEDUP_REMOVED lines=10> */
.L_x_37119:


//--------------------- .text._ZN2at6native27unrolled_elementwise_kernelIZZZNS0_15binary_internal21div_floor_kernel_cudaERNS_18TensorIteratorBaseEENKUlvE0_clEvENKUlvE2_clEvEUlN3c108BFloat16EE_St5arrayIPcLm2EELi4E23TrivialOffsetCalculatorILi1EjESE_NS0_6memory15LoadWithoutCastENSF_16StoreWithoutCastEEEviT_T0_T2_T3_T4_T5_ --------------------------
	.section	.text._ZN2at6native27unrolled_elementwise_kernelIZZZNS0_15binary_internal21div_floor_kernel_cudaERNS_18TensorIteratorBaseEENKUlvE0_clEvENKUlvE2_clEvEUlN3c108BFloat16EE_St5arrayIPcLm2EELi4E23TrivialOffsetCalculatorILi1EjESE_NS0_6memory15LoadWithoutCastENSF_16StoreWithoutCastEEEviT_T0_T2_T3_T4_T5_,"ax",@progbits
	.align	128
        .global         _ZN2at6native27unrolled_elementwise_kernelIZZZNS0_15binary_internal21div_floor_kernel_cudaERNS_18TensorIteratorBaseEENKUlvE0_clEvENKUlvE2_clEvEUlN3c108BFloat16EE_St5arrayIPcLm2EELi4E23TrivialOffsetCalculatorILi1EjESE_NS0_6memory15LoadWithoutCastENSF_16StoreWithoutCastEEEviT_T0_T2_T3_T4_T5_
        .type           _ZN2at6native27unrolled_elementwise_kernelIZZZNS0_15binary_internal21div_floor_kernel_cudaERNS_18TensorIteratorBaseEENKUlvE0_clEvENKUlvE2_clEvEUlN3c108BFloat16EE_St5arrayIPcLm2EELi4E23TrivialOffsetCalculatorILi1EjESE_NS0_6memory15LoadWithoutCastENSF_16StoreWithoutCastEEEviT_T0_T2_T3_T4_T5_,@function
        .size           _ZN2at6native27unrolled_elementwise_kernelIZZZNS0_15binary_internal21div_floor_kernel_cudaERNS_18TensorIteratorBaseEENKUlvE0_clEvENKUlvE2_clEvEUlN3c108BFloat16EE_St5arrayIPcLm2EELi4E23TrivialOffsetCalculatorILi1EjESE_NS0_6memory15LoadWithoutCastENSF_16StoreWithoutCastEEEviT_T0_T2_T3_T4_T5_,(.L_x_37120 - _ZN2at6native27unrolled_elementwise_kernelIZZZNS0_15binary_internal21div_floor_kernel_cudaERNS_18TensorIteratorBaseEENKUlvE0_clEvENKUlvE2_clEvEUlN3c108BFloat16EE_St5arrayIPcLm2EELi4E23TrivialOffsetCalculatorILi1EjESE_NS0_6memory15LoadWithoutCastENSF_16StoreWithoutCastEEEviT_T0_T2_T3_T4_T5_)
        .other          _ZN2at6native27unrolled_elementwise_kernelIZZZNS0_15binary_internal21div_floor_kernel_cudaERNS_18TensorIteratorBaseEENKUlvE0_clEvENKUlvE2_clEvEUlN3c108BFloat16EE_St5arrayIPcLm2EELi4E23TrivialOffsetCalculatorILi1EjESE_NS0_6memory15LoadWithoutCastENSF_16StoreWithoutCastEEEviT_T0_T2_T3_T4_T5_,@"STO_CUDA_ENTRY STV_DEFAULT"
_ZN2at6native27unrolled_elementwise_kernelIZZZNS0_15binary_internal21div_floor_kernel_cudaERNS_18TensorIteratorBaseEENKUlvE0_clEvENKUlvE2_clEvEUlN3c108BFloat16EE_St5arrayIPcLm2EELi4E23TrivialOffsetCalculatorILi1EjESE_NS0_6memory15LoadWithoutCastENSF_16StoreWithoutCastEEEviT_T0_T2_T3_T4_T5_:
.text._ZN2at6native27unrolled_elementwise_kernelIZZZNS0_15binary_internal21div_floor_kernel_cudaERNS_18TensorIteratorBaseEENKUlvE0_clEvENKUlvE2_clEvEUlN3c108BFloat16EE_St5arrayIPcLm2EELi4E23TrivialOffsetCalculatorILi1EjESE_NS0_6memory15LoadWithoutCastENSF_16StoreWithoutCastEEEviT_T0_T2_T3_T4_T5_:
[----:B------:R-:W-:Y:S01]  /*0000*/  LDC R1, c[0x0][0x37c] ;  /* 0x0000df00ff017b82 */ /* 0x000fe20000000800 */
[----:B------:R-:W0:Y:S07]  /*0010*/  S2R R0, SR_CTAID.X ;  /* 0x0000000000007919 */ /* 0x000e2e0000002500 */
[----:B------:R-:W0:Y:S01]  /*0020*/  LDC R3, c[0x0][0x380] ;  /* 0x0000e000ff037b82 */ /* 0x000e220000000800 */
[----:B------:R-:W1:Y:S01]  /*0030*/  LDCU.64 UR4, c[0x0][0x358] ;  /* 0x00006b00ff0477ac */ /* 0x000e620008000a00 */
[----:B------:R-:W-:Y:S01]  /*0040*/  PRMT R20, RZ, 0x7610, R20 ;  /* 0x00007610ff147816 */ /* 0x000fe20000000014 */
[----:B------:R-:W2:Y:S05]  /*0050*/  S2R R11, SR_TID.X ;  /* 0x00000000000b7919 */ /* 0x000eaa0000002100 */
        /* <DEDUP_REMOVED lines=15> */
[----:B------:R-:W1:Y:S01]  /*0150*/  @!P3 LDC.64 R8, c[0x0][0x3a0] ;  /* 0x0000e800ff08bb82 */ /* 0x000e620000000a00 */
[----:B------:R-:W-:Y:S02]  /*0160*/  @!P3 VIADD R11, R11, 0x80 ;  /* 0x000000800b0bb836 */ /* 0x000fe40000000000 */
[----:B--2---:R-:W-:-:S03]  /*0170*/  @!P1 IMAD.WIDE.U32 R14, R17, 0x2, R14 ;  /* 0x00000002110e9825 */ /* 0x004fc600078e000e */
[----:B------:R-:W-:-:S13]  /*0180*/  ISETP.GE.AND P2, PT, R11, R2, PT ;  /* 0x000000020b00720c */ /* 0x000fda0003f46270 */
[----:B------:R-:W2:Y:S01]  /*0190*/  @!P2 LDC.64 R4, c[0x0][0x3a0] ;  /* 0x0000e800ff04ab82 */ /* 0x000ea20000000a00 */
[----:B------:R-:W-:Y:S01]  /*01a0*/  @!P2 LEA R11, R0, R11, 0x9 ;  /* 0x0000000b000ba211 */ /* 0x000fe200078e48ff */
[----:B-1----:R-:W-:-:S04]  /*01b0*/  @!P3 IMAD.WIDE.U32 R18, R19, 0x2, R8 ;  /* 0x000000021312b825 */ /* 0x002fc800078e0008 */
[--C-:B--2---:R-:W-:Y:S01]  /*01c0*/  @!P2 IMAD.WIDE.U32 R16, R11, 0x2, R4.reuse ;  /* 0x000000020b10a825 */ /* 0x104fe200078e0004 */
[----:B------:R-:W-:Y:S02]  /*01d0*/  PRMT R5, RZ, 0x7610, R5 ;  /* 0x00007610ff057816 */ /* 0x000fe40000000005 */
[----:B------:R-:W-:Y:S01]  /*01e0*/  PRMT R4, RZ, 0x7610, R4 ;  /* 0x00007610ff047816 */ /* 0x000fe20000000004 */
[----:B---3--:R-:W-:Y:S01]  /*01f0*/  FMUL.FTZ R9, |R10|, 8388608 ;  /* 0x4b0000000a097820 */ /* 0x008fe20000410200 */
[----:B------:R-:W-:Y:S02]  /*0200*/  ISETP.GE.AND P0, PT, R3, R2, PT ;  /* 0x000000020300720c */ /* 0x000fe40003f06270 */
[----:B------:R-:W5:Y:S01]  /*0210*/  @!P3 LDG.E.U16 R5, desc[UR4][R18.64] ;  /* 0x000000041205b981 */ /* 0x000f62000c1e1500 */
[----:B------:R-:W-:-:S03]  /*0220*/  PRMT R8, RZ, 0x7610, R8 ;  /* 0x00007610ff087816 */ /* 0x000fc60000000008 */
[----:B------:R-:W5:Y:S01]  /*0230*/  @!P2 LDG.E.U16 R4, desc[UR4][R16.64] ;  /* 0x000000041004a981 */ /* 0x000f62000c1e1500 */
[----:B------:R-:W-:Y:S01]  /*0240*/  LOP3.LUT R11, R9, 0x7fffff, RZ, 0xc0, !PT ;  /* 0x007fffff090b7812 */ /* 0x000fe200078ec0ff */
[----:B------:R-:W-:Y:S01]  /*0250*/  FADD.FTZ R13, |R10|, -RZ ;  /* 0x800000ff0a0d7221 */ /* 0x000fe20000010200 */
[----:B------:R-:W-:Y:S01]  /*0260*/  BSSY.RECONVERGENT B1, `(.L_x_18949) ;  /* 0x000005d000017945 */ /* 0x000fe20003800200 */
[----:B------:R1:W5:Y:S01]  /*0270*/  @!P1 LDG.E.U16 R8, desc[UR4][R14.64] ;  /* 0x000000040e089981 */ /* 0x000362000c1e1500 */
[----:B------:R-:W-:-:S04]  /*0280*/  LOP3.LUT R11, R11, 0x3f800000, RZ, 0xfc, !PT ;  /* 0x3f8000000b0b7812 */ /* 0x000fc800078efcff */
[----:B------:R2:W3:Y:S01]  /*0290*/  MUFU.RCP R12, R11 ;  /* 0x0000000b000c7308 */ /* 0x0004e20000001000 */
[----:B0-----:R-:W-:Y:S01]  /*02a0*/  FADD.FTZ R6, |R10|, |R10| ;  /* 0x4000000a0a067221 */ /* 0x001fe20000010200 */
[----:B------:R-:W-:Y:S01]  /*02b0*/  FADD.FTZ R7, -R13, -RZ ;  /* 0x800000ff0d077221 */ /* 0x000fe20000010100 */
[----:B-1----:R-:W-:Y:S01]  /*02c0*/  LOP3.LUT R14, R9, 0xff800000, RZ, 0xc0, !PT ;  /* 0xff800000090e7812 */ /* 0x002fe200078ec0ff */
[----:B------:R-:W-:Y:S06]  /*02d0*/  @P0 BRA `(.L_x_18950) ;  /* 0x0000000400540947 */ /* 0x000fec0003800000 */
[----:B-----5:R-:W-:Y:S01]  /*02e0*/  IMAD.U32 R15, R20, 0x10000, RZ ;  /* 0x00010000140f7824 */ /* 0x020fe200078e00ff */
        /* <DEDUP_REMOVED lines=26> */
.L_x_18955:
[----:B------:R-:W-:Y:S05]  /*0490*/  BSYNC.RECONVERGENT B2 ;  /* 0x0000000000027941 */ /* 0x000fea0003800200 */
.L_x_18954:
[----:B------:R-:W-:Y:S01]  /*04a0*/  FFMA.FTZ R16, -R13, R17, R16 ;  /* 0x000000110d107223 */ /* 0x000fe20000010110 */
[----:B------:R-:W-:Y:S06]  /*04b0*/  BRA `(.L_x_18952) ;  /* 0x0000000000707947 */ /* 0x000fec0003800000 */
.L_x_18953:
        /* <DEDUP_REMOVED lines=12> */
.L_x_18958:
        /* <DEDUP_REMOVED lines=13> */
.L_x_18957:
[----:B------:R-:W-:Y:S05]  /*0650*/  BSYNC.RECONVERGENT B2 ;  /* 0x0000000000027941 */ /* 0x000fea0003800200 */
.L_x_18956:
[----:B------:R-:W-:-:S04]  /*0660*/  FMUL.FTZ R17, R17, 1.1920928955078125e-07 ;  /* 0x3400000011117820 */ /* 0x000fc80000410000 */
[----:B------:R-:W-:-:S07]  /*0670*/  FMUL.FTZ R16, R16, R17 ;  /* 0x0000001110107220 */ /* 0x000fce0000410000 */
.L_x_18952:
[----:B------:R-:W-:Y:S05]  /*0680*/  BSYNC.RECONVERGENT B0 ;  /* 0x0000000000007941 */ /* 0x000fea0003800200 */
.L_x_18951:
[----:B------:R-:W0:Y:S01]  /*0690*/  LDC R18, c[0x0][0x38c] ;  /* 0x0000e300ff127b82 */ /* 0x000e220000000800 */
[C---:B------:R-:W-:Y:S02]  /*06a0*/  FSETP.NAN.FTZ.AND P0, PT, |R16|.reuse, |R16|, PT ;  /* 0x400000101000720b */ /* 0x040fe40003f18200 */
        /* <DEDUP_REMOVED lines=21> */
.L_x_18959:
[----:B------:R-:W-:-:S05]  /*0800*/  FMUL.FTZ R15, R15, R18 ;  /* 0x000000120f0f7220 */ /* 0x000fca0000410000 */
[----:B------:R-:W-:-:S04]  /*0810*/  LOP3.LUT R15, RZ, 0x80000000, R15, 0xb8, !PT ;  /* 0x80000000ff0f7812 */ /* 0x000fc800078eb80f */
[----:B------:R-:W-:-:S07]  /*0820*/  F2FP.BF16.F32.PACK_AB R16, RZ, R15 ;  /* 0x0000000fff10723e */ /* 0x000fce00000010ff */
.L_x_18950:
[----:B------:R-:W-:Y:S05]  /*0830*/  BSYNC.RECONVERGENT B1 ;  /* 0x0000000000017941 */ /* 0x000fea0003800200 */
.L_x_18949:
        /* <DEDUP_REMOVED lines=28> */
.L_x_18967:
[----:B------:R-:W-:Y:S01]  /*0a00*/  FSETP.GEU.FTZ.AND P0, PT, R19, -R13, PT ;  /* 0x8000000d1300720b */ /* 0x000fe20003f1e000 */
[----:B------:R-:W-:-:S12]  /*0a10*/  FADD.FTZ R18, R18, -1 ;  /* 0xbf80000012127421 */ /* 0x000fd80000010000 */
[----:B------:R-:W-:-:S07]  /*0a20*/  @!P0 FADD.FTZ R18, R18, -1 ;  /* 0xbf80000012128421 */ /* 0x000fce0000010000 */
.L_x_18966:
[----:B------:R-:W-:Y:S05]  /*0a30*/  BSYNC.RECONVERGENT B2 ;  /* 0x0000000000027941 */ /* 0x000fea0003800200 */
.L_x_18965:
[----:B------:R-:W-:Y:S01]  /*0a40*/  FFMA.FTZ R8, -R13, R18, R8 ;  /* 0x000000120d087223 */ /* 0x000fe20000010108 */
[----:B------:R-:W-:Y:S06]  /*0a50*/  BRA `(.L_x_18963) ;  /* 0x0000000000707947 */ /* 0x000fec0003800000 */
.L_x_18964:
        /* <DEDUP_REMOVED lines=12> */
.L_x_18970:
        /* <DEDUP_REMOVED lines=13> */
.L_x_18969:
[----:B------:R-:W-:Y:S05]  /*0bf0*/  BSYNC.RECONVERGENT B2 ;  /* 0x0000000000027941 */ /* 0x000fea0003800200 */
.L_x_18968:
[----:B------:R-:W-:-:S04]  /*0c00*/  FMUL.FTZ R19, R18, 1.1920928955078125e-07 ;  /* 0x3400000012137820 */ /* 0x000fc80000410000 */
[----:B------:R-:W-:-:S07]  /*0c10*/  FMUL.FTZ R8, R8, R19 ;  /* 0x0000001308087220 */ /* 0x000fce0000410000 */
.L_x_18963:
[----:B------:R-:W-:Y:S05]  /*0c20*/  BSYNC.RECONVERGENT B0 ;  /* 0x0000000000007941 */ /* 0x000fea0003800200 */
.L_x_18962:
[C---:B------:R-:W-:Y:S01]  /*0c30*/  FSETP.NAN.FTZ.AND P0, PT, |R8|.reuse, |R8|, PT ;  /* 0x400000080800720b */ /* 0x040fe20003f18200 */
[----:B------:R-:W0:Y:S01]  /*0c40*/  LDCU UR6, c[0x0][0x38c] ;  /* 0x00007180ff0677ac */ /* 0x000e220008000800 */
[----:B------:R-:W-:Y:S02]  /*0c50*/  LOP3.LUT R19, R8, 0x80000000, R17, 0xb8, !PT ;  /* 0x8000000008137812 */ /* 0x000fe400078eb811 */
        /* <DEDUP_REMOVED lines=21> */
.L_x_18961:
[----:B------:R-:W-:Y:S05]  /*0db0*/  BSYNC.RECONVERGENT B1 ;  /* 0x0000000000017941 */ /* 0x000fea0003800200 */
.L_x_18960:
        /* <DEDUP_REMOVED lines=28> */
.L_x_18978:
[----:B------:R-:W-:Y:S01]  /*0f80*/  FSETP.GEU.FTZ.AND P0, PT, R19, -R13, PT ;  /* 0x8000000d1300720b */ /* 0x000fe20003f1e000 */
[----:B------:R-:W-:-:S12]  /*0f90*/  FADD.FTZ R17, R17, -1 ;  /* 0xbf80000011117421 */ /* 0x000fd80000010000 */
[----:B------:R-:W-:-:S07]  /*0fa0*/  @!P0 FADD.FTZ R17, R17, -1 ;  /* 0xbf80000011118421 */ /* 0x000fce0000010000 */
.L_x_18977:
[----:B------:R-:W-:Y:S05]  /*0fb0*/  BSYNC.RECONVERGENT B2 ;  /* 0x0000000000027941 */ /* 0x000fea0003800200 */
.L_x_18976:
[----:B------:R-:W-:Y:S01]  /*0fc0*/  FFMA.FTZ R18, -R13, R17, R18 ;  /* 0x000000110d127223 */ /* 0x000fe20000010112 */
[----:B------:R-:W-:Y:S06]  /*0fd0*/  BRA `(.L_x_18974) ;  /* 0x0000000000707947 */ /* 0x000fec0003800000 */
.L_x_18975:
        /* <DEDUP_REMOVED lines=12> */
.L_x_18981:
        /* <DEDUP_REMOVED lines=13> */
.L_x_18980:
[----:B------:R-:W-:Y:S05]  /*1170*/  BSYNC.RECONVERGENT B2 ;  /* 0x0000000000027941 */ /* 0x000fea0003800200 */
.L_x_18979:
[----:B------:R-:W-:-:S04]  /*1180*/  FMUL.FTZ R18, R18, 1.1920928955078125e-07 ;  /* 0x3400000012127820 */ /* 0x000fc80000410000 */
[----:B------:R-:W-:-:S07]  /*1190*/  FMUL.FTZ R18, R17, R18 ;  /* 0x0000001211127220 */ /* 0x000fce0000410000 */
.L_x_18974:
[----:B------:R-:W-:Y:S05]  /*11a0*/  BSYNC.RECONVERGENT B0 ;  /* 0x0000000000007941 */ /* 0x000fea0003800200 */
.L_x_18973:
        /* <DEDUP_REMOVED lines=24> */
.L_x_18972:
[----:B------:R-:W-:Y:S05]  /*1330*/  BSYNC.RECONVERGENT B1 ;  /* 0x0000000000017941 */ /* 0x000fea0003800200 */
.L_x_18971:
        /* <DEDUP_REMOVED lines=28> */
.L_x_18989:
[----:B------:R-:W-:Y:S01]  /*1500*/  FSETP.GEU.FTZ.AND P0, PT, R7, -R13, PT ;  /* 0x8000000d0700720b */ /* 0x000fe20003f1e000 */
[----:B------:R-:W-:-:S12]  /*1510*/  FADD.FTZ R9, R9, -1 ;  /* 0xbf80000009097421 */ /* 0x000fd80000010000 */
[----:B------:R-:W-:-:S07]  /*1520*/  @!P0 FADD.FTZ R9, R9, -1 ;  /* 0xbf80000009098421 */ /* 0x000fce0000010000 */
.L_x_18988:
[----:B------:R-:W-:Y:S05]  /*1530*/  BSYNC.RECONVERGENT B2 ;  /* 0x0000000000027941 */ /* 0x000fea0003800200 */
.L_x_18987:
[----:B------:R-:W-:Y:S01]  /*1540*/  FFMA.FTZ R4, -R13, R9, R4 ;  /* 0x000000090d047223 */ /* 0x000fe20000010104 */
[----:B------:R-:W-:Y:S06]  /*1550*/  BRA `(.L_x_18985) ;  /* 0x0000000000707947 */ /* 0x000fec0003800000 */
.L_x_18986:
        /* <DEDUP_REMOVED lines=12> */
.L_x_18992:
[----:B------:R-:W-:-:S05]  /*1620*/  VIMNMX.U32 R7, PT, PT, R6, 0xb800000, PT ;  /* 0x0b80000006077848 */ /* 0x000fca0003fe0000 */
[----:B------:R-:W-:Y:S02]  /*1630*/  IMAD.IADD R4, R7, 0x1, R4 ;  /* 0x0000000107047824 */ /* 0x000fe400078e0204 */
[----:B------:R-:W-:Y:S02]  /*1640*/  IMAD.IADD R6, R6, 0x1, -R7 ;  /* 0x0000000106067824 */ /* 0x000fe400078e0a07 */
[----:B---3--:R-:W-:-:S03]  /*1650*/  FMUL.FTZ R9, R12, R4 ;  /* 0x000000040c097220 */ /* 0x008fc60000410000 */
        /* <DEDUP_REMOVED lines=9> */
.L_x_18991:
[----:B------:R-:W-:Y:S05]  /*16f0*/  BSYNC.RECONVERGENT B2 ;  /* 0x0000000000027941 */ /* 0x000fea0003800200 */
.L_x_18990:
[----:B------:R-:W-:-:S04]  /*1700*/  FMUL.FTZ R7, R4, 1.1920928955078125e-07 ;  /* 0x3400000004077820 */ /* 0x000fc80000410000 */
[----:B------:R-:W-:-:S07]  /*1710*/  FMUL.FTZ R4, R18, R7 ;  /* 0x0000000712047220 */ /* 0x000fce0000410000 */
.L_x_18985:
[----:B------:R-:W-:Y:S05]  /*1720*/  BSYNC.RECONVERGENT B0 ;  /* 0x0000000000007941 */ /* 0x000fea0003800200 */
.L_x_18984:
        /* <DEDUP_REMOVED lines=24> */
.L_x_18983:
[----:B------:R-:W-:Y:S05]  /*18b0*/  BSYNC.RECONVERGENT B1 ;  /* 0x0000000000017941 */ /* 0x000fea0003800200 */
.L_x_18982:
[----:B------:R-:W-:Y:S01]  /*18c0*/  ISETP.GE.AND P0, PT, R3, R2, PT ;  /* 0x000000020300720c */ /* 0x000fe20003f06270 */
[----:B------:R-:W-:Y:S04]  /*18d0*/  BSSY.RECONVERGENT B0, `(.L_x_18993) ;  /* 0x0000017000007945 */ /* 0x000fe80003800200 */
[----:B------:R-:W-:Y:S08]  /*18e0*/  BSSY.RELIABLE B1, `(.L_x_18994) ;  /* 0x000000f000017945 */ /* 0x000ff00003800100 */
[----:B------:R-:W-:Y:S05]  /*18f0*/  @P0 BRA `(.L_x_18995) ;  /* 0x0000000000340947 */ /* 0x000fea0003800000 */
[----:B------:R-:W0:Y:S01]  /*1900*/  LDC.64 R6, c[0x0][0x398] ;  /* 0x0000e600ff067b82 */ /* 0x000e220000000a00 */
[----:B------:R-:W-:-:S04]  /*1910*/  IMAD R3, R0, 0x200, R3 ;  /* 0x0000020000037824 */ /* 0x000fc800078e0203 */
[----:B0-----:R-:W-:-:S04]  /*1920*/  IMAD.WIDE.U32 R6, R3, 0x2, R6 ;  /* 0x0000000203067825 */ /* 0x001fc800078e0006 */
[----:B------:R-:W-:Y:S01]  /*1930*/  IMAD.MOV.U32 R3, RZ, RZ, R15 ;  /* 0x000000ffff037224 */ /* 0x000fe200078e000f */
[----:B------:R0:W-:Y:S04]  /*1940*/  STG.E.U16 desc[UR4][R6.64], R16 ;  /* 0x0000001006007986 */ /* 0x0001e8000c101504 */
[----:B------:R-:W-:-:S13]  /*1950*/  ISETP.GE.AND P0, PT, R3, R2, PT ;  /* 0x000000020300720c */ /* 0x000fda0003f06270 */
[----:B------:R-:W-:Y:S05]  /*1960*/  @P0 BREAK.RELIABLE B1 ;  /* 0x0000000000010942 */ /* 0x000fea0003800100 */
[----:B0-----:R-:W-:Y:S05]  /*1970*/  @P0 BRA `(.L_x_18996) ;  /* 0x0000000000300947 */ /* 0x001fea0003800000 */
[----:B------:R-:W0:Y:S01]  /*1980*/  LDC.64 R6, c[0x0][0x398] ;  /* 0x0000e600ff067b82 */ /* 0x000e220000000a00 */
[----:B------:R-:W-:Y:S01]  /*1990*/  LEA R9, R0, R3, 0x9 ;  /* 0x0000000300097211 */ /* 0x000fe200078e48ff */
[----:B------:R-:W-:-:S04]  /*19a0*/  VIADD R3, R3, 0x80 ;  /* 0x0000008003037836 */ /* 0x000fc80000000000 */
[----:B0-----:R-:W-:-:S05]  /*19b0*/  IMAD.WIDE.U32 R6, R9, 0x2, R6 ;  /* 0x0000000209067825 */ /* 0x001fca00078e0006 */
[----:B-----5:R0:W-:Y:S02]  /*19c0*/  STG.E.U16 desc[UR4][R6.64], R8 ;  /* 0x0000000806007986 */ /* 0x0201e4000c101504 */
.L_x_18995:
[----:B------:R-:W-:Y:S05]  /*19d0*/  BSYNC.RELIABLE B1 ;  /* 0x0000000000017941 */ /* 0x000fea0003800100 */
.L_x_18994:
[----:B------:R-:W-:-:S13]  /*19e0*/  ISETP.GE.AND P0, PT, R3, R2, PT ;  /* 0x000000020300720c */ /* 0x000fda0003f06270 */
[----:B0-----:R-:W0:Y:S01]  /*19f0*/  @!P0 LDC.64 R6, c[0x0][0x398] ;  /* 0x0000e600ff068b82 */ /* 0x001e220000000a00 */
[----:B------:R-:W-:Y:S02]  /*1a00*/  @!P0 IMAD R9, R0, 0x200, R3 ;  /* 0x0000020000098824 */ /* 0x000fe400078e0203 */
[----:B------:R-:W-:Y:S02]  /*1a10*/  @!P0 VIADD R3, R3, 0x80 ;  /* 0x0000008003038836 */ /* 0x000fe40000000000 */
[----:B0-----:R-:W-:-:S05]  /*1a20*/  @!P0 IMAD.WIDE.U32 R6, R9, 0x2, R6 ;  /* 0x0000000209068825 */ /* 0x001fca00078e0006 */
[----:B-----5:R0:W-:Y:S02]  /*1a30*/  @!P0 STG.E.U16 desc[UR4][R6.64], R5 ;  /* 0x0000000506008986 */ /* 0x0201e4000c101504 */
.L_x_18996:
[----:B------:R-:W-:Y:S05]  /*1a40*/  BSYNC.RECONVERGENT B0 ;  /* 0x0000000000007941 */ /* 0x000fea0003800200 */
.L_x_18993:
[----:B------:R-:W-:Y:S05]  /*1a50*/  WARPSYNC.ALL ;  /* 0x0000000000007948 */ /* 0x000fea0003800000 */
[----:B------:R-:W-:-:S13]  /*1a60*/  ISETP.GE.AND P0, PT, R3, R2, PT ;  /* 0x000000020300720c */ /* 0x000fda0003f06270 */
[----:B------:R-:W-:Y:S05]  /*1a70*/  @P0 EXIT ;  /* 0x000000000000094d */ /* 0x000fea0003800000 */
[----:B0-----:R-:W0:Y:S01]  /*1a80*/  LDC.64 R6, c[0x0][0x398] ;  /* 0x0000e600ff067b82 */ /* 0x001e220000000a00 */
[----:B------:R-:W-:-:S04]  /*1a90*/  IMAD R3, R0, 0x200, R3 ;  /* 0x0000020000037824 */ /* 0x000fc800078e0203 */
[----:B0-----:R-:W-:-:S05]  /*1aa0*/  IMAD.WIDE.U32 R2, R3, 0x2, R6 ;  /* 0x0000000203027825 */ /* 0x001fca00078e0006 */
[----:B-----5:R-:W-:Y:S01]  /*1ab0*/  STG.E.U16 desc[UR4][R2.64], R4 ;  /* 0x0000000402007986 */ /* 0x020fe2000c101504 */
[----:B------:R-:W-:Y:S05]  /*1ac0*/  EXIT ;  /* 0x000000000000794d */ /* 0x000fea0003800000 */
.L_x_18997:
        /* <DEDUP_REMOVED lines=11> */
.L_x_37120:


//--------------------- .text._ZN2at6native29vectorized_elementwise_kernelILi2EZZZNS0_15binary_internal21div_floor_kernel_cudaERNS_18TensorIteratorBaseEENKUlvE0_clEvENKUlvE2_clEvEUlN3c108BFloat16EE_St5arrayIPcLm2EEEEviT0_T1_ --------------------------
	.section	.text._ZN2at6native29vectorized_elementwise_kernelILi2EZZZNS0_15binary_internal21div_floor_kernel_cudaERNS_18TensorIteratorBaseEENKUlvE0_clEvENKUlvE2_clEvEUlN3c108BFloat16EE_St5arrayIPcLm2EEEEviT0_T1_,"ax",@progbits
	.align	128
        .global         _ZN2at6native29vectorized_elementwise_kernelILi2EZZZNS0_15binary_internal21div_floor_kernel_cudaERNS_18TensorIteratorBaseEENKUlvE0_clEvENKUlvE2_clEvEUlN3c108BFloat16EE_St5arrayIPcLm2EEEEviT0_T1_
        .type           _ZN2at6native29vectorized_elementwise_kernelILi2EZZZNS0_15binary_internal21div_floor_kernel_cudaERNS_18TensorIteratorBaseEENKUlvE0_clEvENKUlvE2_clEvEUlN3c108BFloat16EE_St5arrayIPcLm2EEEEviT0_T1_,@function
        .size           _ZN2at6native29vectorized_elementwise_kernelILi2EZZZNS0_15binary_internal21div_floor_kernel_cudaERNS_18TensorIteratorBaseEENKUlvE0_clEvENKUlvE2_clEvEUlN3c108BFloat16EE_St5arrayIPcLm2EEEEviT0_T1_,(.L_x_37121 - _ZN2at6native29vectorized_elementwise_kernelILi2EZZZNS0_15binary_internal21div_floor_kernel_cudaERNS_18TensorIteratorBaseEENKUlvE0_clEvENKUlvE2_clEvEUlN3c108BFloat16EE_St5arrayIPcLm2EEEEviT0_T1_)
        .other          _ZN2at6native29vectorized_elementwise_kernelILi2EZZZNS0_15binary_internal21div_floor_kernel_cudaERNS_18TensorIteratorBaseEENKUlvE0_clEvENKUlvE2_clEvEUlN3c108BFloat16EE_St5arrayIPcLm2EEEEviT0_T1_,@"STO_CUDA_ENTRY STV_DEFAULT"
_ZN2at6native29vectorized_elementwise_kernelILi2EZZZNS0_15binary_internal21div_floor_kernel_cudaERNS_18TensorIteratorBaseEENKUlvE0_clEvENKUlvE2_clEvEUlN3c108BFloat16EE_St5arrayIPcLm2EEEEviT0_T1_:
.text._ZN2at6native29vectorized_elementwise_kernelILi2EZZZNS0_15binary_internal21div_floor_kernel_cudaERNS_18TensorIteratorBaseEENKUlvE0_clEvENKUlvE2_clEvEUlN3c108BFloat16EE_St5arrayIPcLm2EEEEviT0_T1_:
        /* <DEDUP_REMOVED lines=26> */
[----:B------:R-:W-:Y:S01]  /*01a0*/  @!P3 IMAD.IADD R29, R0, 0x1, R27 ;  /* 0x00000001001db824 */ /* 0x000fe200078e021b */
[----:B------:R-:W-:Y:S01]  /*01b0*/  @!P3 IADD3 R27, PT, PT, R27, 0x80, RZ ;  /* 0x000000801b1bb810 */ /* 0x000fe20007ffe0ff */
[----:B-1----:R-:W-:Y:S01]  /*01c0*/  @!P5 IMAD.WIDE.U32 R12, R20, 0x2, R12 ;  /* 0x00000002140cd825 */ /* 0x002fe200078e000c */
[----:B------:R-:W1:Y:S02]  /*01d0*/  @!P3 LDC.64 R10, c[0x0][0x3a0] ;  /* 0x0000e800ff0abb82 */ /* 0x000e640000000a00 */
[----:B------:R-:W-:-:S13]  /*01e0*/  ISETP.GE.U32.AND P2, PT, R27, R16, PT ;  /* 0x000000101b00720c */ /* 0x000fda0003f46070 */
[----:B------:R-:W-:Y:S01]  /*01f0*/  @!P2 IMAD.IADD R25, R0, 0x1, R27 ;  /* 0x000000010019a824 */ /* 0x000fe200078e021b */
[----:B------:R-:W-:Y:S01]  /*0200*/  PRMT R20, RZ, 0x7610, R20 ;  /* 0x00007610ff147816 */ /* 0x000fe20000000014 */
[----:B------:R-:W-:Y:S01]  /*0210*/  @!P2 VIADD R27, R27, 0x80 ;  /* 0x000000801b1ba836 */ /* 0x000fe20000000000 */
[----:B0-----:R-:W0:Y:S04]  /*0220*/  @!P2 LDC.64 R2, c[0x0][0x3a0] ;  /* 0x0000e800ff02ab82 */ /* 0x001e280000000a00 */
[----:B------:R-:W-:Y:S01]  /*0230*/  ISETP.GE.U32.AND P1, PT, R27, R16, PT ;  /* 0x000000101b00720c */ /* 0x000fe20003f26070 */
[----:B------:R3:W5:-:S12]  /*0240*/  @!P5 LDG.E.U16 R20, desc[UR4][R12.64] ;  /* 0x000000040c14d981 */ /* 0x000758000c1e1500 */
        /* <DEDUP_REMOVED lines=8> */
[----:B------:R-:W1:Y:S01]  /*02d0*/  @!P6 LDC.64 R8, c[0x0][0x3a0] ;  /* 0x0000e800ff08eb82 */ /* 0x000e620000000a00 */
[----:B------:R-:W-:Y:S01]  /*02e0*/  @!P6 IMAD.IADD R27, R0, 0x1, R27 ;  /* 0x00000001001be824 */ /* 0x000fe200078e021b */
[----:B---3--:R-:W-:Y:S01]  /*02f0*/  PRMT R12, RZ, 0x7610, R12 ;  /* 0x00007610ff0c7816 */ /* 0x008fe2000000000c */
[----:B----4-:R-:W-:-:S04]  /*0300*/  @!P1 IMAD.WIDE.U32 R4, R23, 0x2, R4 ;  /* 0x0000000217049825 */ /* 0x010fc800078e0004 */
[----:B--2---:R-:W-:Y:S01]  /*0310*/  @!P0 IMAD.WIDE.U32 R6, R19, 0x2, R6 ;  /* 0x0000000213068825 */ /* 0x004fe200078e0006 */
[----:B------:R-:W-:-:S06]  /*0320*/  PRMT R19, RZ, 0x7610, R19 ;  /* 0x00007610ff137816 */ /* 0x000fcc0000000013 */
[----:B------:R-:W5:Y:S01]  /*0330*/  @!P1 LDG.E.U16 R19, desc[UR4][R4.64] ;  /* 0x0000000404139981 */ /* 0x000f62000c1e1500 */
[----:B-1----:R-:W-:-:S05]  /*0340*/  @!P6 IMAD.WIDE.U32 R8, R27, 0x2, R8 ;  /* 0x000000021b08e825 */ /* 0x002fca00078e0008 */
[----:B------:R-:W5:Y:S01]  /*0350*/  @!P6 LDG.E.U16 R12, desc[UR4][R8.64] ;  /* 0x00000004080ce981 */ /* 0x000f62000c1e1500 */
[----:B0-----:R-:W-:Y:S02]  /*0360*/  @!P2 IMAD.WIDE.U32 R2, R25, 0x2, R2 ;  /* 0x000000021902a825 */ /* 0x001fe400078e0002 */
[----:B------:R-:W0:Y:S02]  /*0370*/  LDC R25, c[0x0][0x388] ;  /* 0x0000e200ff197b82 */ /* 0x000e240000000800 */
[----:B------:R-:W-:Y:S01]  /*0380*/  @!P4 IMAD.WIDE.U32 R14, R21, 0x2, R14 ;  /* 0x00000002150ec825 */ /* 0x000fe200078e000e */
[----:B------:R-:W-:Y:S02]  /*0390*/  PRMT R21, RZ, 0x7610, R21 ;  /* 0x00007610ff157816 */ /* 0x000fe40000000015 */
[----:B------:R-:W-:-:S04]  /*03a0*/  PRMT R13, RZ, 0x7610, R13 ;  /* 0x00007610ff0d7816 */ /* 0x000fc8000000000d */
[----:B------:R1:W5:Y:S04]  /*03b0*/  @!P4 LDG.E.U16 R21, desc[UR4][R14.64] ;  /* 0x000000040e15c981 */ /* 0x000368000c1e1500 */
[----:B------:R-:W5:Y:S01]  /*03c0*/  @!P0 LDG.E.U16 R13, desc[UR4][R6.64] ;  /* 0x00000004060d8981 */ /* 0x000f62000c1e1500 */
[----:B------:R-:W-:Y:S01]  /*03d0*/  ISETP.GE.U32.AND P0, PT, R17, R16, PT ;  /* 0x000000101100720c */ /* 0x000fe20003f06070 */
[----:B0-----:R-:W-:-:S05]  /*03e0*/  FMUL.FTZ R24, |R25|, 8388608 ;  /* 0x4b00000019187820 */ /* 0x001fca0000410200 */
[----:B-1----:R-:W-:-:S04]  /*03f0*/  LOP3.LUT R15, R24, 0x7fffff, RZ, 0xc0, !PT ;  /* 0x007fffff180f7812 */ /* 0x002fc800078ec0ff */
[----:B------:R-:W-:Y:S01]  /*0400*/  LOP3.LUT R15, R15, 0x3f800000, RZ, 0xfc, !PT ;  /* 0x3f8000000f0f7812 */ /* 0x000fe200078efcff */
[----:B------:R-:W-:Y:S01]  /*0410*/  @!P3 IMAD.WIDE.U32 R10, R29, 0x2, R10 ;  /* 0x000000021d0ab825 */ /* 0x000fe200078e000a */
[----:B------:R-:W-:Y:S02]  /*0420*/  PRMT R23, RZ, 0x7610, R23 ;  /* 0x00007610ff177816 */ /* 0x000fe40000000017 */
[----:B------:R0:W1:Y:S01]  /*0430*/  MUFU.RCP R14, R15 ;  /* 0x0000000f000e7308 */ /* 0x0000620000001000 */
[----:B------:R-:W-:Y:S01]  /*0440*/  PRMT R22, RZ, 0x7610, R22 ;  /* 0x00007610ff167816 */ /* 0x000fe20000000016 */
[----:B------:R-:W-:Y:S02]  /*0450*/  BSSY.RECONVERGENT B1, `(.L_x_18999) ;  /* 0x0000060000017945 */ /* 0x000fe40003800200 */
[----:B------:R2:W5:Y:S04]  /*0460*/  @!P3 LDG.E.U16 R23, desc[UR4][R10.64] ;  /* 0x000000040a17b981 */ /* 0x000568000c1e1500 */
[----:B------:R3:W5:Y:S01]  /*0470*/  @!P2 LDG.E.U16 R22, desc[UR4][R2.64] ;  /* 0x000000040216a981 */ /* 0x000762000c1e1500 */
[C---:B--2---:R-:W-:Y:S01]  /*0480*/  FADD.FTZ R11, |R25|.reuse, -RZ ;  /* 0x800000ff190b7221 */ /* 0x044fe20000010200 */
[----:B------:R-:W-:-:S03]  /*0490*/  FADD.FTZ R10, |R25|, |R25| ;  /* 0x40000019190a7221 */ /* 0x000fc60000010200 */
[----:B---3--:R-:W-:Y:S01]  /*04a0*/  FADD.FTZ R3, -R11, -RZ ;  /* 0x800000ff0b037221 */ /* 0x008fe20000010100 */
[----:B------:R-:W-:Y:S01]  /*04b0*/  LOP3.LUT R2, R24, 0xff800000, RZ, 0xc0, !PT ;  /* 0xff80000018027812 */ /* 0x000fe200078ec0ff */
[----:B01----:R-:W-:Y:S06]  /*04c0*/  @P0 BRA `(.L_x_19000) ;  /* 0x0000000400600947 */ /* 0x003fec0003800000 */
[----:B-----5:R-:W-:Y:S01]  /*04d0*/  SHF.L.U32 R18, R18, 0x10, RZ ;  /* 0x0000001012127819 */ /* 0x020fe200000006ff */
        /* <DEDUP_REMOVED lines=26> */
.L_x_19005:
[----:B------:R-:W-:Y:S05]  /*0680*/  BSYNC.RECONVERGENT B2 ;  /* 0x0000000000027941 */ /* 0x000fea0003800200 */
.L_x_19004:
[----:B------:R-:W-:Y:S01]  /*0690*/  FFMA.FTZ R4, -R11, R5, R4 ;  /* 0x000000050b047223 */ /* 0x000fe20000010104 */
[----:B------:R-:W-:Y:S06]  /*06a0*/  BRA `(.L_x_19002) ;  /* 0x00000000007c7947 */ /* 0x000fec0003800000 */
.L_x_19003:
        /* <DEDUP_REMOVED lines=13> */
[----:B------:R-:W-:Y:S02]  /*0780*/  IMAD.MOV.U32 R7, RZ, RZ, R5 ;  /* 0x000000ffff077224 */ /* 0x000fe400078e0005 */
[----:B------:R-:W-:-:S07]  /*0790*/  IMAD.MOV.U32 R5, RZ, RZ, R6 ;  /* 0x000000ffff057224 */ /* 0x000fce00078e0006 */
.L_x_19008:
        /* <DEDUP_REMOVED lines=13> */
.L_x_19007:
[----:B------:R-:W-:Y:S05]  /*0870*/  BSYNC.RECONVERGENT B2 ;  /* 0x0000000000027941 */ /* 0x000fea0003800200 */
.L_x_19006:
[----:B------:R-:W-:-:S04]  /*0880*/  FMUL.FTZ R7, R7, 1.1920928955078125e-07 ;  /* 0x3400000007077820 */ /* 0x000fc80000410000 */
[----:B------:R-:W-:-:S07]  /*0890*/  FMUL.FTZ R4, R4, R7 ;  /* 0x0000000704047220 */ /* 0x000fce0000410000 */
.L_x_19002:
[----:B------:R-:W-:Y:S05]  /*08a0*/  BSYNC.RECONVERGENT B0 ;  /* 0x0000000000007941 */ /* 0x000fea0003800200 */
.L_x_19001:
[----:B------:R-:W0:Y:S01]  /*08b0*/  LDC R6, c[0x0][0x38c] ;  /* 0x0000e300ff067b82 */ /* 0x000e220000000800 */
        /* <DEDUP_REMOVED lines=22> */
.L_x_19009:
[----:B------:R-:W-:-:S05]  /*0a20*/  FMUL.FTZ R18, R18, R6 ;  /* 0x0000000612127220 */ /* 0x000fca0000410000 */
[----:B------:R-:W-:-:S04]  /*0a30*/  LOP3.LUT R4, RZ, 0x80000000, R18, 0xb8, !PT ;  /* 0x80000000ff047812 */ /* 0x000fc800078eb812 */
[----:B------:R-:W-:-:S07]  /*0a40*/  F2FP.BF16.F32.PACK_AB R4, RZ, R4 ;  /* 0x00000004ff04723e */ /* 0x000fce00000010ff */
.L_x_19000:
[----:B------:R-:W-:Y:S05]  /*0a50*/  BSYNC.RECONVERGENT B1 ;  /* 0x0000000000017941 */ /* 0x000fea0003800200 */
.L_x_18999:
[----:B------:R-:W-:Y:S01]  /*0a60*/  VIADD R5, R17, 0x80 ;  /* 0x0000008011057836 */ /* 0x000fe20000000000 */
[----:B------:R-:W-:Y:S04]  /*0a70*/  BSSY.RECONVERGENT B1, `(.L_x_19010) ;  /* 0x0000059000017945 */ /* 0x000fe80003800200 */
[----:B------:R-:W-:-:S13]  /*0a80*/  ISETP.GE.U32.AND P0, PT, R5, R16, PT ;  /* 0x000000100500720c */ /* 0x000fda0003f06070 */
        /* <DEDUP_REMOVED lines=25> */
.L_x_19017:
[----:B------:R-:W-:Y:S01]  /*0c20*/  FSETP.GEU.FTZ.AND P0, PT, R8, -R11, PT ;  /* 0x8000000b0800720b */ /* 0x000fe20003f1e000 */
[----:B------:R-:W-:-:S12]  /*0c30*/  FADD.FTZ R7, R7, -1 ;  /* 0xbf80000007077421 */ /* 0x000fd80000010000 */
[----:B------:R-:W-:-:S07]  /*0c40*/  @!P0 FADD.FTZ R7, R7, -1 ;  /* 0xbf80000007078421 */ /* 0x000fce0000010000 */
.L_x_19016:
[----:B------:R-:W-:Y:S05]  /*0c50*/  BSYNC.RECONVERGENT B2 ;  /* 0x0000000000027941 */ /* 0x000fea0003800200 */
.L_x_19015:
[----:B------:R-:W-:Y:S01]  /*0c60*/  FFMA.FTZ R6, -R11, R7, R6 ;  /* 0x000000070b067223 */ /* 0x000fe20000010106 */
[----:B------:R-:W-:Y:S06]  /*0c70*/  BRA `(.L_x_19013) ;  /* 0x00000000007c7947 */ /* 0x000fec0003800000 */
.L_x_19014:
        /* <DEDUP_REMOVED lines=13> */
[----:B------:R-:W-:Y:S01]  /*0d50*/  IMAD.MOV.U32 R9, RZ, RZ, R7 ;  /* 0x000000ffff097224 */ /* 0x000fe200078e0007 */
[----:B------:R-:W-:-:S07]  /*0d60*/  MOV R7, R8 ;  /* 0x0000000800077202 */ /* 0x000fce0000000f00 */
.L_x_19020:
        /* <DEDUP_REMOVED lines=13> */
.L_x_19019:
[----:B------:R-:W-:Y:S05]  /*0e40*/  BSYNC.RECONVERGENT B2 ;  /* 0x0000000000027941 */ /* 0x000fea0003800200 */
.L_x_19018:
[----:B------:R-:W-:-:S04]  /*0e50*/  FMUL.FTZ R9, R9, 1.1920928955078125e-07 ;  /* 0x3400000009097820 */ /* 0x000fc80000410000 */
[----:B------:R-:W-:-:S07]  /*0e60*/  FMUL.FTZ R6, R6, R9 ;  /* 0x0000000906067220 */ /* 0x000fce0000410000 */
.L_x_19013:
[----:B------:R-:W-:Y:S05]  /*0e70*/  BSYNC.RECONVERGENT B0 ;  /* 0x0000000000007941 */ /* 0x000fea0003800200 */
.L_x_19012:
[C---:B------:R-:W-:Y:S01]  /*0e80*/  FSETP.NAN.FTZ.AND P0, PT, |R6|.reuse, |R6|, PT ;  /* 0x400000060600720b */ /* 0x040fe20003f18200 */
[----:B------:R-:W0:Y:S01]  /*0e90*/  LDCU UR6, c[0x0][0x38c] ;  /* 0x00007180ff0677ac */ /* 0x000e220008000800 */
[C---:B------:R-:W-:Y:S02]  /*0ea0*/  LOP3.LUT R7, R6.reuse, 0x80000000, R20, 0xb8, !PT ;  /* 0x8000000006077812 */ /* 0x040fe400078eb814 */
        /* <DEDUP_REMOVED lines=21> */
.L_x_19011:
[----:B------:R-:W-:Y:S05]  /*1000*/  BSYNC.RECONVERGENT B1 ;  /* 0x0000000000017941 */ /* 0x000fea0003800200 */
.L_x_19010:
        /* <DEDUP_REMOVED lines=28> */
.L_x_19028:
[----:B------:R-:W-:Y:S01]  /*11d0*/  FSETP.GEU.FTZ.AND P0, PT, R20, -R11, PT ;  /* 0x8000000b1400720b */ /* 0x000fe20003f1e000 */
[----:B------:R-:W-:-:S12]  /*11e0*/  FADD.FTZ R7, R7, -1 ;  /* 0xbf80000007077421 */ /* 0x000fd80000010000 */
[----:B------:R-:W-:-:S07]  /*11f0*/  @!P0 FADD.FTZ R7, R7, -1 ;  /* 0xbf80000007078421 */ /* 0x000fce0000010000 */
.L_x_19027:
[----:B------:R-:W-:Y:S05]  /*1200*/  BSYNC.RECONVERGENT B2 ;  /* 0x0000000000027941 */ /* 0x000fea0003800200 */
.L_x_19026:
[----:B------:R-:W-:Y:S01]  /*1210*/  FFMA.FTZ R18, -R11, R7, R18 ;  /* 0x000000070b127223 */ /* 0x000fe20000010112 */
[----:B------:R-:W-:Y:S06]  /*1220*/  BRA `(.L_x_19024) ;  /* 0x0000000000787947 */ /* 0x000fec0003800000 */
.L_x_19025:
        /* <DEDUP_REMOVED lines=12> */
[----:B------:R-:W-:-:S07]  /*12f0*/  MOV R21, R18 ;  /* 0x0000001200157202 */ /* 0x000fce0000000f00 */
.L_x_19031:
        /* <DEDUP_REMOVED lines=10> */
[----:B0-----:R-:W-:-:S04]  /*13a0*/  FFMA.FTZ R21, -R15, R26, R20 ;  /* 0x0000001a0f157223 */ /* 0x001fc80000010114 */
[----:B------:R-:W-:Y:S01]  /*13b0*/  IMAD.MOV.U32 R18, RZ, RZ, R21 ;  /* 0x000000ffff127224 */ /* 0x000fe200078e0015 */
[----:B------:R-:W-:-:S13]  /*13c0*/  ISETP.NE.AND P0, PT, R21, RZ, PT ;  /* 0x000000ff1500720c */ /* 0x000fda0003f05270 */
[----:B------:R-:W-:Y:S05]  /*13d0*/  @P0 BRA P1, `(.L_x_19031) ;  /* 0xfffffffc00c80947 */ /* 0x000fea000083ffff */
.L_x_19030:
[----:B------:R-:W-:Y:S05]  /*13e0*/  BSYNC.RECONVERGENT B2 ;  /* 0x0000000000027941 */ /* 0x000fea0003800200 */
.L_x_19029:
[----:B------:R-:W-:-:S04]  /*13f0*/  FMUL.FTZ R18, R18, 1.1920928955078125e-07 ;  /* 0x3400000012127820 */ /* 0x000fc80000410000 */
[----:B------:R-:W-:-:S07]  /*1400*/  FMUL.FTZ R18, R7, R18 ;  /* 0x0000001207127220 */ /* 0x000fce0000410000 */
.L_x_19024:
[----:B------:R-:W-:Y:S05]  /*1410*/  BSYNC.RECONVERGENT B0 ;  /* 0x0000000000007941 */ /* 0x000fea0003800200 */
.L_x_19023:
        /* <DEDUP_REMOVED lines=24> */
.L_x_19022:
[----:B------:R-:W-:Y:S05]  /*15a0*/  BSYNC.RECONVERGENT B1 ;  /* 0x0000000000017941 */ /* 0x000fea0003800200 */
.L_x_19021:
        /* <DEDUP_REMOVED lines=28> */
.L_x_19039:
[----:B------:R-:W-:Y:S01]  /*1770*/  FSETP.GEU.FTZ.AND P0, PT, R20, -R11, PT ;  /* 0x8000000b1400720b */ /* 0x000fe20003f1e000 */
[----:B------:R-:W-:-:S12]  /*1780*/  FADD.FTZ R9, R9, -1 ;  /* 0xbf80000009097421 */ /* 0x000fd80000010000 */
[----:B------:R-:W-:-:S07]  /*1790*/  @!P0 FADD.FTZ R9, R9, -1 ;  /* 0xbf80000009098421 */ /* 0x000fce0000010000 */
.L_x_19038:
[----:B------:R-:W-:Y:S05]  /*17a0*/  BSYNC.RECONVERGENT B2 ;  /* 0x0000000000027941 */ /* 0x000fea0003800200 */
.L_x_19037:
[----:B------:R-:W-:Y:S01]  /*17b0*/  FFMA.FTZ R18, -R11, R9, R18 ;  /* 0x000000090b127223 */ /* 0x000fe20000010112 */
[----:B------:R-:W-:Y:S06]  /*17c0*/  BRA `(.L_x_19035) ;  /* 0x00000000007c7947 */ /* 0x000fec0003800000 */
.L_x_19036:
        /* <DEDUP_REMOVED lines=15> */
.L_x_19042:
        /* <DEDUP_REMOVED lines=13> */
.L_x_19041:
[----:B------:R-:W-:Y:S05]  /*1990*/  BSYNC.RECONVERGENT B2 ;  /* 0x0000000000027941 */ /* 0x000fea0003800200 */
.L_x_19040:
[----:B------:R-:W-:-:S04]  /*19a0*/  FMUL.FTZ R26, R26, 1.1920928955078125e-07 ;  /* 0x340000001a1a7820 */ /* 0x000fc80000410000 */
[----:B------:R-:W-:-:S07]  /*19b0*/  FMUL.FTZ R18, R9, R26 ;  /* 0x0000001a09127220 */ /* 0x000fce0000410000 */
.L_x_19035:
[----:B------:R-:W-:Y:S05]  /*19c0*/  BSYNC.RECONVERGENT B0 ;  /* 0x0000000000007941 */ /* 0x000fea0003800200 */
.L_x_19034:
        /* <DEDUP_REMOVED lines=24> */
.L_x_19033:
[----:B------:R-:W-:Y:S05]  /*1b50*/  BSYNC.RECONVERGENT B1 ;  /* 0x0000000000017941 */ /* 0x000fea0003800200 */
.L_x_19032:
[----:B------:R-:W-:Y:S01]  /*1b60*/  VIADD R9, R17, 0x200 ;  /* 0x0000020011097836 */ /* 0x000fe20000000000 */
[----:B------:R-:W-:Y:S04]  /*1b70*/  BSSY.RECONVERGENT B1, `(.L_x_19043) ;  /* 0x0000059000017945 */ /* 0x000fe80003800200 */
[----:B------:R-:W-:-:S13]  /*1b80*/  ISETP.GE.U32.AND P0, PT, R9, R16, PT ;  /* 0x000000100900720c */ /* 0x000fda0003f06070 */
[----:B------:R-:W-:Y:S05]  /*1b90*/  @P0 BRA `(.L_x_19044) ;  /* 0x0000000400580947 */ /* 0x000fea0003800000 */
        /* <DEDUP_REMOVED lines=24> */
.L_x_19050:
[----:B------:R-:W-:Y:S01]  /*1d20*/  FSETP.GEU.FTZ.AND P0, PT, R20, -R11, PT ;  /* 0x8000000b1400720b */ /* 0x000fe20003f1e000 */
[----:B------:R-:W-:-:S12]  /*1d30*/  FADD.FTZ R9, R9, -1 ;  /* 0xbf80000009097421 */ /* 0x000fd80000010000 */
[----:B------:R-:W-:-:S07]  /*1d40*/  @!P0 FADD.FTZ R9, R9, -1 ;  /* 0xbf80000009098421 */ /* 0x000fce0000010000 */
.L_x_19049:
[----:B------:R-:W-:Y:S05]  /*1d50*/  BSYNC.RECONVERGENT B2 ;  /* 0x0000000000027941 */ /* 0x000fea0003800200 */
.L_x_19048:
[----:B------:R-:W-:Y:S01]  /*1d60*/  FFMA.FTZ R18, -R11, R9, R18 ;  /* 0x000000090b127223 */ /* 0x000fe20000010112 */
[----:B------:R-:W-:Y:S06]  /*1d70*/  BRA `(.L_x_19046) ;  /* 0x00000000007c7947 */ /* 0x000fec0003800000 */
.L_x_19047:
        /* <DEDUP_REMOVED lines=15> */
.L_x_19053:
        /* <DEDUP_REMOVED lines=13> */
.L_x_19052:
[----:B------:R-:W-:Y:S05]  /*1f40*/  BSYNC.RECONVERGENT B2 ;  /* 0x0000000000027941 */ /* 0x000fea0003800200 */
.L_x_19051:
[----:B------:R-:W-:-:S04]  /*1f50*/  FMUL.FTZ R26, R26, 1.1920928955078125e-07 ;  /* 0x340000001a1a7820 */ /* 0x000fc80000410000 */
[----:B------:R-:W-:-:S07]  /*1f60*/  FMUL.FTZ R18, R9, R26 ;  /* 0x0000001a09127220 */ /* 0x000fce0000410000 */
.L_x_19046:
[----:B------:R-:W-:Y:S05]  /*1f70*/  BSYNC.RECONVERGENT B0 ;  /* 0x0000000000007941 */ /* 0x000fea0003800200 */
.L_x_19045:
        /* <DEDUP_REMOVED lines=24> */
.L_x_19044:
[----:B------:R-:W-:Y:S05]  /*2100*/  BSYNC.RECONVERGENT B1 ;  /* 0x0000000000017941 */ /* 0x000fea0003800200 */
.L_x_19043:
[----:B-----5:R-:W-:Y:S01]  /*2110*/  VIADD R21, R17, 0x280 ;  /* 0x0000028011157836 */ /* 0x020fe20000000000 */
[----:B------:R-:W-:Y:S04]  /*2120*/  BSSY.RECONVERGENT B1, `(.L_x_19054) ;  /* 0x0000059000017945 */ /* 0x000fe80003800200 */
[----:B------:R-:W-:-:S13]  /*2130*/  ISETP.GE.U32.AND P0, PT, R21, R16, PT ;  /* 0x000000101500720c */ /* 0x000fda0003f06070 */
[----:B------:R-:W-:Y:S05]  /*2140*/  @P0 BRA `(.L_x_19055) ;  /* 0x0000000400580947 */ /* 0x000fea0003800000 */
        /* <DEDUP_REMOVED lines=24> */
.L_x_19061:
[----:B------:R-:W-:Y:S01]  /*22d0*/  FSETP.GEU.FTZ.AND P0, PT, R22, -R11, PT ;  /* 0x8000000b1600720b */ /* 0x000fe20003f1e000 */
[----:B------:R-:W-:-:S12]  /*22e0*/  FADD.FTZ R19, R19, -1 ;  /* 0xbf80000013137421 */ /* 0x000fd80000010000 */
[----:B------:R-:W-:-:S07]  /*22f0*/  @!P0 FADD.FTZ R19, R19, -1 ;  /* 0xbf80000013138421 */ /* 0x000fce0000010000 */
.L_x_19060:
[----:B------:R-:W-:Y:S05]  /*2300*/  BSYNC.RECONVERGENT B2 ;  /* 0x0000000000027941 */ /* 0x000fea0003800200 */
.L_x_19059:
[----:B------:R-:W-:Y:S01]  /*2310*/  FFMA.FTZ R20, -R11, R19, R20 ;  /* 0x000000130b147223 */ /* 0x000fe20000010114 */
[----:B------:R-:W-:Y:S06]  /*2320*/  BRA `(.L_x_19057) ;  /* 0x00000000007c7947 */ /* 0x000fec0003800000 */
.L_x_19058:
        /* <DEDUP_REMOVED lines=15> */
.L_x_19064:
        /* <DEDUP_REMOVED lines=13> */
.L_x_19063:
[----:B------:R-:W-:Y:S05]  /*24f0*/  BSYNC.RECONVERGENT B2 ;  /* 0x0000000000027941 */ /* 0x000fea0003800200 */
.L_x_19062:
[----:B------:R-:W-:-:S04]  /*2500*/  FMUL.FTZ R22, R22, 1.1920928955078125e-07 ;  /* 0x3400000016167820 */ /* 0x000fc80000410000 */
[----:B------:R-:W-:-:S07]  /*2510*/  FMUL.FTZ R20, R19, R22 ;  /* 0x0000001613147220 */ /* 0x000fce0000410000 */
.L_x_19057:
[----:B------:R-:W-:Y:S05]  /*2520*/  BSYNC.RECONVERGENT B0 ;  /* 0x0000000000007941 */ /* 0x000fea0003800200 */
.L_x_19056:
        /* <DEDUP_REMOVED lines=24> */
.L_x_19055:
[----:B------:R-:W-:Y:S05]  /*26b0*/  BSYNC.RECONVERGENT B1 ;  /* 0x0000000000017941 */ /* 0x000fea0003800200 */
.L_x_19054:
[----:B------:R-:W-:Y:S01]  /*26c0*/  VIADD R19, R17, 0x300 ;  /* 0x0000030011137836 */ /* 0x000fe20000000000 */
        /* <DEDUP_REMOVED lines=27> */
.L_x_19072:
[----:B------:R-:W-:Y:S01]  /*2880*/  FSETP.GEU.FTZ.AND P0, PT, R26, -R11, PT ;  /* 0x8000000b1a00720b */ /* 0x000fe20003f1e000 */
[----:B------:R-:W-:-:S12]  /*2890*/  FADD.FTZ R13, R13, -1 ;  /* 0xbf8000000d0d7421 */ /* 0x000fd80000010000 */
[----:B------:R-:W-:-:S07]  /*28a0*/  @!P0 FADD.FTZ R13, R13, -1 ;  /* 0xbf8000000d0d8421 */ /* 0x000fce0000010000 */
.L_x_19071:
[----:B------:R-:W-:Y:S05]  /*28b0*/  BSYNC.RECONVERGENT B2 ;  /* 0x0000000000027941 */ /* 0x000fea0003800200 */
.L_x_19070:
[----:B------:R-:W-:Y:S01]  /*28c0*/  FFMA.FTZ R22, -R11, R13, R22 ;  /* 0x0000000d0b167223 */ /* 0x000fe20000010116 */
[----:B------:R-:W-:Y:S06]  /*28d0*/  BRA `(.L_x_19068) ;  /* 0x0000000000787947 */ /* 0x000fec0003800000 */
.L_x_19069:
        /* <DEDUP_REMOVED lines=13> */
[----:B------:R-:W-:-:S07]  /*29b0*/  MOV R21, R22 ;  /* 0x0000001600157202 */ /* 0x000fce0000000f00 */
.L_x_19075:
        /* <DEDUP_REMOVED lines=13> */
.L_x_19074:
[----:B------:R-:W-:Y:S05]  /*2a90*/  BSYNC.RECONVERGENT B2 ;  /* 0x0000000000027941 */ /* 0x000fea0003800200 */
.L_x_19073:
[----:B------:R-:W-:-:S04]  /*2aa0*/  FMUL.FTZ R22, R21, 1.1920928955078125e-07 ;  /* 0x3400000015167820 */ /* 0x000fc80000410000 */
[----:B------:R-:W-:-:S07]  /*2ab0*/  FMUL.FTZ R22, R13, R22 ;  /* 0x000000160d167220 */ /* 0x000fce0000410000 */
.L_x_19068:
[----:B------:R-:W-:Y:S05]  /*2ac0*/  BSYNC.RECONVERGENT B0 ;  /* 0x0000000000007941 */ /* 0x000fea0003800200 */
.L_x_19067:
        /* <DEDUP_REMOVED lines=24> */
.L_x_19066:
[----:B------:R-:W-:Y:S05]  /*2c50*/  BSYNC.RECONVERGENT B1 ;  /* 0x0000000000017941 */ /* 0x000fea0003800200 */
.L_x_19065:
        /* <DEDUP_REMOVED lines=28> */
.L_x_19083:
[----:B------:R-:W-:Y:S01]  /*2e20*/  FSETP.GEU.FTZ.AND P0, PT, R14, -R11, PT ;  /* 0x8000000b0e00720b */ /* 0x000fe20003f1e000 */
[----:B------:R-:W-:-:S12]  /*2e30*/  FADD.FTZ R2, R2, -1 ;  /* 0xbf80000002027421 */ /* 0x000fd80000010000 */
[----:B------:R-:W-:-:S07]  /*2e40*/  @!P0 FADD.FTZ R2, R2, -1 ;  /* 0xbf80000002028421 */ /* 0x000fce0000010000 */
.L_x_19082:
[----:B------:R-:W-:Y:S05]  /*2e50*/  BSYNC.RECONVERGENT B2 ;  /* 0x0000000000027941 */ /* 0x000fea0003800200 */
.L_x_19081:
[----:B------:R-:W-:Y:S01]  /*2e60*/  FFMA.FTZ R20, -R11, R2, R20 ;  /* 0x000000020b147223 */ /* 0x000fe20000010114 */
[----:B------:R-:W-:Y:S06]  /*2e70*/  BRA `(.L_x_19079) ;  /* 0x0000000000707947 */ /* 0x000fec0003800000 */
.L_x_19080:
        /* <DEDUP_REMOVED lines=12> */
.L_x_19086:
        /* <DEDUP_REMOVED lines=13> */
.L_x_19085:
[----:B------:R-:W-:Y:S05]  /*3010*/  BSYNC.RECONVERGENT B2 ;  /* 0x0000000000027941 */ /* 0x000fea0003800200 */
.L_x_19084:
[----:B------:R-:W-:-:S04]  /*3020*/  FMUL.FTZ R3, R20, 1.1920928955078125e-07 ;  /* 0x3400000014037820 */ /* 0x000fc80000410000 */
[----:B------:R-:W-:-:S07]  /*3030*/  FMUL.FTZ R20, R2, R3 ;  /* 0x0000000302147220 */ /* 0x000fce0000410000 */
.L_x_19079:
[----:B------:R-:W-:Y:S05]  /*3040*/  BSYNC.RECONVERGENT B0 ;  /* 0x0000000000007941 */ /* 0x000fea0003800200 */
.L_x_19078:
        /* <DEDUP_REMOVED lines=24> */
.L_x_19077:
[----:B------:R-:W-:Y:S05]  /*31d0*/  BSYNC.RECONVERGENT B1 ;  /* 0x0000000000017941 */ /* 0x000fea0003800200 */
.L_x_19076:
[----:B------:R-:W-:Y:S01]  /*31e0*/  ISETP.GE.U32.AND P0, PT, R17, R16, PT ;  /* 0x000000101100720c */ /* 0x000fe20003f06070 */
[----:B------:R-:W-:Y:S04]  /*31f0*/  BSSY.RECONVERGENT B0, `(.L_x_19087) ;  /* 0x0000033000007945 */ /* 0x000fe80003800200 */
[----:B------:R-:W-:Y:S08]  /*3200*/  BSSY.RELIABLE B1, `(.L_x_19088) ;  /* 0x000002b000017945 */ /* 0x000ff00003800100 */
[----:B------:R-:W-:Y:S05]  /*3210*/  @P0 BRA `(.L_x_19089) ;  /* 0x0000000000300947 */ /* 0x000fea0003800000 */
[----:B------:R-:W0:Y:S01]  /*3220*/  LDC.64 R10, c[0x0][0x398] ;  /* 0x0000e600ff0a7b82 */ /* 0x000e220000000a00 */
[----:B------:R-:W-:Y:S02]  /*3230*/  IMAD.IADD R3, R0, 0x1, R17 ;  /* 0x0000000100037824 */ /* 0x000fe400078e0211 */
[----:B------:R-:W-:-:S05]  /*3240*/  IMAD.MOV.U32 R17, RZ, RZ, R5 ;  /* 0x000000ffff117224 */ /* 0x000fca00078e0005 */
[----:B------:R-:W-:Y:S01]  /*3250*/  ISETP.GE.U32.AND P0, PT, R17, R16, PT ;  /* 0x000000101100720c */ /* 0x000fe20003f06070 */
[----:B0-----:R-:W-:-:S05]  /*3260*/  IMAD.WIDE.U32 R10, R3, 0x2, R10 ;  /* 0x00000002030a7825 */ /* 0x001fca00078e000a */
[----:B------:R0:W-:Y:S07]  /*3270*/  STG.E.U16 desc[UR4][R10.64], R4 ;  /* 0x000000040a007986 */ /* 0x0001ee000c101504 */
[----:B------:R-:W-:Y:S05]  /*3280*/  @P0 BRA `(.L_x_19090) ;  /* 0x0000000000300947 */ /* 0x000fea0003800000 */
[----:B0-----:R-:W0:Y:S01]  /*3290*/  LDC.64 R4, c[0x0][0x398] ;  /* 0x0000e600ff047b82 */ /* 0x001e220000000a00 */
[----:B------:R-:W-:Y:S02]  /*32a0*/  IMAD.IADD R3, R0, 0x1, R17 ;  /* 0x0000000100037824 */ /* 0x000fe400078e0211 */
[----:B------:R-:W-:Y:S02]  /*32b0*/  VIADD R17, R17, 0x80 ;  /* 0x0000008011117836 */ /* 0x000fe40000000000 */
[----:B0-----:R-:W-:-:S05]  /*32c0*/  IMAD.WIDE.U32 R4, R3, 0x2, R4 ;  /* 0x0000000203047825 */ /* 0x001fca00078e0004 */
[----:B------:R0:W-:Y:S02]  /*32d0*/  STG.E.U16 desc[UR4][R4.64], R6 ;  /* 0x0000000604007986 */ /* 0x0001e4000c101504 */
.L_x_19089:
[----:B------:R-:W-:-:S13]  /*32e0*/  ISETP.GE.U32.AND P0, PT, R17, R16, PT ;  /* 0x000000101100720c */ /* 0x000fda0003f06070 */
[----:B------:R-:W-:Y:S05]  /*32f0*/  @P0 BRA `(.L_x_19091) ;  /* 0x0000000000300947 */ /* 0x000fea0003800000 */
[----:B0-----:R-:W0:Y:S01]  /*3300*/  LDC.64 R4, c[0x0][0x398] ;  /* 0x0000e600ff047b82 */ /* 0x001e220000000a00 */
[----:B------:R-:W-:Y:S01]  /*3310*/  IMAD.IADD R3, R0, 0x1, R17 ;  /* 0x0000000100037824 */ /* 0x000fe200078e0211 */
[----:B------:R-:W-:-:S03]  /*3320*/  IADD3 R17, PT, PT, R17, 0x80, RZ ;  /* 0x0000008011117810 */ /* 0x000fc60007ffe0ff */
[----:B0-----:R-:W-:-:S05]  /*3330*/  IMAD.WIDE.U32 R4, R3, 0x2, R4 ;  /* 0x0000000203047825 */ /* 0x001fca00078e0004 */
[----:B------:R1:W-:Y:S02]  /*3340*/  STG.E.U16 desc[UR4][R4.64], R7 ;  /* 0x0000000704007986 */ /* 0x0003e4000c101504 */
.L_x_19090:
[----:B------:R-:W-:-:S13]  /*3350*/  ISETP.GE.U32.AND P0, PT, R17, R16, PT ;  /* 0x000000101100720c */ /* 0x000fda0003f06070 */
[----:B------:R-:W-:Y:S05]  /*3360*/  @P0 BRA `(.L_x_19092) ;  /* 0x0000000000300947 */ /* 0x000fea0003800000 */
[----:B01----:R-:W0:Y:S01]  /*3370*/  LDC.64 R4, c[0x0][0x398] ;  /* 0x0000e600ff047b82 */ /* 0x003e220000000a00 */
[----:B------:R-:W-:Y:S02]  /*3380*/  IMAD.IADD R3, R0, 0x1, R17 ;  /* 0x0000000100037824 */ /* 0x000fe400078e0211 */
[----:B------:R-:W-:Y:S02]  /*3390*/  VIADD R17, R17, 0x80 ;  /* 0x0000008011117836 */ /* 0x000fe40000000000 */
[----:B0-----:R-:W-:-:S05]  /*33a0*/  IMAD.WIDE.U32 R4, R3, 0x2, R4 ;  /* 0x0000000203047825 */ /* 0x001fca00078e0004 */
[----:B------:R1:W-:Y:S02]  /*33b0*/  STG.E.U16 desc[UR4][R4.64], R8 ;  /* 0x0000000804007986 */ /* 0x0003e4000c101504 */
.L_x_19091:
[----:B------:R-:W-:-:S13]  /*33c0*/  ISETP.GE.U32.AND P0, PT, R17, R16, PT ;  /* 0x000000101100720c */ /* 0x000fda0003f06070 */
[----:B------:R-:W-:Y:S05]  /*33d0*/  @P0 BRA `(.L_x_19093) ;  /* 0x0000000000340947 */ /* 0x000fea0003800000 */
[----:B01----:R-:W0:Y:S01]  /*33e0*/  LDC.64 R4, c[0x0][0x398] ;  /* 0x0000e600ff047b82 */ /* 0x003e220000000a00 */
[----:B------:R-:W-:Y:S02]  /*33f0*/  IMAD.IADD R3, R0, 0x1, R17 ;  /* 0x0000000100037824 */ /* 0x000fe400078e0211 */
[----:B------:R-:W-:Y:S02]  /*3400*/  VIADD R17, R17, 0x80 ;  /* 0x0000008011117836 */ /* 0x000fe40000000000 */
[----:B0-----:R-:W-:-:S05]  /*3410*/  IMAD.WIDE.U32 R4, R3, 0x2, R4 ;  /* 0x0000000203047825 */ /* 0x001fca00078e0004 */
[----:B------:R2:W-:Y:S02]  /*3420*/  STG.E.U16 desc[UR4][R4.64], R9 ;  /* 0x0000000904007986 */ /* 0x0005e4000c101504 */
.L_x_19092:
        /* <DEDUP_REMOVED lines=8> */
.L_x_19093:
[----:B------:R-:W-:Y:S05]  /*34b0*/  BSYNC.RELIABLE B1 ;  /* 0x0000000000017941 */ /* 0x000fea0003800100 */
.L_x_19088:
[----:B------:R-:W-:-:S13]  /*34c0*/  ISETP.GE.U32.AND P0, PT, R17, R16, PT ;  /* 0x000000101100720c */ /* 0x000fda0003f06070 */
[----:B012---:R-:W0:Y:S01]  /*34d0*/  @!P0 LDC.64 R4, c[0x0][0x398] ;  /* 0x0000e600ff048b82 */ /* 0x007e220000000a00 */
[----:B------:R-:W-:Y:S01]  /*34e0*/  @!P0 IMAD.IADD R3, R0, 0x1, R17 ;  /* 0x0000000100038824 */ /* 0x000fe200078e0211 */
[----:B------:R-:W-:-:S03]  /*34f0*/  @!P0 IADD3 R17, PT, PT, R17, 0x80, RZ ;  /* 0x0000008011118810 */ /* 0x000fc60007ffe0ff */
[----:B0-----:R-:W-:-:S05]  /*3500*/  @!P0 IMAD.WIDE.U32 R4, R3, 0x2, R4 ;  /* 0x0000000203048825 */ /* 0x001fca00078e0004 */
[----:B------:R3:W-:Y:S02]  /*3510*/  @!P0 STG.E.U16 desc[UR4][R4.64], R13 ;  /* 0x0000000d04008986 */ /* 0x0007e4000c101504 */
.L_x_19094:
[----:B------:R-:W-:Y:S05]  /*3520*/  BSYNC.RECONVERGENT B0 ;  /* 0x0000000000007941 */ /* 0x000fea0003800200 */
.L_x_19087:
[----:B------:R-:W-:Y:S05]  /*3530*/  WARPSYNC.ALL ;  /* 0x0000000000007948 */ /* 0x000fea0003800000 */
[----:B------:R-:W-:-:S13]  /*3540*/  ISETP.GE.U32.AND P0, PT, R17, R16, PT ;  /* 0x000000101100720c */ /* 0x000fda0003f06070 */
[----:B------:R-:W-:Y:S05]  /*3550*/  @P0 EXIT ;  /* 0x000000000000094d */ /* 0x000fea0003800000 */
[----:B0123--:R-:W0:Y:S01]  /*3560*/  LDC.64 R4, c[0x0][0x398] ;  /* 0x0000e600ff047b82 */ /* 0x00fe220000000a00 */
[----:B------:R-:W-:Y:S01]  /*3570*/  IMAD.IADD R3, R0, 0x1, R17 ;  /* 0x0000000100037824 */ /* 0x000fe200078e0211 */
[----:B------:R-:W-:-:S03]  /*3580*/  PRMT R0, R2, 0x7610, R0 ;  /* 0x0000761002007816 */ /* 0x000fc60000000000 */
[----:B0-----:R-:W-:-:S05]  /*3590*/  IMAD.WIDE.U32 R2, R3, 0x2, R4 ;  /* 0x0000000203027825 */ /* 0x001fca00078e0004 */
[----:B------:R-:W-:Y:S01]  /*35a0*/  STG.E.U16 desc[UR4][R2.64], R0 ;  /* 0x0000000002007986 */ /* 0x000fe2000c101504 */
[----:B------:R-:W-:Y:S05]  /*35b0*/  EXIT ;  /* 0x000000000000794d */ /* 0x000fea0003800000 */
.L_x_18998:
[----:B------:R-:W0:Y:S01]  /*35c0*/  S2R R11, SR_TID.X ;  /* 0x00000000000b7919 */ /* 0x000e220000002100 */
[----:B------:R-:W1:Y:S08]  /*35d0*/  LDC.64 R2, c[0x0][0x3a0] ;  /* 0x0000e800ff027b82 */ /* 0x000e700000000a00 */
[----:B------:R-:W2:Y:S01]  /*35e0*/  LDC R9, c[0x0][0x388] ;  /* 0x0000e200ff097b82 */ /* 0x000ea20000000800 */
[----:B-1----:R-:W-:-:S04]  /*35f0*/  IMAD.WIDE.U32 R2, R0, 0x2, R2 ;  /* 0x0000000200027825 */ /* 0x002fc800078e0002 */
[----:B0-----:R-:W-:-:S05]  /*3600*/  IMAD.WIDE.U32 R20, R11, 0x4, R2 ;  /* 0x000000040b147825 */ /* 0x001fca00078e0002 */
[----:B------:R-:W3:Y:S01]  /*3610*/  LDG.E R12, desc[UR4][R20.64] ;  /* 0x00000004140c7981 */ /* 0x000ee2000c1e1900 */
[C---:B--2---:R-:W-:Y:S01]  /*3620*/  FMUL.FTZ R8, |R9|.reuse, 8388608 ;  /* 0x4b00000009087820 */ /* 0x044fe20000410200 */
[C---:B------:R-:W-:Y:S01]  /*3630*/  FADD.FTZ R5, |R9|.reuse, -RZ ;  /* 0x800000ff09057221 */ /* 0x040fe20000010200 */
[----:B------:R-:W-:Y:S01]  /*3640*/  BSSY.RECONVERGENT B0, `(.L_x_19095) ;  /* 0x0000043000007945 */ /* 0x000fe20003800200 */
[----:B------:R-:W5:Y:S02]  /*3650*/  LDG.E R14, desc[UR4][R20.64+0x200] ;  /* 0x00020004140e7981 */ /* 0x000f64000c1e1900 */
[----:B------:R-:W-:Y:S01]  /*3660*/  LOP3.LUT R7, R8, 0x7fffff, RZ, 0xc0, !PT ;  /* 0x007fffff08077812 */ /* 0x000fe200078ec0ff */
[----:B------:R-:W-:Y:S01]  /*3670*/  FADD.FTZ R4, |R9|, |R9| ;  /* 0x4000000909047221 */ /* 0x000fe20000010200 */
[----:B------:R-:W5:Y:S02]  /*3680*/  LDG.E R16, desc[UR4][R20.64+0x400] ;  /* 0x0004000414107981 */ /* 0x000f64000c1e1900 */
[----:B------:R-:W-:-:S02]  /*3690*/  LOP3.LUT R7, R7, 0x3f800000, RZ, 0xfc, !PT ;  /* 0x3f80000007077812 */ /* 0x000fc400078efcff */
[----:B------:R0:W5:Y:S01]  /*36a0*/  LDG.E R10, desc[UR4][R20.64+0x600] ;  /* 0x00060004140a7981 */ /* 0x000162000c1e1900 */
[----:B------:R-:W-:Y:S01]  /*36b0*/  FADD.FTZ R3, -R5, -RZ ;  /* 0x800000ff05037221 */ /* 0x000fe20000010100 */
[----:B------:R1:W2:Y:S01]  /*36c0*/  MUFU.RCP R6, R7 ;  /* 0x0000000700067308 */ /* 0x0002a20000001000 */
[----:B------:R-:W-:Y:S01]  /*36d0*/  LOP3.LUT R2, R8, 0xff800000, RZ, 0xc0, !PT ;  /* 0xff80000008027812 */ /* 0x000fe200078ec0ff */
[----:B---3--:R-:W-:-:S04]  /*36e0*/  IMAD.U32 R18, R12, 0x10000, RZ ;  /* 0x000100000c127824 */ /* 0x008fc800078e00ff */
[C---:B0-----:R-:W-:Y:S01]  /*36f0*/  FADD.FTZ R20, |R18|.reuse, -RZ ;  /* 0x800000ff12147221 */ /* 0x041fe20000010200 */
[----:B------:R-:W-:-:S13]  /*3700*/  FSETP.GEU.FTZ.AND P0, PT, |R18|, |R9|, PT ;  /* 0x400000091200720b */ /* 0x000fda0003f1e200 */
[----:B-12---:R-:W-:Y:S05]  /*3710*/  @!P0 BRA `(.L_x_19096) ;  /* 0x0000000000d48947 */ /* 0x006fea0003800000 */
        /* <DEDUP_REMOVED lines=22> */
.L_x_19099:
[----:B------:R-:W-:Y:S05]  /*3880*/  BSYNC.RECONVERGENT B1 ;  /* 0x0000000000017941 */ /* 0x000fea0003800200 */
.L_x_19098:
[----:B------:R-:W-:Y:S01]  /*3890*/  FFMA.FTZ R20, -R5, R13, R20 ;  /* 0x0000000d05147223 */ /* 0x000fe20000010114 */
[----:B------:R-:W-:Y:S06]  /*38a0*/  BRA `(.L_x_19096) ;  /* 0x0000000000707947 */ /* 0x000fec0003800000 */
.L_x_19097:
        /* <DEDUP_REMOVED lines=12> */
.L_x_19102:
        /* <DEDUP_REMOVED lines=13> */
.L_x_19101:
[----:B------:R-:W-:Y:S05]  /*3a40*/  BSYNC.RECONVERGENT B1 ;  /* 0x0000000000017941 */ /* 0x000fea0003800200 */
.L_x_19100:
[----:B------:R-:W-:-:S04]  /*3a50*/  FMUL.FTZ R20, R20, 1.1920928955078125e-07 ;  /* 0x3400000014147820 */ /* 0x000fc80000410000 */
[----:B------:R-:W-:-:S07]  /*3a60*/  FMUL.FTZ R20, R13, R20 ;  /* 0x000000140d147220 */ /* 0x000fce0000410000 */
.L_x_19096:
[----:B------:R-:W-:Y:S05]  /*3a70*/  BSYNC.RECONVERGENT B0 ;  /* 0x0000000000007941 */ /* 0x000fea0003800200 */
.L_x_19095:
[C---:B------:R-:W-:Y:S01]  /*3a80*/  FSETP.NAN.FTZ.AND P0, PT, |R20|.reuse, |R20|, PT ;  /* 0x400000141400720b */ /* 0x040fe20003f18200 */
[----:B------:R-:W0:Y:S01]  /*3a90*/  LDCU UR6, c[0x0][0x38c] ;  /* 0x00007180ff0677ac */ /* 0x000e220008000800 */
[----:B------:R-:W-:Y:S01]  /*3aa0*/  LOP3.LUT R13, R20, 0x80000000, R18, 0xb8, !PT ;  /* 0x80000000140d7812 */ /* 0x000fe200078eb812 */
[----:B------:R-:W-:Y:S01]  /*3ab0*/  BSSY.RECONVERGENT B0, `(.L_x_19103) ;  /* 0x0000019000007945 */ /* 0x000fe20003800200 */
[----:B------:R-:W-:Y:S02]  /*3ac0*/  PRMT R17, R12, 0x7632, R17 ;  /* 0x000076320c117816 */ /* 0x000fe40000000011 */
[----:B------:R-:W-:Y:S02]  /*3ad0*/  FSEL R13, R20, R13, P0 ;  /* 0x0000000d140d7208 */ /* 0x000fe40000000000 */
[----:B------:R-:W-:Y:S02]  /*3ae0*/  FSETP.GEU.FTZ.AND P0, PT, R9, RZ, PT ;  /* 0x000000ff0900720b */ /* 0x000fe40003f1e000 */
[----:B------:R-:W-:-:S02]  /*3af0*/  FSETP.NEU.FTZ.AND P2, PT, R13, RZ, PT ;  /* 0x000000ff0d00720b */ /* 0x000fc40003f5d000 */
[----:B------:R-:W-:Y:S01]  /*3b00*/  FSETP.GEU.FTZ.AND P1, PT, R13, RZ, PT ;  /* 0x000000ff0d00720b */ /* 0x000fe20003f3e000 */
[----:B------:R-:W-:-:S03]  /*3b10*/  FADD.FTZ R13, R18, -R13 ;  /* 0x8000000d120d7221 */ /* 0x000fc60000010000 */
[----:B------:R-:W-:Y:S01]  /*3b20*/  PLOP3.LUT P1, PT, P2, P0, P1, 0x9f, 0x0 ;  /* 0x000000000000781c */ /* 0x000fe20001721317 */
[----:B0-----:R-:W-:-:S12]  /*3b30*/  FMUL.FTZ R13, R13, UR6 ;  /* 0x000000060d0d7c20 */ /* 0x001fd80008410000 */
        /* <DEDUP_REMOVED lines=13> */
.L_x_19104:
[----:B------:R-:W-:-:S05]  /*3c10*/  FMUL.FTZ R18, R18, UR6 ;  /* 0x0000000612127c20 */ /* 0x000fca0008410000 */
[----:B------:R-:W-:-:S04]  /*3c20*/  LOP3.LUT R12, RZ, 0x80000000, R18, 0xb8, !PT ;  /* 0x80000000ff0c7812 */ /* 0x000fc800078eb812 */
[----:B------:R-:W-:-:S07]  /*3c30*/  F2FP.BF16.F32.PACK_AB R12, RZ, R12 ;  /* 0x0000000cff0c723e */ /* 0x000fce00000010ff */
.L_x_19105:
[----:B------:R-:W-:Y:S05]  /*3c40*/  BSYNC.RECONVERGENT B0 ;  /* 0x0000000000007941 */ /* 0x000fea0003800200 */
.L_x_19103:
        /* <DEDUP_REMOVED lines=24> */
.L_x_19111:
[----:B------:R-:W-:Y:S01]  /*3dd0*/  FSETP.GEU.FTZ.AND P1, PT, R22, -R5, PT ;  /* 0x800000051600720b */ /* 0x000fe20003f3e000 */
[----:B------:R-:W-:-:S12]  /*3de0*/  FADD.FTZ R13, R13, -1 ;  /* 0xbf8000000d0d7421 */ /* 0x000fd80000010000 */
[----:B------:R-:W-:-:S07]  /*3df0*/  @!P1 FADD.FTZ R13, R13, -1 ;  /* 0xbf8000000d0d9421 */ /* 0x000fce0000010000 */
.L_x_19110:
[----:B------:R-:W-:Y:S05]  /*3e00*/  BSYNC.RECONVERGENT B1 ;  /* 0x0000000000017941 */ /* 0x000fea0003800200 */
.L_x_19109:
[----:B------:R-:W-:Y:S01]  /*3e10*/  FFMA.FTZ R20, -R5, R13, R20 ;  /* 0x0000000d05147223 */ /* 0x000fe20000010114 */
[----:B------:R-:W-:Y:S06]  /*3e20*/  BRA `(.L_x_19107) ;  /* 0x0000000000707947 */ /* 0x000fec0003800000 */
.L_x_19108:
        /* <DEDUP_REMOVED lines=12> */
.L_x_19114:
        /* <DEDUP_REMOVED lines=13> */
.L_x_19113:
[----:B------:R-:W-:Y:S05]  /*3fc0*/  BSYNC.RECONVERGENT B1 ;  /* 0x0000000000017941 */ /* 0x000fea0003800200 */
.L_x_19112:
[----:B------:R-:W-:-:S04]  /*3fd0*/  FMUL.FTZ R20, R20, 1.1920928955078125e-07 ;  /* 0x3400000014147820 */ /* 0x000fc80000410000 */
[----:B------:R-:W-:-:S07]  /*3fe0*/  FMUL.FTZ R20, R13, R20 ;  /* 0x000000140d147220 */ /* 0x000fce0000410000 */
.L_x_19107:
[----:B------:R-:W-:Y:S05]  /*3ff0*/  BSYNC.RECONVERGENT B0 ;  /* 0x0000000000007941 */ /* 0x000fea0003800200 */
.L_x_19106:
[C---:B------:R-:W-:Y:S01]  /*4000*/  FSETP.NAN.FTZ.AND P1, PT, |R20|.reuse, |R20|, PT ;  /* 0x400000141400720b */ /* 0x040fe20003f38200 */
[----:B------:R-:W-:Y:S01]  /*4010*/  BSSY.RECONVERGENT B0, `(.L_x_19115) ;  /* 0x0000018000007945 */ /* 0x000fe20003800200 */
[----:B------:R-:W-:-:S04]  /*4020*/  LOP3.LUT R13, R20, 0x80000000, R18, 0xb8, !PT ;  /* 0x80000000140d7812 */ /* 0x000fc800078eb812 */
[----:B------:R-:W-:Y:S01]  /*4030*/  FSEL R13, R20, R13, P1 ;  /* 0x0000000d140d7208 */ /* 0x000fe20000800000 */
[----:B-----5:R-:W-:-:S03]  /*4040*/  IMAD.U32 R20, R14, 0x10000, RZ ;  /* 0x000100000e147824 */ /* 0x020fc600078e00ff */
[C---:B------:R-:W-:Y:S02]  /*4050*/  FSETP.NEU.FTZ.AND P2, PT, R13.reuse, RZ, PT ;  /* 0x000000ff0d00720b */ /* 0x040fe40003f5d000 */
[----:B------:R-:W-:Y:S01]  /*4060*/  FSETP.GEU.FTZ.AND P1, PT, R13, RZ, PT ;  /* 0x000000ff0d00720b */ /* 0x000fe20003f3e000 */
[----:B------:R-:W-:-:S03]  /*4070*/  FADD.FTZ R13, R18, -R13 ;  /* 0x8000000d120d7221 */ /* 0x000fc60000010000 */
[----:B------:R-:W-:Y:S01]  /*4080*/  PLOP3.LUT P1, PT, P2, P0, P1, 0x9f, 0x0 ;  /* 0x000000000000781c */ /* 0x000fe20001721317 */
[----:B------:R-:W-:Y:S01]  /*4090*/  FMUL.FTZ R15, R13, UR6 ;  /* 0x000000060d0f7c20 */ /* 0x000fe20008410000 */
[----:B------:R-:W-:-:S11]  /*40a0*/  FSETP.GEU.FTZ.AND P2, PT, |R20|, |R9|, PT ;  /* 0x400000091400720b */ /* 0x000fd60003f5e200 */
        /* <DEDUP_REMOVED lines=14> */
.L_x_19116:
[----:B------:R-:W-:Y:S05]  /*4190*/  BSYNC.RECONVERGENT B0 ;  /* 0x0000000000007941 */ /* 0x000fea0003800200 */
.L_x_19115:
        /* <DEDUP_REMOVED lines=22> */
.L_x_19122:
[----:B------:R-:W-:Y:S01]  /*4300*/  FSETP.GEU.FTZ.AND P1, PT, R22, -R5, PT ;  /* 0x800000051600720b */ /* 0x000fe20003f3e000 */
[----:B------:R-:W-:-:S12]  /*4310*/  FADD.FTZ R15, R15, -1 ;  /* 0xbf8000000f0f7421 */ /* 0x000fd80000010000 */
[----:B------:R-:W-:-:S07]  /*4320*/  @!P1 FADD.FTZ R15, R15, -1 ;  /* 0xbf8000000f0f9421 */ /* 0x000fce0000010000 */
.L_x_19121:
[----:B------:R-:W-:Y:S05]  /*4330*/  BSYNC.RECONVERGENT B1 ;  /* 0x0000000000017941 */ /* 0x000fea0003800200 */
.L_x_19120:
[----:B------:R-:W-:Y:S01]  /*4340*/  FFMA.FTZ R18, -R5, R15, R18 ;  /* 0x0000000f05127223 */ /* 0x000fe20000010112 */
[----:B------:R-:W-:Y:S06]  /*4350*/  BRA `(.L_x_19118) ;  /* 0x0000000000707947 */ /* 0x000fec0003800000 */
.L_x_19119:
        /* <DEDUP_REMOVED lines=12> */
.L_x_19125:
        /* <DEDUP_REMOVED lines=13> */
.L_x_19124:
[----:B------:R-:W-:Y:S05]  /*44f0*/  BSYNC.RECONVERGENT B1 ;  /* 0x0000000000017941 */ /* 0x000fea0003800200 */
.L_x_19123:
[----:B------:R-:W-:-:S04]  /*4500*/  FMUL.FTZ R18, R18, 1.1920928955078125e-07 ;  /* 0x3400000012127820 */ /* 0x000fc80000410000 */
[----:B------:R-:W-:-:S07]  /*4510*/  FMUL.FTZ R18, R15, R18 ;  /* 0x000000120f127220 */ /* 0x000fce0000410000 */
.L_x_19118:
[----:B------:R-:W-:Y:S05]  /*4520*/  BSYNC.RECONVERGENT B0 ;  /* 0x0000000000007941 */ /* 0x000fea0003800200 */
.L_x_19117:
[C---:B------:R-:W-:Y:S01]  /*4530*/  FSETP.NAN.FTZ.AND P1, PT, |R18|.reuse, |R18|, PT ;  /* 0x400000121200720b */ /* 0x040fe20003f38200 */
[----:B------:R-:W-:Y:S01]  /*4540*/  BSSY.RECONVERGENT B0, `(.L_x_19126) ;  /* 0x0000019000007945 */ /* 0x000fe20003800200 */
[----:B------:R-:W-:-:S04]  /*4550*/  LOP3.LUT R15, R18, 0x80000000, R20, 0xb8, !PT ;  /* 0x80000000120f7812 */ /* 0x000fc800078eb814 */
[----:B------:R-:W-:Y:S02]  /*4560*/  FSEL R15, R18, R15, P1 ;  /* 0x0000000f120f7208 */ /* 0x000fe40000800000 */
[----:B------:R-:W-:Y:S02]  /*4570*/  PRMT R18, R14, 0x7632, R18 ;  /* 0x000076320e127816 */ /* 0x000fe40000000012 */
[C---:B------:R-:W-:Y:S02]  /*4580*/  FSETP.NEU.FTZ.AND P2, PT, R15.reuse, RZ, PT ;  /* 0x000000ff0f00720b */ /* 0x040fe40003f5d000 */
[----:B------:R-:W-:Y:S01]  /*4590*/  FSETP.GEU.FTZ.AND P1, PT, R15, RZ, PT ;  /* 0x000000ff0f00720b */ /* 0x000fe20003f3e000 */
[----:B------:R-:W-:Y:S01]  /*45a0*/  FADD.FTZ R15, R20, -R15 ;  /* 0x8000000f140f7221 */ /* 0x000fe20000010000 */
[----:B------:R-:W-:Y:S02]  /*45b0*/  IMAD.U32 R18, R18, 0x10000, RZ ;  /* 0x0001000012127824 */ /* 0x000fe400078e00ff */
[----:B------:R-:W-:Y:S01]  /*45c0*/  PLOP3.LUT P1, PT, P2, P0, P1, 0x9f, 0x0 ;  /* 0x000000000000781c */ /* 0x000fe20001721317 */
[----:B------:R-:W-:-:S02]  /*45d0*/  FMUL.FTZ R15, R15, UR6 ;  /* 0x000000060f0f7c20 */ /* 0x000fc40008410000 */
[----:B------:R-:W-:-:S10]  /*45e0*/  FSETP.GEU.FTZ.AND P2, PT, |R18|, |R9|, PT ;  /* 0x400000091200720b */ /* 0x000fd40003f5e200 */
        /* <DEDUP_REMOVED lines=14> */
.L_x_19127:
[----:B------:R-:W-:Y:S05]  /*46d0*/  BSYNC.RECONVERGENT B0 ;  /* 0x0000000000007941 */ /* 0x000fea0003800200 */
.L_x_19126:
        /* <DEDUP_REMOVED lines=22> */
.L_x_19133:
[----:B------:R-:W-:Y:S01]  /*4840*/  FSETP.GEU.FTZ.AND P1, PT, R22, -R5, PT ;  /* 0x800000051600720b */ /* 0x000fe20003f3e000 */
[----:B------:R-:W-:-:S12]  /*4850*/  FADD.FTZ R15, R15, -1 ;  /* 0xbf8000000f0f7421 */ /* 0x000fd80000010000 */
[----:B------:R-:W-:-:S07]  /*4860*/  @!P1 FADD.FTZ R15, R15, -1 ;  /* 0xbf8000000f0f9421 */ /* 0x000fce0000010000 */
.L_x_19132:
[----:B------:R-:W-:Y:S05]  /*4870*/  BSYNC.RECONVERGENT B1 ;  /* 0x0000000000017941 */ /* 0x000fea0003800200 */
.L_x_19131:
[----:B------:R-:W-:Y:S01]  /*4880*/  FFMA.FTZ R20, -R5, R15, R20 ;  /* 0x0000000f05147223 */ /* 0x000fe20000010114 */
[----:B------:R-:W-:Y:S06]  /*4890*/  BRA `(.L_x_19129) ;  /* 0x0000000000707947 */ /* 0x000fec0003800000 */
.L_x_19130:
        /* <DEDUP_REMOVED lines=12> */
.L_x_19136:
        /* <DEDUP_REMOVED lines=13> */
.L_x_19135:
[----:B------:R-:W-:Y:S05]  /*4a30*/  BSYNC.RECONVERGENT B1 ;  /* 0x0000000000017941 */ /* 0x000fea0003800200 */
.L_x_19134:
[----:B------:R-:W-:-:S04]  /*4a40*/  FMUL.FTZ R20, R20, 1.1920928955078125e-07 ;  /* 0x3400000014147820 */ /* 0x000fc80000410000 */
[----:B------:R-:W-:-:S07]  /*4a50*/  FMUL.FTZ R20, R15, R20 ;  /* 0x000000140f147220 */ /* 0x000fce0000410000 */
.L_x_19129:
[----:B------:R-:W-:Y:S05]  /*4a60*/  BSYNC.RECONVERGENT B0 ;  /* 0x0000000000007941 */ /* 0x000fea0003800200 */
.L_x_19128:
[C---:B------:R-:W-:Y:S01]  /*4a70*/  FSETP.NAN.FTZ.AND P1, PT, |R20|.reuse, |R20|, PT ;  /* 0x400000141400720b */ /* 0x040fe20003f38200 */
[----:B------:R-:W-:Y:S01]  /*4a80*/  BSSY.RECONVERGENT B0, `(.L_x_19137) ;  /* 0x0000018000007945 */ /* 0x000fe20003800200 */
[----:B------:R-:W-:-:S04]  /*4a90*/  LOP3.LUT R15, R20, 0x80000000, R18, 0xb8, !PT ;  /* 0x80000000140f7812 */ /* 0x000fc800078eb812 */
[----:B------:R-:W-:Y:S01]  /*4aa0*/  FSEL R15, R20, R15, P1 ;  /* 0x0000000f140f7208 */ /* 0x000fe20000800000 */
[----:B------:R-:W-:-:S03]  /*4ab0*/  IMAD.U32 R20, R16, 0x10000, RZ ;  /* 0x0001000010147824 */ /* 0x000fc600078e00ff */
        /* <DEDUP_REMOVED lines=20> */
.L_x_19138:
[----:B------:R-:W-:Y:S05]  /*4c00*/  BSYNC.RECONVERGENT B0 ;  /* 0x0000000000007941 */ /* 0x000fea0003800200 */
.L_x_19137:
        /* <DEDUP_REMOVED lines=22> */
.L_x_19144:
[----:B------:R-:W-:Y:S01]  /*4d70*/  FSETP.GEU.FTZ.AND P1, PT, R22, -R5, PT ;  /* 0x800000051600720b */ /* 0x000fe20003f3e000 */
[----:B------:R-:W-:-:S12]  /*4d80*/  FADD.FTZ R17, R17, -1 ;  /* 0xbf80000011117421 */ /* 0x000fd80000010000 */
[----:B------:R-:W-:-:S07]  /*4d90*/  @!P1 FADD.FTZ R17, R17, -1 ;  /* 0xbf80000011119421 */ /* 0x000fce0000010000 */
.L_x_19143:
[----:B------:R-:W-:Y:S05]  /*4da0*/  BSYNC.RECONVERGENT B1 ;  /* 0x0000000000017941 */ /* 0x000fea0003800200 */
.L_x_19142:
[----:B------:R-:W-:Y:S01]  /*4db0*/  FFMA.FTZ R18, -R5, R17, R18 ;  /* 0x0000001105127223 */ /* 0x000fe20000010112 */
[----:B------:R-:W-:Y:S06]  /*4dc0*/  BRA `(.L_x_19140) ;  /* 0x0000000000707947 */ /* 0x000fec0003800000 */
.L_x_19141:
        /* <DEDUP_REMOVED lines=12> */
.L_x_19147:
        /* <DEDUP_REMOVED lines=13> */
.L_x_19146:
[----:B------:R-:W-:Y:S05]  /*4f60*/  BSYNC.RECONVERGENT B1 ;  /* 0x0000000000017941 */ /* 0x000fea0003800200 */
.L_x_19145:
[----:B------:R-:W-:-:S04]  /*4f70*/  FMUL.FTZ R18, R18, 1.1920928955078125e-07 ;  /* 0x3400000012127820 */ /* 0x000fc80000410000 */
[----:B------:R-:W-:-:S07]  /*4f80*/  FMUL.FTZ R18, R17, R18 ;  /* 0x0000001211127220 */ /* 0x000fce0000410000 */
.L_x_19140:
[----:B------:R-:W-:Y:S05]  /*4f90*/  BSYNC.RECONVERGENT B0 ;  /* 0x0000000000007941 */ /* 0x000fea0003800200 */
.L_x_19139:
        /* <DEDUP_REMOVED lines=26> */
.L_x_19149:
[----:B------:R-:W-:Y:S05]  /*5140*/  BSYNC.RECONVERGENT B0 ;  /* 0x0000000000007941 */ /* 0x000fea0003800200 */
.L_x_19148:
        /* <DEDUP_REMOVED lines=22> */
.L_x_19155:
[----:B------:R-:W-:Y:S01]  /*52b0*/  FSETP.GEU.FTZ.AND P1, PT, R22, -R5, PT ;  /* 0x800000051600720b */ /* 0x000fe20003f3e000 */
[----:B------:R-:W-:-:S12]  /*52c0*/  FADD.FTZ R17, R17, -1 ;  /* 0xbf80000011117421 */ /* 0x000fd80000010000 */
[----:B------:R-:W-:-:S07]  /*52d0*/  @!P1 FADD.FTZ R17, R17, -1 ;  /* 0xbf80000011119421 */ /* 0x000fce0000010000 */
.L_x_19154:
[----:B------:R-:W-:Y:S05]  /*52e0*/  BSYNC.RECONVERGENT B1 ;  /* 0x0000000000017941 */ /* 0x000fea0003800200 */
.L_x_19153:
[----:B------:R-:W-:Y:S01]  /*52f0*/  FFMA.FTZ R20, -R5, R17, R20 ;  /* 0x0000001105147223 */ /* 0x000fe20000010114 */
[----:B------:R-:W-:Y:S06]  /*5300*/  BRA `(.L_x_19151) ;  /* 0x0000000000707947 */ /* 0x000fec0003800000 */
.L_x_19152:
        /* <DEDUP_REMOVED lines=12> */
.L_x_19158:
        /* <DEDUP_REMOVED lines=13> */
.L_x_19157:
[----:B------:R-:W-:Y:S05]  /*54a0*/  BSYNC.RECONVERGENT B1 ;  /* 0x0000000000017941 */ /* 0x000fea0003800200 */
.L_x_19156:
[----:B------:R-:W-:-:S04]  /*54b0*/  FMUL.FTZ R20, R20, 1.1920928955078125e-07 ;  /* 0x3400000014147820 */ /* 0x000fc80000410000 */
[----:B------:R-:W-:-:S07]  /*54c0*/  FMUL.FTZ R20, R17, R20 ;  /* 0x0000001411147220 */ /* 0x000fce0000410000 */
.L_x_19151:
[----:B------:R-:W-:Y:S05]  /*54d0*/  BSYNC.RECONVERGENT B0 ;  /* 0x0000000000007941 */ /* 0x000fea0003800200 */
.L_x_19150:
        /* <DEDUP_REMOVED lines=25> */
.L_x_19160:
[----:B------:R-:W-:Y:S05]  /*5670*/  BSYNC.RECONVERGENT B0 ;  /* 0x0000000000007941 */ /* 0x000fea0003800200 */
.L_x_19159:
        /* <DEDUP_REMOVED lines=22> */
.L_x_19166:
[----:B------:R-:W-:Y:S01]  /*57e0*/  FSETP.GEU.FTZ.AND P1, PT, R22, -R5, PT ;  /* 0x800000051600720b */ /* 0x000fe20003f3e000 */
[----:B------:R-:W-:-:S12]  /*57f0*/  FADD.FTZ R19, R19, -1 ;  /* 0xbf80000013137421 */ /* 0x000fd80000010000 */
[----:B------:R-:W-:-:S07]  /*5800*/  @!P1 FADD.FTZ R19, R19, -1 ;  /* 0xbf80000013139421 */ /* 0x000fce0000010000 */
.L_x_19165:
[----:B------:R-:W-:Y:S05]  /*5810*/  BSYNC.RECONVERGENT B1 ;  /* 0x0000000000017941 */ /* 0x000fea0003800200 */
.L_x_19164:
[----:B------:R-:W-:Y:S01]  /*5820*/  FFMA.FTZ R18, -R5, R19, R18 ;  /* 0x0000001305127223 */ /* 0x000fe20000010112 */
[----:B------:R-:W-:Y:S06]  /*5830*/  BRA `(.L_x_19162) ;  /* 0x00000000007c7947 */ /* 0x000fec0003800000 */
.L_x_19163:
        /* <DEDUP_REMOVED lines=15> */
.L_x_19169:
        /* <DEDUP_REMOVED lines=13> */
.L_x_19168:
[----:B------:R-:W-:Y:S05]  /*5a00*/  BSYNC.RECONVERGENT B1 ;  /* 0x0000000000017941 */ /* 0x000fea0003800200 */
.L_x_19167:
[----:B------:R-:W-:-:S04]  /*5a10*/  FMUL.FTZ R19, R22, 1.1920928955078125e-07 ;  /* 0x3400000016137820 */ /* 0x000fc80000410000 */
[----:B------:R-:W-:-:S07]  /*5a20*/  FMUL.FTZ R18, R18, R19 ;  /* 0x0000001312127220 */ /* 0x000fce0000410000 */
.L_x_19162:
[----:B------:R-:W-:Y:S05]  /*5a30*/  BSYNC.RECONVERGENT B0 ;  /* 0x0000000000007941 */ /* 0x000fea0003800200 */
.L_x_19161:
[C---:B------:R-:W-:Y:S01]  /*5a40*/  FSETP.NAN.FTZ.AND P1, PT, |R18|.reuse, |R18|, PT ;  /* 0x400000121200720b */ /* 0x040fe20003f38200 */
[----:B------:R-:W-:Y:S01]  /*5a50*/  BSSY.RECONVERGENT B0, `(.L_x_19170) ;  /* 0x0000019000007945 */ /* 0x000fe20003800200 */
[----:B------:R-:W-:Y:S02]  /*5a60*/  LOP3.LUT R19, R18, 0x80000000, R20, 0xb8, !PT ;  /* 0x8000000012137812 */ /* 0x000fe400078eb814 */
[----:B------:R-:W-:Y:S02]  /*5a70*/  PRMT R10, R10, 0x7632, R10 ;  /* 0x000076320a0a7816 */ /* 0x000fe4000000000a */
[----:B------:R-:W-:Y:S02]  /*5a80*/  FSEL R19, R18, R19, P1 ;  /* 0x0000001312137208 */ /* 0x000fe40000800000 */
[----:B------:R-:W-:Y:S02]  /*5a90*/  SHF.L.U32 R10, R10, 0x10, RZ ;  /* 0x000000100a0a7819 */ /* 0x000fe400000006ff */
[----:B------:R-:W-:-:S02]  /*5aa0*/  FSETP.NEU.FTZ.AND P2, PT, R19, RZ, PT ;  /* 0x000000ff1300720b */ /* 0x000fc40003f5d000 */
        /* <DEDUP_REMOVED lines=19> */
.L_x_19171:
[----:B------:R-:W-:Y:S05]  /*5be0*/  BSYNC.RECONVERGENT B0 ;  /* 0x0000000000007941 */ /* 0x000fea0003800200 */
.L_x_19170:
        /* <DEDUP_REMOVED lines=22> */
.L_x_19177:
[----:B------:R-:W-:Y:S01]  /*5d50*/  FSETP.GEU.FTZ.AND P1, PT, R6, -R5, PT ;  /* 0x800000050600720b */ /* 0x000fe20003f3e000 */
[----:B------:R-:W-:-:S12]  /*5d60*/  FADD.FTZ R2, R2, -1 ;  /* 0xbf80000002027421 */ /* 0x000fd80000010000 */
[----:B------:R-:W-:-:S07]  /*5d70*/  @!P1 FADD.FTZ R2, R2, -1 ;  /* 0xbf80000002029421 */ /* 0x000fce0000010000 */
.L_x_19176:
[----:B------:R-:W-:Y:S05]  /*5d80*/  BSYNC.RECONVERGENT B1 ;  /* 0x0000000000017941 */ /* 0x000fea0003800200 */
.L_x_19175:
[----:B------:R-:W-:Y:S01]  /*5d90*/  FFMA.FTZ R20, -R5, R2, R20 ;  /* 0x0000000205147223 */ /* 0x000fe20000010114 */
[----:B------:R-:W-:Y:S06]  /*5da0*/  BRA `(.L_x_19173) ;  /* 0x0000000000707947 */ /* 0x000fec0003800000 */
.L_x_19174:
        /* <DEDUP_REMOVED lines=12> */
.L_x_19180:
        /* <DEDUP_REMOVED lines=13> */
.L_x_19179:
[----:B------:R-:W-:Y:S05]  /*5f40*/  BSYNC.RECONVERGENT B1 ;  /* 0x0000000000017941 */ /* 0x000fea0003800200 */
.L_x_19178:
[----:B------:R-:W-:-:S04]  /*5f50*/  FMUL.FTZ R3, R20, 1.1920928955078125e-07 ;  /* 0x3400000014037820 */ /* 0x000fc80000410000 */
[----:B------:R-:W-:-:S07]  /*5f60*/  FMUL.FTZ R20, R8, R3 ;  /* 0x0000000308147220 */ /* 0x000fce0000410000 */
.L_x_19173:
[----:B------:R-:W-:Y:S05]  /*5f70*/  BSYNC.RECONVERGENT B0 ;  /* 0x0000000000007941 */ /* 0x000fea0003800200 */
.L_x_19172:
[----:B------:R-:W0:Y:S01]  /*5f80*/  LDC.64 R2, c[0x0][0x398] ;  /* 0x0000e600ff027b82 */ /* 0x000e220000000a00 */
[C---:B------:R-:W-:Y:S01]  /*5f90*/  FSETP.NAN.FTZ.AND P1, PT, |R20|.reuse, |R20|, PT ;  /* 0x400000141400720b */ /* 0x040fe20003f38200 */
[----:B------:R-:W-:Y:S01]  /*5fa0*/  BSSY.RECONVERGENT B0, `(.L_x_19181) ;  /* 0x000001c000007945 */ /* 0x000fe20003800200 */
[----:B------:R-:W-:Y:S02]  /*5fb0*/  LOP3.LUT R5, R20, 0x80000000, R10, 0xb8, !PT ;  /* 0x8000000014057812 */ /* 0x000fe400078eb80a */
[----:B------:R-:W-:Y:S02]  /*5fc0*/  PRMT R12, R12, 0x5410, R13 ;  /* 0x000054100c0c7816 */ /* 0x000fe4000000000d */
[----:B------:R-:W-:Y:S02]  /*5fd0*/  FSEL R5, R20, R5, P1 ;  /* 0x0000000514057208 */ /* 0x000fe40000800000 */
[----:B------:R-:W-:Y:S02]  /*5fe0*/  PRMT R14, R14, 0x5410, R15 ;  /* 0x000054100e0e7816 */ /* 0x000fe4000000000f */
[----:B------:R-:W-:-:S02]  /*5ff0*/  FSETP.NEU.FTZ.AND P2, PT, R5, RZ, PT ;  /* 0x000000ff0500720b */ /* 0x000fc40003f5d000 */
[----:B------:R-:W-:Y:S01]  /*6000*/  FSETP.GEU.FTZ.AND P1, PT, R5, RZ, PT ;  /* 0x000000ff0500720b */ /* 0x000fe20003f3e000 */
[----:B------:R-:W-:-:S03]  /*6010*/  FADD.FTZ R5, R10, -R5 ;  /* 0x800000050a057221 */ /* 0x000fc60000010000 */
[----:B------:R-:W-:Y:S01]  /*6020*/  PLOP3.LUT P1, PT, P2, P0, P1, 0x9f, 0x0 ;  /* 0x000000000000781c */ /* 0x000fe20001721317 */
[----:B------:R-:W-:Y:S01]  /*6030*/  FMUL.FTZ R5, R5, UR6 ;  /* 0x0000000605057c20 */ /* 0x000fe20008410000 */
[----:B0-----:R-:W-:-:S11]  /*6040*/  IMAD.WIDE.U32 R2, R0, 0x2, R2 ;  /* 0x0000000200027825 */ /* 0x001fd600078e0002 */
[----:B------:R-:W-:Y:S01]  /*6050*/  @!P1 FADD.FTZ R5, R5, -1 ;  /* 0xbf80000005059421 */ /* 0x000fe20000010000 */
[----:B------:R-:W-:-:S04]  /*6060*/  IMAD.WIDE.U32 R2, R11, 0x4, R2 ;  /* 0x000000040b027825 */ /* 0x000fc800078e0002 */
[----:B------:R-:W-:Y:S01]  /*6070*/  FSETP.NEU.FTZ.AND P0, PT, R5, RZ, PT ;  /* 0x000000ff0500720b */ /* 0x000fe20003f1d000 */
[----:B------:R0:W-:Y:S04]  /*6080*/  STG.E desc[UR4][R2.64], R12 ;  /* 0x0000000c02007986 */ /* 0x0001e8000c101904 */
[----:B------:R0:W-:Y:S08]  /*6090*/  STG.E desc[UR4][R2.64+0x200], R14 ;  /* 0x0002000e02007986 */ /* 0x0001f0000c101904 */
[----:B------:R-:W-:-:S05]  /*60a0*/  @!P0 FMUL.FTZ R10, R10, UR6 ;  /* 0x000000060a0a8c20 */ /* 0x000fca0008410000 */
[----:B------:R-:W-:-:S04]  /*60b0*/  @!P0 LOP3.LUT R10, RZ, 0x80000000, R10, 0xb8, !PT ;  /* 0x80000000ff0a8812 */ /* 0x000fc800078eb80a */
[----:B------:R-:W-:Y:S01]  /*60c0*/  @!P0 F2FP.BF16.F32.PACK_AB R9, RZ, R10 ;  /* 0x0000000aff09823e */ /* 0x000fe200000010ff */
[----:B0-----:R-:W-:Y:S06]  /*60d0*/  @!P0 BRA `(.L_x_19182) ;  /* 0x0000000000208947 */ /* 0x001fec0003800000 */
[----:B------:R-:W0:Y:S08]  /*60e0*/  FRND.FTZ.FLOOR R0, R5 ;  /* 0x0000000500007307 */ /* 0x000e300000215000 */
[----:B0-----:R-:W0:Y:S02]  /*60f0*/  F2F.BF16.F32 R0, R0 ;  /* 0x0000000000007304 */ /* 0x001e240000202000 */
[C---:B0-----:R-:W-:Y:S01]  /*6100*/  IMAD.U32 R6, R0.reuse, 0x10000, RZ ;  /* 0x0001000000067824 */ /* 0x041fe200078e00ff */
[----:B------:R-:W-:-:S03]  /*6110*/  PRMT R9, R0, 0x7610, R9 ;  /* 0x0000761000097816 */ /* 0x000fc60000000009 */
[----:B------:R-:W-:-:S05]  /*6120*/  FADD.FTZ R4, -R6, R5 ;  /* 0x0000000506047221 */ /* 0x000fca0000010100 */
[----:B------:R-:W-:-:S13]  /*6130*/  FSETP.GT.FTZ.AND P0, PT, R4, 0.5, PT ;  /* 0x3f0000000400780b */ /* 0x000fda0003f14000 */
[----:B------:R-:W-:-:S05]  /*6140*/  @P0 FADD.FTZ R4, R6, 1 ;  /* 0x3f80000006040421 */ /* 0x000fca0000010000 */
[----:B------:R-:W-:-:S07]  /*6150*/  @P0 F2FP.BF16.F32.PACK_AB R9, RZ, R4 ;  /* 0x00000004ff09023e */ /* 0x000fce00000010ff */
.L_x_19182:
[----:B------:R-:W-:Y:S05]  /*6160*/  BSYNC.RECONVERGENT B0 ;  /* 0x0000000000007941 */ /* 0x000fea0003800200 */
.L_x_19181:
[----:B------:R-:W-:Y:S02]  /*6170*/  PRMT R16, R16, 0x5410, R17 ;  /* 0x0000541010107816 */ /* 0x000fe40000000011 */
[----:B------:R-:W-:-:S03]  /*6180*/  PRMT R18, R18, 0x5410, R9 ;  /* 0x0000541012127816 */ /* 0x000fc60000000009 */
[----:B------:R-:W-:Y:S04]  /*6190*/  STG.E desc[UR4][R2.64+0x400], R16 ;  /* 0x0004001002007986 */ /* 0x000fe8000c101904 */
[----:B------:R-:W-:Y:S01]  /*61a0*/  STG.E desc[UR4][R2.64+0x600], R18 ;  /* 0x0006001202007986 */ /* 0x000fe2000c101904 */
[----:B------:R-:W-:Y:S05]  /*61b0*/  EXIT ;  /* 0x000000000000794d */ /* 0x000fea0003800000 */
.L_x_19183:
        /* <DEDUP_REMOVED lines=12> */
.L_x_37121:


//--------------------- .text._ZN2at6native29vectorized_elementwise_kernelILi4EZZZNS0_15binary_internal21div_floor_kernel_cudaERNS_18TensorIteratorBaseEENKUlvE0_clEvENKUlvE2_clEvEUlN3c108BFloat16EE_St5arrayIPcLm2EEEEviT0_T1_ --------------------------
	.section	.text._ZN2at6native29vectorized_elementwise_kernelILi4EZZZNS0_15binary_internal21div_floor_kernel_cudaERNS_18TensorIteratorBaseEENKUlvE0_clEvENKUlvE2_clEvEUlN3c108BFloat16EE_St5arrayIPcLm2EEEEviT0_T1_,"ax",@progbits
	.align	128
        .global         _ZN2at6native29vectorized_elementwise_kernelILi4EZZZNS0_15binary_internal21div_floor_kernel_cudaERNS_18TensorIteratorBaseEENKUlvE0_clEvENKUlvE2_clEvEUlN3c108BFloat16EE_St5arrayIPcLm2EEEEviT0_T1_
        .type           _ZN2at6native29vectorized_elementwise_kernelILi4EZZZNS0_15binary_internal21div_floor_kernel_cudaERNS_18TensorIteratorBaseEENKUlvE0_clEvENKUlvE2_clEvEUlN3c108BFloat16EE_St5arrayIPcLm2EEEEviT0_T1_,@function
        .size           _ZN2at6native29vectorized_elementwise_kernelILi4EZZZNS0_15binary_internal21div_floor_kernel_cudaERNS_18TensorIteratorBaseEENKUlvE0_clEvENKUlvE2_clEvEUlN3c108BFloat16EE_St5arrayIPcLm2EEEEviT0_T1_,(.L_x_37122 - _ZN2at6native29vectorized_elementwise_kernelILi4EZZZNS0_15binary_internal21div_floor_kernel_cudaERNS_18TensorIteratorBaseEENKUlvE0_clEvENKUlvE2_clEvEUlN3c108BFloat16EE_St5arrayIPcLm2EEEEviT0_T1_)
        .other          _ZN2at6native29vectorized_elementwise_kernelILi4EZZZNS0_15binary_internal21div_floor_kernel_cudaERNS_18TensorIteratorBaseEENKUlvE0_clEvENKUlvE2_clEvEUlN3c108BFloat16EE_St5arrayIPcLm2EEEEviT0_T1_,@"STO_CUDA_ENTRY STV_DEFAULT"
_ZN2at6native29vectorized_elementwise_kernelILi4EZZZNS0_15binary_internal21div_floor_kernel_cudaERNS_18TensorIteratorBaseEENKUlvE0_clEvENKUlvE2_clEvEUlN3c108BFloat16EE_St5arrayIPcLm2EEEEviT0_T1_:
.text._ZN2at6native29vectorized_elementwise_kernelILi4EZZZNS0_15binary_internal21div_floor_kernel_cudaERNS_18TensorIteratorBaseEENKUlvE0_clEvENKUlvE2_clEvEUlN3c108BFloat16EE_St5arrayIPcLm2EEEEviT0_T1_:
        /* <DEDUP_REMOVED lines=104> */
.L_x_19191:
[----:B------:R-:W-:Y:S05]  /*0680*/  BSYNC.RECONVERGENT B2 ;  /* 0x0000000000027941 */ /* 0x000fea0003800200 */
.L_x_19190:
[----:B------:R-:W-:Y:S01]  /*0690*/  FFMA.FTZ R4, -R11, R5, R4 ;  /* 0x000000050b047223 */ /* 0x000fe20000010104 */
[----:B------:R-:W-:Y:S06]  /*06a0*/  BRA `(.L_x_19188) ;  /* 0x00000000007c7947 */ /* 0x000fec0003800000 */
.L_x_19189:
        /* <DEDUP_REMOVED lines=15> */
.L_x_19194:
        /* <DEDUP_REMOVED lines=13> */
.L_x_19193:
[----:B------:R-:W-:Y:S05]  /*0870*/  BSYNC.RECONVERGENT B2 ;  /* 0x0000000000027941 */ /* 0x000fea0003800200 */
.L_x_19192:
[----:B------:R-:W-:-:S04]  /*0880*/  FMUL.FTZ R7, R7, 1.1920928955078125e-07 ;  /* 0x3400000007077820 */ /* 0x000fc80000410000 */
[----:B------:R-:W-:-:S07]  /*0890*/  FMUL.FTZ R4, R4, R7 ;  /* 0x0000000704047220 */ /* 0x000fce0000410000 */
.L_x_19188:
[----:B------:R-:W-:Y:S05]  /*08a0*/  BSYNC.RECONVERGENT B0 ;  /* 0x0000000000007941 */ /* 0x000fea0003800200 */
.L_x_19187:
        /* <DEDUP_REMOVED lines=23> */
.L_x_19195:
[----:B------:R-:W-:-:S05]  /*0a20*/  FMUL.FTZ R18, R18, R6 ;  /* 0x0000000612127220 */ /* 0x000fca0000410000 */
[----:B------:R-:W-:-:S04]  /*0a30*/  LOP3.LUT R4, RZ, 0x80000000, R18, 0xb8, !PT ;  /* 0x80000000ff047812 */ /* 0x000fc800078eb812 */
[----:B------:R-:W-:-:S07]  /*0a40*/  F2FP.BF16.F32.PACK_AB R4, RZ, R4 ;  /* 0x00000004ff04723e */ /* 0x000fce00000010ff */
.L_x_19186:
[----:B------:R-:W-:Y:S05]  /*0a50*/  BSYNC.RECONVERGENT B1 ;  /* 0x0000000000017941 */ /* 0x000fea0003800200 */
.L_x_19185:
        /* <DEDUP_REMOVED lines=28> */
.L_x_19203:
[----:B------:R-:W-:Y:S01]  /*0c20*/  FSETP.GEU.FTZ.AND P0, PT, R8, -R11, PT ;  /* 0x8000000b0800720b */ /* 0x000fe20003f1e000 */
[----:B------:R-:W-:-:S12]  /*0c30*/  FADD.FTZ R7, R7, -1 ;  /* 0xbf80000007077421 */ /* 0x000fd80000010000 */
[----:B------:R-:W-:-:S07]  /*0c40*/  @!P0 FADD.FTZ R7, R7, -1 ;  /* 0xbf80000007078421 */ /* 0x000fce0000010000 */
.L_x_19202:
[----:B------:R-:W-:Y:S05]  /*0c50*/  BSYNC.RECONVERGENT B2 ;  /* 0x0000000000027941 */ /* 0x000fea0003800200 */
.L_x_19201:
[----:B------:R-:W-:Y:S01]  /*0c60*/  FFMA.FTZ R6, -R11, R7, R6 ;  /* 0x000000070b067223 */ /* 0x000fe20000010106 */
[----:B------:R-:W-:Y:S06]  /*0c70*/  BRA `(.L_x_19199) ;  /* 0x00000000007c7947 */ /* 0x000fec0003800000 */
.L_x_19200:
        /* <DEDUP_REMOVED lines=15> */
.L_x_19206:
        /* <DEDUP_REMOVED lines=13> */
.L_x_19205:
[----:B------:R-:W-:Y:S05]  /*0e40*/  BSYNC.RECONVERGENT B2 ;  /* 0x0000000000027941 */ /* 0x000fea0003800200 */
.L_x_19204:
[----:B------:R-:W-:-:S04]  /*0e50*/  FMUL.FTZ R9, R9, 1.1920928955078125e-07 ;  /* 0x3400000009097820 */ /* 0x000fc80000410000 */
[----:B------:R-:W-:-:S07]  /*0e60*/  FMUL.FTZ R6, R6, R9 ;  /* 0x0000000906067220 */ /* 0x000fce0000410000 */
.L_x_19199:
[----:B------:R-:W-:Y:S05]  /*0e70*/  BSYNC.RECONVERGENT B0 ;  /* 0x0000000000007941 */ /* 0x000fea0003800200 */
.L_x_19198:
        /* <DEDUP_REMOVED lines=24> */
.L_x_19197:
[----:B------:R-:W-:Y:S05]  /*1000*/  BSYNC.RECONVERGENT B1 ;  /* 0x0000000000017941 */ /* 0x000fea0003800200 */
.L_x_19196:
        /* <DEDUP_REMOVED lines=28> */
.L_x_19214:
[----:B------:R-:W-:Y:S01]  /*11d0*/  FSETP.GEU.FTZ.AND P0, PT, R20, -R11, PT ;  /* 0x8000000b1400720b */ /* 0x000fe20003f1e000 */
[----:B------:R-:W-:-:S12]  /*11e0*/  FADD.FTZ R7, R7, -1 ;  /* 0xbf80000007077421 */ /* 0x000fd80000010000 */
[----:B------:R-:W-:-:S07]  /*11f0*/  @!P0 FADD.FTZ R7, R7, -1 ;  /* 0xbf80000007078421 */ /* 0x000fce0000010000 */
.L_x_19213:
[----:B------:R-:W-:Y:S05]  /*1200*/  BSYNC.RECONVERGENT B2 ;  /* 0x0000000000027941 */ /* 0x000fea0003800200 */
.L_x_19212:
[----:B------:R-:W-:Y:S01]  /*1210*/  FFMA.FTZ R18, -R11, R7, R18 ;  /* 0x000000070b127223 */ /* 0x000fe20000010112 */
[----:B------:R-:W-:Y:S06]  /*1220*/  BRA `(.L_x_19210) ;  /* 0x0000000000787947 */ /* 0x000fec0003800000 */
.L_x_19211:
        /* <DEDUP_REMOVED lines=13> */
.L_x_19217:
        /* <DEDUP_REMOVED lines=14> */
.L_x_19216:
[----:B------:R-:W-:Y:S05]  /*13e0*/  BSYNC.RECONVERGENT B2 ;  /* 0x0000000000027941 */ /* 0x000fea0003800200 */
.L_x_19215:
[----:B------:R-:W-:-:S04]  /*13f0*/  FMUL.FTZ R18, R18, 1.1920928955078125e-07 ;  /* 0x3400000012127820 */ /* 0x000fc80000410000 */
[----:B------:R-:W-:-:S07]  /*1400*/  FMUL.FTZ R18, R7, R18 ;  /* 0x0000001207127220 */ /* 0x000fce0000410000 */
.L_x_19210:
[----:B------:R-:W-:Y:S05]  /*1410*/  BSYNC.RECONVERGENT B0 ;  /* 0x0000000000007941 */ /* 0x000fea0003800200 */
.L_x_19209:
        /* <DEDUP_REMOVED lines=24> */
.L_x_19208:
[----:B------:R-:W-:Y:S05]  /*15a0*/  BSYNC.RECONVERGENT B1 ;  /* 0x0000000000017941 */ /* 0x000fea0003800200 */
.L_x_19207:
        /* <DEDUP_REMOVED lines=28> */
.L_x_19225:
[----:B------:R-:W-:Y:S01]  /*1770*/  FSETP.GEU.FTZ.AND P0, PT, R20, -R11, PT ;  /* 0x8000000b1400720b */ /* 0x000fe20003f1e000 */
[----:B------:R-:W-:-:S12]  /*1780*/  FADD.FTZ R9, R9, -1 ;  /* 0xbf80000009097421 */ /* 0x000fd80000010000 */
[----:B------:R-:W-:-:S07]  /*1790*/  @!P0 FADD.FTZ R9, R9, -1 ;  /* 0xbf80000009098421 */ /* 0x000fce0000010000 */
.L_x_19224:
[----:B------:R-:W-:Y:S05]  /*17a0*/  BSYNC.RECONVERGENT B2 ;  /* 0x0000000000027941 */ /* 0x000fea0003800200 */
.L_x_19223:
[----:B------:R-:W-:Y:S01]  /*17b0*/  FFMA.FTZ R18, -R11, R9, R18 ;  /* 0x000000090b127223 */ /* 0x000fe20000010112 */
[----:B------:R-:W-:Y:S06]  /*17c0*/  BRA `(.L_x_19221) ;  /* 0x00000000007c7947 */ /* 0x000fec0003800000 */
.L_x_19222:
        /* <DEDUP_REMOVED lines=15> */
.L_x_19228:
        /* <DEDUP_REMOVED lines=13> */
.L_x_19227:
[----:B------:R-:W-:Y:S05]  /*1990*/  BSYNC.RECONVERGENT B2 ;  /* 0x0000000000027941 */ /* 0x000fea0003800200 */
.L_x_19226:
[----:B------:R-:W-:-:S04]  /*19a0*/  FMUL.FTZ R26, R26, 1.1920928955078125e-07 ;  /* 0x340000001a1a7820 */ /* 0x000fc80000410000 */
[----:B------:R-:W-:-:S07]  /*19b0*/  FMUL.FTZ R18, R9, R26 ;  /* 0x0000001a09127220 */ /* 0x000fce0000410000 */
.L_x_19221:
[----:B------:R-:W-:Y:S05]  /*19c0*/  BSYNC.RECONVERGENT B0 ;  /* 0x0000000000007941 */ /* 0x000fea0003800200 */
.L_x_19220:
        /* <DEDUP_REMOVED lines=24> */
.L_x_19219:
[----:B------:R-:W-:Y:S05]  /*1b50*/  BSYNC.RECONVERGENT B1 ;  /* 0x0000000000017941 */ /* 0x000fea0003800200 */
.L_x_19218:
        /* <DEDUP_REMOVED lines=28> */
.L_x_19236:
[----:B------:R-:W-:Y:S01]  /*1d20*/  FSETP.GEU.FTZ.AND P0, PT, R20, -R11, PT ;  /* 0x8000000b1400720b */ /* 0x000fe20003f1e000 */
[----:B------:R-:W-:-:S12]  /*1d30*/  FADD.FTZ R9, R9, -1 ;  /* 0xbf80000009097421 */ /* 0x000fd80000010000 */
[----:B------:R-:W-:-:S07]  /*1d40*/  @!P0 FADD.FTZ R9, R9, -1 ;  /* 0xbf80000009098421 */ /* 0x000fce0000010000 */
.L_x_19235:
[----:B------:R-:W-:Y:S05]  /*1d50*/  BSYNC.RECONVERGENT B2 ;  /* 0x0000000000027941 */ /* 0x000fea0003800200 */
.L_x_19234:
[----:B------:R-:W-:Y:S01]  /*1d60*/  FFMA.FTZ R18, -R11, R9, R18 ;  /* 0x000000090b127223 */ /* 0x000fe20000010112 */
[----:B------:R-:W-:Y:S06]  /*1d70*/  BRA `(.L_x_19232) ;  /* 0x00000000007c7947 */ /* 0x000fec0003800000 */
.L_x_19233:
        /* <DEDUP_REMOVED lines=15> */
.L_x_19239:
        /* <DEDUP_REMOVED lines=13> */
.L_x_19238:
[----:B------:R-:W-:Y:S05]  /*1f40*/  BSYNC.RECONVERGENT B2 ;  /* 0x0000000000027941 */ /* 0x000fea0003800200 */
.L_x_19237:
[----:B------:R-:W-:-:S04]  /*1f50*/  FMUL.FTZ R26, R26, 1.1920928955078125e-07 ;  /* 0x340000001a1a7820 */ /* 0x000fc80000410000 */
[----:B------:R-:W-:-:S07]  /*1f60*/  FMUL.FTZ R18, R9, R26 ;  /* 0x0000001a09127220 */ /* 0x000fce0000410000 */
.L_x_19232:
[----:B------:R-:W-:Y:S05]  /*1f70*/  BSYNC.RECONVERGENT B0 ;  /* 0x0000000000007941 */ /* 0x000fea0003800200 */
.L_x_19231:
        /* <DEDUP_REMOVED lines=24> */
.L_x_19230:
[----:B------:R-:W-:Y:S05]  /*2100*/  BSYNC.RECONVERGENT B1 ;  /* 0x0000000000017941 */ /* 0x000fea0003800200 */
.L_x_19229:
        /* <DEDUP_REMOVED lines=28> */
.L_x_19247:
[----:B------:R-:W-:Y:S01]  /*22d0*/  FSETP.GEU.FTZ.AND P0, PT, R22, -R11, PT ;  /* 0x8000000b1600720b */ /* 0x000fe20003f1e000 */
[----:B------:R-:W-:-:S12]  /*22e0*/  FADD.FTZ R19, R19, -1 ;  /* 0xbf80000013137421 */ /* 0x000fd80000010000 */
[----:B------:R-:W-:-:S07]  /*22f0*/  @!P0 FADD.FTZ R19, R19, -1 ;  /* 0xbf80000013138421 */ /* 0x000fce0000010000 */
.L_x_19246:
[----:B------:R-:W-:Y:S05]  /*2300*/  BSYNC.RECONVERGENT B2 ;  /* 0x0000000000027941 */ /* 0x000fea0003800200 */
.L_x_19245:
[----:B------:R-:W-:Y:S01]  /*2310*/  FFMA.FTZ R20, -R11, R19, R20 ;  /* 0x000000130b147223 */ /* 0x000fe20000010114 */
[----:B------:R-:W-:Y:S06]  /*2320*/  BRA `(.L_x_19243) ;  /* 0x00000000007c7947 */ /* 0x000fec0003800000 */
.L_x_19244:
        /* <DEDUP_REMOVED lines=15> */
.L_x_19250:
        /* <DEDUP_REMOVED lines=13> */
.L_x_19249:
[----:B------:R-:W-:Y:S05]  /*24f0*/  BSYNC.RECONVERGENT B2 ;  /* 0x0000000000027941 */ /* 0x000fea0003800200 */
.L_x_19248:
[----:B------:R-:W-:-:S04]  /*2500*/  FMUL.FTZ R22, R22, 1.1920928955078125e-07 ;  /* 0x3400000016167820 */ /* 0x000fc80000410000 */
[----:B------:R-:W-:-:S07]  /*2510*/  FMUL.FTZ R20, R19, R22 ;  /* 0x0000001613147220 */ /* 0x000fce0000410000 */
.L_x_19243:
[----:B------:R-:W-:Y:S05]  /*2520*/  BSYNC.RECONVERGENT B0 ;  /* 0x0000000000007941 */ /* 0x000fea0003800200 */
.L_x_19242:
        /* <DEDUP_REMOVED lines=24> */
.L_x_19241:
[----:B------:R-:W-:Y:S05]  /*26b0*/  BSYNC.RECONVERGENT B1 ;  /* 0x0000000000017941 */ /* 0x000fea0003800200 */
.L_x_19240:
        /* <DEDUP_REMOVED lines=28> */
.L_x_19258:
[----:B------:R-:W-:Y:S01]  /*2880*/  FSETP.GEU.FTZ.AND P0, PT, R26, -R11, PT ;  /* 0x8000000b1a00720b */ /* 0x000fe20003f1e000 */
[----:B------:R-:W-:-:S12]  /*2890*/  FADD.FTZ R13, R13, -1 ;  /* 0xbf8000000d0d7421 */ /* 0x000fd80000010000 */
[----:B------:R-:W-:-:S07]  /*28a0*/  @!P0 FADD.FTZ R13, R13, -1 ;  /* 0xbf8000000d0d8421 */ /* 0x000fce0000010000 */
.L_x_19257:
[----:B------:R-:W-:Y:S05]  /*28b0*/  BSYNC.RECONVERGENT B2 ;  /* 0x0000000000027941 */ /* 0x000fea0003800200 */
.L_x_19256:
[----:B------:R-:W-:Y:S01]  /*28c0*/  FFMA.FTZ R22, -R11, R13, R22 ;  /* 0x0000000d0b167223 */ /* 0x000fe20000010116 */
[----:B------:R-:W-:Y:S06]  /*28d0*/  BRA `(.L_x_19254) ;  /* 0x0000000000787947 */ /* 0x000fec0003800000 */
.L_x_19255:
        /* <DEDUP_REMOVED lines=14> */
.L_x_19261:
        /* <DEDUP_REMOVED lines=13> */
.L_x_19260:
[----:B------:R-:W-:Y:S05]  /*2a90*/  BSYNC.RECONVERGENT B2 ;  /* 0x0000000000027941 */ /* 0x000fea0003800200 */
.L_x_19259:
[----:B------:R-:W-:-:S04]  /*2aa0*/  FMUL.FTZ R22, R21, 1.1920928955078125e-07 ;  /* 0x3400000015167820 */ /* 0x000fc80000410000 */
[----:B------:R-:W-:-:S07]  /*2ab0*/  FMUL.FTZ R22, R13, R22 ;  /* 0x000000160d167220 */ /* 0x000fce0000410000 */
.L_x_19254:
[----:B------:R-:W-:Y:S05]  /*2ac0*/  BSYNC.RECONVERGENT B0 ;  /* 0x0000000000007941 */ /* 0x000fea0003800200 */
.L_x_19253:
        /* <DEDUP_REMOVED lines=24> */
.L_x_19252:
[----:B------:R-:W-:Y:S05]  /*2c50*/  BSYNC.RECONVERGENT B1 ;  /* 0x0000000000017941 */ /* 0x000fea0003800200 */
.L_x_19251:
        /* <DEDUP_REMOVED lines=28> */
.L_x_19269:
[----:B------:R-:W-:Y:S01]  /*2e20*/  FSETP.GEU.FTZ.AND P0, PT, R14, -R11, PT ;  /* 0x8000000b0e00720b */ /* 0x000fe20003f1e000 */
[----:B------:R-:W-:-:S12]  /*2e30*/  FADD.FTZ R2, R2, -1 ;  /* 0xbf80000002027421 */ /* 0x000fd80000010000 */
[----:B------:R-:W-:-:S07]  /*2e40*/  @!P0 FADD.FTZ R2, R2, -1 ;  /* 0xbf80000002028421 */ /* 0x000fce0000010000 */
.L_x_19268:
[----:B------:R-:W-:Y:S05]  /*2e50*/  BSYNC.RECONVERGENT B2 ;  /* 0x0000000000027941 */ /* 0x000fea0003800200 */
.L_x_19267:
[----:B------:R-:W-:Y:S01]  /*2e60*/  FFMA.FTZ R20, -R11, R2, R20 ;  /* 0x000000020b147223 */ /* 0x000fe20000010114 */
[----:B------:R-:W-:Y:S06]  /*2e70*/  BRA `(.L_x_19265) ;  /* 0x0000000000707947 */ /* 0x000fec0003800000 */
.L_x_19266:
        /* <DEDUP_REMOVED lines=12> */
.L_x_19272:
        /* <DEDUP_REMOVED lines=13> */
.L_x_19271:
[----:B------:R-:W-:Y:S05]  /*3010*/  BSYNC.RECONVERGENT B2 ;  /* 0x0000000000027941 */ /* 0x000fea0003800200 */
.L_x_19270:
[----:B------:R-:W-:-:S04]  /*3020*/  FMUL.FTZ R3, R20, 1.1920928955078125e-07 ;  /* 0x3400000014037820 */ /* 0x000fc80000410000 */
[----:B------:R-:W-:-:S07]  /*3030*/  FMUL.FTZ R20, R2, R3 ;  /* 0x0000000302147220 */ /* 0x000fce0000410000 */
.L_x_19265:
[----:B------:R-:W-:Y:S05]  /*3040*/  BSYNC.RECONVERGENT B0 ;  /* 0x0000000000007941 */ /* 0x000fea0003800200 */
.L_x_19264:
        /* <DEDUP_REMOVED lines=24> */
.L_x_19263:
[----:B------:R-:W-:Y:S05]  /*31d0*/  BSYNC.RECONVERGENT B1 ;  /* 0x0000000000017941 */ /* 0x000fea0003800200 */
.L_x_19262:
        /* <DEDUP_REMOVED lines=16> */
.L_x_19275:
[----:B------:R-:W-:-:S13]  /*32e0*/  ISETP.GE.U32.AND P0, PT, R17, R16, PT ;  /* 0x000000101100720c */ /* 0x000fda0003f06070 */
[----:B------:R-:W-:Y:S05]  /*32f0*/  @P0 BRA `(.L_x_19277) ;  /* 0x0000000000300947 */ /* 0x000fea0003800000 */
[----:B0-----:R-:W0:Y:S01]  /*3300*/  LDC.64 R4, c[0x0][0x398] ;  /* 0x0000e600ff047b82 */ /* 0x001e220000000a00 */
[----:B------:R-:W-:Y:S01]  /*3310*/  IMAD.IADD R3, R0, 0x1, R17 ;  /* 0x0000000100037824 */ /* 0x000fe200078e0211 */
[----:B------:R-:W-:-:S03]  /*3320*/  IADD3 R17, PT, PT, R17, 0x80, RZ ;  /* 0x0000008011117810 */ /* 0x000fc60007ffe0ff */
[----:B0-----:R-:W-:-:S05]  /*3330*/  IMAD.WIDE.U32 R4, R3, 0x2, R4 ;  /* 0x0000000203047825 */ /* 0x001fca00078e0004 */
[----:B------:R1:W-:Y:S02]  /*3340*/  STG.E.U16 desc[UR4][R4.64], R7 ;  /* 0x0000000704007986 */ /* 0x0003e4000c101504 */
.L_x_19276:
[----:B------:R-:W-:-:S13]  /*3350*/  ISETP.GE.U32.AND P0, PT, R17, R16, PT ;  /* 0x000000101100720c */ /* 0x000fda0003f06070 */
[----:B------:R-:W-:Y:S05]  /*3360*/  @P0 BRA `(.L_x_19278) ;  /* 0x0000000000300947 */ /* 0x000fea0003800000 */
[----:B01----:R-:W0:Y:S01]  /*3370*/  LDC.64 R4, c[0x0][0x398] ;  /* 0x0000e600ff047b82 */ /* 0x003e220000000a00 */
[----:B------:R-:W-:Y:S02]  /*3380*/  IMAD.IADD R3, R0, 0x1, R17 ;  /* 0x0000000100037824 */ /* 0x000fe400078e0211 */
[----:B------:R-:W-:Y:S02]  /*3390*/  VIADD R17, R17, 0x80 ;  /* 0x0000008011117836 */ /* 0x000fe40000000000 */
[----:B0-----:R-:W-:-:S05]  /*33a0*/  IMAD.WIDE.U32 R4, R3, 0x2, R4 ;  /* 0x0000000203047825 */ /* 0x001fca00078e0004 */
[----:B------:R1:W-:Y:S02]  /*33b0*/  STG.E.U16 desc[UR4][R4.64], R8 ;  /* 0x0000000804007986 */ /* 0x0003e4000c101504 */
.L_x_19277:
[----:B------:R-:W-:-:S13]  /*33c0*/  ISETP.GE.U32.AND P0, PT, R17, R16, PT ;  /* 0x000000101100720c */ /* 0x000fda0003f06070 */
[----:B------:R-:W-:Y:S05]  /*33d0*/  @P0 BRA `(.L_x_19279) ;  /* 0x0000000000340947 */ /* 0x000fea0003800000 */
[----:B01----:R-:W0:Y:S01]  /*33e0*/  LDC.64 R4, c[0x0][0x398] ;  /* 0x0000e600ff047b82 */ /* 0x003e220000000a00 */
[----:B------:R-:W-:Y:S02]  /*33f0*/  IMAD.IADD R3, R0, 0x1, R17 ;  /* 0x0000000100037824 */ /* 0x000fe400078e0211 */
[----:B------:R-:W-:Y:S02]  /*3400*/  VIADD R17, R17, 0x80 ;  /* 0x0000008011117836 */ /* 0x000fe40000000000 */
[----:B0-----:R-:W-:-:S05]  /*3410*/  IMAD.WIDE.U32 R4, R3, 0x2, R4 ;  /* 0x0000000203047825 */ /* 0x001fca00078e0004 */
[----:B------:R2:W-:Y:S02]  /*3420*/  STG.E.U16 desc[UR4][R4.64], R9 ;  /* 0x0000000904007986 */ /* 0x0005e4000c101504 */
.L_x_19278:
        /* <DEDUP_REMOVED lines=8> */
.L_x_19279:
[----:B------:R-:W-:Y:S05]  /*34b0*/  BSYNC.RELIABLE B1 ;  /* 0x0000000000017941 */ /* 0x000fea0003800100 */
.L_x_19274:
[----:B------:R-:W-:-:S13]  /*34c0*/  ISETP.GE.U32.AND P0, PT, R17, R16, PT ;  /* 0x000000101100720c */ /* 0x000fda0003f06070 */
[----:B012---:R-:W0:Y:S01]  /*34d0*/  @!P0 LDC.64 R4, c[0x0][0x398] ;  /* 0x0000e600ff048b82 */ /* 0x007e220000000a00 */
[----:B------:R-:W-:Y:S01]  /*34e0*/  @!P0 IMAD.IADD R3, R0, 0x1, R17 ;  /* 0x0000000100038824 */ /* 0x000fe200078e0211 */
[----:B------:R-:W-:-:S03]  /*34f0*/  @!P0 IADD3 R17, PT, PT, R17, 0x80, RZ ;  /* 0x0000008011118810 */ /* 0x000fc60007ffe0ff */
[----:B0-----:R-:W-:-:S05]  /*3500*/  @!P0 IMAD.WIDE.U32 R4, R3, 0x2, R4 ;  /* 0x0000000203048825 */ /* 0x001fca00078e0004 */
[----:B------:R3:W-:Y:S02]  /*3510*/  @!P0 STG.E.U16 desc[UR4][R4.64], R13 ;  /* 0x0000000d04008986 */ /* 0x0007e4000c101504 */
.L_x_19280:
[----:B------:R-:W-:Y:S05]  /*3520*/  BSYNC.RECONVERGENT B0 ;  /* 0x0000000000007941 */ /* 0x000fea0003800200 */
.L_x_19273:
        /* <DEDUP_REMOVED lines=9> */
.L_x_19184:
[----:B------:R-:W0:Y:S01]  /*35c0*/  S2R R14, SR_TID.X ;  /* 0x00000000000e7919 */ /* 0x000e220000002100 */
[----:B------:R-:W1:Y:S08]  /*35d0*/  LDC.64 R2, c[0x0][0x3a0] ;  /* 0x0000e800ff027b82 */ /* 0x000e700000000a00 */
[----:B------:R-:W2:Y:S01]  /*35e0*/  LDC R13, c[0x0][0x388] ;  /* 0x0000e200ff0d7b82 */ /* 0x000ea20000000800 */
[----:B-1----:R-:W-:-:S04]  /*35f0*/  IMAD.WIDE.U32 R2, R0, 0x2, R2 ;  /* 0x0000000200027825 */ /* 0x002fc800078e0002 */
[----:B0-----:R-:W-:-:S05]  /*3600*/  IMAD.WIDE.U32 R18, R14, 0x8, R2 ;  /* 0x000000080e127825 */ /* 0x001fca00078e0002 */
[----:B------:R-:W3:Y:S04]  /*3610*/  LDG.E.64 R4, desc[UR4][R18.64] ;  /* 0x0000000412047981 */ /* 0x000ee8000c1e1b00 */
[----:B------:R0:W5:Y:S01]  /*3620*/  LDG.E.64 R2, desc[UR4][R18.64+0x400] ;  /* 0x0004000412027981 */ /* 0x000162000c1e1b00 */
[C---:B--2---:R-:W-:Y:S01]  /*3630*/  FMUL.FTZ R12, |R13|.reuse, 8388608 ;  /* 0x4b0000000d0c7820 */ /* 0x044fe20000410200 */
[C---:B------:R-:W-:Y:S01]  /*3640*/  FADD.FTZ R9, |R13|.reuse, -RZ ;  /* 0x800000ff0d097221 */ /* 0x040fe20000010200 */
[----:B------:R-:W-:Y:S01]  /*3650*/  BSSY.RECONVERGENT B0, `(.L_x_19281) ;  /* 0x0000041000007945 */ /* 0x000fe20003800200 */
[----:B------:R-:W-:Y:S02]  /*3660*/  FADD.FTZ R8, |R13|, |R13| ;  /* 0x4000000d0d087221 */ /* 0x000fe40000010200 */
[C---:B------:R-:W-:Y:S01]  /*3670*/  LOP3.LUT R11, R12.reuse, 0x7fffff, RZ, 0xc0, !PT ;  /* 0x007fffff0c0b7812 */ /* 0x040fe200078ec0ff */
[----:B------:R-:W-:Y:S01]  /*3680*/  FADD.FTZ R7, -R9, -RZ ;  /* 0x800000ff09077221 */ /* 0x000fe20000010100 */
[----:B------:R-:W-:-:S02]  /*3690*/  LOP3.LUT R6, R12, 0xff800000, RZ, 0xc0, !PT ;  /* 0xff8000000c067812 */ /* 0x000fc400078ec0ff */
[----:B------:R-:W-:-:S04]  /*36a0*/  LOP3.LUT R11, R11, 0x3f800000, RZ, 0xfc, !PT ;  /* 0x3f8000000b0b7812 */ /* 0x000fc800078efcff */
[----:B------:R0:W1:Y:S01]  /*36b0*/  MUFU.RCP R10, R11 ;  /* 0x0000000b000a7308 */ /* 0x0000620000001000 */
[C---:B---3--:R-:W-:Y:S01]  /*36c0*/  IMAD.U32 R16, R4.reuse, 0x10000, RZ ;  /* 0x0001000004107824 */ /* 0x048fe200078e00ff */
[----:B------:R-:W-:-:S03]  /*36d0*/  PRMT R15, R4, 0x7632, R15 ;  /* 0x00007632040f7816 */ /* 0x000fc6000000000f */
[C---:B------:R-:W-:Y:S01]  /*36e0*/  FADD.FTZ R4, |R16|.reuse, -RZ ;  /* 0x800000ff10047221 */ /* 0x040fe20000010200 */
[----:B------:R-:W-:-:S13]  /*36f0*/  FSETP.GEU.FTZ.AND P0, PT, |R16|, |R13|, PT ;  /* 0x4000000d1000720b */ /* 0x000fda0003f1e200 */
[----:B01----:R-:W-:Y:S05]  /*3700*/  @!P0 BRA `(.L_x_19282) ;  /* 0x0000000000d48947 */ /* 0x003fea0003800000 */
        /* <DEDUP_REMOVED lines=22> */
.L_x_19285:
[----:B------:R-:W-:Y:S05]  /*3870*/  BSYNC.RECONVERGENT B1 ;  /* 0x0000000000017941 */ /* 0x000fea0003800200 */
.L_x_19284:
[----:B------:R-:W-:Y:S01]  /*3880*/  FFMA.FTZ R4, -R9, R17, R4 ;  /* 0x0000001109047223 */ /* 0x000fe20000010104 */
[----:B------:R-:W-:Y:S06]  /*3890*/  BRA `(.L_x_19282) ;  /* 0x0000000000707947 */ /* 0x000fec0003800000 */
.L_x_19283:
        /* <DEDUP_REMOVED lines=12> */
.L_x_19288:
        /* <DEDUP_REMOVED lines=13> */
.L_x_19287:
[----:B------:R-:W-:Y:S05]  /*3a30*/  BSYNC.RECONVERGENT B1 ;  /* 0x0000000000017941 */ /* 0x000fea0003800200 */
.L_x_19286:
[----:B------:R-:W-:-:S04]  /*3a40*/  FMUL.FTZ R17, R17, 1.1920928955078125e-07 ;  /* 0x3400000011117820 */ /* 0x000fc80000410000 */
[----:B------:R-:W-:-:S07]  /*3a50*/  FMUL.FTZ R4, R4, R17 ;  /* 0x0000001104047220 */ /* 0x000fce0000410000 */
.L_x_19282:
[----:B------:R-:W-:Y:S05]  /*3a60*/  BSYNC.RECONVERGENT B0 ;  /* 0x0000000000007941 */ /* 0x000fea0003800200 */
.L_x_19281:
[C---:B------:R-:W-:Y:S01]  /*3a70*/  FSETP.NAN.FTZ.AND P0, PT, |R4|.reuse, |R4|, PT ;  /* 0x400000040400720b */ /* 0x040fe20003f18200 */
[----:B------:R-:W0:Y:S01]  /*3a80*/  LDCU UR6, c[0x0][0x38c] ;  /* 0x00007180ff0677ac */ /* 0x000e220008000800 */
[C---:B------:R-:W-:Y:S01]  /*3a90*/  LOP3.LUT R17, R4.reuse, 0x80000000, R16, 0xb8, !PT ;  /* 0x8000000004117812 */ /* 0x040fe200078eb810 */
[----:B------:R-:W-:Y:S03]  /*3aa0*/  BSSY.RECONVERGENT B0, `(.L_x_19289) ;  /* 0x0000018000007945 */ /* 0x000fe60003800200 */
        /* <DEDUP_REMOVED lines=20> */
.L_x_19290:
[----:B------:R-:W-:-:S05]  /*3bf0*/  FMUL.FTZ R16, R16, UR6 ;  /* 0x0000000610107c20 */ /* 0x000fca0008410000 */
[----:B------:R-:W-:-:S04]  /*3c00*/  LOP3.LUT R4, RZ, 0x80000000, R16, 0xb8, !PT ;  /* 0x80000000ff047812 */ /* 0x000fc800078eb810 */
[----:B------:R-:W-:-:S07]  /*3c10*/  F2FP.BF16.F32.PACK_AB R4, RZ, R4 ;  /* 0x00000004ff04723e */ /* 0x000fce00000010ff */
.L_x_19291:
[----:B------:R-:W-:Y:S05]  /*3c20*/  BSYNC.RECONVERGENT B0 ;  /* 0x0000000000007941 */ /* 0x000fea0003800200 */
.L_x_19289:
        /* <DEDUP_REMOVED lines=24> */
.L_x_19297:
[----:B------:R-:W-:Y:S01]  /*3db0*/  FSETP.GEU.FTZ.AND P1, PT, R20, -R9, PT ;  /* 0x800000091400720b */ /* 0x000fe20003f3e000 */
[----:B------:R-:W-:-:S12]  /*3dc0*/  FADD.FTZ R15, R15, -1 ;  /* 0xbf8000000f0f7421 */ /* 0x000fd80000010000 */
[----:B------:R-:W-:-:S07]  /*3dd0*/  @!P1 FADD.FTZ R15, R15, -1 ;  /* 0xbf8000000f0f9421 */ /* 0x000fce0000010000 */
.L_x_19296:
[----:B------:R-:W-:Y:S05]  /*3de0*/  BSYNC.RECONVERGENT B1 ;  /* 0x0000000000017941 */ /* 0x000fea0003800200 */
.L_x_19295:
[----:B------:R-:W-:Y:S01]  /*3df0*/  FFMA.FTZ R18, -R9, R15, R18 ;  /* 0x0000000f09127223 */ /* 0x000fe20000010112 */
[----:B------:R-:W-:Y:S06]  /*3e00*/  BRA `(.L_x_19293) ;  /* 0x0000000000707947 */ /* 0x000fec0003800000 */
.L_x_19294:
        /* <DEDUP_REMOVED lines=12> */
.L_x_19300:
        /* <DEDUP_REMOVED lines=13> */
.L_x_19299:
[----:B------:R-:W-:Y:S05]  /*3fa0*/  BSYNC.RECONVERGENT B1 ;  /* 0x0000000000017941 */ /* 0x000fea0003800200 */
.L_x_19298:
[----:B------:R-:W-:-:S04]  /*3fb0*/  FMUL.FTZ R18, R18, 1.1920928955078125e-07 ;  /* 0x3400000012127820 */ /* 0x000fc80000410000 */
[----:B------:R-:W-:-:S07]  /*3fc0*/  FMUL.FTZ R18, R15, R18 ;  /* 0x000000120f127220 */ /* 0x000fce0000410000 */
.L_x_19293:
[----:B------:R-:W-:Y:S05]  /*3fd0*/  BSYNC.RECONVERGENT B0 ;  /* 0x0000000000007941 */ /* 0x000fea0003800200 */
.L_x_19292:
        /* <DEDUP_REMOVED lines=25> */
.L_x_19302:
[----:B------:R-:W-:Y:S05]  /*4170*/  BSYNC.RECONVERGENT B0 ;  /* 0x0000000000007941 */ /* 0x000fea0003800200 */
.L_x_19301:
        /* <DEDUP_REMOVED lines=22> */
.L_x_19308:
[----:B------:R-:W-:Y:S01]  /*42e0*/  FSETP.GEU.FTZ.AND P1, PT, R20, -R9, PT ;  /* 0x800000091400720b */ /* 0x000fe20003f3e000 */
[----:B------:R-:W-:-:S12]  /*42f0*/  FADD.FTZ R17, R17, -1 ;  /* 0xbf80000011117421 */ /* 0x000fd80000010000 */
[----:B------:R-:W-:-:S07]  /*4300*/  @!P1 FADD.FTZ R17, R17, -1 ;  /* 0xbf80000011119421 */ /* 0x000fce0000010000 */
.L_x_19307:
[----:B------:R-:W-:Y:S05]  /*4310*/  BSYNC.RECONVERGENT B1 ;  /* 0x0000000000017941 */ /* 0x000fea0003800200 */
.L_x_19306:
[----:B------:R-:W-:Y:S01]  /*4320*/  FFMA.FTZ R16, -R9, R17, R16 ;  /* 0x0000001109107223 */ /* 0x000fe20000010110 */
[----:B------:R-:W-:Y:S06]  /*4330*/  BRA `(.L_x_19304) ;  /* 0x0000000000707947 */ /* 0x000fec0003800000 */
.L_x_19305:
        /* <DEDUP_REMOVED lines=12> */
.L_x_19311:
        /* <DEDUP_REMOVED lines=13> */
.L_x_19310:
[----:B------:R-:W-:Y:S05]  /*44d0*/  BSYNC.RECONVERGENT B1 ;  /* 0x0000000000017941 */ /* 0x000fea0003800200 */
.L_x_19309:
[----:B------:R-:W-:-:S04]  /*44e0*/  FMUL.FTZ R17, R17, 1.1920928955078125e-07 ;  /* 0x3400000011117820 */ /* 0x000fc80000410000 */
[----:B------:R-:W-:-:S07]  /*44f0*/  FMUL.FTZ R16, R16, R17 ;  /* 0x0000001110107220 */ /* 0x000fce0000410000 */
.L_x_19304:
[----:B------:R-:W-:Y:S05]  /*4500*/  BSYNC.RECONVERGENT B0 ;  /* 0x0000000000007941 */ /* 0x000fea0003800200 */
.L_x_19303:
        /* <DEDUP_REMOVED lines=26> */
.L_x_19313:
[----:B------:R-:W-:Y:S05]  /*46b0*/  BSYNC.RECONVERGENT B0 ;  /* 0x0000000000007941 */ /* 0x000fea0003800200 */
.L_x_19312:
        /* <DEDUP_REMOVED lines=22> */
.L_x_19319:
[----:B------:R-:W-:Y:S01]  /*4820*/  FSETP.GEU.FTZ.AND P1, PT, R20, -R9, PT ;  /* 0x800000091400720b */ /* 0x000fe20003f3e000 */
[----:B------:R-:W-:-:S12]  /*4830*/  FADD.FTZ R17, R17, -1 ;  /* 0xbf80000011117421 */ /* 0x000fd80000010000 */
[----:B------:R-:W-:-:S07]  /*4840*/  @!P1 FADD.FTZ R17, R17, -1 ;  /* 0xbf80000011119421 */ /* 0x000fce0000010000 */
.L_x_19318:
[----:B------:R-:W-:Y:S05]  /*4850*/  BSYNC.RECONVERGENT B1 ;  /* 0x0000000000017941 */ /* 0x000fea0003800200 */
.L_x_19317:
[----:B------:R-:W-:Y:S01]  /*4860*/  FFMA.FTZ R18, -R9, R17, R18 ;  /* 0x0000001109127223 */ /* 0x000fe20000010112 */
[----:B------:R-:W-:Y:S06]  /*4870*/  BRA `(.L_x_19315) ;  /* 0x0000000000707947 */ /* 0x000fec0003800000 */
.L_x_19316:
        /* <DEDUP_REMOVED lines=12> */
.L_x_19322:
        /* <DEDUP_REMOVED lines=13> */
.L_x_19321:
[----:B------:R-:W-:Y:S05]  /*4a10*/  BSYNC.RECONVERGENT B1 ;  /* 0x0000000000017941 */ /* 0x000fea0003800200 */
.L_x_19320:
[----:B------:R-:W-:-:S04]  /*4a20*/  FMUL.FTZ R18, R18, 1.1920928955078125e-07 ;  /* 0x3400000012127820 */ /* 0x000fc80000410000 */
[----:B------:R-:W-:-:S07]  /*4a30*/  FMUL.FTZ R18, R17, R18 ;  /* 0x0000001211127220 */ /* 0x000fce0000410000 */
.L_x_19315:
[----:B------:R-:W-:Y:S05]  /*4a40*/  BSYNC.RECONVERGENT B0 ;  /* 0x0000000000007941 */ /* 0x000fea0003800200 */
.L_x_19314:
        /* <DEDUP_REMOVED lines=25> */
.L_x_19324:
[----:B------:R-:W-:Y:S05]  /*4be0*/  BSYNC.RECONVERGENT B0 ;  /* 0x0000000000007941 */ /* 0x000fea0003800200 */
.L_x_19323:
        /* <DEDUP_REMOVED lines=22> */
.L_x_19330:
[----:B------:R-:W-:Y:S01]  /*4d50*/  FSETP.GEU.FTZ.AND P1, PT, R22, -R9, PT ;  /* 0x800000091600720b */ /* 0x000fe20003f3e000 */
[----:B------:R-:W-:-:S12]  /*4d60*/  FADD.FTZ R17, R17, -1 ;  /* 0xbf80000011117421 */ /* 0x000fd80000010000 */
[----:B------:R-:W-:-:S07]  /*4d70*/  @!P1 FADD.FTZ R17, R17, -1 ;  /* 0xbf80000011119421 */ /* 0x000fce0000010000 */
.L_x_19329:
[----:B------:R-:W-:Y:S05]  /*4d80*/  BSYNC.RECONVERGENT B1 ;  /* 0x0000000000017941 */ /* 0x000fea0003800200 */
.L_x_19328:
[----:B------:R-:W-:Y:S01]  /*4d90*/  FFMA.FTZ R20, -R9, R17, R20 ;  /* 0x0000001109147223 */ /* 0x000fe20000010114 */
[----:B------:R-:W-:Y:S06]  /*4da0*/  BRA `(.L_x_19326) ;  /* 0x0000000000707947 */ /* 0x000fec0003800000 */
.L_x_19327:
        /* <DEDUP_REMOVED lines=12> */
.L_x_19333:
        /* <DEDUP_REMOVED lines=13> */
.L_x_19332:
[----:B------:R-:W-:Y:S05]  /*4f40*/  BSYNC.RECONVERGENT B1 ;  /* 0x0000000000017941 */ /* 0x000fea0003800200 */
.L_x_19331:
[----:B------:R-:W-:-:S04]  /*4f50*/  FMUL.FTZ R20, R20, 1.1920928955078125e-07 ;  /* 0x3400000014147820 */ /* 0x000fc80000410000 */
[----:B------:R-:W-:-:S07]  /*4f60*/  FMUL.FTZ R20, R17, R20 ;  /* 0x0000001411147220 */ /* 0x000fce0000410000 */
.L_x_19326:
[----:B------:R-:W-:Y:S05]  /*4f70*/  BSYNC.RECONVERGENT B0 ;  /* 0x0000000000007941 */ /* 0x000fea0003800200 */
.L_x_19325:
        /* <DEDUP_REMOVED lines=26> */
.L_x_19335:
[----:B------:R-:W-:Y:S05]  /*5120*/  BSYNC.RECONVERGENT B0 ;  /* 0x0000000000007941 */ /* 0x000fea0003800200 */
.L_x_19334:
        /* <DEDUP_REMOVED lines=22> */
.L_x_19341:
[----:B------:R-:W-:Y:S01]  /*5290*/  FSETP.GEU.FTZ.AND P1, PT, R22, -R9, PT ;  /* 0x800000091600720b */ /* 0x000fe20003f3e000 */
[----:B------:R-:W-:-:S12]  /*52a0*/  FADD.FTZ R17, R17, -1 ;  /* 0xbf80000011117421 */ /* 0x000fd80000010000 */
[----:B------:R-:W-:-:S07]  /*52b0*/  @!P1 FADD.FTZ R17, R17, -1 ;  /* 0xbf80000011119421 */ /* 0x000fce0000010000 */
.L_x_19340:
[----:B------:R-:W-:Y:S05]  /*52c0*/  BSYNC.RECONVERGENT B1 ;  /* 0x0000000000017941 */ /* 0x000fea0003800200 */
.L_x_19339:
[----:B------:R-:W-:Y:S01]  /*52d0*/  FFMA.FTZ R18, -R9, R17, R18 ;  /* 0x0000001109127223 */ /* 0x000fe20000010112 */
[----:B------:R-:W-:Y:S06]  /*52e0*/  BRA `(.L_x_19337) ;  /* 0x0000000000707947 */ /* 0x000fec0003800000 */
.L_x_19338:
        /* <DEDUP_REMOVED lines=12> */
.L_x_19344:
        /* <DEDUP_REMOVED lines=13> */
.L_x_19343:
[----:B------:R-:W-:Y:S05]  /*5480*/  BSYNC.RECONVERGENT B1 ;  /* 0x0000000000017941 */ /* 0x000fea0003800200 */
.L_x_19342:
[----:B------:R-:W-:-:S04]  /*5490*/  FMUL.FTZ R18, R18, 1.1920928955078125e-07 ;  /* 0x3400000012127820 */ /* 0x000fc80000410000 */
[----:B------:R-:W-:-:S07]  /*54a0*/  FMUL.FTZ R18, R17, R18 ;  /* 0x0000001211127220 */ /* 0x000fce0000410000 */
.L_x_19337:
[----:B------:R-:W-:Y:S05]  /*54b0*/  BSYNC.RECONVERGENT B0 ;  /* 0x0000000000007941 */ /* 0x000fea0003800200 */
.L_x_19336:
        /* <DEDUP_REMOVED lines=25> */
.L_x_19346:
[----:B------:R-:W-:Y:S05]  /*5650*/  BSYNC.RECONVERGENT B0 ;  /* 0x0000000000007941 */ /* 0x000fea0003800200 */
.L_x_19345:
        /* <DEDUP_REMOVED lines=22> */
.L_x_19352:
[----:B------:R-:W-:Y:S01]  /*57c0*/  FSETP.GEU.FTZ.AND P1, PT, R22, -R9, PT ;  /* 0x800000091600720b */ /* 0x000fe20003f3e000 */
[----:B------:R-:W-:-:S12]  /*57d0*/  FADD.FTZ R19, R19, -1 ;  /* 0xbf80000013137421 */ /* 0x000fd80000010000 */
[----:B------:R-:W-:-:S07]  /*57e0*/  @!P1 FADD.FTZ R19, R19, -1 ;  /* 0xbf80000013139421 */ /* 0x000fce0000010000 */
.L_x_19351:
[----:B------:R-:W-:Y:S05]  /*57f0*/  BSYNC.RECONVERGENT B1 ;  /* 0x0000000000017941 */ /* 0x000fea0003800200 */
.L_x_19350:
[----:B------:R-:W-:Y:S01]  /*5800*/  FFMA.FTZ R20, -R9, R19, R20 ;  /* 0x0000001309147223 */ /* 0x000fe20000010114 */
[----:B------:R-:W-:Y:S06]  /*5810*/  BRA `(.L_x_19348) ;  /* 0x00000000007c7947 */ /* 0x000fec0003800000 */
.L_x_19349:
        /* <DEDUP_REMOVED lines=15> */
.L_x_19355:
        /* <DEDUP_REMOVED lines=13> */
.L_x_19354:
[----:B------:R-:W-:Y:S05]  /*59e0*/  BSYNC.RECONVERGENT B1 ;  /* 0x0000000000017941 */ /* 0x000fea0003800200 */
.L_x_19353:
[----:B------:R-:W-:-:S04]  /*59f0*/  FMUL.FTZ R22, R22, 1.1920928955078125e-07 ;  /* 0x3400000016167820 */ /* 0x000fc80000410000 */
[----:B------:R-:W-:-:S07]  /*5a00*/  FMUL.FTZ R20, R19, R22 ;  /* 0x0000001613147220 */ /* 0x000fce0000410000 */
.L_x_19348:
[----:B------:R-:W-:Y:S05]  /*5a10*/  BSYNC.RECONVERGENT B0 ;  /* 0x0000000000007941 */ /* 0x000fea0003800200 */
.L_x_19347:
        /* <DEDUP_REMOVED lines=8> */
[----:B------:R-:W-:Y:S02]  /*5aa0*/  SHF.L.U32 R20, R20, 0x10, RZ ;  /* 0x0000001014147819 */ /* 0x000fe400000006ff */
        /* <DEDUP_REMOVED lines=17> */
.L_x_19357:
[----:B------:R-:W-:Y:S05]  /*5bc0*/  BSYNC.RECONVERGENT B0 ;  /* 0x0000000000007941 */ /* 0x000fea0003800200 */
.L_x_19356:
        /* <DEDUP_REMOVED lines=22> */
.L_x_19363:
[----:B------:R-:W-:Y:S01]  /*5d30*/  FSETP.GEU.FTZ.AND P1, PT, R10, -R9, PT ;  /* 0x800000090a00720b */ /* 0x000fe20003f3e000 */
[----:B------:R-:W-:-:S12]  /*5d40*/  FADD.FTZ R6, R6, -1 ;  /* 0xbf80000006067421 */ /* 0x000fd80000010000 */
[----:B------:R-:W-:-:S07]  /*5d50*/  @!P1 FADD.FTZ R6, R6, -1 ;  /* 0xbf80000006069421 */ /* 0x000fce0000010000 */
.L_x_19362:
[----:B------:R-:W-:Y:S05]  /*5d60*/  BSYNC.RECONVERGENT B1 ;  /* 0x0000000000017941 */ /* 0x000fea0003800200 */
.L_x_19361:
[----:B------:R-:W-:Y:S01]  /*5d70*/  FFMA.FTZ R18, -R9, R6, R18 ;  /* 0x0000000609127223 */ /* 0x000fe20000010112 */
[----:B------:R-:W-:Y:S06]  /*5d80*/  BRA `(.L_x_19359) ;  /* 0x0000000000707947 */ /* 0x000fec0003800000 */
.L_x_19360:
        /* <DEDUP_REMOVED lines=12> */
.L_x_19366:
        /* <DEDUP_REMOVED lines=13> */
.L_x_19365:
[----:B------:R-:W-:Y:S05]  /*5f20*/  BSYNC.RECONVERGENT B1 ;  /* 0x0000000000017941 */ /* 0x000fea0003800200 */
.L_x_19364:
[----:B------:R-:W-:-:S04]  /*5f30*/  FMUL.FTZ R7, R18, 1.1920928955078125e-07 ;  /* 0x3400000012077820 */ /* 0x000fc80000410000 */
[----:B------:R-:W-:-:S07]  /*5f40*/  FMUL.FTZ R18, R12, R7 ;  /* 0x000000070c127220 */ /* 0x000fce0000410000 */
.L_x_19359:
[----:B------:R-:W-:Y:S05]  /*5f50*/  BSYNC.RECONVERGENT B0 ;  /* 0x0000000000007941 */ /* 0x000fea0003800200 */
.L_x_19358:
[C---:B------:R-:W-:Y:S01]  /*5f60*/  FSETP.NAN.FTZ.AND P1, PT, |R18|.reuse, |R18|, PT ;  /* 0x400000121200720b */ /* 0x040fe20003f38200 */
[----:B------:R-:W0:Y:S01]  /*5f70*/  LDC.64 R6, c[0x0][0x398] ;  /* 0x0000e600ff067b82 */ /* 0x000e220000000a00 */
[----:B------:R-:W-:Y:S01]  /*5f80*/  LOP3.LUT R9, R18, 0x80000000, R20, 0xb8, !PT ;  /* 0x8000000012097812 */ /* 0x000fe200078eb814 */
[----:B------:R-:W-:Y:S01]  /*5f90*/  BSSY.RECONVERGENT B0, `(.L_x_19367) ;  /* 0x000001b000007945 */ /* 0x000fe20003800200 */
        /* <DEDUP_REMOVED lines=12> */
[----:B------:R0:W-:-:S12]  /*6060*/  STG.E.64 desc[UR4][R6.64], R4 ;  /* 0x0000000406007986 */ /* 0x0001d8000c101b04 */
[----:B------:R-:W-:Y:S01]  /*6070*/  @!P0 FMUL.FTZ R20, R20, UR6 ;  /* 0x0000000614148c20 */ /* 0x000fe20008410000 */
[----:B0-----:R-:W-:-:S04]  /*6080*/  PRMT R4, R2, 0x5410, R17 ;  /* 0x0000541002047816 */ /* 0x001fc80000000011 */
        /* <DEDUP_REMOVED lines=11> */
.L_x_19368:
[----:B------:R-:W-:Y:S05]  /*6140*/  BSYNC.RECONVERGENT B0 ;  /* 0x0000000000007941 */ /* 0x000fea0003800200 */
.L_x_19367:
[----:B------:R-:W-:-:S05]  /*6150*/  PRMT R5, R3, 0x5410, R20 ;  /* 0x0000541003057816 */ /* 0x000fca0000000014 */
[----:B------:R-:W-:Y:S01]  /*6160*/  STG.E.64 desc[UR4][R6.64+0x400], R4 ;  /* 0x0004000406007986 */ /* 0x000fe2000c101b04 */
[----:B------:R-:W-:Y:S05]  /*6170*/  EXIT ;  /* 0x000000000000794d */ /* 0x000fea0003800000 */
.L_x_19369:
        /* <DEDUP_REMOVED lines=16> */
.L_x_37122:


//--------------------- .text._ZN2at6native29vectorized_elementwise_kernelILi8EZZZNS0_15binary_internal21div_floor_kernel_cudaERNS_18TensorIteratorBaseEENKUlvE0_clEvENKUlvE2_clEvEUlN3c108BFloat16EE_St5arrayIPcLm2EEEEviT0_T1_ --------------------------
	.section	.text._ZN2at6native29vectorized_elementwise_kernelILi8EZZZNS0_15binary_internal21div_floor_kernel_cudaERNS_18TensorIteratorBaseEENKUlvE0_clEvENKUlvE2_clEvEUlN3c108BFloat16EE_St5arrayIPcLm2EEEEviT0_T1_,"ax",@progbits
	.align	128
        .global         _ZN2at6native29vectorized_elementwise_kernelILi8EZZZNS0_15binary_internal21div_floor_kernel_cudaERNS_18TensorIteratorBaseEENKUlvE0_clEvENKUlvE2_clEvEUlN3c108BFloat16EE_St5arrayIPcLm2EEEEviT0_T1_
        .type           _ZN2at6native29vectorized_elementwise_kernelILi8EZZZNS0_15binary_internal21div_floor_kernel_cudaERNS_18TensorIteratorBaseEENKUlvE0_clEvENKUlvE2_clEvEUlN3c108BFloat16EE_St5arrayIPcLm2EEEEviT0_T1_,@function
        .size           _ZN2at6native29vectorized_elementwise_kernelILi8EZZZNS0_15binary_internal21div_floor_kernel_cudaERNS_18TensorIteratorBaseEENKUlvE0_clEvENKUlvE2_clEvEUlN3c108BFloat16EE_St5arrayIPcLm2EEEEviT0_T1_,(.L_x_37123 - _ZN2at6native29vectorized_elementwise_kernelILi8EZZZNS0_15binary_internal21div_floor_kernel_cudaERNS_18TensorIteratorBaseEENKUlvE0_clEvENKUlvE2_clEvEUlN3c108BFloat16EE_St5arrayIPcLm2EEEEviT0_T1_)
        .other          _ZN2at6native29vectorized_elementwise_kernelILi8EZZZNS0_15binary_internal21div_floor_kernel_cudaERNS_18TensorIteratorBaseEENKUlvE0_clEvENKUlvE2_clEvEUlN3c108BFloat16EE_St5arrayIPcLm2EEEEviT0_T1_,@"STO_CUDA_ENTRY STV_DEFAULT"
_ZN2at6native29vectorized_elementwise_kernelILi8EZZZNS0_15binary_internal21div_floor_kernel_cudaERNS_18TensorIteratorBaseEENKUlvE0_clEvENKUlvE2_clEvEUlN3c108BFloat16EE_St5arrayIPcLm2EEEEviT0_T1_:
.text._ZN2at6native29vectorized_elementwise_kernelILi8EZZZNS0_15binary_internal21div_floor_kernel_cudaERNS_18TensorIteratorBaseEENKUlvE0_clEvENKUlvE2_clEvEUlN3c108BFloat16EE_St5arrayIPcLm2EEEEviT0_T1_:
        /* <DEDUP_REMOVED lines=104> */
.L_x_19377:
[----:B------:R-:W-:Y:S05]  /*0680*/  BSYNC.RECONVERGENT B2 ;  /* 0x0000000000027941 */ /* 0x000fea0003800200 */
.L_x_19376:
[----:B------:R-:W-:Y:S01]  /*0690*/  FFMA.FTZ R4, -R11, R5, R4 ;  /* 0x000000050b047223 */ /* 0x000fe20000010104 */
[----:B------:R-:W-:Y:S06]  /*06a0*/  BRA `(.L_x_19374) ;  /* 0x00000000007c7947 */ /* 0x000fec0003800000 */
.L_x_19375:
        /* <DEDUP_REMOVED lines=15> */
.L_x_19380:
        /* <DEDUP_REMOVED lines=13> */
.L_x_19379:
[----:B------:R-:W-:Y:S05]  /*0870*/  BSYNC.RECONVERGENT B2 ;  /* 0x0000000000027941 */ /* 0x000fea0003800200 */
.L_x_19378:
[----:B------:R-:W-:-:S04]  /*0880*/  FMUL.FTZ R7, R7, 1.1920928955078125e-07 ;  /* 0x3400000007077820 */ /* 0x000fc80000410000 */
[----:B------:R-:W-:-:S07]  /*0890*/  FMUL.FTZ R4, R4, R7 ;  /* 0x0000000704047220 */ /* 0x000fce0000410000 */
.L_x_19374:
[----:B------:R-:W-:Y:S05]  /*08a0*/  BSYNC.RECONVERGENT B0 ;  /* 0x0000000000007941 */ /* 0x000fea0003800200 */
.L_x_19373:
        /* <DEDUP_REMOVED lines=23> */
.L_x_19381:
[----:B------:R-:W-:-:S05]  /*0a20*/  FMUL.FTZ R18, R18, R6 ;  /* 0x0000000612127220 */ /* 0x000fca0000410000 */
[----:B------:R-:W-:-:S04]  /*0a30*/  LOP3.LUT R4, RZ, 0x80000000, R18, 0xb8, !PT ;  /* 0x80000000ff047812 */ /* 0x000fc800078eb812 */
[----:B------:R-:W-:-:S07]  /*0a40*/  F2FP.BF16.F32.PACK_AB R4, RZ, R4 ;  /* 0x00000004ff04723e */ /* 0x000fce00000010ff */
.L_x_19372:
[----:B------:R-:W-:Y:S05]  /*0a50*/  BSYNC.RECONVERGENT B1 ;  /* 0x0000000000017941 */ /* 0x000fea0003800200 */
.L_x_19371:
        /* <DEDUP_REMOVED lines=28> */
.L_x_19389:
[----:B------:R-:W-:Y:S01]  /*0c20*/  FSETP.GEU.FTZ.AND P0, PT, R8, -R11, PT ;  /* 0x8000000b0800720b */ /* 0x000fe20003f1e000 */
[----:B------:R-:W-:-:S12]  /*0c30*/  FADD.FTZ R7, R7, -1 ;  /* 0xbf80000007077421 */ /* 0x000fd80000010000 */
[----:B------:R-:W-:-:S07]  /*0c40*/  @!P0 FADD.FTZ R7, R7, -1 ;  /* 0xbf80000007078421 */ /* 0x000fce0000010000 */
.L_x_19388:
[----:B------:R-:W-:Y:S05]  /*0c50*/  BSYNC.RECONVERGENT B2 ;  /* 0x0000000000027941 */ /* 0x000fea0003800200 */
.L_x_19387:
[----:B------:R-:W-:Y:S01]  /*0c60*/  FFMA.FTZ R6, -R11, R7, R6 ;  /* 0x000000070b067223 */ /* 0x000fe20000010106 */
[----:B------:R-:W-:Y:S06]  /*0c70*/  BRA `(.L_x_19385) ;  /* 0x00000000007c7947 */ /* 0x000fec0003800000 */
.L_x_19386:
        /* <DEDUP_REMOVED lines=15> */
.L_x_19392:
        /* <DEDUP_REMOVED lines=13> */
.L_x_19391:
[----:B------:R-:W-:Y:S05]  /*0e40*/  BSYNC.RECONVERGENT B2 ;  /* 0x0000000000027941 */ /* 0x000fea0003800200 */
.L_x_19390:
[----:B------:R-:W-:-:S04]  /*0e50*/  FMUL.FTZ R9, R9, 1.1920928955078125e-07 ;  /* 0x3400000009097820 */ /* 0x000fc80000410000 */
[----:B------:R-:W-:-:S07]  /*0e60*/  FMUL.FTZ R6, R6, R9 ;  /* 0x0000000906067220 */ /* 0x000fce0000410000 */
.L_x_19385:
[----:B------:R-:W-:Y:S05]  /*0e70*/  BSYNC.RECONVERGENT B0 ;  /* 0x0000000000007941 */ /* 0x000fea0003800200 */
.L_x_19384:
        /* <DEDUP_REMOVED lines=24> */
.L_x_19383:
[----:B------:R-:W-:Y:S05]  /*1000*/  BSYNC.RECONVERGENT B1 ;  /* 0x0000000000017941 */ /* 0x000fea0003800200 */
.L_x_19382:
        /* <DEDUP_REMOVED lines=28> */
.L_x_19400:
[----:B------:R-:W-:Y:S01]  /*11d0*/  FSETP.GEU.FTZ.AND P0, PT, R20, -R11, PT ;  /* 0x8000000b1400720b */ /* 0x000fe20003f1e000 */
[----:B------:R-:W-:-:S12]  /*11e0*/  FADD.FTZ R7, R7, -1 ;  /* 0xbf80000007077421 */ /* 0x000fd80000010000 */
[----:B------:R-:W-:-:S07]  /*11f0*/  @!P0 FADD.FTZ R7, R7, -1 ;  /* 0xbf80000007078421 */ /* 0x000fce0000010000 */
.L_x_19399:
[----:B------:R-:W-:Y:S05]  /*1200*/  BSYNC.RECONVERGENT B2 ;  /* 0x0000000000027941 */ /* 0x000fea0003800200 */
.L_x_19398:
[----:B------:R-:W-:Y:S01]  /*1210*/  FFMA.FTZ R18, -R11, R7, R18 ;  /* 0x000000070b127223 */ /* 0x000fe20000010112 */
[----:B------:R-:W-:Y:S06]  /*1220*/  BRA `(.L_x_19396) ;  /* 0x0000000000787947 */ /* 0x000fec0003800000 */
.L_x_19397:
        /* <DEDUP_REMOVED lines=13> */
.L_x_19403:
        /* <DEDUP_REMOVED lines=14> */
.L_x_19402:
[----:B------:R-:W-:Y:S05]  /*13e0*/  BSYNC.RECONVERGENT B2 ;  /* 0x0000000000027941 */ /* 0x000fea0003800200 */
.L_x_19401:
[----:B------:R-:W-:-:S04]  /*13f0*/  FMUL.FTZ R18, R18, 1.1920928955078125e-07 ;  /* 0x3400000012127820 */ /* 0x000fc80000410000 */
[----:B------:R-:W-:-:S07]  /*1400*/  FMUL.FTZ R18, R7, R18 ;  /* 0x0000001207127220 */ /* 0x000fce0000410000 */
.L_x_19396:
[----:B------:R-:W-:Y:S05]  /*1410*/  BSYNC.RECONVERGENT B0 ;  /* 0x0000000000007941 */ /* 0x000fea0003800200 */
.L_x_19395:
        /* <DEDUP_REMOVED lines=24> */
.L_x_19394:
[----:B------:R-:W-:Y:S05]  /*15a0*/  BSYNC.RECONVERGENT B1 ;  /* 0x0000000000017941 */ /* 0x000fea0003800200 */
.L_x_19393:
        /* <DEDUP_REMOVED lines=28> */
.L_x_19411:
[----:B------:R-:W-:Y:S01]  /*1770*/  FSETP.GEU.FTZ.AND P0, PT, R20, -R11, PT ;  /* 0x8000000b1400720b */ /* 0x000fe20003f1e000 */
[----:B------:R-:W-:-:S12]  /*1780*/  FADD.FTZ R9, R9, -1 ;  /* 0xbf80000009097421 */ /* 0x000fd80000010000 */
[----:B------:R-:W-:-:S07]  /*1790*/  @!P0 FADD.FTZ R9, R9, -1 ;  /* 0xbf80000009098421 */ /* 0x000fce0000010000 */
.L_x_19410:
[----:B------:R-:W-:Y:S05]  /*17a0*/  BSYNC.RECONVERGENT B2 ;  /* 0x0000000000027941 */ /* 0x000fea0003800200 */
.L_x_19409:
[----:B------:R-:W-:Y:S01]  /*17b0*/  FFMA.FTZ R18, -R11, R9, R18 ;  /* 0x000000090b127223 */ /* 0x000fe20000010112 */
[----:B------:R-:W-:Y:S06]  /*17c0*/  BRA `(.L_x_19407) ;  /* 0x00000000007c7947 */ /* 0x000fec0003800000 */
.L_x_19408:
        /* <DEDUP_REMOVED lines=15> */
.L_x_19414:
        /* <DEDUP_REMOVED lines=13> */
.L_x_19413:
[----:B------:R-:W-:Y:S05]  /*1990*/  BSYNC.RECONVERGENT B2 ;  /* 0x0000000000027941 */ /* 0x000fea0003800200 */
.L_x_19412:
[----:B------:R-:W-:-:S04]  /*19a0*/  FMUL.FTZ R26, R26, 1.1920928955078125e-07 ;  /* 0x340000001a1a7820 */ /* 0x000fc80000410000 */
[----:B------:R-:W-:-:S07]  /*19b0*/  FMUL.FTZ R18, R9, R26 ;  /* 0x0000001a09127220 */ /* 0x000fce0000410000 */
.L_x_19407:
[----:B------:R-:W-:Y:S05]  /*19c0*/  BSYNC.RECONVERGENT B0 ;  /* 0x0000000000007941 */ /* 0x000fea0003800200 */
.L_x_19406:
        /* <DEDUP_REMOVED lines=24> */
.L_x_19405:
[----:B------:R-:W-:Y:S05]  /*1b50*/  BSYNC.RECONVERGENT B1 ;  /* 0x0000000000017941 */ /* 0x000fea0003800200 */
.L_x_19404:
        /* <DEDUP_REMOVED lines=28> */
.L_x_19422:
[----:B------:R-:W-:Y:S01]  /*1d20*/  FSETP.GEU.FTZ.AND P0, PT, R20, -R11, PT ;  /* 0x8000000b1400720b */ /* 0x000fe20003f1e000 */
[----:B------:R-:W-:-:S12]  /*1d30*/  FADD.FTZ R9, R9, -1 ;  /* 0xbf80000009097421 */ /* 0x000fd80000010000 */
[----:B------:R-:W-:-:S07]  /*1d40*/  @!P0 FADD.FTZ R9, R9, -1 ;  /* 0xbf80000009098421 */ /* 0x000fce0000010000 */
.L_x_19421:
[----:B------:R-:W-:Y:S05]  /*1d50*/  BSYNC.RECONVERGENT B2 ;  /* 0x0000000000027941 */ /* 0x000fea0003800200 */
.L_x_19420:
[----:B------:R-:W-:Y:S01]  /*1d60*/  FFMA.FTZ R18, -R11, R9, R18 ;  /* 0x000000090b127223 */ /* 0x000fe20000010112 */
[----:B------:R-:W-:Y:S06]  /*1d70*/  BRA `(.L_x_19418) ;  /* 0x00000000007c7947 */ /* 0x000fec0003800000 */
.L_x_19419:
        /* <DEDUP_REMOVED lines=15> */
.L_x_19425:
        /* <DEDUP_REMOVED lines=13> */
.L_x_19424:
[----:B------:R-:W-:Y:S05]  /*1f40*/  BSYNC.RECONVERGENT B2 ;  /* 0x0000000000027941 */ /* 0x000fea0003800200 */
.L_x_19423:
[----:B------:R-:W-:-:S04]  /*1f50*/  FMUL.FTZ R26, R26, 1.1920928955078125e-07 ;  /* 0x340000001a1a7820 */ /* 0x000fc80000410000 */
[----:B------:R-:W-:-:S07]  /*1f60*/  FMUL.FTZ R18, R9, R26 ;  /* 0x0000001a09127220 */ /* 0x000fce0000410000 */
.L_x_19418:
[----:B------:R-:W-:Y:S05]  /*1f70*/  BSYNC.RECONVERGENT B0 ;  /* 0x0000000000007941 */ /* 0x000fea0003800200 */
.L_x_19417:
        /* <DEDUP_REMOVED lines=24> */
.L_x_19416:
[----:B------:R-:W-:Y:S05]  /*2100*/  BSYNC.RECONVERGENT B1 ;  /* 0x0000000000017941 */ /* 0x000fea0003800200 */
.L_x_19415:
        /* <DEDUP_REMOVED lines=28> */
.L_x_19433:
[----:B------:R-:W-:Y:S01]  /*22d0*/  FSETP.GEU.FTZ.AND P0, PT, R22, -R11, PT ;  /* 0x8000000b1600720b */ /* 0x000fe20003f1e000 */
[----:B------:R-:W-:-:S12]  /*22e0*/  FADD.FTZ R19, R19, -1 ;  /* 0xbf80000013137421 */ /* 0x000fd80000010000 */
[----:B------:R-:W-:-:S07]  /*22f0*/  @!P0 FADD.FTZ R19, R19, -1 ;  /* 0xbf80000013138421 */ /* 0x000fce0000010000 */
.L_x_19432:
[----:B------:R-:W-:Y:S05]  /*2300*/  BSYNC.RECONVERGENT B2 ;  /* 0x0000000000027941 */ /* 0x000fea0003800200 */
.L_x_19431:
[----:B------:R-:W-:Y:S01]  /*2310*/  FFMA.FTZ R20, -R11, R19, R20 ;  /* 0x000000130b147223 */ /* 0x000fe20000010114 */
[----:B------:R-:W-:Y:S06]  /*2320*/  BRA `(.L_x_19429) ;  /* 0x00000000007c7947 */ /* 0x000fec0003800000 */
.L_x_19430:
        /* <DEDUP_REMOVED lines=15> */
.L_x_19436:
        /* <DEDUP_REMOVED lines=13> */
.L_x_19435:
[----:B------:R-:W-:Y:S05]  /*24f0*/  BSYNC.RECONVERGENT B2 ;  /* 0x0000000000027941 */ /* 0x000fea0003800200 */
.L_x_19434:
[----:B------:R-:W-:-:S04]  /*2500*/  FMUL.FTZ R22, R22, 1.1920928955078125e-07 ;  /* 0x3400000016167820 */ /* 0x000fc80000410000 */
[----:B------:R-:W-:-:S07]  /*2510*/  FMUL.FTZ R20, R19, R22 ;  /* 0x0000001613147220 */ /* 0x000fce0000410000 */
.L_x_19429:
[----:B------:R-:W-:Y:S05]  /*2520*/  BSYNC.RECONVERGENT B0 ;  /* 0x0000000000007941 */ /* 0x000fea0003800200 */
.L_x_19428:
        /* <DEDUP_REMOVED lines=24> */
.L_x_19427:
[----:B------:R-:W-:Y:S05]  /*26b0*/  BSYNC.RECONVERGENT B1 ;  /* 0x0000000000017941 */ /* 0x000fea0003800200 */
.L_x_19426:
        /* <DEDUP_REMOVED lines=28> */
.L_x_19444:
[----:B------:R-:W-:Y:S01]  /*2880*/  FSETP.GEU.FTZ.AND P0, PT, R26, -R11, PT ;  /* 0x8000000b1a00720b */ /* 0x000fe20003f1e000 */
[----:B------:R-:W-:-:S12]  /*2890*/  FADD.FTZ R13, R13, -1 ;  /* 0xbf8000000d0d7421 */ /* 0x000fd80000010000 */
[----:B------:R-:W-:-:S07]  /*28a0*/  @!P0 FADD.FTZ R13, R13, -1 ;  /* 0xbf8000000d0d8421 */ /* 0x000fce0000010000 */
.L_x_19443:
[----:B------:R-:W-:Y:S05]  /*28b0*/  BSYNC.RECONVERGENT B2 ;  /* 0x0000000000027941 */ /* 0x000fea0003800200 */
.L_x_19442:
[----:B------:R-:W-:Y:S01]  /*28c0*/  FFMA.FTZ R22, -R11, R13, R22 ;  /* 0x0000000d0b167223 */ /* 0x000fe20000010116 */
[----:B------:R-:W-:Y:S06]  /*28d0*/  BRA `(.L_x_19440) ;  /* 0x0000000000787947 */ /* 0x000fec0003800000 */
.L_x_19441:
        /* <DEDUP_REMOVED lines=14> */
.L_x_19447:
        /* <DEDUP_REMOVED lines=13> */
.L_x_19446:
[----:B------:R-:W-:Y:S05]  /*2a90*/  BSYNC.RECONVERGENT B2 ;  /* 0x0000000000027941 */ /* 0x000fea0003800200 */
.L_x_19445:
[----:B------:R-:W-:-:S04]  /*2aa0*/  FMUL.FTZ R22, R21, 1.1920928955078125e-07 ;  /* 0x3400000015167820 */ /* 0x000fc80000410000 */
[----:B------:R-:W-:-:S07]  /*2ab0*/  FMUL.FTZ R22, R13, R22 ;  /* 0x000000160d167220 */ /* 0x000fce0000410000 */
.L_x_19440:
[----:B------:R-:W-:Y:S05]  /*2ac0*/  BSYNC.RECONVERGENT B0 ;  /* 0x0000000000007941 */ /* 0x000fea0003800200 */
.L_x_19439:
        /* <DEDUP_REMOVED lines=24> */
.L_x_19438:
[----:B------:R-:W-:Y:S05]  /*2c50*/  BSYNC.RECONVERGENT B1 ;  /* 0x0000000000017941 */ /* 0x000fea0003800200 */
.L_x_19437:
        /* <DEDUP_REMOVED lines=28> */
.L_x_19455:
[----:B------:R-:W-:Y:S01]  /*2e20*/  FSETP.GEU.FTZ.AND P0, PT, R14, -R11, PT ;  /* 0x8000000b0e00720b */ /* 0x000fe20003f1e000 */
[----:B------:R-:W-:-:S12]  /*2e30*/  FADD.FTZ R2, R2, -1 ;  /* 0xbf80000002027421 */ /* 0x000fd80000010000 */
[----:B------:R-:W-:-:S07]  /*2e40*/  @!P0 FADD.FTZ R2, R2, -1 ;  /* 0xbf80000002028421 */ /* 0x000fce0000010000 */
.L_x_19454:
[----:B------:R-:W-:Y:S05]  /*2e50*/  BSYNC.RECONVERGENT B2 ;  /* 0x0000000000027941 */ /* 0x000fea0003800200 */
.L_x_19453:
[----:B------:R-:W-:Y:S01]  /*2e60*/  FFMA.FTZ R20, -R11, R2, R20 ;  /* 0x000000020b147223 */ /* 0x000fe20000010114 */
[----:B------:R-:W-:Y:S06]  /*2e70*/  BRA `(.L_x_19451) ;  /* 0x0000000000707947 */ /* 0x000fec0003800000 */
.L_x_19452:
        /* <DEDUP_REMOVED lines=12> */
.L_x_19458:
        /* <DEDUP_REMOVED lines=13> */
.L_x_19457:
[----:B------:R-:W-:Y:S05]  /*3010*/  BSYNC.RECONVERGENT B2 ;  /* 0x0000000000027941 */ /* 0x000fea0003800200 */
.L_x_19456:
[----:B------:R-:W-:-:S04]  /*3020*/  FMUL.FTZ R3, R20, 1.1920928955078125e-07 ;  /* 0x3400000014037820 */ /* 0x000fc80000410000 */
[----:B------:R-:W-:-:S07]  /*3030*/  FMUL.FTZ R20, R2, R3 ;  /* 0x0000000302147220 */ /* 0x000fce0000410000 */
.L_x_19451:
[----:B------:R-:W-:Y:S05]  /*3040*/  BSYNC.RECONVERGENT B0 ;  /* 0x0000000000007941 */ /* 0x000fea0003800200 */
.L_x_19450:
        /* <DEDUP_REMOVED lines=24> */
.L_x_19449:
[----:B------:R-:W-:Y:S05]  /*31d0*/  BSYNC.RECONVERGENT B1 ;  /* 0x0000000000017941 */ /* 0x000fea0003800200 */
.L_x_19448:
        /* <DEDUP_REMOVED lines=16> */
.L_x_19461:
[----:B------:R-:W-:-:S13]  /*32e0*/  ISETP.GE.U32.AND P0, PT, R17, R16, PT ;  /* 0x000000101100720c */ /* 0x000fda0003f06070 */
[----:B------:R-:W-:Y:S05]  /*32f0*/  @P0 BRA `(.L_x_19463) ;  /* 0x0000000000300947 */ /* 0x000fea0003800000 */
[----:B0-----:R-:W0:Y:S01]  /*3300*/  LDC.64 R4, c[0x0][0x398] ;  /* 0x0000e600ff047b82 */ /* 0x001e220000000a00 */
[----:B------:R-:W-:Y:S01]  /*3310*/  IMAD.IADD R3, R0, 0x1, R17 ;  /* 0x0000000100037824 */ /* 0x000fe200078e0211 */
[----:B------:R-:W-:-:S03]  /*3320*/  IADD3 R17, PT, PT, R17, 0x80, RZ ;  /* 0x0000008011117810 */ /* 0x000fc60007ffe0ff */
[----:B0-----:R-:W-:-:S05]  /*3330*/  IMAD.WIDE.U32 R4, R3, 0x2, R4 ;  /* 0x0000000203047825 */ /* 0x001fca00078e0004 */
[----:B------:R1:W-:Y:S02]  /*3340*/  STG.E.U16 desc[UR4][R4.64], R7 ;  /* 0x0000000704007986 */ /* 0x0003e4000c101504 */
.L_x_19462:
[----:B------:R-:W-:-:S13]  /*3350*/  ISETP.GE.U32.AND P0, PT, R17, R16, PT ;  /* 0x000000101100720c */ /* 0x000fda0003f06070 */
[----:B------:R-:W-:Y:S05]  /*3360*/  @P0 BRA `(.L_x_19464) ;  /* 0x0000000000300947 */ /* 0x000fea0003800000 */
[----:B01----:R-:W0:Y:S01]  /*3370*/  LDC.64 R4, c[0x0][0x398] ;  /* 0x0000e600ff047b82 */ /* 0x003e220000000a00 */
[----:B------:R-:W-:Y:S02]  /*3380*/  IMAD.IADD R3, R0, 0x1, R17 ;  /* 0x0000000100037824 */ /* 0x000fe400078e0211 */
[----:B------:R-:W-:Y:S02]  /*3390*/  VIADD R17, R17, 0x80 ;  /* 0x0000008011117836 */ /* 0x000fe40000000000 */
[----:B0-----:R-:W-:-:S05]  /*33a0*/  IMAD.WIDE.U32 R4, R3, 0x2, R4 ;  /* 0x0000000203047825 */ /* 0x001fca00078e0004 */
[----:B------:R1:W-:Y:S02]  /*33b0*/  STG.E.U16 desc[UR4][R4.64], R8 ;  /* 0x0000000804007986 */ /* 0x0003e4000c101504 */
.L_x_19463:
[----:B------:R-:W-:-:S13]  /*33c0*/  ISETP.GE.U32.AND P0, PT, R17, R16, PT ;  /* 0x000000101100720c */ /* 0x000fda0003f06070 */
[----:B------:R-:W-:Y:S05]  /*33d0*/  @P0 BRA `(.L_x_19465) ;  /* 0x0000000000340947 */ /* 0x000fea0003800000 */
[----:B01----:R-:W0:Y:S01]  /*33e0*/  LDC.64 R4, c[0x0][0x398] ;  /* 0x0000e600ff047b82 */ /* 0x003e220000000a00 */
[----:B------:R-:W-:Y:S02]  /*33f0*/  IMAD.IADD R3, R0, 0x1, R17 ;  /* 0x0000000100037824 */ /* 0x000fe400078e0211 */
[----:B------:R-:W-:Y:S02]  /*3400*/  VIADD R17, R17, 0x80 ;  /* 0x0000008011117836 */ /* 0x000fe40000000000 */
[----:B0-----:R-:W-:-:S05]  /*3410*/  IMAD.WIDE.U32 R4, R3, 0x2, R4 ;  /* 0x0000000203047825 */ /* 0x001fca00078e0004 */
[----:B------:R2:W-:Y:S02]  /*3420*/  STG.E.U16 desc[UR4][R4.64], R9 ;  /* 0x0000000904007986 */ /* 0x0005e4000c101504 */
.L_x_19464:
        /* <DEDUP_REMOVED lines=8> */
.L_x_19465:
[----:B------:R-:W-:Y:S05]  /*34b0*/  BSYNC.RELIABLE B1 ;  /* 0x0000000000017941 */ /* 0x000fea0003800100 */
.L_x_19460:
[----:B------:R-:W-:-:S13]  /*34c0*/  ISETP.GE.U32.AND P0, PT, R17, R16, PT ;  /* 0x000000101100720c */ /* 0x000fda0003f06070 */
[----:B012---:R-:W0:Y:S01]  /*34d0*/  @!P0 LDC.64 R4, c[0x0][0x398] ;  /* 0x0000e600ff048b82 */ /* 0x007e220000000a00 */
[----:B------:R-:W-:Y:S01]  /*34e0*/  @!P0 IMAD.IADD R3, R0, 0x1, R17 ;  /* 0x0000000100038824 */ /* 0x000fe200078e0211 */
[----:B------:R-:W-:-:S03]  /*34f0*/  @!P0 IADD3 R17, PT, PT, R17, 0x80, RZ ;  /* 0x0000008011118810 */ /* 0x000fc60007ffe0ff */
[----:B0-----:R-:W-:-:S05]  /*3500*/  @!P0 IMAD.WIDE.U32 R4, R3, 0x2, R4 ;  /* 0x0000000203048825 */ /* 0x001fca00078e0004 */
[----:B------:R3:W-:Y:S02]  /*3510*/  @!P0 STG.E.U16 desc[UR4][R4.64], R13 ;  /* 0x0000000d04008986 */ /* 0x0007e4000c101504 */
.L_x_19466:
[----:B------:R-:W-:Y:S05]  /*3520*/  BSYNC.RECONVERGENT B0 ;  /* 0x0000000000007941 */ /* 0x000fea0003800200 */
.L_x_19459:
        /* <DEDUP_REMOVED lines=9> */
.L_x_19370:
[----:B------:R-:W0:Y:S01]  /*35c0*/  S2R R2, SR_TID.X ;  /* 0x0000000000027919 */ /* 0x000e220000002100 */
[----:B------:R-:W1:Y:S08]  /*35d0*/  LDC.64 R4, c[0x0][0x3a0] ;  /* 0x0000e800ff047b82 */ /* 0x000e700000000a00 */
[----:B------:R-:W2:Y:S01]  /*35e0*/  LDC R14, c[0x0][0x388] ;  /* 0x0000e200ff0e7b82 */ /* 0x000ea20000000800 */
[----:B-1----:R-:W-:-:S04]  /*35f0*/  IMAD.WIDE.U32 R4, R0, 0x2, R4 ;  /* 0x0000000200047825 */ /* 0x002fc800078e0004 */
[----:B0-----:R-:W-:-:S06]  /*3600*/  IMAD.WIDE.U32 R4, R2, 0x10, R4 ;  /* 0x0000001002047825 */ /* 0x001fcc00078e0004 */
[----:B------:R-:W3:Y:S01]  /*3610*/  LDG.E.128 R4, desc[UR4][R4.64] ;  /* 0x0000000404047981 */ /* 0x000ee2000c1e1d00 */
[C---:B--2---:R-:W-:Y:S01]  /*3620*/  FMUL.FTZ R13, |R14|.reuse, 8388608 ;  /* 0x4b0000000e0d7820 */ /* 0x044fe20000410200 */
[C---:B------:R-:W-:Y:S01]  /*3630*/  FADD.FTZ R10, |R14|.reuse, -RZ ;  /* 0x800000ff0e0a7221 */ /* 0x040fe20000010200 */
[----:B------:R-:W-:Y:S01]  /*3640*/  BSSY.RECONVERGENT B0, `(.L_x_19467) ;  /* 0x0000041000007945 */ /* 0x000fe20003800200 */
[----:B------:R-:W-:Y:S02]  /*3650*/  FADD.FTZ R9, |R14|, |R14| ;  /* 0x4000000e0e097221 */ /* 0x000fe40000010200 */
[C---:B------:R-:W-:Y:S01]  /*3660*/  LOP3.LUT R12, R13.reuse, 0x7fffff, RZ, 0xc0, !PT ;  /* 0x007fffff0d0c7812 */ /* 0x040fe200078ec0ff */
[----:B------:R-:W-:Y:S01]  /*3670*/  FADD.FTZ R8, -R10, -RZ ;  /* 0x800000ff0a087221 */ /* 0x000fe20000010100 */
[----:B------:R-:W-:Y:S02]  /*3680*/  LOP3.LUT R3, R13, 0xff800000, RZ, 0xc0, !PT ;  /* 0xff8000000d037812 */ /* 0x000fe400078ec0ff */
        /* <DEDUP_REMOVED lines=29> */
.L_x_19471:
[----:B------:R-:W-:Y:S05]  /*3860*/  BSYNC.RECONVERGENT B1 ;  /* 0x0000000000017941 */ /* 0x000fea0003800200 */
.L_x_19470:
[----:B------:R-:W-:Y:S01]  /*3870*/  FFMA.FTZ R17, -R10, R4, R17 ;  /* 0x000000040a117223 */ /* 0x000fe20000010111 */
[----:B------:R-:W-:Y:S06]  /*3880*/  BRA `(.L_x_19468) ;  /* 0x0000000000707947 */ /* 0x000fec0003800000 */
.L_x_19469:
        /* <DEDUP_REMOVED lines=12> */
.L_x_19474:
        /* <DEDUP_REMOVED lines=13> */
.L_x_19473:
[----:B------:R-:W-:Y:S05]  /*3a20*/  BSYNC.RECONVERGENT B1 ;  /* 0x0000000000017941 */ /* 0x000fea0003800200 */
.L_x_19472:
[----:B------:R-:W-:-:S04]  /*3a30*/  FMUL.FTZ R17, R17, 1.1920928955078125e-07 ;  /* 0x3400000011117820 */ /* 0x000fc80000410000 */
[----:B------:R-:W-:-:S07]  /*3a40*/  FMUL.FTZ R17, R4, R17 ;  /* 0x0000001104117220 */ /* 0x000fce0000410000 */
.L_x_19468:
[----:B------:R-:W-:Y:S05]  /*3a50*/  BSYNC.RECONVERGENT B0 ;  /* 0x0000000000007941 */ /* 0x000fea0003800200 */
.L_x_19467:
        /* <DEDUP_REMOVED lines=24> */
.L_x_19476:
[----:B------:R-:W-:-:S05]  /*3be0*/  FMUL.FTZ R15, R15, UR6 ;  /* 0x000000060f0f7c20 */ /* 0x000fca0008410000 */
[----:B------:R-:W-:-:S04]  /*3bf0*/  LOP3.LUT R4, RZ, 0x80000000, R15, 0xb8, !PT ;  /* 0x80000000ff047812 */ /* 0x000fc800078eb80f */
[----:B------:R-:W-:-:S07]  /*3c00*/  F2FP.BF16.F32.PACK_AB R4, RZ, R4 ;  /* 0x00000004ff04723e */ /* 0x000fce00000010ff */
.L_x_19477:
[----:B------:R-:W-:Y:S05]  /*3c10*/  BSYNC.RECONVERGENT B0 ;  /* 0x0000000000007941 */ /* 0x000fea0003800200 */
.L_x_19475:
        /* <DEDUP_REMOVED lines=24> */
.L_x_19483:
[----:B------:R-:W-:Y:S01]  /*3da0*/  FSETP.GEU.FTZ.AND P1, PT, R19, -R10, PT ;  /* 0x8000000a1300720b */ /* 0x000fe20003f3e000 */
[----:B------:R-:W-:-:S12]  /*3db0*/  FADD.FTZ R16, R16, -1 ;  /* 0xbf80000010107421 */ /* 0x000fd80000010000 */
[----:B------:R-:W-:-:S07]  /*3dc0*/  @!P1 FADD.FTZ R16, R16, -1 ;  /* 0xbf80000010109421 */ /* 0x000fce0000010000 */
.L_x_19482:
[----:B------:R-:W-:Y:S05]  /*3dd0*/  BSYNC.RECONVERGENT B1 ;  /* 0x0000000000017941 */ /* 0x000fea0003800200 */
.L_x_19481:
[----:B------:R-:W-:Y:S01]  /*3de0*/  FFMA.FTZ R17, -R10, R16, R17 ;  /* 0x000000100a117223 */ /* 0x000fe20000010111 */
[----:B------:R-:W-:Y:S06]  /*3df0*/  BRA `(.L_x_19479) ;  /* 0x0000000000707947 */ /* 0x000fec0003800000 */
.L_x_19480:
        /* <DEDUP_REMOVED lines=12> */
.L_x_19486:
        /* <DEDUP_REMOVED lines=13> */
.L_x_19485:
[----:B------:R-:W-:Y:S05]  /*3f90*/  BSYNC.RECONVERGENT B1 ;  /* 0x0000000000017941 */ /* 0x000fea0003800200 */
.L_x_19484:
[----:B------:R-:W-:-:S04]  /*3fa0*/  FMUL.FTZ R17, R17, 1.1920928955078125e-07 ;  /* 0x3400000011117820 */ /* 0x000fc80000410000 */
[----:B------:R-:W-:-:S07]  /*3fb0*/  FMUL.FTZ R17, R16, R17 ;  /* 0x0000001110117220 */ /* 0x000fce0000410000 */
.L_x_19479:
[----:B------:R-:W-:Y:S05]  /*3fc0*/  BSYNC.RECONVERGENT B0 ;  /* 0x0000000000007941 */ /* 0x000fea0003800200 */
.L_x_19478:
        /* <DEDUP_REMOVED lines=25> */
.L_x_19488:
[----:B------:R-:W-:Y:S05]  /*4160*/  BSYNC.RECONVERGENT B0 ;  /* 0x0000000000007941 */ /* 0x000fea0003800200 */
.L_x_19487:
        /* <DEDUP_REMOVED lines=22> */
.L_x_19494:
[----:B------:R-:W-:Y:S01]  /*42d0*/  FSETP.GEU.FTZ.AND P1, PT, R21, -R10, PT ;  /* 0x8000000a1500720b */ /* 0x000fe20003f3e000 */
[----:B------:R-:W-:-:S12]  /*42e0*/  FADD.FTZ R16, R16, -1 ;  /* 0xbf80000010107421 */ /* 0x000fd80000010000 */
[----:B------:R-:W-:-:S07]  /*42f0*/  @!P1 FADD.FTZ R16, R16, -1 ;  /* 0xbf80000010109421 */ /* 0x000fce0000010000 */
.L_x_19493:
[----:B------:R-:W-:Y:S05]  /*4300*/  BSYNC.RECONVERGENT B1 ;  /* 0x0000000000017941 */ /* 0x000fea0003800200 */
.L_x_19492:
[----:B------:R-:W-:Y:S01]  /*4310*/  FFMA.FTZ R19, -R10, R16, R19 ;  /* 0x000000100a137223 */ /* 0x000fe20000010113 */
[----:B------:R-:W-:Y:S06]  /*4320*/  BRA `(.L_x_19490) ;  /* 0x0000000000707947 */ /* 0x000fec0003800000 */
.L_x_19491:
        /* <DEDUP_REMOVED lines=12> */
.L_x_19497:
        /* <DEDUP_REMOVED lines=13> */
.L_x_19496:
[----:B------:R-:W-:Y:S05]  /*44c0*/  BSYNC.RECONVERGENT B1 ;  /* 0x0000000000017941 */ /* 0x000fea0003800200 */
.L_x_19495:
[----:B------:R-:W-:-:S04]  /*44d0*/  FMUL.FTZ R19, R19, 1.1920928955078125e-07 ;  /* 0x3400000013137820 */ /* 0x000fc80000410000 */
[----:B------:R-:W-:-:S07]  /*44e0*/  FMUL.FTZ R19, R16, R19 ;  /* 0x0000001310137220 */ /* 0x000fce0000410000 */
.L_x_19490:
[----:B------:R-:W-:Y:S05]  /*44f0*/  BSYNC.RECONVERGENT B0 ;  /* 0x0000000000007941 */ /* 0x000fea0003800200 */
.L_x_19489:
        /* <DEDUP_REMOVED lines=26> */
.L_x_19499:
[----:B------:R-:W-:Y:S05]  /*46a0*/  BSYNC.RECONVERGENT B0 ;  /* 0x0000000000007941 */ /* 0x000fea0003800200 */
.L_x_19498:
        /* <DEDUP_REMOVED lines=22> */
.L_x_19505:
[----:B------:R-:W-:Y:S01]  /*4810*/  FSETP.GEU.FTZ.AND P1, PT, R21, -R10, PT ;  /* 0x8000000a1500720b */ /* 0x000fe20003f3e000 */
[----:B------:R-:W-:-:S12]  /*4820*/  FADD.FTZ R16, R16, -1 ;  /* 0xbf80000010107421 */ /* 0x000fd80000010000 */
[----:B------:R-:W-:-:S07]  /*4830*/  @!P1 FADD.FTZ R16, R16, -1 ;  /* 0xbf80000010109421 */ /* 0x000fce0000010000 */
.L_x_19504:
[----:B------:R-:W-:Y:S05]  /*4840*/  BSYNC.RECONVERGENT B1 ;  /* 0x0000000000017941 */ /* 0x000fea0003800200 */
.L_x_19503:
[----:B------:R-:W-:Y:S01]  /*4850*/  FFMA.FTZ R17, -R10, R16, R17 ;  /* 0x000000100a117223 */ /* 0x000fe20000010111 */
[----:B------:R-:W-:Y:S06]  /*4860*/  BRA `(.L_x_19501) ;  /* 0x0000000000707947 */ /* 0x000fec0003800000 */
.L_x_19502:
        /* <DEDUP_REMOVED lines=12> */
.L_x_19508:
        /* <DEDUP_REMOVED lines=13> */
.L_x_19507:
[----:B------:R-:W-:Y:S05]  /*4a00*/  BSYNC.RECONVERGENT B1 ;  /* 0x0000000000017941 */ /* 0x000fea0003800200 */
.L_x_19506:
[----:B------:R-:W-:-:S04]  /*4a10*/  FMUL.FTZ R17, R17, 1.1920928955078125e-07 ;  /* 0x3400000011117820 */ /* 0x000fc80000410000 */
[----:B------:R-:W-:-:S07]  /*4a20*/  FMUL.FTZ R17, R16, R17 ;  /* 0x0000001110117220 */ /* 0x000fce0000410000 */
.L_x_19501:
[----:B------:R-:W-:Y:S05]  /*4a30*/  BSYNC.RECONVERGENT B0 ;  /* 0x0000000000007941 */ /* 0x000fea0003800200 */
.L_x_19500:
        /* <DEDUP_REMOVED lines=25> */
.L_x_19510:
[----:B------:R-:W-:Y:S05]  /*4bd0*/  BSYNC.RECONVERGENT B0 ;  /* 0x0000000000007941 */ /* 0x000fea0003800200 */
.L_x_19509:
        /* <DEDUP_REMOVED lines=22> */
.L_x_19516:
[----:B------:R-:W-:Y:S01]  /*4d40*/  FSETP.GEU.FTZ.AND P1, PT, R21, -R10, PT ;  /* 0x8000000a1500720b */ /* 0x000fe20003f3e000 */
[----:B------:R-:W-:-:S12]  /*4d50*/  FADD.FTZ R18, R18, -1 ;  /* 0xbf80000012127421 */ /* 0x000fd80000010000 */
[----:B------:R-:W-:-:S07]  /*4d60*/  @!P1 FADD.FTZ R18, R18, -1 ;  /* 0xbf80000012129421 */ /* 0x000fce0000010000 */
.L_x_19515:
[----:B------:R-:W-:Y:S05]  /*4d70*/  BSYNC.RECONVERGENT B1 ;  /* 0x0000000000017941 */ /* 0x000fea0003800200 */
.L_x_19514:
[----:B------:R-:W-:Y:S01]  /*4d80*/  FFMA.FTZ R19, -R10, R18, R19 ;  /* 0x000000120a137223 */ /* 0x000fe20000010113 */
[----:B------:R-:W-:Y:S06]  /*4d90*/  BRA `(.L_x_19512) ;  /* 0x0000000000707947 */ /* 0x000fec0003800000 */
.L_x_19513:
        /* <DEDUP_REMOVED lines=12> */
.L_x_19519:
        /* <DEDUP_REMOVED lines=13> */
.L_x_19518:
[----:B------:R-:W-:Y:S05]  /*4f30*/  BSYNC.RECONVERGENT B1 ;  /* 0x0000000000017941 */ /* 0x000fea0003800200 */
.L_x_19517:
[----:B------:R-:W-:-:S04]  /*4f40*/  FMUL.FTZ R19, R19, 1.1920928955078125e-07 ;  /* 0x3400000013137820 */ /* 0x000fc80000410000 */
[----:B------:R-:W-:-:S07]  /*4f50*/  FMUL.FTZ R19, R18, R19 ;  /* 0x0000001312137220 */ /* 0x000fce0000410000 */
.L_x_19512:
[----:B------:R-:W-:Y:S05]  /*4f60*/  BSYNC.RECONVERGENT B0 ;  /* 0x0000000000007941 */ /* 0x000fea0003800200 */
.L_x_19511:
        /* <DEDUP_REMOVED lines=26> */
.L_x_19521:
[----:B------:R-:W-:Y:S05]  /*5110*/  BSYNC.RECONVERGENT B0 ;  /* 0x0000000000007941 */ /* 0x000fea0003800200 */
.L_x_19520:
        /* <DEDUP_REMOVED lines=22> */
.L_x_19527:
[----:B------:R-:W-:Y:S01]  /*5280*/  FSETP.GEU.FTZ.AND P1, PT, R21, -R10, PT ;  /* 0x8000000a1500720b */ /* 0x000fe20003f3e000 */
[----:B------:R-:W-:-:S12]  /*5290*/  FADD.FTZ R18, R18, -1 ;  /* 0xbf80000012127421 */ /* 0x000fd80000010000 */
[----:B------:R-:W-:-:S07]  /*52a0*/  @!P1 FADD.FTZ R18, R18, -1 ;  /* 0xbf80000012129421 */ /* 0x000fce0000010000 */
.L_x_19526:
[----:B------:R-:W-:Y:S05]  /*52b0*/  BSYNC.RECONVERGENT B1 ;  /* 0x0000000000017941 */ /* 0x000fea0003800200 */
.L_x_19525:
[----:B------:R-:W-:Y:S01]  /*52c0*/  FFMA.FTZ R17, -R10, R18, R17 ;  /* 0x000000120a117223 */ /* 0x000fe20000010111 */
[----:B------:R-:W-:Y:S06]  /*52d0*/  BRA `(.L_x_19523) ;  /* 0x0000000000707947 */ /* 0x000fec0003800000 */
.L_x_19524:
        /* <DEDUP_REMOVED lines=12> */
.L_x_19530:
        /* <DEDUP_REMOVED lines=13> */
.L_x_19529:
[----:B------:R-:W-:Y:S05]  /*5470*/  BSYNC.RECONVERGENT B1 ;  /* 0x0000000000017941 */ /* 0x000fea0003800200 */
.L_x_19528:
[----:B------:R-:W-:-:S04]  /*5480*/  FMUL.FTZ R18, R18, 1.1920928955078125e-07 ;  /* 0x3400000012127820 */ /* 0x000fc80000410000 */
[----:B------:R-:W-:-:S07]  /*5490*/  FMUL.FTZ R17, R17, R18 ;  /* 0x0000001211117220 */ /* 0x000fce0000410000 */
.L_x_19523:
[----:B------:R-:W-:Y:S05]  /*54a0*/  BSYNC.RECONVERGENT B0 ;  /* 0x0000000000007941 */ /* 0x000fea0003800200 */
.L_x_19522:
        /* <DEDUP_REMOVED lines=25> */
.L_x_19532:
[----:B------:R-:W-:Y:S05]  /*5640*/  BSYNC.RECONVERGENT B0 ;  /* 0x0000000000007941 */ /* 0x000fea0003800200 */
.L_x_19531:
        /* <DEDUP_REMOVED lines=22> */
.L_x_19538:
[----:B------:R-:W-:Y:S01]  /*57b0*/  FSETP.GEU.FTZ.AND P1, PT, R21, -R10, PT ;  /* 0x8000000a1500720b */ /* 0x000fe20003f3e000 */
[----:B------:R-:W-:-:S12]  /*57c0*/  FADD.FTZ R20, R20, -1 ;  /* 0xbf80000014147421 */ /* 0x000fd80000010000 */
[----:B------:R-:W-:-:S07]  /*57d0*/  @!P1 FADD.FTZ R20, R20, -1 ;  /* 0xbf80000014149421 */ /* 0x000fce0000010000 */
.L_x_19537:
[----:B------:R-:W-:Y:S05]  /*57e0*/  BSYNC.RECONVERGENT B1 ;  /* 0x0000000000017941 */ /* 0x000fea0003800200 */
.L_x_19536:
[----:B------:R-:W-:Y:S01]  /*57f0*/  FFMA.FTZ R19, -R10, R20, R19 ;  /* 0x000000140a137223 */ /* 0x000fe20000010113 */
[----:B------:R-:W-:Y:S06]  /*5800*/  BRA `(.L_x_19534) ;  /* 0x00000000007c7947 */ /* 0x000fec0003800000 */
.L_x_19535:
        /* <DEDUP_REMOVED lines=15> */
.L_x_19541:
        /* <DEDUP_REMOVED lines=13> */
.L_x_19540:
[----:B------:R-:W-:Y:S05]  /*59d0*/  BSYNC.RECONVERGENT B1 ;  /* 0x0000000000017941 */ /* 0x000fea0003800200 */
.L_x_19539:
[----:B------:R-:W-:-:S04]  /*59e0*/  FMUL.FTZ R22, R22, 1.1920928955078125e-07 ;  /* 0x3400000016167820 */ /* 0x000fc80000410000 */
[----:B------:R-:W-:-:S07]  /*59f0*/  FMUL.FTZ R19, R19, R22 ;  /* 0x0000001613137220 */ /* 0x000fce0000410000 */
.L_x_19534:
[----:B------:R-:W-:Y:S05]  /*5a00*/  BSYNC.RECONVERGENT B0 ;  /* 0x0000000000007941 */ /* 0x000fea0003800200 */
.L_x_19533:
        /* <DEDUP_REMOVED lines=26> */
.L_x_19543:
[----:B------:R-:W-:Y:S05]  /*5bb0*/  BSYNC.RECONVERGENT B0 ;  /* 0x0000000000007941 */ /* 0x000fea0003800200 */
.L_x_19542:
        /* <DEDUP_REMOVED lines=22> */
.L_x_19549:
[----:B------:R-:W-:Y:S01]  /*5d20*/  FSETP.GEU.FTZ.AND P1, PT, R11, -R10, PT ;  /* 0x8000000a0b00720b */ /* 0x000fe20003f3e000 */
[----:B------:R-:W-:-:S12]  /*5d30*/  FADD.FTZ R3, R3, -1 ;  /* 0xbf80000003037421 */ /* 0x000fd80000010000 */
[----:B------:R-:W-:-:S07]  /*5d40*/  @!P1 FADD.FTZ R3, R3, -1 ;  /* 0xbf80000003039421 */ /* 0x000fce0000010000 */
.L_x_19548:
[----:B------:R-:W-:Y:S05]  /*5d50*/  BSYNC.RECONVERGENT B1 ;  /* 0x0000000000017941 */ /* 0x000fea0003800200 */
.L_x_19547:
[----:B------:R-:W-:Y:S01]  /*5d60*/  FFMA.FTZ R17, -R10, R3, R17 ;  /* 0x000000030a117223 */ /* 0x000fe20000010111 */
[----:B------:R-:W-:Y:S06]  /*5d70*/  BRA `(.L_x_19545) ;  /* 0x0000000000707947 */ /* 0x000fec0003800000 */
.L_x_19546:
        /* <DEDUP_REMOVED lines=12> */
.L_x_19552:
        /* <DEDUP_REMOVED lines=13> */
.L_x_19551:
[----:B------:R-:W-:Y:S05]  /*5f10*/  BSYNC.RECONVERGENT B1 ;  /* 0x0000000000017941 */ /* 0x000fea0003800200 */
.L_x_19550:
[----:B------:R-:W-:-:S04]  /*5f20*/  FMUL.FTZ R8, R17, 1.1920928955078125e-07 ;  /* 0x3400000011087820 */ /* 0x000fc80000410000 */
[----:B------:R-:W-:-:S07]  /*5f30*/  FMUL.FTZ R17, R13, R8 ;  /* 0x000000080d117220 */ /* 0x000fce0000410000 */
.L_x_19545:
[----:B------:R-:W-:Y:S05]  /*5f40*/  BSYNC.RECONVERGENT B0 ;  /* 0x0000000000007941 */ /* 0x000fea0003800200 */
.L_x_19544:
[C---:B------:R-:W-:Y:S01]  /*5f50*/  FSETP.NAN.FTZ.AND P1, PT, |R17|.reuse, |R17|, PT ;  /* 0x400000111100720b */ /* 0x040fe20003f38200 */
[----:B------:R-:W-:Y:S01]  /*5f60*/  BSSY.RECONVERGENT B0, `(.L_x_19553) ;  /* 0x000001a000007945 */ /* 0x000fe20003800200 */
[C---:B------:R-:W-:Y:S02]  /*5f70*/  LOP3.LUT R8, R17.reuse, 0x80000000, R19, 0xb8, !PT ;  /* 0x8000000011087812 */ /* 0x040fe400078eb813 */
[----:B------:R-:W-:Y:S02]  /*5f80*/  PRMT R6, R6, 0x5410, R18 ;  /* 0x0000541006067816 */ /* 0x000fe40000000012 */
[----:B------:R-:W-:-:S04]  /*5f90*/  FSEL R8, R17, R8, P1 ;  /* 0x0000000811087208 */ /* 0x000fc80000800000 */
[C---:B------:R-:W-:Y:S01]  /*5fa0*/  FSETP.NEU.FTZ.AND P2, PT, R8.reuse, RZ, PT ;  /* 0x000000ff0800720b */ /* 0x040fe20003f5d000 */
[----:B------:R-:W-:Y:S01]  /*5fb0*/  FADD.FTZ R3, R19, -R8 ;  /* 0x8000000813037221 */ /* 0x000fe20000010000 */
[----:B------:R-:W-:Y:S02]  /*5fc0*/  FSETP.GEU.FTZ.AND P1, PT, R8, RZ, PT ;  /* 0x000000ff0800720b */ /* 0x000fe40003f3e000 */
[----:B------:R-:W0:Y:S01]  /*5fd0*/  LDC.64 R8, c[0x0][0x398] ;  /* 0x0000e600ff087b82 */ /* 0x000e220000000a00 */
[----:B------:R-:W-:Y:S01]  /*5fe0*/  FMUL.FTZ R10, R3, UR6 ;  /* 0x00000006030a7c20 */ /* 0x000fe20008410000 */
[----:B------:R-:W-:-:S13]  /*5ff0*/  PLOP3.LUT P1, PT, P2, P0, P1, 0x9f, 0x0 ;  /* 0x000000000000781c */ /* 0x000fda0001721317 */
[----:B------:R-:W-:-:S05]  /*6000*/  @!P1 FADD.FTZ R10, R10, -1 ;  /* 0xbf8000000a0a9421 */ /* 0x000fca0000010000 */
[----:B------:R-:W-:Y:S01]  /*6010*/  FSETP.NEU.FTZ.AND P0, PT, R10, RZ, PT ;  /* 0x000000ff0a00720b */ /* 0x000fe20003f1d000 */
[----:B0-----:R-:W-:-:S04]  /*6020*/  IMAD.WIDE.U32 R8, R0, 0x2, R8 ;  /* 0x0000000200087825 */ /* 0x001fc800078e0008 */
[----:B------:R-:W-:-:S08]  /*6030*/  IMAD.WIDE.U32 R2, R2, 0x10, R8 ;  /* 0x0000001002027825 */ /* 0x000fd000078e0008 */
[----:B------:R-:W-:-:S05]  /*6040*/  @!P0 FMUL.FTZ R19, R19, UR6 ;  /* 0x0000000613138c20 */ /* 0x000fca0008410000 */
        /* <DEDUP_REMOVED lines=11> */
.L_x_19554:
[----:B------:R-:W-:Y:S05]  /*6100*/  BSYNC.RECONVERGENT B0 ;  /* 0x0000000000007941 */ /* 0x000fea0003800200 */
.L_x_19553:
[----:B------:R-:W-:Y:S02]  /*6110*/  PRMT R5, R5, 0x5410, R16 ;  /* 0x0000541005057816 */ /* 0x000fe40000000010 */
[----:B------:R-:W-:Y:S02]  /*6120*/  PRMT R4, R4, 0x5410, R15 ;  /* 0x0000541004047816 */ /* 0x000fe4000000000f */
[----:B------:R-:W-:-:S05]  /*6130*/  PRMT R7, R7, 0x5410, R19 ;  /* 0x0000541007077816 */ /* 0x000fca0000000013 */
[----:B------:R-:W-:Y:S01]  /*6140*/  STG.E.128 desc[UR4][R2.64], R4 ;  /* 0x0000000402007986 */ /* 0x000fe2000c101d04 */
[----:B------:R-:W-:Y:S05]  /*6150*/  EXIT ;  /* 0x000000000000794d */ /* 0x000fea0003800000 */
.L_x_19555:
        /* <DEDUP_REMOVED lines=10> */
.L_x_37123:


//--------------------- .text._ZN2at6native18elementwise_kernelILi128ELi4EZNS0_15gpu_kernel_implIZZZNS0_15binary_internal21div_floor_kernel_cudaERNS_18TensorIteratorBaseEENKUlvE0_clEvENKUlvE1_clEvEUlN3c104HalfEE_EEvS5_RKT_EUliE_EEviT1_ --------------------------
	.section	.text._ZN2at6native18elementwise_kernelILi128ELi4EZNS0_15gpu_kernel_implIZZZNS0_15binary_internal21div_floor_kernel_cudaERNS_18TensorIteratorBaseEENKUlvE0_clEvENKUlvE1_clEvEUlN3c104HalfEE_EEvS5_RKT_EUliE_EEviT1_,"ax",@progbits
	.align	128
        .global         _ZN2at6native18elementwise_kernelILi128ELi4EZNS0_15gpu_kernel_implIZZZNS0_15binary_internal21div_floor_kernel_cudaERNS_18TensorIteratorBaseEENKUlvE0_clEvENKUlvE1_clEvEUlN3c104HalfEE_EEvS5_RKT_EUliE_EEviT1_
        .type           _ZN2at6native18elementwise_kernelILi128ELi4EZNS0_15gpu_kernel_implIZZZNS0_15binary_internal21div_floor_kernel_cudaERNS_18TensorIteratorBaseEENKUlvE0_clEvENKUlvE1_clEvEUlN3c104HalfEE_EEvS5_RKT_EUliE_EEviT1_,@function
        .size           _ZN2at6native18elementwise_kernelILi128ELi4EZNS0_15gpu_kernel_implIZZZNS0_15binary_internal21div_floor_kernel_cudaERNS_18TensorIteratorBaseEENKUlvE0_clEvENKUlvE1_clEvEUlN3c104HalfEE_EEvS5_RKT_EUliE_EEviT1_,(.L_x_37124 - _ZN2at6native18elementwise_kernelILi128ELi4EZNS0_15gpu_kernel_implIZZZNS0_15binary_internal21div_floor_kernel_cudaERNS_18TensorIteratorBaseEENKUlvE0_clEvENKUlvE1_clEvEUlN3c104HalfEE_EEvS5_RKT_EUliE_EEviT1_)
        .other          _ZN2at6native18elementwise_kernelILi128ELi4EZNS0_15gpu_kernel_implIZZZNS0_15binary_internal21div_floor_kernel_cudaERNS_18TensorIteratorBaseEENKUlvE0_clEvENKUlvE1_clEvEUlN3c104HalfEE_EEvS5_RKT_EUliE_EEviT1_,@"STO_CUDA_ENTRY STV_DEFAULT"
_ZN2at6native18elementwise_kernelILi128ELi4EZNS0_15gpu_kernel_implIZZZNS0_15binary_internal21div_floor_kernel_cudaERNS_18TensorIteratorBaseEENKUlvE0_clEvENKUlvE1_clEvEUlN3c104HalfEE_EEvS5_RKT_EUliE_EEviT1_:
.text._ZN2at6native18elementwise_kernelILi128ELi4EZNS0_15gpu_kernel_implIZZZNS0_15binary_internal21div_floor_kernel_cudaERNS_18TensorIteratorBaseEENKUlvE0_clEvENKUlvE1_clEvEUlN3c104HalfEE_EEvS5_RKT_EUliE_EEviT1_:
        /* <DEDUP_REMOVED lines=31> */
[----:B------:R-:W-:Y:S01]  /*01f0*/  MOV R5, R17 ;  /* 0x0000001100057202 */ /* 0x000fe20000000f00 */
        /* <DEDUP_REMOVED lines=297> */
.L_x_19558:
        /* <DEDUP_REMOVED lines=19> */
.L_x_19562:
[----:B------:R-:W2:Y:S02]  /*15c0*/  LDG.E.U8 R4, desc[UR36][R4.64] ;  /* 0x0000002404047981 */ /* 0x000ea4000c1e1100 */
[----:B--2---:R-:W-:-:S04]  /*15d0*/  I2FP.F32.U32 R0, R4 ;  /* 0x0000000400007245 */ /* 0x004fc80000201000 */
[----:B------:R-:W-:-:S04]  /*15e0*/  F2FP.F16.F32.PACK_AB R0, RZ, R0 ;  /* 0x00000000ff00723e */ /* 0x000fc800000000ff */
[----:B------:R-:W-:Y:S01]  /*15f0*/  PRMT R3, R0, 0x7610, R3 ;  /* 0x0000761000037816 */ /* 0x000fe20000000003 */
[----:B------:R-:W-:Y:S06]  /*1600*/  BRA `(.L_x_19564) ;  /* 0x0000000c00b47947 */ /* 0x000fec0003800000 */
.L_x_19561:
        /* <DEDUP_REMOVED lines=11> */
.L_x_19566:
[----:B------:R-:W2:Y:S02]  /*16c0*/  LDG.E R4, desc[UR36][R4.64] ;  /* 0x0000002404047981 */ /* 0x000ea4000c1e1900 */
[----:B--2---:R-:W-:-:S04]  /*16d0*/  I2FP.F32.S32 R0, R4 ;  /* 0x0000000400007245 */ /* 0x004fc80000201400 */
[----:B------:R-:W-:-:S04]  /*16e0*/  F2FP.F16.F32.PACK_AB R0, RZ, R0 ;  /* 0x00000000ff00723e */ /* 0x000fc800000000ff */
[----:B------:R-:W-:Y:S01]  /*16f0*/  PRMT R3, R0, 0x7610, R3 ;  /* 0x0000761000037816 */ /* 0x000fe20000000003 */
[----:B------:R-:W-:Y:S06]  /*1700*/  BRA `(.L_x_19564) ;  /* 0x0000000c00747947 */ /* 0x000fec0003800000 */
.L_x_19565:
[----:B------:R-:W2:Y:S02]  /*1710*/  LDG.E.U16 R4, desc[UR36][R4.64] ;  /* 0x0000002404047981 */ /* 0x000ea4000c1e1500 */
[----:B--2---:R-:W0:Y:S02]  /*1720*/  I2F.S16 R0, R4 ;  /* 0x0000000400007306 */ /* 0x004e240000101400 */
[----:B0-----:R-:W-:-:S04]  /*1730*/  F2FP.F16.F32.PACK_AB R0, RZ, R0 ;  /* 0x00000000ff00723e */ /* 0x001fc800000000ff */
[----:B------:R-:W-:Y:S01]  /*1740*/  PRMT R3, R0, 0x7610, R3 ;  /* 0x0000761000037816 */ /* 0x000fe20000000003 */
[----:B------:R-:W-:Y:S06]  /*1750*/  BRA `(.L_x_19564) ;  /* 0x0000000c00607947 */ /* 0x000fec0003800000 */
.L_x_19560:
        /* <DEDUP_REMOVED lines=9> */
.L_x_19568:
[----:B------:R0:W5:Y:S01]  /*17f0*/  LDG.E.U16 R3, desc[UR36][R4.64] ;  /* 0x0000002404037981 */ /* 0x000162000c1e1500 */
[----:B------:R-:W-:Y:S05]  /*1800*/  BRA `(.L_x_19564) ;  /* 0x0000000c00347947 */ /* 0x000fea0003800000 */
.L_x_19567:
        /* <DEDUP_REMOVED lines=9> */
.L_x_19570:
[----:B------:R1:W5:Y:S01]  /*18a0*/  LDG.E.U16 R3, desc[UR36][R4.64] ;  /* 0x0000002404037981 */ /* 0x000362000c1e1500 */
[----:B------:R-:W-:Y:S05]  /*18b0*/  BRA `(.L_x_19564) ;  /* 0x0000000c00087947 */ /* 0x000fea0003800000 */
.L_x_19569:
        /* <DEDUP_REMOVED lines=9> */
.L_x_19559:
        /* <DEDUP_REMOVED lines=14> */
.L_x_19573:
        /* <DEDUP_REMOVED lines=9> */
.L_x_19572:
        /* <DEDUP_REMOVED lines=24> */
[----:B------:R-:W-:Y:S01]  /*1c40*/  F2FP.F16.F32.PACK_AB R3, RZ, R3 ;  /* 0x00000003ff03723e */ /* 0x000fe200000000ff */
[----:B------:R-:W-:Y:S06]  /*1c50*/  BRA `(.L_x_19564) ;  /* 0x0000000800207947 */ /* 0x000fec0003800000 */
.L_x_19575:
        /* <DEDUP_REMOVED lines=10> */
[----:B------:R-:W-:-:S04]  /*1d00*/  MOV R3, R6 ;  /* 0x0000000600037202 */ /* 0x000fc80000000f00 */
[----:B------:R-:W-:-:S04]  /*1d10*/  LOP3.LUT R0, R0, 0x80000000, R3, 0xf8, !PT ;  /* 0x8000000000007812 */ /* 0x000fc800078ef803 */
[----:B------:R-:W-:-:S04]  /*1d20*/  F2FP.F16.F32.PACK_AB R0, RZ, R0 ;  /* 0x00000000ff00723e */ /* 0x000fc800000000ff */
[----:B------:R-:W-:Y:S01]  /*1d30*/  PRMT R3, R0, 0x7610, R3 ;  /* 0x0000761000037816 */ /* 0x000fe20000000003 */
[----:B------:R-:W-:Y:S06]  /*1d40*/  BRA `(.L_x_19564) ;  /* 0x0000000400e47947 */ /* 0x000fec0003800000 */
.L_x_19574:
[----:B------:R-:W2:Y:S02]  /*1d50*/  LDG.E.U16 R0, desc[UR36][R4.64] ;  /* 0x0000002404007981 */ /* 0x000ea4000c1e1500 */
[----:B--2---:R-:W-:-:S05]  /*1d60*/  IMAD.U32 R0, R0, 0x10000, RZ ;  /* 0x0001000000007824 */ /* 0x004fca00078e00ff */
[----:B------:R-:W-:-:S04]  /*1d70*/  F2FP.F16.F32.PACK_AB R0, RZ, R0 ;  /* 0x00000000ff00723e */ /* 0x000fc800000000ff */
[----:B------:R-:W-:Y:S01]  /*1d80*/  PRMT R3, R0, 0x7610, R3 ;  /* 0x0000761000037816 */ /* 0x000fe20000000003 */
[----:B------:R-:W-:Y:S06]  /*1d90*/  BRA `(.L_x_19564) ;  /* 0x0000000400d07947 */ /* 0x000fec0003800000 */
.L_x_19571:
        /* <DEDUP_REMOVED lines=13> */
.L_x_19578:
        /* <DEDUP_REMOVED lines=21> */
.L_x_19582:
[----:B------:R-:W-:Y:S05]  /*1fc0*/  BSYNC.RECONVERGENT B1 ;  /* 0x0000000000017941 */ /* 0x000fea0003800200 */
.L_x_19581:
[----:B------:R-:W-:Y:S01]  /*1fd0*/  IMAD.SHL.U32 R0, R0, 0x100000, RZ ;  /* 0x0010000000007824 */ /* 0x000fe200078e00ff */
[----:B------:R-:W-:-:S04]  /*1fe0*/  LEA R3, R3, 0x3b800000, 0x17 ;  /* 0x3b80000003037811 */ /* 0x000fc800078eb8ff */
[----:B------:R-:W-:-:S07]  /*1ff0*/  LOP3.LUT R0, R3, R0, R7, 0xfe, !PT ;  /* 0x0000000003007212 */ /* 0x000fce00078efe07 */
.L_x_19580:
[----:B------:R-:W-:Y:S05]  /*2000*/  BSYNC.RECONVERGENT B0 ;  /* 0x0000000000007941 */ /* 0x000fea0003800200 */
.L_x_19579:
[----:B------:R-:W-:-:S04]  /*2010*/  F2FP.F16.F32.PACK_AB R0, RZ, R0 ;  /* 0x00000000ff00723e */ /* 0x000fc800000000ff */
[----:B------:R-:W-:Y:S01]  /*2020*/  PRMT R3, R0, 0x7610, R3 ;  /* 0x0000761000037816 */ /* 0x000fe20000000003 */
[----:B------:R-:W-:Y:S06]  /*2030*/  BRA `(.L_x_19564) ;  /* 0x0000000400287947 */ /* 0x000fec0003800000 */
.L_x_19577:
        /* <DEDUP_REMOVED lines=21> */
.L_x_19586:
[----:B------:R-:W-:Y:S05]  /*2190*/  BSYNC.RECONVERGENT B1 ;  /* 0x0000000000017941 */ /* 0x000fea0003800200 */
.L_x_19585:
[----:B------:R-:W-:Y:S01]  /*21a0*/  IMAD.SHL.U32 R0, R0, 0x200000, RZ ;  /* 0x0020000000007824 */ /* 0x000fe200078e00ff */
[----:B------:R-:W-:-:S04]  /*21b0*/  LEA R3, R3, 0x37800000, 0x17 ;  /* 0x3780000003037811 */ /* 0x000fc800078eb8ff */
[----:B------:R-:W-:-:S07]  /*21c0*/  LOP3.LUT R0, R3, R0, R7, 0xfe, !PT ;  /* 0x0000000003007212 */ /* 0x000fce00078efe07 */
.L_x_19584:
[----:B------:R-:W-:Y:S05]  /*21d0*/  BSYNC.RECONVERGENT B0 ;  /* 0x0000000000007941 */ /* 0x000fea0003800200 */
.L_x_19583:
[----:B------:R-:W-:-:S04]  /*21e0*/  F2FP.F16.F32.PACK_AB R0, RZ, R0 ;  /* 0x00000000ff00723e */ /* 0x000fc800000000ff */
[----:B------:R-:W-:Y:S01]  /*21f0*/  PRMT R3, R0, 0x7610, R3 ;  /* 0x0000761000037816 */ /* 0x000fe20000000003 */
[----:B------:R-:W-:Y:S06]  /*2200*/  BRA `(.L_x_19564) ;  /* 0x0000000000b47947 */ /* 0x000fec0003800000 */
.L_x_19576:
[----:B------:R-:W-:-:S09]  /*2210*/  UISETP.NE.AND UP0, UPT, UR4, 0x1c, UPT ;  /* 0x0000001c0400788c */ /* 0x000fd2000bf05270 */
[----:B------:R-:W-:Y:S05]  /*2220*/  BRA.U !UP0, `(.L_x_19587) ;  /* 0x00000001089c7547 */ /* 0x000fea000b800000 */
[----:B------:R-:W-:-:S09]  /*2230*/  UISETP.NE.AND UP0, UPT, UR4, 0x1d, UPT ;  /* 0x0000001d0400788c */ /* 0x000fd2000bf05270 */
[----:B------:R-:W-:Y:S05]  /*2240*/  BRA.U !UP0, `(.L_x_19588) ;  /* 0x0000000108807547 */ /* 0x000fea000b800000 */
[----:B------:R-:W-:-:S09]  /*2250*/  UISETP.NE.AND UP0, UPT, UR4, 0x2c, UPT ;  /* 0x0000002c0400788c */ /* 0x000fd2000bf05270 */
[----:B------:R-:W-:Y:S05]  /*2260*/  BRA.U !UP0, `(.L_x_19589) ;  /* 0x0000000108487547 */ /* 0x000fea000b800000 */
.L_x_19563:
        /* <DEDUP_REMOVED lines=16> */
.L_x_19590:
[----:B------:R-:W-:Y:S01]  /*2370*/  PRMT R3, RZ, 0x7610, R3 ;  /* 0x00007610ff037816 */ /* 0x000fe20000000003 */
[----:B------:R-:W-:Y:S06]  /*2380*/  BRA `(.L_x_19564) ;  /* 0x0000000000547947 */ /* 0x000fec0003800000 */
.L_x_19589:
        /* <DEDUP_REMOVED lines=8> */
.L_x_19592:
[----:B------:R-:W-:Y:S05]  /*2410*/  BSYNC.RECONVERGENT B0 ;  /* 0x0000000000007941 */ /* 0x000fea0003800200 */
.L_x_19591:
[----:B------:R-:W-:-:S04]  /*2420*/  F2FP.F16.F32.PACK_AB R0, RZ, R0 ;  /* 0x00000000ff00723e */ /* 0x000fc800000000ff */
[----:B------:R-:W-:Y:S01]  /*2430*/  PRMT R3, R0, 0x7610, R3 ;  /* 0x0000761000037816 */ /* 0x000fe20000000003 */
[----:B------:R-:W-:Y:S06]  /*2440*/  BRA `(.L_x_19564) ;  /* 0x0000000000247947 */ /* 0x000fec0003800000 */
.L_x_19588:
[----:B------:R-:W2:Y:S02]  /*2450*/  LDG.E.64 R4, desc[UR36][R4.64] ;  /* 0x0000002404047981 */ /* 0x000ea4000c1e1b00 */
[----:B--2---:R-:W0:Y:S02]  /*2460*/  I2F.U64 R0, R4 ;  /* 0x0000000400007312 */ /* 0x004e240000301000 */
[----:B0-----:R-:W-:-:S04]  /*2470*/  F2FP.F16.F32.PACK_AB R0, RZ, R0 ;  /* 0x00000000ff00723e */ /* 0x001fc800000000ff */
[----:B------:R-:W-:Y:S01]  /*2480*/  PRMT R3, R0, 0x7610, R3 ;  /* 0x0000761000037816 */ /* 0x000fe20000000003 */
[----:B------:R-:W-:Y:S06]  /*2490*/  BRA `(.L_x_19564) ;  /* 0x0000000000107947 */ /* 0x000fec0003800000 */
.L_x_19587:
[----:B------:R-:W2:Y:S02]  /*24a0*/  LDG.E R4, desc[UR36][R4.64] ;  /* 0x0000002404047981 */ /* 0x000ea4000c1e1900 */
[----:B--2---:R-:W-:-:S04]  /*24b0*/  I2FP.F32.U32 R0, R4 ;  /* 0x0000000400007245 */ /* 0x004fc80000201000 */
[----:B------:R-:W-:-:S04]  /*24c0*/  F2FP.F16.F32.PACK_AB R0, RZ, R0 ;  /* 0x00000000ff00723e */ /* 0x000fc800000000ff */
[----:B------:R-:W-:-:S07]  /*24d0*/  PRMT R3, R0, 0x7610, R3 ;  /* 0x0000761000037816 */ /* 0x000fce0000000003 */
.L_x_19564:
[----:B------:R-:W2:Y:S01]  /*24e0*/  LDC R0, c[0x0][0x590] ;  /* 0x00016400ff007b82 */ /* 0x000ea20000000800 */
[----:B-----5:R-:W-:Y:S01]  /*24f0*/  HADD2.F32 R3, -RZ, R3.H0_H0 ;  /* 0x20000003ff037230 */ /* 0x020fe20000004100 */
[----:B------:R-:W-:Y:S04]  /*2500*/  BSSY.RECONVERGENT B0, `(.L_x_19593) ;  /* 0x0000037000007945 */ /* 0x000fe80003800200 */
[C---:B01----:R-:W-:Y:S01]  /*2510*/  FADD.FTZ R5, |R3|.reuse, -RZ ;  /* 0x800000ff03057221 */ /* 0x043fe20000010200 */
[----:B--2---:R-:W-:-:S13]  /*2520*/  FSETP.GEU.FTZ.AND P0, PT, |R3|, |R0|, PT ;  /* 0x400000000300720b */ /* 0x004fda0003f1e200 */
        /* <DEDUP_REMOVED lines=23> */
.L_x_19597:
[----:B------:R-:W-:Y:S05]  /*26a0*/  BSYNC.RECONVERGENT B1 ;  /* 0x0000000000017941 */ /* 0x000fea0003800200 */
.L_x_19596:
[----:B------:R-:W-:Y:S01]  /*26b0*/  FFMA.FTZ R5, -R24, R4, R5 ;  /* 0x0000000418057223 */ /* 0x000fe20000010105 */
[----:B------:R-:W-:Y:S06]  /*26c0*/  BRA `(.L_x_19594) ;  /* 0x0000000000687947 */ /* 0x000fec0003800000 */
.L_x_19595:
        /* <DEDUP_REMOVED lines=10> */
.L_x_19600:
        /* <DEDUP_REMOVED lines=13> */
.L_x_19599:
[----:B------:R-:W-:Y:S05]  /*2840*/  BSYNC.RECONVERGENT B1 ;  /* 0x0000000000017941 */ /* 0x000fea0003800200 */
.L_x_19598:
[----:B------:R-:W-:-:S04]  /*2850*/  FMUL.FTZ R4, R5, 1.1920928955078125e-07 ;  /* 0x3400000005047820 */ /* 0x000fc80000410000 */
[----:B------:R-:W-:-:S07]  /*2860*/  FMUL.FTZ R5, R9, R4 ;  /* 0x0000000409057220 */ /* 0x000fce0000410000 */
.L_x_19594:
[----:B------:R-:W-:Y:S05]  /*2870*/  BSYNC.RECONVERGENT B0 ;  /* 0x0000000000007941 */ /* 0x000fea0003800200 */
.L_x_19593:
        /* <DEDUP_REMOVED lines=23> */
.L_x_19602:
[----:B------:R-:W-:-:S05]  /*29f0*/  FMUL.FTZ R3, R3, R6 ;  /* 0x0000000603037220 */ /* 0x000fca0000410000 */
[----:B------:R-:W-:-:S04]  /*2a00*/  LOP3.LUT R3, RZ, 0x80000000, R3, 0xb8, !PT ;  /* 0x80000000ff037812 */ /* 0x000fc800078eb803 */
[----:B------:R-:W-:-:S07]  /*2a10*/  F2FP.F16.F32.PACK_AB R3, RZ, R3 ;  /* 0x00000003ff03723e */ /* 0x000fce00000000ff */
.L_x_19603:
[----:B------:R-:W-:Y:S05]  /*2a20*/  BSYNC.RECONVERGENT B0 ;  /* 0x0000000000007941 */ /* 0x000fea0003800200 */
.L_x_19601:
        /* <DEDUP_REMOVED lines=18> */
.L_x_19607:
[----:B------:R-:W-:-:S06]  /*2b50*/  HADD2.F32 R5, -RZ, R3.H0_H0 ;  /* 0x20000003ff057230 */ /* 0x000fcc0000004100 */
[----:B------:R-:W0:Y:S02]  /*2b60*/  F2I.S64.TRUNC R4, R5 ;  /* 0x0000000500047311 */ /* 0x000e24000020d900 */
[----:B0-----:R0:W-:Y:S01]  /*2b70*/  STG.E.U8 desc[UR36][R8.64], R4 ;  /* 0x0000000408007986 */ /* 0x0011e2000c101124 */
[----:B------:R-:W-:Y:S05]  /*2b80*/  BRA `(.L_x_19609) ;  /* 0x0000000c00707947 */ /* 0x000fea0003800000 */
.L_x_19606:
        /* <DEDUP_REMOVED lines=10> */
.L_x_19611:
[----:B------:R-:W-:-:S06]  /*2c30*/  HADD2.F32 R3, -RZ, R3.H0_H0 ;  /* 0x20000003ff037230 */ /* 0x000fcc0000004100 */
[----:B------:R-:W0:Y:S02]  /*2c40*/  F2I.FTZ.TRUNC.NTZ R3, R3 ;  /* 0x0000000300037305 */ /* 0x000e24000021f100 */
[----:B0-----:R0:W-:Y:S01]  /*2c50*/  STG.E desc[UR36][R8.64], R3 ;  /* 0x0000000308007986 */ /* 0x0011e2000c101924 */
[----:B------:R-:W-:Y:S05]  /*2c60*/  BRA `(.L_x_19609) ;  /* 0x0000000c00387947 */ /* 0x000fea0003800000 */
.L_x_19610:
[----:B------:R-:W-:-:S06]  /*2c70*/  HADD2.F32 R3, -RZ, R3.H0_H0 ;  /* 0x20000003ff037230 */ /* 0x000fcc0000004100 */
[----:B------:R-:W0:Y:S02]  /*2c80*/  F2I.FTZ.TRUNC.NTZ R3, R3 ;  /* 0x0000000300037305 */ /* 0x000e24000021f100 */
[----:B0-----:R0:W-:Y:S01]  /*2c90*/  STG.E.U16 desc[UR36][R8.64], R3 ;  /* 0x0000000308007986 */ /* 0x0011e2000c101524 */
[----:B------:R-:W-:Y:S05]  /*2ca0*/  BRA `(.L_x_19609) ;  /* 0x0000000c00287947 */ /* 0x000fea0003800000 */
.L_x_19605:
        /* <DEDUP_REMOVED lines=9> */
.L_x_19613:
[----:B------:R0:W-:Y:S01]  /*2d40*/  STG.E.U16 desc[UR36][R8.64], R3 ;  /* 0x0000000308007986 */ /* 0x0001e2000c101524 */
[----:B------:R-:W-:Y:S05]  /*2d50*/  BRA `(.L_x_19609) ;  /* 0x0000000800fc7947 */ /* 0x000fea0003800000 */
.L_x_19612:
        /* <DEDUP_REMOVED lines=10> */
.L_x_19615:
[----:B------:R-:W-:-:S05]  /*2e00*/  HADD2.F32 R0, -RZ, R3.H0_H0 ;  /* 0x20000003ff007230 */ /* 0x000fca0000004100 */
[----:B------:R-:W-:-:S04]  /*2e10*/  F2FP.F16.F32.PACK_AB R0, RZ, R0 ;  /* 0x00000000ff00723e */ /* 0x000fc800000000ff */
[----:B------:R-:W-:-:S05]  /*2e20*/  PRMT R0, R0, 0x5410, RZ ;  /* 0x0000541000007816 */ /* 0x000fca00000000ff */
[----:B------:R0:W-:Y:S01]  /*2e30*/  STG.E desc[UR36][R8.64], R0 ;  /* 0x0000000008007986 */ /* 0x0001e2000c101924 */
[----:B------:R-:W-:Y:S05]  /*2e40*/  BRA `(.L_x_19609) ;  /* 0x0000000800c07947 */ /* 0x000fea0003800000 */
.L_x_19614:
[----:B------:R-:W-:-:S05]  /*2e50*/  HADD2.F32 R4, -RZ, R3.H0_H0 ;  /* 0x20000003ff047230 */ /* 0x000fca0000004100 */
[----:B------:R-:W-:-:S06]  /*2e60*/  FMUL.FTZ R4, R4, 1 ;  /* 0x3f80000004047820 */ /* 0x000fcc0000410000 */
[----:B------:R-:W0:Y:S02]  /*2e70*/  F2F.F64.F32 R4, R4 ;  /* 0x0000000400047310 */ /* 0x000e240000201800 */
[----:B0-----:R0:W-:Y:S01]  /*2e80*/  STG.E.64 desc[UR36][R8.64], R4 ;  /* 0x0000000408007986 */ /* 0x0011e2000c101b24 */
[----:B------:R-:W-:Y:S05]  /*2e90*/  BRA `(.L_x_19609) ;  /* 0x0000000800ac7947 */ /* 0x000fea0003800000 */
.L_x_19604:
        /* <DEDUP_REMOVED lines=13> */
.L_x_19618:
[----:B------:R-:W-:Y:S01]  /*2f70*/  HADD2.F32 R3, -RZ, R3.H0_H0 ;  /* 0x20000003ff037230 */ /* 0x000fe20000004100 */
[----:B------:R-:W-:-:S04]  /*2f80*/  CS2R R6, SRZ ;  /* 0x0000000000067805 */ /* 0x000fc8000001ff00 */
[----:B------:R-:W-:-:S04]  /*2f90*/  FMUL.FTZ R3, R3, 1 ;  /* 0x3f80000003037820 */ /* 0x000fc80000410000 */
[----:B------:R-:W0:Y:S02]  /*2fa0*/  F2F.F64.F32 R4, R3 ;  /* 0x0000000300047310 */ /* 0x000e240000201800 */
[----:B0-----:R3:W-:Y:S01]  /*2fb0*/  STG.E.128 desc[UR36][R8.64], R4 ;  /* 0x0000000408007986 */ /* 0x0017e2000c101d24 */
[----:B------:R-:W-:Y:S05]  /*2fc0*/  BRA `(.L_x_19609) ;  /* 0x0000000800607947 */ /* 0x000fea0003800000 */
.L_x_19617:
        /* <DEDUP_REMOVED lines=19> */
.L_x_19622:
[----:B------:R-:W-:Y:S05]  /*3100*/  BSYNC.RECONVERGENT B0 ;  /* 0x0000000000007941 */ /* 0x000fea0003800200 */
.L_x_19621:
[----:B------:R-:W-:-:S05]  /*3110*/  LOP3.LUT R5, R0, 0x80, R5, 0xf8, !PT ;  /* 0x0000008000057812 */ /* 0x000fca00078ef805 */
[----:B------:R1:W-:Y:S01]  /*3120*/  STG.E.U8 desc[UR36][R8.64], R5 ;  /* 0x0000000508007986 */ /* 0x0003e2000c101124 */
[----:B------:R-:W-:Y:S05]  /*3130*/  BRA `(.L_x_19609) ;  /* 0x0000000800047947 */ /* 0x000fea0003800000 */
.L_x_19620:
        /* <DEDUP_REMOVED lines=15> */
.L_x_19624:
[----:B------:R-:W-:Y:S05]  /*3230*/  BSYNC.RECONVERGENT B0 ;  /* 0x0000000000007941 */ /* 0x000fea0003800200 */
.L_x_19623:
[----:B------:R-:W-:-:S05]  /*3240*/  LOP3.LUT R5, R0, 0x80, R5, 0xf8, !PT ;  /* 0x0000008000057812 */ /* 0x000fca00078ef805 */
[----:B------:R2:W-:Y:S01]  /*3250*/  STG.E.U8 desc[UR36][R8.64], R5 ;  /* 0x0000000508007986 */ /* 0x0005e2000c101124 */
[----:B------:R-:W-:Y:S05]  /*3260*/  BRA `(.L_x_19609) ;  /* 0x0000000400b87947 */ /* 0x000fea0003800000 */
.L_x_19619:
[----:B------:R-:W-:-:S05]  /*3270*/  HADD2.F32 R0, -RZ, R3.H0_H0 ;  /* 0x20000003ff007230 */ /* 0x000fca0000004100 */
[----:B------:R-:W-:-:S05]  /*3280*/  F2FP.BF16.F32.PACK_AB R0, RZ, R0 ;  /* 0x00000000ff00723e */ /* 0x000fca00000010ff */
[----:B------:R0:W-:Y:S01]  /*3290*/  STG.E.U16 desc[UR36][R8.64], R0 ;  /* 0x0000000008007986 */ /* 0x0001e2000c101524 */
[----:B------:R-:W-:Y:S05]  /*32a0*/  BRA `(.L_x_19609) ;  /* 0x0000000400a87947 */ /* 0x000fea0003800000 */
.L_x_19616:
        /* <DEDUP_REMOVED lines=12> */
.L_x_19627:
        /* <DEDUP_REMOVED lines=13> */
.L_x_19630:
[----:B------:R-:W-:-:S04]  /*3440*/  SHF.R.U32.HI R0, RZ, 0x14, R3 ;  /* 0x00000014ff007819 */ /* 0x000fc80000011603 */
[----:B------:R-:W-:-:S04]  /*3450*/  LOP3.LUT R0, R0, 0x1, RZ, 0xc0, !PT ;  /* 0x0000000100007812 */ /* 0x000fc800078ec0ff */
[----:B------:R-:W-:-:S04]  /*3460*/  IADD3 R0, PT, PT, R3, 0x487ffff, R0 ;  /* 0x0487ffff03007810 */ /* 0x000fc80007ffe000 */
[----:B------:R-:W-:-:S04]  /*3470*/  SHF.R.U32.HI R0, RZ, 0x14, R0 ;  /* 0x00000014ff007819 */ /* 0x000fc80000011600 */
[----:B------:R-:W-:-:S07]  /*3480*/  LOP3.LUT R0, R0, 0xff, RZ, 0xc0, !PT ;  /* 0x000000ff00007812 */ /* 0x000fce00078ec0ff */
.L_x_19631:
[----:B------:R-:W-:-:S04]  /*3490*/  SHF.R.U32.HI R3, RZ, 0x18, R3 ;  /* 0x00000018ff037819 */ /* 0x000fc80000011603 */
[----:B------:R-:W-:-:S04]  /*34a0*/  LOP3.LUT R0, R0, 0x80, R3, 0xf8, !PT ;  /* 0x0000008000007812 */ /* 0x000fc800078ef803 */
[----:B------:R-:W-:-:S07]  /*34b0*/  PRMT R4, R0, 0x7610, R4 ;  /* 0x0000761000047816 */ /* 0x000fce0000000004 */
.L_x_19629:
[----:B------:R-:W-:Y:S05]  /*34c0*/  BSYNC.RECONVERGENT B0 ;  /* 0x0000000000007941 */ /* 0x000fea0003800200 */
.L_x_19628:
[----:B------:R0:W-:Y:S01]  /*34d0*/  STG.E.U8 desc[UR36][R8.64], R4 ;  /* 0x0000000408007986 */ /* 0x0001e2000c101124 */
[----:B------:R-:W-:Y:S05]  /*34e0*/  BRA `(.L_x_19609) ;  /* 0x0000000400187947 */ /* 0x000fea0003800000 */
.L_x_19626:
        /* <DEDUP_REMOVED lines=13> */
.L_x_19634:
[----:B------:R-:W-:-:S04]  /*35c0*/  SHF.R.U32.HI R0, RZ, 0x15, R3 ;  /* 0x00000015ff007819 */ /* 0x000fc80000011603 */
[----:B------:R-:W-:-:S04]  /*35d0*/  LOP3.LUT R0, R0, 0x1, RZ, 0xc0, !PT ;  /* 0x0000000100007812 */ /* 0x000fc800078ec0ff */
[----:B------:R-:W-:-:S04]  /*35e0*/  IADD3 R0, PT, PT, R3, 0x88fffff, R0 ;  /* 0x088fffff03007810 */ /* 0x000fc80007ffe000 */
[----:B------:R-:W-:-:S04]  /*35f0*/  SHF.R.U32.HI R0, RZ, 0x15, R0 ;  /* 0x00000015ff007819 */ /* 0x000fc80000011600 */
[----:B------:R-:W-:-:S07]  /*3600*/  LOP3.LUT R0, R0, 0xff, RZ, 0xc0, !PT ;  /* 0x000000ff00007812 */ /* 0x000fce00078ec0ff */
.L_x_19635:
[----:B------:R-:W-:-:S04]  /*3610*/  SHF.R.U32.HI R3, RZ, 0x18, R3 ;  /* 0x00000018ff037819 */ /* 0x000fc80000011603 */
[----:B------:R-:W-:-:S04]  /*3620*/  LOP3.LUT R0, R0, 0x80, R3, 0xf8, !PT ;  /* 0x0000008000007812 */ /* 0x000fc800078ef803 */
[----:B------:R-:W-:-:S07]  /*3630*/  PRMT R4, R0, 0x7610, R4 ;  /* 0x0000761000047816 */ /* 0x000fce0000000004 */
.L_x_19633:
[----:B------:R-:W-:Y:S05]  /*3640*/  BSYNC.RECONVERGENT B0 ;  /* 0x0000000000007941 */ /* 0x000fea0003800200 */
.L_x_19632:
[----:B------:R0:W-:Y:S01]  /*3650*/  STG.E.U8 desc[UR36][R8.64], R4 ;  /* 0x0000000408007986 */ /* 0x0001e2000c101124 */
[----:B------:R-:W-:Y:S05]  /*3660*/  BRA `(.L_x_19609) ;  /* 0x0000000000b87947 */ /* 0x000fea0003800000 */
.L_x_19625:
[----:B------:R-:W-:-:S09]  /*3670*/  UISETP.NE.AND UP0, UPT, UR4, 0x1c, UPT ;  /* 0x0000001c0400788c */ /* 0x000fd2000bf05270 */
[----:B------:R-:W-:Y:S05]  /*3680*/  BRA.U !UP0, `(.L_x_19636) ;  /* 0x0000000108a47547 */ /* 0x000fea000b800000 */
[----:B------:R-:W-:-:S09]  /*3690*/  UISETP.NE.AND UP0, UPT, UR4, 0x1d, UPT ;  /* 0x0000001d0400788c */ /* 0x000fd2000bf05270 */
[----:B------:R-:W-:Y:S05]  /*36a0*/  BRA.U !UP0, `(.L_x_19637) ;  /* 0x00000001088c7547 */ /* 0x000fea000b800000 */
[----:B------:R-:W-:-:S09]  /*36b0*/  UISETP.NE.AND UP0, UPT, UR4, 0x2c, UPT ;  /* 0x0000002c0400788c */ /* 0x000fd2000bf05270 */
[----:B------:R-:W-:Y:S05]  /*36c0*/  BRA.U !UP0, `(.L_x_19638) ;  /* 0x0000000108447547 */ /* 0x000fea000b800000 */
.L_x_19608:
        /* <DEDUP_REMOVED lines=16> */
.L_x_19639:
[----:B------:R-:W-:Y:S05]  /*37d0*/  BRA `(.L_x_19609) ;  /* 0x00000000005c7947 */ /* 0x000fea0003800000 */
.L_x_19638:
        /* <DEDUP_REMOVED lines=16> */
.L_x_19637:
[----:B------:R-:W-:-:S06]  /*38e0*/  HADD2.F32 R4, -RZ, R3.H0_H0 ;  /* 0x20000003ff047230 */ /* 0x000fcc0000004100 */
[----:B------:R-:W0:Y:S02]  /*38f0*/  F2I.U64.TRUNC R4, R4 ;  /* 0x0000000400047311 */ /* 0x000e24000020d800 */
[----:B0-----:R0:W-:Y:S01]  /*3900*/  STG.E.64 desc[UR36][R8.64], R4 ;  /* 0x0000000408007986 */ /* 0x0011e2000c101b24 */
[----:B------:R-:W-:Y:S05]  /*3910*/  BRA `(.L_x_19609) ;  /* 0x00000000000c7947 */ /* 0x000fea0003800000 */
.L_x_19636:
[----:B------:R-:W-:-:S06]  /*3920*/  HADD2.F32 R3, -RZ, R3.H0_H0 ;  /* 0x20000003ff037230 */ /* 0x000fcc0000004100 */
[----:B------:R-:W0:Y:S02]  /*3930*/  F2I.FTZ.U32.TRUNC.NTZ R3, R3 ;  /* 0x0000000300037305 */ /* 0x000e24000021f000 */
[----:B0-----:R0:W-:Y:S02]  /*3940*/  STG.E desc[UR36][R8.64], R3 ;  /* 0x0000000308007986 */ /* 0x0011e4000c101924 */
.L_x_19609:
[----:B------:R-:W-:-:S07]  /*3950*/  VIADD R17, R17, 0x80 ;  /* 0x0000008011117836 */ /* 0x000fce0000000000 */
.L_x_19557:
[----:B------:R-:W-:Y:S05]  /*3960*/  BSYNC.RECONVERGENT B6 ;  /* 0x0000000000067941 */ /* 0x000fea0003800200 */
.L_x_19556:
        /* <DEDUP_REMOVED lines=10> */
[----:B---3--:R-:W-:Y:S02]  /*3a10*/  IMAD.MOV.U32 R4, RZ, RZ, RZ ;  /* 0x000000ffff047224 */ /* 0x008fe400078e00ff */
[----:B-12---:R-:W-:Y:S01]  /*3a20*/  IMAD.MOV.U32 R5, RZ, RZ, R17 ;  /* 0x000000ffff057224 */ /* 0x006fe200078e0011 */
        /* <DEDUP_REMOVED lines=296> */
.L_x_19642:
        /* <DEDUP_REMOVED lines=17> */
[----:B----4-:R-:W-:Y:S01]  /*4dc0*/  PRMT R3, R0, 0x7610, R3 ;  /* 0x0000761000037816 */ /* 0x010fe20000000003 */
[----:B------:R-:W-:Y:S06]  /*4dd0*/  BRA `(.L_x_19648) ;  /* 0x0000000c00c87947 */ /* 0x000fec0003800000 */
.L_x_19646:
[----:B------:R-:W2:Y:S02]  /*4de0*/  LDG.E.U8 R4, desc[UR36][R4.64] ;  /* 0x0000002404047981 */ /* 0x000ea4000c1e1100 */
[----:B--2---:R-:W-:-:S04]  /*4df0*/  I2FP.F32.U32 R0, R4 ;  /* 0x0000000400007245 */ /* 0x004fc80000201000 */
[----:B------:R-:W-:-:S04]  /*4e00*/  F2FP.F16.F32.PACK_AB R0, RZ, R0 ;  /* 0x00000000ff00723e */ /* 0x000fc800000000ff */
[----:B----4-:R-:W-:Y:S01]  /*4e10*/  PRMT R3, R0, 0x7610, R3 ;  /* 0x0000761000037816 */ /* 0x010fe20000000003 */
[----:B------:R-:W-:Y:S06]  /*4e20*/  BRA `(.L_x_19648) ;  /* 0x0000000c00b47947 */ /* 0x000fec0003800000 */
.L_x_19645:
        /* <DEDUP_REMOVED lines=9> */
[----:B----4-:R-:W-:Y:S01]  /*4ec0*/  PRMT R3, R0, 0x7610, R3 ;  /* 0x0000761000037816 */ /* 0x010fe20000000003 */
[----:B------:R-:W-:Y:S06]  /*4ed0*/  BRA `(.L_x_19648) ;  /* 0x0000000c00887947 */ /* 0x000fec0003800000 */
.L_x_19650:
[----:B------:R-:W2:Y:S02]  /*4ee0*/  LDG.E R4, desc[UR36][R4.64] ;  /* 0x0000002404047981 */ /* 0x000ea4000c1e1900 */
[----:B--2---:R-:W-:-:S04]  /*4ef0*/  I2FP.F32.S32 R0, R4 ;  /* 0x0000000400007245 */ /* 0x004fc80000201400 */
[----:B------:R-:W-:-:S04]  /*4f00*/  F2FP.F16.F32.PACK_AB R0, RZ, R0 ;  /* 0x00000000ff00723e */ /* 0x000fc800000000ff */
[----:B----4-:R-:W-:Y:S01]  /*4f10*/  PRMT R3, R0, 0x7610, R3 ;  /* 0x0000761000037816 */ /* 0x010fe20000000003 */
[----:B------:R-:W-:Y:S06]  /*4f20*/  BRA `(.L_x_19648) ;  /* 0x0000000c00747947 */ /* 0x000fec0003800000 */
.L_x_19649:
[----:B------:R-:W2:Y:S02]  /*4f30*/  LDG.E.U16 R4, desc[UR36][R4.64] ;  /* 0x0000002404047981 */ /* 0x000ea4000c1e1500 */
[----:B--2---:R-:W0:Y:S02]  /*4f40*/  I2F.S16 R0, R4 ;  /* 0x0000000400007306 */ /* 0x004e240000101400 */
[----:B0-----:R-:W-:-:S04]  /*4f50*/  F2FP.F16.F32.PACK_AB R0, RZ, R0 ;  /* 0x00000000ff00723e */ /* 0x001fc800000000ff */
[----:B----4-:R-:W-:Y:S01]  /*4f60*/  PRMT R3, R0, 0x7610, R3 ;  /* 0x0000761000037816 */ /* 0x010fe20000000003 */
[----:B------:R-:W-:Y:S06]  /*4f70*/  BRA `(.L_x_19648) ;  /* 0x0000000c00607947 */ /* 0x000fec0003800000 */
.L_x_19644:
[----:B------:R-:W-:-:S09]  /*4f80*/  UISETP.GT.AND UP0, UPT, UR4, 0x6, UPT ;  /* 0x000000060400788c */ /* 0x000fd2000bf04270 */
[----:B------:R-:W-:Y:S05]  /*4f90*/  BRA.U UP0, `(.L_x_19651) ;  /* 0x0000000100247547 */ /* 0x000fea000b800000 */
[----:B------:R-:W-:-:S09]  /*4fa0*/  UISETP.NE.AND UP0, UPT, UR4, 0x5, UPT ;  /* 0x000000050400788c */ /* 0x000fd2000bf05270 */
[----:B------:R-:W-:Y:S05]  /*4fb0*/  BRA.U !UP0, `(.L_x_19652) ;  /* 0x0000000108147547 */ /* 0x000fea000b800000 */
[----:B------:R-:W-:-:S09]  /*4fc0*/  UISETP.NE.AND UP0, UPT, UR4, 0x6, UPT ;  /* 0x000000060400788c */ /* 0x000fd2000bf05270 */
[----:B------:R-:W-:Y:S05]  /*4fd0*/  BRA.U UP0, `(.L_x_19647) ;  /* 0x0000000900dc7547 */ /* 0x000fea000b800000 */
[----:B------:R-:W4:Y:S02]  /*4fe0*/  LDG.E R4, desc[UR36][R4.64] ;  /* 0x0000002404047981 */ /* 0x000f24000c1e1900 */
[----:B----4-:R-:W-:Y:S01]  /*4ff0*/  F2FP.F16.F32.PACK_AB R3, RZ, R4 ;  /* 0x00000004ff03723e */ /* 0x010fe200000000ff */
[----:B------:R-:W-:Y:S06]  /*5000*/  BRA `(.L_x_19648) ;  /* 0x0000000c003c7947 */ /* 0x000fec0003800000 */
.L_x_19652:
[----:B----4-:R1:W5:Y:S01]  /*5010*/  LDG.E.U16 R3, desc[UR36][R4.64] ;  /* 0x0000002404037981 */ /* 0x010362000c1e1500 */
[----:B------:R-:W-:Y:S05]  /*5020*/  BRA `(.L_x_19648) ;  /* 0x0000000c00347947 */ /* 0x000fea0003800000 */
.L_x_19651:
[----:B------:R-:W-:-:S09]  /*5030*/  UISETP.NE.AND UP0, UPT, UR4, 0x7, UPT ;  /* 0x000000070400788c */ /* 0x000fd2000bf05270 */
[----:B------:R-:W-:Y:S05]  /*5040*/  BRA.U !UP0, `(.L_x_19653) ;  /* 0x0000000108247547 */ /* 0x000fea000b800000 */
[----:B------:R-:W-:-:S09]  /*5050*/  UISETP.NE.AND UP0, UPT, UR4, 0x8, UPT ;  /* 0x000000080400788c */ /* 0x000fd2000bf05270 */
[----:B------:R-:W-:Y:S05]  /*5060*/  BRA.U !UP0, `(.L_x_19654) ;  /* 0x0000000108147547 */ /* 0x000fea000b800000 */
[----:B------:R-:W-:-:S09]  /*5070*/  UISETP.NE.AND UP0, UPT, UR4, 0x9, UPT ;  /* 0x000000090400788c */ /* 0x000fd2000bf05270 */
[----:B------:R-:W-:Y:S05]  /*5080*/  BRA.U UP0, `(.L_x_19647) ;  /* 0x0000000900b07547 */ /* 0x000fea000b800000 */
[----:B------:R-:W4:Y:S02]  /*5090*/  LDG.E R4, desc[UR36][R4.64] ;  /* 0x0000002404047981 */ /* 0x000f24000c1e1900 */
[----:B----4-:R-:W-:Y:S01]  /*50a0*/  F2FP.F16.F32.PACK_AB R3, RZ, R4 ;  /* 0x00000004ff03723e */ /* 0x010fe200000000ff */
[----:B------:R-:W-:Y:S06]  /*50b0*/  BRA `(.L_x_19648) ;  /* 0x0000000c00107947 */ /* 0x000fec0003800000 */
.L_x_19654:
[----:B----4-:R0:W5:Y:S01]  /*50c0*/  LDG.E.U16 R3, desc[UR36][R4.64] ;  /* 0x0000002404037981 */ /* 0x010162000c1e1500 */
[----:B------:R-:W-:Y:S05]  /*50d0*/  BRA `(.L_x_19648) ;  /* 0x0000000c00087947 */ /* 0x000fea0003800000 */
.L_x_19653:
[----:B------:R-:W2:Y:S01]  /*50e0*/  LDG.E.64 R4, desc[UR36][R4.64] ;  /* 0x0000002404047981 */ /* 0x000ea2000c1e1b00 */
[----:B------:R-:W-:Y:S01]  /*50f0*/  UMOV UR4, 0xf0000000 ;  /* 0xf000000000047882 */ /* 0x000fe20000000000 */
[----:B------:R-:W-:Y:S01]  /*5100*/  UMOV UR5, 0x380fffff ;  /* 0x380fffff00057882 */ /* 0x000fe20000000000 */
[----:B--2---:R-:W0:Y:S01]  /*5110*/  F2F.F32.F64 R0, R4 ;  /* 0x0000000400007310 */ /* 0x004e220000301000 */
[----:B------:R-:W-:-:S14]  /*5120*/  DSETP.GEU.AND P0, PT, |R4|, UR4, PT ;  /* 0x0000000404007e2a */ /* 0x000fdc000bf0e200 */
[----:B0-----:R-:W-:-:S05]  /*5130*/  @!P0 FMUL R0, R0, 1.175494350822287508e-38 ;  /* 0x0080000000008820 */ /* 0x001fca0000400000 */
[----:B------:R-:W-:-:S04]  /*5140*/  F2FP.F16.F32.PACK_AB R0, RZ, R0 ;  /* 0x00000000ff00723e */ /* 0x000fc800000000ff */
[----:B----4-:R-:W-:Y:S01]  /*5150*/  PRMT R3, R0, 0x7610, R3 ;  /* 0x0000761000037816 */ /* 0x010fe20000000003 */
[----:B------:R-:W-:Y:S06]  /*5160*/  BRA `(.L_x_19648) ;  /* 0x0000000800e47947 */ /* 0x000fec0003800000 */
.L_x_19643:
        /* <DEDUP_REMOVED lines=12> */
[----:B----4-:R-:W-:Y:S01]  /*5230*/  PRMT R3, R0, 0x7610, R3 ;  /* 0x0000761000037816 */ /* 0x010fe20000000003 */
[----:B------:R-:W-:Y:S06]  /*5240*/  BRA `(.L_x_19648) ;  /* 0x0000000800ac7947 */ /* 0x000fec0003800000 */
.L_x_19657:
        /* <DEDUP_REMOVED lines=9> */
.L_x_19656:
        /* <DEDUP_REMOVED lines=24> */
[----:B------:R-:W-:Y:S01]  /*5460*/  F2FP.F16.F32.PACK_AB R3, RZ, R3 ;  /* 0x00000003ff03723e */ /* 0x000fe200000000ff */
[----:B------:R-:W-:Y:S06]  /*5470*/  BRA `(.L_x_19648) ;  /* 0x0000000800207947 */ /* 0x000fec0003800000 */
.L_x_19659:
[----:B------:R-:W2:Y:S02]  /*5480*/  LDG.E.U8 R4, desc[UR36][R4.64] ;  /* 0x0000002404047981 */ /* 0x000ea4000c1e1100 */
[C---:B--2---:R-:W-:Y:S02]  /*5490*/  IMAD.SHL.U32 R0, R4.reuse, 0x2000000, RZ ;  /* 0x0200000004007824 */ /* 0x044fe400078e00ff */
[----:B------:R-:W-:-:S03]  /*54a0*/  IMAD.SHL.U32 R6, R4, 0x100, RZ ;  /* 0x0000010004067824 */ /* 0x000fc600078e00ff */
        /* <DEDUP_REMOVED lines=12> */
.L_x_19658:
[----:B------:R-:W2:Y:S02]  /*5570*/  LDG.E.U16 R0, desc[UR36][R4.64] ;  /* 0x0000002404007981 */ /* 0x000ea4000c1e1500 */
[----:B--2---:R-:W-:-:S04]  /*5580*/  SHF.L.U32 R0, R0, 0x10, RZ ;  /* 0x0000001000007819 */ /* 0x004fc800000006ff */
[----:B------:R-:W-:-:S04]  /*5590*/  F2FP.F16.F32.PACK_AB R0, RZ, R0 ;  /* 0x00000000ff00723e */ /* 0x000fc800000000ff */
[----:B----4-:R-:W-:Y:S01]  /*55a0*/  PRMT R3, R0, 0x7610, R3 ;  /* 0x0000761000037816 */ /* 0x010fe20000000003 */
[----:B------:R-:W-:Y:S06]  /*55b0*/  BRA `(.L_x_19648) ;  /* 0x0000000400d07947 */ /* 0x000fec0003800000 */
.L_x_19655:
        /* <DEDUP_REMOVED lines=11> */
[----:B----4-:R-:W-:Y:S01]  /*5670*/  PRMT R3, R0, 0x7610, R3 ;  /* 0x0000761000037816 */ /* 0x010fe20000000003 */
[----:B------:R-:W-:Y:S06]  /*5680*/  BRA `(.L_x_19648) ;  /* 0x00000004009c7947 */ /* 0x000fec0003800000 */
.L_x_19662:
        /* <DEDUP_REMOVED lines=21> */
.L_x_19666:
[----:B------:R-:W-:Y:S05]  /*57e0*/  BSYNC.RECONVERGENT B1 ;  /* 0x0000000000017941 */ /* 0x000fea0003800200 */
.L_x_19665:
[----:B------:R-:W-:Y:S01]  /*57f0*/  IMAD.SHL.U32 R0, R0, 0x100000, RZ ;  /* 0x0010000000007824 */ /* 0x000fe200078e00ff */
[----:B------:R-:W-:-:S04]  /*5800*/  LEA R3, R3, 0x3b800000, 0x17 ;  /* 0x3b80000003037811 */ /* 0x000fc800078eb8ff */
[----:B------:R-:W-:-:S07]  /*5810*/  LOP3.LUT R0, R3, R0, R7, 0xfe, !PT ;  /* 0x0000000003007212 */ /* 0x000fce00078efe07 */
.L_x_19664:
[----:B------:R-:W-:Y:S05]  /*5820*/  BSYNC.RECONVERGENT B0 ;  /* 0x0000000000007941 */ /* 0x000fea0003800200 */
.L_x_19663:
[----:B------:R-:W-:-:S04]  /*5830*/  F2FP.F16.F32.PACK_AB R0, RZ, R0 ;  /* 0x00000000ff00723e */ /* 0x000fc800000000ff */
[----:B----4-:R-:W-:Y:S01]  /*5840*/  PRMT R3, R0, 0x7610, R3 ;  /* 0x0000761000037816 */ /* 0x010fe20000000003 */
[----:B------:R-:W-:Y:S06]  /*5850*/  BRA `(.L_x_19648) ;  /* 0x0000000400287947 */ /* 0x000fec0003800000 */
.L_x_19661:
        /* <DEDUP_REMOVED lines=21> */
.L_x_19670:
[----:B------:R-:W-:Y:S05]  /*59b0*/  BSYNC.RECONVERGENT B1 ;  /* 0x0000000000017941 */ /* 0x000fea0003800200 */
.L_x_19669:
[----:B------:R-:W-:Y:S01]  /*59c0*/  IMAD.SHL.U32 R0, R0, 0x200000, RZ ;  /* 0x0020000000007824 */ /* 0x000fe200078e00ff */
[----:B------:R-:W-:-:S04]  /*59d0*/  LEA R3, R3, 0x37800000, 0x17 ;  /* 0x3780000003037811 */ /* 0x000fc800078eb8ff */
[----:B------:R-:W-:-:S07]  /*59e0*/  LOP3.LUT R0, R3, R0, R7, 0xfe, !PT ;  /* 0x0000000003007212 */ /* 0x000fce00078efe07 */
.L_x_19668:
[----:B------:R-:W-:Y:S05]  /*59f0*/  BSYNC.RECONVERGENT B0 ;  /* 0x0000000000007941 */ /* 0x000fea0003800200 */
.L_x_19667:
[----:B------:R-:W-:-:S04]  /*5a00*/  F2FP.F16.F32.PACK_AB R0, RZ, R0 ;  /* 0x00000000ff00723e */ /* 0x000fc800000000ff */
[----:B----4-:R-:W-:Y:S01]  /*5a10*/  PRMT R3, R0, 0x7610, R3 ;  /* 0x0000761000037816 */ /* 0x010fe20000000003 */
[----:B------:R-:W-:Y:S06]  /*5a20*/  BRA `(.L_x_19648) ;  /* 0x0000000000b47947 */ /* 0x000fec0003800000 */
.L_x_19660:
        /* <DEDUP_REMOVED lines=14> */
.L_x_19674:
[----:B------:R-:W-:Y:S05]  /*5b10*/  BSYNC.RECONVERGENT B0 ;  /* 0x0000000000007941 */ /* 0x000fea0003800200 */
.L_x_19673:
[----:B------:R-:W-:-:S04]  /*5b20*/  F2FP.F16.F32.PACK_AB R0, RZ, R0 ;  /* 0x00000000ff00723e */ /* 0x000fc800000000ff */
[----:B----4-:R-:W-:Y:S01]  /*5b30*/  PRMT R3, R0, 0x7610, R3 ;  /* 0x0000761000037816 */ /* 0x010fe20000000003 */
[----:B------:R-:W-:Y:S06]  /*5b40*/  BRA `(.L_x_19648) ;  /* 0x00000000006c7947 */ /* 0x000fec0003800000 */
.L_x_19647:
[----:B------:R-:W-:Y:S01]  /*5b50*/  MOV R14, 0x0 ;  /* 0x00000000000e7802 */ /* 0x000fe20000000f00 */
[----:B------:R-:W0:Y:S01]  /*5b60*/  LDCU.64 UR4, c[0x4][0x178] ;  /* 0x01002f00ff0477ac */ /* 0x000e220008000a00 */
[----:B----4-:R-:W-:Y:S02]  /*5b70*/  HFMA2 R8, -RZ, RZ, 0, 4.64916229248046875e-06 ;  /* 0x0000004eff087431 */ /* 0x010fe400000001ff */
        /* <DEDUP_REMOVED lines=13> */
.L_x_19675:
[----:B------:R-:W-:Y:S01]  /*5c50*/  PRMT R3, RZ, 0x7610, R3 ;  /* 0x00007610ff037816 */ /* 0x000fe20000000003 */
[----:B------:R-:W-:Y:S06]  /*5c60*/  BRA `(.L_x_19648) ;  /* 0x0000000000247947 */ /* 0x000fec0003800000 */
.L_x_19672:
[----:B------:R-:W2:Y:S02]  /*5c70*/  LDG.E.64 R4, desc[UR36][R4.64] ;  /* 0x0000002404047981 */ /* 0x000ea4000c1e1b00 */
[----:B--2---:R-:W0:Y:S02]  /*5c80*/  I2F.U64 R0, R4 ;  /* 0x0000000400007312 */ /* 0x004e240000301000 */
[----:B0-----:R-:W-:-:S04]  /*5c90*/  F2FP.F16.F32.PACK_AB R0, RZ, R0 ;  /* 0x00000000ff00723e */ /* 0x001fc800000000ff */
[----:B----4-:R-:W-:Y:S01]  /*5ca0*/  PRMT R3, R0, 0x7610, R3 ;  /* 0x0000761000037816 */ /* 0x010fe20000000003 */
[----:B------:R-:W-:Y:S06]  /*5cb0*/  BRA `(.L_x_19648) ;  /* 0x0000000000107947 */ /* 0x000fec0003800000 */
.L_x_19671:
[----:B------:R-:W2:Y:S02]  /*5cc0*/  LDG.E R4, desc[UR36][R4.64] ;  /* 0x0000002404047981 */ /* 0x000ea4000c1e1900 */
[----:B--2---:R-:W-:-:S04]  /*5cd0*/  I2FP.F32.U32 R0, R4 ;  /* 0x0000000400007245 */ /* 0x004fc80000201000 */
[----:B------:R-:W-:-:S04]  /*5ce0*/  F2FP.F16.F32.PACK_AB R0, RZ, R0 ;  /* 0x00000000ff00723e */ /* 0x000fc800000000ff */
[----:B----4-:R-:W-:-:S07]  /*5cf0*/  PRMT R3, R0, 0x7610, R3 ;  /* 0x0000761000037816 */ /* 0x010fce0000000003 */
.L_x_19648:
        /* <DEDUP_REMOVED lines=25> */
.L_x_19681:
[----:B------:R-:W-:Y:S01]  /*5e90*/  FSETP.GEU.FTZ.AND P0, PT, R7, -R24, PT ;  /* 0x800000180700720b */ /* 0x000fe20003f1e000 */
[----:B------:R-:W-:-:S12]  /*5ea0*/  FADD.FTZ R4, R4, -1 ;  /* 0xbf80000004047421 */ /* 0x000fd80000010000 */
[----:B------:R-:W-:-:S07]  /*5eb0*/  @!P0 FADD.FTZ R4, R4, -1 ;  /* 0xbf80000004048421 */ /* 0x000fce0000010000 */
.L_x_19680:
[----:B------:R-:W-:Y:S05]  /*5ec0*/  BSYNC.RECONVERGENT B1 ;  /* 0x0000000000017941 */ /* 0x000fea0003800200 */
.L_x_19679:
[----:B------:R-:W-:Y:S01]  /*5ed0*/  FFMA.FTZ R5, -R24, R4, R5 ;  /* 0x0000000418057223 */ /* 0x000fe20000010105 */
[----:B------:R-:W-:Y:S06]  /*5ee0*/  BRA `(.L_x_19677) ;  /* 0x0000000000687947 */ /* 0x000fec0003800000 */
.L_x_19678:
        /* <DEDUP_REMOVED lines=10> */
.L_x_19684:
        /* <DEDUP_REMOVED lines=13> */
.L_x_19683:
[----:B------:R-:W-:Y:S05]  /*6060*/  BSYNC.RECONVERGENT B1 ;  /* 0x0000000000017941 */ /* 0x000fea0003800200 */
.L_x_19682:
[----:B------:R-:W-:-:S04]  /*6070*/  FMUL.FTZ R4, R5, 1.1920928955078125e-07 ;  /* 0x3400000005047820 */ /* 0x000fc80000410000 */
[----:B------:R-:W-:-:S07]  /*6080*/  FMUL.FTZ R5, R9, R4 ;  /* 0x0000000409057220 */ /* 0x000fce0000410000 */
.L_x_19677:
[----:B------:R-:W-:Y:S05]  /*6090*/  BSYNC.RECONVERGENT B0 ;  /* 0x0000000000007941 */ /* 0x000fea0003800200 */
.L_x_19676:
        /* <DEDUP_REMOVED lines=23> */
[----:B------:R-:W-:-:S07]  /*6210*/  @P0 F2FP.F16.F32.PACK_AB R3, RZ, R0 ;  /* 0x00000000ff03023e */ /* 0x000fce00000000ff */
.L_x_19686:
[----:B------:R-:W-:Y:S05]  /*6220*/  BSYNC.RECONVERGENT B0 ;  /* 0x0000000000007941 */ /* 0x000fea0003800200 */
.L_x_19685:
        /* <DEDUP_REMOVED lines=18> */
.L_x_19690:
[----:B------:R-:W-:-:S06]  /*6350*/  HADD2.F32 R5, -RZ, R3.H0_H0 ;  /* 0x20000003ff057230 */ /* 0x000fcc0000004100 */
[----:B------:R-:W0:Y:S02]  /*6360*/  F2I.S64.TRUNC R4, R5 ;  /* 0x0000000500047311 */ /* 0x000e24000020d900 */
[----:B0-----:R0:W-:Y:S01]  /*6370*/  STG.E.U8 desc[UR36][R8.64], R4 ;  /* 0x0000000408007986 */ /* 0x0011e2000c101124 */
[----:B------:R-:W-:Y:S05]  /*6380*/  BRA `(.L_x_19692) ;  /* 0x0000000c006c7947 */ /* 0x000fea0003800000 */
.L_x_19689:
        /* <DEDUP_REMOVED lines=10> */
.L_x_19694:
[----:B------:R-:W-:-:S06]  /*6430*/  HADD2.F32 R3, -RZ, R3.H0_H0 ;  /* 0x20000003ff037230 */ /* 0x000fcc0000004100 */
[----:B------:R-:W0:Y:S02]  /*6440*/  F2I.FTZ.TRUNC.NTZ R3, R3 ;  /* 0x0000000300037305 */ /* 0x000e24000021f100 */
[----:B0-----:R0:W-:Y:S01]  /*6450*/  STG.E desc[UR36][R8.64], R3 ;  /* 0x0000000308007986 */ /* 0x0011e2000c101924 */
[----:B------:R-:W-:Y:S05]  /*6460*/  BRA `(.L_x_19692) ;  /* 0x0000000c00347947 */ /* 0x000fea0003800000 */
.L_x_19693:
[----:B------:R-:W-:-:S06]  /*6470*/  HADD2.F32 R3, -RZ, R3.H0_H0 ;  /* 0x20000003ff037230 */ /* 0x000fcc0000004100 */
[----:B------:R-:W0:Y:S02]  /*6480*/  F2I.FTZ.TRUNC.NTZ R3, R3 ;  /* 0x0000000300037305 */ /* 0x000e24000021f100 */
[----:B0-----:R0:W-:Y:S01]  /*6490*/  STG.E.U16 desc[UR36][R8.64], R3 ;  /* 0x0000000308007986 */ /* 0x0011e2000c101524 */
[----:B------:R-:W-:Y:S05]  /*64a0*/  BRA `(.L_x_19692) ;  /* 0x0000000c00247947 */ /* 0x000fea0003800000 */
.L_x_19688:
        /* <DEDUP_REMOVED lines=9> */
.L_x_19696:
[----:B------:R0:W-:Y:S01]  /*6540*/  STG.E.U16 desc[UR36][R8.64], R3 ;  /* 0x0000000308007986 */ /* 0x0001e2000c101524 */
[----:B------:R-:W-:Y:S05]  /*6550*/  BRA `(.L_x_19692) ;  /* 0x0000000800f87947 */ /* 0x000fea0003800000 */
.L_x_19695:
        /* <DEDUP_REMOVED lines=10> */
.L_x_19698:
[----:B------:R-:W-:-:S05]  /*6600*/  HADD2.F32 R0, -RZ, R3.H0_H0 ;  /* 0x20000003ff007230 */ /* 0x000fca0000004100 */
[----:B------:R-:W-:-:S04]  /*6610*/  F2FP.F16.F32.PACK_AB R0, RZ, R0 ;  /* 0x00000000ff00723e */ /* 0x000fc800000000ff */
[----:B------:R-:W-:-:S05]  /*6620*/  PRMT R0, R0, 0x5410, RZ ;  /* 0x0000541000007816 */ /* 0x000fca00000000ff */
[----:B------:R0:W-:Y:S01]  /*6630*/  STG.E desc[UR36][R8.64], R0 ;  /* 0x0000000008007986 */ /* 0x0001e2000c101924 */
[----:B------:R-:W-:Y:S05]  /*6640*/  BRA `(.L_x_19692) ;  /* 0x0000000800bc7947 */ /* 0x000fea0003800000 */
.L_x_19697:
[----:B------:R-:W-:-:S05]  /*6650*/  HADD2.F32 R4, -RZ, R3.H0_H0 ;  /* 0x20000003ff047230 */ /* 0x000fca0000004100 */
[----:B------:R-:W-:-:S06]  /*6660*/  FMUL.FTZ R4, R4, 1 ;  /* 0x3f80000004047820 */ /* 0x000fcc0000410000 */
[----:B------:R-:W0:Y:S02]  /*6670*/  F2F.F64.F32 R4, R4 ;  /* 0x0000000400047310 */ /* 0x000e240000201800 */
[----:B0-----:R0:W-:Y:S01]  /*6680*/  STG.E.64 desc[UR36][R8.64], R4 ;  /* 0x0000000408007986 */ /* 0x0011e2000c101b24 */
[----:B------:R-:W-:Y:S05]  /*6690*/  BRA `(.L_x_19692) ;  /* 0x0000000800a87947 */ /* 0x000fea0003800000 */
.L_x_19687:
        /* <DEDUP_REMOVED lines=14> */
.L_x_19702:
        /* <DEDUP_REMOVED lines=17> */
.L_x_19705:
[----:B------:R-:W-:-:S04]  /*6890*/  SHF.R.U32.HI R3, RZ, 0x18, R5 ;  /* 0x00000018ff037819 */ /* 0x000fc80000011605 */
[----:B------:R-:W-:-:S04]  /*68a0*/  LOP3.LUT R0, R0, 0x80, R3, 0xf8, !PT ;  /* 0x0000008000007812 */ /* 0x000fc800078ef803 */
[----:B------:R-:W-:-:S07]  /*68b0*/  PRMT R4, R0, 0x7610, R4 ;  /* 0x0000761000047816 */ /* 0x000fce0000000004 */
.L_x_19704:
[----:B------:R-:W-:Y:S05]  /*68c0*/  BSYNC.RECONVERGENT B0 ;  /* 0x0000000000007941 */ /* 0x000fea0003800200 */
.L_x_19703:
[----:B------:R0:W-:Y:S01]  /*68d0*/  STG.E.U8 desc[UR36][R8.64], R4 ;  /* 0x0000000408007986 */ /* 0x0001e2000c101124 */
[----:B------:R-:W-:Y:S05]  /*68e0*/  BRA `(.L_x_19692) ;  /* 0x0000000800147947 */ /* 0x000fea0003800000 */
.L_x_19701:
        /* <DEDUP_REMOVED lines=17> */
.L_x_19708:
[----:B------:R-:W-:-:S04]  /*6a00*/  SHF.R.U32.HI R3, RZ, 0x18, R5 ;  /* 0x00000018ff037819 */ /* 0x000fc80000011605 */
[----:B------:R-:W-:-:S04]  /*6a10*/  LOP3.LUT R0, R0, 0x80, R3, 0xf8, !PT ;  /* 0x0000008000007812 */ /* 0x000fc800078ef803 */
[----:B------:R-:W-:-:S07]  /*6a20*/  PRMT R4, R0, 0x7610, R4 ;  /* 0x0000761000047816 */ /* 0x000fce0000000004 */
.L_x_19707:
[----:B------:R-:W-:Y:S05]  /*6a30*/  BSYNC.RECONVERGENT B0 ;  /* 0x0000000000007941 */ /* 0x000fea0003800200 */
.L_x_19706:
[----:B------:R0:W-:Y:S01]  /*6a40*/  STG.E.U8 desc[UR36][R8.64], R4 ;  /* 0x0000000408007986 */ /* 0x0001e2000c101124 */
[----:B------:R-:W-:Y:S05]  /*6a50*/  BRA `(.L_x_19692) ;  /* 0x0000000400b87947 */ /* 0x000fea0003800000 */
.L_x_19700:
        /* <DEDUP_REMOVED lines=22> */
.L_x_19710:
[----:B------:R-:W-:-:S06]  /*6bc0*/  HADD2.F32 R4, -RZ, R3.H0_H0 ;  /* 0x20000003ff047230 */ /* 0x000fcc0000004100 */
[----:B------:R-:W0:Y:S02]  /*6bd0*/  F2I.U64.TRUNC R4, R4 ;  /* 0x0000000400047311 */ /* 0x000e24000020d800 */
[----:B0-----:R0:W-:Y:S01]  /*6be0*/  STG.E.64 desc[UR36][R8.64], R4 ;  /* 0x0000000408007986 */ /* 0x0011e2000c101b24 */
[----:B------:R-:W-:Y:S05]  /*6bf0*/  BRA `(.L_x_19692) ;  /* 0x0000000400507947 */ /* 0x000fea0003800000 */
.L_x_19709:
[----:B------:R-:W-:-:S06]  /*6c00*/  HADD2.F32 R3, -RZ, R3.H0_H0 ;  /* 0x20000003ff037230 */ /* 0x000fcc0000004100 */
[----:B------:R-:W0:Y:S02]  /*6c10*/  F2I.FTZ.U32.TRUNC.NTZ R3, R3 ;  /* 0x0000000300037305 */ /* 0x000e24000021f000 */
[----:B0-----:R0:W-:Y:S01]  /*6c20*/  STG.E desc[UR36][R8.64], R3 ;  /* 0x0000000308007986 */ /* 0x0011e2000c101924 */
[----:B------:R-:W-:Y:S05]  /*6c30*/  BRA `(.L_x_19692) ;  /* 0x0000000400407947 */ /* 0x000fea0003800000 */
.L_x_19699:
        /* <DEDUP_REMOVED lines=11> */
.L_x_19712:
[----:B------:R-:W-:Y:S01]  /*6cf0*/  HADD2.F32 R3, -RZ, R3.H0_H0 ;  /* 0x20000003ff037230 */ /* 0x000fe20000004100 */
[----:B------:R-:W-:-:S04]  /*6d00*/  CS2R R6, SRZ ;  /* 0x0000000000067805 */ /* 0x000fc8000001ff00 */
[----:B------:R-:W-:-:S04]  /*6d10*/  FMUL.FTZ R3, R3, 1 ;  /* 0x3f80000003037820 */ /* 0x000fc80000410000 */
[----:B------:R-:W0:Y:S02]  /*6d20*/  F2F.F64.F32 R4, R3 ;  /* 0x0000000300047310 */ /* 0x000e240000201800 */
[----:B0-----:R4:W-:Y:S01]  /*6d30*/  STG.E.128 desc[UR36][R8.64], R4 ;  /* 0x0000000408007986 */ /* 0x0019e2000c101d24 */
[----:B------:R-:W-:Y:S05]  /*6d40*/  BRA `(.L_x_19692) ;  /* 0x0000000000fc7947 */ /* 0x000fea0003800000 */
.L_x_19711:
[----:B------:R-:W-:-:S09]  /*6d50*/  UISETP.NE.AND UP0, UPT, UR4, 0xf, UPT ;  /* 0x0000000f0400788c */ /* 0x000fd2000bf05270 */
[----:B------:R-:W-:Y:S05]  /*6d60*/  BRA.U !UP0, `(.L_x_19713) ;  /* 0x0000000108e87547 */ /* 0x000fea000b800000 */
[----:B------:R-:W-:-:S09]  /*6d70*/  UISETP.NE.AND UP0, UPT, UR4, 0x17, UPT ;  /* 0x000000170400788c */ /* 0x000fd2000bf05270 */
[----:B------:R-:W-:Y:S05]  /*6d80*/  BRA.U !UP0, `(.L_x_19714) ;  /* 0x0000000108907547 */ /* 0x000fea000b800000 */
[----:B------:R-:W-:-:S09]  /*6d90*/  UISETP.NE.AND UP0, UPT, UR4, 0x18, UPT ;  /* 0x000000180400788c */ /* 0x000fd2000bf05270 */
[----:B------:R-:W-:Y:S05]  /*6da0*/  BRA.U !UP0, `(.L_x_19715) ;  /* 0x0000000108447547 */ /* 0x000fea000b800000 */
.L_x_19691:
        /* <DEDUP_REMOVED lines=16> */
.L_x_19716:
[----:B------:R-:W-:Y:S05]  /*6eb0*/  BRA `(.L_x_19692) ;  /* 0x0000000000a07947 */ /* 0x000fea0003800000 */
.L_x_19715:
        /* <DEDUP_REMOVED lines=13> */
.L_x_19718:
[----:B------:R-:W-:Y:S05]  /*6f90*/  BSYNC.RECONVERGENT B0 ;  /* 0x0000000000007941 */ /* 0x000fea0003800200 */
.L_x_19717:
[----:B------:R-:W-:-:S05]  /*6fa0*/  LOP3.LUT R3, R0, 0x80, R3, 0xf8, !PT ;  /* 0x0000008000037812 */ /* 0x000fca00078ef803 */
[----:B------:R2:W-:Y:S01]  /*6fb0*/  STG.E.U8 desc[UR36][R8.64], R3 ;  /* 0x0000000308007986 */ /* 0x0005e2000c101124 */
[----:B------:R-:W-:Y:S05]  /*6fc0*/  BRA `(.L_x_19692) ;  /* 0x00000000005c7947 */ /* 0x000fea0003800000 */
.L_x_19714:
        /* <DEDUP_REMOVED lines=12> */
.L_x_19720:
[----:B------:R-:W-:Y:S01]  /*7090*/  IMAD.MOV.U32 R0, RZ, RZ, 0x7f ;  /* 0x0000007fff007424 */ /* 0x000fe200078e00ff */
[----:B------:R-:W-:-:S04]  /*70a0*/  ISETP.GT.U32.AND P0, PT, R4, 0x7f800000, PT ;  /* 0x7f8000000400780c */ /* 0x000fc80003f04070 */
[----:B------:R-:W-:-:S09]  /*70b0*/  SEL R0, R0, 0x7c, P0 ;  /* 0x0000007c00007807 */ /* 0x000fd20000000000 */
.L_x_19721:
[----:B------:R-:W-:Y:S05]  /*70c0*/  BSYNC.RECONVERGENT B0 ;  /* 0x0000000000007941 */ /* 0x000fea0003800200 */
.L_x_19719:
[----:B------:R-:W-:-:S04]  /*70d0*/  SHF.R.U32.HI R3, RZ, 0x18, R3 ;  /* 0x00000018ff037819 */ /* 0x000fc80000011603 */
[----:B------:R-:W-:-:S05]  /*70e0*/  LOP3.LUT R3, R0, 0x80, R3, 0xf8, !PT ;  /* 0x0000008000037812 */ /* 0x000fca00078ef803 */
[----:B------:R1:W-:Y:S01]  /*70f0*/  STG.E.U8 desc[UR36][R8.64], R3 ;  /* 0x0000000308007986 */ /* 0x0003e2000c101124 */
[----:B------:R-:W-:Y:S05]  /*7100*/  BRA `(.L_x_19692) ;  /* 0x00000000000c7947 */ /* 0x000fea0003800000 */
.L_x_19713:
[----:B------:R-:W-:-:S05]  /*7110*/  HADD2.F32 R0, -RZ, R3.H0_H0 ;  /* 0x20000003ff007230 */ /* 0x000fca0000004100 */
[----:B------:R-:W-:-:S05]  /*7120*/  F2FP.BF16.F32.PACK_AB R0, RZ, R0 ;  /* 0x00000000ff00723e */ /* 0x000fca00000010ff */
[----:B------:R0:W-:Y:S02]  /*7130*/  STG.E.U16 desc[UR36][R8.64], R0 ;  /* 0x0000000008007986 */ /* 0x0001e4000c101524 */
.L_x_19692:
[----:B------:R-:W-:-:S07]  /*7140*/  IADD3 R17, PT, PT, R17, 0x80, RZ ;  /* 0x0000008011117810 */ /* 0x000fce0007ffe0ff */
.L_x_19641:
[----:B------:R-:W-:Y:S05]  /*7150*/  BSYNC.RECONVERGENT B6 ;  /* 0x0000000000067941 */ /* 0x000fea0003800200 */
.L_x_19640:
        /* <DEDUP_REMOVED lines=10> */
[----:B-1234-:R-:W-:Y:S01]  /*7200*/  MOV R5, R17 ;  /* 0x0000001100057202 */ /* 0x01efe20000000f00 */
        /* <DEDUP_REMOVED lines=297> */
.L_x_19724:
        /* <DEDUP_REMOVED lines=19> */
.L_x_19728:
[----:B------:R-:W2:Y:S02]  /*85d0*/  LDG.E.U8 R4, desc[UR36][R4.64] ;  /* 0x0000002404047981 */ /* 0x000ea4000c1e1100 */
[----:B--2---:R-:W-:-:S04]  /*85e0*/  I2FP.F32.U32 R0, R4 ;  /* 0x0000000400007245 */ /* 0x004fc80000201000 */
[----:B------:R-:W-:-:S04]  /*85f0*/  F2FP.F16.F32.PACK_AB R0, RZ, R0 ;  /* 0x00000000ff00723e */ /* 0x000fc800000000ff */
[----:B------:R-:W-:Y:S01]  /*8600*/  PRMT R3, R0, 0x7610, R3 ;  /* 0x0000761000037816 */ /* 0x000fe20000000003 */
[----:B------:R-:W-:Y:S06]  /*8610*/  BRA `(.L_x_19730) ;  /* 0x0000000c00b47947 */ /* 0x000fec0003800000 */
.L_x_19727:
        /* <DEDUP_REMOVED lines=11> */
.L_x_19732:
[----:B------:R-:W2:Y:S02]  /*86d0*/  LDG.E R4, desc[UR36][R4.64] ;  /* 0x0000002404047981 */ /* 0x000ea4000c1e1900 */
[----:B--2---:R-:W-:-:S04]  /*86e0*/  I2FP.F32.S32 R0, R4 ;  /* 0x0000000400007245 */ /* 0x004fc80000201400 */
[----:B------:R-:W-:-:S04]  /*86f0*/  F2FP.F16.F32.PACK_AB R0, RZ, R0 ;  /* 0x00000000ff00723e */ /* 0x000fc800000000ff */
[----:B------:R-:W-:Y:S01]  /*8700*/  PRMT R3, R0, 0x7610, R3 ;  /* 0x0000761000037816 */ /* 0x000fe20000000003 */
[----:B------:R-:W-:Y:S06]  /*8710*/  BRA `(.L_x_19730) ;  /* 0x0000000c00747947 */ /* 0x000fec0003800000 */
.L_x_19731:
[----:B------:R-:W2:Y:S02]  /*8720*/  LDG.E.U16 R4, desc[UR36][R4.64] ;  /* 0x0000002404047981 */ /* 0x000ea4000c1e1500 */
[----:B--2---:R-:W0:Y:S02]  /*8730*/  I2F.S16 R0, R4 ;  /* 0x0000000400007306 */ /* 0x004e240000101400 */
[----:B0-----:R-:W-:-:S04]  /*8740*/  F2FP.F16.F32.PACK_AB R0, RZ, R0 ;  /* 0x00000000ff00723e */ /* 0x001fc800000000ff */
[----:B------:R-:W-:Y:S01]  /*8750*/  PRMT R3, R0, 0x7610, R3 ;  /* 0x0000761000037816 */ /* 0x000fe20000000003 */
[----:B------:R-:W-:Y:S06]  /*8760*/  BRA `(.L_x_19730) ;  /* 0x0000000c00607947 */ /* 0x000fec0003800000 */
.L_x_19726:
        /* <DEDUP_REMOVED lines=9> */
.L_x_19734:
[----:B------:R1:W5:Y:S01]  /*8800*/  LDG.E.U16 R3, desc[UR36][R4.64] ;  /* 0x0000002404037981 */ /* 0x000362000c1e1500 */
[----:B------:R-:W-:Y:S05]  /*8810*/  BRA `(.L_x_19730) ;  /* 0x0000000c00347947 */ /* 0x000fea0003800000 */
.L_x_19733:
        /* <DEDUP_REMOVED lines=9> */
.L_x_19736:
[----:B------:R0:W5:Y:S01]  /*88b0*/  LDG.E.U16 R3, desc[UR36][R4.64] ;  /* 0x0000002404037981 */ /* 0x000162000c1e1500 */
[----:B------:R-:W-:Y:S05]  /*88c0*/  BRA `(.L_x_19730) ;  /* 0x0000000c00087947 */ /* 0x000fea0003800000 */
.L_x_19735:
        /* <DEDUP_REMOVED lines=9> */
.L_x_19725:
        /* <DEDUP_REMOVED lines=14> */
.L_x_19739:
        /* <DEDUP_REMOVED lines=9> */
.L_x_19738:
        /* <DEDUP_REMOVED lines=26> */
.L_x_19741:
        /* <DEDUP_REMOVED lines=11> */
[----:B------:R-:W-:-:S04]  /*8d20*/  LOP3.LUT R0, R0, 0x80000000, R3, 0xf8, !PT ;  /* 0x8000000000007812 */ /* 0x000fc800078ef803 */
[----:B------:R-:W-:-:S04]  /*8d30*/  F2FP.F16.F32.PACK_AB R0, RZ, R0 ;  /* 0x00000000ff00723e */ /* 0x000fc800000000ff */
[----:B------:R-:W-:Y:S01]  /*8d40*/  PRMT R3, R0, 0x7610, R3 ;  /* 0x0000761000037816 */ /* 0x000fe20000000003 */
[----:B------:R-:W-:Y:S06]  /*8d50*/  BRA `(.L_x_19730) ;  /* 0x0000000400e47947 */ /* 0x000fec0003800000 */
.L_x_19740:
[----:B------:R-:W2:Y:S02]  /*8d60*/  LDG.E.U16 R0, desc[UR36][R4.64] ;  /* 0x0000002404007981 */ /* 0x000ea4000c1e1500 */
[----:B--2---:R-:W-:-:S05]  /*8d70*/  IMAD.U32 R0, R0, 0x10000, RZ ;  /* 0x0001000000007824 */ /* 0x004fca00078e00ff */
[----:B------:R-:W-:-:S04]  /*8d80*/  F2FP.F16.F32.PACK_AB R0, RZ, R0 ;  /* 0x00000000ff00723e */ /* 0x000fc800000000ff */
[----:B------:R-:W-:Y:S01]  /*8d90*/  PRMT R3, R0, 0x7610, R3 ;  /* 0x0000761000037816 */ /* 0x000fe20000000003 */
[----:B------:R-:W-:Y:S06]  /*8da0*/  BRA `(.L_x_19730) ;  /* 0x0000000400d07947 */ /* 0x000fec0003800000 */
.L_x_19737:
        /* <DEDUP_REMOVED lines=13> */
.L_x_19744:
        /* <DEDUP_REMOVED lines=21> */
.L_x_19748:
[----:B------:R-:W-:Y:S05]  /*8fd0*/  BSYNC.RECONVERGENT B1 ;  /* 0x0000000000017941 */ /* 0x000fea0003800200 */
.L_x_19747:
[----:B------:R-:W-:Y:S01]  /*8fe0*/  IMAD.SHL.U32 R0, R0, 0x100000, RZ ;  /* 0x0010000000007824 */ /* 0x000fe200078e00ff */
[----:B------:R-:W-:-:S04]  /*8ff0*/  LEA R3, R3, 0x3b800000, 0x17 ;  /* 0x3b80000003037811 */ /* 0x000fc800078eb8ff */
[----:B------:R-:W-:-:S07]  /*9000*/  LOP3.LUT R0, R3, R0, R7, 0xfe, !PT ;  /* 0x0000000003007212 */ /* 0x000fce00078efe07 */
.L_x_19746:
[----:B------:R-:W-:Y:S05]  /*9010*/  BSYNC.RECONVERGENT B0 ;  /* 0x0000000000007941 */ /* 0x000fea0003800200 */
.L_x_19745:
[----:B------:R-:W-:-:S04]  /*9020*/  F2FP.F16.F32.PACK_AB R0, RZ, R0 ;  /* 0x00000000ff00723e */ /* 0x000fc800000000ff */
[----:B------:R-:W-:Y:S01]  /*9030*/  PRMT R3, R0, 0x7610, R3 ;  /* 0x0000761000037816 */ /* 0x000fe20000000003 */
[----:B------:R-:W-:Y:S06]  /*9040*/  BRA `(.L_x_19730) ;  /* 0x0000000400287947 */ /* 0x000fec0003800000 */
.L_x_19743:
        /* <DEDUP_REMOVED lines=21> */
.L_x_19752:
[----:B------:R-:W-:Y:S05]  /*91a0*/  BSYNC.RECONVERGENT B1 ;  /* 0x0000000000017941 */ /* 0x000fea0003800200 */
.L_x_19751:
[----:B------:R-:W-:Y:S01]  /*91b0*/  IMAD.SHL.U32 R0, R0, 0x200000, RZ ;  /* 0x0020000000007824 */ /* 0x000fe200078e00ff */
[----:B------:R-:W-:-:S04]  /*91c0*/  LEA R3, R3, 0x37800000, 0x17 ;  /* 0x3780000003037811 */ /* 0x000fc800078eb8ff */
[----:B------:R-:W-:-:S07]  /*91d0*/  LOP3.LUT R0, R3, R0, R7, 0xfe, !PT ;  /* 0x0000000003007212 */ /* 0x000fce00078efe07 */
.L_x_19750:
[----:B------:R-:W-:Y:S05]  /*91e0*/  BSYNC.RECONVERGENT B0 ;  /* 0x0000000000007941 */ /* 0x000fea0003800200 */
.L_x_19749:
[----:B------:R-:W-:-:S04]  /*91f0*/  F2FP.F16.F32.PACK_AB R0, RZ, R0 ;  /* 0x00000000ff00723e */ /* 0x000fc800000000ff */
[----:B------:R-:W-:Y:S01]  /*9200*/  PRMT R3, R0, 0x7610, R3 ;  /* 0x0000761000037816 */ /* 0x000fe20000000003 */
[----:B------:R-:W-:Y:S06]  /*9210*/  BRA `(.L_x_19730) ;  /* 0x0000000000b47947 */ /* 0x000fec0003800000 */
.L_x_19742:
        /* <DEDUP_REMOVED lines=14> */
.L_x_19756:
[----:B------:R-:W-:Y:S05]  /*9300*/  BSYNC.RECONVERGENT B0 ;  /* 0x0000000000007941 */ /* 0x000fea0003800200 */
.L_x_19755:
[----:B------:R-:W-:-:S04]  /*9310*/  F2FP.F16.F32.PACK_AB R0, RZ, R0 ;  /* 0x00000000ff00723e */ /* 0x000fc800000000ff */
[----:B------:R-:W-:Y:S01]  /*9320*/  PRMT R3, R0, 0x7610, R3 ;  /* 0x0000761000037816 */ /* 0x000fe20000000003 */
[----:B------:R-:W-:Y:S06]  /*9330*/  BRA `(.L_x_19730) ;  /* 0x00000000006c7947 */ /* 0x000fec0003800000 */
.L_x_19729:
        /* <DEDUP_REMOVED lines=16> */
.L_x_19757:
[----:B------:R-:W-:Y:S01]  /*9440*/  PRMT R3, RZ, 0x7610, R3 ;  /* 0x00007610ff037816 */ /* 0x000fe20000000003 */
[----:B------:R-:W-:Y:S06]  /*9450*/  BRA `(.L_x_19730) ;  /* 0x0000000000247947 */ /* 0x000fec0003800000 */
.L_x_19754:
[----:B------:R-:W2:Y:S02]  /*9460*/  LDG.E.64 R4, desc[UR36][R4.64] ;  /* 0x0000002404047981 */ /* 0x000ea4000c1e1b00 */
[----:B--2---:R-:W0:Y:S02]  /*9470*/  I2F.U64 R0, R4 ;  /* 0x0000000400007312 */ /* 0x004e240000301000 */
[----:B0-----:R-:W-:-:S04]  /*9480*/  F2FP.F16.F32.PACK_AB R0, RZ, R0 ;  /* 0x00000000ff00723e */ /* 0x001fc800000000ff */
[----:B------:R-:W-:Y:S01]  /*9490*/  PRMT R3, R0, 0x7610, R3 ;  /* 0x0000761000037816 */ /* 0x000fe20000000003 */
[----:B------:R-:W-:Y:S06]  /*94a0*/  BRA `(.L_x_19730) ;  /* 0x0000000000107947 */ /* 0x000fec0003800000 */
.L_x_19753:
[----:B------:R-:W2:Y:S02]  /*94b0*/  LDG.E R4, desc[UR36][R4.64] ;  /* 0x0000002404047981 */ /* 0x000ea4000c1e1900 */
[----:B--2---:R-:W-:-:S04]  /*94c0*/  I2FP.F32.U32 R0, R4 ;  /* 0x0000000400007245 */ /* 0x004fc80000201000 */
[----:B------:R-:W-:-:S04]  /*94d0*/  F2FP.F16.F32.PACK_AB R0, RZ, R0 ;  /* 0x00000000ff00723e */ /* 0x000fc800000000ff */
[----:B------:R-:W-:-:S07]  /*94e0*/  PRMT R3, R0, 0x7610, R3 ;  /* 0x0000761000037816 */ /* 0x000fce0000000003 */
.L_x_19730:
        /* <DEDUP_REMOVED lines=25> */
.L_x_19763:
[----:B------:R-:W-:Y:S01]  /*9680*/  FSETP.GEU.FTZ.AND P0, PT, R7, -R24, PT ;  /* 0x800000180700720b */ /* 0x000fe20003f1e000 */
[----:B------:R-:W-:-:S12]  /*9690*/  FADD.FTZ R4, R4, -1 ;  /* 0xbf80000004047421 */ /* 0x000fd80000010000 */
[----:B------:R-:W-:-:S07]  /*96a0*/  @!P0 FADD.FTZ R4, R4, -1 ;  /* 0xbf80000004048421 */ /* 0x000fce0000010000 */
.L_x_19762:
[----:B------:R-:W-:Y:S05]  /*96b0*/  BSYNC.RECONVERGENT B1 ;  /* 0x0000000000017941 */ /* 0x000fea0003800200 */
.L_x_19761:
[----:B------:R-:W-:Y:S01]  /*96c0*/  FFMA.FTZ R5, -R24, R4, R5 ;  /* 0x0000000418057223 */ /* 0x000fe20000010105 */
[----:B------:R-:W-:Y:S06]  /*96d0*/  BRA `(.L_x_19759) ;  /* 0x0000000000687947 */ /* 0x000fec0003800000 */
.L_x_19760:
        /* <DEDUP_REMOVED lines=10> */
.L_x_19766:
        /* <DEDUP_REMOVED lines=13> */
.L_x_19765:
[----:B------:R-:W-:Y:S05]  /*9850*/  BSYNC.RECONVERGENT B1 ;  /* 0x0000000000017941 */ /* 0x000fea0003800200 */
.L_x_19764:
[----:B------:R-:W-:-:S04]  /*9860*/  FMUL.FTZ R4, R5, 1.1920928955078125e-07 ;  /* 0x3400000005047820 */ /* 0x000fc80000410000 */
[----:B------:R-:W-:-:S07]  /*9870*/  FMUL.FTZ R5, R9, R4 ;  /* 0x0000000409057220 */ /* 0x000fce0000410000 */
.L_x_19759:
[----:B------:R-:W-:Y:S05]  /*9880*/  BSYNC.RECONVERGENT B0 ;  /* 0x0000000000007941 */ /* 0x000fea0003800200 */
.L_x_19758:
        /* <DEDUP_REMOVED lines=24> */
.L_x_19768:
[----:B------:R-:W-:Y:S05]  /*9a10*/  BSYNC.RECONVERGENT B0 ;  /* 0x0000000000007941 */ /* 0x000fea0003800200 */
.L_x_19767:
        /* <DEDUP_REMOVED lines=18> */
.L_x_19772:
[----:B------:R-:W-:-:S06]  /*9b40*/  HADD2.F32 R5, -RZ, R3.H0_H0 ;  /* 0x20000003ff057230 */ /* 0x000fcc0000004100 */
[----:B------:R-:W0:Y:S02]  /*9b50*/  F2I.S64.TRUNC R4, R5 ;  /* 0x0000000500047311 */ /* 0x000e24000020d900 */
[----:B0-----:R0:W-:Y:S01]  /*9b60*/  STG.E.U8 desc[UR36][R8.64], R4 ;  /* 0x0000000408007986 */ /* 0x0011e2000c101124 */
[----:B------:R-:W-:Y:S05]  /*9b70*/  BRA `(.L_x_19774) ;  /* 0x0000000c006c7947 */ /* 0x000fea0003800000 */
.L_x_19771:
        /* <DEDUP_REMOVED lines=10> */
.L_x_19776:
[----:B------:R-:W-:-:S06]  /*9c20*/  HADD2.F32 R3, -RZ, R3.H0_H0 ;  /* 0x20000003ff037230 */ /* 0x000fcc0000004100 */
[----:B------:R-:W0:Y:S02]  /*9c30*/  F2I.FTZ.TRUNC.NTZ R3, R3 ;  /* 0x0000000300037305 */ /* 0x000e24000021f100 */
[----:B0-----:R2:W-:Y:S01]  /*9c40*/  STG.E desc[UR36][R8.64], R3 ;  /* 0x0000000308007986 */ /* 0x0015e2000c101924 */
[----:B------:R-:W-:Y:S05]  /*9c50*/  BRA `(.L_x_19774) ;  /* 0x0000000c00347947 */ /* 0x000fea0003800000 */
.L_x_19775:
[----:B------:R-:W-:-:S06]  /*9c60*/  HADD2.F32 R3, -RZ, R3.H0_H0 ;  /* 0x20000003ff037230 */ /* 0x000fcc0000004100 */
[----:B------:R-:W0:Y:S02]  /*9c70*/  F2I.FTZ.TRUNC.NTZ R3, R3 ;  /* 0x0000000300037305 */ /* 0x000e24000021f100 */
[----:B0-----:R4:W-:Y:S01]  /*9c80*/  STG.E.U16 desc[UR36][R8.64], R3 ;  /* 0x0000000308007986 */ /* 0x0019e2000c101524 */
[----:B------:R-:W-:Y:S05]  /*9c90*/  BRA `(.L_x_19774) ;  /* 0x0000000c00247947 */ /* 0x000fea0003800000 */
.L_x_19770:
        /* <DEDUP_REMOVED lines=9> */
.L_x_19778:
[----:B------:R0:W-:Y:S01]  /*9d30*/  STG.E.U16 desc[UR36][R8.64], R3 ;  /* 0x0000000308007986 */ /* 0x0001e2000c101524 */
[----:B------:R-:W-:Y:S05]  /*9d40*/  BRA `(.L_x_19774) ;  /* 0x0000000800f87947 */ /* 0x000fea0003800000 */
.L_x_19777:
        /* <DEDUP_REMOVED lines=10> */
.L_x_19780:
[----:B------:R-:W-:-:S05]  /*9df0*/  HADD2.F32 R0, -RZ, R3.H0_H0 ;  /* 0x20000003ff007230 */ /* 0x000fca0000004100 */
[----:B------:R-:W-:-:S04]  /*9e00*/  F2FP.F16.F32.PACK_AB R0, RZ, R0 ;  /* 0x00000000ff00723e */ /* 0x000fc800000000ff */
[----:B------:R-:W-:-:S05]  /*9e10*/  PRMT R0, R0, 0x5410, RZ ;  /* 0x0000541000007816 */ /* 0x000fca00000000ff */
[----:B------:R0:W-:Y:S01]  /*9e20*/  STG.E desc[UR36][R8.64], R0 ;  /* 0x0000000008007986 */ /* 0x0001e2000c101924 */
[----:B------:R-:W-:Y:S05]  /*9e30*/  BRA `(.L_x_19774) ;  /* 0x0000000800bc7947 */ /* 0x000fea0003800000 */
.L_x_19779:
[----:B------:R-:W-:-:S05]  /*9e40*/  HADD2.F32 R4, -RZ, R3.H0_H0 ;  /* 0x20000003ff047230 */ /* 0x000fca0000004100 */
[----:B------:R-:W-:-:S06]  /*9e50*/  FMUL.FTZ R4, R4, 1 ;  /* 0x3f80000004047820 */ /* 0x000fcc0000410000 */
[----:B------:R-:W0:Y:S02]  /*9e60*/  F2F.F64.F32 R4, R4 ;  /* 0x0000000400047310 */ /* 0x000e240000201800 */
[----:B0-----:R0:W-:Y:S01]  /*9e70*/  STG.E.64 desc[UR36][R8.64], R4 ;  /* 0x0000000408007986 */ /* 0x0011e2000c101b24 */
[----:B------:R-:W-:Y:S05]  /*9e80*/  BRA `(.L_x_19774) ;  /* 0x0000000800a87947 */ /* 0x000fea0003800000 */
.L_x_19769:
        /* <DEDUP_REMOVED lines=14> */
.L_x_19784:
        /* <DEDUP_REMOVED lines=17> */
.L_x_19787:
[----:B------:R-:W-:-:S04]  /*a080*/  SHF.R.U32.HI R3, RZ, 0x18, R5 ;  /* 0x00000018ff037819 */ /* 0x000fc80000011605 */
[----:B------:R-:W-:-:S04]  /*a090*/  LOP3.LUT R0, R0, 0x80, R3, 0xf8, !PT ;  /* 0x0000008000007812 */ /* 0x000fc800078ef803 */
[----:B------:R-:W-:-:S07]  /*a0a0*/  PRMT R4, R0, 0x7610, R4 ;  /* 0x0000761000047816 */ /* 0x000fce0000000004 */
.L_x_19786:
[----:B------:R-:W-:Y:S05]  /*a0b0*/  BSYNC.RECONVERGENT B0 ;  /* 0x0000000000007941 */ /* 0x000fea0003800200 */
.L_x_19785:
[----:B------:R0:W-:Y:S01]  /*a0c0*/  STG.E.U8 desc[UR36][R8.64], R4 ;  /* 0x0000000408007986 */ /* 0x0001e2000c101124 */
[----:B------:R-:W-:Y:S05]  /*a0d0*/  BRA `(.L_x_19774) ;  /* 0x0000000800147947 */ /* 0x000fea0003800000 */
.L_x_19783:
        /* <DEDUP_REMOVED lines=17> */
.L_x_19790:
[----:B------:R-:W-:-:S04]  /*a1f0*/  SHF.R.U32.HI R3, RZ, 0x18, R5 ;  /* 0x00000018ff037819 */ /* 0x000fc80000011605 */
[----:B------:R-:W-:-:S04]  /*a200*/  LOP3.LUT R0, R0, 0x80, R3, 0xf8, !PT ;  /* 0x0000008000007812 */ /* 0x000fc800078ef803 */
[----:B------:R-:W-:-:S07]  /*a210*/  PRMT R4, R0, 0x7610, R4 ;  /* 0x0000761000047816 */ /* 0x000fce0000000004 */
.L_x_19789:
[----:B------:R-:W-:Y:S05]  /*a220*/  BSYNC.RECONVERGENT B0 ;  /* 0x0000000000007941 */ /* 0x000fea0003800200 */
.L_x_19788:
[----:B------:R0:W-:Y:S01]  /*a230*/  STG.E.U8 desc[UR36][R8.64], R4 ;  /* 0x0000000408007986 */ /* 0x0001e2000c101124 */
[----:B------:R-:W-:Y:S05]  /*a240*/  BRA `(.L_x_19774) ;  /* 0x0000000400b87947 */ /* 0x000fea0003800000 */
.L_x_19782:
        /* <DEDUP_REMOVED lines=22> */
.L_x_19792:
[----:B------:R-:W-:-:S06]  /*a3b0*/  HADD2.F32 R4, -RZ, R3.H0_H0 ;  /* 0x20000003ff047230 */ /* 0x000fcc0000004100 */
[----:B------:R-:W0:Y:S02]  /*a3c0*/  F2I.U64.TRUNC R4, R4 ;  /* 0x0000000400047311 */ /* 0x000e24000020d800 */
[----:B0-----:R0:W-:Y:S01]  /*a3d0*/  STG.E.64 desc[UR36][R8.64], R4 ;  /* 0x0000000408007986 */ /* 0x0011e2000c101b24 */
[----:B------:R-:W-:Y:S05]  /*a3e0*/  BRA `(.L_x_19774) ;  /* 0x0000000400507947 */ /* 0x000fea0003800000 */
.L_x_19791:
[----:B------:R-:W-:-:S06]  /*a3f0*/  HADD2.F32 R3, -RZ, R3.H0_H0 ;  /* 0x20000003ff037230 */ /* 0x000fcc0000004100 */
[----:B------:R-:W0:Y:S02]  /*a400*/  F2I.FTZ.U32.TRUNC.NTZ R3, R3 ;  /* 0x0000000300037305 */ /* 0x000e24000021f000 */
[----:B0-----:R0:W-:Y:S01]  /*a410*/  STG.E desc[UR36][R8.64], R3 ;  /* 0x0000000308007986 */ /* 0x0011e2000c101924 */
[----:B------:R-:W-:Y:S05]  /*a420*/  BRA `(.L_x_19774) ;  /* 0x0000000400407947 */ /* 0x000fea0003800000 */
.L_x_19781:
        /* <DEDUP_REMOVED lines=11> */
.L_x_19794:
[----:B------:R-:W-:Y:S01]  /*a4e0*/  HADD2.F32 R3, -RZ, R3.H0_H0 ;  /* 0x20000003ff037230 */ /* 0x000fe20000004100 */
[----:B------:R-:W-:-:S04]  /*a4f0*/  CS2R R6, SRZ ;  /* 0x0000000000067805 */ /* 0x000fc8000001ff00 */
[----:B------:R-:W-:-:S04]  /*a500*/  FMUL.FTZ R3, R3, 1 ;  /* 0x3f80000003037820 */ /* 0x000fc80000410000 */
[----:B------:R-:W0:Y:S02]  /*a510*/  F2F.F64.F32 R4, R3 ;  /* 0x0000000300047310 */ /* 0x000e240000201800 */
[----:B0-----:R0:W-:Y:S01]  /*a520*/  STG.E.128 desc[UR36][R8.64], R4 ;  /* 0x0000000408007986 */ /* 0x0011e2000c101d24 */
[----:B------:R-:W-:Y:S05]  /*a530*/  BRA `(.L_x_19774) ;  /* 0x0000000000fc7947 */ /* 0x000fea0003800000 */
.L_x_19793:
[----:B------:R-:W-:-:S09]  /*a540*/  UISETP.NE.AND UP0, UPT, UR4, 0xf, UPT ;  /* 0x0000000f0400788c */ /* 0x000fd2000bf05270 */
[----:B------:R-:W-:Y:S05]  /*a550*/  BRA.U !UP0, `(.L_x_19795) ;  /* 0x0000000108e87547 */ /* 0x000fea000b800000 */
[----:B------:R-:W-:-:S09]  /*a560*/  UISETP.NE.AND UP0, UPT, UR4, 0x17, UPT ;  /* 0x000000170400788c */ /* 0x000fd2000bf05270 */
[----:B------:R-:W-:Y:S05]  /*a570*/  BRA.U !UP0, `(.L_x_19796) ;  /* 0x0000000108907547 */ /* 0x000fea000b800000 */
[----:B------:R-:W-:-:S09]  /*a580*/  UISETP.NE.AND UP0, UPT, UR4, 0x18, UPT ;  /* 0x000000180400788c */ /* 0x000fd2000bf05270 */
[----:B------:R-:W-:Y:S05]  /*a590*/  BRA.U !UP0, `(.L_x_19797) ;  /* 0x0000000108447547 */ /* 0x000fea000b800000 */
.L_x_19773:
        /* <DEDUP_REMOVED lines=16> */
.L_x_19798:
[----:B------:R-:W-:Y:S05]  /*a6a0*/  BRA `(.L_x_19774) ;  /* 0x0000000000a07947 */ /* 0x000fea0003800000 */
.L_x_19797:
        /* <DEDUP_REMOVED lines=13> */
.L_x_19800:
[----:B------:R-:W-:Y:S05]  /*a780*/  BSYNC.RECONVERGENT B0 ;  /* 0x0000000000007941 */ /* 0x000fea0003800200 */
.L_x_19799:
[----:B------:R-:W-:-:S05]  /*a790*/  LOP3.LUT R3, R0, 0x80, R3, 0xf8, !PT ;  /* 0x0000008000037812 */ /* 0x000fca00078ef803 */
[----:B------:R0:W-:Y:S01]  /*a7a0*/  STG.E.U8 desc[UR36][R8.64], R3 ;  /* 0x0000000308007986 */ /* 0x0001e2000c101124 */
[----:B------:R-:W-:Y:S05]  /*a7b0*/  BRA `(.L_x_19774) ;  /* 0x00000000005c7947 */ /* 0x000fea0003800000 */
.L_x_19796:
        /* <DEDUP_REMOVED lines=12> */
.L_x_19802:
[----:B------:R-:W-:Y:S02]  /*a880*/  ISETP.GT.U32.AND P0, PT, R4, 0x7f800000, PT ;  /* 0x7f8000000400780c */ /* 0x000fe40003f04070 */
[----:B------:R-:W-:-:S04]  /*a890*/  MOV R0, 0x7f ;  /* 0x0000007f00007802 */ /* 0x000fc80000000f00 */
[----:B------:R-:W-:-:S07]  /*a8a0*/  SEL R0, R0, 0x7c, P0 ;  /* 0x0000007c00007807 */ /* 0x000fce0000000000 */
.L_x_19803:
[----:B------:R-:W-:Y:S05]  /*a8b0*/  BSYNC.RECONVERGENT B0 ;  /* 0x0000000000007941 */ /* 0x000fea0003800200 */
.L_x_19801:
[----:B------:R-:W-:-:S04]  /*a8c0*/  SHF.R.U32.HI R3, RZ, 0x18, R3 ;  /* 0x00000018ff037819 */ /* 0x000fc80000011603 */
[----:B------:R-:W-:-:S05]  /*a8d0*/  LOP3.LUT R3, R0, 0x80, R3, 0xf8, !PT ;  /* 0x0000008000037812 */ /* 0x000fca00078ef803 */
[----:B------:R0:W-:Y:S01]  /*a8e0*/  STG.E.U8 desc[UR36][R8.64], R3 ;  /* 0x0000000308007986 */ /* 0x0001e2000c101124 */
[----:B------:R-:W-:Y:S05]  /*a8f0*/  BRA `(.L_x_19774) ;  /* 0x00000000000c7947 */ /* 0x000fea0003800000 */
.L_x_19795:
[----:B------:R-:W-:-:S05]  /*a900*/  HADD2.F32 R0, -RZ, R3.H0_H0 ;  /* 0x20000003ff007230 */ /* 0x000fca0000004100 */
[----:B------:R-:W-:-:S05]  /*a910*/  F2FP.BF16.F32.PACK_AB R0, RZ, R0 ;  /* 0x00000000ff00723e */ /* 0x000fca00000010ff */
[----:B------:R0:W-:Y:S02]  /*a920*/  STG.E.U16 desc[UR36][R8.64], R0 ;  /* 0x0000000008007986 */ /* 0x0001e4000c101524 */
.L_x_19774:
[----:B------:R-:W-:-:S07]  /*a930*/  VIADD R17, R17, 0x80 ;  /* 0x0000008011117836 */ /* 0x000fce0000000000 */
.L_x_19723:
[----:B------:R-:W-:Y:S05]  /*a940*/  BSYNC.RECONVERGENT B6 ;  /* 0x0000000000067941 */ /* 0x000fea0003800200 */
.L_x_19722:
        /* <DEDUP_REMOVED lines=9> */
[----:B---34-:R-:W-:Y:S02]  /*a9e0*/  IMAD.MOV.U32 R4, RZ, RZ, RZ ;  /* 0x000000ffff047224 */ /* 0x018fe400078e00ff */
        /* <DEDUP_REMOVED lines=297> */
.L_x_19804:
[----:B------:R-:W0:Y:S01]  /*bc80*/  LDCU.128 UR8, c[0x0][0x580] ;  /* 0x0000b000ff0877ac */ /* 0x000e220008000c00 */
[----:B------:R-:W-:-:S04]  /*bc90*/  UPRMT UR4, UR42, 0x9910, URZ ;  /* 0x000099102a047896 */ /* 0x000fc800080000ff */
[----:B------:R-:W-:Y:S01]  /*bca0*/  UISETP.GT.AND UP0, UPT, UR4, 0x9, UPT ;  /* 0x000000090400788c */ /* 0x000fe2000bf04270 */
[----:B0-----:R-:W-:Y:S02]  /*bcb0*/  IADD3 R26, P0, PT, R26, UR8, RZ ;  /* 0x000000081a1a7c10 */ /* 0x001fe4000ff1e0ff */
[----:B---34-:R-:W-:-:S03]  /*bcc0*/  IADD3 R4, P1, PT, R0, UR10, RZ ;  /* 0x0000000a00047c10 */ /* 0x018fc6000ff3e0ff */
[----:B------:R-:W-:Y:S02]  /*bcd0*/  IMAD.X R27, RZ, RZ, UR9, P0 ;  /* 0x00000009ff1b7e24 */ /* 0x000fe400080e06ff */
[----:B-12---:R-:W-:Y:S01]  /*bce0*/  IMAD.X R5, RZ, RZ, UR11, P1 ;  /* 0x0000000bff057e24 */ /* 0x006fe200088e06ff */
        /* <DEDUP_REMOVED lines=14> */
.L_x_19808:
[----:B------:R-:W2:Y:S02]  /*bdd0*/  LDG.E.U8 R4, desc[UR36][R4.64] ;  /* 0x0000002404047981 */ /* 0x000ea4000c1e1100 */
[----:B--2---:R-:W-:-:S04]  /*bde0*/  I2FP.F32.U32 R0, R4 ;  /* 0x0000000400007245 */ /* 0x004fc80000201000 */
[----:B------:R-:W-:-:S04]  /*bdf0*/  F2FP.F16.F32.PACK_AB R0, RZ, R0 ;  /* 0x00000000ff00723e */ /* 0x000fc800000000ff */
[----:B------:R-:W-:Y:S01]  /*be00*/  PRMT R3, R0, 0x7610, R3 ;  /* 0x0000761000037816 */ /* 0x000fe20000000003 */
[----:B------:R-:W-:Y:S06]  /*be10*/  BRA `(.L_x_19810) ;  /* 0x0000000c00b47947 */ /* 0x000fec0003800000 */
.L_x_19807:
        /* <DEDUP_REMOVED lines=11> */
.L_x_19812:
[----:B------:R-:W2:Y:S02]  /*bed0*/  LDG.E R4, desc[UR36][R4.64] ;  /* 0x0000002404047981 */ /* 0x000ea4000c1e1900 */
[----:B--2---:R-:W-:-:S04]  /*bee0*/  I2FP.F32.S32 R0, R4 ;  /* 0x0000000400007245 */ /* 0x004fc80000201400 */
[----:B------:R-:W-:-:S04]  /*bef0*/  F2FP.F16.F32.PACK_AB R0, RZ, R0 ;  /* 0x00000000ff00723e */ /* 0x000fc800000000ff */
[----:B------:R-:W-:Y:S01]  /*bf00*/  PRMT R3, R0, 0x7610, R3 ;  /* 0x0000761000037816 */ /* 0x000fe20000000003 */
[----:B------:R-:W-:Y:S06]  /*bf10*/  BRA `(.L_x_19810) ;  /* 0x0000000c00747947 */ /* 0x000fec0003800000 */
.L_x_19811:
[----:B------:R-:W2:Y:S02]  /*bf20*/  LDG.E.U16 R4, desc[UR36][R4.64] ;  /* 0x0000002404047981 */ /* 0x000ea4000c1e1500 */
[----:B--2---:R-:W0:Y:S02]  /*bf30*/  I2F.S16 R0, R4 ;  /* 0x0000000400007306 */ /* 0x004e240000101400 */
[----:B0-----:R-:W-:-:S04]  /*bf40*/  F2FP.F16.F32.PACK_AB R0, RZ, R0 ;  /* 0x00000000ff00723e */ /* 0x001fc800000000ff */
[----:B------:R-:W-:Y:S01]  /*bf50*/  PRMT R3, R0, 0x7610, R3 ;  /* 0x0000761000037816 */ /* 0x000fe20000000003 */
[----:B------:R-:W-:Y:S06]  /*bf60*/  BRA `(.L_x_19810) ;  /* 0x0000000c00607947 */ /* 0x000fec0003800000 */
.L_x_19806:
        /* <DEDUP_REMOVED lines=9> */
.L_x_19814:
[----:B------:R0:W5:Y:S01]  /*c000*/  LDG.E.U16 R3, desc[UR36][R4.64] ;  /* 0x0000002404037981 */ /* 0x000162000c1e1500 */
[----:B------:R-:W-:Y:S05]  /*c010*/  BRA `(.L_x_19810) ;  /* 0x0000000c00347947 */ /* 0x000fea0003800000 */
.L_x_19813:
        /* <DEDUP_REMOVED lines=9> */
.L_x_19816:
[----:B------:R1:W5:Y:S01]  /*c0b0*/  LDG.E.U16 R3, desc[UR36][R4.64] ;  /* 0x0000002404037981 */ /* 0x000362000c1e1500 */
[----:B------:R-:W-:Y:S05]  /*c0c0*/  BRA `(.L_x_19810) ;  /* 0x0000000c00087947 */ /* 0x000fea0003800000 */
.L_x_19815:
        /* <DEDUP_REMOVED lines=9> */
.L_x_19805:
        /* <DEDUP_REMOVED lines=14> */
.L_x_19819:
        /* <DEDUP_REMOVED lines=9> */
.L_x_19818:
        /* <DEDUP_REMOVED lines=26> */
.L_x_19821:
        /* <DEDUP_REMOVED lines=15> */
.L_x_19820:
[----:B------:R-:W2:Y:S02]  /*c560*/  LDG.E.U16 R0, desc[UR36][R4.64] ;  /* 0x0000002404007981 */ /* 0x000ea4000c1e1500 */
[----:B--2---:R-:W-:-:S05]  /*c570*/  IMAD.U32 R0, R0, 0x10000, RZ ;  /* 0x0001000000007824 */ /* 0x004fca00078e00ff */
[----:B------:R-:W-:-:S04]  /*c580*/  F2FP.F16.F32.PACK_AB R0, RZ, R0 ;  /* 0x00000000ff00723e */ /* 0x000fc800000000ff */
[----:B------:R-:W-:Y:S01]  /*c590*/  PRMT R3, R0, 0x7610, R3 ;  /* 0x0000761000037816 */ /* 0x000fe20000000003 */
[----:B------:R-:W-:Y:S06]  /*c5a0*/  BRA `(.L_x_19810) ;  /* 0x0000000400d07947 */ /* 0x000fec0003800000 */
.L_x_19817:
        /* <DEDUP_REMOVED lines=13> */
.L_x_19824:
        /* <DEDUP_REMOVED lines=21> */
.L_x_19828:
[----:B------:R-:W-:Y:S05]  /*c7d0*/  BSYNC.RECONVERGENT B1 ;  /* 0x0000000000017941 */ /* 0x000fea0003800200 */
.L_x_19827:
[----:B------:R-:W-:Y:S02]  /*c7e0*/  SHF.L.U32 R0, R0, 0x14, RZ ;  /* 0x0000001400007819 */ /* 0x000fe400000006ff */
[----:B------:R-:W-:-:S04]  /*c7f0*/  LEA R3, R3, 0x3b800000, 0x17 ;  /* 0x3b80000003037811 */ /* 0x000fc800078eb8ff */
[----:B------:R-:W-:-:S07]  /*c800*/  LOP3.LUT R0, R3, R0, R7, 0xfe, !PT ;  /* 0x0000000003007212 */ /* 0x000fce00078efe07 */
.L_x_19826:
[----:B------:R-:W-:Y:S05]  /*c810*/  BSYNC.RECONVERGENT B0 ;  /* 0x0000000000007941 */ /* 0x000fea0003800200 */
.L_x_19825:
[----:B------:R-:W-:-:S04]  /*c820*/  F2FP.F16.F32.PACK_AB R0, RZ, R0 ;  /* 0x00000000ff00723e */ /* 0x000fc800000000ff */
[----:B------:R-:W-:Y:S01]  /*c830*/  PRMT R3, R0, 0x7610, R3 ;  /* 0x0000761000037816 */ /* 0x000fe20000000003 */
[----:B------:R-:W-:Y:S06]  /*c840*/  BRA `(.L_x_19810) ;  /* 0x0000000400287947 */ /* 0x000fec0003800000 */
.L_x_19823:
        /* <DEDUP_REMOVED lines=21> */
.L_x_19832:
[----:B------:R-:W-:Y:S05]  /*c9a0*/  BSYNC.RECONVERGENT B1 ;  /* 0x0000000000017941 */ /* 0x000fea0003800200 */
.L_x_19831:
[----:B------:R-:W-:Y:S01]  /*c9b0*/  IMAD.SHL.U32 R0, R0, 0x200000, RZ ;  /* 0x0020000000007824 */ /* 0x000fe200078e00ff */
[----:B------:R-:W-:-:S04]  /*c9c0*/  LEA R3, R3, 0x37800000, 0x17 ;  /* 0x3780000003037811 */ /* 0x000fc800078eb8ff */
[----:B------:R-:W-:-:S07]  /*c9d0*/  LOP3.LUT R0, R3, R0, R7, 0xfe, !PT ;  /* 0x0000000003007212 */ /* 0x000fce00078efe07 */
.L_x_19830:
[----:B------:R-:W-:Y:S05]  /*c9e0*/  BSYNC.RECONVERGENT B0 ;  /* 0x0000000000007941 */ /* 0x000fea0003800200 */
.L_x_19829:
[----:B------:R-:W-:-:S04]  /*c9f0*/  F2FP.F16.F32.PACK_AB R0, RZ, R0 ;  /* 0x00000000ff00723e */ /* 0x000fc800000000ff */
[----:B------:R-:W-:Y:S01]  /*ca00*/  PRMT R3, R0, 0x7610, R3 ;  /* 0x0000761000037816 */ /* 0x000fe20000000003 */
[----:B------:R-:W-:Y:S06]  /*ca10*/  BRA `(.L_x_19810) ;  /* 0x0000000000b47947 */ /* 0x000fec0003800000 */
.L_x_19822:
        /* <DEDUP_REMOVED lines=14> */
.L_x_19836:
[----:B------:R-:W-:Y:S05]  /*cb00*/  BSYNC.RECONVERGENT B0 ;  /* 0x0000000000007941 */ /* 0x000fea0003800200 */
.L_x_19835:
[----:B------:R-:W-:-:S04]  /*cb10*/  F2FP.F16.F32.PACK_AB R0, RZ, R0 ;  /* 0x00000000ff00723e */ /* 0x000fc800000000ff */
[----:B------:R-:W-:Y:S01]  /*cb20*/  PRMT R3, R0, 0x7610, R3 ;  /* 0x0000761000037816 */ /* 0x000fe20000000003 */
[----:B------:R-:W-:Y:S06]  /*cb30*/  BRA `(.L_x_19810) ;  /* 0x00000000006c7947 */ /* 0x000fec0003800000 */
.L_x_19809:
        /* <DEDUP_REMOVED lines=16> */
.L_x_19837:
[----:B------:R-:W-:Y:S01]  /*cc40*/  PRMT R3, RZ, 0x7610, R3 ;  /* 0x00007610ff037816 */ /* 0x000fe20000000003 */
[----:B------:R-:W-:Y:S06]  /*cc50*/  BRA `(.L_x_19810) ;  /* 0x0000000000247947 */ /* 0x000fec0003800000 */
.L_x_19834:
[----:B------:R-:W2:Y:S02]  /*cc60*/  LDG.E.64 R4, desc[UR36][R4.64] ;  /* 0x0000002404047981 */ /* 0x000ea4000c1e1b00 */
[----:B--2---:R-:W0:Y:S02]  /*cc70*/  I2F.U64 R0, R4 ;  /* 0x0000000400007312 */ /* 0x004e240000301000 */
[----:B0-----:R-:W-:-:S04]  /*cc80*/  F2FP.F16.F32.PACK_AB R0, RZ, R0 ;  /* 0x00000000ff00723e */ /* 0x001fc800000000ff */
[----:B------:R-:W-:Y:S01]  /*cc90*/  PRMT R3, R0, 0x7610, R3 ;  /* 0x0000761000037816 */ /* 0x000fe20000000003 */
[----:B------:R-:W-:Y:S06]  /*cca0*/  BRA `(.L_x_19810) ;  /* 0x0000000000107947 */ /* 0x000fec0003800000 */
.L_x_19833:
[----:B------:R-:W2:Y:S02]  /*ccb0*/  LDG.E R4, desc[UR36][R4.64] ;  /* 0x0000002404047981 */ /* 0x000ea4000c1e1900 */
[----:B--2---:R-:W-:-:S04]  /*ccc0*/  I2FP.F32.U32 R0, R4 ;  /* 0x0000000400007245 */ /* 0x004fc80000201000 */
[----:B------:R-:W-:-:S04]  /*ccd0*/  F2FP.F16.F32.PACK_AB R0, RZ, R0 ;  /* 0x00000000ff00723e */ /* 0x000fc800000000ff */
[----:B------:R-:W-:-:S07]  /*cce0*/  PRMT R3, R0, 0x7610, R3 ;  /* 0x0000761000037816 */ /* 0x000fce0000000003 */
.L_x_19810:
        /* <DEDUP_REMOVED lines=25> */
.L_x_19843:
[----:B------:R-:W-:Y:S01]  /*ce80*/  FSETP.GEU.FTZ.AND P0, PT, R7, -R24, PT ;  /* 0x800000180700720b */ /* 0x000fe20003f1e000 */
[----:B------:R-:W-:-:S12]  /*ce90*/  FADD.FTZ R2, R2, -1 ;  /* 0xbf80000002027421 */ /* 0x000fd80000010000 */
[----:B------:R-:W-:-:S07]  /*cea0*/  @!P0 FADD.FTZ R2, R2, -1 ;  /* 0xbf80000002028421 */ /* 0x000fce0000010000 */
.L_x_19842:
[----:B------:R-:W-:Y:S05]  /*ceb0*/  BSYNC.RECONVERGENT B1 ;  /* 0x0000000000017941 */ /* 0x000fea0003800200 */
.L_x_19841:
[----:B------:R-:W-:Y:S01]  /*cec0*/  FFMA.FTZ R5, -R24, R2, R5 ;  /* 0x0000000218057223 */ /* 0x000fe20000010105 */
[----:B------:R-:W-:Y:S06]  /*ced0*/  BRA `(.L_x_19839) ;  /* 0x0000000000687947 */ /* 0x000fec0003800000 */
.L_x_19840:
        /* <DEDUP_REMOVED lines=10> */
.L_x_19846:
        /* <DEDUP_REMOVED lines=13> */
.L_x_19845:
[----:B------:R-:W-:Y:S05]  /*d050*/  BSYNC.RECONVERGENT B1 ;  /* 0x0000000000017941 */ /* 0x000fea0003800200 */
.L_x_19844:
[----:B------:R-:W-:-:S04]  /*d060*/  FMUL.FTZ R2, R5, 1.1920928955078125e-07 ;  /* 0x3400000005027820 */ /* 0x000fc80000410000 */
[----:B------:R-:W-:-:S07]  /*d070*/  FMUL.FTZ R5, R19, R2 ;  /* 0x0000000213057220 */ /* 0x000fce0000410000 */
.L_x_19839:
[----:B------:R-:W-:Y:S05]  /*d080*/  BSYNC.RECONVERGENT B0 ;  /* 0x0000000000007941 */ /* 0x000fea0003800200 */
.L_x_19838:
        /* <DEDUP_REMOVED lines=24> */
.L_x_19848:
[----:B------:R-:W-:Y:S05]  /*d210*/  BSYNC.RECONVERGENT B0 ;  /* 0x0000000000007941 */ /* 0x000fea0003800200 */
.L_x_19847:
        /* <DEDUP_REMOVED lines=13> */
[----:B0-----:R-:W-:Y:S01]  /*d2f0*/  STG.E.U8 desc[UR36][R26.64], R3 ;  /* 0x000000031a007986 */ /* 0x001fe2000c101124 */
[----:B------:R-:W-:Y:S05]  /*d300*/  EXIT ;  /* 0x000000000000794d */ /* 0x000fea0003800000 */
.L_x_19852:
[----:B------:R-:W-:-:S06]  /*d310*/  HADD2.F32 R3, -RZ, R3.H0_H0 ;  /* 0x20000003ff037230 */ /* 0x000fcc0000004100 */
[----:B------:R-:W0:Y:S02]  /*d320*/  F2I.S64.TRUNC R2, R3 ;  /* 0x0000000300027311 */ /* 0x000e24000020d900 */
[----:B0-----:R-:W-:Y:S01]  /*d330*/  STG.E.U8 desc[UR36][R26.64], R2 ;  /* 0x000000021a007986 */ /* 0x001fe2000c101124 */
[----:B------:R-:W-:Y:S05]  /*d340*/  EXIT ;  /* 0x000000000000794d */ /* 0x000fea0003800000 */
.L_x_19851:
        /* <DEDUP_REMOVED lines=8> */
[----:B0-----:R-:W-:Y:S01]  /*d3d0*/  STG.E.64 desc[UR36][R26.64], R2 ;  /* 0x000000021a007986 */ /* 0x001fe2000c101b24 */
[----:B------:R-:W-:Y:S05]  /*d3e0*/  EXIT ;  /* 0x000000000000794d */ /* 0x000fea0003800000 */
.L_x_19855:
[----:B------:R-:W-:-:S06]  /*d3f0*/  HADD2.F32 R3, -RZ, R3.H0_H0 ;  /* 0x20000003ff037230 */ /* 0x000fcc0000004100 */
[----:B------:R-:W0:Y:S02]  /*d400*/  F2I.FTZ.TRUNC.NTZ R3, R3 ;  /* 0x0000000300037305 */ /* 0x000e24000021f100 */
[----:B0-----:R-:W-:Y:S01]  /*d410*/  STG.E desc[UR36][R26.64], R3 ;  /* 0x000000031a007986 */ /* 0x001fe2000c101924 */
[----:B------:R-:W-:Y:S05]  /*d420*/  EXIT ;  /* 0x000000000000794d */ /* 0x000fea0003800000 */
.L_x_19854:
[----:B------:R-:W-:-:S06]  /*d430*/  HADD2.F32 R3, -RZ, R3.H0_H0 ;  /* 0x20000003ff037230 */ /* 0x000fcc0000004100 */
[----:B------:R-:W0:Y:S02]  /*d440*/  F2I.FTZ.TRUNC.NTZ R3, R3 ;  /* 0x0000000300037305 */ /* 0x000e24000021f100 */
[----:B0-----:R-:W-:Y:S01]  /*d450*/  STG.E.U16 desc[UR36][R26.64], R3 ;  /* 0x000000031a007986 */ /* 0x001fe2000c101524 */
[----:B------:R-:W-:Y:S05]  /*d460*/  EXIT ;  /* 0x000000000000794d */ /* 0x000fea0003800000 */
.L_x_19850:
        /* <DEDUP_REMOVED lines=9> */
.L_x_19857:
[----:B------:R-:W-:Y:S01]  /*d500*/  STG.E.U16 desc[UR36][R26.64], R3 ;  /* 0x000000031a007986 */ /* 0x000fe2000c101524 */
[----:B------:R-:W-:Y:S05]  /*d510*/  EXIT ;  /* 0x000000000000794d */ /* 0x000fea0003800000 */
.L_x_19856:
        /* <DEDUP_REMOVED lines=10> */
.L_x_19859:
[----:B------:R-:W-:-:S05]  /*d5c0*/  HADD2.F32 R0, -RZ, R3.H0_H0 ;  /* 0x20000003ff007230 */ /* 0x000fca0000004100 */
[----:B------:R-:W-:-:S04]  /*d5d0*/  F2FP.F16.F32.PACK_AB R0, RZ, R0 ;  /* 0x00000000ff00723e */ /* 0x000fc800000000ff */
[----:B------:R-:W-:-:S05]  /*d5e0*/  PRMT R0, R0, 0x5410, RZ ;  /* 0x0000541000007816 */ /* 0x000fca00000000ff */
[----:B------:R-:W-:Y:S01]  /*d5f0*/  STG.E desc[UR36][R26.64], R0 ;  /* 0x000000001a007986 */ /* 0x000fe2000c101924 */
[----:B------:R-:W-:Y:S05]  /*d600*/  EXIT ;  /* 0x000000000000794d */ /* 0x000fea0003800000 */
.L_x_19858:
[----:B------:R-:W-:-:S05]  /*d610*/  HADD2.F32 R2, -RZ, R3.H0_H0 ;  /* 0x20000003ff027230 */ /* 0x000fca0000004100 */
[----:B------:R-:W-:-:S06]  /*d620*/  FMUL.FTZ R2, R2, 1 ;  /* 0x3f80000002027820 */ /* 0x000fcc0000410000 */
[----:B------:R-:W0:Y:S02]  /*d630*/  F2F.F64.F32 R2, R2 ;  /* 0x0000000200027310 */ /* 0x000e240000201800 */
[----:B0-----:R-:W-:Y:S01]  /*d640*/  STG.E.64 desc[UR36][R26.64], R2 ;  /* 0x000000021a007986 */ /* 0x001fe2000c101b24 */
[----:B------:R-:W-:Y:S05]  /*d650*/  EXIT ;  /* 0x000000000000794d */ /* 0x000fea0003800000 */
.L_x_19849:
        /* <DEDUP_REMOVED lines=12> */
[----:B0-----:R-:W-:Y:S01]  /*d720*/  STG.E.U16 desc[UR36][R26.64], R3 ;  /* 0x000000031a007986 */ /* 0x001fe2000c101524 */
[----:B------:R-:W-:Y:S05]  /*d730*/  EXIT ;  /* 0x000000000000794d */ /* 0x000fea0003800000 */
.L_x_19863:
        /* <DEDUP_REMOVED lines=17> */
.L_x_19866:
[----:B------:R-:W-:-:S04]  /*d850*/  SHF.R.U32.HI R3, RZ, 0x18, R3 ;  /* 0x00000018ff037819 */ /* 0x000fc80000011603 */
[----:B------:R-:W-:-:S04]  /*d860*/  LOP3.LUT R0, R0, 0x80, R3, 0xf8, !PT ;  /* 0x0000008000007812 */ /* 0x000fc800078ef803 */
[----:B------:R-:W-:-:S07]  /*d870*/  PRMT R13, R0, 0x7610, R13 ;  /* 0x00007610000d7816 */ /* 0x000fce000000000d */
.L_x_19865:
[----:B------:R-:W-:Y:S05]  /*d880*/  BSYNC.RECONVERGENT B0 ;  /* 0x0000000000007941 */ /* 0x000fea0003800200 */
.L_x_19864:
[----:B------:R-:W-:Y:S01]  /*d890*/  STG.E.U8 desc[UR36][R26.64], R13 ;  /* 0x0000000d1a007986 */ /* 0x000fe2000c101124 */
[----:B------:R-:W-:Y:S05]  /*d8a0*/  EXIT ;  /* 0x000000000000794d */ /* 0x000fea0003800000 */
.L_x_19862:
        /* <DEDUP_REMOVED lines=17> */
.L_x_19869:
[----:B------:R-:W-:-:S04]  /*d9c0*/  SHF.R.U32.HI R3, RZ, 0x18, R3 ;  /* 0x00000018ff037819 */ /* 0x000fc80000011603 */
[----:B------:R-:W-:-:S04]  /*d9d0*/  LOP3.LUT R0, R0, 0x80, R3, 0xf8, !PT ;  /* 0x0000008000007812 */ /* 0x000fc800078ef803 */
[----:B------:R-:W-:-:S07]  /*d9e0*/  PRMT R13, R0, 0x7610, R13 ;  /* 0x00007610000d7816 */ /* 0x000fce000000000d */
.L_x_19868:
[----:B------:R-:W-:Y:S05]  /*d9f0*/  BSYNC.RECONVERGENT B0 ;  /* 0x0000000000007941 */ /* 0x000fea0003800200 */
.L_x_19867:
[----:B------:R-:W-:Y:S01]  /*da00*/  STG.E.U8 desc[UR36][R26.64], R13 ;  /* 0x0000000d1a007986 */ /* 0x000fe2000c101124 */
[----:B------:R-:W-:Y:S05]  /*da10*/  EXIT ;  /* 0x000000000000794d */ /* 0x000fea0003800000 */
.L_x_19861:
        /* <DEDUP_REMOVED lines=22> */
.L_x_19871:
[----:B------:R-:W-:-:S06]  /*db80*/  HADD2.F32 R3, -RZ, R3.H0_H0 ;  /* 0x20000003ff037230 */ /* 0x000fcc0000004100 */
[----:B------:R-:W0:Y:S02]  /*db90*/  F2I.U64.TRUNC R2, R3 ;  /* 0x0000000300027311 */ /* 0x000e24000020d800 */
[----:B0-----:R-:W-:Y:S01]  /*dba0*/  STG.E.64 desc[UR36][R26.64], R2 ;  /* 0x000000021a007986 */ /* 0x001fe2000c101b24 */
[----:B------:R-:W-:Y:S05]  /*dbb0*/  EXIT ;  /* 0x000000000000794d */ /* 0x000fea0003800000 */
.L_x_19870:
[----:B------:R-:W-:-:S06]  /*dbc0*/  HADD2.F32 R3, -RZ, R3.H0_H0 ;  /* 0x20000003ff037230 */ /* 0x000fcc0000004100 */
[----:B------:R-:W0:Y:S02]  /*dbd0*/  F2I.FTZ.U32.TRUNC.NTZ R3, R3 ;  /* 0x0000000300037305 */ /* 0x000e24000021f000 */
[----:B0-----:R-:W-:Y:S01]  /*dbe0*/  STG.E desc[UR36][R26.64], R3 ;  /* 0x000000031a007986 */ /* 0x001fe2000c101924 */
[----:B------:R-:W-:Y:S05]  /*dbf0*/  EXIT ;  /* 0x000000000000794d */ /* 0x000fea0003800000 */
.L_x_19860:
        /* <DEDUP_REMOVED lines=11> */
.L_x_19873:
[----:B------:R-:W-:Y:S01]  /*dcb0*/  HADD2.F32 R3, -RZ, R3.H0_H0 ;  /* 0x20000003ff037230 */ /* 0x000fe20000004100 */
[----:B------:R-:W-:-:S04]  /*dcc0*/  CS2R R6, SRZ ;  /* 0x0000000000067805 */ /* 0x000fc8000001ff00 */
[----:B------:R-:W-:-:S04]  /*dcd0*/  FMUL.FTZ R3, R3, 1 ;  /* 0x3f80000003037820 */ /* 0x000fc80000410000 */
[----:B------:R-:W0:Y:S02]  /*dce0*/  F2F.F64.F32 R4, R3 ;  /* 0x0000000300047310 */ /* 0x000e240000201800 */
[----:B0-----:R-:W-:Y:S01]  /*dcf0*/  STG.E.128 desc[UR36][R26.64], R4 ;  /* 0x000000041a007986 */ /* 0x001fe2000c101d24 */
[----:B------:R-:W-:Y:S05]  /*dd00*/  EXIT ;  /* 0x000000000000794d */ /* 0x000fea0003800000 */
.L_x_19872:
[----:B------:R-:W-:-:S09]  /*dd10*/  UISETP.NE.AND UP0, UPT, UR4, 0xf, UPT ;  /* 0x0000000f0400788c */ /* 0x000fd2000bf05270 */
[----:B------:R-:W-:Y:S05]  /*dd20*/  BRA.U !UP0, `(.L_x_19874) ;  /* 0x0000000108e87547 */ /* 0x000fea000b800000 */
[----:B------:R-:W-:-:S09]  /*dd30*/  UISETP.NE.AND UP0, UPT, UR4, 0x17, UPT ;  /* 0x000000170400788c */ /* 0x000fd2000bf05270 */
[----:B------:R-:W-:Y:S05]  /*dd40*/  BRA.U !UP0, `(.L_x_19875) ;  /* 0x0000000108907547 */ /* 0x000fea000b800000 */
[----:B------:R-:W-:-:S09]  /*dd50*/  UISETP.NE.AND UP0, UPT, UR4, 0x18, UPT ;  /* 0x000000180400788c */ /* 0x000fd2000bf05270 */
[----:B------:R-:W-:Y:S05]  /*dd60*/  BRA.U !UP0, `(.L_x_19876) ;  /* 0x0000000108447547 */ /* 0x000fea000b800000 */
.L_x_19853:
        /* <DEDUP_REMOVED lines=16> */
.L_x_19877:
[----:B------:R-:W-:Y:S05]  /*de70*/  EXIT ;  /* 0x000000000000794d */ /* 0x000fea0003800000 */
.L_x_19876:
        /* <DEDUP_REMOVED lines=13> */
.L_x_19879:
[----:B------:R-:W-:Y:S05]  /*df50*/  BSYNC.RECONVERGENT B0 ;  /* 0x0000000000007941 */ /* 0x000fea0003800200 */
.L_x_19878:
[----:B------:R-:W-:-:S05]  /*df60*/  LOP3.LUT R3, R0, 0x80, R3, 0xf8, !PT ;  /* 0x0000008000037812 */ /* 0x000fca00078ef803 */
[----:B------:R-:W-:Y:S01]  /*df70*/  STG.E.U8 desc[UR36][R26.64], R3 ;  /* 0x000000031a007986 */ /* 0x000fe2000c101124 */
[----:B------:R-:W-:Y:S05]  /*df80*/  EXIT ;  /* 0x000000000000794d */ /* 0x000fea0003800000 */
.L_x_19875:
        /* <DEDUP_REMOVED lines=12> */
.L_x_19881:
[----:B------:R-:W-:Y:S01]  /*e050*/  IMAD.MOV.U32 R0, RZ, RZ, 0x7f ;  /* 0x0000007fff007424 */ /* 0x000fe200078e00ff */
[----:B------:R-:W-:-:S04]  /*e060*/  ISETP.GT.U32.AND P0, PT, R2, 0x7f800000, PT ;  /* 0x7f8000000200780c */ /* 0x000fc80003f04070 */
[----:B------:R-:W-:-:S09]  /*e070*/  SEL R0, R0, 0x7c, P0 ;  /* 0x0000007c00007807 */ /* 0x000fd20000000000 */
.L_x_19882:
[----:B------:R-:W-:Y:S05]  /*e080*/  BSYNC.RECONVERGENT B0 ;  /* 0x0000000000007941 */ /* 0x000fea0003800200 */
.L_x_19880:
[----:B------:R-:W-:-:S04]  /*e090*/  SHF.R.U32.HI R3, RZ, 0x18, R3 ;  /* 0x00000018ff037819 */ /* 0x000fc80000011603 */
[----:B------:R-:W-:-:S05]  /*e0a0*/  LOP3.LUT R3, R0, 0x80, R3, 0xf8, !PT ;  /* 0x0000008000037812 */ /* 0x000fca00078ef803 */
[----:B------:R-:W-:Y:S01]  /*e0b0*/  STG.E.U8 desc[UR36][R26.64], R3 ;  /* 0x000000031a007986 */ /* 0x000fe2000c101124 */
[----:B------:R-:W-:Y:S05]  /*e0c0*/  EXIT ;  /* 0x000000000000794d */ /* 0x000fea0003800000 */
.L_x_19874:
[----:B------:R-:W-:-:S05]  /*e0d0*/  HADD2.F32 R0, -RZ, R3.H0_H0 ;  /* 0x20000003ff007230 */ /* 0x000fca0000004100 */
[----:B------:R-:W-:-:S05]  /*e0e0*/  F2FP.BF16.F32.PACK_AB R0, RZ, R0 ;  /* 0x00000000ff00723e */ /* 0x000fca00000010ff */
[----:B------:R-:W-:Y:S01]  /*e0f0*/  STG.E.U16 desc[UR36][R26.64], R0 ;  /* 0x000000001a007986 */ /* 0x000fe2000c101524 */
[----:B------:R-:W-:Y:S05]  /*e100*/  EXIT ;  /* 0x000000000000794d */ /* 0x000fea0003800000 */
.L_x_19883:
        /* <DEDUP_REMOVED lines=15> */
.L_x_37124:


//--------------------- .text._ZN2at6native27unrolled_elementwise_kernelIZZZNS0_15binary_internal21div_floor_kernel_cudaERNS_18TensorIteratorBaseEENKUlvE0_clEvENKUlvE1_clEvEUlN3c104HalfEE_St5arrayIPcLm2EELi4E23TrivialOffsetCalculatorILi1EjESE_NS0_6memory12LoadWithCastILi1EEENSF_13StoreWithCastILi1EEEEEviT_T0_T2_T3_T4_T5_ --------------------------
	.section	.text._ZN2at6native27unrolled_elementwise_kernelIZZZNS0_15binary_internal21div_floor_kernel_cudaERNS_18TensorIteratorBaseEENKUlvE0_clEvENKUlvE1_clEvEUlN3c104HalfEE_St5arrayIPcLm2EELi4E23TrivialOffsetCalculatorILi1EjESE_NS0_6memory12LoadWithCastILi1EEENSF_13StoreWithCastILi1EEEEEviT_T0_T2_T3_T4_T5_,"ax",@progbits
	.align	128
        .global         _ZN2at6native27unrolled_elementwise_kernelIZZZNS0_15binary_internal21div_floor_kernel_cudaERNS_18TensorIteratorBaseEENKUlvE0_clEvENKUlvE1_clEvEUlN3c104HalfEE_St5arrayIPcLm2EELi4E23TrivialOffsetCalculatorILi1EjESE_NS0_6memory12LoadWithCastILi1EEENSF_13StoreWithCastILi1EEEEEviT_T0_T2_T3_T4_T5_
        .type           _ZN2at6native27unrolled_elementwise_kernelIZZZNS0_15binary_internal21div_floor_kernel_cudaERNS_18TensorIteratorBaseEENKUlvE0_clEvENKUlvE1_clEvEUlN3c104HalfEE_St5arrayIPcLm2EELi4E23TrivialOffsetCalculatorILi1EjESE_NS0_6memory12LoadWithCastILi1EEENSF_13StoreWithCastILi1EEEEEviT_T0_T2_T3_T4_T5_,@function
        .size           _ZN2at6native27unrolled_elementwise_kernelIZZZNS0_15binary_internal21div_floor_kernel_cudaERNS_18TensorIteratorBaseEENKUlvE0_clEvENKUlvE1_clEvEUlN3c104HalfEE_St5arrayIPcLm2EELi4E23TrivialOffsetCalculatorILi1EjESE_NS0_6memory12LoadWithCastILi1EEENSF_13StoreWithCastILi1EEEEEviT_T0_T2_T3_T4_T5_,(.L_x_37125 - _ZN2at6native27unrolled_elementwise_kernelIZZZNS0_15binary_internal21div_floor_kernel_cudaERNS_18TensorIteratorBaseEENKUlvE0_clEvENKUlvE1_clEvEUlN3c104HalfEE_St5arrayIPcLm2EELi4E23TrivialOffsetCalculatorILi1EjESE_NS0_6memory12LoadWithCastILi1EEENSF_13StoreWithCastILi1EEEEEviT_T0_T2_T3_T4_T5_)
        .other          _ZN2at6native27unrolled_elementwise_kernelIZZZNS0_15binary_internal21div_floor_kernel_cudaERNS_18TensorIteratorBaseEENKUlvE0_clEvENKUlvE1_clEvEUlN3c104HalfEE_St5arrayIPcLm2EELi4E23TrivialOffsetCalculatorILi1EjESE_NS0_6memory12LoadWithCastILi1EEENSF_13StoreWithCastILi1EEEEEviT_T0_T2_T3_T4_T5_,@"STO_CUDA_ENTRY STV_DEFAULT"
_ZN2at6native27unrolled_elementwise_kernelIZZZNS0_15binary_internal21div_floor_kernel_cudaERNS_18TensorIteratorBaseEENKUlvE0_clEvENKUlvE1_clEvEUlN3c104HalfEE_St5arrayIPcLm2EELi4E23TrivialOffsetCalculatorILi1EjESE_NS0_6memory12LoadWithCastILi1EEENSF_13StoreWithCastILi1EEEEEviT_T0_T2_T3_T4_T5_:
.text._ZN2at6native27unrolled_elementwise_kernelIZZZNS0_15binary_internal21div_floor_kernel_cudaERNS_18TensorIteratorBaseEENKUlvE0_clEvENKUlvE1_clEvEUlN3c104HalfEE_St5arrayIPcLm2EELi4E23TrivialOffsetCalculatorILi1EjESE_NS0_6memory12LoadWithCastILi1EEENSF_13StoreWithCastILi1EEEEEviT_T0_T2_T3_T4_T5_:
        /* <DEDUP_REMOVED lines=34> */
.L_x_19889:
[----:B------:R-:W2:Y:S02]  /*0220*/  LDG.E.U8 R2, desc[UR36][R2.64] ;  /* 0x0000002402027981 */ /* 0x000ea4000c1e1100 */
[----:B--2---:R-:W-:-:S04]  /*0230*/  I2FP.F32.U32 R0, R2 ;  /* 0x0000000200007245 */ /* 0x004fc80000201000 */
[----:B------:R-:W-:-:S04]  /*0240*/  F2FP.F16.F32.PACK_AB R0, RZ, R0 ;  /* 0x00000000ff00723e */ /* 0x000fc800000000ff */
[----:B------:R-:W-:Y:S01]  /*0250*/  PRMT R18, R0, 0x7610, R18 ;  /* 0x0000761000127816 */ /* 0x000fe20000000012 */
[----:B------:R-:W-:Y:S06]  /*0260*/  BRA `(.L_x_19891) ;  /* 0x0000000c00b47947 */ /* 0x000fec0003800000 */
.L_x_19888:
        /* <DEDUP_REMOVED lines=11> */
.L_x_19893:
[----:B------:R-:W2:Y:S02]  /*0320*/  LDG.E R2, desc[UR36][R2.64] ;  /* 0x0000002402027981 */ /* 0x000ea4000c1e1900 */
[----:B--2---:R-:W-:-:S04]  /*0330*/  I2FP.F32.S32 R0, R2 ;  /* 0x0000000200007245 */ /* 0x004fc80000201400 */
[----:B------:R-:W-:-:S04]  /*0340*/  F2FP.F16.F32.PACK_AB R0, RZ, R0 ;  /* 0x00000000ff00723e */ /* 0x000fc800000000ff */
[----:B------:R-:W-:Y:S01]  /*0350*/  PRMT R18, R0, 0x7610, R18 ;  /* 0x0000761000127816 */ /* 0x000fe20000000012 */
[----:B------:R-:W-:Y:S06]  /*0360*/  BRA `(.L_x_19891) ;  /* 0x0000000c00747947 */ /* 0x000fec0003800000 */
.L_x_19892:
[----:B------:R-:W2:Y:S02]  /*0370*/  LDG.E.U16 R2, desc[UR36][R2.64] ;  /* 0x0000002402027981 */ /* 0x000ea4000c1e1500 */
[----:B--2---:R-:W0:Y:S02]  /*0380*/  I2F.S16 R0, R2 ;  /* 0x0000000200007306 */ /* 0x004e240000101400 */
[----:B0-----:R-:W-:-:S04]  /*0390*/  F2FP.F16.F32.PACK_AB R0, RZ, R0 ;  /* 0x00000000ff00723e */ /* 0x001fc800000000ff */
[----:B------:R-:W-:Y:S01]  /*03a0*/  PRMT R18, R0, 0x7610, R18 ;  /* 0x0000761000127816 */ /* 0x000fe20000000012 */
[----:B------:R-:W-:Y:S06]  /*03b0*/  BRA `(.L_x_19891) ;  /* 0x0000000c00607947 */ /* 0x000fec0003800000 */
.L_x_19887:
        /* <DEDUP_REMOVED lines=9> */
.L_x_19895:
[----:B------:R1:W5:Y:S01]  /*0450*/  LDG.E.U16 R18, desc[UR36][R2.64] ;  /* 0x0000002402127981 */ /* 0x000362000c1e1500 */
[----:B------:R-:W-:Y:S05]  /*0460*/  BRA `(.L_x_19891) ;  /* 0x0000000c00347947 */ /* 0x000fea0003800000 */
.L_x_19894:
        /* <DEDUP_REMOVED lines=9> */
.L_x_19897:
[----:B------:R0:W5:Y:S01]  /*0500*/  LDG.E.U16 R18, desc[UR36][R2.64] ;  /* 0x0000002402127981 */ /* 0x000162000c1e1500 */
[----:B------:R-:W-:Y:S05]  /*0510*/  BRA `(.L_x_19891) ;  /* 0x0000000c00087947 */ /* 0x000fea0003800000 */
.L_x_19896:
        /* <DEDUP_REMOVED lines=9> */
.L_x_19886:
        /* <DEDUP_REMOVED lines=14> */
.L_x_19900:
        /* <DEDUP_REMOVED lines=9> */
.L_x_19899:
        /* <DEDUP_REMOVED lines=27> */
.L_x_19902:
        /* <DEDUP_REMOVED lines=14> */
.L_x_19901:
[----:B------:R-:W2:Y:S02]  /*09b0*/  LDG.E.U16 R0, desc[UR36][R2.64] ;  /* 0x0000002402007981 */ /* 0x000ea4000c1e1500 */
[----:B--2---:R-:W-:-:S05]  /*09c0*/  IMAD.U32 R0, R0, 0x10000, RZ ;  /* 0x0001000000007824 */ /* 0x004fca00078e00ff */
[----:B------:R-:W-:-:S04]  /*09d0*/  F2FP.F16.F32.PACK_AB R0, RZ, R0 ;  /* 0x00000000ff00723e */ /* 0x000fc800000000ff */
[----:B------:R-:W-:Y:S01]  /*09e0*/  PRMT R18, R0, 0x7610, R18 ;  /* 0x0000761000127816 */ /* 0x000fe20000000012 */
[----:B------:R-:W-:Y:S06]  /*09f0*/  BRA `(.L_x_19891) ;  /* 0x0000000400d07947 */ /* 0x000fec0003800000 */
.L_x_19898:
        /* <DEDUP_REMOVED lines=13> */
.L_x_19905:
        /* <DEDUP_REMOVED lines=21> */
.L_x_19909:
[----:B------:R-:W-:Y:S05]  /*0c20*/  BSYNC.RECONVERGENT B1 ;  /* 0x0000000000017941 */ /* 0x000fea0003800200 */
.L_x_19908:
[----:B------:R-:W-:Y:S01]  /*0c30*/  IMAD.SHL.U32 R0, R0, 0x100000, RZ ;  /* 0x0010000000007824 */ /* 0x000fe200078e00ff */
[----:B------:R-:W-:-:S04]  /*0c40*/  LEA R2, R2, 0x3b800000, 0x17 ;  /* 0x3b80000002027811 */ /* 0x000fc800078eb8ff */
[----:B------:R-:W-:-:S07]  /*0c50*/  LOP3.LUT R0, R2, R0, R7, 0xfe, !PT ;  /* 0x0000000002007212 */ /* 0x000fce00078efe07 */
.L_x_19907:
[----:B------:R-:W-:Y:S05]  /*0c60*/  BSYNC.RECONVERGENT B0 ;  /* 0x0000000000007941 */ /* 0x000fea0003800200 */
.L_x_19906:
[----:B------:R-:W-:-:S04]  /*0c70*/  F2FP.F16.F32.PACK_AB R0, RZ, R0 ;  /* 0x00000000ff00723e */ /* 0x000fc800000000ff */
[----:B------:R-:W-:Y:S01]  /*0c80*/  PRMT R18, R0, 0x7610, R18 ;  /* 0x0000761000127816 */ /* 0x000fe20000000012 */
[----:B------:R-:W-:Y:S06]  /*0c90*/  BRA `(.L_x_19891) ;  /* 0x0000000400287947 */ /* 0x000fec0003800000 */
.L_x_19904:
        /* <DEDUP_REMOVED lines=21> */
.L_x_19913:
[----:B------:R-:W-:Y:S05]  /*0df0*/  BSYNC.RECONVERGENT B1 ;  /* 0x0000000000017941 */ /* 0x000fea0003800200 */
.L_x_19912:
[----:B------:R-:W-:Y:S01]  /*0e00*/  IMAD.SHL.U32 R0, R0, 0x200000, RZ ;  /* 0x0020000000007824 */ /* 0x000fe200078e00ff */
[----:B------:R-:W-:-:S04]  /*0e10*/  LEA R2, R2, 0x37800000, 0x17 ;  /* 0x3780000002027811 */ /* 0x000fc800078eb8ff */
[----:B------:R-:W-:-:S07]  /*0e20*/  LOP3.LUT R0, R2, R0, R7, 0xfe, !PT ;  /* 0x0000000002007212 */ /* 0x000fce00078efe07 */
.L_x_19911:
[----:B------:R-:W-:Y:S05]  /*0e30*/  BSYNC.RECONVERGENT B0 ;  /* 0x0000000000007941 */ /* 0x000fea0003800200 */
.L_x_19910:
[----:B------:R-:W-:-:S04]  /*0e40*/  F2FP.F16.F32.PACK_AB R0, RZ, R0 ;  /* 0x00000000ff00723e */ /* 0x000fc800000000ff */
[----:B------:R-:W-:Y:S01]  /*0e50*/  PRMT R18, R0, 0x7610, R18 ;  /* 0x0000761000127816 */ /* 0x000fe20000000012 */
[----:B------:R-:W-:Y:S06]  /*0e60*/  BRA `(.L_x_19891) ;  /* 0x0000000000b47947 */ /* 0x000fec0003800000 */
.L_x_19903:
[----:B------:R-:W-:-:S09]  /*0e70*/  UISETP.NE.AND UP0, UPT, UR4, 0x1c, UPT ;  /* 0x0000001c0400788c */ /* 0x000fd2000bf05270 */
[----:B------:R-:W-:Y:S05]  /*0e80*/  BRA.U !UP0, `(.L_x_19914) ;  /* 0x00000001089c7547 */ /* 0x000fea000b800000 */
[----:B------:R-:W-:-:S09]  /*0e90*/  UISETP.NE.AND UP0, UPT, UR4, 0x1d, UPT ;  /* 0x0000001d0400788c */ /* 0x000fd2000bf05270 */
[----:B------:R-:W-:Y:S05]  /*0ea0*/  BRA.U !UP0, `(.L_x_19915) ;  /* 0x0000000108807547 */ /* 0x000fea000b800000 */
[----:B------:R-:W-:-:S09]  /*0eb0*/  UISETP.NE.AND UP0, UPT, UR4, 0x2c, UPT ;  /* 0x0000002c0400788c */ /* 0x000fd2000bf05270 */
[----:B------:R-:W-:Y:S05]  /*0ec0*/  BRA.U !UP0, `(.L_x_19916) ;  /* 0x0000000108487547 */ /* 0x000fea000b800000 */
.L_x_19890:
        /* <DEDUP_REMOVED lines=16> */
.L_x_19917:
[----:B------:R-:W-:Y:S01]  /*0fd0*/  PRMT R18, RZ, 0x7610, R18 ;  /* 0x00007610ff127816 */ /* 0x000fe20000000012 */
[----:B------:R-:W-:Y:S06]  /*0fe0*/  BRA `(.L_x_19891) ;  /* 0x0000000000547947 */ /* 0x000fec0003800000 */
.L_x_19916:
        /* <DEDUP_REMOVED lines=8> */
.L_x_19919:
[----:B------:R-:W-:Y:S05]  /*1070*/  BSYNC.RECONVERGENT B0 ;  /* 0x0000000000007941 */ /* 0x000fea0003800200 */
.L_x_19918:
[----:B------:R-:W-:-:S04]  /*1080*/  F2FP.F16.F32.PACK_AB R0, RZ, R0 ;  /* 0x00000000ff00723e */ /* 0x000fc800000000ff */
[----:B------:R-:W-:Y:S01]  /*1090*/  PRMT R18, R0, 0x7610, R18 ;  /* 0x0000761000127816 */ /* 0x000fe20000000012 */
[----:B------:R-:W-:Y:S06]  /*10a0*/  BRA `(.L_x_19891) ;  /* 0x0000000000247947 */ /* 0x000fec0003800000 */
.L_x_19915:
[----:B------:R-:W2:Y:S02]  /*10b0*/  LDG.E.64 R2, desc[UR36][R2.64] ;  /* 0x0000002402027981 */ /* 0x000ea4000c1e1b00 */
[----:B--2---:R-:W0:Y:S02]  /*10c0*/  I2F.U64 R0, R2 ;  /* 0x0000000200007312 */ /* 0x004e240000301000 */
[----:B0-----:R-:W-:-:S04]  /*10d0*/  F2FP.F16.F32.PACK_AB R0, RZ, R0 ;  /* 0x00000000ff00723e */ /* 0x001fc800000000ff */
[----:B------:R-:W-:Y:S01]  /*10e0*/  PRMT R18, R0, 0x7610, R18 ;  /* 0x0000761000127816 */ /* 0x000fe20000000012 */
[----:B------:R-:W-:Y:S06]  /*10f0*/  BRA `(.L_x_19891) ;  /* 0x0000000000107947 */ /* 0x000fec0003800000 */
.L_x_19914:
[----:B------:R-:W2:Y:S02]  /*1100*/  LDG.E R2, desc[UR36][R2.64] ;  /* 0x0000002402027981 */ /* 0x000ea4000c1e1900 */
[----:B--2---:R-:W-:-:S04]  /*1110*/  I2FP.F32.U32 R0, R2 ;  /* 0x0000000200007245 */ /* 0x004fc80000201000 */
[----:B------:R-:W-:-:S04]  /*1120*/  F2FP.F16.F32.PACK_AB R0, RZ, R0 ;  /* 0x00000000ff00723e */ /* 0x000fc800000000ff */
[----:B------:R-:W-:-:S07]  /*1130*/  PRMT R18, R0, 0x7610, R18 ;  /* 0x0000761000127816 */ /* 0x000fce0000000012 */
.L_x_19891:
[----:B------:R-:W-:-:S07]  /*1140*/  VIADD R23, R19, 0x80 ;  /* 0x0000008013177836 */ /* 0x000fce0000000000 */
.L_x_19885:
[----:B------:R-:W-:Y:S05]  /*1150*/  BSYNC.RECONVERGENT B6 ;  /* 0x0000000000067941 */ /* 0x000fea0003800200 */
.L_x_19884:
        /* <DEDUP_REMOVED lines=26> */
.L_x_19925:
[----:B------:R-:W2:Y:S02]  /*1300*/  LDG.E.U8 R2, desc[UR36][R2.64] ;  /* 0x0000002402027981 */ /* 0x000ea4000c1e1100 */
[----:B--2---:R-:W-:-:S04]  /*1310*/  I2FP.F32.U32 R0, R2 ;  /* 0x0000000200007245 */ /* 0x004fc80000201000 */
[----:B------:R-:W-:-:S04]  /*1320*/  F2FP.F16.F32.PACK_AB R0, RZ, R0 ;  /* 0x00000000ff00723e */ /* 0x000fc800000000ff */
[----:B------:R-:W-:Y:S01]  /*1330*/  PRMT R22, R0, 0x7610, R22 ;  /* 0x0000761000167816 */ /* 0x000fe20000000016 */
[----:B------:R-:W-:Y:S06]  /*1340*/  BRA `(.L_x_19927) ;  /* 0x0000000c00b47947 */ /* 0x000fec0003800000 */
.L_x_19924:
        /* <DEDUP_REMOVED lines=11> */
.L_x_19929:
[----:B------:R-:W2:Y:S02]  /*1400*/  LDG.E R2, desc[UR36][R2.64] ;  /* 0x0000002402027981 */ /* 0x000ea4000c1e1900 */
[----:B--2---:R-:W-:-:S04]  /*1410*/  I2FP.F32.S32 R0, R2 ;  /* 0x0000000200007245 */ /* 0x004fc80000201400 */
[----:B------:R-:W-:-:S04]  /*1420*/  F2FP.F16.F32.PACK_AB R0, RZ, R0 ;  /* 0x00000000ff00723e */ /* 0x000fc800000000ff */
[----:B------:R-:W-:Y:S01]  /*1430*/  PRMT R22, R0, 0x7610, R22 ;  /* 0x0000761000167816 */ /* 0x000fe20000000016 */
[----:B------:R-:W-:Y:S06]  /*1440*/  BRA `(.L_x_19927) ;  /* 0x0000000c00747947 */ /* 0x000fec0003800000 */
.L_x_19928:
[----:B------:R-:W2:Y:S02]  /*1450*/  LDG.E.U16 R2, desc[UR36][R2.64] ;  /* 0x0000002402027981 */ /* 0x000ea4000c1e1500 */
[----:B--2---:R-:W0:Y:S02]  /*1460*/  I2F.S16 R0, R2 ;  /* 0x0000000200007306 */ /* 0x004e240000101400 */
[----:B0-----:R-:W-:-:S04]  /*1470*/  F2FP.F16.F32.PACK_AB R0, RZ, R0 ;  /* 0x00000000ff00723e */ /* 0x001fc800000000ff */
[----:B------:R-:W-:Y:S01]  /*1480*/  PRMT R22, R0, 0x7610, R22 ;  /* 0x0000761000167816 */ /* 0x000fe20000000016 */
[----:B------:R-:W-:Y:S06]  /*1490*/  BRA `(.L_x_19927) ;  /* 0x0000000c00607947 */ /* 0x000fec0003800000 */
.L_x_19923:
        /* <DEDUP_REMOVED lines=9> */
.L_x_19931:
[----:B------:R0:W5:Y:S01]  /*1530*/  LDG.E.U16 R22, desc[UR36][R2.64] ;  /* 0x0000002402167981 */ /* 0x000162000c1e1500 */
[----:B------:R-:W-:Y:S05]  /*1540*/  BRA `(.L_x_19927) ;  /* 0x0000000c00347947 */ /* 0x000fea0003800000 */
.L_x_19930:
        /* <DEDUP_REMOVED lines=9> */
.L_x_19933:
[----:B------:R1:W5:Y:S01]  /*15e0*/  LDG.E.U16 R22, desc[UR36][R2.64] ;  /* 0x0000002402167981 */ /* 0x000362000c1e1500 */
[----:B------:R-:W-:Y:S05]  /*15f0*/  BRA `(.L_x_19927) ;  /* 0x0000000c00087947 */ /* 0x000fea0003800000 */
.L_x_19932:
        /* <DEDUP_REMOVED lines=9> */
.L_x_19922:
        /* <DEDUP_REMOVED lines=14> */
.L_x_19936:
        /* <DEDUP_REMOVED lines=9> */
.L_x_19935:
        /* <DEDUP_REMOVED lines=27> */
.L_x_19938:
        /* <DEDUP_REMOVED lines=14> */
.L_x_19937:
[----:B------:R-:W2:Y:S02]  /*1a90*/  LDG.E.U16 R0, desc[UR36][R2.64] ;  /* 0x0000002402007981 */ /* 0x000ea4000c1e1500 */
[----:B--2---:R-:W-:-:S05]  /*1aa0*/  IMAD.U32 R0, R0, 0x10000, RZ ;  /* 0x0001000000007824 */ /* 0x004fca00078e00ff */
[----:B------:R-:W-:-:S04]  /*1ab0*/  F2FP.F16.F32.PACK_AB R0, RZ, R0 ;  /* 0x00000000ff00723e */ /* 0x000fc800000000ff */
[----:B------:R-:W-:Y:S01]  /*1ac0*/  PRMT R22, R0, 0x7610, R22 ;  /* 0x0000761000167816 */ /* 0x000fe20000000016 */
[----:B------:R-:W-:Y:S06]  /*1ad0*/  BRA `(.L_x_19927) ;  /* 0x0000000400d07947 */ /* 0x000fec0003800000 */
.L_x_19934:
        /* <DEDUP_REMOVED lines=13> */
.L_x_19941:
        /* <DEDUP_REMOVED lines=21> */
.L_x_19945:
[----:B------:R-:W-:Y:S05]  /*1d00*/  BSYNC.RECONVERGENT B1 ;  /* 0x0000000000017941 */ /* 0x000fea0003800200 */
.L_x_19944:
[----:B------:R-:W-:Y:S01]  /*1d10*/  IMAD.SHL.U32 R0, R0, 0x100000, RZ ;  /* 0x0010000000007824 */ /* 0x000fe200078e00ff */
[----:B------:R-:W-:-:S04]  /*1d20*/  LEA R2, R2, 0x3b800000, 0x17 ;  /* 0x3b80000002027811 */ /* 0x000fc800078eb8ff */
[----:B------:R-:W-:-:S07]  /*1d30*/  LOP3.LUT R0, R2, R0, R7, 0xfe, !PT ;  /* 0x0000000002007212 */ /* 0x000fce00078efe07 */
.L_x_19943:
[----:B------:R-:W-:Y:S05]  /*1d40*/  BSYNC.RECONVERGENT B0 ;  /* 0x0000000000007941 */ /* 0x000fea0003800200 */
.L_x_19942:
[----:B------:R-:W-:-:S04]  /*1d50*/  F2FP.F16.F32.PACK_AB R0, RZ, R0 ;  /* 0x00000000ff00723e */ /* 0x000fc800000000ff */
[----:B------:R-:W-:Y:S01]  /*1d60*/  PRMT R22, R0, 0x7610, R22 ;  /* 0x0000761000167816 */ /* 0x000fe20000000016 */
[----:B------:R-:W-:Y:S06]  /*1d70*/  BRA `(.L_x_19927) ;  /* 0x0000000400287947 */ /* 0x000fec0003800000 */
.L_x_19940:
        /* <DEDUP_REMOVED lines=21> */
.L_x_19949:
[----:B------:R-:W-:Y:S05]  /*1ed0*/  BSYNC.RECONVERGENT B1 ;  /* 0x0000000000017941 */ /* 0x000fea0003800200 */
.L_x_19948:
[----:B------:R-:W-:Y:S01]  /*1ee0*/  IMAD.SHL.U32 R0, R0, 0x200000, RZ ;  /* 0x0020000000007824 */ /* 0x000fe200078e00ff */
[----:B------:R-:W-:-:S04]  /*1ef0*/  LEA R2, R2, 0x37800000, 0x17 ;  /* 0x3780000002027811 */ /* 0x000fc800078eb8ff */
[----:B------:R-:W-:-:S07]  /*1f00*/  LOP3.LUT R0, R2, R0, R7, 0xfe, !PT ;  /* 0x0000000002007212 */ /* 0x000fce00078efe07 */
.L_x_19947:
[----:B------:R-:W-:Y:S05]  /*1f10*/  BSYNC.RECONVERGENT B0 ;  /* 0x0000000000007941 */ /* 0x000fea0003800200 */
.L_x_19946:
[----:B------:R-:W-:-:S04]  /*1f20*/  F2FP.F16.F32.PACK_AB R0, RZ, R0 ;  /* 0x00000000ff00723e */ /* 0x000fc800000000ff */
[----:B------:R-:W-:Y:S01]  /*1f30*/  PRMT R22, R0, 0x7610, R22 ;  /* 0x0000761000167816 */ /* 0x000fe20000000016 */
[----:B------:R-:W-:Y:S06]  /*1f40*/  BRA `(.L_x_19927) ;  /* 0x0000000000b47947 */ /* 0x000fec0003800000 */
.L_x_19939:
        /* <DEDUP_REMOVED lines=14> */
.L_x_19953:
[----:B------:R-:W-:Y:S05]  /*2030*/  BSYNC.RECONVERGENT B0 ;  /* 0x0000000000007941 */ /* 0x000fea0003800200 */
.L_x_19952:
[----:B------:R-:W-:-:S04]  /*2040*/  F2FP.F16.F32.PACK_AB R0, RZ, R0 ;  /* 0x00000000ff00723e */ /* 0x000fc800000000ff */
[----:B------:R-:W-:Y:S01]  /*2050*/  PRMT R22, R0, 0x7610, R22 ;  /* 0x0000761000167816 */ /* 0x000fe20000000016 */
[----:B------:R-:W-:Y:S06]  /*2060*/  BRA `(.L_x_19927) ;  /* 0x00000000006c7947 */ /* 0x000fec0003800000 */
.L_x_19926:
        /* <DEDUP_REMOVED lines=16> */
.L_x_19954:
[----:B------:R-:W-:Y:S01]  /*2170*/  PRMT R22, RZ, 0x7610, R22 ;  /* 0x00007610ff167816 */ /* 0x000fe20000000016 */
[----:B------:R-:W-:Y:S06]  /*2180*/  BRA `(.L_x_19927) ;  /* 0x0000000000247947 */ /* 0x000fec0003800000 */
.L_x_19951:
[----:B------:R-:W2:Y:S02]  /*2190*/  LDG.E.64 R2, desc[UR36][R2.64] ;  /* 0x0000002402027981 */ /* 0x000ea4000c1e1b00 */
[----:B--2---:R-:W0:Y:S02]  /*21a0*/  I2F.U64 R0, R2 ;  /* 0x0000000200007312 */ /* 0x004e240000301000 */
[----:B0-----:R-:W-:-:S04]  /*21b0*/  F2FP.F16.F32.PACK_AB R0, RZ, R0 ;  /* 0x00000000ff00723e */ /* 0x001fc800000000ff */
[----:B------:R-:W-:Y:S01]  /*21c0*/  PRMT R22, R0, 0x7610, R22 ;  /* 0x0000761000167816 */ /* 0x000fe20000000016 */
[----:B------:R-:W-:Y:S06]  /*21d0*/  BRA `(.L_x_19927) ;  /* 0x0000000000107947 */ /* 0x000fec0003800000 */
.L_x_19950:
[----:B------:R-:W2:Y:S02]  /*21e0*/  LDG.E R2, desc[UR36][R2.64] ;  /* 0x0000002402027981 */ /* 0x000ea4000c1e1900 */
[----:B--2---:R-:W-:-:S04]  /*21f0*/  I2FP.F32.U32 R0, R2 ;  /* 0x0000000200007245 */ /* 0x004fc80000201000 */
[----:B------:R-:W-:-:S04]  /*2200*/  F2FP.F16.F32.PACK_AB R0, RZ, R0 ;  /* 0x00000000ff00723e */ /* 0x000fc800000000ff */
[----:B------:R-:W-:-:S07]  /*2210*/  PRMT R22, R0, 0x7610, R22 ;  /* 0x0000761000167816 */ /* 0x000fce0000000016 */
.L_x_19927:
[----:B------:R-:W-:-:S07]  /*2220*/  VIADD R23, R23, 0x80 ;  /* 0x0000008017177836 */ /* 0x000fce0000000000 */
.L_x_19921:
[----:B------:R-:W-:Y:S05]  /*2230*/  BSYNC.RECONVERGENT B6 ;  /* 0x0000000000067941 */ /* 0x000fea0003800200 */
.L_x_19920:
        /* <DEDUP_REMOVED lines=26> */
.L_x_19960:
[----:B------:R-:W2:Y:S02]  /*23e0*/  LDG.E.U8 R2, desc[UR36][R2.64] ;  /* 0x0000002402027981 */ /* 0x000ea4000c1e1100 */
[----:B--2---:R-:W-:-:S04]  /*23f0*/  I2FP.F32.U32 R0, R2 ;  /* 0x0000000200007245 */ /* 0x004fc80000201000 */
[----:B------:R-:W-:-:S04]  /*2400*/  F2FP.F16.F32.PACK_AB R0, RZ, R0 ;  /* 0x00000000ff00723e */ /* 0x000fc800000000ff */
[----:B------:R-:W-:Y:S01]  /*2410*/  PRMT R24, R0, 0x7610, R24 ;  /* 0x0000761000187816 */ /* 0x000fe20000000018 */
[----:B------:R-:W-:Y:S06]  /*2420*/  BRA `(.L_x_19962) ;  /* 0x0000000c00b47947 */ /* 0x000fec0003800000 */
.L_x_19959:
        /* <DEDUP_REMOVED lines=11> */
.L_x_19964:
[----:B------:R-:W2:Y:S02]  /*24e0*/  LDG.E R2, desc[UR36][R2.64] ;  /* 0x0000002402027981 */ /* 0x000ea4000c1e1900 */
[----:B--2---:R-:W-:-:S04]  /*24f0*/  I2FP.F32.S32 R0, R2 ;  /* 0x0000000200007245 */ /* 0x004fc80000201400 */
[----:B------:R-:W-:-:S04]  /*2500*/  F2FP.F16.F32.PACK_AB R0, RZ, R0 ;  /* 0x00000000ff00723e */ /* 0x000fc800000000ff */
[----:B------:R-:W-:Y:S01]  /*2510*/  PRMT R24, R0, 0x7610, R24 ;  /* 0x0000761000187816 */ /* 0x000fe20000000018 */
[----:B------:R-:W-:Y:S06]  /*2520*/  BRA `(.L_x_19962) ;  /* 0x0000000c00747947 */ /* 0x000fec0003800000 */
.L_x_19963:
[----:B------:R-:W2:Y:S02]  /*2530*/  LDG.E.U16 R2, desc[UR36][R2.64] ;  /* 0x0000002402027981 */ /* 0x000ea4000c1e1500 */
[----:B--2---:R-:W0:Y:S02]  /*2540*/  I2F.S16 R0, R2 ;  /* 0x0000000200007306 */ /* 0x004e240000101400 */
[----:B0-----:R-:W-:-:S04]  /*2550*/  F2FP.F16.F32.PACK_AB R0, RZ, R0 ;  /* 0x00000000ff00723e */ /* 0x001fc800000000ff */
[----:B------:R-:W-:Y:S01]  /*2560*/  PRMT R24, R0, 0x7610, R24 ;  /* 0x0000761000187816 */ /* 0x000fe20000000018 */
[----:B------:R-:W-:Y:S06]  /*2570*/  BRA `(.L_x_19962) ;  /* 0x0000000c00607947 */ /* 0x000fec0003800000 */
.L_x_19958:
        /* <DEDUP_REMOVED lines=9> */
.L_x_19966:
[----:B------:R0:W5:Y:S01]  /*2610*/  LDG.E.U16 R24, desc[UR36][R2.64] ;  /* 0x0000002402187981 */ /* 0x000162000c1e1500 */
[----:B------:R-:W-:Y:S05]  /*2620*/  BRA `(.L_x_19962) ;  /* 0x0000000c00347947 */ /* 0x000fea0003800000 */
.L_x_19965:
        /* <DEDUP_REMOVED lines=9> */
.L_x_19968:
[----:B------:R1:W5:Y:S01]  /*26c0*/  LDG.E.U16 R24, desc[UR36][R2.64] ;  /* 0x0000002402187981 */ /* 0x000362000c1e1500 */
[----:B------:R-:W-:Y:S05]  /*26d0*/  BRA `(.L_x_19962) ;  /* 0x0000000c00087947 */ /* 0x000fea0003800000 */
.L_x_19967:
        /* <DEDUP_REMOVED lines=9> */
.L_x_19957:
        /* <DEDUP_REMOVED lines=14> */
.L_x_19971:
        /* <DEDUP_REMOVED lines=9> */
.L_x_19970:
        /* <DEDUP_REMOVED lines=27> */
.L_x_19973:
        /* <DEDUP_REMOVED lines=14> */
.L_x_19972:
[----:B------:R-:W2:Y:S02]  /*2b70*/  LDG.E.U16 R0, desc[UR36][R2.64] ;  /* 0x0000002402007981 */ /* 0x000ea4000c1e1500 */
[----:B--2---:R-:W-:-:S05]  /*2b80*/  IMAD.U32 R0, R0, 0x10000, RZ ;  /* 0x0001000000007824 */ /* 0x004fca00078e00ff */
[----:B------:R-:W-:-:S04]  /*2b90*/  F2FP.F16.F32.PACK_AB R0, RZ, R0 ;  /* 0x00000000ff00723e */ /* 0x000fc800000000ff */
[----:B------:R-:W-:Y:S01]  /*2ba0*/  PRMT R24, R0, 0x7610, R24 ;  /* 0x0000761000187816 */ /* 0x000fe20000000018 */
[----:B------:R-:W-:Y:S06]  /*2bb0*/  BRA `(.L_x_19962) ;  /* 0x0000000400d07947 */ /* 0x000fec0003800000 */
.L_x_19969:
        /* <DEDUP_REMOVED lines=13> */
.L_x_19976:
        /* <DEDUP_REMOVED lines=21> */
.L_x_19980:
[----:B------:R-:W-:Y:S05]  /*2de0*/  BSYNC.RECONVERGENT B1 ;  /* 0x0000000000017941 */ /* 0x000fea0003800200 */
.L_x_19979:
[----:B------:R-:W-:Y:S01]  /*2df0*/  IMAD.SHL.U32 R0, R0, 0x100000, RZ ;  /* 0x0010000000007824 */ /* 0x000fe200078e00ff */
[----:B------:R-:W-:-:S04]  /*2e00*/  LEA R2, R2, 0x3b800000, 0x17 ;  /* 0x3b80000002027811 */ /* 0x000fc800078eb8ff */
[----:B------:R-:W-:-:S07]  /*2e10*/  LOP3.LUT R0, R2, R0, R7, 0xfe, !PT ;  /* 0x0000000002007212 */ /* 0x000fce00078efe07 */
.L_x_19978:
[----:B------:R-:W-:Y:S05]  /*2e20*/  BSYNC.RECONVERGENT B0 ;  /* 0x0000000000007941 */ /* 0x000fea0003800200 */
.L_x_19977:
[----:B------:R-:W-:-:S04]  /*2e30*/  F2FP.F16.F32.PACK_AB R0, RZ, R0 ;  /* 0x00000000ff00723e */ /* 0x000fc800000000ff */
[----:B------:R-:W-:Y:S01]  /*2e40*/  PRMT R24, R0, 0x7610, R24 ;  /* 0x0000761000187816 */ /* 0x000fe20000000018 */
[----:B------:R-:W-:Y:S06]  /*2e50*/  BRA `(.L_x_19962) ;  /* 0x0000000400287947 */ /* 0x000fec0003800000 */
.L_x_19975:
        /* <DEDUP_REMOVED lines=21> */
.L_x_19984:
[----:B------:R-:W-:Y:S05]  /*2fb0*/  BSYNC.RECONVERGENT B1 ;  /* 0x0000000000017941 */ /* 0x000fea0003800200 */
.L_x_19983:
[----:B------:R-:W-:Y:S01]  /*2fc0*/  IMAD.SHL.U32 R0, R0, 0x200000, RZ ;  /* 0x0020000000007824 */ /* 0x000fe200078e00ff */
[----:B------:R-:W-:-:S04]  /*2fd0*/  LEA R2, R2, 0x37800000, 0x17 ;  /* 0x3780000002027811 */ /* 0x000fc800078eb8ff */
[----:B------:R-:W-:-:S07]  /*2fe0*/  LOP3.LUT R0, R2, R0, R7, 0xfe, !PT ;  /* 0x0000000002007212 */ /* 0x000fce00078efe07 */
.L_x_19982:
[----:B------:R-:W-:Y:S05]  /*2ff0*/  BSYNC.RECONVERGENT B0 ;  /* 0x0000000000007941 */ /* 0x000fea0003800200 */
.L_x_19981:
[----:B------:R-:W-:-:S04]  /*3000*/  F2FP.F16.F32.PACK_AB R0, RZ, R0 ;  /* 0x00000000ff00723e */ /* 0x000fc800000000ff */
[----:B------:R-:W-:Y:S01]  /*3010*/  PRMT R24, R0, 0x7610, R24 ;  /* 0x0000761000187816 */ /* 0x000fe20000000018 */
[----:B------:R-:W-:Y:S06]  /*3020*/  BRA `(.L_x_19962) ;  /* 0x0000000000b47947 */ /* 0x000fec0003800000 */
.L_x_19974:
        /* <DEDUP_REMOVED lines=14> */
.L_x_19988:
[----:B------:R-:W-:Y:S05]  /*3110*/  BSYNC.RECONVERGENT B0 ;  /* 0x0000000000007941 */ /* 0x000fea0003800200 */
.L_x_19987:
[----:B------:R-:W-:-:S04]  /*3120*/  F2FP.F16.F32.PACK_AB R0, RZ, R0 ;  /* 0x00000000ff00723e */ /* 0x000fc800000000ff */
[----:B------:R-:W-:Y:S01]  /*3130*/  PRMT R24, R0, 0x7610, R24 ;  /* 0x0000761000187816 */ /* 0x000fe20000000018 */
[----:B------:R-:W-:Y:S06]  /*3140*/  BRA `(.L_x_19962) ;  /* 0x00000000006c7947 */ /* 0x000fec0003800000 */
.L_x_19961:
        /* <DEDUP_REMOVED lines=16> */
.L_x_19989:
[----:B------:R-:W-:Y:S01]  /*3250*/  PRMT R24, RZ, 0x7610, R24 ;  /* 0x00007610ff187816 */ /* 0x000fe20000000018 */
[----:B------:R-:W-:Y:S06]  /*3260*/  BRA `(.L_x_19962) ;  /* 0x0000000000247947 */ /* 0x000fec0003800000 */
.L_x_19986:
[----:B------:R-:W2:Y:S02]  /*3270*/  LDG.E.64 R2, desc[UR36][R2.64] ;  /* 0x0000002402027981 */ /* 0x000ea4000c1e1b00 */
[----:B--2---:R-:W0:Y:S02]  /*3280*/  I2F.U64 R0, R2 ;  /* 0x0000000200007312 */ /* 0x004e240000301000 */
[----:B0-----:R-:W-:-:S04]  /*3290*/  F2FP.F16.F32.PACK_AB R0, RZ, R0 ;  /* 0x00000000ff00723e */ /* 0x001fc800000000ff */
[----:B------:R-:W-:Y:S01]  /*32a0*/  PRMT R24, R0, 0x7610, R24 ;  /* 0x0000761000187816 */ /* 0x000fe20000000018 */
[----:B------:R-:W-:Y:S06]  /*32b0*/  BRA `(.L_x_19962) ;  /* 0x0000000000107947 */ /* 0x000fec0003800000 */
.L_x_19985:
[----:B------:R-:W2:Y:S02]  /*32c0*/  LDG.E R2, desc[UR36][R2.64] ;  /* 0x0000002402027981 */ /* 0x000ea4000c1e1900 */
[----:B--2---:R-:W-:-:S04]  /*32d0*/  I2FP.F32.U32 R0, R2 ;  /* 0x0000000200007245 */ /* 0x004fc80000201000 */
[----:B------:R-:W-:-:S04]  /*32e0*/  F2FP.F16.F32.PACK_AB R0, RZ, R0 ;  /* 0x00000000ff00723e */ /* 0x000fc800000000ff */
[----:B------:R-:W-:-:S07]  /*32f0*/  PRMT R24, R0, 0x7610, R24 ;  /* 0x0000761000187816 */ /* 0x000fce0000000018 */
.L_x_19962:
[----:B------:R-:W-:-:S07]  /*3300*/  VIADD R23, R23, 0x80 ;  /* 0x0000008017177836 */ /* 0x000fce0000000000 */
.L_x_19956:
[----:B------:R-:W-:Y:S05]  /*3310*/  BSYNC.RECONVERGENT B6 ;  /* 0x0000000000067941 */ /* 0x000fea0003800200 */
.L_x_19955:
[----:B------:R-:W-:Y:S01]  /*3320*/  ISETP.GE.AND P0, PT, R23, R16, PT ;  /* 0x000000101700720c */ /* 0x000fe20003f06270 */
[----:B------:R-:W-:Y:S01]  /*3330*/  BSSY.RECONVERGENT B6, `(.L_x_19990) ;  /* 0x000010a000067945 */ /* 0x000fe20003800200 */
[----:B01----:R-:W-:-:S11]  /*3340*/  PRMT R3, RZ, 0x7610, R3 ;  /* 0x00007610ff037816 */ /* 0x003fd60000000003 */
        /* <DEDUP_REMOVED lines=23> */
.L_x_19995:
[----:B------:R-:W2:Y:S02]  /*34c0*/  LDG.E.U8 R4, desc[UR36][R4.64] ;  /* 0x0000002404047981 */ /* 0x000ea4000c1e1100 */
[----:B--2---:R-:W-:-:S04]  /*34d0*/  I2FP.F32.U32 R0, R4 ;  /* 0x0000000400007245 */ /* 0x004fc80000201000 */
[----:B------:R-:W-:-:S04]  /*34e0*/  F2FP.F16.F32.PACK_AB R0, RZ, R0 ;  /* 0x00000000ff00723e */ /* 0x000fc800000000ff */
[----:B------:R-:W-:Y:S01]  /*34f0*/  PRMT R3, R0, 0x7610, R3 ;  /* 0x0000761000037816 */ /* 0x000fe20000000003 */
[----:B------:R-:W-:Y:S06]  /*3500*/  BRA `(.L_x_19991) ;  /* 0x0000000c00b07947 */ /* 0x000fec0003800000 */
.L_x_19994:
        /* <DEDUP_REMOVED lines=11> */
.L_x_19998:
[----:B------:R-:W2:Y:S02]  /*35c0*/  LDG.E R4, desc[UR36][R4.64] ;  /* 0x0000002404047981 */ /* 0x000ea4000c1e1900 */
[----:B--2---:R-:W-:-:S04]  /*35d0*/  I2FP.F32.S32 R0, R4 ;  /* 0x0000000400007245 */ /* 0x004fc80000201400 */
[----:B------:R-:W-:-:S04]  /*35e0*/  F2FP.F16.F32.PACK_AB R0, RZ, R0 ;  /* 0x00000000ff00723e */ /* 0x000fc800000000ff */
[----:B------:R-:W-:Y:S01]  /*35f0*/  PRMT R3, R0, 0x7610, R3 ;  /* 0x0000761000037816 */ /* 0x000fe20000000003 */
[----:B------:R-:W-:Y:S06]  /*3600*/  BRA `(.L_x_19991) ;  /* 0x0000000c00707947 */ /* 0x000fec0003800000 */
.L_x_19997:
[----:B------:R-:W2:Y:S02]  /*3610*/  LDG.E.U16 R4, desc[UR36][R4.64] ;  /* 0x0000002404047981 */ /* 0x000ea4000c1e1500 */
[----:B--2---:R-:W0:Y:S02]  /*3620*/  I2F.S16 R0, R4 ;  /* 0x0000000400007306 */ /* 0x004e240000101400 */
[----:B0-----:R-:W-:-:S04]  /*3630*/  F2FP.F16.F32.PACK_AB R0, RZ, R0 ;  /* 0x00000000ff00723e */ /* 0x001fc800000000ff */
[----:B------:R-:W-:Y:S01]  /*3640*/  PRMT R3, R0, 0x7610, R3 ;  /* 0x0000761000037816 */ /* 0x000fe20000000003 */
[----:B------:R-:W-:Y:S06]  /*3650*/  BRA `(.L_x_19991) ;  /* 0x0000000c005c7947 */ /* 0x000fec0003800000 */
.L_x_19993:
        /* <DEDUP_REMOVED lines=9> */
.L_x_20000:
[----:B------:R0:W5:Y:S01]  /*36f0*/  LDG.E.U16 R3, desc[UR36][R4.64] ;  /* 0x0000002404037981 */ /* 0x000162000c1e1500 */
[----:B------:R-:W-:Y:S05]  /*3700*/  BRA `(.L_x_19991) ;  /* 0x0000000c00307947 */ /* 0x000fea0003800000 */
.L_x_19999:
        /* <DEDUP_REMOVED lines=9> */
.L_x_20002:
[----:B------:R1:W5:Y:S01]  /*37a0*/  LDG.E.U16 R3, desc[UR36][R4.64] ;  /* 0x0000002404037981 */ /* 0x000362000c1e1500 */
[----:B------:R-:W-:Y:S05]  /*37b0*/  BRA `(.L_x_19991) ;  /* 0x0000000c00047947 */ /* 0x000fea0003800000 */
.L_x_20001:
        /* <DEDUP_REMOVED lines=9> */
.L_x_19992:
        /* <DEDUP_REMOVED lines=14> */
.L_x_20005:
        /* <DEDUP_REMOVED lines=9> */
.L_x_20004:
        /* <DEDUP_REMOVED lines=26> */
.L_x_20007:
        /* <DEDUP_REMOVED lines=14> */
.L_x_20006:
[----:B------:R-:W2:Y:S02]  /*3c40*/  LDG.E.U16 R0, desc[UR36][R4.64] ;  /* 0x0000002404007981 */ /* 0x000ea4000c1e1500 */
[----:B--2---:R-:W-:-:S05]  /*3c50*/  IMAD.U32 R0, R0, 0x10000, RZ ;  /* 0x0001000000007824 */ /* 0x004fca00078e00ff */
[----:B------:R-:W-:-:S04]  /*3c60*/  F2FP.F16.F32.PACK_AB R0, RZ, R0 ;  /* 0x00000000ff00723e */ /* 0x000fc800000000ff */
[----:B------:R-:W-:Y:S01]  /*3c70*/  PRMT R3, R0, 0x7610, R3 ;  /* 0x0000761000037816 */ /* 0x000fe20000000003 */
[----:B------:R-:W-:Y:S06]  /*3c80*/  BRA `(.L_x_19991) ;  /* 0x0000000400d07947 */ /* 0x000fec0003800000 */
.L_x_20003:
        /* <DEDUP_REMOVED lines=13> */
.L_x_20010:
        /* <DEDUP_REMOVED lines=21> */
.L_x_20014:
[----:B------:R-:W-:Y:S05]  /*3eb0*/  BSYNC.RECONVERGENT B1 ;  /* 0x0000000000017941 */ /* 0x000fea0003800200 */
.L_x_20013:
[----:B------:R-:W-:Y:S01]  /*3ec0*/  IMAD.SHL.U32 R0, R0, 0x100000, RZ ;  /* 0x0010000000007824 */ /* 0x000fe200078e00ff */
[----:B------:R-:W-:-:S04]  /*3ed0*/  LEA R2, R2, 0x3b800000, 0x17 ;  /* 0x3b80000002027811 */ /* 0x000fc800078eb8ff */
[----:B------:R-:W-:-:S07]  /*3ee0*/  LOP3.LUT R0, R2, R0, R7, 0xfe, !PT ;  /* 0x0000000002007212 */ /* 0x000fce00078efe07 */
.L_x_20012:
[----:B------:R-:W-:Y:S05]  /*3ef0*/  BSYNC.RECONVERGENT B0 ;  /* 0x0000000000007941 */ /* 0x000fea0003800200 */
.L_x_20011:
[----:B------:R-:W-:-:S04]  /*3f00*/  F2FP.F16.F32.PACK_AB R0, RZ, R0 ;  /* 0x00000000ff00723e */ /* 0x000fc800000000ff */
[----:B------:R-:W-:Y:S01]  /*3f10*/  PRMT R3, R0, 0x7610, R3 ;  /* 0x0000761000037816 */ /* 0x000fe20000000003 */
[----:B------:R-:W-:Y:S06]  /*3f20*/  BRA `(.L_x_19991) ;  /* 0x0000000400287947 */ /* 0x000fec0003800000 */
.L_x_20009:
        /* <DEDUP_REMOVED lines=21> */
.L_x_20018:
[----:B------:R-:W-:Y:S05]  /*4080*/  BSYNC.RECONVERGENT B1 ;  /* 0x0000000000017941 */ /* 0x000fea0003800200 */
.L_x_20017:
[----:B------:R-:W-:Y:S01]  /*4090*/  IMAD.SHL.U32 R0, R0, 0x200000, RZ ;  /* 0x0020000000007824 */ /* 0x000fe200078e00ff */
[----:B------:R-:W-:-:S04]  /*40a0*/  LEA R2, R2, 0x37800000, 0x17 ;  /* 0x3780000002027811 */ /* 0x000fc800078eb8ff */
[----:B------:R-:W-:-:S07]  /*40b0*/  LOP3.LUT R0, R2, R0, R7, 0xfe, !PT ;  /* 0x0000000002007212 */ /* 0x000fce00078efe07 */
.L_x_20016:
[----:B------:R-:W-:Y:S05]  /*40c0*/  BSYNC.RECONVERGENT B0 ;  /* 0x0000000000007941 */ /* 0x000fea0003800200 */
.L_x_20015:
[----:B------:R-:W-:-:S04]  /*40d0*/  F2FP.F16.F32.PACK_AB R0, RZ, R0 ;  /* 0x00000000ff00723e */ /* 0x000fc800000000ff */
[----:B------:R-:W-:Y:S01]  /*40e0*/  PRMT R3, R0, 0x7610, R3 ;  /* 0x0000761000037816 */ /* 0x000fe20000000003 */
[----:B------:R-:W-:Y:S06]  /*40f0*/  BRA `(.L_x_19991) ;  /* 0x0000000000b47947 */ /* 0x000fec0003800000 */
.L_x_20008:
        /* <DEDUP_REMOVED lines=14> */
.L_x_20022:
[----:B------:R-:W-:Y:S05]  /*41e0*/  BSYNC.RECONVERGENT B0 ;  /* 0x0000000000007941 */ /* 0x000fea0003800200 */
.L_x_20021:
[----:B------:R-:W-:-:S04]  /*41f0*/  F2FP.F16.F32.PACK_AB R0, RZ, R0 ;  /* 0x00000000ff00723e */ /* 0x000fc800000000ff */
[----:B------:R-:W-:Y:S01]  /*4200*/  PRMT R3, R0, 0x7610, R3 ;  /* 0x0000761000037816 */ /* 0x000fe20000000003 */
[----:B------:R-:W-:Y:S06]  /*4210*/  BRA `(.L_x_19991) ;  /* 0x00000000006c7947 */ /* 0x000fec0003800000 */
.L_x_19996:
        /* <DEDUP_REMOVED lines=16> */
.L_x_20023:
[----:B------:R-:W-:Y:S01]  /*4320*/  PRMT R3, RZ, 0x7610, R3 ;  /* 0x00007610ff037816 */ /* 0x000fe20000000003 */
[----:B------:R-:W-:Y:S06]  /*4330*/  BRA `(.L_x_19991) ;  /* 0x0000000000247947 */ /* 0x000fec0003800000 */
.L_x_20020:
[----:B------:R-:W2:Y:S02]  /*4340*/  LDG.E.64 R4, desc[UR36][R4.64] ;  /* 0x0000002404047981 */ /* 0x000ea4000c1e1b00 */
[----:B--2---:R-:W0:Y:S02]  /*4350*/  I2F.U64 R0, R4 ;  /* 0x0000000400007312 */ /* 0x004e240000301000 */
[----:B0-----:R-:W-:-:S04]  /*4360*/  F2FP.F16.F32.PACK_AB R0, RZ, R0 ;  /* 0x00000000ff00723e */ /* 0x001fc800000000ff */
[----:B------:R-:W-:Y:S01]  /*4370*/  PRMT R3, R0, 0x7610, R3 ;  /* 0x0000761000037816 */ /* 0x000fe20000000003 */
[----:B------:R-:W-:Y:S06]  /*4380*/  BRA `(.L_x_19991) ;  /* 0x0000000000107947 */ /* 0x000fec0003800000 */
.L_x_20019:
[----:B------:R-:W2:Y:S02]  /*4390*/  LDG.E R4, desc[UR36][R4.64] ;  /* 0x0000002404047981 */ /* 0x000ea4000c1e1900 */
[----:B--2---:R-:W-:-:S04]  /*43a0*/  I2FP.F32.U32 R0, R4 ;  /* 0x0000000400007245 */ /* 0x004fc80000201000 */
[----:B------:R-:W-:-:S04]  /*43b0*/  F2FP.F16.F32.PACK_AB R0, RZ, R0 ;  /* 0x00000000ff00723e */ /* 0x000fc800000000ff */
[----:B------:R-:W-:-:S07]  /*43c0*/  PRMT R3, R0, 0x7610, R3 ;  /* 0x0000761000037816 */ /* 0x000fce0000000003 */
.L_x_19991:
[----:B------:R-:W-:Y:S05]  /*43d0*/  BSYNC.RECONVERGENT B6 ;  /* 0x0000000000067941 */ /* 0x000fea0003800200 */
.L_x_19990:
[----:B------:R-:W2:Y:S01]  /*43e0*/  LDC R2, c[0x0][0x388] ;  /* 0x0000e200ff027b82 */ /* 0x000ea20000000800 */
[----:B------:R-:W-:Y:S01]  /*43f0*/  ISETP.GE.AND P0, PT, R19, R16, PT ;  /* 0x000000101300720c */ /* 0x000fe20003f06270 */
[----:B------:R-:W-:Y:S01]  /*4400*/  BSSY.RECONVERGENT B1, `(.L_x_20024) ;  /* 0x000005e000017945 */ /* 0x000fe20003800200 */
[C---:B--2---:R-:W-:Y:S01]  /*4410*/  FMUL.FTZ R0, |R2|.reuse, 8388608 ;  /* 0x4b00000002007820 */ /* 0x044fe20000410200 */
[C---:B------:R-:W-:Y:S01]  /*4420*/  FADD.FTZ R6, |R2|.reuse, -RZ ;  /* 0x800000ff02067221 */ /* 0x040fe20000010200 */
[----:B------:R-:W-:-:S03]  /*4430*/  FADD.FTZ R7, |R2|, |R2| ;  /* 0x4000000202077221 */ /* 0x000fc60000010200 */
[----:B01----:R-:W-:Y:S01]  /*4440*/  LOP3.LUT R4, R0, 0x7fffff, RZ, 0xc0, !PT ;  /* 0x007fffff00047812 */ /* 0x003fe200078ec0ff */
[----:B------:R-:W-:Y:S01]  /*4450*/  FADD.FTZ R8, -R6, -RZ ;  /* 0x800000ff06087221 */ /* 0x000fe20000010100 */
[----:B------:R-:W-:Y:S02]  /*4460*/  LOP3.LUT R9, R0, 0xff800000, RZ, 0xc0, !PT ;  /* 0xff80000000097812 */ /* 0x000fe400078ec0ff */
[----:B------:R-:W-:-:S04]  /*4470*/  LOP3.LUT R4, R4, 0x3f800000, RZ, 0xfc, !PT ;  /* 0x3f80000004047812 */ /* 0x000fc800078efcff */
[----:B------:R0:W1:Y:S01]  /*4480*/  MUFU.RCP R5, R4 ;  /* 0x0000000400057308 */ /* 0x0000620000001000 */
[----:B------:R-:W-:Y:S05]  /*4490*/  @P0 BRA `(.L_x_20025) ;  /* 0x0000000400500947 */ /* 0x000fea0003800000 */
[----:B-----5:R-:W-:Y:S01]  /*44a0*/  HADD2.F32 R11, -RZ, R18.H0_H0 ;  /* 0x20000012ff0b7230 */ /* 0x020fe20000004100 */
[----:B------:R-:W-:Y:S04]  /*44b0*/  BSSY.RECONVERGENT B0, `(.L_x_20026) ;  /* 0x0000039000007945 */ /* 0x000fe80003800200 */
[C---:B------:R-:W-:Y:S01]  /*44c0*/  FSETP.GEU.FTZ.AND P0, PT, |R11|.reuse, |R2|, PT ;  /* 0x400000020b00720b */ /* 0x040fe20003f1e200 */
[----:B------:R-:W-:-:S12]  /*44d0*/  FADD.FTZ R13, |R11|, -RZ ;  /* 0x800000ff0b0d7221 */ /* 0x000fd80000010200 */
        /* <DEDUP_REMOVED lines=23> */
.L_x_20030:
[----:B------:R-:W-:Y:S05]  /*4650*/  BSYNC.RECONVERGENT B2 ;  /* 0x0000000000027941 */ /* 0x000fea0003800200 */
.L_x_20029:
[----:B------:R-:W-:Y:S01]  /*4660*/  FFMA.FTZ R13, -R6, R10, R13 ;  /* 0x0000000a060d7223 */ /* 0x000fe2000001010d */
[----:B------:R-:W-:Y:S06]  /*4670*/  BRA `(.L_x_20027) ;  /* 0x0000000000707947 */ /* 0x000fec0003800000 */
.L_x_20028:
        /* <DEDUP_REMOVED lines=12> */
.L_x_20033:
        /* <DEDUP_REMOVED lines=13> */
.L_x_20032:
[----:B------:R-:W-:Y:S05]  /*4810*/  BSYNC.RECONVERGENT B2 ;  /* 0x0000000000027941 */ /* 0x000fea0003800200 */
.L_x_20031:
[----:B------:R-:W-:-:S04]  /*4820*/  FMUL.FTZ R13, R13, 1.1920928955078125e-07 ;  /* 0x340000000d0d7820 */ /* 0x000fc80000410000 */
[----:B------:R-:W-:-:S07]  /*4830*/  FMUL.FTZ R13, R10, R13 ;  /* 0x0000000d0a0d7220 */ /* 0x000fce0000410000 */
.L_x_20027:
[----:B------:R-:W-:Y:S05]  /*4840*/  BSYNC.RECONVERGENT B0 ;  /* 0x0000000000007941 */ /* 0x000fea0003800200 */
.L_x_20026:
        /* <DEDUP_REMOVED lines=22> */
.L_x_20034:
[----:B------:R-:W-:-:S05]  /*49b0*/  FMUL.FTZ R11, R11, R14 ;  /* 0x0000000e0b0b7220 */ /* 0x000fca0000410000 */
[----:B------:R-:W-:-:S04]  /*49c0*/  LOP3.LUT R10, RZ, 0x80000000, R11, 0xb8, !PT ;  /* 0x80000000ff0a7812 */ /* 0x000fc800078eb80b */
[----:B------:R-:W-:-:S07]  /*49d0*/  F2FP.F16.F32.PACK_AB R10, RZ, R10 ;  /* 0x0000000aff0a723e */ /* 0x000fce00000000ff */
.L_x_20025:
[----:B------:R-:W-:Y:S05]  /*49e0*/  BSYNC.RECONVERGENT B1 ;  /* 0x0000000000017941 */ /* 0x000fea0003800200 */
.L_x_20024:
[----:B------:R-:W-:Y:S01]  /*49f0*/  VIADD R23, R19, 0x80 ;  /* 0x0000008013177836 */ /* 0x000fe20000000000 */
[----:B------:R-:W-:Y:S04]  /*4a00*/  BSSY.RECONVERGENT B1, `(.L_x_20035) ;  /* 0x0000055000017945 */ /* 0x000fe80003800200 */
[----:B------:R-:W-:-:S13]  /*4a10*/  ISETP.GE.AND P0, PT, R23, R16, PT ;  /* 0x000000101700720c */ /* 0x000fda0003f06270 */
        /* <DEDUP_REMOVED lines=25> */
.L_x_20042:
[----:B------:R-:W-:Y:S01]  /*4bb0*/  FSETP.GEU.FTZ.AND P0, PT, R15, -R6, PT ;  /* 0x800000060f00720b */ /* 0x000fe20003f1e000 */
[----:B------:R-:W-:-:S12]  /*4bc0*/  FADD.FTZ R12, R12, -1 ;  /* 0xbf8000000c0c7421 */ /* 0x000fd80000010000 */
[----:B------:R-:W-:-:S07]  /*4bd0*/  @!P0 FADD.FTZ R12, R12, -1 ;  /* 0xbf8000000c0c8421 */ /* 0x000fce0000010000 */
.L_x_20041:
[----:B------:R-:W-:Y:S05]  /*4be0*/  BSYNC.RECONVERGENT B2 ;  /* 0x0000000000027941 */ /* 0x000fea0003800200 */
.L_x_20040:
[----:B------:R-:W-:Y:S01]  /*4bf0*/  FFMA.FTZ R13, -R6, R12, R13 ;  /* 0x0000000c060d7223 */ /* 0x000fe2000001010d */
[----:B------:R-:W-:Y:S06]  /*4c00*/  BRA `(.L_x_20038) ;  /* 0x0000000000707947 */ /* 0x000fec0003800000 */
.L_x_20039:
        /* <DEDUP_REMOVED lines=12> */
.L_x_20045:
        /* <DEDUP_REMOVED lines=13> */
.L_x_20044:
[----:B------:R-:W-:Y:S05]  /*4da0*/  BSYNC.RECONVERGENT B2 ;  /* 0x0000000000027941 */ /* 0x000fea0003800200 */
.L_x_20043:
[----:B------:R-:W-:-:S04]  /*4db0*/  FMUL.FTZ R13, R13, 1.1920928955078125e-07 ;  /* 0x340000000d0d7820 */ /* 0x000fc80000410000 */
[----:B------:R-:W-:-:S07]  /*4dc0*/  FMUL.FTZ R13, R12, R13 ;  /* 0x0000000d0c0d7220 */ /* 0x000fce0000410000 */
.L_x_20038:
[----:B------:R-:W-:Y:S05]  /*4dd0*/  BSYNC.RECONVERGENT B0 ;  /* 0x0000000000007941 */ /* 0x000fea0003800200 */
.L_x_20037:
        /* <DEDUP_REMOVED lines=21> */
[----:B------:R-:W-:-:S05]  /*4f30*/  @P0 FADD.FTZ R11, R13, 1 ;  /* 0x3f8000000d0b0421 */ /* 0x000fca0000010000 */
[----:B------:R-:W-:-:S07]  /*4f40*/  @P0 F2FP.F16.F32.PACK_AB R25, RZ, R11 ;  /* 0x0000000bff19023e */ /* 0x000fce00000000ff */
.L_x_20036:
[----:B------:R-:W-:Y:S05]  /*4f50*/  BSYNC.RECONVERGENT B1 ;  /* 0x0000000000017941 */ /* 0x000fea0003800200 */
.L_x_20035:
        /* <DEDUP_REMOVED lines=28> */
.L_x_20053:
[----:B------:R-:W-:Y:S01]  /*5120*/  FSETP.GEU.FTZ.AND P0, PT, R15, -R6, PT ;  /* 0x800000060f00720b */ /* 0x000fe20003f1e000 */
[----:B------:R-:W-:-:S12]  /*5130*/  FADD.FTZ R12, R12, -1 ;  /* 0xbf8000000c0c7421 */ /* 0x000fd80000010000 */
[----:B------:R-:W-:-:S07]  /*5140*/  @!P0 FADD.FTZ R12, R12, -1 ;  /* 0xbf8000000c0c8421 */ /* 0x000fce0000010000 */
.L_x_20052:
[----:B------:R-:W-:Y:S05]  /*5150*/  BSYNC.RECONVERGENT B2 ;  /* 0x0000000000027941 */ /* 0x000fea0003800200 */
.L_x_20051:
[----:B------:R-:W-:Y:S01]  /*5160*/  FFMA.FTZ R13, -R6, R12, R13 ;  /* 0x0000000c060d7223 */ /* 0x000fe2000001010d */
[----:B------:R-:W-:Y:S06]  /*5170*/  BRA `(.L_x_20049) ;  /* 0x0000000000707947 */ /* 0x000fec0003800000 */
.L_x_20050:
        /* <DEDUP_REMOVED lines=12> */
.L_x_20056:
        /* <DEDUP_REMOVED lines=13> */
.L_x_20055:
[----:B------:R-:W-:Y:S05]  /*5310*/  BSYNC.RECONVERGENT B2 ;  /* 0x0000000000027941 */ /* 0x000fea0003800200 */
.L_x_20054:
[----:B------:R-:W-:-:S04]  /*5320*/  FMUL.FTZ R13, R13, 1.1920928955078125e-07 ;  /* 0x340000000d0d7820 */ /* 0x000fc80000410000 */
[----:B------:R-:W-:-:S07]  /*5330*/  FMUL.FTZ R13, R12, R13 ;  /* 0x0000000d0c0d7220 */ /* 0x000fce0000410000 */
.L_x_20049:
[----:B------:R-:W-:Y:S05]  /*5340*/  BSYNC.RECONVERGENT B0 ;  /* 0x0000000000007941 */ /* 0x000fea0003800200 */
.L_x_20048:
        /* <DEDUP_REMOVED lines=23> */
.L_x_20047:
[----:B------:R-:W-:Y:S05]  /*54c0*/  BSYNC.RECONVERGENT B1 ;  /* 0x0000000000017941 */ /* 0x000fea0003800200 */
.L_x_20046:
        /* <DEDUP_REMOVED lines=23> */
[----:B0-----:R-:W-:Y:S01]  /*5640*/  FFMA.FTZ R4, |R2|, -3, R5 ;  /* 0xc040000002047823 */ /* 0x001fe20000010205 */
[----:B------:R-:W-:-:S04]  /*5650*/  FADD.FTZ R0, R0, 1 ;  /* 0x3f80000000007421 */ /* 0x000fc80000010000 */
[----:B------:R-:W-:-:S13]  /*5660*/  FSETP.GE.FTZ.AND P0, PT, R4, RZ, PT ;  /* 0x000000ff0400720b */ /* 0x000fda0003f16000 */
[----:B------:R-:W-:Y:S01]  /*5670*/  @P0 FADD.FTZ R0, R0, 1 ;  /* 0x3f80000000000421 */ /* 0x000fe20000010000 */
[----:B------:R-:W-:Y:S06]  /*5680*/  BRA `(.L_x_20063) ;  /* 0x00000000000c7947 */ /* 0x000fec0003800000 */
.L_x_20064:
[----:B------:R-:W-:Y:S01]  /*5690*/  FSETP.GEU.FTZ.AND P0, PT, R5, -R6, PT ;  /* 0x800000060500720b */ /* 0x000fe20003f1e000 */
[----:B------:R-:W-:-:S12]  /*56a0*/  FADD.FTZ R0, R0, -1 ;  /* 0xbf80000000007421 */ /* 0x000fd80000010000 */
[----:B------:R-:W-:-:S07]  /*56b0*/  @!P0 FADD.FTZ R0, R0, -1 ;  /* 0xbf80000000008421 */ /* 0x000fce0000010000 */
.L_x_20063:
[----:B------:R-:W-:Y:S05]  /*56c0*/  BSYNC.RECONVERGENT B2 ;  /* 0x0000000000027941 */ /* 0x000fea0003800200 */
.L_x_20062:
[----:B------:R-:W-:Y:S01]  /*56d0*/  FFMA.FTZ R11, -R6, R0, R11 ;  /* 0x00000000060b7223 */ /* 0x000fe2000001010b */
[----:B------:R-:W-:Y:S06]  /*56e0*/  BRA `(.L_x_20060) ;  /* 0x0000000000707947 */ /* 0x000fec0003800000 */
.L_x_20061:
        /* <DEDUP_REMOVED lines=12> */
.L_x_20067:
        /* <DEDUP_REMOVED lines=13> */
.L_x_20066:
[----:B------:R-:W-:Y:S05]  /*5880*/  BSYNC.RECONVERGENT B2 ;  /* 0x0000000000027941 */ /* 0x000fea0003800200 */
.L_x_20065:
[----:B------:R-:W-:-:S04]  /*5890*/  FMUL.FTZ R0, R11, 1.1920928955078125e-07 ;  /* 0x340000000b007820 */ /* 0x000fc80000410000 */
[----:B------:R-:W-:-:S07]  /*58a0*/  FMUL.FTZ R11, R9, R0 ;  /* 0x00000000090b7220 */ /* 0x000fce0000410000 */
.L_x_20060:
[----:B------:R-:W-:Y:S05]  /*58b0*/  BSYNC.RECONVERGENT B0 ;  /* 0x0000000000007941 */ /* 0x000fea0003800200 */
.L_x_20059:
        /* <DEDUP_REMOVED lines=23> */
.L_x_20058:
[----:B------:R-:W-:Y:S05]  /*5a30*/  BSYNC.RECONVERGENT B1 ;  /* 0x0000000000017941 */ /* 0x000fea0003800200 */
.L_x_20057:
[----:B-----5:R-:W2:Y:S01]  /*5a40*/  LDC.U8 R18, c[0x0][0x3b4] ;  /* 0x0000ed00ff127b82 */ /* 0x020ea20000000000 */
[----:B------:R-:W-:Y:S01]  /*5a50*/  ISETP.GE.AND P0, PT, R19, R16, PT ;  /* 0x000000101300720c */ /* 0x000fe20003f06270 */
[----:B------:R-:W-:Y:S04]  /*5a60*/  BSSY.RECONVERGENT B7, `(.L_x_20068) ;  /* 0x0000302000077945 */ /* 0x000fe80003800200 */
[----:B------:R-:W-:Y:S08]  /*5a70*/  BSSY.RELIABLE B6, `(.L_x_20069) ;  /* 0x000020a000067945 */ /* 0x000ff00003800100 */
[----:B------:R-:W-:Y:S05]  /*5a80*/  @P0 BRA `(.L_x_20070) ;  /* 0x0000002000140947 */ /* 0x000fea0003800000 */
[----:B------:R-:W1:Y:S01]  /*5a90*/  LDCU UR4, c[0x0][0x3b8] ;  /* 0x00007700ff0477ac */ /* 0x000e620008000800 */
[----:B------:R-:W3:Y:S01]  /*5aa0*/  LDC.64 R2, c[0x0][0x398] ;  /* 0x0000e600ff027b82 */ /* 0x000ee20000000a00 */
[----:B------:R-:W-:Y:S01]  /*5ab0*/  IMAD R0, R17, 0x200, R19 ;  /* 0x0000020011007824 */ /* 0x000fe200078e0213 */
[----:B0-2---:R-:W-:-:S03]  /*5ac0*/  PRMT R4, R18, 0x9910, RZ ;  /* 0x0000991012047816 */ /* 0x005fc600000000ff */
[----:B-1----:R-:W-:Y:S02]  /*5ad0*/  IMAD R5, R0, UR4, RZ ;  /* 0x0000000400057c24 */ /* 0x002fe4000f8e02ff */
        /* <DEDUP_REMOVED lines=18> */
.L_x_20074:
[----:B------:R-:W-:Y:S02]  /*5c00*/  HADD2.F32 R5, -RZ, R10.H0_H0 ;  /* 0x2000000aff057230 */ /* 0x000fe40000004100 */
[----:B------:R-:W-:-:S04]  /*5c10*/  IMAD.MOV.U32 R19, RZ, RZ, R23 ;  /* 0x000000ffff137224 */ /* 0x000fc800078e0017 */
[----:B------:R-:W0:Y:S02]  /*5c20*/  F2I.S64.TRUNC R4, R5 ;  /* 0x0000000500047311 */ /* 0x000e24000020d900 */
[----:B0-----:R0:W-:Y:S01]  /*5c30*/  STG.E.U8 desc[UR36][R2.64], R4 ;  /* 0x0000000402007986 */ /* 0x0011e2000c101124 */
[----:B------:R-:W-:Y:S05]  /*5c40*/  BRA `(.L_x_20076) ;  /* 0x0000000c00c07947 */ /* 0x000fea0003800000 */
.L_x_20073:
        /* <DEDUP_REMOVED lines=11> */
.L_x_20078:
[----:B------:R-:W-:Y:S02]  /*5d00*/  HADD2.F32 R10, -RZ, R10.H0_H0 ;  /* 0x2000000aff0a7230 */ /* 0x000fe40000004100 */
[----:B------:R-:W-:Y:S02]  /*5d10*/  IMAD.MOV.U32 R19, RZ, RZ, R23 ;  /* 0x000000ffff137224 */ /* 0x000fe400078e0017 */
[----:B------:R-:W0:Y:S02]  /*5d20*/  F2I.FTZ.TRUNC.NTZ R5, R10 ;  /* 0x0000000a00057305 */ /* 0x000e24000021f100 */
[----:B0-----:R0:W-:Y:S01]  /*5d30*/  STG.E desc[UR36][R2.64], R5 ;  /* 0x0000000502007986 */ /* 0x0011e2000c101924 */
[----:B------:R-:W-:Y:S05]  /*5d40*/  BRA `(.L_x_20076) ;  /* 0x0000000c00807947 */ /* 0x000fea0003800000 */
.L_x_20077:
[----:B------:R-:W-:Y:S02]  /*5d50*/  HADD2.F32 R10, -RZ, R10.H0_H0 ;  /* 0x2000000aff0a7230 */ /* 0x000fe40000004100 */
[----:B------:R-:W-:Y:S02]  /*5d60*/  IMAD.MOV.U32 R19, RZ, RZ, R23 ;  /* 0x000000ffff137224 */ /* 0x000fe400078e0017 */
[----:B------:R-:W0:Y:S02]  /*5d70*/  F2I.FTZ.TRUNC.NTZ R5, R10 ;  /* 0x0000000a00057305 */ /* 0x000e24000021f100 */
[----:B0-----:R0:W-:Y:S01]  /*5d80*/  STG.E.U16 desc[UR36][R2.64], R5 ;  /* 0x0000000502007986 */ /* 0x0011e2000c101524 */
[----:B------:R-:W-:Y:S05]  /*5d90*/  BRA `(.L_x_20076) ;  /* 0x0000000c006c7947 */ /* 0x000fea0003800000 */
.L_x_20072:
        /* <DEDUP_REMOVED lines=10> */
.L_x_20080:
[----:B------:R0:W-:Y:S01]  /*5e40*/  STG.E.U16 desc[UR36][R2.64], R10 ;  /* 0x0000000a02007986 */ /* 0x0001e2000c101524 */
[----:B------:R-:W-:Y:S01]  /*5e50*/  IMAD.MOV.U32 R19, RZ, RZ, R23 ;  /* 0x000000ffff137224 */ /* 0x000fe200078e0017 */
[----:B------:R-:W-:Y:S06]  /*5e60*/  BRA `(.L_x_20076) ;  /* 0x0000000c00387947 */ /* 0x000fec0003800000 */
.L_x_20079:
        /* <DEDUP_REMOVED lines=11> */
.L_x_20082:
[----:B------:R-:W-:Y:S02]  /*5f20*/  HADD2.F32 R0, -RZ, R10.H0_H0 ;  /* 0x2000000aff007230 */ /* 0x000fe40000004100 */
[----:B------:R-:W-:-:S03]  /*5f30*/  IMAD.MOV.U32 R19, RZ, RZ, R23 ;  /* 0x000000ffff137224 */ /* 0x000fc600078e0017 */
[----:B------:R-:W-:-:S04]  /*5f40*/  F2FP.F16.F32.PACK_AB R0, RZ, R0 ;  /* 0x00000000ff00723e */ /* 0x000fc800000000ff */
[----:B------:R-:W-:-:S05]  /*5f50*/  PRMT R0, R0, 0x5410, RZ ;  /* 0x0000541000007816 */ /* 0x000fca00000000ff */
[----:B------:R0:W-:Y:S01]  /*5f60*/  STG.E desc[UR36][R2.64], R0 ;  /* 0x0000000002007986 */ /* 0x0001e2000c101924 */
[----:B------:R-:W-:Y:S05]  /*5f70*/  BRA `(.L_x_20076) ;  /* 0x0000000800f47947 */ /* 0x000fea0003800000 */
.L_x_20081:
[----:B------:R-:W-:Y:S02]  /*5f80*/  HADD2.F32 R4, -RZ, R10.H0_H0 ;  /* 0x2000000aff047230 */ /* 0x000fe40000004100 */
[----:B------:R-:W-:-:S03]  /*5f90*/  IMAD.MOV.U32 R19, RZ, RZ, R23 ;  /* 0x000000ffff137224 */ /* 0x000fc600078e0017 */
[----:B------:R-:W-:-:S06]  /*5fa0*/  FMUL.FTZ R4, R4, 1 ;  /* 0x3f80000004047820 */ /* 0x000fcc0000410000 */
[----:B------:R-:W0:Y:S02]  /*5fb0*/  F2F.F64.F32 R4, R4 ;  /* 0x0000000400047310 */ /* 0x000e240000201800 */
[----:B0-----:R0:W-:Y:S01]  /*5fc0*/  STG.E.64 desc[UR36][R2.64], R4 ;  /* 0x0000000402007986 */ /* 0x0011e2000c101b24 */
[----:B------:R-:W-:Y:S05]  /*5fd0*/  BRA `(.L_x_20076) ;  /* 0x0000000800dc7947 */ /* 0x000fea0003800000 */
.L_x_20071:
        /* <DEDUP_REMOVED lines=14> */
.L_x_20085:
[----:B------:R-:W-:Y:S01]  /*60c0*/  HADD2.F32 R10, -RZ, R10.H0_H0 ;  /* 0x2000000aff0a7230 */ /* 0x000fe20000004100 */
[----:B------:R-:W-:Y:S01]  /*60d0*/  CS2R R6, SRZ ;  /* 0x0000000000067805 */ /* 0x000fe2000001ff00 */
[----:B------:R-:W-:-:S03]  /*60e0*/  IMAD.MOV.U32 R19, RZ, RZ, R23 ;  /* 0x000000ffff137224 */ /* 0x000fc600078e0017 */
[----:B------:R-:W-:-:S06]  /*60f0*/  FMUL.FTZ R4, R10, 1 ;  /* 0x3f8000000a047820 */ /* 0x000fcc0000410000 */
[----:B------:R-:W0:Y:S02]  /*6100*/  F2F.F64.F32 R4, R4 ;  /* 0x0000000400047310 */ /* 0x000e240000201800 */
[----:B0-----:R3:W-:Y:S01]  /*6110*/  STG.E.128 desc[UR36][R2.64], R4 ;  /* 0x0000000402007986 */ /* 0x0017e2000c101d24 */
[----:B------:R-:W-:Y:S05]  /*6120*/  BRA `(.L_x_20076) ;  /* 0x0000000800887947 */ /* 0x000fea0003800000 */
.L_x_20084:
        /* <DEDUP_REMOVED lines=19> */
.L_x_20089:
[----:B------:R-:W-:Y:S05]  /*6260*/  BSYNC.RECONVERGENT B0 ;  /* 0x0000000000007941 */ /* 0x000fea0003800200 */
.L_x_20088:
[----:B------:R-:W-:Y:S01]  /*6270*/  LOP3.LUT R5, R0, 0x80, R5, 0xf8, !PT ;  /* 0x0000008000057812 */ /* 0x000fe200078ef805 */
[----:B------:R-:W-:-:S04]  /*6280*/  IMAD.MOV.U32 R19, RZ, RZ, R23 ;  /* 0x000000ffff137224 */ /* 0x000fc800078e0017 */
[----:B------:R2:W-:Y:S01]  /*6290*/  STG.E.U8 desc[UR36][R2.64], R5 ;  /* 0x0000000502007986 */ /* 0x0005e2000c101124 */
[----:B------:R-:W-:Y:S05]  /*62a0*/  BRA `(.L_x_20076) ;  /* 0x0000000800287947 */ /* 0x000fea0003800000 */
.L_x_20087:
        /* <DEDUP_REMOVED lines=15> */
.L_x_20091:
[----:B------:R-:W-:Y:S05]  /*63a0*/  BSYNC.RECONVERGENT B0 ;  /* 0x0000000000007941 */ /* 0x000fea0003800200 */
.L_x_20090:
[----:B------:R-:W-:Y:S01]  /*63b0*/  LOP3.LUT R5, R0, 0x80, R5, 0xf8, !PT ;  /* 0x0000008000057812 */ /* 0x000fe200078ef805 */
[----:B------:R-:W-:-:S04]  /*63c0*/  IMAD.MOV.U32 R19, RZ, RZ, R23 ;  /* 0x000000ffff137224 */ /* 0x000fc800078e0017 */
[----:B------:R1:W-:Y:S01]  /*63d0*/  STG.E.U8 desc[UR36][R2.64], R5 ;  /* 0x0000000502007986 */ /* 0x0003e2000c101124 */
[----:B------:R-:W-:Y:S05]  /*63e0*/  BRA `(.L_x_20076) ;  /* 0x0000000400d87947 */ /* 0x000fea0003800000 */
.L_x_20086:
[----:B------:R-:W-:Y:S02]  /*63f0*/  HADD2.F32 R0, -RZ, R10.H0_H0 ;  /* 0x2000000aff007230 */ /* 0x000fe40000004100 */
[----:B------:R-:W-:-:S03]  /*6400*/  IMAD.MOV.U32 R19, RZ, RZ, R23 ;  /* 0x000000ffff137224 */ /* 0x000fc600078e0017 */
[----:B------:R-:W-:-:S05]  /*6410*/  F2FP.BF16.F32.PACK_AB R0, RZ, R0 ;  /* 0x00000000ff00723e */ /* 0x000fca00000010ff */
[----:B------:R0:W-:Y:S01]  /*6420*/  STG.E.U16 desc[UR36][R2.64], R0 ;  /* 0x0000000002007986 */ /* 0x0001e2000c101524 */
[----:B------:R-:W-:Y:S05]  /*6430*/  BRA `(.L_x_20076) ;  /* 0x0000000400c47947 */ /* 0x000fea0003800000 */
.L_x_20083:
        /* <DEDUP_REMOVED lines=13> */
.L_x_20094:
        /* <DEDUP_REMOVED lines=13> */
.L_x_20097:
[----:B------:R-:W-:-:S04]  /*65e0*/  SHF.R.U32.HI R0, RZ, 0x14, R5 ;  /* 0x00000014ff007819 */ /* 0x000fc80000011605 */
[----:B------:R-:W-:-:S04]  /*65f0*/  LOP3.LUT R0, R0, 0x1, RZ, 0xc0, !PT ;  /* 0x0000000100007812 */ /* 0x000fc800078ec0ff */
[----:B------:R-:W-:-:S04]  /*6600*/  IADD3 R0, PT, PT, R5, 0x487ffff, R0 ;  /* 0x0487ffff05007810 */ /* 0x000fc80007ffe000 */
[----:B------:R-:W-:-:S04]  /*6610*/  SHF.R.U32.HI R0, RZ, 0x14, R0 ;  /* 0x00000014ff007819 */ /* 0x000fc80000011600 */
[----:B------:R-:W-:-:S07]  /*6620*/  LOP3.LUT R4, R0, 0xff, RZ, 0xc0, !PT ;  /* 0x000000ff00047812 */ /* 0x000fce00078ec0ff */
.L_x_20098:
[----:B------:R-:W-:-:S04]  /*6630*/  SHF.R.U32.HI R5, RZ, 0x18, R5 ;  /* 0x00000018ff057819 */ /* 0x000fc80000011605 */
[----:B------:R-:W-:-:S04]  /*6640*/  LOP3.LUT R4, R4, 0x80, R5, 0xf8, !PT ;  /* 0x0000008004047812 */ /* 0x000fc800078ef805 */
[----:B------:R-:W-:-:S07]  /*6650*/  PRMT R0, R4, 0x7610, R0 ;  /* 0x0000761004007816 */ /* 0x000fce0000000000 */
.L_x_20096:
[----:B------:R-:W-:Y:S05]  /*6660*/  BSYNC.RECONVERGENT B0 ;  /* 0x0000000000007941 */ /* 0x000fea0003800200 */
.L_x_20095:
[----:B------:R0:W-:Y:S01]  /*6670*/  STG.E.U8 desc[UR36][R2.64], R0 ;  /* 0x0000000002007986 */ /* 0x0001e2000c101124 */
[----:B------:R-:W-:Y:S01]  /*6680*/  IMAD.MOV.U32 R19, RZ, RZ, R23 ;  /* 0x000000ffff137224 */ /* 0x000fe200078e0017 */
[----:B------:R-:W-:Y:S06]  /*6690*/  BRA `(.L_x_20076) ;  /* 0x00000004002c7947 */ /* 0x000fec0003800000 */
.L_x_20093:
        /* <DEDUP_REMOVED lines=13> */
.L_x_20101:
[----:B------:R-:W-:-:S04]  /*6770*/  SHF.R.U32.HI R0, RZ, 0x15, R5 ;  /* 0x00000015ff007819 */ /* 0x000fc80000011605 */
[----:B------:R-:W-:-:S04]  /*6780*/  LOP3.LUT R0, R0, 0x1, RZ, 0xc0, !PT ;  /* 0x0000000100007812 */ /* 0x000fc800078ec0ff */
[----:B------:R-:W-:-:S04]  /*6790*/  IADD3 R0, PT, PT, R5, 0x88fffff, R0 ;  /* 0x088fffff05007810 */ /* 0x000fc80007ffe000 */
[----:B------:R-:W-:-:S04]  /*67a0*/  SHF.R.U32.HI R0, RZ, 0x15, R0 ;  /* 0x00000015ff007819 */ /* 0x000fc80000011600 */
[----:B------:R-:W-:-:S07]  /*67b0*/  LOP3.LUT R4, R0, 0xff, RZ, 0xc0, !PT ;  /* 0x000000ff00047812 */ /* 0x000fce00078ec0ff */
.L_x_20102:
[----:B------:R-:W-:-:S04]  /*67c0*/  SHF.R.U32.HI R5, RZ, 0x18, R5 ;  /* 0x00000018ff057819 */ /* 0x000fc80000011605 */
[----:B------:R-:W-:-:S04]  /*67d0*/  LOP3.LUT R4, R4, 0x80, R5, 0xf8, !PT ;  /* 0x0000008004047812 */ /* 0x000fc800078ef805 */
[----:B------:R-:W-:-:S07]  /*67e0*/  PRMT R0, R4, 0x7610, R0 ;  /* 0x0000761004007816 */ /* 0x000fce0000000000 */
.L_x_20100:
[----:B------:R-:W-:Y:S05]  /*67f0*/  BSYNC.RECONVERGENT B0 ;  /* 0x0000000000007941 */ /* 0x000fea0003800200 */
.L_x_20099:
[----:B------:R0:W-:Y:S01]  /*6800*/  STG.E.U8 desc[UR36][R2.64], R0 ;  /* 0x0000000002007986 */ /* 0x0001e2000c101124 */
[----:B------:R-:W-:Y:S01]  /*6810*/  IMAD.MOV.U32 R19, RZ, RZ, R23 ;  /* 0x000000ffff137224 */ /* 0x000fe200078e0017 */
[----:B------:R-:W-:Y:S06]  /*6820*/  BRA `(.L_x_20076) ;  /* 0x0000000000c87947 */ /* 0x000fec0003800000 */
.L_x_20092:
[----:B------:R-:W-:-:S13]  /*6830*/  ISETP.NE.AND P0, PT, R0, 0x1c, PT ;  /* 0x0000001c0000780c */ /* 0x000fda0003f05270 */
[----:B------:R-:W-:Y:S05]  /*6840*/  @!P0 BRA `(.L_x_20103) ;  /* 0x0000000000b08947 */ /* 0x000fea0003800000 */
[----:B------:R-:W-:-:S13]  /*6850*/  ISETP.NE.AND P0, PT, R0, 0x1d, PT ;  /* 0x0000001d0000780c */ /* 0x000fda0003f05270 */
[----:B------:R-:W-:Y:S05]  /*6860*/  @!P0 BRA `(.L_x_20104) ;  /* 0x0000000000948947 */ /* 0x000fea0003800000 */
[----:B------:R-:W-:-:S13]  /*6870*/  ISETP.NE.AND P0, PT, R0, 0x2c, PT ;  /* 0x0000002c0000780c */ /* 0x000fda0003f05270 */
[----:B------:R-:W-:Y:S05]  /*6880*/  @!P0 BRA `(.L_x_20105) ;  /* 0x0000000000488947 */ /* 0x000fea0003800000 */
.L_x_20075:
        /* <DEDUP_REMOVED lines=16> */
.L_x_20106:
[----:B------:R-:W-:Y:S01]  /*6990*/  IMAD.MOV.U32 R19, RZ, RZ, R23 ;  /* 0x000000ffff137224 */ /* 0x000fe200078e0017 */
[----:B------:R-:W-:Y:S06]  /*69a0*/  BRA `(.L_x_20076) ;  /* 0x0000000000687947 */ /* 0x000fec0003800000 */
.L_x_20105:
        /* <DEDUP_REMOVED lines=17> */
.L_x_20104:
[----:B------:R-:W-:Y:S02]  /*6ac0*/  HADD2.F32 R4, -RZ, R10.H0_H0 ;  /* 0x2000000aff047230 */ /* 0x000fe40000004100 */
[----:B------:R-:W-:-:S04]  /*6ad0*/  IMAD.MOV.U32 R19, RZ, RZ, R23 ;  /* 0x000000ffff137224 */ /* 0x000fc800078e0017 */
[----:B------:R-:W0:Y:S02]  /*6ae0*/  F2I.U64.TRUNC R4, R4 ;  /* 0x0000000400047311 */ /* 0x000e24000020d800 */
[----:B0-----:R0:W-:Y:S01]  /*6af0*/  STG.E.64 desc[UR36][R2.64], R4 ;  /* 0x0000000402007986 */ /* 0x0011e2000c101b24 */
[----:B------:R-:W-:Y:S05]  /*6b00*/  BRA `(.L_x_20076) ;  /* 0x0000000000107947 */ /* 0x000fea0003800000 */
.L_x_20103:
[----:B------:R-:W-:Y:S02]  /*6b10*/  HADD2.F32 R10, -RZ, R10.H0_H0 ;  /* 0x2000000aff0a7230 */ /* 0x000fe40000004100 */
[----:B------:R-:W-:Y:S02]  /*6b20*/  IMAD.MOV.U32 R19, RZ, RZ, R23 ;  /* 0x000000ffff137224 */ /* 0x000fe400078e0017 */
[----:B------:R-:W0:Y:S02]  /*6b30*/  F2I.FTZ.U32.TRUNC.NTZ R5, R10 ;  /* 0x0000000a00057305 */ /* 0x000e24000021f000 */
[----:B0-----:R0:W-:Y:S03]  /*6b40*/  STG.E desc[UR36][R2.64], R5 ;  /* 0x0000000502007986 */ /* 0x0011e6000c101924 */
.L_x_20076:
        /* <DEDUP_REMOVED lines=25> */
.L_x_20111:
[----:B------:R-:W-:-:S06]  /*6ce0*/  HADD2.F32 R5, -RZ, R25.H0_H0 ;  /* 0x20000019ff057230 */ /* 0x000fcc0000004100 */
[----:B------:R-:W0:Y:S02]  /*6cf0*/  F2I.S64.TRUNC R4, R5 ;  /* 0x0000000500047311 */ /* 0x000e24000020d900 */
[----:B0-----:R0:W-:Y:S01]  /*6d00*/  STG.E.U8 desc[UR36][R2.64], R4 ;  /* 0x0000000402007986 */ /* 0x0011e2000c101124 */
[----:B------:R-:W-:Y:S05]  /*6d10*/  BRA `(.L_x_20113) ;  /* 0x0000000c006c7947 */ /* 0x000fea0003800000 */
.L_x_20110:
        /* <DEDUP_REMOVED lines=10> */
.L_x_20115:
[----:B------:R-:W-:-:S06]  /*6dc0*/  HADD2.F32 R25, -RZ, R25.H0_H0 ;  /* 0x20000019ff197230 */ /* 0x000fcc0000004100 */
[----:B------:R-:W0:Y:S02]  /*6dd0*/  F2I.FTZ.TRUNC.NTZ R25, R25 ;  /* 0x0000001900197305 */ /* 0x000e24000021f100 */
[----:B0-----:R3:W-:Y:S01]  /*6de0*/  STG.E desc[UR36][R2.64], R25 ;  /* 0x0000001902007986 */ /* 0x0017e2000c101924 */
[----:B------:R-:W-:Y:S05]  /*6df0*/  BRA `(.L_x_20113) ;  /* 0x0000000c00347947 */ /* 0x000fea0003800000 */
.L_x_20114:
[----:B------:R-:W-:-:S06]  /*6e00*/  HADD2.F32 R25, -RZ, R25.H0_H0 ;  /* 0x20000019ff197230 */ /* 0x000fcc0000004100 */
[----:B------:R-:W0:Y:S02]  /*6e10*/  F2I.FTZ.TRUNC.NTZ R25, R25 ;  /* 0x0000001900197305 */ /* 0x000e24000021f100 */
[----:B0-----:R2:W-:Y:S01]  /*6e20*/  STG.E.U16 desc[UR36][R2.64], R25 ;  /* 0x0000001902007986 */ /* 0x0015e2000c101524 */
[----:B------:R-:W-:Y:S05]  /*6e30*/  BRA `(.L_x_20113) ;  /* 0x0000000c00247947 */ /* 0x000fea0003800000 */
.L_x_20109:
        /* <DEDUP_REMOVED lines=9> */
.L_x_20117:
[----:B------:R0:W-:Y:S01]  /*6ed0*/  STG.E.U16 desc[UR36][R2.64], R25 ;  /* 0x0000001902007986 */ /* 0x0001e2000c101524 */
[----:B------:R-:W-:Y:S05]  /*6ee0*/  BRA `(.L_x_20113) ;  /* 0x0000000800f87947 */ /* 0x000fea0003800000 */
.L_x_20116:
        /* <DEDUP_REMOVED lines=10> */
.L_x_20119:
[----:B------:R-:W-:-:S05]  /*6f90*/  HADD2.F32 R0, -RZ, R25.H0_H0 ;  /* 0x20000019ff007230 */ /* 0x000fca0000004100 */
[----:B------:R-:W-:-:S04]  /*6fa0*/  F2FP.F16.F32.PACK_AB R0, RZ, R0 ;  /* 0x00000000ff00723e */ /* 0x000fc800000000ff */
[----:B------:R-:W-:-:S05]  /*6fb0*/  PRMT R0, R0, 0x5410, RZ ;  /* 0x0000541000007816 */ /* 0x000fca00000000ff */
[----:B------:R0:W-:Y:S01]  /*6fc0*/  STG.E desc[UR36][R2.64], R0 ;  /* 0x0000000002007986 */ /* 0x0001e2000c101924 */
[----:B------:R-:W-:Y:S05]  /*6fd0*/  BRA `(.L_x_20113) ;  /* 0x0000000800bc7947 */ /* 0x000fea0003800000 */
.L_x_20118:
[----:B------:R-:W-:-:S05]  /*6fe0*/  HADD2.F32 R4, -RZ, R25.H0_H0 ;  /* 0x20000019ff047230 */ /* 0x000fca0000004100 */
[----:B------:R-:W-:-:S06]  /*6ff0*/  FMUL.FTZ R4, R4, 1 ;  /* 0x3f80000004047820 */ /* 0x000fcc0000410000 */
[----:B------:R-:W0:Y:S02]  /*7000*/  F2F.F64.F32 R4, R4 ;  /* 0x0000000400047310 */ /* 0x000e240000201800 */
[----:B0-----:R0:W-:Y:S01]  /*7010*/  STG.E.64 desc[UR36][R2.64], R4 ;  /* 0x0000000402007986 */ /* 0x0011e2000c101b24 */
[----:B------:R-:W-:Y:S05]  /*7020*/  BRA `(.L_x_20113) ;  /* 0x0000000800a87947 */ /* 0x000fea0003800000 */
.L_x_20108:
        /* <DEDUP_REMOVED lines=14> */
.L_x_20123:
        /* <DEDUP_REMOVED lines=18> */
.L_x_20126:
[----:B------:R-:W-:-:S04]  /*7230*/  SHF.R.U32.HI R5, RZ, 0x18, R5 ;  /* 0x00000018ff057819 */ /* 0x000fc80000011605 */
[----:B------:R-:W-:-:S07]  /*7240*/  LOP3.LUT R0, R0, 0x80, R5, 0xf8, !PT ;  /* 0x0000008000007812 */ /* 0x000fce00078ef805 */
.L_x_20125:
[----:B------:R-:W-:Y:S05]  /*7250*/  BSYNC.RECONVERGENT B0 ;  /* 0x0000000000007941 */ /* 0x000fea0003800200 */
.L_x_20124:
[----:B------:R0:W-:Y:S01]  /*7260*/  STG.E.U8 desc[UR36][R2.64], R0 ;  /* 0x0000000002007986 */ /* 0x0001e2000c101124 */
[----:B------:R-:W-:Y:S05]  /*7270*/  BRA `(.L_x_20113) ;  /* 0x0000000800147947 */ /* 0x000fea0003800000 */
.L_x_20122:
        /* <DEDUP_REMOVED lines=18> */
.L_x_20129:
[----:B------:R-:W-:-:S04]  /*73a0*/  SHF.R.U32.HI R5, RZ, 0x18, R5 ;  /* 0x00000018ff057819 */ /* 0x000fc80000011605 */
[----:B------:R-:W-:-:S07]  /*73b0*/  LOP3.LUT R0, R0, 0x80, R5, 0xf8, !PT ;  /* 0x0000008000007812 */ /* 0x000fce00078ef805 */
.L_x_20128:
[----:B------:R-:W-:Y:S05]  /*73c0*/  BSYNC.RECONVERGENT B0 ;  /* 0x0000000000007941 */ /* 0x000fea0003800200 */
.L_x_20127:
[----:B------:R0:W-:Y:S01]  /*73d0*/  STG.E.U8 desc[UR36][R2.64], R0 ;  /* 0x0000000002007986 */ /* 0x0001e2000c101124 */
[----:B------:R-:W-:Y:S05]  /*73e0*/  BRA `(.L_x_20113) ;  /* 0x0000000400b87947 */ /* 0x000fea0003800000 */
.L_x_20121:
        /* <DEDUP_REMOVED lines=22> */
.L_x_20131:
[----:B------:R-:W-:-:S06]  /*7550*/  HADD2.F32 R4, -RZ, R25.H0_H0 ;  /* 0x20000019ff047230 */ /* 0x000fcc0000004100 */
[----:B------:R-:W0:Y:S02]  /*7560*/  F2I.U64.TRUNC R4, R4 ;  /* 0x0000000400047311 */ /* 0x000e24000020d800 */
[----:B0-----:R0:W-:Y:S01]  /*7570*/  STG.E.64 desc[UR36][R2.64], R4 ;  /* 0x0000000402007986 */ /* 0x0011e2000c101b24 */
[----:B------:R-:W-:Y:S05]  /*7580*/  BRA `(.L_x_20113) ;  /* 0x0000000400507947 */ /* 0x000fea0003800000 */
.L_x_20130:
[----:B------:R-:W-:-:S06]  /*7590*/  HADD2.F32 R25, -RZ, R25.H0_H0 ;  /* 0x20000019ff197230 */ /* 0x000fcc0000004100 */
[----:B------:R-:W0:Y:S02]  /*75a0*/  F2I.FTZ.U32.TRUNC.NTZ R25, R25 ;  /* 0x0000001900197305 */ /* 0x000e24000021f000 */
[----:B0-----:R0:W-:Y:S01]  /*75b0*/  STG.E desc[UR36][R2.64], R25 ;  /* 0x0000001902007986 */ /* 0x0011e2000c101924 */
[----:B------:R-:W-:Y:S05]  /*75c0*/  BRA `(.L_x_20113) ;  /* 0x0000000400407947 */ /* 0x000fea0003800000 */
.L_x_20120:
        /* <DEDUP_REMOVED lines=11> */
.L_x_20133:
[----:B------:R-:W-:Y:S01]  /*7680*/  HADD2.F32 R25, -RZ, R25.H0_H0 ;  /* 0x20000019ff197230 */ /* 0x000fe20000004100 */
[----:B------:R-:W-:-:S04]  /*7690*/  CS2R R6, SRZ ;  /* 0x0000000000067805 */ /* 0x000fc8000001ff00 */
[----:B------:R-:W-:-:S06]  /*76a0*/  FMUL.FTZ R4, R25, 1 ;  /* 0x3f80000019047820 */ /* 0x000fcc0000410000 */
[----:B------:R-:W0:Y:S02]  /*76b0*/  F2F.F64.F32 R4, R4 ;  /* 0x0000000400047310 */ /* 0x000e240000201800 */
[----:B0-----:R0:W-:Y:S01]  /*76c0*/  STG.E.128 desc[UR36][R2.64], R4 ;  /* 0x0000000402007986 */ /* 0x0011e2000c101d24 */
[----:B------:R-:W-:Y:S05]  /*76d0*/  BRA `(.L_x_20113) ;  /* 0x0000000000fc7947 */ /* 0x000fea0003800000 */
.L_x_20132:
[----:B------:R-:W-:-:S13]  /*76e0*/  ISETP.NE.AND P0, PT, R0, 0xf, PT ;  /* 0x0000000f0000780c */ /* 0x000fda0003f05270 */
[----:B------:R-:W-:Y:S05]  /*76f0*/  @!P0 BRA `(.L_x_20134) ;  /* 0x0000000000e88947 */ /* 0x000fea0003800000 */
[----:B------:R-:W-:-:S13]  /*7700*/  ISETP.NE.AND P0, PT, R0, 0x17, PT ;  /* 0x000000170000780c */ /* 0x000fda0003f05270 */
[----:B------:R-:W-:Y:S05]  /*7710*/  @!P0 BRA `(.L_x_20135) ;  /* 0x0000000000908947 */ /* 0x000fea0003800000 */
[----:B------:R-:W-:-:S13]  /*7720*/  ISETP.NE.AND P0, PT, R0, 0x18, PT ;  /* 0x000000180000780c */ /* 0x000fda0003f05270 */
[----:B------:R-:W-:Y:S05]  /*7730*/  @!P0 BRA `(.L_x_20136) ;  /* 0x0000000000448947 */ /* 0x000fea0003800000 */
.L_x_20112:
        /* <DEDUP_REMOVED lines=16> */
.L_x_20137:
[----:B------:R-:W-:Y:S05]  /*7840*/  BRA `(.L_x_20113) ;  /* 0x0000000000a07947 */ /* 0x000fea0003800000 */
.L_x_20136:
        /* <DEDUP_REMOVED lines=13> */
.L_x_20139:
[----:B------:R-:W-:Y:S05]  /*7920*/  BSYNC.RECONVERGENT B0 ;  /* 0x0000000000007941 */ /* 0x000fea0003800200 */
.L_x_20138:
[----:B------:R-:W-:-:S05]  /*7930*/  LOP3.LUT R5, R0, 0x80, R5, 0xf8, !PT ;  /* 0x0000008000057812 */ /* 0x000fca00078ef805 */
[----:B------:R0:W-:Y:S01]  /*7940*/  STG.E.U8 desc[UR36][R2.64], R5 ;  /* 0x0000000502007986 */ /* 0x0001e2000c101124 */
[----:B------:R-:W-:Y:S05]  /*7950*/  BRA `(.L_x_20113) ;  /* 0x00000000005c7947 */ /* 0x000fea0003800000 */
.L_x_20135:
        /* <DEDUP_REMOVED lines=12> */
.L_x_20141:
[----:B------:R-:W-:Y:S01]  /*7a20*/  IMAD.MOV.U32 R0, RZ, RZ, 0x7f ;  /* 0x0000007fff007424 */ /* 0x000fe200078e00ff */
[----:B------:R-:W-:-:S04]  /*7a30*/  ISETP.GT.U32.AND P0, PT, R4, 0x7f800000, PT ;  /* 0x7f8000000400780c */ /* 0x000fc80003f04070 */
[----:B------:R-:W-:-:S09]  /*7a40*/  SEL R0, R0, 0x7c, P0 ;  /* 0x0000007c00007807 */ /* 0x000fd20000000000 */
.L_x_20142:
[----:B------:R-:W-:Y:S05]  /*7a50*/  BSYNC.RECONVERGENT B0 ;  /* 0x0000000000007941 */ /* 0x000fea0003800200 */
.L_x_20140:
[----:B------:R-:W-:-:S04]  /*7a60*/  SHF.R.U32.HI R5, RZ, 0x18, R5 ;  /* 0x00000018ff057819 */ /* 0x000fc80000011605 */
[----:B------:R-:W-:-:S05]  /*7a70*/  LOP3.LUT R5, R0, 0x80, R5, 0xf8, !PT ;  /* 0x0000008000057812 */ /* 0x000fca00078ef805 */
[----:B------:R0:W-:Y:S01]  /*7a80*/  STG.E.U8 desc[UR36][R2.64], R5 ;  /* 0x0000000502007986 */ /* 0x0001e2000c101124 */
[----:B------:R-:W-:Y:S05]  /*7a90*/  BRA `(.L_x_20113) ;  /* 0x00000000000c7947 */ /* 0x000fea0003800000 */
.L_x_20134:
[----:B------:R-:W-:-:S05]  /*7aa0*/  HADD2.F32 R0, -RZ, R25.H0_H0 ;  /* 0x20000019ff007230 */ /* 0x000fca0000004100 */
[----:B------:R-:W-:-:S05]  /*7ab0*/  F2FP.BF16.F32.PACK_AB R0, RZ, R0 ;  /* 0x00000000ff00723e */ /* 0x000fca00000010ff */
[----:B------:R0:W-:Y:S02]  /*7ac0*/  STG.E.U16 desc[UR36][R2.64], R0 ;  /* 0x0000000002007986 */ /* 0x0001e4000c101524 */
.L_x_20113:
[----:B------:R-:W-:-:S07]  /*7ad0*/  VIADD R19, R19, 0x80 ;  /* 0x0000008013137836 */ /* 0x000fce0000000000 */
.L_x_20070:
[----:B------:R-:W-:-:S13]  /*7ae0*/  ISETP.GE.AND P0, PT, R19, R16, PT ;  /* 0x000000101300720c */ /* 0x000fda0003f06270 */
[----:B------:R-:W-:Y:S05]  /*7af0*/  @P0 BREAK.RELIABLE B6 ;  /* 0x0000000000060942 */ /* 0x000fea0003800100 */
[----:B------:R-:W-:Y:S05]  /*7b00*/  @P0 BRA `(.L_x_20107) ;  /* 0x0000000c00dc0947 */ /* 0x000fea0003800000 */
[----:B------:R-:W-:Y:S05]  /*7b10*/  BSYNC.RELIABLE B6 ;  /* 0x0000000000067941 */ /* 0x000fea0003800100 */
.L_x_20069:
        /* <DEDUP_REMOVED lines=20> */
[----:B0-----:R0:W-:Y:S01]  /*7c60*/  STG.E.U8 desc[UR36][R2.64], R5 ;  /* 0x0000000502007986 */ /* 0x0011e2000c101124 */
[----:B------:R-:W-:Y:S05]  /*7c70*/  BRA `(.L_x_20148) ;  /* 0x0000000c007c7947 */ /* 0x000fea0003800000 */
.L_x_20146:
[----:B------:R-:W-:-:S06]  /*7c80*/  HADD2.F32 R5, -RZ, R24.H0_H0 ;  /* 0x20000018ff057230 */ /* 0x000fcc0000004100 */
[----:B------:R-:W0:Y:S02]  /*7c90*/  F2I.S64.TRUNC R4, R5 ;  /* 0x0000000500047311 */ /* 0x000e24000020d900 */
[----:B0-----:R0:W-:Y:S01]  /*7ca0*/  STG.E.U8 desc[UR36][R2.64], R4 ;  /* 0x0000000402007986 */ /* 0x0011e2000c101124 */
[----:B------:R-:W-:Y:S05]  /*7cb0*/  BRA `(.L_x_20148) ;  /* 0x0000000c006c7947 */ /* 0x000fea0003800000 */
.L_x_20145:
        /* <DEDUP_REMOVED lines=10> */
.L_x_20150:
[----:B------:R-:W-:-:S04]  /*7d60*/  HADD2.F32 R24, -RZ, R24.H0_H0 ;  /* 0x20000018ff187230 */ /* 0x000fc80000004100 */
[----:B------:R-:W0:Y:S02]  /*7d70*/  F2I.FTZ.TRUNC.NTZ R5, R24 ;  /* 0x0000001800057305 */ /* 0x000e24000021f100 */
[----:B0-----:R0:W-:Y:S01]  /*7d80*/  STG.E desc[UR36][R2.64], R5 ;  /* 0x0000000502007986 */ /* 0x0011e2000c101924 */
[----:B------:R-:W-:Y:S05]  /*7d90*/  BRA `(.L_x_20148) ;  /* 0x0000000c00347947 */ /* 0x000fea0003800000 */
.L_x_20149:
[----:B------:R-:W-:-:S04]  /*7da0*/  HADD2.F32 R24, -RZ, R24.H0_H0 ;  /* 0x20000018ff187230 */ /* 0x000fc80000004100 */
[----:B------:R-:W0:Y:S02]  /*7db0*/  F2I.FTZ.TRUNC.NTZ R5, R24 ;  /* 0x0000001800057305 */ /* 0x000e24000021f100 */
[----:B0-----:R0:W-:Y:S01]  /*7dc0*/  STG.E.U16 desc[UR36][R2.64], R5 ;  /* 0x0000000502007986 */ /* 0x0011e2000c101524 */
[----:B------:R-:W-:Y:S05]  /*7dd0*/  BRA `(.L_x_20148) ;  /* 0x0000000c00247947 */ /* 0x000fea0003800000 */
.L_x_20144:
        /* <DEDUP_REMOVED lines=9> */
.L_x_20152:
[----:B------:R1:W-:Y:S01]  /*7e70*/  STG.E.U16 desc[UR36][R2.64], R24 ;  /* 0x0000001802007986 */ /* 0x0003e2000c101524 */
[----:B------:R-:W-:Y:S05]  /*7e80*/  BRA `(.L_x_20148) ;  /* 0x0000000800f87947 */ /* 0x000fea0003800000 */
.L_x_20151:
        /* <DEDUP_REMOVED lines=10> */
.L_x_20154:
[----:B------:R-:W-:-:S05]  /*7f30*/  HADD2.F32 R0, -RZ, R24.H0_H0 ;  /* 0x20000018ff007230 */ /* 0x000fca0000004100 */
[----:B------:R-:W-:-:S04]  /*7f40*/  F2FP.F16.F32.PACK_AB R0, RZ, R0 ;  /* 0x00000000ff00723e */ /* 0x000fc800000000ff */
[----:B------:R-:W-:-:S05]  /*7f50*/  PRMT R0, R0, 0x5410, RZ ;  /* 0x0000541000007816 */ /* 0x000fca00000000ff */
[----:B------:R4:W-:Y:S01]  /*7f60*/  STG.E desc[UR36][R2.64], R0 ;  /* 0x0000000002007986 */ /* 0x0009e2000c101924 */
[----:B------:R-:W-:Y:S05]  /*7f70*/  BRA `(.L_x_20148) ;  /* 0x0000000800bc7947 */ /* 0x000fea0003800000 */
.L_x_20153:
[----:B------:R-:W-:-:S05]  /*7f80*/  HADD2.F32 R4, -RZ, R24.H0_H0 ;  /* 0x20000018ff047230 */ /* 0x000fca0000004100 */
[----:B------:R-:W-:-:S06]  /*7f90*/  FMUL.FTZ R4, R4, 1 ;  /* 0x3f80000004047820 */ /* 0x000fcc0000410000 */
[----:B------:R-:W0:Y:S02]  /*7fa0*/  F2F.F64.F32 R4, R4 ;  /* 0x0000000400047310 */ /* 0x000e240000201800 */
[----:B0-----:R2:W-:Y:S01]  /*7fb0*/  STG.E.64 desc[UR36][R2.64], R4 ;  /* 0x0000000402007986 */ /* 0x0015e2000c101b24 */
[----:B------:R-:W-:Y:S05]  /*7fc0*/  BRA `(.L_x_20148) ;  /* 0x0000000800a87947 */ /* 0x000fea0003800000 */
.L_x_20143:
        /* <DEDUP_REMOVED lines=14> */
.L_x_20158:
        /* <DEDUP_REMOVED lines=18> */
.L_x_20161:
[----:B------:R-:W-:-:S04]  /*81d0*/  SHF.R.U32.HI R5, RZ, 0x18, R5 ;  /* 0x00000018ff057819 */ /* 0x000fc80000011605 */
[----:B------:R-:W-:-:S07]  /*81e0*/  LOP3.LUT R0, R0, 0x80, R5, 0xf8, !PT ;  /* 0x0000008000007812 */ /* 0x000fce00078ef805 */
.L_x_20160:
[----:B------:R-:W-:Y:S05]  /*81f0*/  BSYNC.RECONVERGENT B0 ;  /* 0x0000000000007941 */ /* 0x000fea0003800200 */
.L_x_20159:
[----:B------:R0:W-:Y:S01]  /*8200*/  STG.E.U8 desc[UR36][R2.64], R0 ;  /* 0x0000000002007986 */ /* 0x0001e2000c101124 */
[----:B------:R-:W-:Y:S05]  /*8210*/  BRA `(.L_x_20148) ;  /* 0x0000000800147947 */ /* 0x000fea0003800000 */
.L_x_20157:
        /* <DEDUP_REMOVED lines=18> */
.L_x_20164:
[----:B------:R-:W-:-:S04]  /*8340*/  SHF.R.U32.HI R5, RZ, 0x18, R5 ;  /* 0x00000018ff057819 */ /* 0x000fc80000011605 */
[----:B------:R-:W-:-:S07]  /*8350*/  LOP3.LUT R0, R0, 0x80, R5, 0xf8, !PT ;  /* 0x0000008000007812 */ /* 0x000fce00078ef805 */
.L_x_20163:
[----:B------:R-:W-:Y:S05]  /*8360*/  BSYNC.RECONVERGENT B0 ;  /* 0x0000000000007941 */ /* 0x000fea0003800200 */
.L_x_20162:
[----:B------:R0:W-:Y:S01]  /*8370*/  STG.E.U8 desc[UR36][R2.64], R0 ;  /* 0x0000000002007986 */ /* 0x0001e2000c101124 */
[----:B------:R-:W-:Y:S05]  /*8380*/  BRA `(.L_x_20148) ;  /* 0x0000000400b87947 */ /* 0x000fea0003800000 */
.L_x_20156:
        /* <DEDUP_REMOVED lines=22> */
.L_x_20166:
[----:B------:R-:W-:-:S06]  /*84f0*/  HADD2.F32 R4, -RZ, R24.H0_H0 ;  /* 0x20000018ff047230 */ /* 0x000fcc0000004100 */
[----:B------:R-:W0:Y:S02]  /*8500*/  F2I.U64.TRUNC R4, R4 ;  /* 0x0000000400047311 */ /* 0x000e24000020d800 */
[----:B0-----:R0:W-:Y:S01]  /*8510*/  STG.E.64 desc[UR36][R2.64], R4 ;  /* 0x0000000402007986 */ /* 0x0011e2000c101b24 */
[----:B------:R-:W-:Y:S05]  /*8520*/  BRA `(.L_x_20148) ;  /* 0x0000000400507947 */ /* 0x000fea0003800000 */
.L_x_20165:
[----:B------:R-:W-:-:S04]  /*8530*/  HADD2.F32 R24, -RZ, R24.H0_H0 ;  /* 0x20000018ff187230 */ /* 0x000fc80000004100 */
[----:B------:R-:W0:Y:S02]  /*8540*/  F2I.FTZ.U32.TRUNC.NTZ R5, R24 ;  /* 0x0000001800057305 */ /* 0x000e24000021f000 */
[----:B0-----:R0:W-:Y:S01]  /*8550*/  STG.E desc[UR36][R2.64], R5 ;  /* 0x0000000502007986 */ /* 0x0011e2000c101924 */
[----:B------:R-:W-:Y:S05]  /*8560*/  BRA `(.L_x_20148) ;  /* 0x0000000400407947 */ /* 0x000fea0003800000 */
.L_x_20155:
        /* <DEDUP_REMOVED lines=11> */
.L_x_20168:
[----:B------:R-:W-:Y:S01]  /*8620*/  HADD2.F32 R24, -RZ, R24.H0_H0 ;  /* 0x20000018ff187230 */ /* 0x000fe20000004100 */
[----:B------:R-:W-:-:S04]  /*8630*/  CS2R R6, SRZ ;  /* 0x0000000000067805 */ /* 0x000fc8000001ff00 */
[----:B------:R-:W-:-:S06]  /*8640*/  FMUL.FTZ R4, R24, 1 ;  /* 0x3f80000018047820 */ /* 0x000fcc0000410000 */
[----:B------:R-:W0:Y:S02]  /*8650*/  F2F.F64.F32 R4, R4 ;  /* 0x0000000400047310 */ /* 0x000e240000201800 */
[----:B0-----:R0:W-:Y:S01]  /*8660*/  STG.E.128 desc[UR36][R2.64], R4 ;  /* 0x0000000402007986 */ /* 0x0011e2000c101d24 */
[----:B------:R-:W-:Y:S05]  /*8670*/  BRA `(.L_x_20148) ;  /* 0x0000000000fc7947 */ /* 0x000fea0003800000 */
.L_x_20167:
[----:B------:R-:W-:-:S13]  /*8680*/  ISETP.NE.AND P0, PT, R0, 0xf, PT ;  /* 0x0000000f0000780c */ /* 0x000fda0003f05270 */
[----:B------:R-:W-:Y:S05]  /*8690*/  @!P0 BRA `(.L_x_20169) ;  /* 0x0000000000e88947 */ /* 0x000fea0003800000 */
[----:B------:R-:W-:-:S13]  /*86a0*/  ISETP.NE.AND P0, PT, R0, 0x17, PT ;  /* 0x000000170000780c */ /* 0x000fda0003f05270 */
[----:B------:R-:W-:Y:S05]  /*86b0*/  @!P0 BRA `(.L_x_20170) ;  /* 0x0000000000908947 */ /* 0x000fea0003800000 */
[----:B------:R-:W-:-:S13]  /*86c0*/  ISETP.NE.AND P0, PT, R0, 0x18, PT ;  /* 0x000000180000780c */ /* 0x000fda0003f05270 */
[----:B------:R-:W-:Y:S05]  /*86d0*/  @!P0 BRA `(.L_x_20171) ;  /* 0x0000000000448947 */ /* 0x000fea0003800000 */
.L_x_20147:
        /* <DEDUP_REMOVED lines=16> */
.L_x_20172:
[----:B------:R-:W-:Y:S05]  /*87e0*/  BRA `(.L_x_20148) ;  /* 0x0000000000a07947 */ /* 0x000fea0003800000 */
.L_x_20171:
        /* <DEDUP_REMOVED lines=13> */
.L_x_20174:
[----:B------:R-:W-:Y:S05]  /*88c0*/  BSYNC.RECONVERGENT B0 ;  /* 0x0000000000007941 */ /* 0x000fea0003800200 */
.L_x_20173:
[----:B------:R-:W-:-:S05]  /*88d0*/  LOP3.LUT R5, R0, 0x80, R5, 0xf8, !PT ;  /* 0x0000008000057812 */ /* 0x000fca00078ef805 */
[----:B------:R0:W-:Y:S01]  /*88e0*/  STG.E.U8 desc[UR36][R2.64], R5 ;  /* 0x0000000502007986 */ /* 0x0001e2000c101124 */
[----:B------:R-:W-:Y:S05]  /*88f0*/  BRA `(.L_x_20148) ;  /* 0x00000000005c7947 */ /* 0x000fea0003800000 */
.L_x_20170:
        /* <DEDUP_REMOVED lines=12> */
.L_x_20176:
[----:B------:R-:W-:Y:S01]  /*89c0*/  IMAD.MOV.U32 R0, RZ, RZ, 0x7f ;  /* 0x0000007fff007424 */ /* 0x000fe200078e00ff */
[----:B------:R-:W-:-:S04]  /*89d0*/  ISETP.GT.U32.AND P0, PT, R4, 0x7f800000, PT ;  /* 0x7f8000000400780c */ /* 0x000fc80003f04070 */
[----:B------:R-:W-:-:S09]  /*89e0*/  SEL R0, R0, 0x7c, P0 ;  /* 0x0000007c00007807 */ /* 0x000fd20000000000 */
.L_x_20177:
[----:B------:R-:W-:Y:S05]  /*89f0*/  BSYNC.RECONVERGENT B0 ;  /* 0x0000000000007941 */ /* 0x000fea0003800200 */
.L_x_20175:
[----:B------:R-:W-:-:S04]  /*8a00*/  SHF.R.U32.HI R5, RZ, 0x18, R5 ;  /* 0x00000018ff057819 */ /* 0x000fc80000011605 */
[----:B------:R-:W-:-:S05]  /*8a10*/  LOP3.LUT R5, R0, 0x80, R5, 0xf8, !PT ;  /* 0x0000008000057812 */ /* 0x000fca00078ef805 */
[----:B------:R0:W-:Y:S01]  /*8a20*/  STG.E.U8 desc[UR36][R2.64], R5 ;  /* 0x0000000502007986 */ /* 0x0001e2000c101124 */
[----:B------:R-:W-:Y:S05]  /*8a30*/  BRA `(.L_x_20148) ;  /* 0x00000000000c7947 */ /* 0x000fea0003800000 */
.L_x_20169:
[----:B------:R-:W-:-:S05]  /*8a40*/  HADD2.F32 R0, -RZ, R24.H0_H0 ;  /* 0x20000018ff007230 */ /* 0x000fca0000004100 */
[----:B------:R-:W-:-:S05]  /*8a50*/  F2FP.BF16.F32.PACK_AB R0, RZ, R0 ;  /* 0x00000000ff00723e */ /* 0x000fca00000010ff */
[----:B------:R0:W-:Y:S02]  /*8a60*/  STG.E.U16 desc[UR36][R2.64], R0 ;  /* 0x0000000002007986 */ /* 0x0001e4000c101524 */
.L_x_20148:
[----:B------:R-:W-:-:S07]  /*8a70*/  VIADD R19, R19, 0x80 ;  /* 0x0000008013137836 */ /* 0x000fce0000000000 */
.L_x_20107:
[----:B------:R-:W-:Y:S05]  /*8a80*/  BSYNC.RECONVERGENT B7 ;  /* 0x0000000000077941 */ /* 0x000fea0003800200 */
.L_x_20068:
        /* <DEDUP_REMOVED lines=23> */
.L_x_20181:
[----:B------:R-:W-:-:S06]  /*8c00*/  HADD2.F32 R5, -RZ, R22.H0_H0 ;  /* 0x20000016ff057230 */ /* 0x000fcc0000004100 */
[----:B------:R-:W0:Y:S02]  /*8c10*/  F2I.S64.TRUNC R4, R5 ;  /* 0x0000000500047311 */ /* 0x000e24000020d900 */
[----:B0-----:R-:W-:Y:S01]  /*8c20*/  STG.E.U8 desc[UR36][R2.64], R4 ;  /* 0x0000000402007986 */ /* 0x001fe2000c101124 */
[----:B------:R-:W-:Y:S05]  /*8c30*/  EXIT ;  /* 0x000000000000794d */ /* 0x000fea0003800000 */
.L_x_20180:
        /* <DEDUP_REMOVED lines=10> */
.L_x_20184:
[----:B------:R-:W-:-:S04]  /*8ce0*/  HADD2.F32 R22, -RZ, R22.H0_H0 ;  /* 0x20000016ff167230 */ /* 0x000fc80000004100 */
[----:B------:R-:W0:Y:S02]  /*8cf0*/  F2I.FTZ.TRUNC.NTZ R5, R22 ;  /* 0x0000001600057305 */ /* 0x000e24000021f100 */
[----:B0-----:R-:W-:Y:S01]  /*8d00*/  STG.E desc[UR36][R2.64], R5 ;  /* 0x0000000502007986 */ /* 0x001fe2000c101924 */
[----:B------:R-:W-:Y:S05]  /*8d10*/  EXIT ;  /* 0x000000000000794d */ /* 0x000fea0003800000 */
.L_x_20183:
[----:B------:R-:W-:-:S04]  /*8d20*/  HADD2.F32 R22, -RZ, R22.H0_H0 ;  /* 0x20000016ff167230 */ /* 0x000fc80000004100 */
[----:B------:R-:W0:Y:S02]  /*8d30*/  F2I.FTZ.TRUNC.NTZ R5, R22 ;  /* 0x0000001600057305 */ /* 0x000e24000021f100 */
[----:B0-----:R-:W-:Y:S01]  /*8d40*/  STG.E.U16 desc[UR36][R2.64], R5 ;  /* 0x0000000502007986 */ /* 0x001fe2000c101524 */
[----:B------:R-:W-:Y:S05]  /*8d50*/  EXIT ;  /* 0x000000000000794d */ /* 0x000fea0003800000 */
.L_x_20179:
        /* <DEDUP_REMOVED lines=9> */
.L_x_20186:
[----:B------:R-:W-:Y:S01]  /*8df0*/  STG.E.U16 desc[UR36][R2.64], R22 ;  /* 0x0000001602007986 */ /* 0x000fe2000c101524 */
[----:B------:R-:W-:Y:S05]  /*8e00*/  EXIT ;  /* 0x000000000000794d */ /* 0x000fea0003800000 */
.L_x_20185:
        /* <DEDUP_REMOVED lines=10> */
.L_x_20188:
[----:B------:R-:W-:-:S05]  /*8eb0*/  HADD2.F32 R0, -RZ, R22.H0_H0 ;  /* 0x20000016ff007230 */ /* 0x000fca0000004100 */
[----:B------:R-:W-:-:S04]  /*8ec0*/  F2FP.F16.F32.PACK_AB R0, RZ, R0 ;  /* 0x00000000ff00723e */ /* 0x000fc800000000ff */
[----:B------:R-:W-:-:S05]  /*8ed0*/  PRMT R0, R0, 0x5410, RZ ;  /* 0x0000541000007816 */ /* 0x000fca00000000ff */
[----:B------:R-:W-:Y:S01]  /*8ee0*/  STG.E desc[UR36][R2.64], R0 ;  /* 0x0000000002007986 */ /* 0x000fe2000c101924 */
[----:B------:R-:W-:Y:S05]  /*8ef0*/  EXIT ;  /* 0x000000000000794d */ /* 0x000fea0003800000 */
.L_x_20187:
[----:B------:R-:W-:-:S05]  /*8f00*/  HADD2.F32 R4, -RZ, R22.H0_H0 ;  /* 0x20000016ff047230 */ /* 0x000fca0000004100 */
[----:B------:R-:W-:-:S06]  /*8f10*/  FMUL.FTZ R4, R4, 1 ;  /* 0x3f80000004047820 */ /* 0x000fcc0000410000 */
[----:B------:R-:W0:Y:S02]  /*8f20*/  F2F.F64.F32 R4, R4 ;  /* 0x0000000400047310 */ /* 0x000e240000201800 */
[----:B0-----:R-:W-:Y:S01]  /*8f30*/  STG.E.64 desc[UR36][R2.64], R4 ;  /* 0x0000000402007986 */ /* 0x001fe2000c101b24 */
[----:B------:R-:W-:Y:S05]  /*8f40*/  EXIT ;  /* 0x000000000000794d */ /* 0x000fea0003800000 */
.L_x_20178:
        /* <DEDUP_REMOVED lines=14> */
.L_x_20192:
        /* <DEDUP_REMOVED lines=18> */
.L_x_20195:
[----:B------:R-:W-:-:S04]  /*9150*/  SHF.R.U32.HI R5, RZ, 0x18, R5 ;  /* 0x00000018ff057819 */ /* 0x000fc80000011605 */
[----:B------:R-:W-:-:S07]  /*9160*/  LOP3.LUT R0, R0, 0x80, R5, 0xf8, !PT ;  /* 0x0000008000007812 */ /* 0x000fce00078ef805 */
.L_x_20194:
[----:B------:R-:W-:Y:S05]  /*9170*/  BSYNC.RECONVERGENT B0 ;  /* 0x0000000000007941 */ /* 0x000fea0003800200 */
.L_x_20193:
[----:B------:R-:W-:Y:S01]  /*9180*/  STG.E.U8 desc[UR36][R2.64], R0 ;  /* 0x0000000002007986 */ /* 0x000fe2000c101124 */
[----:B------:R-:W-:Y:S05]  /*9190*/  EXIT ;  /* 0x000000000000794d */ /* 0x000fea0003800000 */
.L_x_20191:
        /* <DEDUP_REMOVED lines=18> */
.L_x_20198:
[----:B------:R-:W-:-:S04]  /*92c0*/  SHF.R.U32.HI R5, RZ, 0x18, R5 ;  /* 0x00000018ff057819 */ /* 0x000fc80000011605 */
[----:B------:R-:W-:-:S07]  /*92d0*/  LOP3.LUT R0, R0, 0x80, R5, 0xf8, !PT ;  /* 0x0000008000007812 */ /* 0x000fce00078ef805 */
.L_x_20197:
[----:B------:R-:W-:Y:S05]  /*92e0*/  BSYNC.RECONVERGENT B0 ;  /* 0x0000000000007941 */ /* 0x000fea0003800200 */
.L_x_20196:
[----:B------:R-:W-:Y:S01]  /*92f0*/  STG.E.U8 desc[UR36][R2.64], R0 ;  /* 0x0000000002007986 */ /* 0x000fe2000c101124 */
[----:B------:R-:W-:Y:S05]  /*9300*/  EXIT ;  /* 0x000000000000794d */ /* 0x000fea0003800000 */
.L_x_20190:
        /* <DEDUP_REMOVED lines=22> */
.L_x_20200:
[----:B------:R-:W-:-:S06]  /*9470*/  HADD2.F32 R4, -RZ, R22.H0_H0 ;  /* 0x20000016ff047230 */ /* 0x000fcc0000004100 */
[----:B------:R-:W0:Y:S02]  /*9480*/  F2I.U64.TRUNC R4, R4 ;  /* 0x0000000400047311 */ /* 0x000e24000020d800 */
[----:B0-----:R-:W-:Y:S01]  /*9490*/  STG.E.64 desc[UR36][R2.64], R4 ;  /* 0x0000000402007986 */ /* 0x001fe2000c101b24 */
[----:B------:R-:W-:Y:S05]  /*94a0*/  EXIT ;  /* 0x000000000000794d */ /* 0x000fea0003800000 */
.L_x_20199:
[----:B------:R-:W-:-:S04]  /*94b0*/  HADD2.F32 R22, -RZ, R22.H0_H0 ;  /* 0x20000016ff167230 */ /* 0x000fc80000004100 */
[----:B------:R-:W0:Y:S02]  /*94c0*/  F2I.FTZ.U32.TRUNC.NTZ R5, R22 ;  /* 0x0000001600057305 */ /* 0x000e24000021f000 */
[----:B0-----:R-:W-:Y:S01]  /*94d0*/  STG.E desc[UR36][R2.64], R5 ;  /* 0x0000000502007986 */ /* 0x001fe2000c101924 */
[----:B------:R-:W-:Y:S05]  /*94e0*/  EXIT ;  /* 0x000000000000794d */ /* 0x000fea0003800000 */
.L_x_20189:
        /* <DEDUP_REMOVED lines=11> */
.L_x_20202:
[----:B------:R-:W-:Y:S01]  /*95a0*/  HADD2.F32 R22, -RZ, R22.H0_H0 ;  /* 0x20000016ff167230 */ /* 0x000fe20000004100 */
[----:B------:R-:W-:-:S04]  /*95b0*/  CS2R R6, SRZ ;  /* 0x0000000000067805 */ /* 0x000fc8000001ff00 */
[----:B------:R-:W-:-:S06]  /*95c0*/  FMUL.FTZ R4, R22, 1 ;  /* 0x3f80000016047820 */ /* 0x000fcc0000410000 */
[----:B------:R-:W0:Y:S02]  /*95d0*/  F2F.F64.F32 R4, R4 ;  /* 0x0000000400047310 */ /* 0x000e240000201800 */
[----:B0-----:R-:W-:Y:S01]  /*95e0*/  STG.E.128 desc[UR36][R2.64], R4 ;  /* 0x0000000402007986 */ /* 0x001fe2000c101d24 */
[----:B------:R-:W-:Y:S05]  /*95f0*/  EXIT ;  /* 0x000000000000794d */ /* 0x000fea0003800000 */
.L_x_20201:
[----:B------:R-:W-:-:S13]  /*9600*/  ISETP.NE.AND P0, PT, R0, 0xf, PT ;  /* 0x0000000f0000780c */ /* 0x000fda0003f05270 */
[----:B------:R-:W-:Y:S05]  /*9610*/  @!P0 BRA `(.L_x_20203) ;  /* 0x0000000000e88947 */ /* 0x000fea0003800000 */
[----:B------:R-:W-:-:S13]  /*9620*/  ISETP.NE.AND P0, PT, R0, 0x17, PT ;  /* 0x000000170000780c */ /* 0x000fda0003f05270 */
[----:B------:R-:W-:Y:S05]  /*9630*/  @!P0 BRA `(.L_x_20204) ;  /* 0x0000000000908947 */ /* 0x000fea0003800000 */
[----:B------:R-:W-:-:S13]  /*9640*/  ISETP.NE.AND P0, PT, R0, 0x18, PT ;  /* 0x000000180000780c */ /* 0x000fda0003f05270 */
[----:B------:R-:W-:Y:S05]  /*9650*/  @!P0 BRA `(.L_x_20205) ;  /* 0x0000000000448947 */ /* 0x000fea0003800000 */
.L_x_20182:
        /* <DEDUP_REMOVED lines=16> */
.L_x_20206:
[----:B------:R-:W-:Y:S05]  /*9760*/  EXIT ;  /* 0x000000000000794d */ /* 0x000fea0003800000 */
.L_x_20205:
        /* <DEDUP_REMOVED lines=13> */
.L_x_20208:
[----:B------:R-:W-:Y:S05]  /*9840*/  BSYNC.RECONVERGENT B0 ;  /* 0x0000000000007941 */ /* 0x000fea0003800200 */
.L_x_20207:
[----:B------:R-:W-:-:S05]  /*9850*/  LOP3.LUT R5, R0, 0x80, R5, 0xf8, !PT ;  /* 0x0000008000057812 */ /* 0x000fca00078ef805 */
[----:B------:R-:W-:Y:S01]  /*9860*/  STG.E.U8 desc[UR36][R2.64], R5 ;  /* 0x0000000502007986 */ /* 0x000fe2000c101124 */
[----:B------:R-:W-:Y:S05]  /*9870*/  EXIT ;  /* 0x000000000000794d */ /* 0x000fea0003800000 */
.L_x_20204:
        /* <DEDUP_REMOVED lines=12> */
.L_x_20210:
[----:B------:R-:W-:Y:S01]  /*9940*/  IMAD.MOV.U32 R0, RZ, RZ, 0x7f ;  /* 0x0000007fff007424 */ /* 0x000fe200078e00ff */
[----:B------:R-:W-:-:S04]  /*9950*/  ISETP.GT.U32.AND P0, PT, R4, 0x7f800000, PT ;  /* 0x7f8000000400780c */ /* 0x000fc80003f04070 */
[----:B------:R-:W-:-:S09]  /*9960*/  SEL R0, R0, 0x7c, P0 ;  /* 0x0000007c00007807 */ /* 0x000fd20000000000 */
.L_x_20211:
[----:B------:R-:W-:Y:S05]  /*9970*/  BSYNC.RECONVERGENT B0 ;  /* 0x0000000000007941 */ /* 0x000fea0003800200 */
.L_x_20209:
[----:B------:R-:W-:-:S04]  /*9980*/  SHF.R.U32.HI R5, RZ, 0x18, R5 ;  /* 0x00000018ff057819 */ /* 0x000fc80000011605 */
[----:B------:R-:W-:-:S05]  /*9990*/  LOP3.LUT R5, R0, 0x80, R5, 0xf8, !PT ;  /* 0x0000008000057812 */ /* 0x000fca00078ef805 */
[----:B------:R-:W-:Y:S01]  /*99a0*/  STG.E.U8 desc[UR36][R2.64], R5 ;  /* 0x0000000502007986 */ /* 0x000fe2000c101124 */
[----:B------:R-:W-:Y:S05]  /*99b0*/  EXIT ;  /* 0x000000000000794d */ /* 0x000fea0003800000 */
.L_x_20203:
[----:B------:R-:W-:-:S05]  /*99c0*/  HADD2.F32 R0, -RZ, R22.H0_H0 ;  /* 0x20000016ff007230 */ /* 0x000fca0000004100 */
[----:B------:R-:W-:-:S05]  /*99d0*/  F2FP.BF16.F32.PACK_AB R0, RZ, R0 ;  /* 0x00000000ff00723e */ /* 0x000fca00000010ff */
[----:B------:R-:W-:Y:S01]  /*99e0*/  STG.E.U16 desc[UR36][R2.64], R0 ;  /* 0x0000000002007986 */ /* 0x000fe2000c101524 */
[----:B------:R-:W-:Y:S05]  /*99f0*/  EXIT ;  /* 0x000000000000794d */ /* 0x000fea0003800000 */
.L_x_20212:
        /* <DEDUP_REMOVED lines=16> */
.L_x_37125:


//--------------------- .text._ZN2at6native18elementwise_kernelILi128ELi4EZNS0_22gpu_kernel_impl_nocastIZZZNS0_15binary_internal21div_floor_kernel_cudaERNS_18TensorIteratorBaseEENKUlvE0_clEvENKUlvE1_clEvEUlN3c104HalfEE_EEvS5_RKT_EUliE_EEviT1_ --------------------------
	.section	.text._ZN2at6native18elementwise_kernelILi128ELi4EZNS0_22gpu_kernel_impl_nocastIZZZNS0_15binary_internal21div_floor_kernel_cudaERNS_18TensorIteratorBaseEENKUlvE0_clEvENKUlvE1_clEvEUlN3c104HalfEE_EEvS5_RKT_EUliE_EEviT1_,"ax",@progbits
	.align	128
        .global         _ZN2at6native18elementwise_kernelILi128ELi4EZNS0_22gpu_kernel_impl_nocastIZZZNS0_15binary_internal21div_floor_kernel_cudaERNS_18TensorIteratorBaseEENKUlvE0_clEvENKUlvE1_clEvEUlN3c104HalfEE_EEvS5_RKT_EUliE_EEviT1_
        .type           _ZN2at6native18elementwise_kernelILi128ELi4EZNS0_22gpu_kernel_impl_nocastIZZZNS0_15binary_internal21div_floor_kernel_cudaERNS_18TensorIteratorBaseEENKUlvE0_clEvENKUlvE1_clEvEUlN3c104HalfEE_EEvS5_RKT_EUliE_EEviT1_,@function
        .size           _ZN2at6native18elementwise_kernelILi128ELi4EZNS0_22gpu_kernel_impl_nocastIZZZNS0_15binary_internal21div_floor_kernel_cudaERNS_18TensorIteratorBaseEENKUlvE0_clEvENKUlvE1_clEvEUlN3c104HalfEE_EEvS5_RKT_EUliE_EEviT1_,(.L_x_37126 - _ZN2at6native18elementwise_kernelILi128ELi4EZNS0_22gpu_kernel_impl_nocastIZZZNS0_15binary_internal21div_floor_kernel_cudaERNS_18TensorIteratorBaseEENKUlvE0_clEvENKUlvE1_clEvEUlN3c104HalfEE_EEvS5_RKT_EUliE_EEviT1_)
        .other          _ZN2at6native18elementwise_kernelILi128ELi4EZNS0_22gpu_kernel_impl_nocastIZZZNS0_15binary_internal21div_floor_kernel_cudaERNS_18TensorIteratorBaseEENKUlvE0_clEvENKUlvE1_clEvEUlN3c104HalfEE_EEvS5_RKT_EUliE_EEviT1_,@"STO_CUDA_ENTRY STV_DEFAULT"
_ZN2at6native18elementwise_kernelILi128ELi4EZNS0_22gpu_kernel_impl_nocastIZZZNS0_15binary_internal21div_floor_kernel_cudaERNS_18TensorIteratorBaseEENKUlvE0_clEvENKUlvE1_clEvEUlN3c104HalfEE_EEvS5_RKT_EUliE_EEviT1_:
.text._ZN2at6native18elementwise_kernelILi128ELi4EZNS0_22gpu_kernel_impl_nocastIZZZNS0_15binary_internal21div_floor_kernel_cudaERNS_18TensorIteratorBaseEENKUlvE0_clEvENKUlvE1_clEvEUlN3c104HalfEE_EEvS5_RKT_EUliE_EEviT1_:
        /* <DEDUP_REMOVED lines=47> */
.L_x_20220:
[----:B------:R-:W-:Y:S01]  /*02f0*/  FSETP.GEU.FTZ.AND P0, PT, R4, -R9, PT ;  /* 0x800000090400720b */ /* 0x000fe20003f1e000 */
[----:B------:R-:W-:-:S12]  /*0300*/  FADD.FTZ R2, R2, -1 ;  /* 0xbf80000002027421 */ /* 0x000fd80000010000 */
[----:B------:R-:W-:-:S07]  /*0310*/  @!P0 FADD.FTZ R2, R2, -1 ;  /* 0xbf80000002028421 */ /* 0x000fce0000010000 */
.L_x_20219:
[----:B------:R-:W-:Y:S01]  /*0320*/  FFMA.FTZ R13, -R9, R2, R13 ;  /* 0x00000002090d7223 */ /* 0x000fe2000001010d */
[----:B------:R-:W-:Y:S06]  /*0330*/  BRA `(.L_x_20217) ;  /* 0x0000000000607947 */ /* 0x000fec0003800000 */
.L_x_20218:
        /* <DEDUP_REMOVED lines=9> */
.L_x_20222:
        /* <DEDUP_REMOVED lines=13> */
.L_x_20221:
[----:B------:R-:W-:-:S04]  /*04a0*/  FMUL.FTZ R13, R13, 1.1920928955078125e-07 ;  /* 0x340000000d0d7820 */ /* 0x000fc80000410000 */
[----:B------:R-:W-:-:S07]  /*04b0*/  FMUL.FTZ R13, R14, R13 ;  /* 0x0000000d0e0d7220 */ /* 0x000fce0000410000 */
.L_x_20217:
        /* <DEDUP_REMOVED lines=16> */
[----:B-1----:R-:W-:Y:S06]  /*05c0*/  @!P0 BRA `(.L_x_20223) ;  /* 0x00000000001c8947 */ /* 0x002fec0003800000 */
[----:B------:R-:W0:Y:S02]  /*05d0*/  FRND.FTZ.FLOOR R0, R13 ;  /* 0x0000000d00007307 */ /* 0x000e240000215000 */
[----:B0-----:R-:W-:-:S05]  /*05e0*/  F2FP.F16.F32.PACK_AB R0, RZ, R0 ;  /* 0x00000000ff00723e */ /* 0x001fca00000000ff */
[----:B------:R-:W-:-:S05]  /*05f0*/  HADD2.F32 R12, -RZ, R0.H0_H0 ;  /* 0x20000000ff0c7230 */ /* 0x000fca0000004100 */
[----:B------:R-:W-:-:S05]  /*0600*/  FADD.FTZ R4, -R12, R13 ;  /* 0x0000000d0c047221 */ /* 0x000fca0000010100 */
[----:B------:R-:W-:-:S13]  /*0610*/  FSETP.GT.FTZ.AND P0, PT, R4, 0.5, PT ;  /* 0x3f0000000400780b */ /* 0x000fda0003f14000 */
[----:B------:R-:W-:-:S05]  /*0620*/  @P0 FADD.FTZ R4, R12, 1 ;  /* 0x3f8000000c040421 */ /* 0x000fca0000010000 */
[----:B------:R-:W-:-:S07]  /*0630*/  @P0 F2FP.F16.F32.PACK_AB R0, RZ, R4 ;  /* 0x00000004ff00023e */ /* 0x000fce00000000ff */
.L_x_20223:
[----:B------:R0:W-:Y:S01]  /*0640*/  STG.E.U16 desc[UR6][R2.64], R0 ;  /* 0x0000000002007986 */ /* 0x0001e2000c101506 */
[----:B------:R-:W-:-:S04]  /*0650*/  IADD3 R7, PT, PT, R7, 0x80, RZ ;  /* 0x0000008007077810 */ /* 0x000fc80007ffe0ff */
[----:B------:R-:W-:-:S13]  /*0660*/  ISETP.GE.AND P0, PT, R7, UR4, PT ;  /* 0x0000000407007c0c */ /* 0x000fda000bf06270 */
[----:B------:R-:W-:Y:S05]  /*0670*/  @P0 BREAK.RELIABLE B1 ;  /* 0x0000000000010942 */ /* 0x000fea0003800100 */
[----:B0-----:R-:W-:Y:S05]  /*0680*/  @P0 BRA `(.L_x_20224) ;  /* 0x0000000800a80947 */ /* 0x001fea0003800000 */
        /* <DEDUP_REMOVED lines=24> */
.L_x_20228:
[----:B------:R-:W-:Y:S01]  /*0810*/  FSETP.GEU.FTZ.AND P0, PT, R4, -R9, PT ;  /* 0x800000090400720b */ /* 0x000fe20003f1e000 */
[----:B------:R-:W-:-:S12]  /*0820*/  FADD.FTZ R2, R2, -1 ;  /* 0xbf80000002027421 */ /* 0x000fd80000010000 */
[----:B------:R-:W-:-:S07]  /*0830*/  @!P0 FADD.FTZ R2, R2, -1 ;  /* 0xbf80000002028421 */ /* 0x000fce0000010000 */
.L_x_20227:
[----:B------:R-:W-:Y:S01]  /*0840*/  FFMA.FTZ R13, -R9, R2, R13 ;  /* 0x00000002090d7223 */ /* 0x000fe2000001010d */
[----:B------:R-:W-:Y:S06]  /*0850*/  BRA `(.L_x_20225) ;  /* 0x0000000000607947 */ /* 0x000fec0003800000 */
.L_x_20226:
        /* <DEDUP_REMOVED lines=9> */
.L_x_20230:
        /* <DEDUP_REMOVED lines=13> */
.L_x_20229:
[----:B------:R-:W-:-:S04]  /*09c0*/  FMUL.FTZ R13, R13, 1.1920928955078125e-07 ;  /* 0x340000000d0d7820 */ /* 0x000fc80000410000 */
[----:B------:R-:W-:-:S07]  /*09d0*/  FMUL.FTZ R13, R14, R13 ;  /* 0x0000000d0e0d7220 */ /* 0x000fce0000410000 */
.L_x_20225:
        /* <DEDUP_REMOVED lines=24> */
.L_x_20231:
[----:B------:R0:W-:Y:S01]  /*0b60*/  STG.E.U16 desc[UR6][R2.64], R0 ;  /* 0x0000000002007986 */ /* 0x0001e2000c101506 */
[----:B------:R-:W-:-:S07]  /*0b70*/  IADD3 R7, PT, PT, R7, 0x80, RZ ;  /* 0x0000008007077810 */ /* 0x000fce0007ffe0ff */
.L_x_20216:
[----:B------:R-:W-:-:S13]  /*0b80*/  ISETP.GE.AND P0, PT, R7, UR4, PT ;  /* 0x0000000407007c0c */ /* 0x000fda000bf06270 */
[----:B------:R-:W-:Y:S05]  /*0b90*/  @P0 BREAK.RELIABLE B1 ;  /* 0x0000000000010942 */ /* 0x000fea0003800100 */
[----:B------:R-:W-:Y:S05]  /*0ba0*/  @P0 BRA `(.L_x_20224) ;  /* 0x0000000400600947 */ /* 0x000fea0003800000 */
[----:B------:R-:W-:Y:S05]  /*0bb0*/  BSYNC.RELIABLE B1 ;  /* 0x0000000000017941 */ /* 0x000fea0003800100 */
.L_x_20215:
[----:B0-----:R-:W0:Y:S02]  /*0bc0*/  LDC.64 R2, c[0x0][0x588] ;  /* 0x00016200ff027b82 */ /* 0x001e240000000a00 */
[----:B0-----:R-:W2:Y:S02]  /*0bd0*/  LDG.E.U16 R0, desc[UR6][R2.64] ;  /* 0x0000000602007981 */ /* 0x001ea4000c1e1500 */
[----:B--2---:R-:W-:-:S05]  /*0be0*/  HADD2.F32 R0, -RZ, R0.H0_H0 ;  /* 0x20000000ff007230 */ /* 0x004fca0000004100 */
        /* <DEDUP_REMOVED lines=23> */
.L_x_20236:
[----:B------:R-:W-:Y:S01]  /*0d60*/  FSETP.GEU.FTZ.AND P0, PT, R4, -R9, PT ;  /* 0x800000090400720b */ /* 0x000fe20003f1e000 */
[----:B------:R-:W-:-:S12]  /*0d70*/  FADD.FTZ R2, R2, -1 ;  /* 0xbf80000002027421 */ /* 0x000fd80000010000 */
[----:B------:R-:W-:-:S07]  /*0d80*/  @!P0 FADD.FTZ R2, R2, -1 ;  /* 0xbf80000002028421 */ /* 0x000fce0000010000 */
.L_x_20235:
[----:B------:R-:W-:Y:S05]  /*0d90*/  BSYNC.RECONVERGENT B3 ;  /* 0x0000000000037941 */ /* 0x000fea0003800200 */
.L_x_20234:
[----:B------:R-:W-:Y:S01]  /*0da0*/  FFMA.FTZ R13, -R9, R2, R13 ;  /* 0x00000002090d7223 */ /* 0x000fe2000001010d */
[----:B------:R-:W-:Y:S06]  /*0db0*/  BRA `(.L_x_20237) ;  /* 0x0000000000687947 */ /* 0x000fec0003800000 */
.L_x_20233:
        /* <DEDUP_REMOVED lines=10> */
.L_x_20240:
        /* <DEDUP_REMOVED lines=13> */
.L_x_20239:
[----:B------:R-:W-:Y:S05]  /*0f30*/  BSYNC.RECONVERGENT B3 ;  /* 0x0000000000037941 */ /* 0x000fea0003800200 */
.L_x_20238:
[----:B------:R-:W-:-:S04]  /*0f40*/  FMUL.FTZ R13, R13, 1.1920928955078125e-07 ;  /* 0x340000000d0d7820 */ /* 0x000fc80000410000 */
[----:B------:R-:W-:-:S07]  /*0f50*/  FMUL.FTZ R13, R14, R13 ;  /* 0x0000000d0e0d7220 */ /* 0x000fce0000410000 */
.L_x_20237:
[----:B------:R-:W-:Y:S05]  /*0f60*/  BSYNC.RECONVERGENT B0 ;  /* 0x0000000000007941 */ /* 0x000fea0003800200 */
.L_x_20232:
        /* <DEDUP_REMOVED lines=25> */
.L_x_20242:
[----:B------:R-:W-:Y:S05]  /*1100*/  BSYNC.RECONVERGENT B0 ;  /* 0x0000000000007941 */ /* 0x000fea0003800200 */
.L_x_20241:
[----:B------:R1:W-:Y:S01]  /*1110*/  STG.E.U16 desc[UR6][R2.64], R0 ;  /* 0x0000000002007986 */ /* 0x0003e2000c101506 */
[----:B------:R-:W-:-:S07]  /*1120*/  IADD3 R7, PT, PT, R7, 0x80, RZ ;  /* 0x0000008007077810 */ /* 0x000fce0007ffe0ff */
.L_x_20224:
[----:B------:R-:W-:Y:S05]  /*1130*/  BSYNC.RECONVERGENT B2 ;  /* 0x0000000000027941 */ /* 0x000fea0003800200 */
.L_x_20214:
[----:B------:R-:W-:Y:S05]  /*1140*/  WARPSYNC.ALL ;  /* 0x0000000000007948 */ /* 0x000fea0003800000 */
[----:B------:R-:W-:-:S13]  /*1150*/  ISETP.GE.AND P0, PT, R7, UR4, PT ;  /* 0x0000000407007c0c */ /* 0x000fda000bf06270 */
[----:B------:R-:W-:Y:S05]  /*1160*/  @P0 EXIT ;  /* 0x000000000000094d */ /* 0x000fea0003800000 */
[----:B01----:R-:W0:Y:S02]  /*1170*/  LDC.64 R2, c[0x0][0x588] ;  /* 0x00016200ff027b82 */ /* 0x003e240000000a00 */
        /* <DEDUP_REMOVED lines=23> */
.L_x_20246:
[----:B------:R-:W-:Y:S01]  /*12f0*/  FSETP.GEU.FTZ.AND P0, PT, R6, -R9, PT ;  /* 0x800000090600720b */ /* 0x000fe20003f1e000 */
[----:B------:R-:W-:-:S12]  /*1300*/  FADD.FTZ R2, R2, -1 ;  /* 0xbf80000002027421 */ /* 0x000fd80000010000 */
[----:B------:R-:W-:-:S07]  /*1310*/  @!P0 FADD.FTZ R2, R2, -1 ;  /* 0xbf80000002028421 */ /* 0x000fce0000010000 */
.L_x_20245:
[----:B------:R-:W-:Y:S01]  /*1320*/  FFMA.FTZ R7, -R9, R2, R7 ;  /* 0x0000000209077223 */ /* 0x000fe20000010107 */
[----:B------:R-:W-:Y:S06]  /*1330*/  BRA `(.L_x_20243) ;  /* 0x0000000000607947 */ /* 0x000fec0003800000 */
.L_x_20244:
        /* <DEDUP_REMOVED lines=9> */
.L_x_20248:
        /* <DEDUP_REMOVED lines=13> */
.L_x_20247:
[----:B------:R-:W-:-:S04]  /*14a0*/  FMUL.FTZ R7, R7, 1.1920928955078125e-07 ;  /* 0x3400000007077820 */ /* 0x000fc80000410000 */
[----:B------:R-:W-:-:S07]  /*14b0*/  FMUL.FTZ R7, R8, R7 ;  /* 0x0000000708077220 */ /* 0x000fce0000410000 */
.L_x_20243:
        /* <DEDUP_REMOVED lines=24> */
.L_x_20249:
[----:B------:R-:W-:Y:S01]  /*1640*/  STG.E.U16 desc[UR6][R2.64], R0 ;  /* 0x0000000002007986 */ /* 0x000fe2000c101506 */
[----:B------:R-:W-:Y:S05]  /*1650*/  EXIT ;  /* 0x000000000000794d */ /* 0x000fea0003800000 */
.L_x_20213:
        /* <DEDUP_REMOVED lines=306> */
.L_x_20253:
[----:B------:R-:W0:Y:S02]  /*2980*/  LDCU.64 UR8, c[0x0][0x588] ;  /* 0x0000b100ff0877ac */ /* 0x000e240008000a00 */
[----:B0-----:R-:W-:-:S05]  /*2990*/  IADD3 R12, P0, PT, R0, UR8, RZ ;  /* 0x00000008000c7c10 */ /* 0x001fca000ff1e0ff */
[----:B------:R-:W-:-:S05]  /*29a0*/  IMAD.X R13, RZ, RZ, UR9, P0 ;  /* 0x00000009ff0d7e24 */ /* 0x000fca00080e06ff */
[----:B------:R-:W2:Y:S01]  /*29b0*/  LDG.E.U16 R0, desc[UR6][R12.64] ;  /* 0x000000060c007981 */ /* 0x000ea2000c1e1500 */
[----:B------:R-:W-:Y:S01]  /*29c0*/  BSSY.RECONVERGENT B2, `(.L_x_20254) ;  /* 0x0000038000027945 */ /* 0x000fe20003800200 */
[----:B--2---:R-:W-:-:S05]  /*29d0*/  HADD2.F32 R0, -RZ, R0.H0_H0 ;  /* 0x20000000ff007230 */ /* 0x004fca0000004100 */
        /* <DEDUP_REMOVED lines=25> */
.L_x_20258:
[----:B------:R-:W-:Y:S05]  /*2b70*/  BSYNC.RECONVERGENT B3 ;  /* 0x0000000000037941 */ /* 0x000fea0003800200 */
.L_x_20257:
[----:B------:R-:W-:Y:S01]  /*2b80*/  FFMA.FTZ R15, -R9, R12, R15 ;  /* 0x0000000c090f7223 */ /* 0x000fe2000001010f */
[----:B------:R-:W-:Y:S06]  /*2b90*/  BRA `(.L_x_20255) ;  /* 0x0000000000687947 */ /* 0x000fec0003800000 */
.L_x_20256:
        /* <DEDUP_REMOVED lines=10> */
.L_x_20261:
        /* <DEDUP_REMOVED lines=13> */
.L_x_20260:
[----:B------:R-:W-:Y:S05]  /*2d10*/  BSYNC.RECONVERGENT B3 ;  /* 0x0000000000037941 */ /* 0x000fea0003800200 */
.L_x_20259:
[----:B------:R-:W-:-:S04]  /*2d20*/  FMUL.FTZ R12, R15, 1.1920928955078125e-07 ;  /* 0x340000000f0c7820 */ /* 0x000fc80000410000 */
[----:B------:R-:W-:-:S07]  /*2d30*/  FMUL.FTZ R15, R17, R12 ;  /* 0x0000000c110f7220 */ /* 0x000fce0000410000 */
.L_x_20255:
[----:B------:R-:W-:Y:S05]  /*2d40*/  BSYNC.RECONVERGENT B2 ;  /* 0x0000000000027941 */ /* 0x000fea0003800200 */
.L_x_20254:
        /* <DEDUP_REMOVED lines=23> */
.L_x_20263:
[----:B------:R-:W-:-:S05]  /*2ec0*/  FMUL.FTZ R0, R0, R13 ;  /* 0x0000000d00007220 */ /* 0x000fca0000410000 */
[----:B------:R-:W-:-:S04]  /*2ed0*/  LOP3.LUT R0, RZ, 0x80000000, R0, 0xb8, !PT ;  /* 0x80000000ff007812 */ /* 0x000fc800078eb800 */
[----:B------:R-:W-:-:S07]  /*2ee0*/  F2FP.F16.F32.PACK_AB R14, RZ, R0 ;  /* 0x00000000ff0e723e */ /* 0x000fce00000000ff */
.L_x_20264:
[----:B------:R-:W-:Y:S05]  /*2ef0*/  BSYNC.RECONVERGENT B2 ;  /* 0x0000000000027941 */ /* 0x000fea0003800200 */
.L_x_20262:
        /* <DEDUP_REMOVED lines=306> */
.L_x_20266:
[----:B------:R-:W0:Y:S02]  /*4220*/  LDCU.64 UR8, c[0x0][0x588] ;  /* 0x0000b100ff0877ac */ /* 0x000e240008000a00 */
[----:B0-----:R-:W-:-:S04]  /*4230*/  IADD3 R12, P0, PT, R0, UR8, RZ ;  /* 0x00000008000c7c10 */ /* 0x001fc8000ff1e0ff */
[----:B------:R-:W-:-:S05]  /*4240*/  IADD3.X R13, PT, PT, RZ, UR9, RZ, P0, !PT ;  /* 0x00000009ff0d7c10 */ /* 0x000fca00087fe4ff */
        /* <DEDUP_REMOVED lines=25> */
.L_x_20272:
[----:B------:R-:W-:Y:S01]  /*43e0*/  FSETP.GEU.FTZ.AND P0, PT, R14, -R9, PT ;  /* 0x800000090e00720b */ /* 0x000fe20003f1e000 */
[----:B------:R-:W-:-:S12]  /*43f0*/  FADD.FTZ R12, R12, -1 ;  /* 0xbf8000000c0c7421 */ /* 0x000fd80000010000 */
[----:B------:R-:W-:-:S07]  /*4400*/  @!P0 FADD.FTZ R12, R12, -1 ;  /* 0xbf8000000c0c8421 */ /* 0x000fce0000010000 */
.L_x_20271:
[----:B------:R-:W-:Y:S05]  /*4410*/  BSYNC.RECONVERGENT B3 ;  /* 0x0000000000037941 */ /* 0x000fea0003800200 */
.L_x_20270:
[----:B------:R-:W-:Y:S01]  /*4420*/  FFMA.FTZ R15, -R9, R12, R15 ;  /* 0x0000000c090f7223 */ /* 0x000fe2000001010f */
[----:B------:R-:W-:Y:S06]  /*4430*/  BRA `(.L_x_20268) ;  /* 0x0000000000687947 */ /* 0x000fec0003800000 */
.L_x_20269:
        /* <DEDUP_REMOVED lines=10> */
.L_x_20275:
        /* <DEDUP_REMOVED lines=13> */
.L_x_20274:
[----:B------:R-:W-:Y:S05]  /*45b0*/  BSYNC.RECONVERGENT B3 ;  /* 0x0000000000037941 */ /* 0x000fea0003800200 */
.L_x_20273:
[----:B------:R-:W-:-:S04]  /*45c0*/  FMUL.FTZ R12, R15, 1.1920928955078125e-07 ;  /* 0x340000000f0c7820 */ /* 0x000fc80000410000 */
[----:B------:R-:W-:-:S07]  /*45d0*/  FMUL.FTZ R15, R17, R12 ;  /* 0x0000000c110f7220 */ /* 0x000fce0000410000 */
.L_x_20268:
[----:B------:R-:W-:Y:S05]  /*45e0*/  BSYNC.RECONVERGENT B2 ;  /* 0x0000000000027941 */ /* 0x000fea0003800200 */
.L_x_20267:
        /* <DEDUP_REMOVED lines=24> */
.L_x_20277:
[----:B------:R-:W-:Y:S05]  /*4770*/  BSYNC.RECONVERGENT B2 ;  /* 0x0000000000027941 */ /* 0x000fea0003800200 */
.L_x_20276:
[----:B------:R-:W0:Y:S01]  /*4780*/  LDCU.64 UR8, c[0x0][0x580] ;  /* 0x0000b000ff0877ac */ /* 0x000e220008000a00 */
[----:B------:R-:W-:Y:S02]  /*4790*/  IADD3 R7, PT, PT, R7, 0x80, RZ ;  /* 0x0000008007077810 */ /* 0x000fe40007ffe0ff */
[----:B0-----:R-:W-:-:S04]  /*47a0*/  IADD3 R12, P0, PT, R3, UR8, RZ ;  /* 0x00000008030c7c10 */ /* 0x001fc8000ff1e0ff */
[----:B------:R-:W-:-:S05]  /*47b0*/  IADD3.X R13, PT, PT, RZ, UR9, RZ, P0, !PT ;  /* 0x00000009ff0d7c10 */ /* 0x000fca00087fe4ff */
[----:B------:R0:W-:Y:S04]  /*47c0*/  STG.E.U16 desc[UR6][R12.64], R0 ;  /* 0x000000000c007986 */ /* 0x0001e8000c101506 */
.L_x_20252:
[----:B------:R-:W-:-:S13]  /*47d0*/  ISETP.GE.AND P0, PT, R7, UR4, PT ;  /* 0x0000000407007c0c */ /* 0x000fda000bf06270 */
[----:B------:R-:W-:Y:S05]  /*47e0*/  @P0 BREAK.RELIABLE B0 ;  /* 0x0000000000000942 */ /* 0x000fea0003800100 */
[----:B------:R-:W-:Y:S05]  /*47f0*/  @P0 BRA `(.L_x_20265) ;  /* 0x0000001800180947 */ /* 0x000fea0003800000 */
[----:B------:R-:W-:Y:S05]  /*4800*/  BSYNC.RELIABLE B0 ;  /* 0x0000000000007941 */ /* 0x000fea0003800100 */
.L_x_20251:
[----:B------:R-:W1:Y:S01]  /*4810*/  LDCU.64 UR8, c[0x0][0x390] ;  /* 0x00007200ff0877ac */ /* 0x000e620008000a00 */
[----:B0-----:R-:W-:Y:S02]  /*4820*/  MOV R12, RZ ;  /* 0x000000ff000c7202 */ /* 0x001fe40000000f00 */
        /* <DEDUP_REMOVED lines=296> */
.L_x_20278:
        /* <DEDUP_REMOVED lines=28> */
.L_x_20284:
[----:B------:R-:W-:Y:S01]  /*5c70*/  FSETP.GEU.FTZ.AND P0, PT, R14, -R9, PT ;  /* 0x800000090e00720b */ /* 0x000fe20003f1e000 */
[----:B------:R-:W-:-:S12]  /*5c80*/  FADD.FTZ R12, R12, -1 ;  /* 0xbf8000000c0c7421 */ /* 0x000fd80000010000 */
[----:B------:R-:W-:-:S07]  /*5c90*/  @!P0 FADD.FTZ R12, R12, -1 ;  /* 0xbf8000000c0c8421 */ /* 0x000fce0000010000 */
.L_x_20283:
[----:B------:R-:W-:Y:S05]  /*5ca0*/  BSYNC.RECONVERGENT B3 ;  /* 0x0000000000037941 */ /* 0x000fea0003800200 */
.L_x_20282:
[----:B------:R-:W-:Y:S01]  /*5cb0*/  FFMA.FTZ R15, -R9, R12, R15 ;  /* 0x0000000c090f7223 */ /* 0x000fe2000001010f */
[----:B------:R-:W-:Y:S06]  /*5cc0*/  BRA `(.L_x_20280) ;  /* 0x0000000000687947 */ /* 0x000fec0003800000 */
.L_x_20281:
        /* <DEDUP_REMOVED lines=10> */
.L_x_20287:
        /* <DEDUP_REMOVED lines=13> */
.L_x_20286:
[----:B------:R-:W-:Y:S05]  /*5e40*/  BSYNC.RECONVERGENT B3 ;  /* 0x0000000000037941 */ /* 0x000fea0003800200 */
.L_x_20285:
[----:B------:R-:W-:-:S04]  /*5e50*/  FMUL.FTZ R12, R15, 1.1920928955078125e-07 ;  /* 0x340000000f0c7820 */ /* 0x000fc80000410000 */
[----:B------:R-:W-:-:S07]  /*5e60*/  FMUL.FTZ R15, R17, R12 ;  /* 0x0000000c110f7220 */ /* 0x000fce0000410000 */
.L_x_20280:
[----:B------:R-:W-:Y:S05]  /*5e70*/  BSYNC.RECONVERGENT B2 ;  /* 0x0000000000027941 */ /* 0x000fea0003800200 */
.L_x_20279:
        /* <DEDUP_REMOVED lines=24> */
.L_x_20289:
[----:B------:R-:W-:Y:S05]  /*6000*/  BSYNC.RECONVERGENT B2 ;  /* 0x0000000000027941 */ /* 0x000fea0003800200 */
.L_x_20288:
[----:B------:R-:W0:Y:S01]  /*6010*/  LDCU.64 UR8, c[0x0][0x580] ;  /* 0x0000b000ff0877ac */ /* 0x000e220008000a00 */
[----:B------:R-:W-:Y:S02]  /*6020*/  IADD3 R7, PT, PT, R7, 0x80, RZ ;  /* 0x0000008007077810 */ /* 0x000fe40007ffe0ff */
[----:B0-----:R-:W-:-:S04]  /*6030*/  IADD3 R12, P0, PT, R3, UR8, RZ ;  /* 0x00000008030c7c10 */ /* 0x001fc8000ff1e0ff */
[----:B------:R-:W-:-:S05]  /*6040*/  IADD3.X R13, PT, PT, RZ, UR9, RZ, P0, !PT ;  /* 0x00000009ff0d7c10 */ /* 0x000fca00087fe4ff */
[----:B------:R1:W-:Y:S04]  /*6050*/  STG.E.U16 desc[UR6][R12.64], R0 ;  /* 0x000000000c007986 */ /* 0x0003e8000c101506 */
.L_x_20265:
[----:B------:R-:W-:Y:S05]  /*6060*/  BSYNC.RECONVERGENT B1 ;  /* 0x0000000000017941 */ /* 0x000fea0003800200 */
.L_x_20250:
[----:B------:R-:W-:Y:S05]  /*6070*/  WARPSYNC.ALL ;  /* 0x0000000000007948 */ /* 0x000fea0003800000 */
[----:B------:R-:W-:-:S13]  /*6080*/  ISETP.GE.AND P0, PT, R7, UR4, PT ;  /* 0x0000000407007c0c */ /* 0x000fda000bf06270 */
[----:B------:R-:W-:Y:S05]  /*6090*/  @P0 EXIT ;  /* 0x000000000000094d */ /* 0x000fea0003800000 */
[----:B------:R-:W2:Y:S01]  /*60a0*/  LDCU.64 UR4, c[0x0][0x390] ;  /* 0x00007200ff0477ac */ /* 0x000ea20008000a00 */
[----:B01----:R-:W-:Y:S01]  /*60b0*/  MOV R12, RZ ;  /* 0x000000ff000c7202 */ /* 0x003fe20000000f00 */
[----:B------:R-:W-:Y:S01]  /*60c0*/  IMAD.MOV.U32 R13, RZ, RZ, R7 ;  /* 0x000000ffff0d7224 */ /* 0x000fe200078e0007 */
[----:B------:R-:W-:Y:S01]  /*60d0*/  ISETP.NE.AND P0, PT, R4, RZ, PT ;  /* 0x000000ff0400720c */ /* 0x000fe20003f05270 */
[----:B------:R-:W0:Y:S01]  /*60e0*/  LDCU UR8, c[0x0][0x38c] ;  /* 0x00007180ff0877ac */ /* 0x000e220008000800 */
[----:B------:R-:W1:Y:S01]  /*60f0*/  LDCU.64 UR10, c[0x0][0x4b8] ;  /* 0x00009700ff0a77ac */ /* 0x000e620008000a00 */
[----:B--2---:R-:W-:-:S05]  /*6100*/  IMAD.HI.U32 R12, R7, UR4, R12 ;  /* 0x00000004070c7c27 */ /* 0x004fca000f8e000c */
[----:B------:R-:W-:-:S04]  /*6110*/  SHF.R.U32.HI R13, RZ, UR5, R12 ;  /* 0x00000005ff0d7c19 */ /* 0x000fc8000801160c */
[----:B------:R-:W-:-:S05]  /*6120*/  IADD3 R0, PT, PT, -R13, RZ, RZ ;  /* 0x000000ff0d007210 */ /* 0x000fca0007ffe1ff */
        /* <DEDUP_REMOVED lines=271> */
[----:B------:R-:W1:Y:S10]  /*7220*/  LDCU UR4, c[0x0][0x4a8] ;  /* 0x00009500ff0477ac */ /* 0x000e740008000800 */
[----:B------:R-:W2:Y:S01]  /*7230*/  @P0 LDC.64 R14, c[0x0][0x4b0] ;  /* 0x00012c00ff0e0b82 */ /* 0x000ea20000000a00 */
[----:B0-----:R-:W-:-:S07]  /*7240*/  IMAD.HI.U32 R18, R13, UR9, R12 ;  /* 0x000000090d127c27 */ /* 0x001fce000f8e000c */
[----:B------:R-:W0:Y:S01]  /*7250*/  @P0 LDC R7, c[0x0][0x4ac] ;  /* 0x00012b00ff070b82 */ /* 0x000e220000000800 */
[----:B-1----:R-:W-:Y:S01]  /*7260*/  SHF.R.U32.HI R19, RZ, UR4, R18 ;  /* 0x00000004ff137c19 */ /* 0x002fe20008011612 */
[----:B------:R-:W1:Y:S01]  /*7270*/  LDCU.64 UR4, c[0x0][0x570] ;  /* 0x0000ae00ff0477ac */ /* 0x000e620008000a00 */
[----:B------:R-:W-:-:S05]  /*7280*/  @P0 MOV R18, RZ ;  /* 0x000000ff00120202 */ /* 0x000fca0000000f00 */
[----:B------:R-:W4:Y:S01]  /*7290*/  @P0 LDC.64 R16, c[0x0][0x578] ;  /* 0x00015e00ff100b82 */ /* 0x000f220000000a00 */
        /* <DEDUP_REMOVED lines=10> */
.L_x_20290:
[----:B------:R-:W0:Y:S02]  /*7340*/  LDCU.128 UR8, c[0x0][0x580] ;  /* 0x0000b000ff0877ac */ /* 0x000e240008000c00 */
[----:B0-----:R-:W-:-:S04]  /*7350*/  IADD3 R12, P0, PT, R0, UR10, RZ ;  /* 0x0000000a000c7c10 */ /* 0x001fc8000ff1e0ff */
[----:B------:R-:W-:-:S05]  /*7360*/  IADD3.X R13, PT, PT, RZ, UR11, RZ, P0, !PT ;  /* 0x0000000bff0d7c10 */ /* 0x000fca00087fe4ff */
[----:B------:R-:W2:Y:S01]  /*7370*/  LDG.E.U16 R0, desc[UR6][R12.64] ;  /* 0x000000060c007981 */ /* 0x000ea2000c1e1500 */
[----:B------:R-:W-:Y:S01]  /*7380*/  IADD3 R2, P1, PT, R3, UR8, RZ ;  /* 0x0000000803027c10 */ /* 0x000fe2000ff3e0ff */
[----:B------:R-:W-:Y:S03]  /*7390*/  BSSY.RECONVERGENT B1, `(.L_x_20291) ;  /* 0x0000039000017945 */ /* 0x000fe60003800200 */
[----:B------:R-:W-:Y:S01]  /*73a0*/  IADD3.X R3, PT, PT, RZ, UR9, RZ, P1, !PT ;  /* 0x00000009ff037c10 */ /* 0x000fe20008ffe4ff */
        /* <DEDUP_REMOVED lines=23> */
.L_x_20296:
[----:B------:R-:W-:Y:S01]  /*7520*/  FSETP.GEU.FTZ.AND P0, PT, R6, -R9, PT ;  /* 0x800000090600720b */ /* 0x000fe20003f1e000 */
[----:B------:R-:W-:-:S12]  /*7530*/  FADD.FTZ R4, R4, -1 ;  /* 0xbf80000004047421 */ /* 0x000fd80000010000 */
[----:B------:R-:W-:-:S07]  /*7540*/  @!P0 FADD.FTZ R4, R4, -1 ;  /* 0xbf80000004048421 */ /* 0x000fce0000010000 */
.L_x_20295:
[----:B------:R-:W-:Y:S05]  /*7550*/  BSYNC.RECONVERGENT B2 ;  /* 0x0000000000027941 */ /* 0x000fea0003800200 */
.L_x_20294:
[----:B------:R-:W-:Y:S01]  /*7560*/  FFMA.FTZ R7, -R9, R4, R7 ;  /* 0x0000000409077223 */ /* 0x000fe20000010107 */
[----:B------:R-:W-:Y:S06]  /*7570*/  BRA `(.L_x_20292) ;  /* 0x0000000000687947 */ /* 0x000fec0003800000 */
.L_x_20293:
        /* <DEDUP_REMOVED lines=10> */
.L_x_20299:
        /* <DEDUP_REMOVED lines=13> */
.L_x_20298:
[----:B------:R-:W-:Y:S05]  /*76f0*/  BSYNC.RECONVERGENT B2 ;  /* 0x0000000000027941 */ /* 0x000fea0003800200 */
.L_x_20297:
[----:B------:R-:W-:-:S04]  /*7700*/  FMUL.FTZ R4, R7, 1.1920928955078125e-07 ;  /* 0x3400000007047820 */ /* 0x000fc80000410000 */
[----:B------:R-:W-:-:S07]  /*7710*/  FMUL.FTZ R7, R9, R4 ;  /* 0x0000000409077220 */ /* 0x000fce0000410000 */
.L_x_20292:
[----:B------:R-:W-:Y:S05]  /*7720*/  BSYNC.RECONVERGENT B1 ;  /* 0x0000000000017941 */ /* 0x000fea0003800200 */
.L_x_20291:
        /* <DEDUP_REMOVED lines=24> */
.L_x_20301:
[----:B------:R-:W-:Y:S05]  /*78b0*/  BSYNC.RECONVERGENT B1 ;  /* 0x0000000000017941 */ /* 0x000fea0003800200 */
.L_x_20300:
[----:B------:R-:W-:Y:S01]  /*78c0*/  STG.E.U16 desc[UR6][R2.64], R0 ;  /* 0x0000000002007986 */ /* 0x000fe2000c101506 */
[----:B------:R-:W-:Y:S05]  /*78d0*/  EXIT ;  /* 0x000000000000794d */ /* 0x000fea0003800000 */
.L_x_20302:
        /* <DEDUP_REMOVED lines=10> */
.L_x_37126:


//--------------------- .text._ZN2at6native27unrolled_elementwise_kernelIZZZNS0_15binary_internal21div_floor_kernel_cudaERNS_18TensorIteratorBaseEENKUlvE0_clEvENKUlvE1_clEvEUlN3c104HalfEE_St5arrayIPcLm2EELi4E23TrivialOffsetCalculatorILi1EjESE_NS0_6memory15LoadWithoutCastENSF_16StoreWithoutCastEEEviT_T0_T2_T3_T4_T5_ --------------------------
	.section	.text._ZN2at6native27unrolled_elementwise_kernelIZZZNS0_15binary_internal21div_floor_kernel_cudaERNS_18TensorIteratorBaseEENKUlvE0_clEvENKUlvE1_clEvEUlN3c104HalfEE_St5arrayIPcLm2EELi4E23TrivialOffsetCalculatorILi1EjESE_NS0_6memory15LoadWithoutCastENSF_16StoreWithoutCastEEEviT_T0_T2_T3_T4_T5_,"ax",@progbits
	.align	128
        .global         _ZN2at6native27unrolled_elementwise_kernelIZZZNS0_15binary_internal21div_floor_kernel_cudaERNS_18TensorIteratorBaseEENKUlvE0_clEvENKUlvE1_clEvEUlN3c104HalfEE_St5arrayIPcLm2EELi4E23TrivialOffsetCalculatorILi1EjESE_NS0_6memory15LoadWithoutCastENSF_16StoreWithoutCastEEEviT_T0_T2_T3_T4_T5_
        .type           _ZN2at6native27unrolled_elementwise_kernelIZZZNS0_15binary_internal21div_floor_kernel_cudaERNS_18TensorIteratorBaseEENKUlvE0_clEvENKUlvE1_clEvEUlN3c104HalfEE_St5arrayIPcLm2EELi4E23TrivialOffsetCalculatorILi1EjESE_NS0_6memory15LoadWithoutCastENSF_16StoreWithoutCastEEEviT_T0_T2_T3_T4_T5_,@function
        .size           _ZN2at6native27unrolled_elementwise_kernelIZZZNS0_15binary_internal21div_floor_kernel_cudaERNS_18TensorIteratorBaseEENKUlvE0_clEvENKUlvE1_clEvEUlN3c104HalfEE_St5arrayIPcLm2EELi4E23TrivialOffsetCalculatorILi1EjESE_NS0_6memory15LoadWithoutCastENSF_16StoreWithoutCastEEEviT_T0_T2_T3_T4_T5_,(.L_x_37127 - _ZN2at6native27unrolled_elementwise_kernelIZZZNS0_15binary_internal21div_floor_kernel_cudaERNS_18TensorIteratorBaseEENKUlvE0_clEvENKUlvE1_clEvEUlN3c104HalfEE_St5arrayIPcLm2EELi4E23TrivialOffsetCalculatorILi1EjESE_NS0_6memory15LoadWithoutCastENSF_16StoreWithoutCastEEEviT_T0_T2_T3_T4_T5_)
        .other          _ZN2at6native27unrolled_elementwise_kernelIZZZNS0_15binary_internal21div_floor_kernel_cudaERNS_18TensorIteratorBaseEENKUlvE0_clEvENKUlvE1_clEvEUlN3c104HalfEE_St5arrayIPcLm2EELi4E23TrivialOffsetCalculatorILi1EjESE_NS0_6memory15LoadWithoutCastENSF_16StoreWithoutCastEEEviT_T0_T2_T3_T4_T5_,@"STO_CUDA_ENTRY STV_DEFAULT"
_ZN2at6native27unrolled_elementwise_kernelIZZZNS0_15binary_internal21div_floor_kernel_cudaERNS_18TensorIteratorBaseEENKUlvE0_clEvENKUlvE1_clEvEUlN3c104HalfEE_St5arrayIPcLm2EELi4E23TrivialOffsetCalculatorILi1EjESE_NS0_6memory15LoadWithoutCastENSF_16StoreWithoutCastEEEviT_T0_T2_T3_T4_T5_:
.text._ZN2at6native27unrolled_elementwise_kernelIZZZNS0_15binary_internal21div_floor_kernel_cudaERNS_18TensorIteratorBaseEENKUlvE0_clEvENKUlvE1_clEvEUlN3c104HalfEE_St5arrayIPcLm2EELi4E23TrivialOffsetCalculatorILi1EjESE_NS0_6memory15LoadWithoutCastENSF_16StoreWithoutCastEEEviT_T0_T2_T3_T4_T5_:
        /* <DEDUP_REMOVED lines=12> */
[----:B------:R-:W-:-:S03]  /*00c0*/  @!P0 LEA R13, R0, R3, 0x9 ;  /* 0x00000003000d8211 */ /* 0x000fc600078e48ff */
        /* <DEDUP_REMOVED lines=13> */
[----:B------:R-:W-:Y:S02]  /*01a0*/  @!P2 IMAD R11, R0, 0x200, R11 ;  /* 0x00000200000ba824 */ /* 0x000fe400078e020b */
        /* <DEDUP_REMOVED lines=19> */
[----:B-----5:R-:W-:Y:S01]  /*02e0*/  HADD2.F32 R15, -RZ, R20.H0_H0 ;  /* 0x20000014ff0f7230 */ /* 0x020fe20000004100 */
        /* <DEDUP_REMOVED lines=26> */
.L_x_20309:
[----:B------:R-:W-:Y:S05]  /*0490*/  BSYNC.RECONVERGENT B2 ;  /* 0x0000000000027941 */ /* 0x000fea0003800200 */
.L_x_20308:
[----:B------:R-:W-:Y:S01]  /*04a0*/  FFMA.FTZ R16, -R13, R17, R16 ;  /* 0x000000110d107223 */ /* 0x000fe20000010110 */
[----:B------:R-:W-:Y:S06]  /*04b0*/  BRA `(.L_x_20306) ;  /* 0x0000000000707947 */ /* 0x000fec0003800000 */
.L_x_20307:
        /* <DEDUP_REMOVED lines=12> */
.L_x_20312:
        /* <DEDUP_REMOVED lines=13> */
.L_x_20311:
[----:B------:R-:W-:Y:S05]  /*0650*/  BSYNC.RECONVERGENT B2 ;  /* 0x0000000000027941 */ /* 0x000fea0003800200 */
.L_x_20310:
[----:B------:R-:W-:-:S04]  /*0660*/  FMUL.FTZ R17, R17, 1.1920928955078125e-07 ;  /* 0x3400000011117820 */ /* 0x000fc80000410000 */
[----:B------:R-:W-:-:S07]  /*0670*/  FMUL.FTZ R16, R16, R17 ;  /* 0x0000001110107220 */ /* 0x000fce0000410000 */
.L_x_20306:
[----:B------:R-:W-:Y:S05]  /*0680*/  BSYNC.RECONVERGENT B0 ;  /* 0x0000000000007941 */ /* 0x000fea0003800200 */
.L_x_20305:
        /* <DEDUP_REMOVED lines=22> */
.L_x_20313:
[----:B------:R-:W-:-:S05]  /*07f0*/  FMUL.FTZ R15, R15, R18 ;  /* 0x000000120f0f7220 */ /* 0x000fca0000410000 */
[----:B------:R-:W-:-:S04]  /*0800*/  LOP3.LUT R15, RZ, 0x80000000, R15, 0xb8, !PT ;  /* 0x80000000ff0f7812 */ /* 0x000fc800078eb80f */
[----:B------:R-:W-:-:S07]  /*0810*/  F2FP.F16.F32.PACK_AB R15, RZ, R15 ;  /* 0x0000000fff0f723e */ /* 0x000fce00000000ff */
.L_x_20304:
[----:B------:R-:W-:Y:S05]  /*0820*/  BSYNC.RECONVERGENT B1 ;  /* 0x0000000000017941 */ /* 0x000fea0003800200 */
.L_x_20303:
        /* <DEDUP_REMOVED lines=28> */
.L_x_20321:
[----:B------:R-:W-:Y:S01]  /*09f0*/  FSETP.GEU.FTZ.AND P0, PT, R21, -R13, PT ;  /* 0x8000000d1500720b */ /* 0x000fe20003f1e000 */
[----:B------:R-:W-:-:S12]  /*0a00*/  FADD.FTZ R16, R16, -1 ;  /* 0xbf80000010107421 */ /* 0x000fd80000010000 */
[----:B------:R-:W-:-:S07]  /*0a10*/  @!P0 FADD.FTZ R16, R16, -1 ;  /* 0xbf80000010108421 */ /* 0x000fce0000010000 */
.L_x_20320:
[----:B------:R-:W-:Y:S05]  /*0a20*/  BSYNC.RECONVERGENT B2 ;  /* 0x0000000000027941 */ /* 0x000fea0003800200 */
.L_x_20319:
[----:B------:R-:W-:Y:S01]  /*0a30*/  FFMA.FTZ R8, -R13, R16, R8 ;  /* 0x000000100d087223 */ /* 0x000fe20000010108 */
[----:B------:R-:W-:Y:S06]  /*0a40*/  BRA `(.L_x_20317) ;  /* 0x0000000000707947 */ /* 0x000fec0003800000 */
.L_x_20318:
        /* <DEDUP_REMOVED lines=12> */
.L_x_20324:
        /* <DEDUP_REMOVED lines=13> */
.L_x_20323:
[----:B------:R-:W-:Y:S05]  /*0be0*/  BSYNC.RECONVERGENT B2 ;  /* 0x0000000000027941 */ /* 0x000fea0003800200 */
.L_x_20322:
[----:B------:R-:W-:-:S04]  /*0bf0*/  FMUL.FTZ R21, R16, 1.1920928955078125e-07 ;  /* 0x3400000010157820 */ /* 0x000fc80000410000 */
[----:B------:R-:W-:-:S07]  /*0c00*/  FMUL.FTZ R8, R8, R21 ;  /* 0x0000001508087220 */ /* 0x000fce0000410000 */
.L_x_20317:
[----:B------:R-:W-:Y:S05]  /*0c10*/  BSYNC.RECONVERGENT B0 ;  /* 0x0000000000007941 */ /* 0x000fea0003800200 */
.L_x_20316:
        /* <DEDUP_REMOVED lines=23> */
.L_x_20315:
[----:B------:R-:W-:Y:S05]  /*0d90*/  BSYNC.RECONVERGENT B1 ;  /* 0x0000000000017941 */ /* 0x000fea0003800200 */
.L_x_20314:
        /* <DEDUP_REMOVED lines=28> */
.L_x_20332:
[----:B------:R-:W-:Y:S01]  /*0f60*/  FSETP.GEU.FTZ.AND P0, PT, R19, -R13, PT ;  /* 0x8000000d1300720b */ /* 0x000fe20003f1e000 */
[----:B------:R-:W-:-:S12]  /*0f70*/  FADD.FTZ R18, R18, -1 ;  /* 0xbf80000012127421 */ /* 0x000fd80000010000 */
[----:B------:R-:W-:-:S07]  /*0f80*/  @!P0 FADD.FTZ R18, R18, -1 ;  /* 0xbf80000012128421 */ /* 0x000fce0000010000 */
.L_x_20331:
[----:B------:R-:W-:Y:S05]  /*0f90*/  BSYNC.RECONVERGENT B2 ;  /* 0x0000000000027941 */ /* 0x000fea0003800200 */
.L_x_20330:
[----:B------:R-:W-:Y:S01]  /*0fa0*/  FFMA.FTZ R16, -R13, R18, R16 ;  /* 0x000000120d107223 */ /* 0x000fe20000010110 */
[----:B------:R-:W-:Y:S06]  /*0fb0*/  BRA `(.L_x_20328) ;  /* 0x0000000000707947 */ /* 0x000fec0003800000 */
.L_x_20329:
        /* <DEDUP_REMOVED lines=12> */
.L_x_20335:
        /* <DEDUP_REMOVED lines=13> */
.L_x_20334:
[----:B------:R-:W-:Y:S05]  /*1150*/  BSYNC.RECONVERGENT B2 ;  /* 0x0000000000027941 */ /* 0x000fea0003800200 */
.L_x_20333:
[----:B------:R-:W-:-:S04]  /*1160*/  FMUL.FTZ R19, R18, 1.1920928955078125e-07 ;  /* 0x3400000012137820 */ /* 0x000fc80000410000 */
[----:B------:R-:W-:-:S07]  /*1170*/  FMUL.FTZ R16, R16, R19 ;  /* 0x0000001310107220 */ /* 0x000fce0000410000 */
.L_x_20328:
[----:B------:R-:W-:Y:S05]  /*1180*/  BSYNC.RECONVERGENT B0 ;  /* 0x0000000000007941 */ /* 0x000fea0003800200 */
.L_x_20327:
        /* <DEDUP_REMOVED lines=23> */
.L_x_20326:
[----:B------:R-:W-:Y:S05]  /*1300*/  BSYNC.RECONVERGENT B1 ;  /* 0x0000000000017941 */ /* 0x000fea0003800200 */
.L_x_20325:
        /* <DEDUP_REMOVED lines=28> */
.L_x_20343:
[----:B------:R-:W-:Y:S01]  /*14d0*/  FSETP.GEU.FTZ.AND P0, PT, R7, -R13, PT ;  /* 0x8000000d0700720b */ /* 0x000fe20003f1e000 */
[----:B------:R-:W-:-:S12]  /*14e0*/  FADD.FTZ R9, R9, -1 ;  /* 0xbf80000009097421 */ /* 0x000fd80000010000 */
[----:B------:R-:W-:-:S07]  /*14f0*/  @!P0 FADD.FTZ R9, R9, -1 ;  /* 0xbf80000009098421 */ /* 0x000fce0000010000 */
.L_x_20342:
[----:B------:R-:W-:Y:S05]  /*1500*/  BSYNC.RECONVERGENT B2 ;  /* 0x0000000000027941 */ /* 0x000fea0003800200 */
.L_x_20341:
[----:B------:R-:W-:Y:S01]  /*1510*/  FFMA.FTZ R4, -R13, R9, R4 ;  /* 0x000000090d047223 */ /* 0x000fe20000010104 */
[----:B------:R-:W-:Y:S06]  /*1520*/  BRA `(.L_x_20339) ;  /* 0x0000000000707947 */ /* 0x000fec0003800000 */
.L_x_20340:
        /* <DEDUP_REMOVED lines=12> */
.L_x_20346:
        /* <DEDUP_REMOVED lines=13> */
.L_x_20345:
[----:B------:R-:W-:Y:S05]  /*16c0*/  BSYNC.RECONVERGENT B2 ;  /* 0x0000000000027941 */ /* 0x000fea0003800200 */
.L_x_20344:
[----:B------:R-:W-:-:S04]  /*16d0*/  FMUL.FTZ R7, R4, 1.1920928955078125e-07 ;  /* 0x3400000004077820 */ /* 0x000fc80000410000 */
[----:B------:R-:W-:-:S07]  /*16e0*/  FMUL.FTZ R4, R16, R7 ;  /* 0x0000000710047220 */ /* 0x000fce0000410000 */
.L_x_20339:
[----:B------:R-:W-:Y:S05]  /*16f0*/  BSYNC.RECONVERGENT B0 ;  /* 0x0000000000007941 */ /* 0x000fea0003800200 */
.L_x_20338:
        /* <DEDUP_REMOVED lines=23> */
.L_x_20337:
[----:B------:R-:W-:Y:S05]  /*1870*/  BSYNC.RECONVERGENT B1 ;  /* 0x0000000000017941 */ /* 0x000fea0003800200 */
.L_x_20336:
        /* <DEDUP_REMOVED lines=13> */
[----:B------:R-:W-:Y:S01]  /*1950*/  IMAD R9, R0, 0x200, R3 ;  /* 0x0000020000097824 */ /* 0x000fe200078e0203 */
[----:B------:R-:W-:-:S03]  /*1960*/  IADD3 R3, PT, PT, R3, 0x80, RZ ;  /* 0x0000008003037810 */ /* 0x000fc60007ffe0ff */
[----:B0-----:R-:W-:-:S05]  /*1970*/  IMAD.WIDE.U32 R6, R9, 0x2, R6 ;  /* 0x0000000209067825 */ /* 0x001fca00078e0006 */
[----:B-----5:R0:W-:Y:S02]  /*1980*/  STG.E.U16 desc[UR4][R6.64], R8 ;  /* 0x0000000806007986 */ /* 0x0201e4000c101504 */
.L_x_20349:
[----:B------:R-:W-:Y:S05]  /*1990*/  BSYNC.RELIABLE B1 ;  /* 0x0000000000017941 */ /* 0x000fea0003800100 */
.L_x_20348:
[----:B------:R-:W-:-:S13]  /*19a0*/  ISETP.GE.AND P0, PT, R3, R2, PT ;  /* 0x000000020300720c */ /* 0x000fda0003f06270 */
[----:B0-----:R-:W0:Y:S01]  /*19b0*/  @!P0 LDC.64 R6, c[0x0][0x398] ;  /* 0x0000e600ff068b82 */ /* 0x001e220000000a00 */
[----:B------:R-:W-:Y:S02]  /*19c0*/  @!P0 IMAD R9, R0, 0x200, R3 ;  /* 0x0000020000098824 */ /* 0x000fe400078e0203 */
[----:B------:R-:W-:Y:S02]  /*19d0*/  @!P0 VIADD R3, R3, 0x80 ;  /* 0x0000008003038836 */ /* 0x000fe40000000000 */
[----:B0-----:R-:W-:-:S05]  /*19e0*/  @!P0 IMAD.WIDE.U32 R6, R9, 0x2, R6 ;  /* 0x0000000209068825 */ /* 0x001fca00078e0006 */
[----:B-----5:R0:W-:Y:S02]  /*19f0*/  @!P0 STG.E.U16 desc[UR4][R6.64], R5 ;  /* 0x0000000506008986 */ /* 0x0201e4000c101504 */
.L_x_20350:
[----:B------:R-:W-:Y:S05]  /*1a00*/  BSYNC.RECONVERGENT B0 ;  /* 0x0000000000007941 */ /* 0x000fea0003800200 */
.L_x_20347:
        /* <DEDUP_REMOVED lines=8> */
.L_x_20351:
        /* <DEDUP_REMOVED lines=15> */
.L_x_37127:


//--------------------- .text._ZN2at6native29vectorized_elementwise_kernelILi2EZZZNS0_15binary_internal21div_floor_kernel_cudaERNS_18TensorIteratorBaseEENKUlvE0_clEvENKUlvE1_clEvEUlN3c104HalfEE_St5arrayIPcLm2EEEEviT0_T1_ --------------------------
	.section	.text._ZN2at6native29vectorized_elementwise_kernelILi2EZZZNS0_15binary_internal21div_floor_kernel_cudaERNS_18TensorIteratorBaseEENKUlvE0_clEvENKUlvE1_clEvEUlN3c104HalfEE_St5arrayIPcLm2EEEEviT0_T1_,"ax",@progbits
	.align	128
        .global         _ZN2at6native29vectorized_elementwise_kernelILi2EZZZNS0_15binary_internal21div_floor_kernel_cudaERNS_18TensorIteratorBaseEENKUlvE0_clEvENKUlvE1_clEvEUlN3c104HalfEE_St5arrayIPcLm2EEEEviT0_T1_
        .type           _ZN2at6native29vectorized_elementwise_kernelILi2EZZZNS0_15binary_internal21div_floor_kernel_cudaERNS_18TensorIteratorBaseEENKUlvE0_clEvENKUlvE1_clEvEUlN3c104HalfEE_St5arrayIPcLm2EEEEviT0_T1_,@function
        .size           _ZN2at6native29vectorized_elementwise_kernelILi2EZZZNS0_15binary_internal21div_floor_kernel_cudaERNS_18TensorIteratorBaseEENKUlvE0_clEvENKUlvE1_clEvEUlN3c104HalfEE_St5arrayIPcLm2EEEEviT0_T1_,(.L_x_37128 - _ZN2at6native29vectorized_elementwise_kernelILi2EZZZNS0_15binary_internal21div_floor_kernel_cudaERNS_18TensorIteratorBaseEENKUlvE0_clEvENKUlvE1_clEvEUlN3c104HalfEE_St5arrayIPcLm2EEEEviT0_T1_)
        .other          _ZN2at6native29vectorized_elementwise_kernelILi2EZZZNS0_15binary_internal21div_floor_kernel_cudaERNS_18TensorIteratorBaseEENKUlvE0_clEvENKUlvE1_clEvEUlN3c104HalfEE_St5arrayIPcLm2EEEEviT0_T1_,@"STO_CUDA_ENTRY STV_DEFAULT"
_ZN2at6native29vectorized_elementwise_kernelILi2EZZZNS0_15binary_internal21div_floor_kernel_cudaERNS_18TensorIteratorBaseEENKUlvE0_clEvENKUlvE1_clEvEUlN3c104HalfEE_St5arrayIPcLm2EEEEviT0_T1_:
.text._ZN2at6native29vectorized_elementwise_kernelILi2EZZZNS0_15binary_internal21div_floor_kernel_cudaERNS_18TensorIteratorBaseEENKUlvE0_clEvENKUlvE1_clEvEUlN3c104HalfEE_St5arrayIPcLm2EEEEviT0_T1_:
        /* <DEDUP_REMOVED lines=23> */
[----:B------:R-:W-:Y:S01]  /*0170*/  @!P4 IADD3 R27, PT, PT, R27, 0x80, RZ ;  /* 0x000000801b1bc810 */ /* 0x000fe20007ffe0ff */
[----:B------:R-:W2:Y:S03]  /*0180*/  @!P4 LDC.64 R14, c[0x0][0x3a0] ;  /* 0x0000e800ff0ecb82 */ /* 0x000ea60000000a00 */
        /* <DEDUP_REMOVED lines=9> */
[----:B------:R-:W-:Y:S01]  /*0220*/  @!P1 IMAD.IADD R23, R0, 0x1, R27 ;  /* 0x0000000100179824 */ /* 0x000fe200078e021b */
[----:B------:R-:W-:Y:S01]  /*0230*/  @!P1 IADD3 R27, PT, PT, R27, 0x80, RZ ;  /* 0x000000801b1b9810 */ /* 0x000fe20007ffe0ff */
[----:B------:R-:W4:Y:S03]  /*0240*/  @!P1 LDC.64 R4, c[0x0][0x3a0] ;  /* 0x0000e800ff049b82 */ /* 0x000f260000000a00 */
        /* <DEDUP_REMOVED lines=8> */
[----:B------:R-:W-:Y:S02]  /*02d0*/  @!P6 IMAD.IADD R27, R0, 0x1, R27 ;  /* 0x00000001001be824 */ /* 0x000fe400078e021b */
[----:B--2---:R-:W-:Y:S01]  /*02e0*/  @!P0 IMAD.WIDE.U32 R6, R19, 0x2, R6 ;  /* 0x0000000213068825 */ /* 0x004fe200078e0006 */
[----:B------:R1:W5:Y:S01]  /*02f0*/  @!P5 LDG.E.U16 R20, desc[UR4][R12.64] ;  /* 0x000000040c14d981 */ /* 0x000362000c1e1500 */
[----:B------:R-:W-:Y:S02]  /*0300*/  PRMT R19, RZ, 0x7610, R19 ;  /* 0x00007610ff137816 */ /* 0x000fe40000000013 */
[----:B----4-:R-:W-:-:S05]  /*0310*/  @!P1 IMAD.WIDE.U32 R4, R23, 0x2, R4 ;  /* 0x0000000217049825 */ /* 0x010fca00078e0004 */
[----:B------:R-:W5:Y:S01]  /*0320*/  @!P1 LDG.E.U16 R19, desc[UR4][R4.64] ;  /* 0x0000000404139981 */ /* 0x000f62000c1e1500 */
[----:B-1----:R-:W-:Y:S01]  /*0330*/  PRMT R12, RZ, 0x7610, R12 ;  /* 0x00007610ff0c7816 */ /* 0x002fe2000000000c */
[----:B---3--:R-:W-:-:S05]  /*0340*/  @!P6 IMAD.WIDE.U32 R8, R27, 0x2, R8 ;  /* 0x000000021b08e825 */ /* 0x008fca00078e0008 */
        /* <DEDUP_REMOVED lines=51> */
.L_x_20359:
[----:B------:R-:W-:Y:S05]  /*0680*/  BSYNC.RECONVERGENT B2 ;  /* 0x0000000000027941 */ /* 0x000fea0003800200 */
.L_x_20358:
[----:B------:R-:W-:Y:S01]  /*0690*/  FFMA.FTZ R4, -R11, R5, R4 ;  /* 0x000000050b047223 */ /* 0x000fe20000010104 */
[----:B------:R-:W-:Y:S06]  /*06a0*/  BRA `(.L_x_20356) ;  /* 0x00000000007c7947 */ /* 0x000fec0003800000 */
.L_x_20357:
        /* <DEDUP_REMOVED lines=15> */
.L_x_20362:
        /* <DEDUP_REMOVED lines=13> */
.L_x_20361:
[----:B------:R-:W-:Y:S05]  /*0870*/  BSYNC.RECONVERGENT B2 ;  /* 0x0000000000027941 */ /* 0x000fea0003800200 */
.L_x_20360:
[----:B------:R-:W-:-:S04]  /*0880*/  FMUL.FTZ R7, R7, 1.1920928955078125e-07 ;  /* 0x3400000007077820 */ /* 0x000fc80000410000 */
[----:B------:R-:W-:-:S07]  /*0890*/  FMUL.FTZ R4, R4, R7 ;  /* 0x0000000704047220 */ /* 0x000fce0000410000 */
.L_x_20356:
[----:B------:R-:W-:Y:S05]  /*08a0*/  BSYNC.RECONVERGENT B0 ;  /* 0x0000000000007941 */ /* 0x000fea0003800200 */
.L_x_20355:
        /* <DEDUP_REMOVED lines=22> */
.L_x_20363:
[----:B------:R-:W-:-:S05]  /*0a10*/  FMUL.FTZ R18, R18, R6 ;  /* 0x0000000612127220 */ /* 0x000fca0000410000 */
[----:B------:R-:W-:-:S04]  /*0a20*/  LOP3.LUT R4, RZ, 0x80000000, R18, 0xb8, !PT ;  /* 0x80000000ff047812 */ /* 0x000fc800078eb812 */
[----:B------:R-:W-:-:S07]  /*0a30*/  F2FP.F16.F32.PACK_AB R4, RZ, R4 ;  /* 0x00000004ff04723e */ /* 0x000fce00000000ff */
.L_x_20354:
[----:B------:R-:W-:Y:S05]  /*0a40*/  BSYNC.RECONVERGENT B1 ;  /* 0x0000000000017941 */ /* 0x000fea0003800200 */
.L_x_20353:
[----:B------:R-:W-:Y:S01]  /*0a50*/  VIADD R5, R17, 0x80 ;  /* 0x0000008011057836 */ /* 0x000fe20000000000 */
[----:B------:R-:W-:Y:S04]  /*0a60*/  BSSY.RECONVERGENT B1, `(.L_x_20364) ;  /* 0x0000058000017945 */ /* 0x000fe80003800200 */
[----:B------:R-:W-:-:S13]  /*0a70*/  ISETP.GE.U32.AND P0, PT, R5, R16, PT ;  /* 0x000000100500720c */ /* 0x000fda0003f06070 */
        /* <DEDUP_REMOVED lines=25> */
.L_x_20371:
[----:B------:R-:W-:Y:S01]  /*0c10*/  FSETP.GEU.FTZ.AND P0, PT, R8, -R11, PT ;  /* 0x8000000b0800720b */ /* 0x000fe20003f1e000 */
[----:B------:R-:W-:-:S12]  /*0c20*/  FADD.FTZ R7, R7, -1 ;  /* 0xbf80000007077421 */ /* 0x000fd80000010000 */
[----:B------:R-:W-:-:S07]  /*0c30*/  @!P0 FADD.FTZ R7, R7, -1 ;  /* 0xbf80000007078421 */ /* 0x000fce0000010000 */
.L_x_20370:
[----:B------:R-:W-:Y:S05]  /*0c40*/  BSYNC.RECONVERGENT B2 ;  /* 0x0000000000027941 */ /* 0x000fea0003800200 */
.L_x_20369:
[----:B------:R-:W-:Y:S01]  /*0c50*/  FFMA.FTZ R6, -R11, R7, R6 ;  /* 0x000000070b067223 */ /* 0x000fe20000010106 */
[----:B------:R-:W-:Y:S06]  /*0c60*/  BRA `(.L_x_20367) ;  /* 0x00000000007c7947 */ /* 0x000fec0003800000 */
.L_x_20368:
        /* <DEDUP_REMOVED lines=15> */
.L_x_20374:
        /* <DEDUP_REMOVED lines=13> */
.L_x_20373:
[----:B------:R-:W-:Y:S05]  /*0e30*/  BSYNC.RECONVERGENT B2 ;  /* 0x0000000000027941 */ /* 0x000fea0003800200 */
.L_x_20372:
[----:B------:R-:W-:-:S04]  /*0e40*/  FMUL.FTZ R9, R9, 1.1920928955078125e-07 ;  /* 0x3400000009097820 */ /* 0x000fc80000410000 */
[----:B------:R-:W-:-:S07]  /*0e50*/  FMUL.FTZ R6, R6, R9 ;  /* 0x0000000906067220 */ /* 0x000fce0000410000 */
.L_x_20367:
[----:B------:R-:W-:Y:S05]  /*0e60*/  BSYNC.RECONVERGENT B0 ;  /* 0x0000000000007941 */ /* 0x000fea0003800200 */
.L_x_20366:
        /* <DEDUP_REMOVED lines=23> */
.L_x_20365:
[----:B------:R-:W-:Y:S05]  /*0fe0*/  BSYNC.RECONVERGENT B1 ;  /* 0x0000000000017941 */ /* 0x000fea0003800200 */
.L_x_20364:
        /* <DEDUP_REMOVED lines=28> */
.L_x_20382:
[----:B------:R-:W-:Y:S01]  /*11b0*/  FSETP.GEU.FTZ.AND P0, PT, R20, -R11, PT ;  /* 0x8000000b1400720b */ /* 0x000fe20003f1e000 */
[----:B------:R-:W-:-:S12]  /*11c0*/  FADD.FTZ R7, R7, -1 ;  /* 0xbf80000007077421 */ /* 0x000fd80000010000 */
[----:B------:R-:W-:-:S07]  /*11d0*/  @!P0 FADD.FTZ R7, R7, -1 ;  /* 0xbf80000007078421 */ /* 0x000fce0000010000 */
.L_x_20381:
[----:B------:R-:W-:Y:S05]  /*11e0*/  BSYNC.RECONVERGENT B2 ;  /* 0x0000000000027941 */ /* 0x000fea0003800200 */
.L_x_20380:
[----:B------:R-:W-:Y:S01]  /*11f0*/  FFMA.FTZ R18, -R11, R7, R18 ;  /* 0x000000070b127223 */ /* 0x000fe20000010112 */
[----:B------:R-:W-:Y:S06]  /*1200*/  BRA `(.L_x_20378) ;  /* 0x0000000000787947 */ /* 0x000fec0003800000 */
.L_x_20379:
        /* <DEDUP_REMOVED lines=12> */
[----:B------:R-:W-:-:S07]  /*12d0*/  IMAD.MOV.U32 R21, RZ, RZ, R18 ;  /* 0x000000ffff157224 */ /* 0x000fce00078e0012 */
.L_x_20385:
        /* <DEDUP_REMOVED lines=14> */
.L_x_20384:
[----:B------:R-:W-:Y:S05]  /*13c0*/  BSYNC.RECONVERGENT B2 ;  /* 0x0000000000027941 */ /* 0x000fea0003800200 */
.L_x_20383:
[----:B------:R-:W-:-:S04]  /*13d0*/  FMUL.FTZ R18, R18, 1.1920928955078125e-07 ;  /* 0x3400000012127820 */ /* 0x000fc80000410000 */
[----:B------:R-:W-:-:S07]  /*13e0*/  FMUL.FTZ R18, R7, R18 ;  /* 0x0000001207127220 */ /* 0x000fce0000410000 */
.L_x_20378:
[----:B------:R-:W-:Y:S05]  /*13f0*/  BSYNC.RECONVERGENT B0 ;  /* 0x0000000000007941 */ /* 0x000fea0003800200 */
.L_x_20377:
        /* <DEDUP_REMOVED lines=23> */
.L_x_20376:
[----:B------:R-:W-:Y:S05]  /*1570*/  BSYNC.RECONVERGENT B1 ;  /* 0x0000000000017941 */ /* 0x000fea0003800200 */
.L_x_20375:
        /* <DEDUP_REMOVED lines=28> */
.L_x_20393:
[----:B------:R-:W-:Y:S01]  /*1740*/  FSETP.GEU.FTZ.AND P0, PT, R20, -R11, PT ;  /* 0x8000000b1400720b */ /* 0x000fe20003f1e000 */
[----:B------:R-:W-:-:S12]  /*1750*/  FADD.FTZ R9, R9, -1 ;  /* 0xbf80000009097421 */ /* 0x000fd80000010000 */
[----:B------:R-:W-:-:S07]  /*1760*/  @!P0 FADD.FTZ R9, R9, -1 ;  /* 0xbf80000009098421 */ /* 0x000fce0000010000 */
.L_x_20392:
[----:B------:R-:W-:Y:S05]  /*1770*/  BSYNC.RECONVERGENT B2 ;  /* 0x0000000000027941 */ /* 0x000fea0003800200 */
.L_x_20391:
[----:B------:R-:W-:Y:S01]  /*1780*/  FFMA.FTZ R18, -R11, R9, R18 ;  /* 0x000000090b127223 */ /* 0x000fe20000010112 */
[----:B------:R-:W-:Y:S06]  /*1790*/  BRA `(.L_x_20389) ;  /* 0x00000000007c7947 */ /* 0x000fec0003800000 */
.L_x_20390:
[----:B------:R-:W-:Y:S01]  /*17a0*/  IADD3 R9, PT, PT, -R2, R18, RZ ;  /* 0x0000001202097210 */ /* 0x000fe20007ffe1ff */
        /* <DEDUP_REMOVED lines=12> */
[----:B------:R-:W-:Y:S02]  /*1870*/  IMAD.MOV.U32 R26, RZ, RZ, R18 ;  /* 0x000000ffff1a7224 */ /* 0x000fe400078e0012 */
[----:B------:R-:W-:-:S07]  /*1880*/  IMAD.MOV.U32 R18, RZ, RZ, R20 ;  /* 0x000000ffff127224 */ /* 0x000fce00078e0014 */
.L_x_20396:
        /* <DEDUP_REMOVED lines=13> */
.L_x_20395:
[----:B------:R-:W-:Y:S05]  /*1960*/  BSYNC.RECONVERGENT B2 ;  /* 0x0000000000027941 */ /* 0x000fea0003800200 */
.L_x_20394:
[----:B------:R-:W-:-:S04]  /*1970*/  FMUL.FTZ R26, R26, 1.1920928955078125e-07 ;  /* 0x340000001a1a7820 */ /* 0x000fc80000410000 */
[----:B------:R-:W-:-:S07]  /*1980*/  FMUL.FTZ R18, R9, R26 ;  /* 0x0000001a09127220 */ /* 0x000fce0000410000 */
.L_x_20389:
[----:B------:R-:W-:Y:S05]  /*1990*/  BSYNC.RECONVERGENT B0 ;  /* 0x0000000000007941 */ /* 0x000fea0003800200 */
.L_x_20388:
        /* <DEDUP_REMOVED lines=23> */
.L_x_20387:
[----:B------:R-:W-:Y:S05]  /*1b10*/  BSYNC.RECONVERGENT B1 ;  /* 0x0000000000017941 */ /* 0x000fea0003800200 */
.L_x_20386:
        /* <DEDUP_REMOVED lines=28> */
.L_x_20404:
[----:B------:R-:W-:Y:S01]  /*1ce0*/  FSETP.GEU.FTZ.AND P0, PT, R20, -R11, PT ;  /* 0x8000000b1400720b */ /* 0x000fe20003f1e000 */
[----:B------:R-:W-:-:S12]  /*1cf0*/  FADD.FTZ R9, R9, -1 ;  /* 0xbf80000009097421 */ /* 0x000fd80000010000 */
[----:B------:R-:W-:-:S07]  /*1d00*/  @!P0 FADD.FTZ R9, R9, -1 ;  /* 0xbf80000009098421 */ /* 0x000fce0000010000 */
.L_x_20403:
[----:B------:R-:W-:Y:S05]  /*1d10*/  BSYNC.RECONVERGENT B2 ;  /* 0x0000000000027941 */ /* 0x000fea0003800200 */
.L_x_20402:
[----:B------:R-:W-:Y:S01]  /*1d20*/  FFMA.FTZ R18, -R11, R9, R18 ;  /* 0x000000090b127223 */ /* 0x000fe20000010112 */
[----:B------:R-:W-:Y:S06]  /*1d30*/  BRA `(.L_x_20400) ;  /* 0x00000000007c7947 */ /* 0x000fec0003800000 */
.L_x_20401:
        /* <DEDUP_REMOVED lines=13> */
[----:B------:R-:W-:Y:S01]  /*1e10*/  IMAD.MOV.U32 R26, RZ, RZ, R18 ;  /* 0x000000ffff1a7224 */ /* 0x000fe200078e0012 */
[----:B------:R-:W-:-:S07]  /*1e20*/  MOV R18, R20 ;  /* 0x0000001400127202 */ /* 0x000fce0000000f00 */
.L_x_20407:
        /* <DEDUP_REMOVED lines=13> */
.L_x_20406:
[----:B------:R-:W-:Y:S05]  /*1f00*/  BSYNC.RECONVERGENT B2 ;  /* 0x0000000000027941 */ /* 0x000fea0003800200 */
.L_x_20405:
[----:B------:R-:W-:-:S04]  /*1f10*/  FMUL.FTZ R26, R26, 1.1920928955078125e-07 ;  /* 0x340000001a1a7820 */ /* 0x000fc80000410000 */
[----:B------:R-:W-:-:S07]  /*1f20*/  FMUL.FTZ R18, R9, R26 ;  /* 0x0000001a09127220 */ /* 0x000fce0000410000 */
.L_x_20400:
[----:B------:R-:W-:Y:S05]  /*1f30*/  BSYNC.RECONVERGENT B0 ;  /* 0x0000000000007941 */ /* 0x000fea0003800200 */
.L_x_20399:
        /* <DEDUP_REMOVED lines=23> */
.L_x_20398:
[----:B------:R-:W-:Y:S05]  /*20b0*/  BSYNC.RECONVERGENT B1 ;  /* 0x0000000000017941 */ /* 0x000fea0003800200 */
.L_x_20397:
[----:B-----5:R-:W-:Y:S01]  /*20c0*/  VIADD R21, R17, 0x280 ;  /* 0x0000028011157836 */ /* 0x020fe20000000000 */
[----:B------:R-:W-:Y:S04]  /*20d0*/  BSSY.RECONVERGENT B1, `(.L_x_20408) ;  /* 0x0000058000017945 */ /* 0x000fe80003800200 */
[----:B------:R-:W-:-:S13]  /*20e0*/  ISETP.GE.U32.AND P0, PT, R21, R16, PT ;  /* 0x000000101500720c */ /* 0x000fda0003f06070 */
[----:B------:R-:W-:Y:S05]  /*20f0*/  @P0 BRA `(.L_x_20409) ;  /* 0x0000000400540947 */ /* 0x000fea0003800000 */
[----:B------:R-:W-:Y:S01]  /*2100*/  HADD2.F32 R18, -RZ, R19.H0_H0 ;  /* 0x20000013ff127230 */ /* 0x000fe20000004100 */
        /* <DEDUP_REMOVED lines=23> */
.L_x_20415:
[----:B------:R-:W-:Y:S01]  /*2280*/  FSETP.GEU.FTZ.AND P0, PT, R22, -R11, PT ;  /* 0x8000000b1600720b */ /* 0x000fe20003f1e000 */
[----:B------:R-:W-:-:S12]  /*2290*/  FADD.FTZ R19, R19, -1 ;  /* 0xbf80000013137421 */ /* 0x000fd80000010000 */
[----:B------:R-:W-:-:S07]  /*22a0*/  @!P0 FADD.FTZ R19, R19, -1 ;  /* 0xbf80000013138421 */ /* 0x000fce0000010000 */
.L_x_20414:
[----:B------:R-:W-:Y:S05]  /*22b0*/  BSYNC.RECONVERGENT B2 ;  /* 0x0000000000027941 */ /* 0x000fea0003800200 */
.L_x_20413:
[----:B------:R-:W-:Y:S01]  /*22c0*/  FFMA.FTZ R20, -R11, R19, R20 ;  /* 0x000000130b147223 */ /* 0x000fe20000010114 */
[----:B------:R-:W-:Y:S06]  /*22d0*/  BRA `(.L_x_20411) ;  /* 0x00000000007c7947 */ /* 0x000fec0003800000 */
.L_x_20412:
        /* <DEDUP_REMOVED lines=15> */
.L_x_20418:
        /* <DEDUP_REMOVED lines=13> */
.L_x_20417:
[----:B------:R-:W-:Y:S05]  /*24a0*/  BSYNC.RECONVERGENT B2 ;  /* 0x0000000000027941 */ /* 0x000fea0003800200 */
.L_x_20416:
[----:B------:R-:W-:-:S04]  /*24b0*/  FMUL.FTZ R22, R22, 1.1920928955078125e-07 ;  /* 0x3400000016167820 */ /* 0x000fc80000410000 */
[----:B------:R-:W-:-:S07]  /*24c0*/  FMUL.FTZ R20, R19, R22 ;  /* 0x0000001613147220 */ /* 0x000fce0000410000 */
.L_x_20411:
[----:B------:R-:W-:Y:S05]  /*24d0*/  BSYNC.RECONVERGENT B0 ;  /* 0x0000000000007941 */ /* 0x000fea0003800200 */
.L_x_20410:
        /* <DEDUP_REMOVED lines=23> */
.L_x_20409:
[----:B------:R-:W-:Y:S05]  /*2650*/  BSYNC.RECONVERGENT B1 ;  /* 0x0000000000017941 */ /* 0x000fea0003800200 */
.L_x_20408:
[----:B------:R-:W-:Y:S01]  /*2660*/  VIADD R19, R17, 0x300 ;  /* 0x0000030011137836 */ /* 0x000fe20000000000 */
        /* <DEDUP_REMOVED lines=27> */
.L_x_20426:
[----:B------:R-:W-:Y:S01]  /*2820*/  FSETP.GEU.FTZ.AND P0, PT, R26, -R11, PT ;  /* 0x8000000b1a00720b */ /* 0x000fe20003f1e000 */
[----:B------:R-:W-:-:S12]  /*2830*/  FADD.FTZ R13, R13, -1 ;  /* 0xbf8000000d0d7421 */ /* 0x000fd80000010000 */
[----:B------:R-:W-:-:S07]  /*2840*/  @!P0 FADD.FTZ R13, R13, -1 ;  /* 0xbf8000000d0d8421 */ /* 0x000fce0000010000 */
.L_x_20425:
[----:B------:R-:W-:Y:S05]  /*2850*/  BSYNC.RECONVERGENT B2 ;  /* 0x0000000000027941 */ /* 0x000fea0003800200 */
.L_x_20424:
[----:B------:R-:W-:Y:S01]  /*2860*/  FFMA.FTZ R22, -R11, R13, R22 ;  /* 0x0000000d0b167223 */ /* 0x000fe20000010116 */
[----:B------:R-:W-:Y:S06]  /*2870*/  BRA `(.L_x_20422) ;  /* 0x0000000000787947 */ /* 0x000fec0003800000 */
.L_x_20423:
        /* <DEDUP_REMOVED lines=13> */
[----:B------:R-:W-:-:S07]  /*2950*/  IMAD.MOV.U32 R21, RZ, RZ, R22 ;  /* 0x000000ffff157224 */ /* 0x000fce00078e0016 */
.L_x_20429:
        /* <DEDUP_REMOVED lines=13> */
.L_x_20428:
[----:B------:R-:W-:Y:S05]  /*2a30*/  BSYNC.RECONVERGENT B2 ;  /* 0x0000000000027941 */ /* 0x000fea0003800200 */
.L_x_20427:
[----:B------:R-:W-:-:S04]  /*2a40*/  FMUL.FTZ R22, R21, 1.1920928955078125e-07 ;  /* 0x3400000015167820 */ /* 0x000fc80000410000 */
[----:B------:R-:W-:-:S07]  /*2a50*/  FMUL.FTZ R22, R13, R22 ;  /* 0x000000160d167220 */ /* 0x000fce0000410000 */
.L_x_20422:
[----:B------:R-:W-:Y:S05]  /*2a60*/  BSYNC.RECONVERGENT B0 ;  /* 0x0000000000007941 */ /* 0x000fea0003800200 */
.L_x_20421:
        /* <DEDUP_REMOVED lines=23> */
.L_x_20420:
[----:B------:R-:W-:Y:S05]  /*2be0*/  BSYNC.RECONVERGENT B1 ;  /* 0x0000000000017941 */ /* 0x000fea0003800200 */
.L_x_20419:
[----:B------:R-:W-:Y:S01]  /*2bf0*/  IADD3 R19, PT, PT, R17, 0x380, RZ ;  /* 0x0000038011137810 */ /* 0x000fe20007ffe0ff */
[----:B------:R-:W-:Y:S03]  /*2c00*/  BSSY.RECONVERGENT B1, `(.L_x_20430) ;  /* 0x0000055000017945 */ /* 0x000fe60003800200 */
        /* <DEDUP_REMOVED lines=26> */
.L_x_20437:
[----:B------:R-:W-:Y:S01]  /*2db0*/  FSETP.GEU.FTZ.AND P0, PT, R14, -R11, PT ;  /* 0x8000000b0e00720b */ /* 0x000fe20003f1e000 */
[----:B------:R-:W-:-:S12]  /*2dc0*/  FADD.FTZ R2, R2, -1 ;  /* 0xbf80000002027421 */ /* 0x000fd80000010000 */
[----:B------:R-:W-:-:S07]  /*2dd0*/  @!P0 FADD.FTZ R2, R2, -1 ;  /* 0xbf80000002028421 */ /* 0x000fce0000010000 */
.L_x_20436:
[----:B------:R-:W-:Y:S05]  /*2de0*/  BSYNC.RECONVERGENT B2 ;  /* 0x0000000000027941 */ /* 0x000fea0003800200 */
.L_x_20435:
[----:B------:R-:W-:Y:S01]  /*2df0*/  FFMA.FTZ R20, -R11, R2, R20 ;  /* 0x000000020b147223 */ /* 0x000fe20000010114 */
[----:B------:R-:W-:Y:S06]  /*2e00*/  BRA `(.L_x_20433) ;  /* 0x0000000000707947 */ /* 0x000fec0003800000 */
.L_x_20434:
        /* <DEDUP_REMOVED lines=12> */
.L_x_20440:
        /* <DEDUP_REMOVED lines=13> */
.L_x_20439:
[----:B------:R-:W-:Y:S05]  /*2fa0*/  BSYNC.RECONVERGENT B2 ;  /* 0x0000000000027941 */ /* 0x000fea0003800200 */
.L_x_20438:
[----:B------:R-:W-:-:S04]  /*2fb0*/  FMUL.FTZ R3, R20, 1.1920928955078125e-07 ;  /* 0x3400000014037820 */ /* 0x000fc80000410000 */
[----:B------:R-:W-:-:S07]  /*2fc0*/  FMUL.FTZ R20, R2, R3 ;  /* 0x0000000302147220 */ /* 0x000fce0000410000 */
.L_x_20433:
[----:B------:R-:W-:Y:S05]  /*2fd0*/  BSYNC.RECONVERGENT B0 ;  /* 0x0000000000007941 */ /* 0x000fea0003800200 */
.L_x_20432:
        /* <DEDUP_REMOVED lines=23> */
.L_x_20431:
[----:B------:R-:W-:Y:S05]  /*3150*/  BSYNC.RECONVERGENT B1 ;  /* 0x0000000000017941 */ /* 0x000fea0003800200 */
.L_x_20430:
[----:B------:R-:W-:Y:S01]  /*3160*/  ISETP.GE.U32.AND P0, PT, R17, R16, PT ;  /* 0x000000101100720c */ /* 0x000fe20003f06070 */
[----:B------:R-:W-:Y:S04]  /*3170*/  BSSY.RECONVERGENT B0, `(.L_x_20441) ;  /* 0x0000033000007945 */ /* 0x000fe80003800200 */
[----:B------:R-:W-:Y:S08]  /*3180*/  BSSY.RELIABLE B1, `(.L_x_20442) ;  /* 0x000002b000017945 */ /* 0x000ff00003800100 */
[----:B------:R-:W-:Y:S05]  /*3190*/  @P0 BRA `(.L_x_20443) ;  /* 0x0000000000300947 */ /* 0x000fea0003800000 */
[----:B------:R-:W0:Y:S01]  /*31a0*/  LDC.64 R10, c[0x0][0x398] ;  /* 0x0000e600ff0a7b82 */ /* 0x000e220000000a00 */
[----:B------:R-:W-:Y:S01]  /*31b0*/  IMAD.IADD R3, R0, 0x1, R17 ;  /* 0x0000000100037824 */ /* 0x000fe200078e0211 */
[----:B------:R-:W-:-:S04]  /*31c0*/  MOV R17, R5 ;  /* 0x0000000500117202 */ /* 0x000fc80000000f00 */
        /* <DEDUP_REMOVED lines=9> */
.L_x_20443:
[----:B------:R-:W-:-:S13]  /*3260*/  ISETP.GE.U32.AND P0, PT, R17, R16, PT ;  /* 0x000000101100720c */ /* 0x000fda0003f06070 */
[----:B------:R-:W-:Y:S05]  /*3270*/  @P0 BRA `(.L_x_20445) ;  /* 0x0000000000300947 */ /* 0x000fea0003800000 */
[----:B0-----:R-:W0:Y:S01]  /*3280*/  LDC.64 R4, c[0x0][0x398] ;  /* 0x0000e600ff047b82 */ /* 0x001e220000000a00 */
[----:B------:R-:W-:Y:S02]  /*3290*/  IMAD.IADD R3, R0, 0x1, R17 ;  /* 0x0000000100037824 */ /* 0x000fe400078e0211 */
[----:B------:R-:W-:Y:S02]  /*32a0*/  VIADD R17, R17, 0x80 ;  /* 0x0000008011117836 */ /* 0x000fe40000000000 */
[----:B0-----:R-:W-:-:S05]  /*32b0*/  IMAD.WIDE.U32 R4, R3, 0x2, R4 ;  /* 0x0000000203047825 */ /* 0x001fca00078e0004 */
[----:B------:R1:W-:Y:S02]  /*32c0*/  STG.E.U16 desc[UR4][R4.64], R7 ;  /* 0x0000000704007986 */ /* 0x0003e4000c101504 */
.L_x_20444:
[----:B------:R-:W-:-:S13]  /*32d0*/  ISETP.GE.U32.AND P0, PT, R17, R16, PT ;  /* 0x000000101100720c */ /* 0x000fda0003f06070 */
[----:B------:R-:W-:Y:S05]  /*32e0*/  @P0 BRA `(.L_x_20446) ;  /* 0x0000000000300947 */ /* 0x000fea0003800000 */
[----:B01----:R-:W0:Y:S01]  /*32f0*/  LDC.64 R4, c[0x0][0x398] ;  /* 0x0000e600ff047b82 */ /* 0x003e220000000a00 */
[----:B------:R-:W-:Y:S01]  /*3300*/  IMAD.IADD R3, R0, 0x1, R17 ;  /* 0x0000000100037824 */ /* 0x000fe200078e0211 */
[----:B------:R-:W-:-:S03]  /*3310*/  IADD3 R17, PT, PT, R17, 0x80, RZ ;  /* 0x0000008011117810 */ /* 0x000fc60007ffe0ff */
[----:B0-----:R-:W-:-:S05]  /*3320*/  IMAD.WIDE.U32 R4, R3, 0x2, R4 ;  /* 0x0000000203047825 */ /* 0x001fca00078e0004 */
[----:B------:R1:W-:Y:S02]  /*3330*/  STG.E.U16 desc[UR4][R4.64], R8 ;  /* 0x0000000804007986 */ /* 0x0003e4000c101504 */
.L_x_20445:
[----:B------:R-:W-:-:S13]  /*3340*/  ISETP.GE.U32.AND P0, PT, R17, R16, PT ;  /* 0x000000101100720c */ /* 0x000fda0003f06070 */
[----:B------:R-:W-:Y:S05]  /*3350*/  @P0 BRA `(.L_x_20447) ;  /* 0x0000000000340947 */ /* 0x000fea0003800000 */
[----:B01----:R-:W0:Y:S01]  /*3360*/  LDC.64 R4, c[0x0][0x398] ;  /* 0x0000e600ff047b82 */ /* 0x003e220000000a00 */
[----:B------:R-:W-:Y:S02]  /*3370*/  IMAD.IADD R3, R0, 0x1, R17 ;  /* 0x0000000100037824 */ /* 0x000fe400078e0211 */
[----:B------:R-:W-:Y:S02]  /*3380*/  VIADD R17, R17, 0x80 ;  /* 0x0000008011117836 */ /* 0x000fe40000000000 */
[----:B0-----:R-:W-:-:S05]  /*3390*/  IMAD.WIDE.U32 R4, R3, 0x2, R4 ;  /* 0x0000000203047825 */ /* 0x001fca00078e0004 */
[----:B------:R2:W-:Y:S02]  /*33a0*/  STG.E.U16 desc[UR4][R4.64], R9 ;  /* 0x0000000904007986 */ /* 0x0005e4000c101504 */
.L_x_20446:
        /* <DEDUP_REMOVED lines=8> */
.L_x_20447:
[----:B------:R-:W-:Y:S05]  /*3430*/  BSYNC.RELIABLE B1 ;  /* 0x0000000000017941 */ /* 0x000fea0003800100 */
.L_x_20442:
[----:B------:R-:W-:-:S13]  /*3440*/  ISETP.GE.U32.AND P0, PT, R17, R16, PT ;  /* 0x000000101100720c */ /* 0x000fda0003f06070 */
[----:B012---:R-:W0:Y:S01]  /*3450*/  @!P0 LDC.64 R4, c[0x0][0x398] ;  /* 0x0000e600ff048b82 */ /* 0x007e220000000a00 */
[----:B------:R-:W-:Y:S01]  /*3460*/  @!P0 IMAD.IADD R3, R0, 0x1, R17 ;  /* 0x0000000100038824 */ /* 0x000fe200078e0211 */
[----:B------:R-:W-:-:S03]  /*3470*/  @!P0 IADD3 R17, PT, PT, R17, 0x80, RZ ;  /* 0x0000008011118810 */ /* 0x000fc60007ffe0ff */
[----:B0-----:R-:W-:-:S05]  /*3480*/  @!P0 IMAD.WIDE.U32 R4, R3, 0x2, R4 ;  /* 0x0000000203048825 */ /* 0x001fca00078e0004 */
[----:B------:R3:W-:Y:S02]  /*3490*/  @!P0 STG.E.U16 desc[UR4][R4.64], R13 ;  /* 0x0000000d04008986 */ /* 0x0007e4000c101504 */
.L_x_20448:
[----:B------:R-:W-:Y:S05]  /*34a0*/  BSYNC.RECONVERGENT B0 ;  /* 0x0000000000007941 */ /* 0x000fea0003800200 */
.L_x_20441:
        /* <DEDUP_REMOVED lines=9> */
.L_x_20352:
        /* <DEDUP_REMOVED lines=18> */
[----:B---3--:R-:W-:-:S05]  /*3660*/  HADD2.F32 R12, -RZ, R13.H0_H0 ;  /* 0x2000000dff0c7230 */ /* 0x008fca0000004100 */
[C---:B------:R-:W-:Y:S01]  /*3670*/  FSETP.GEU.FTZ.AND P0, PT, |R12|.reuse, |R9|, PT ;  /* 0x400000090c00720b */ /* 0x040fe20003f1e200 */
[----:B0-----:R-:W-:-:S12]  /*3680*/  FADD.FTZ R18, |R12|, -RZ ;  /* 0x800000ff0c127221 */ /* 0x001fd80000010200 */
        /* <DEDUP_REMOVED lines=23> */
.L_x_20453:
[----:B------:R-:W-:Y:S05]  /*3800*/  BSYNC.RECONVERGENT B1 ;  /* 0x0000000000017941 */ /* 0x000fea0003800200 */
.L_x_20452:
[----:B------:R-:W-:Y:S01]  /*3810*/  FFMA.FTZ R18, -R5, R15, R18 ;  /* 0x0000000f05127223 */ /* 0x000fe20000010112 */
[----:B------:R-:W-:Y:S06]  /*3820*/  BRA `(.L_x_20450) ;  /* 0x0000000000707947 */ /* 0x000fec0003800000 */
.L_x_20451:
        /* <DEDUP_REMOVED lines=12> */
.L_x_20456:
        /* <DEDUP_REMOVED lines=13> */
.L_x_20455:
[----:B------:R-:W-:Y:S05]  /*39c0*/  BSYNC.RECONVERGENT B1 ;  /* 0x0000000000017941 */ /* 0x000fea0003800200 */
.L_x_20454:
[----:B------:R-:W-:-:S04]  /*39d0*/  FMUL.FTZ R18, R18, 1.1920928955078125e-07 ;  /* 0x3400000012127820 */ /* 0x000fc80000410000 */
[----:B------:R-:W-:-:S07]  /*39e0*/  FMUL.FTZ R18, R15, R18 ;  /* 0x000000120f127220 */ /* 0x000fce0000410000 */
.L_x_20450:
[----:B------:R-:W-:Y:S05]  /*39f0*/  BSYNC.RECONVERGENT B0 ;  /* 0x0000000000007941 */ /* 0x000fea0003800200 */
.L_x_20449:
        /* <DEDUP_REMOVED lines=23> */
.L_x_20458:
[----:B------:R-:W-:-:S05]  /*3b70*/  FMUL.FTZ R12, R12, UR6 ;  /* 0x000000060c0c7c20 */ /* 0x000fca0008410000 */
[----:B------:R-:W-:-:S04]  /*3b80*/  LOP3.LUT R12, RZ, 0x80000000, R12, 0xb8, !PT ;  /* 0x80000000ff0c7812 */ /* 0x000fc800078eb80c */
[----:B------:R-:W-:-:S07]  /*3b90*/  F2FP.F16.F32.PACK_AB R12, RZ, R12 ;  /* 0x0000000cff0c723e */ /* 0x000fce00000000ff */
.L_x_20459:
[----:B------:R-:W-:Y:S05]  /*3ba0*/  BSYNC.RECONVERGENT B0 ;  /* 0x0000000000007941 */ /* 0x000fea0003800200 */
.L_x_20457:
        /* <DEDUP_REMOVED lines=24> */
.L_x_20465:
[----:B------:R-:W-:Y:S01]  /*3d30*/  FSETP.GEU.FTZ.AND P1, PT, R22, -R5, PT ;  /* 0x800000051600720b */ /* 0x000fe20003f3e000 */
[----:B------:R-:W-:-:S12]  /*3d40*/  FADD.FTZ R13, R13, -1 ;  /* 0xbf8000000d0d7421 */ /* 0x000fd80000010000 */
[----:B------:R-:W-:-:S07]  /*3d50*/  @!P1 FADD.FTZ R13, R13, -1 ;  /* 0xbf8000000d0d9421 */ /* 0x000fce0000010000 */
.L_x_20464:
[----:B------:R-:W-:Y:S05]  /*3d60*/  BSYNC.RECONVERGENT B1 ;  /* 0x0000000000017941 */ /* 0x000fea0003800200 */
.L_x_20463:
[----:B------:R-:W-:Y:S01]  /*3d70*/  FFMA.FTZ R20, -R5, R13, R20 ;  /* 0x0000000d05147223 */ /* 0x000fe20000010114 */
[----:B------:R-:W-:Y:S06]  /*3d80*/  BRA `(.L_x_20461) ;  /* 0x0000000000707947 */ /* 0x000fec0003800000 */
.L_x_20462:
        /* <DEDUP_REMOVED lines=12> */
.L_x_20468:
        /* <DEDUP_REMOVED lines=13> */
.L_x_20467:
[----:B------:R-:W-:Y:S05]  /*3f20*/  BSYNC.RECONVERGENT B1 ;  /* 0x0000000000017941 */ /* 0x000fea0003800200 */
.L_x_20466:
[----:B------:R-:W-:-:S04]  /*3f30*/  FMUL.FTZ R20, R20, 1.1920928955078125e-07 ;  /* 0x3400000014147820 */ /* 0x000fc80000410000 */
[----:B------:R-:W-:-:S07]  /*3f40*/  FMUL.FTZ R20, R13, R20 ;  /* 0x000000140d147220 */ /* 0x000fce0000410000 */
.L_x_20461:
[----:B------:R-:W-:Y:S05]  /*3f50*/  BSYNC.RECONVERGENT B0 ;  /* 0x0000000000007941 */ /* 0x000fea0003800200 */
.L_x_20460:
[C---:B------:R-:W-:Y:S01]  /*3f60*/  FSETP.NAN.FTZ.AND P1, PT, |R20|.reuse, |R20|, PT ;  /* 0x400000141400720b */ /* 0x040fe20003f38200 */
[----:B------:R-:W-:Y:S01]  /*3f70*/  BSSY.RECONVERGENT B0, `(.L_x_20469) ;  /* 0x0000017000007945 */ /* 0x000fe20003800200 */
[----:B------:R-:W-:-:S04]  /*3f80*/  LOP3.LUT R13, R20, 0x80000000, R18, 0xb8, !PT ;  /* 0x80000000140d7812 */ /* 0x000fc800078eb812 */
[----:B------:R-:W-:Y:S01]  /*3f90*/  FSEL R13, R20, R13, P1 ;  /* 0x0000000d140d7208 */ /* 0x000fe20000800000 */
[----:B-----5:R-:W-:-:S03]  /*3fa0*/  HADD2.F32 R20, -RZ, R14.H0_H0 ;  /* 0x2000000eff147230 */ /* 0x020fc60000004100 */
        /* <DEDUP_REMOVED lines=19> */
.L_x_20470:
[----:B------:R-:W-:Y:S05]  /*40e0*/  BSYNC.RECONVERGENT B0 ;  /* 0x0000000000007941 */ /* 0x000fea0003800200 */
.L_x_20469:
        /* <DEDUP_REMOVED lines=22> */
.L_x_20476:
[----:B------:R-:W-:Y:S01]  /*4250*/  FSETP.GEU.FTZ.AND P1, PT, R22, -R5, PT ;  /* 0x800000051600720b */ /* 0x000fe20003f3e000 */
[----:B------:R-:W-:-:S12]  /*4260*/  FADD.FTZ R15, R15, -1 ;  /* 0xbf8000000f0f7421 */ /* 0x000fd80000010000 */
[----:B------:R-:W-:-:S07]  /*4270*/  @!P1 FADD.FTZ R15, R15, -1 ;  /* 0xbf8000000f0f9421 */ /* 0x000fce0000010000 */
.L_x_20475:
[----:B------:R-:W-:Y:S05]  /*4280*/  BSYNC.RECONVERGENT B1 ;  /* 0x0000000000017941 */ /* 0x000fea0003800200 */
.L_x_20474:
[----:B------:R-:W-:Y:S01]  /*4290*/  FFMA.FTZ R18, -R5, R15, R18 ;  /* 0x0000000f05127223 */ /* 0x000fe20000010112 */
[----:B------:R-:W-:Y:S06]  /*42a0*/  BRA `(.L_x_20472) ;  /* 0x0000000000707947 */ /* 0x000fec0003800000 */
.L_x_20473:
        /* <DEDUP_REMOVED lines=12> */
.L_x_20479:
        /* <DEDUP_REMOVED lines=13> */
.L_x_20478:
[----:B------:R-:W-:Y:S05]  /*4440*/  BSYNC.RECONVERGENT B1 ;  /* 0x0000000000017941 */ /* 0x000fea0003800200 */
.L_x_20477:
[----:B------:R-:W-:-:S04]  /*4450*/  FMUL.FTZ R18, R18, 1.1920928955078125e-07 ;  /* 0x3400000012127820 */ /* 0x000fc80000410000 */
[----:B------:R-:W-:-:S07]  /*4460*/  FMUL.FTZ R18, R15, R18 ;  /* 0x000000120f127220 */ /* 0x000fce0000410000 */
.L_x_20472:
[----:B------:R-:W-:Y:S05]  /*4470*/  BSYNC.RECONVERGENT B0 ;  /* 0x0000000000007941 */ /* 0x000fea0003800200 */
.L_x_20471:
[C---:B------:R-:W-:Y:S01]  /*4480*/  FSETP.NAN.FTZ.AND P1, PT, |R18|.reuse, |R18|, PT ;  /* 0x400000121200720b */ /* 0x040fe20003f38200 */
[----:B------:R-:W-:Y:S01]  /*4490*/  BSSY.RECONVERGENT B0, `(.L_x_20480) ;  /* 0x0000017000007945 */ /* 0x000fe20003800200 */
[----:B------:R-:W-:-:S04]  /*44a0*/  LOP3.LUT R15, R18, 0x80000000, R20, 0xb8, !PT ;  /* 0x80000000120f7812 */ /* 0x000fc800078eb814 */
[----:B------:R-:W-:Y:S01]  /*44b0*/  FSEL R15, R18, R15, P1 ;  /* 0x0000000f120f7208 */ /* 0x000fe20000800000 */
[----:B------:R-:W-:-:S03]  /*44c0*/  HADD2.F32 R18, -RZ, R14.H1_H1 ;  /* 0x3000000eff127230 */ /* 0x000fc60000004100 */
        /* <DEDUP_REMOVED lines=19> */
.L_x_20481:
[----:B------:R-:W-:Y:S05]  /*4600*/  BSYNC.RECONVERGENT B0 ;  /* 0x0000000000007941 */ /* 0x000fea0003800200 */
.L_x_20480:
        /* <DEDUP_REMOVED lines=22> */
.L_x_20487:
[----:B------:R-:W-:Y:S01]  /*4770*/  FSETP.GEU.FTZ.AND P1, PT, R22, -R5, PT ;  /* 0x800000051600720b */ /* 0x000fe20003f3e000 */
[----:B------:R-:W-:-:S12]  /*4780*/  FADD.FTZ R15, R15, -1 ;  /* 0xbf8000000f0f7421 */ /* 0x000fd80000010000 */
[----:B------:R-:W-:-:S07]  /*4790*/  @!P1 FADD.FTZ R15, R15, -1 ;  /* 0xbf8000000f0f9421 */ /* 0x000fce0000010000 */
.L_x_20486:
[----:B------:R-:W-:Y:S05]  /*47a0*/  BSYNC.RECONVERGENT B1 ;  /* 0x0000000000017941 */ /* 0x000fea0003800200 */
.L_x_20485:
[----:B------:R-:W-:Y:S01]  /*47b0*/  FFMA.FTZ R20, -R5, R15, R20 ;  /* 0x0000000f05147223 */ /* 0x000fe20000010114 */
[----:B------:R-:W-:Y:S06]  /*47c0*/  BRA `(.L_x_20483) ;  /* 0x0000000000707947 */ /* 0x000fec0003800000 */
.L_x_20484:
        /* <DEDUP_REMOVED lines=12> */
.L_x_20490:
        /* <DEDUP_REMOVED lines=13> */
.L_x_20489:
[----:B------:R-:W-:Y:S05]  /*4960*/  BSYNC.RECONVERGENT B1 ;  /* 0x0000000000017941 */ /* 0x000fea0003800200 */
.L_x_20488:
[----:B------:R-:W-:-:S04]  /*4970*/  FMUL.FTZ R20, R20, 1.1920928955078125e-07 ;  /* 0x3400000014147820 */ /* 0x000fc80000410000 */
[----:B------:R-:W-:-:S07]  /*4980*/  FMUL.FTZ R20, R15, R20 ;  /* 0x000000140f147220 */ /* 0x000fce0000410000 */
.L_x_20483:
[----:B------:R-:W-:Y:S05]  /*4990*/  BSYNC.RECONVERGENT B0 ;  /* 0x0000000000007941 */ /* 0x000fea0003800200 */
.L_x_20482:
[C---:B------:R-:W-:Y:S01]  /*49a0*/  FSETP.NAN.FTZ.AND P1, PT, |R20|.reuse, |R20|, PT ;  /* 0x400000141400720b */ /* 0x040fe20003f38200 */
[----:B------:R-:W-:Y:S01]  /*49b0*/  BSSY.RECONVERGENT B0, `(.L_x_20491) ;  /* 0x0000017000007945 */ /* 0x000fe20003800200 */
[----:B------:R-:W-:-:S04]  /*49c0*/  LOP3.LUT R15, R20, 0x80000000, R18, 0xb8, !PT ;  /* 0x80000000140f7812 */ /* 0x000fc800078eb812 */
[----:B------:R-:W-:Y:S01]  /*49d0*/  FSEL R15, R20, R15, P1 ;  /* 0x0000000f140f7208 */ /* 0x000fe20000800000 */
[----:B------:R-:W-:-:S03]  /*49e0*/  HADD2.F32 R20, -RZ, R16.H0_H0 ;  /* 0x20000010ff147230 */ /* 0x000fc60000004100 */
        /* <DEDUP_REMOVED lines=19> */
.L_x_20492:
[----:B------:R-:W-:Y:S05]  /*4b20*/  BSYNC.RECONVERGENT B0 ;  /* 0x0000000000007941 */ /* 0x000fea0003800200 */
.L_x_20491:
        /* <DEDUP_REMOVED lines=22> */
.L_x_20498:
[----:B------:R-:W-:Y:S01]  /*4c90*/  FSETP.GEU.FTZ.AND P1, PT, R22, -R5, PT ;  /* 0x800000051600720b */ /* 0x000fe20003f3e000 */
[----:B------:R-:W-:-:S12]  /*4ca0*/  FADD.FTZ R17, R17, -1 ;  /* 0xbf80000011117421 */ /* 0x000fd80000010000 */
[----:B------:R-:W-:-:S07]  /*4cb0*/  @!P1 FADD.FTZ R17, R17, -1 ;  /* 0xbf80000011119421 */ /* 0x000fce0000010000 */
.L_x_20497:
[----:B------:R-:W-:Y:S05]  /*4cc0*/  BSYNC.RECONVERGENT B1 ;  /* 0x0000000000017941 */ /* 0x000fea0003800200 */
.L_x_20496:
[----:B------:R-:W-:Y:S01]  /*4cd0*/  FFMA.FTZ R18, -R5, R17, R18 ;  /* 0x0000001105127223 */ /* 0x000fe20000010112 */
[----:B------:R-:W-:Y:S06]  /*4ce0*/  BRA `(.L_x_20494) ;  /* 0x0000000000707947 */ /* 0x000fec0003800000 */
.L_x_20495:
        /* <DEDUP_REMOVED lines=12> */
.L_x_20501:
        /* <DEDUP_REMOVED lines=13> */
.L_x_20500:
[----:B------:R-:W-:Y:S05]  /*4e80*/  BSYNC.RECONVERGENT B1 ;  /* 0x0000000000017941 */ /* 0x000fea0003800200 */
.L_x_20499:
[----:B------:R-:W-:-:S04]  /*4e90*/  FMUL.FTZ R18, R18, 1.1920928955078125e-07 ;  /* 0x3400000012127820 */ /* 0x000fc80000410000 */
[----:B------:R-:W-:-:S07]  /*4ea0*/  FMUL.FTZ R18, R17, R18 ;  /* 0x0000001211127220 */ /* 0x000fce0000410000 */
.L_x_20494:
[----:B------:R-:W-:Y:S05]  /*4eb0*/  BSYNC.RECONVERGENT B0 ;  /* 0x0000000000007941 */ /* 0x000fea0003800200 */
.L_x_20493:
        /* <DEDUP_REMOVED lines=24> */
.L_x_20503:
[----:B------:R-:W-:Y:S05]  /*5040*/  BSYNC.RECONVERGENT B0 ;  /* 0x0000000000007941 */ /* 0x000fea0003800200 */
.L_x_20502:
        /* <DEDUP_REMOVED lines=22> */
.L_x_20509:
[----:B------:R-:W-:Y:S01]  /*51b0*/  FSETP.GEU.FTZ.AND P1, PT, R22, -R5, PT ;  /* 0x800000051600720b */ /* 0x000fe20003f3e000 */
[----:B------:R-:W-:-:S12]  /*51c0*/  FADD.FTZ R17, R17, -1 ;  /* 0xbf80000011117421 */ /* 0x000fd80000010000 */
[----:B------:R-:W-:-:S07]  /*51d0*/  @!P1 FADD.FTZ R17, R17, -1 ;  /* 0xbf80000011119421 */ /* 0x000fce0000010000 */
.L_x_20508:
[----:B------:R-:W-:Y:S05]  /*51e0*/  BSYNC.RECONVERGENT B1 ;  /* 0x0000000000017941 */ /* 0x000fea0003800200 */
.L_x_20507:
[----:B------:R-:W-:Y:S01]  /*51f0*/  FFMA.FTZ R20, -R5, R17, R20 ;  /* 0x0000001105147223 */ /* 0x000fe20000010114 */
[----:B------:R-:W-:Y:S06]  /*5200*/  BRA `(.L_x_20505) ;  /* 0x0000000000707947 */ /* 0x000fec0003800000 */
.L_x_20506:
        /* <DEDUP_REMOVED lines=12> */
.L_x_20512:
        /* <DEDUP_REMOVED lines=13> */
.L_x_20511:
[----:B------:R-:W-:Y:S05]  /*53a0*/  BSYNC.RECONVERGENT B1 ;  /* 0x0000000000017941 */ /* 0x000fea0003800200 */
.L_x_20510:
[----:B------:R-:W-:-:S04]  /*53b0*/  FMUL.FTZ R20, R20, 1.1920928955078125e-07 ;  /* 0x3400000014147820 */ /* 0x000fc80000410000 */
[----:B------:R-:W-:-:S07]  /*53c0*/  FMUL.FTZ R20, R17, R20 ;  /* 0x0000001411147220 */ /* 0x000fce0000410000 */
.L_x_20505:
[----:B------:R-:W-:Y:S05]  /*53d0*/  BSYNC.RECONVERGENT B0 ;  /* 0x0000000000007941 */ /* 0x000fea0003800200 */
.L_x_20504:
        /* <DEDUP_REMOVED lines=24> */
.L_x_20514:
[----:B------:R-:W-:Y:S05]  /*5560*/  BSYNC.RECONVERGENT B0 ;  /* 0x0000000000007941 */ /* 0x000fea0003800200 */
.L_x_20513:
        /* <DEDUP_REMOVED lines=22> */
.L_x_20520:
[----:B------:R-:W-:Y:S01]  /*56d0*/  FSETP.GEU.FTZ.AND P1, PT, R22, -R5, PT ;  /* 0x800000051600720b */ /* 0x000fe20003f3e000 */
[----:B------:R-:W-:-:S12]  /*56e0*/  FADD.FTZ R19, R19, -1 ;  /* 0xbf80000013137421 */ /* 0x000fd80000010000 */
[----:B------:R-:W-:-:S07]  /*56f0*/  @!P1 FADD.FTZ R19, R19, -1 ;  /* 0xbf80000013139421 */ /* 0x000fce0000010000 */
.L_x_20519:
[----:B------:R-:W-:Y:S05]  /*5700*/  BSYNC.RECONVERGENT B1 ;  /* 0x0000000000017941 */ /* 0x000fea0003800200 */
.L_x_20518:
[----:B------:R-:W-:Y:S01]  /*5710*/  FFMA.FTZ R18, -R5, R19, R18 ;  /* 0x0000001305127223 */ /* 0x000fe20000010112 */
[----:B------:R-:W-:Y:S06]  /*5720*/  BRA `(.L_x_20516) ;  /* 0x00000000007c7947 */ /* 0x000fec0003800000 */
.L_x_20517:
        /* <DEDUP_REMOVED lines=15> */
.L_x_20523:
        /* <DEDUP_REMOVED lines=13> */
.L_x_20522:
[----:B------:R-:W-:Y:S05]  /*58f0*/  BSYNC.RECONVERGENT B1 ;  /* 0x0000000000017941 */ /* 0x000fea0003800200 */
.L_x_20521:
[----:B------:R-:W-:-:S04]  /*5900*/  FMUL.FTZ R19, R22, 1.1920928955078125e-07 ;  /* 0x3400000016137820 */ /* 0x000fc80000410000 */
[----:B------:R-:W-:-:S07]  /*5910*/  FMUL.FTZ R18, R18, R19 ;  /* 0x0000001312127220 */ /* 0x000fce0000410000 */
.L_x_20516:
[----:B------:R-:W-:Y:S05]  /*5920*/  BSYNC.RECONVERGENT B0 ;  /* 0x0000000000007941 */ /* 0x000fea0003800200 */
.L_x_20515:
[C---:B------:R-:W-:Y:S01]  /*5930*/  FSETP.NAN.FTZ.AND P1, PT, |R18|.reuse, |R18|, PT ;  /* 0x400000121200720b */ /* 0x040fe20003f38200 */
[----:B------:R-:W-:Y:S01]  /*5940*/  HADD2.F32 R10, -RZ, R10.H1_H1 ;  /* 0x3000000aff0a7230 */ /* 0x000fe20000004100 */
[C---:B------:R-:W-:Y:S01]  /*5950*/  LOP3.LUT R19, R18.reuse, 0x80000000, R20, 0xb8, !PT ;  /* 0x8000000012137812 */ /* 0x040fe200078eb814 */
[----:B------:R-:W-:Y:S03]  /*5960*/  BSSY.RECONVERGENT B0, `(.L_x_20524) ;  /* 0x0000015000007945 */ /* 0x000fe60003800200 */
[----:B------:R-:W-:-:S04]  /*5970*/  FSEL R19, R18, R19, P1 ;  /* 0x0000001312137208 */ /* 0x000fc80000800000 */
        /* <DEDUP_REMOVED lines=19> */
.L_x_20525:
[----:B------:R-:W-:Y:S05]  /*5ab0*/  BSYNC.RECONVERGENT B0 ;  /* 0x0000000000007941 */ /* 0x000fea0003800200 */
.L_x_20524:
        /* <DEDUP_REMOVED lines=22> */
.L_x_20531:
[----:B------:R-:W-:Y:S01]  /*5c20*/  FSETP.GEU.FTZ.AND P1, PT, R6, -R5, PT ;  /* 0x800000050600720b */ /* 0x000fe20003f3e000 */
[----:B------:R-:W-:-:S12]  /*5c30*/  FADD.FTZ R2, R2, -1 ;  /* 0xbf80000002027421 */ /* 0x000fd80000010000 */
[----:B------:R-:W-:-:S07]  /*5c40*/  @!P1 FADD.FTZ R2, R2, -1 ;  /* 0xbf80000002029421 */ /* 0x000fce0000010000 */
.L_x_20530:
[----:B------:R-:W-:Y:S05]  /*5c50*/  BSYNC.RECONVERGENT B1 ;  /* 0x0000000000017941 */ /* 0x000fea0003800200 */
.L_x_20529:
[----:B------:R-:W-:Y:S01]  /*5c60*/  FFMA.FTZ R20, -R5, R2, R20 ;  /* 0x0000000205147223 */ /* 0x000fe20000010114 */
[----:B------:R-:W-:Y:S06]  /*5c70*/  BRA `(.L_x_20527) ;  /* 0x0000000000707947 */ /* 0x000fec0003800000 */
.L_x_20528:
        /* <DEDUP_REMOVED lines=12> */
.L_x_20534:
        /* <DEDUP_REMOVED lines=13> */
.L_x_20533:
[----:B------:R-:W-:Y:S05]  /*5e10*/  BSYNC.RECONVERGENT B1 ;  /* 0x0000000000017941 */ /* 0x000fea0003800200 */
.L_x_20532:
[----:B------:R-:W-:-:S04]  /*5e20*/  FMUL.FTZ R3, R20, 1.1920928955078125e-07 ;  /* 0x3400000014037820 */ /* 0x000fc80000410000 */
[----:B------:R-:W-:-:S07]  /*5e30*/  FMUL.FTZ R20, R8, R3 ;  /* 0x0000000308147220 */ /* 0x000fce0000410000 */
.L_x_20527:
[----:B------:R-:W-:Y:S05]  /*5e40*/  BSYNC.RECONVERGENT B0 ;  /* 0x0000000000007941 */ /* 0x000fea0003800200 */
.L_x_20526:
        /* <DEDUP_REMOVED lines=20> */
[----:B------:R-:W-:Y:S01]  /*5f90*/  @!P0 F2FP.F16.F32.PACK_AB R9, RZ, R10 ;  /* 0x0000000aff09823e */ /* 0x000fe200000000ff */
[----:B0-----:R-:W-:Y:S06]  /*5fa0*/  @!P0 BRA `(.L_x_20536) ;  /* 0x00000000001c8947 */ /* 0x001fec0003800000 */
[----:B------:R-:W0:Y:S02]  /*5fb0*/  FRND.FTZ.FLOOR R9, R5 ;  /* 0x0000000500097307 */ /* 0x000e240000215000 */
[----:B0-----:R-:W-:-:S05]  /*5fc0*/  F2FP.F16.F32.PACK_AB R9, RZ, R9 ;  /* 0x00000009ff09723e */ /* 0x001fca00000000ff */
[----:B------:R-:W-:-:S05]  /*5fd0*/  HADD2.F32 R4, -RZ, R9.H0_H0 ;  /* 0x20000009ff047230 */ /* 0x000fca0000004100 */
[----:B------:R-:W-:-:S05]  /*5fe0*/  FADD.FTZ R0, -R4, R5 ;  /* 0x0000000504007221 */ /* 0x000fca0000010100 */
[----:B------:R-:W-:-:S13]  /*5ff0*/  FSETP.GT.FTZ.AND P0, PT, R0, 0.5, PT ;  /* 0x3f0000000000780b */ /* 0x000fda0003f14000 */
[----:B------:R-:W-:-:S05]  /*6000*/  @P0 FADD.FTZ R0, R4, 1 ;  /* 0x3f80000004000421 */ /* 0x000fca0000010000 */
[----:B------:R-:W-:-:S07]  /*6010*/  @P0 F2FP.F16.F32.PACK_AB R9, RZ, R0 ;  /* 0x00000000ff09023e */ /* 0x000fce00000000ff */
.L_x_20536:
[----:B------:R-:W-:Y:S05]  /*6020*/  BSYNC.RECONVERGENT B0 ;  /* 0x0000000000007941 */ /* 0x000fea0003800200 */
.L_x_20535:
[----:B------:R-:W-:Y:S02]  /*6030*/  PRMT R16, R16, 0x5410, R17 ;  /* 0x0000541010107816 */ /* 0x000fe40000000011 */
[----:B------:R-:W-:-:S03]  /*6040*/  PRMT R18, R18, 0x5410, R9 ;  /* 0x0000541012127816 */ /* 0x000fc60000000009 */
[----:B------:R-:W-:Y:S04]  /*6050*/  STG.E desc[UR4][R2.64+0x400], R16 ;  /* 0x0004001002007986 */ /* 0x000fe8000c101904 */
[----:B------:R-:W-:Y:S01]  /*6060*/  STG.E desc[UR4][R2.64+0x600], R18 ;  /* 0x0006001202007986 */ /* 0x000fe2000c101904 */
[----:B------:R-:W-:Y:S05]  /*6070*/  EXIT ;  /* 0x000000000000794d */ /* 0x000fea0003800000 */
.L_x_20537:
        /* <DEDUP_REMOVED lines=16> */
.L_x_37128:


//--------------------- .text._ZN2at6native29vectorized_elementwise_kernelILi4EZZZNS0_15binary_internal21div_floor_kernel_cudaERNS_18TensorIteratorBaseEENKUlvE0_clEvENKUlvE1_clEvEUlN3c104HalfEE_St5arrayIPcLm2EEEEviT0_T1_ --------------------------
	.section	.text._ZN2at6native29vectorized_elementwise_kernelILi4EZZZNS0_15binary_internal21div_floor_kernel_cudaERNS_18TensorIteratorBaseEENKUlvE0_clEvENKUlvE1_clEvEUlN3c104HalfEE_St5arrayIPcLm2EEEEviT0_T1_,"ax",@progbits
	.align	128
        .global         _ZN2at6native29vectorized_elementwise_kernelILi4EZZZNS0_15binary_internal21div_floor_kernel_cudaERNS_18TensorIteratorBaseEENKUlvE0_clEvENKUlvE1_clEvEUlN3c104HalfEE_St5arrayIPcLm2EEEEviT0_T1_
        .type           _ZN2at6native29vectorized_elementwise_kernelILi4EZZZNS0_15binary_internal21div_floor_kernel_cudaERNS_18TensorIteratorBaseEENKUlvE0_clEvENKUlvE1_clEvEUlN3c104HalfEE_St5arrayIPcLm2EEEEviT0_T1_,@function
        .size           _ZN2at6native29vectorized_elementwise_kernelILi4EZZZNS0_15binary_internal21div_floor_kernel_cudaERNS_18TensorIteratorBaseEENKUlvE0_clEvENKUlvE1_clEvEUlN3c104HalfEE_St5arrayIPcLm2EEEEviT0_T1_,(.L_x_37129 - _ZN2at6native29vectorized_elementwise_kernelILi4EZZZNS0_15binary_internal21div_floor_kernel_cudaERNS_18TensorIteratorBaseEENKUlvE0_clEvENKUlvE1_clEvEUlN3c104HalfEE_St5arrayIPcLm2EEEEviT0_T1_)
        .other          _ZN2at6native29vectorized_elementwise_kernelILi4EZZZNS0_15binary_internal21div_floor_kernel_cudaERNS_18TensorIteratorBaseEENKUlvE0_clEvENKUlvE1_clEvEUlN3c104HalfEE_St5arrayIPcLm2EEEEviT0_T1_,@"STO_CUDA_ENTRY STV_DEFAULT"
_ZN2at6native29vectorized_elementwise_kernelILi4EZZZNS0_15binary_internal21div_floor_kernel_cudaERNS_18TensorIteratorBaseEENKUlvE0_clEvENKUlvE1_clEvEUlN3c104HalfEE_St5arrayIPcLm2EEEEviT0_T1_:
.text._ZN2at6native29vectorized_elementwise_kernelILi4EZZZNS0_15binary_internal21div_floor_kernel_cudaERNS_18TensorIteratorBaseEENKUlvE0_clEvENKUlvE1_clEvEUlN3c104HalfEE_St5arrayIPcLm2EEEEviT0_T1_:
        /* <DEDUP_REMOVED lines=104> */
.L_x_20545:
[----:B------:R-:W-:Y:S05]  /*0680*/  BSYNC.RECONVERGENT B2 ;  /* 0x0000000000027941 */ /* 0x000fea0003800200 */
.L_x_20544:
[----:B------:R-:W-:Y:S01]  /*0690*/  FFMA.FTZ R4, -R11, R5, R4 ;  /* 0x000000050b047223 */ /* 0x000fe20000010104 */
[----:B------:R-:W-:Y:S06]  /*06a0*/  BRA `(.L_x_20542) ;  /* 0x00000000007c7947 */ /* 0x000fec0003800000 */
.L_x_20543:
        /* <DEDUP_REMOVED lines=15> */
.L_x_20548:
        /* <DEDUP_REMOVED lines=13> */
.L_x_20547:
[----:B------:R-:W-:Y:S05]  /*0870*/  BSYNC.RECONVERGENT B2 ;  /* 0x0000000000027941 */ /* 0x000fea0003800200 */
.L_x_20546:
[----:B------:R-:W-:-:S04]  /*0880*/  FMUL.FTZ R7, R7, 1.1920928955078125e-07 ;  /* 0x3400000007077820 */ /* 0x000fc80000410000 */
[----:B------:R-:W-:-:S07]  /*0890*/  FMUL.FTZ R4, R4, R7 ;  /* 0x0000000704047220 */ /* 0x000fce0000410000 */
.L_x_20542:
[----:B------:R-:W-:Y:S05]  /*08a0*/  BSYNC.RECONVERGENT B0 ;  /* 0x0000000000007941 */ /* 0x000fea0003800200 */
.L_x_20541:
        /* <DEDUP_REMOVED lines=22> */
.L_x_20549:
[----:B------:R-:W-:-:S05]  /*0a10*/  FMUL.FTZ R18, R18, R6 ;  /* 0x0000000612127220 */ /* 0x000fca0000410000 */
[----:B------:R-:W-:-:S04]  /*0a20*/  LOP3.LUT R4, RZ, 0x80000000, R18, 0xb8, !PT ;  /* 0x80000000ff047812 */ /* 0x000fc800078eb812 */
[----:B------:R-:W-:-:S07]  /*0a30*/  F2FP.F16.F32.PACK_AB R4, RZ, R4 ;  /* 0x00000004ff04723e */ /* 0x000fce00000000ff */
.L_x_20540:
[----:B------:R-:W-:Y:S05]  /*0a40*/  BSYNC.RECONVERGENT B1 ;  /* 0x0000000000017941 */ /* 0x000fea0003800200 */
.L_x_20539:
        /* <DEDUP_REMOVED lines=28> */
.L_x_20557:
[----:B------:R-:W-:Y:S01]  /*0c10*/  FSETP.GEU.FTZ.AND P0, PT, R8, -R11, PT ;  /* 0x8000000b0800720b */ /* 0x000fe20003f1e000 */
[----:B------:R-:W-:-:S12]  /*0c20*/  FADD.FTZ R7, R7, -1 ;  /* 0xbf80000007077421 */ /* 0x000fd80000010000 */
[----:B------:R-:W-:-:S07]  /*0c30*/  @!P0 FADD.FTZ R7, R7, -1 ;  /* 0xbf80000007078421 */ /* 0x000fce0000010000 */
.L_x_20556:
[----:B------:R-:W-:Y:S05]  /*0c40*/  BSYNC.RECONVERGENT B2 ;  /* 0x0000000000027941 */ /* 0x000fea0003800200 */
.L_x_20555:
[----:B------:R-:W-:Y:S01]  /*0c50*/  FFMA.FTZ R6, -R11, R7, R6 ;  /* 0x000000070b067223 */ /* 0x000fe20000010106 */
[----:B------:R-:W-:Y:S06]  /*0c60*/  BRA `(.L_x_20553) ;  /* 0x00000000007c7947 */ /* 0x000fec0003800000 */
.L_x_20554:
        /* <DEDUP_REMOVED lines=15> */
.L_x_20560:
        /* <DEDUP_REMOVED lines=13> */
.L_x_20559:
[----:B------:R-:W-:Y:S05]  /*0e30*/  BSYNC.RECONVERGENT B2 ;  /* 0x0000000000027941 */ /* 0x000fea0003800200 */
.L_x_20558:
[----:B------:R-:W-:-:S04]  /*0e40*/  FMUL.FTZ R9, R9, 1.1920928955078125e-07 ;  /* 0x3400000009097820 */ /* 0x000fc80000410000 */
[----:B------:R-:W-:-:S07]  /*0e50*/  FMUL.FTZ R6, R6, R9 ;  /* 0x0000000906067220 */ /* 0x000fce0000410000 */
.L_x_20553:
[----:B------:R-:W-:Y:S05]  /*0e60*/  BSYNC.RECONVERGENT B0 ;  /* 0x0000000000007941 */ /* 0x000fea0003800200 */
.L_x_20552:
        /* <DEDUP_REMOVED lines=23> */
.L_x_20551:
[----:B------:R-:W-:Y:S05]  /*0fe0*/  BSYNC.RECONVERGENT B1 ;  /* 0x0000000000017941 */ /* 0x000fea0003800200 */
.L_x_20550:
        /* <DEDUP_REMOVED lines=28> */
.L_x_20568:
[----:B------:R-:W-:Y:S01]  /*11b0*/  FSETP.GEU.FTZ.AND P0, PT, R20, -R11, PT ;  /* 0x8000000b1400720b */ /* 0x000fe20003f1e000 */
[----:B------:R-:W-:-:S12]  /*11c0*/  FADD.FTZ R7, R7, -1 ;  /* 0xbf80000007077421 */ /* 0x000fd80000010000 */
[----:B------:R-:W-:-:S07]  /*11d0*/  @!P0 FADD.FTZ R7, R7, -1 ;  /* 0xbf80000007078421 */ /* 0x000fce0000010000 */
.L_x_20567:
[----:B------:R-:W-:Y:S05]  /*11e0*/  BSYNC.RECONVERGENT B2 ;  /* 0x0000000000027941 */ /* 0x000fea0003800200 */
.L_x_20566:
[----:B------:R-:W-:Y:S01]  /*11f0*/  FFMA.FTZ R18, -R11, R7, R18 ;  /* 0x000000070b127223 */ /* 0x000fe20000010112 */
[----:B------:R-:W-:Y:S06]  /*1200*/  BRA `(.L_x_20564) ;  /* 0x0000000000787947 */ /* 0x000fec0003800000 */
.L_x_20565:
        /* <DEDUP_REMOVED lines=13> */
.L_x_20571:
        /* <DEDUP_REMOVED lines=14> */
.L_x_20570:
[----:B------:R-:W-:Y:S05]  /*13c0*/  BSYNC.RECONVERGENT B2 ;  /* 0x0000000000027941 */ /* 0x000fea0003800200 */
.L_x_20569:
[----:B------:R-:W-:-:S04]  /*13d0*/  FMUL.FTZ R18, R18, 1.1920928955078125e-07 ;  /* 0x3400000012127820 */ /* 0x000fc80000410000 */
[----:B------:R-:W-:-:S07]  /*13e0*/  FMUL.FTZ R18, R7, R18 ;  /* 0x0000001207127220 */ /* 0x000fce0000410000 */
.L_x_20564:
[----:B------:R-:W-:Y:S05]  /*13f0*/  BSYNC.RECONVERGENT B0 ;  /* 0x0000000000007941 */ /* 0x000fea0003800200 */
.L_x_20563:
        /* <DEDUP_REMOVED lines=23> */
.L_x_20562:
[----:B------:R-:W-:Y:S05]  /*1570*/  BSYNC.RECONVERGENT B1 ;  /* 0x0000000000017941 */ /* 0x000fea0003800200 */
.L_x_20561:
        /* <DEDUP_REMOVED lines=28> */
.L_x_20579:
[----:B------:R-:W-:Y:S01]  /*1740*/  FSETP.GEU.FTZ.AND P0, PT, R20, -R11, PT ;  /* 0x8000000b1400720b */ /* 0x000fe20003f1e000 */
[----:B------:R-:W-:-:S12]  /*1750*/  FADD.FTZ R9, R9, -1 ;  /* 0xbf80000009097421 */ /* 0x000fd80000010000 */
[----:B------:R-:W-:-:S07]  /*1760*/  @!P0 FADD.FTZ R9, R9, -1 ;  /* 0xbf80000009098421 */ /* 0x000fce0000010000 */
.L_x_20578:
[----:B------:R-:W-:Y:S05]  /*1770*/  BSYNC.RECONVERGENT B2 ;  /* 0x0000000000027941 */ /* 0x000fea0003800200 */
.L_x_20577:
[----:B------:R-:W-:Y:S01]  /*1780*/  FFMA.FTZ R18, -R11, R9, R18 ;  /* 0x000000090b127223 */ /* 0x000fe20000010112 */
[----:B------:R-:W-:Y:S06]  /*1790*/  BRA `(.L_x_20575) ;  /* 0x00000000007c7947 */ /* 0x000fec0003800000 */
.L_x_20576:
        /* <DEDUP_REMOVED lines=15> */
.L_x_20582:
        /* <DEDUP_REMOVED lines=13> */
.L_x_20581:
[----:B------:R-:W-:Y:S05]  /*1960*/  BSYNC.RECONVERGENT B2 ;  /* 0x0000000000027941 */ /* 0x000fea0003800200 */
.L_x_20580:
[----:B------:R-:W-:-:S04]  /*1970*/  FMUL.FTZ R26, R26, 1.1920928955078125e-07 ;  /* 0x340000001a1a7820 */ /* 0x000fc80000410000 */
[----:B------:R-:W-:-:S07]  /*1980*/  FMUL.FTZ R18, R9, R26 ;  /* 0x0000001a09127220 */ /* 0x000fce0000410000 */
.L_x_20575:
[----:B------:R-:W-:Y:S05]  /*1990*/  BSYNC.RECONVERGENT B0 ;  /* 0x0000000000007941 */ /* 0x000fea0003800200 */
.L_x_20574:
        /* <DEDUP_REMOVED lines=23> */
.L_x_20573:
[----:B------:R-:W-:Y:S05]  /*1b10*/  BSYNC.RECONVERGENT B1 ;  /* 0x0000000000017941 */ /* 0x000fea0003800200 */
.L_x_20572:
        /* <DEDUP_REMOVED lines=28> */
.L_x_20590:
[----:B------:R-:W-:Y:S01]  /*1ce0*/  FSETP.GEU.FTZ.AND P0, PT, R20, -R11, PT ;  /* 0x8000000b1400720b */ /* 0x000fe20003f1e000 */
[----:B------:R-:W-:-:S12]  /*1cf0*/  FADD.FTZ R9, R9, -1 ;  /* 0xbf80000009097421 */ /* 0x000fd80000010000 */
[----:B------:R-:W-:-:S07]  /*1d00*/  @!P0 FADD.FTZ R9, R9, -1 ;  /* 0xbf80000009098421 */ /* 0x000fce0000010000 */
.L_x_20589:
[----:B------:R-:W-:Y:S05]  /*1d10*/  BSYNC.RECONVERGENT B2 ;  /* 0x0000000000027941 */ /* 0x000fea0003800200 */
.L_x_20588:
[----:B------:R-:W-:Y:S01]  /*1d20*/  FFMA.FTZ R18, -R11, R9, R18 ;  /* 0x000000090b127223 */ /* 0x000fe20000010112 */
[----:B------:R-:W-:Y:S06]  /*1d30*/  BRA `(.L_x_20586) ;  /* 0x00000000007c7947 */ /* 0x000fec0003800000 */
.L_x_20587:
        /* <DEDUP_REMOVED lines=15> */
.L_x_20593:
        /* <DEDUP_REMOVED lines=13> */
.L_x_20592:
[----:B------:R-:W-:Y:S05]  /*1f00*/  BSYNC.RECONVERGENT B2 ;  /* 0x0000000000027941 */ /* 0x000fea0003800200 */
.L_x_20591:
[----:B------:R-:W-:-:S04]  /*1f10*/  FMUL.FTZ R26, R26, 1.1920928955078125e-07 ;  /* 0x340000001a1a7820 */ /* 0x000fc80000410000 */
[----:B------:R-:W-:-:S07]  /*1f20*/  FMUL.FTZ R18, R9, R26 ;  /* 0x0000001a09127220 */ /* 0x000fce0000410000 */
.L_x_20586:
[----:B------:R-:W-:Y:S05]  /*1f30*/  BSYNC.RECONVERGENT B0 ;  /* 0x0000000000007941 */ /* 0x000fea0003800200 */
.L_x_20585:
        /* <DEDUP_REMOVED lines=23> */
.L_x_20584:
[----:B------:R-:W-:Y:S05]  /*20b0*/  BSYNC.RECONVERGENT B1 ;  /* 0x0000000000017941 */ /* 0x000fea0003800200 */
.L_x_20583:
        /* <DEDUP_REMOVED lines=28> */
.L_x_20601:
[----:B------:R-:W-:Y:S01]  /*2280*/  FSETP.GEU.FTZ.AND P0, PT, R22, -R11, PT ;  /* 0x8000000b1600720b */ /* 0x000fe20003f1e000 */
[----:B------:R-:W-:-:S12]  /*2290*/  FADD.FTZ R19, R19, -1 ;  /* 0xbf80000013137421 */ /* 0x000fd80000010000 */
[----:B------:R-:W-:-:S07]  /*22a0*/  @!P0 FADD.FTZ R19, R19, -1 ;  /* 0xbf80000013138421 */ /* 0x000fce0000010000 */
.L_x_20600:
[----:B------:R-:W-:Y:S05]  /*22b0*/  BSYNC.RECONVERGENT B2 ;  /* 0x0000000000027941 */ /* 0x000fea0003800200 */
.L_x_20599:
[----:B------:R-:W-:Y:S01]  /*22c0*/  FFMA.FTZ R20, -R11, R19, R20 ;  /* 0x000000130b147223 */ /* 0x000fe20000010114 */
[----:B------:R-:W-:Y:S06]  /*22d0*/  BRA `(.L_x_20597) ;  /* 0x00000000007c7947 */ /* 0x000fec0003800000 */
.L_x_20598:
        /* <DEDUP_REMOVED lines=15> */
.L_x_20604:
        /* <DEDUP_REMOVED lines=13> */
.L_x_20603:
[----:B------:R-:W-:Y:S05]  /*24a0*/  BSYNC.RECONVERGENT B2 ;  /* 0x0000000000027941 */ /* 0x000fea0003800200 */
.L_x_20602:
[----:B------:R-:W-:-:S04]  /*24b0*/  FMUL.FTZ R22, R22, 1.1920928955078125e-07 ;  /* 0x3400000016167820 */ /* 0x000fc80000410000 */
[----:B------:R-:W-:-:S07]  /*24c0*/  FMUL.FTZ R20, R19, R22 ;  /* 0x0000001613147220 */ /* 0x000fce0000410000 */
.L_x_20597:
[----:B------:R-:W-:Y:S05]  /*24d0*/  BSYNC.RECONVERGENT B0 ;  /* 0x0000000000007941 */ /* 0x000fea0003800200 */
.L_x_20596:
        /* <DEDUP_REMOVED lines=23> */
.L_x_20595:
[----:B------:R-:W-:Y:S05]  /*2650*/  BSYNC.RECONVERGENT B1 ;  /* 0x0000000000017941 */ /* 0x000fea0003800200 */
.L_x_20594:
        /* <DEDUP_REMOVED lines=28> */
.L_x_20612:
[----:B------:R-:W-:Y:S01]  /*2820*/  FSETP.GEU.FTZ.AND P0, PT, R26, -R11, PT ;  /* 0x8000000b1a00720b */ /* 0x000fe20003f1e000 */
[----:B------:R-:W-:-:S12]  /*2830*/  FADD.FTZ R13, R13, -1 ;  /* 0xbf8000000d0d7421 */ /* 0x000fd80000010000 */
[----:B------:R-:W-:-:S07]  /*2840*/  @!P0 FADD.FTZ R13, R13, -1 ;  /* 0xbf8000000d0d8421 */ /* 0x000fce0000010000 */
.L_x_20611:
[----:B------:R-:W-:Y:S05]  /*2850*/  BSYNC.RECONVERGENT B2 ;  /* 0x0000000000027941 */ /* 0x000fea0003800200 */
.L_x_20610:
[----:B------:R-:W-:Y:S01]  /*2860*/  FFMA.FTZ R22, -R11, R13, R22 ;  /* 0x0000000d0b167223 */ /* 0x000fe20000010116 */
[----:B------:R-:W-:Y:S06]  /*2870*/  BRA `(.L_x_20608) ;  /* 0x0000000000787947 */ /* 0x000fec0003800000 */
.L_x_20609:
        /* <DEDUP_REMOVED lines=14> */
.L_x_20615:
        /* <DEDUP_REMOVED lines=13> */
.L_x_20614:
[----:B------:R-:W-:Y:S05]  /*2a30*/  BSYNC.RECONVERGENT B2 ;  /* 0x0000000000027941 */ /* 0x000fea0003800200 */
.L_x_20613:
[----:B------:R-:W-:-:S04]  /*2a40*/  FMUL.FTZ R22, R21, 1.1920928955078125e-07 ;  /* 0x3400000015167820 */ /* 0x000fc80000410000 */
[----:B------:R-:W-:-:S07]  /*2a50*/  FMUL.FTZ R22, R13, R22 ;  /* 0x000000160d167220 */ /* 0x000fce0000410000 */
.L_x_20608:
[----:B------:R-:W-:Y:S05]  /*2a60*/  BSYNC.RECONVERGENT B0 ;  /* 0x0000000000007941 */ /* 0x000fea0003800200 */
.L_x_20607:
        /* <DEDUP_REMOVED lines=23> */
.L_x_20606:
[----:B------:R-:W-:Y:S05]  /*2be0*/  BSYNC.RECONVERGENT B1 ;  /* 0x0000000000017941 */ /* 0x000fea0003800200 */
.L_x_20605:
        /* <DEDUP_REMOVED lines=28> */
.L_x_20623:
[----:B------:R-:W-:Y:S01]  /*2db0*/  FSETP.GEU.FTZ.AND P0, PT, R14, -R11, PT ;  /* 0x8000000b0e00720b */ /* 0x000fe20003f1e000 */
[----:B------:R-:W-:-:S12]  /*2dc0*/  FADD.FTZ R2, R2, -1 ;  /* 0xbf80000002027421 */ /* 0x000fd80000010000 */
[----:B------:R-:W-:-:S07]  /*2dd0*/  @!P0 FADD.FTZ R2, R2, -1 ;  /* 0xbf80000002028421 */ /* 0x000fce0000010000 */
.L_x_20622:
[----:B------:R-:W-:Y:S05]  /*2de0*/  BSYNC.RECONVERGENT B2 ;  /* 0x0000000000027941 */ /* 0x000fea0003800200 */
.L_x_20621:
[----:B------:R-:W-:Y:S01]  /*2df0*/  FFMA.FTZ R20, -R11, R2, R20 ;  /* 0x000000020b147223 */ /* 0x000fe20000010114 */
[----:B------:R-:W-:Y:S06]  /*2e00*/  BRA `(.L_x_20619) ;  /* 0x0000000000707947 */ /* 0x000fec0003800000 */
.L_x_20620:
        /* <DEDUP_REMOVED lines=12> */
.L_x_20626:
        /* <DEDUP_REMOVED lines=13> */
.L_x_20625:
[----:B------:R-:W-:Y:S05]  /*2fa0*/  BSYNC.RECONVERGENT B2 ;  /* 0x0000000000027941 */ /* 0x000fea0003800200 */
.L_x_20624:
[----:B------:R-:W-:-:S04]  /*2fb0*/  FMUL.FTZ R3, R20, 1.1920928955078125e-07 ;  /* 0x3400000014037820 */ /* 0x000fc80000410000 */
[----:B------:R-:W-:-:S07]  /*2fc0*/  FMUL.FTZ R20, R2, R3 ;  /* 0x0000000302147220 */ /* 0x000fce0000410000 */
.L_x_20619:
[----:B------:R-:W-:Y:S05]  /*2fd0*/  BSYNC.RECONVERGENT B0 ;  /* 0x0000000000007941 */ /* 0x000fea0003800200 */
.L_x_20618:
        /* <DEDUP_REMOVED lines=23> */
.L_x_20617:
[----:B------:R-:W-:Y:S05]  /*3150*/  BSYNC.RECONVERGENT B1 ;  /* 0x0000000000017941 */ /* 0x000fea0003800200 */
.L_x_20616:
        /* <DEDUP_REMOVED lines=16> */
.L_x_20629:
[----:B------:R-:W-:-:S13]  /*3260*/  ISETP.GE.U32.AND P0, PT, R17, R16, PT ;  /* 0x000000101100720c */ /* 0x000fda0003f06070 */
[----:B------:R-:W-:Y:S05]  /*3270*/  @P0 BRA `(.L_x_20631) ;  /* 0x0000000000300947 */ /* 0x000fea0003800000 */
[----:B0-----:R-:W0:Y:S01]  /*3280*/  LDC.64 R4, c[0x0][0x398] ;  /* 0x0000e600ff047b82 */ /* 0x001e220000000a00 */
[----:B------:R-:W-:Y:S02]  /*3290*/  IMAD.IADD R3, R0, 0x1, R17 ;  /* 0x0000000100037824 */ /* 0x000fe400078e0211 */
[----:B------:R-:W-:Y:S02]  /*32a0*/  VIADD R17, R17, 0x80 ;  /* 0x0000008011117836 */ /* 0x000fe40000000000 */
[----:B0-----:R-:W-:-:S05]  /*32b0*/  IMAD.WIDE.U32 R4, R3, 0x2, R4 ;  /* 0x0000000203047825 */ /* 0x001fca00078e0004 */
[----:B------:R1:W-:Y:S02]  /*32c0*/  STG.E.U16 desc[UR4][R4.64], R7 ;  /* 0x0000000704007986 */ /* 0x0003e4000c101504 */
.L_x_20630:
[----:B------:R-:W-:-:S13]  /*32d0*/  ISETP.GE.U32.AND P0, PT, R17, R16, PT ;  /* 0x000000101100720c */ /* 0x000fda0003f06070 */
[----:B------:R-:W-:Y:S05]  /*32e0*/  @P0 BRA `(.L_x_20632) ;  /* 0x0000000000300947 */ /* 0x000fea0003800000 */
[----:B01----:R-:W0:Y:S01]  /*32f0*/  LDC.64 R4, c[0x0][0x398] ;  /* 0x0000e600ff047b82 */ /* 0x003e220000000a00 */
[----:B------:R-:W-:Y:S01]  /*3300*/  IMAD.IADD R3, R0, 0x1, R17 ;  /* 0x0000000100037824 */ /* 0x000fe200078e0211 */
[----:B------:R-:W-:-:S03]  /*3310*/  IADD3 R17, PT, PT, R17, 0x80, RZ ;  /* 0x0000008011117810 */ /* 0x000fc60007ffe0ff */
[----:B0-----:R-:W-:-:S05]  /*3320*/  IMAD.WIDE.U32 R4, R3, 0x2, R4 ;  /* 0x0000000203047825 */ /* 0x001fca00078e0004 */
[----:B------:R1:W-:Y:S02]  /*3330*/  STG.E.U16 desc[UR4][R4.64], R8 ;  /* 0x0000000804007986 */ /* 0x0003e4000c101504 */
.L_x_20631:
[----:B------:R-:W-:-:S13]  /*3340*/  ISETP.GE.U32.AND P0, PT, R17, R16, PT ;  /* 0x000000101100720c */ /* 0x000fda0003f06070 */
[----:B------:R-:W-:Y:S05]  /*3350*/  @P0 BRA `(.L_x_20633) ;  /* 0x0000000000340947 */ /* 0x000fea0003800000 */
[----:B01----:R-:W0:Y:S01]  /*3360*/  LDC.64 R4, c[0x0][0x398] ;  /* 0x0000e600ff047b82 */ /* 0x003e220000000a00 */
[----:B------:R-:W-:Y:S02]  /*3370*/  IMAD.IADD R3, R0, 0x1, R17 ;  /* 0x0000000100037824 */ /* 0x000fe400078e0211 */
[----:B------:R-:W-:Y:S02]  /*3380*/  VIADD R17, R17, 0x80 ;  /* 0x0000008011117836 */ /* 0x000fe40000000000 */
[----:B0-----:R-:W-:-:S05]  /*3390*/  IMAD.WIDE.U32 R4, R3, 0x2, R4 ;  /* 0x0000000203047825 */ /* 0x001fca00078e0004 */
[----:B------:R2:W-:Y:S02]  /*33a0*/  STG.E.U16 desc[UR4][R4.64], R9 ;  /* 0x0000000904007986 */ /* 0x0005e4000c101504 */
.L_x_20632:
        /* <DEDUP_REMOVED lines=8> */
.L_x_20633:
[----:B------:R-:W-:Y:S05]  /*3430*/  BSYNC.RELIABLE B1 ;  /* 0x0000000000017941 */ /* 0x000fea0003800100 */
.L_x_20628:
[----:B------:R-:W-:-:S13]  /*3440*/  ISETP.GE.U32.AND P0, PT, R17, R16, PT ;  /* 0x000000101100720c */ /* 0x000fda0003f06070 */
[----:B012---:R-:W0:Y:S01]  /*3450*/  @!P0 LDC.64 R4, c[0x0][0x398] ;  /* 0x0000e600ff048b82 */ /* 0x007e220000000a00 */
[----:B------:R-:W-:Y:S01]  /*3460*/  @!P0 IMAD.IADD R3, R0, 0x1, R17 ;  /* 0x0000000100038824 */ /* 0x000fe200078e0211 */
[----:B------:R-:W-:-:S03]  /*3470*/  @!P0 IADD3 R17, PT, PT, R17, 0x80, RZ ;  /* 0x0000008011118810 */ /* 0x000fc60007ffe0ff */
[----:B0-----:R-:W-:-:S05]  /*3480*/  @!P0 IMAD.WIDE.U32 R4, R3, 0x2, R4 ;  /* 0x0000000203048825 */ /* 0x001fca00078e0004 */
[----:B------:R3:W-:Y:S02]  /*3490*/  @!P0 STG.E.U16 desc[UR4][R4.64], R13 ;  /* 0x0000000d04008986 */ /* 0x0007e4000c101504 */
.L_x_20634:
[----:B------:R-:W-:Y:S05]  /*34a0*/  BSYNC.RECONVERGENT B0 ;  /* 0x0000000000007941 */ /* 0x000fea0003800200 */
.L_x_20627:
        /* <DEDUP_REMOVED lines=9> */
.L_x_20538:
[----:B------:R-:W0:Y:S01]  /*3540*/  S2R R14, SR_TID.X ;  /* 0x00000000000e7919 */ /* 0x000e220000002100 */
[----:B------:R-:W1:Y:S08]  /*3550*/  LDC.64 R2, c[0x0][0x3a0] ;  /* 0x0000e800ff027b82 */ /* 0x000e700000000a00 */
[----:B------:R-:W2:Y:S01]  /*3560*/  LDC R13, c[0x0][0x388] ;  /* 0x0000e200ff0d7b82 */ /* 0x000ea20000000800 */
[----:B-1----:R-:W-:-:S04]  /*3570*/  IMAD.WIDE.U32 R2, R0, 0x2, R2 ;  /* 0x0000000200027825 */ /* 0x002fc800078e0002 */
[----:B0-----:R-:W-:-:S05]  /*3580*/  IMAD.WIDE.U32 R18, R14, 0x8, R2 ;  /* 0x000000080e127825 */ /* 0x001fca00078e0002 */
[----:B------:R-:W3:Y:S01]  /*3590*/  LDG.E.64 R4, desc[UR4][R18.64] ;  /* 0x0000000412047981 */ /* 0x000ee2000c1e1b00 */
[C---:B--2---:R-:W-:Y:S01]  /*35a0*/  FMUL.FTZ R12, |R13|.reuse, 8388608 ;  /* 0x4b0000000d0c7820 */ /* 0x044fe20000410200 */
[C---:B------:R-:W-:Y:S01]  /*35b0*/  FADD.FTZ R9, |R13|.reuse, -RZ ;  /* 0x800000ff0d097221 */ /* 0x040fe20000010200 */
[----:B------:R-:W-:Y:S01]  /*35c0*/  BSSY.RECONVERGENT B0, `(.L_x_20635) ;  /* 0x0000041000007945 */ /* 0x000fe20003800200 */
[----:B------:R0:W5:Y:S01]  /*35d0*/  LDG.E.64 R2, desc[UR4][R18.64+0x400] ;  /* 0x0004000412027981 */ /* 0x000162000c1e1b00 */
[----:B------:R-:W-:Y:S01]  /*35e0*/  FADD.FTZ R8, |R13|, |R13| ;  /* 0x4000000d0d087221 */ /* 0x000fe20000010200 */
[C---:B------:R-:W-:Y:S01]  /*35f0*/  LOP3.LUT R11, R12.reuse, 0x7fffff, RZ, 0xc0, !PT ;  /* 0x007fffff0c0b7812 */ /* 0x040fe200078ec0ff */
[----:B------:R-:W-:Y:S01]  /*3600*/  FADD.FTZ R7, -R9, -RZ ;  /* 0x800000ff09077221 */ /* 0x000fe20000010100 */
[----:B------:R-:W-:Y:S02]  /*3610*/  LOP3.LUT R6, R12, 0xff800000, RZ, 0xc0, !PT ;  /* 0xff8000000c067812 */ /* 0x000fe400078ec0ff */
[----:B------:R-:W-:-:S04]  /*3620*/  LOP3.LUT R11, R11, 0x3f800000, RZ, 0xfc, !PT ;  /* 0x3f8000000b0b7812 */ /* 0x000fc800078efcff */
[----:B------:R1:W2:Y:S01]  /*3630*/  MUFU.RCP R10, R11 ;  /* 0x0000000b000a7308 */ /* 0x0002a20000001000 */
        /* <DEDUP_REMOVED lines=26> */
.L_x_20639:
[----:B------:R-:W-:Y:S05]  /*37e0*/  BSYNC.RECONVERGENT B1 ;  /* 0x0000000000017941 */ /* 0x000fea0003800200 */
.L_x_20638:
[----:B------:R-:W-:Y:S01]  /*37f0*/  FFMA.FTZ R18, -R9, R15, R18 ;  /* 0x0000000f09127223 */ /* 0x000fe20000010112 */
[----:B------:R-:W-:Y:S06]  /*3800*/  BRA `(.L_x_20636) ;  /* 0x0000000000707947 */ /* 0x000fec0003800000 */
.L_x_20637:
        /* <DEDUP_REMOVED lines=12> */
.L_x_20642:
        /* <DEDUP_REMOVED lines=13> */
.L_x_20641:
[----:B------:R-:W-:Y:S05]  /*39a0*/  BSYNC.RECONVERGENT B1 ;  /* 0x0000000000017941 */ /* 0x000fea0003800200 */
.L_x_20640:
[----:B------:R-:W-:-:S04]  /*39b0*/  FMUL.FTZ R18, R18, 1.1920928955078125e-07 ;  /* 0x3400000012127820 */ /* 0x000fc80000410000 */
[----:B------:R-:W-:-:S07]  /*39c0*/  FMUL.FTZ R18, R15, R18 ;  /* 0x000000120f127220 */ /* 0x000fce0000410000 */
.L_x_20636:
[----:B------:R-:W-:Y:S05]  /*39d0*/  BSYNC.RECONVERGENT B0 ;  /* 0x0000000000007941 */ /* 0x000fea0003800200 */
.L_x_20635:
        /* <DEDUP_REMOVED lines=23> */
.L_x_20644:
[----:B------:R-:W-:-:S05]  /*3b50*/  FMUL.FTZ R16, R16, UR6 ;  /* 0x0000000610107c20 */ /* 0x000fca0008410000 */
[----:B------:R-:W-:-:S04]  /*3b60*/  LOP3.LUT R15, RZ, 0x80000000, R16, 0xb8, !PT ;  /* 0x80000000ff0f7812 */ /* 0x000fc800078eb810 */
[----:B------:R-:W-:-:S07]  /*3b70*/  F2FP.F16.F32.PACK_AB R15, RZ, R15 ;  /* 0x0000000fff0f723e */ /* 0x000fce00000000ff */
.L_x_20645:
[----:B------:R-:W-:Y:S05]  /*3b80*/  BSYNC.RECONVERGENT B0 ;  /* 0x0000000000007941 */ /* 0x000fea0003800200 */
.L_x_20643:
        /* <DEDUP_REMOVED lines=24> */
.L_x_20651:
[----:B------:R-:W-:Y:S01]  /*3d10*/  FSETP.GEU.FTZ.AND P1, PT, R18, -R9, PT ;  /* 0x800000091200720b */ /* 0x000fe20003f3e000 */
[----:B------:R-:W-:-:S12]  /*3d20*/  FADD.FTZ R17, R17, -1 ;  /* 0xbf80000011117421 */ /* 0x000fd80000010000 */
[----:B------:R-:W-:-:S07]  /*3d30*/  @!P1 FADD.FTZ R17, R17, -1 ;  /* 0xbf80000011119421 */ /* 0x000fce0000010000 */
.L_x_20650:
[----:B------:R-:W-:Y:S05]  /*3d40*/  BSYNC.RECONVERGENT B1 ;  /* 0x0000000000017941 */ /* 0x000fea0003800200 */
.L_x_20649:
[----:B------:R-:W-:Y:S01]  /*3d50*/  FFMA.FTZ R16, -R9, R17, R16 ;  /* 0x0000001109107223 */ /* 0x000fe20000010110 */
[----:B------:R-:W-:Y:S06]  /*3d60*/  BRA `(.L_x_20647) ;  /* 0x0000000000707947 */ /* 0x000fec0003800000 */
.L_x_20648:
        /* <DEDUP_REMOVED lines=12> */
.L_x_20654:
        /* <DEDUP_REMOVED lines=13> */
.L_x_20653:
[----:B------:R-:W-:Y:S05]  /*3f00*/  BSYNC.RECONVERGENT B1 ;  /* 0x0000000000017941 */ /* 0x000fea0003800200 */
.L_x_20652:
[----:B------:R-:W-:-:S04]  /*3f10*/  FMUL.FTZ R17, R17, 1.1920928955078125e-07 ;  /* 0x3400000011117820 */ /* 0x000fc80000410000 */
[----:B------:R-:W-:-:S07]  /*3f20*/  FMUL.FTZ R16, R16, R17 ;  /* 0x0000001110107220 */ /* 0x000fce0000410000 */
.L_x_20647:
[----:B------:R-:W-:Y:S05]  /*3f30*/  BSYNC.RECONVERGENT B0 ;  /* 0x0000000000007941 */ /* 0x000fea0003800200 */
.L_x_20646:
        /* <DEDUP_REMOVED lines=24> */
.L_x_20656:
[----:B------:R-:W-:Y:S05]  /*40c0*/  BSYNC.RECONVERGENT B0 ;  /* 0x0000000000007941 */ /* 0x000fea0003800200 */
.L_x_20655:
        /* <DEDUP_REMOVED lines=22> */
.L_x_20662:
[----:B------:R-:W-:Y:S01]  /*4230*/  FSETP.GEU.FTZ.AND P1, PT, R20, -R9, PT ;  /* 0x800000091400720b */ /* 0x000fe20003f3e000 */
[----:B------:R-:W-:-:S12]  /*4240*/  FADD.FTZ R17, R17, -1 ;  /* 0xbf80000011117421 */ /* 0x000fd80000010000 */
[----:B------:R-:W-:-:S07]  /*4250*/  @!P1 FADD.FTZ R17, R17, -1 ;  /* 0xbf80000011119421 */ /* 0x000fce0000010000 */
.L_x_20661:
[----:B------:R-:W-:Y:S05]  /*4260*/  BSYNC.RECONVERGENT B1 ;  /* 0x0000000000017941 */ /* 0x000fea0003800200 */
.L_x_20660:
[----:B------:R-:W-:Y:S01]  /*4270*/  FFMA.FTZ R18, -R9, R17, R18 ;  /* 0x0000001109127223 */ /* 0x000fe20000010112 */
[----:B------:R-:W-:Y:S06]  /*4280*/  BRA `(.L_x_20658) ;  /* 0x0000000000707947 */ /* 0x000fec0003800000 */
.L_x_20659:
        /* <DEDUP_REMOVED lines=12> */
.L_x_20665:
        /* <DEDUP_REMOVED lines=13> */
.L_x_20664:
[----:B------:R-:W-:Y:S05]  /*4420*/  BSYNC.RECONVERGENT B1 ;  /* 0x0000000000017941 */ /* 0x000fea0003800200 */
.L_x_20663:
[----:B------:R-:W-:-:S04]  /*4430*/  FMUL.FTZ R18, R18, 1.1920928955078125e-07 ;  /* 0x3400000012127820 */ /* 0x000fc80000410000 */
[----:B------:R-:W-:-:S07]  /*4440*/  FMUL.FTZ R18, R17, R18 ;  /* 0x0000001211127220 */ /* 0x000fce0000410000 */
.L_x_20658:
[----:B------:R-:W-:Y:S05]  /*4450*/  BSYNC.RECONVERGENT B0 ;  /* 0x0000000000007941 */ /* 0x000fea0003800200 */
.L_x_20657:
        /* <DEDUP_REMOVED lines=24> */
.L_x_20667:
[----:B------:R-:W-:Y:S05]  /*45e0*/  BSYNC.RECONVERGENT B0 ;  /* 0x0000000000007941 */ /* 0x000fea0003800200 */
.L_x_20666:
        /* <DEDUP_REMOVED lines=22> */
.L_x_20673:
[----:B------:R-:W-:Y:S01]  /*4750*/  FSETP.GEU.FTZ.AND P1, PT, R20, -R9, PT ;  /* 0x800000091400720b */ /* 0x000fe20003f3e000 */
[----:B------:R-:W-:-:S12]  /*4760*/  FADD.FTZ R17, R17, -1 ;  /* 0xbf80000011117421 */ /* 0x000fd80000010000 */
[----:B------:R-:W-:-:S07]  /*4770*/  @!P1 FADD.FTZ R17, R17, -1 ;  /* 0xbf80000011119421 */ /* 0x000fce0000010000 */
.L_x_20672:
[----:B------:R-:W-:Y:S05]  /*4780*/  BSYNC.RECONVERGENT B1 ;  /* 0x0000000000017941 */ /* 0x000fea0003800200 */
.L_x_20671:
[----:B------:R-:W-:Y:S01]  /*4790*/  FFMA.FTZ R16, -R9, R17, R16 ;  /* 0x0000001109107223 */ /* 0x000fe20000010110 */
[----:B------:R-:W-:Y:S06]  /*47a0*/  BRA `(.L_x_20669) ;  /* 0x0000000000707947 */ /* 0x000fec0003800000 */
.L_x_20670:
        /* <DEDUP_REMOVED lines=12> */
.L_x_20676:
        /* <DEDUP_REMOVED lines=13> */
.L_x_20675:
[----:B------:R-:W-:Y:S05]  /*4940*/  BSYNC.RECONVERGENT B1 ;  /* 0x0000000000017941 */ /* 0x000fea0003800200 */
.L_x_20674:
[----:B------:R-:W-:-:S04]  /*4950*/  FMUL.FTZ R17, R17, 1.1920928955078125e-07 ;  /* 0x3400000011117820 */ /* 0x000fc80000410000 */
[----:B------:R-:W-:-:S07]  /*4960*/  FMUL.FTZ R16, R16, R17 ;  /* 0x0000001110107220 */ /* 0x000fce0000410000 */
.L_x_20669:
[----:B------:R-:W-:Y:S05]  /*4970*/  BSYNC.RECONVERGENT B0 ;  /* 0x0000000000007941 */ /* 0x000fea0003800200 */
.L_x_20668:
[C---:B------:R-:W-:Y:S01]  /*4980*/  FSETP.NAN.FTZ.AND P1, PT, |R16|.reuse, |R16|, PT ;  /* 0x400000101000720b */ /* 0x040fe20003f38200 */
[----:B-----5:R-:W-:Y:S01]  /*4990*/  HADD2.F32 R20, -RZ, R2.H0_H0 ;  /* 0x20000002ff147230 */ /* 0x020fe20000004100 */
        /* <DEDUP_REMOVED lines=22> */
.L_x_20678:
[----:B------:R-:W-:Y:S05]  /*4b00*/  BSYNC.RECONVERGENT B0 ;  /* 0x0000000000007941 */ /* 0x000fea0003800200 */
.L_x_20677:
        /* <DEDUP_REMOVED lines=22> */
.L_x_20684:
[----:B------:R-:W-:Y:S01]  /*4c70*/  FSETP.GEU.FTZ.AND P1, PT, R22, -R9, PT ;  /* 0x800000091600720b */ /* 0x000fe20003f3e000 */
[----:B------:R-:W-:-:S12]  /*4c80*/  FADD.FTZ R17, R17, -1 ;  /* 0xbf80000011117421 */ /* 0x000fd80000010000 */
[----:B------:R-:W-:-:S07]  /*4c90*/  @!P1 FADD.FTZ R17, R17, -1 ;  /* 0xbf80000011119421 */ /* 0x000fce0000010000 */
.L_x_20683:
[----:B------:R-:W-:Y:S05]  /*4ca0*/  BSYNC.RECONVERGENT B1 ;  /* 0x0000000000017941 */ /* 0x000fea0003800200 */
.L_x_20682:
[----:B------:R-:W-:Y:S01]  /*4cb0*/  FFMA.FTZ R18, -R9, R17, R18 ;  /* 0x0000001109127223 */ /* 0x000fe20000010112 */
[----:B------:R-:W-:Y:S06]  /*4cc0*/  BRA `(.L_x_20680) ;  /* 0x0000000000707947 */ /* 0x000fec0003800000 */
.L_x_20681:
        /* <DEDUP_REMOVED lines=12> */
.L_x_20687:
        /* <DEDUP_REMOVED lines=13> */
.L_x_20686:
[----:B------:R-:W-:Y:S05]  /*4e60*/  BSYNC.RECONVERGENT B1 ;  /* 0x0000000000017941 */ /* 0x000fea0003800200 */
.L_x_20685:
[----:B------:R-:W-:-:S04]  /*4e70*/  FMUL.FTZ R18, R18, 1.1920928955078125e-07 ;  /* 0x3400000012127820 */ /* 0x000fc80000410000 */
[----:B------:R-:W-:-:S07]  /*4e80*/  FMUL.FTZ R18, R17, R18 ;  /* 0x0000001211127220 */ /* 0x000fce0000410000 */
.L_x_20680:
[----:B------:R-:W-:Y:S05]  /*4e90*/  BSYNC.RECONVERGENT B0 ;  /* 0x0000000000007941 */ /* 0x000fea0003800200 */
.L_x_20679:
        /* <DEDUP_REMOVED lines=24> */
.L_x_20689:
[----:B------:R-:W-:Y:S05]  /*5020*/  BSYNC.RECONVERGENT B0 ;  /* 0x0000000000007941 */ /* 0x000fea0003800200 */
.L_x_20688:
        /* <DEDUP_REMOVED lines=22> */
.L_x_20695:
[----:B------:R-:W-:Y:S01]  /*5190*/  FSETP.GEU.FTZ.AND P1, PT, R22, -R9, PT ;  /* 0x800000091600720b */ /* 0x000fe20003f3e000 */
[----:B------:R-:W-:-:S12]  /*51a0*/  FADD.FTZ R17, R17, -1 ;  /* 0xbf80000011117421 */ /* 0x000fd80000010000 */
[----:B------:R-:W-:-:S07]  /*51b0*/  @!P1 FADD.FTZ R17, R17, -1 ;  /* 0xbf80000011119421 */ /* 0x000fce0000010000 */
.L_x_20694:
[----:B------:R-:W-:Y:S05]  /*51c0*/  BSYNC.RECONVERGENT B1 ;  /* 0x0000000000017941 */ /* 0x000fea0003800200 */
.L_x_20693:
[----:B------:R-:W-:Y:S01]  /*51d0*/  FFMA.FTZ R20, -R9, R17, R20 ;  /* 0x0000001109147223 */ /* 0x000fe20000010114 */
[----:B------:R-:W-:Y:S06]  /*51e0*/  BRA `(.L_x_20691) ;  /* 0x0000000000707947 */ /* 0x000fec0003800000 */
.L_x_20692:
        /* <DEDUP_REMOVED lines=12> */
.L_x_20698:
        /* <DEDUP_REMOVED lines=13> */
.L_x_20697:
[----:B------:R-:W-:Y:S05]  /*5380*/  BSYNC.RECONVERGENT B1 ;  /* 0x0000000000017941 */ /* 0x000fea0003800200 */
.L_x_20696:
[----:B------:R-:W-:-:S04]  /*5390*/  FMUL.FTZ R20, R20, 1.1920928955078125e-07 ;  /* 0x3400000014147820 */ /* 0x000fc80000410000 */
[----:B------:R-:W-:-:S07]  /*53a0*/  FMUL.FTZ R20, R17, R20 ;  /* 0x0000001411147220 */ /* 0x000fce0000410000 */
.L_x_20691:
[----:B------:R-:W-:Y:S05]  /*53b0*/  BSYNC.RECONVERGENT B0 ;  /* 0x0000000000007941 */ /* 0x000fea0003800200 */
.L_x_20690:
        /* <DEDUP_REMOVED lines=24> */
.L_x_20700:
[----:B------:R-:W-:Y:S05]  /*5540*/  BSYNC.RECONVERGENT B0 ;  /* 0x0000000000007941 */ /* 0x000fea0003800200 */
.L_x_20699:
        /* <DEDUP_REMOVED lines=22> */
.L_x_20706:
[----:B------:R-:W-:Y:S01]  /*56b0*/  FSETP.GEU.FTZ.AND P1, PT, R22, -R9, PT ;  /* 0x800000091600720b */ /* 0x000fe20003f3e000 */
[----:B------:R-:W-:-:S12]  /*56c0*/  FADD.FTZ R19, R19, -1 ;  /* 0xbf80000013137421 */ /* 0x000fd80000010000 */
[----:B------:R-:W-:-:S07]  /*56d0*/  @!P1 FADD.FTZ R19, R19, -1 ;  /* 0xbf80000013139421 */ /* 0x000fce0000010000 */
.L_x_20705:
[----:B------:R-:W-:Y:S05]  /*56e0*/  BSYNC.RECONVERGENT B1 ;  /* 0x0000000000017941 */ /* 0x000fea0003800200 */
.L_x_20704:
[----:B------:R-:W-:Y:S01]  /*56f0*/  FFMA.FTZ R18, -R9, R19, R18 ;  /* 0x0000001309127223 */ /* 0x000fe20000010112 */
[----:B------:R-:W-:Y:S06]  /*5700*/  BRA `(.L_x_20702) ;  /* 0x00000000007c7947 */ /* 0x000fec0003800000 */
.L_x_20703:
        /* <DEDUP_REMOVED lines=15> */
.L_x_20709:
        /* <DEDUP_REMOVED lines=13> */
.L_x_20708:
[----:B------:R-:W-:Y:S05]  /*58d0*/  BSYNC.RECONVERGENT B1 ;  /* 0x0000000000017941 */ /* 0x000fea0003800200 */
.L_x_20707:
[----:B------:R-:W-:-:S04]  /*58e0*/  FMUL.FTZ R19, R22, 1.1920928955078125e-07 ;  /* 0x3400000016137820 */ /* 0x000fc80000410000 */
[----:B------:R-:W-:-:S07]  /*58f0*/  FMUL.FTZ R18, R18, R19 ;  /* 0x0000001312127220 */ /* 0x000fce0000410000 */
.L_x_20702:
[----:B------:R-:W-:Y:S05]  /*5900*/  BSYNC.RECONVERGENT B0 ;  /* 0x0000000000007941 */ /* 0x000fea0003800200 */
.L_x_20701:
        /* <DEDUP_REMOVED lines=24> */
.L_x_20711:
[----:B------:R-:W-:Y:S05]  /*5a90*/  BSYNC.RECONVERGENT B0 ;  /* 0x0000000000007941 */ /* 0x000fea0003800200 */
.L_x_20710:
        /* <DEDUP_REMOVED lines=22> */
.L_x_20717:
[----:B------:R-:W-:Y:S01]  /*5c00*/  FSETP.GEU.FTZ.AND P1, PT, R10, -R9, PT ;  /* 0x800000090a00720b */ /* 0x000fe20003f3e000 */
[----:B------:R-:W-:-:S12]  /*5c10*/  FADD.FTZ R6, R6, -1 ;  /* 0xbf80000006067421 */ /* 0x000fd80000010000 */
[----:B------:R-:W-:-:S07]  /*5c20*/  @!P1 FADD.FTZ R6, R6, -1 ;  /* 0xbf80000006069421 */ /* 0x000fce0000010000 */
.L_x_20716:
[----:B------:R-:W-:Y:S05]  /*5c30*/  BSYNC.RECONVERGENT B1 ;  /* 0x0000000000017941 */ /* 0x000fea0003800200 */
.L_x_20715:
[----:B------:R-:W-:Y:S01]  /*5c40*/  FFMA.FTZ R20, -R9, R6, R20 ;  /* 0x0000000609147223 */ /* 0x000fe20000010114 */
[----:B------:R-:W-:Y:S06]  /*5c50*/  BRA `(.L_x_20713) ;  /* 0x0000000000707947 */ /* 0x000fec0003800000 */
.L_x_20714:
        /* <DEDUP_REMOVED lines=12> */
.L_x_20720:
        /* <DEDUP_REMOVED lines=13> */
.L_x_20719:
[----:B------:R-:W-:Y:S05]  /*5df0*/  BSYNC.RECONVERGENT B1 ;  /* 0x0000000000017941 */ /* 0x000fea0003800200 */
.L_x_20718:
[----:B------:R-:W-:-:S04]  /*5e00*/  FMUL.FTZ R7, R20, 1.1920928955078125e-07 ;  /* 0x3400000014077820 */ /* 0x000fc80000410000 */
[----:B------:R-:W-:-:S07]  /*5e10*/  FMUL.FTZ R20, R12, R7 ;  /* 0x000000070c147220 */ /* 0x000fce0000410000 */
.L_x_20713:
[----:B------:R-:W-:Y:S05]  /*5e20*/  BSYNC.RECONVERGENT B0 ;  /* 0x0000000000007941 */ /* 0x000fea0003800200 */
.L_x_20712:
[----:B------:R-:W0:Y:S01]  /*5e30*/  LDC.64 R6, c[0x0][0x398] ;  /* 0x0000e600ff067b82 */ /* 0x000e220000000a00 */
[C---:B------:R-:W-:Y:S01]  /*5e40*/  FSETP.NAN.FTZ.AND P1, PT, |R20|.reuse, |R20|, PT ;  /* 0x400000141400720b */ /* 0x040fe20003f38200 */
[----:B------:R-:W-:Y:S01]  /*5e50*/  BSSY.RECONVERGENT B0, `(.L_x_20721) ;  /* 0x000001b000007945 */ /* 0x000fe20003800200 */
[C---:B------:R-:W-:Y:S02]  /*5e60*/  LOP3.LUT R9, R20.reuse, 0x80000000, R18, 0xb8, !PT ;  /* 0x8000000014097812 */ /* 0x040fe400078eb812 */
[----:B------:R-:W-:Y:S02]  /*5e70*/  PRMT R4, R15, 0x5410, R4 ;  /* 0x000054100f047816 */ /* 0x000fe40000000004 */
[----:B------:R-:W-:Y:S02]  /*5e80*/  FSEL R9, R20, R9, P1 ;  /* 0x0000000914097208 */ /* 0x000fe40000800000 */
[----:B------:R-:W-:Y:S02]  /*5e90*/  PRMT R5, R5, 0x5410, R16 ;  /* 0x0000541005057816 */ /* 0x000fe40000000010 */
[----:B------:R-:W-:-:S02]  /*5ea0*/  FSETP.NEU.FTZ.AND P2, PT, R9, RZ, PT ;  /* 0x000000ff0900720b */ /* 0x000fc40003f5d000 */
[----:B------:R-:W-:Y:S01]  /*5eb0*/  FSETP.GEU.FTZ.AND P1, PT, R9, RZ, PT ;  /* 0x000000ff0900720b */ /* 0x000fe20003f3e000 */
[----:B------:R-:W-:Y:S01]  /*5ec0*/  FADD.FTZ R9, R18, -R9 ;  /* 0x8000000912097221 */ /* 0x000fe20000010000 */
[----:B------:R-:W-:Y:S02]  /*5ed0*/  PRMT R2, R2, 0x5410, R17 ;  /* 0x0000541002027816 */ /* 0x000fe40000000011 */
[----:B------:R-:W-:Y:S01]  /*5ee0*/  PLOP3.LUT P1, PT, P2, P0, P1, 0x9f, 0x0 ;  /* 0x000000000000781c */ /* 0x000fe20001721317 */
[----:B------:R-:W-:Y:S01]  /*5ef0*/  FMUL.FTZ R9, R9, UR6 ;  /* 0x0000000609097c20 */ /* 0x000fe20008410000 */
[----:B0-----:R-:W-:-:S11]  /*5f00*/  IMAD.WIDE.U32 R6, R0, 0x2, R6 ;  /* 0x0000000200067825 */ /* 0x001fd600078e0006 */
[----:B------:R-:W-:Y:S01]  /*5f10*/  @!P1 FADD.FTZ R9, R9, -1 ;  /* 0xbf80000009099421 */ /* 0x000fe20000010000 */
[----:B------:R-:W-:-:S04]  /*5f20*/  IMAD.WIDE.U32 R6, R14, 0x8, R6 ;  /* 0x000000080e067825 */ /* 0x000fc800078e0006 */
[----:B------:R-:W-:Y:S01]  /*5f30*/  FSETP.NEU.FTZ.AND P0, PT, R9, RZ, PT ;  /* 0x000000ff0900720b */ /* 0x000fe20003f1d000 */
[----:B------:R0:W-:-:S12]  /*5f40*/  STG.E.64 desc[UR4][R6.64], R4 ;  /* 0x0000000406007986 */ /* 0x0001d8000c101b04 */
        /* <DEDUP_REMOVED lines=11> */
.L_x_20722:
[----:B------:R-:W-:Y:S05]  /*6000*/  BSYNC.RECONVERGENT B0 ;  /* 0x0000000000007941 */ /* 0x000fea0003800200 */
.L_x_20721:
[----:B------:R-:W-:-:S05]  /*6010*/  PRMT R3, R3, 0x5410, R18 ;  /* 0x0000541003037816 */ /* 0x000fca0000000012 */
[----:B------:R-:W-:Y:S01]  /*6020*/  STG.E.64 desc[UR4][R6.64+0x400], R2 ;  /* 0x0004000206007986 */ /* 0x000fe2000c101b04 */
[----:B------:R-:W-:Y:S05]  /*6030*/  EXIT ;  /* 0x000000000000794d */ /* 0x000fea0003800000 */
.L_x_20723:
        /* <DEDUP_REMOVED lines=12> */
.L_x_37129:


//--------------------- .text._ZN2at6native29vectorized_elementwise_kernelILi8EZZZNS0_15binary_internal21div_floor_kernel_cudaERNS_18TensorIteratorBaseEENKUlvE0_clEvENKUlvE1_clEvEUlN3c104HalfEE_St5arrayIPcLm2EEEEviT0_T1_ --------------------------
	.section	.text._ZN2at6native29vectorized_elementwise_kernelILi8EZZZNS0_15binary_internal21div_floor_kernel_cudaERNS_18TensorIteratorBaseEENKUlvE0_clEvENKUlvE1_clEvEUlN3c104HalfEE_St5arrayIPcLm2EEEEviT0_T1_,"ax",@progbits
	.align	128
        .global         _ZN2at6native29vectorized_elementwise_kernelILi8EZZZNS0_15binary_internal21div_floor_kernel_cudaERNS_18TensorIteratorBaseEENKUlvE0_clEvENKUlvE1_clEvEUlN3c104HalfEE_St5arrayIPcLm2EEEEviT0_T1_
        .type           _ZN2at6native29vectorized_elementwise_kernelILi8EZZZNS0_15binary_internal21div_floor_kernel_cudaERNS_18TensorIteratorBaseEENKUlvE0_clEvENKUlvE1_clEvEUlN3c104HalfEE_St5arrayIPcLm2EEEEviT0_T1_,@function
        .size           _ZN2at6native29vectorized_elementwise_kernelILi8EZZZNS0_15binary_internal21div_floor_kernel_cudaERNS_18TensorIteratorBaseEENKUlvE0_clEvENKUlvE1_clEvEUlN3c104HalfEE_St5arrayIPcLm2EEEEviT0_T1_,(.L_x_37130 - _ZN2at6native29vectorized_elementwise_kernelILi8EZZZNS0_15binary_internal21div_floor_kernel_cudaERNS_18TensorIteratorBaseEENKUlvE0_clEvENKUlvE1_clEvEUlN3c104HalfEE_St5arrayIPcLm2EEEEviT0_T1_)
        .other          _ZN2at6native29vectorized_elementwise_kernelILi8EZZZNS0_15binary_internal21div_floor_kernel_cudaERNS_18TensorIteratorBaseEENKUlvE0_clEvENKUlvE1_clEvEUlN3c104HalfEE_St5arrayIPcLm2EEEEviT0_T1_,@"STO_CUDA_ENTRY STV_DEFAULT"
_ZN2at6native29vectorized_elementwise_kernelILi8EZZZNS0_15binary_internal21div_floor_kernel_cudaERNS_18TensorIteratorBaseEENKUlvE0_clEvENKUlvE1_clEvEUlN3c104HalfEE_St5arrayIPcLm2EEEEviT0_T1_:
.text._ZN2at6native29vectorized_elementwise_kernelILi8EZZZNS0_15binary_internal21div_floor_kernel_cudaERNS_18TensorIteratorBaseEENKUlvE0_clEvENKUlvE1_clEvEUlN3c104HalfEE_St5arrayIPcLm2EEEEviT0_T1_:
        /* <DEDUP_REMOVED lines=104> */
.L_x_20731:
[----:B------:R-:W-:Y:S05]  /*0680*/  BSYNC.RECONVERGENT B2 ;  /* 0x0000000000027941 */ /* 0x000fea0003800200 */
.L_x_20730:
[----:B------:R-:W-:Y:S01]  /*0690*/  FFMA.FTZ R4, -R11, R5, R4 ;  /* 0x000000050b047223 */ /* 0x000fe20000010104 */
[----:B------:R-:W-:Y:S06]  /*06a0*/  BRA `(.L_x_20728) ;  /* 0x00000000007c7947 */ /* 0x000fec0003800000 */
.L_x_20729:
        /* <DEDUP_REMOVED lines=15> */
.L_x_20734:
        /* <DEDUP_REMOVED lines=13> */
.L_x_20733:
[----:B------:R-:W-:Y:S05]  /*0870*/  BSYNC.RECONVERGENT B2 ;  /* 0x0000000000027941 */ /* 0x000fea0003800200 */
.L_x_20732:
[----:B------:R-:W-:-:S04]  /*0880*/  FMUL.FTZ R7, R7, 1.1920928955078125e-07 ;  /* 0x3400000007077820 */ /* 0x000fc80000410000 */
[----:B------:R-:W-:-:S07]  /*0890*/  FMUL.FTZ R4, R4, R7 ;  /* 0x0000000704047220 */ /* 0x000fce0000410000 */
.L_x_20728:
[----:B------:R-:W-:Y:S05]  /*08a0*/  BSYNC.RECONVERGENT B0 ;  /* 0x0000000000007941 */ /* 0x000fea0003800200 */
.L_x_20727:
        /* <DEDUP_REMOVED lines=22> */
.L_x_20735:
[----:B------:R-:W-:-:S05]  /*0a10*/  FMUL.FTZ R18, R18, R6 ;  /* 0x0000000612127220 */ /* 0x000fca0000410000 */
[----:B------:R-:W-:-:S04]  /*0a20*/  LOP3.LUT R4, RZ, 0x80000000, R18, 0xb8, !PT ;  /* 0x80000000ff047812 */ /* 0x000fc800078eb812 */
[----:B------:R-:W-:-:S07]  /*0a30*/  F2FP.F16.F32.PACK_AB R4, RZ, R4 ;  /* 0x00000004ff04723e */ /* 0x000fce00000000ff */
.L_x_20726:
[----:B------:R-:W-:Y:S05]  /*0a40*/  BSYNC.RECONVERGENT B1 ;  /* 0x0000000000017941 */ /* 0x000fea0003800200 */
.L_x_20725:
        /* <DEDUP_REMOVED lines=28> */
.L_x_20743:
[----:B------:R-:W-:Y:S01]  /*0c10*/  FSETP.GEU.FTZ.AND P0, PT, R8, -R11, PT ;  /* 0x8000000b0800720b */ /* 0x000fe20003f1e000 */
[----:B------:R-:W-:-:S12]  /*0c20*/  FADD.FTZ R7, R7, -1 ;  /* 0xbf80000007077421 */ /* 0x000fd80000010000 */
[----:B------:R-:W-:-:S07]  /*0c30*/  @!P0 FADD.FTZ R7, R7, -1 ;  /* 0xbf80000007078421 */ /* 0x000fce0000010000 */
.L_x_20742:
[----:B------:R-:W-:Y:S05]  /*0c40*/  BSYNC.RECONVERGENT B2 ;  /* 0x0000000000027941 */ /* 0x000fea0003800200 */
.L_x_20741:
[----:B------:R-:W-:Y:S01]  /*0c50*/  FFMA.FTZ R6, -R11, R7, R6 ;  /* 0x000000070b067223 */ /* 0x000fe20000010106 */
[----:B------:R-:W-:Y:S06]  /*0c60*/  BRA `(.L_x_20739) ;  /* 0x00000000007c7947 */ /* 0x000fec0003800000 */
.L_x_20740:
        /* <DEDUP_REMOVED lines=15> */
.L_x_20746:
        /* <DEDUP_REMOVED lines=13> */
.L_x_20745:
[----:B------:R-:W-:Y:S05]  /*0e30*/  BSYNC.RECONVERGENT B2 ;  /* 0x0000000000027941 */ /* 0x000fea0003800200 */
.L_x_20744:
[----:B------:R-:W-:-:S04]  /*0e40*/  FMUL.FTZ R9, R9, 1.1920928955078125e-07 ;  /* 0x3400000009097820 */ /* 0x000fc80000410000 */
[----:B------:R-:W-:-:S07]  /*0e50*/  FMUL.FTZ R6, R6, R9 ;  /* 0x0000000906067220 */ /* 0x000fce0000410000 */
.L_x_20739:
[----:B------:R-:W-:Y:S05]  /*0e60*/  BSYNC.RECONVERGENT B0 ;  /* 0x0000000000007941 */ /* 0x000fea0003800200 */
.L_x_20738:
        /* <DEDUP_REMOVED lines=23> */
.L_x_20737:
[----:B------:R-:W-:Y:S05]  /*0fe0*/  BSYNC.RECONVERGENT B1 ;  /* 0x0000000000017941 */ /* 0x000fea0003800200 */
.L_x_20736:
        /* <DEDUP_REMOVED lines=28> */
.L_x_20754:
[----:B------:R-:W-:Y:S01]  /*11b0*/  FSETP.GEU.FTZ.AND P0, PT, R20, -R11, PT ;  /* 0x8000000b1400720b */ /* 0x000fe20003f1e000 */
[----:B------:R-:W-:-:S12]  /*11c0*/  FADD.FTZ R7, R7, -1 ;  /* 0xbf80000007077421 */ /* 0x000fd80000010000 */
[----:B------:R-:W-:-:S07]  /*11d0*/  @!P0 FADD.FTZ R7, R7, -1 ;  /* 0xbf80000007078421 */ /* 0x000fce0000010000 */
.L_x_20753:
[----:B------:R-:W-:Y:S05]  /*11e0*/  BSYNC.RECONVERGENT B2 ;  /* 0x0000000000027941 */ /* 0x000fea0003800200 */
.L_x_20752:
[----:B------:R-:W-:Y:S01]  /*11f0*/  FFMA.FTZ R18, -R11, R7, R18 ;  /* 0x000000070b127223 */ /* 0x000fe20000010112 */
[----:B------:R-:W-:Y:S06]  /*1200*/  BRA `(.L_x_20750) ;  /* 0x0000000000787947 */ /* 0x000fec0003800000 */
.L_x_20751:
        /* <DEDUP_REMOVED lines=13> */
.L_x_20757:
        /* <DEDUP_REMOVED lines=14> */
.L_x_20756:
[----:B------:R-:W-:Y:S05]  /*13c0*/  BSYNC.RECONVERGENT B2 ;  /* 0x0000000000027941 */ /* 0x000fea0003800200 */
.L_x_20755:
[----:B------:R-:W-:-:S04]  /*13d0*/  FMUL.FTZ R18, R18, 1.1920928955078125e-07 ;  /* 0x3400000012127820 */ /* 0x000fc80000410000 */
[----:B------:R-:W-:-:S07]  /*13e0*/  FMUL.FTZ R18, R7, R18 ;  /* 0x0000001207127220 */ /* 0x000fce0000410000 */
.L_x_20750:
[----:B------:R-:W-:Y:S05]  /*13f0*/  BSYNC.RECONVERGENT B0 ;  /* 0x0000000000007941 */ /* 0x000fea0003800200 */
.L_x_20749:
        /* <DEDUP_REMOVED lines=23> */
.L_x_20748:
[----:B------:R-:W-:Y:S05]  /*1570*/  BSYNC.RECONVERGENT B1 ;  /* 0x0000000000017941 */ /* 0x000fea0003800200 */
.L_x_20747:
        /* <DEDUP_REMOVED lines=28> */
.L_x_20765:
[----:B------:R-:W-:Y:S01]  /*1740*/  FSETP.GEU.FTZ.AND P0, PT, R20, -R11, PT ;  /* 0x8000000b1400720b */ /* 0x000fe20003f1e000 */
[----:B------:R-:W-:-:S12]  /*1750*/  FADD.FTZ R9, R9, -1 ;  /* 0xbf80000009097421 */ /* 0x000fd80000010000 */
[----:B------:R-:W-:-:S07]  /*1760*/  @!P0 FADD.FTZ R9, R9, -1 ;  /* 0xbf80000009098421 */ /* 0x000fce0000010000 */
.L_x_20764:
[----:B------:R-:W-:Y:S05]  /*1770*/  BSYNC.RECONVERGENT B2 ;  /* 0x0000000000027941 */ /* 0x000fea0003800200 */
.L_x_20763:
[----:B------:R-:W-:Y:S01]  /*1780*/  FFMA.FTZ R18, -R11, R9, R18 ;  /* 0x000000090b127223 */ /* 0x000fe20000010112 */
[----:B------:R-:W-:Y:S06]  /*1790*/  BRA `(.L_x_20761) ;  /* 0x00000000007c7947 */ /* 0x000fec0003800000 */
.L_x_20762:
        /* <DEDUP_REMOVED lines=15> */
.L_x_20768:
        /* <DEDUP_REMOVED lines=13> */
.L_x_20767:
[----:B------:R-:W-:Y:S05]  /*1960*/  BSYNC.RECONVERGENT B2 ;  /* 0x0000000000027941 */ /* 0x000fea0003800200 */
.L_x_20766:
[----:B------:R-:W-:-:S04]  /*1970*/  FMUL.FTZ R26, R26, 1.1920928955078125e-07 ;  /* 0x340000001a1a7820 */ /* 0x000fc80000410000 */
[----:B------:R-:W-:-:S07]  /*1980*/  FMUL.FTZ R18, R9, R26 ;  /* 0x0000001a09127220 */ /* 0x000fce0000410000 */
.L_x_20761:
[----:B------:R-:W-:Y:S05]  /*1990*/  BSYNC.RECONVERGENT B0 ;  /* 0x0000000000007941 */ /* 0x000fea0003800200 */
.L_x_20760:
        /* <DEDUP_REMOVED lines=23> */
.L_x_20759:
[----:B------:R-:W-:Y:S05]  /*1b10*/  BSYNC.RECONVERGENT B1 ;  /* 0x0000000000017941 */ /* 0x000fea0003800200 */
.L_x_20758:
        /* <DEDUP_REMOVED lines=28> */
.L_x_20776:
[----:B------:R-:W-:Y:S01]  /*1ce0*/  FSETP.GEU.FTZ.AND P0, PT, R20, -R11, PT ;  /* 0x8000000b1400720b */ /* 0x000fe20003f1e000 */
[----:B------:R-:W-:-:S12]  /*1cf0*/  FADD.FTZ R9, R9, -1 ;  /* 0xbf80000009097421 */ /* 0x000fd80000010000 */
[----:B------:R-:W-:-:S07]  /*1d00*/  @!P0 FADD.FTZ R9, R9, -1 ;  /* 0xbf80000009098421 */ /* 0x000fce0000010000 */
.L_x_20775:
[----:B------:R-:W-:Y:S05]  /*1d10*/  BSYNC.RECONVERGENT B2 ;  /* 0x0000000000027941 */ /* 0x000fea0003800200 */
.L_x_20774:
[----:B------:R-:W-:Y:S01]  /*1d20*/  FFMA.FTZ R18, -R11, R9, R18 ;  /* 0x000000090b127223 */ /* 0x000fe20000010112 */
[----:B------:R-:W-:Y:S06]  /*1d30*/  BRA `(.L_x_20772) ;  /* 0x00000000007c7947 */ /* 0x000fec0003800000 */
.L_x_20773:
        /* <DEDUP_REMOVED lines=15> */
.L_x_20779:
        /* <DEDUP_REMOVED lines=13> */
.L_x_20778:
[----:B------:R-:W-:Y:S05]  /*1f00*/  BSYNC.RECONVERGENT B2 ;  /* 0x0000000000027941 */ /* 0x000fea0003800200 */
.L_x_20777:
[----:B------:R-:W-:-:S04]  /*1f10*/  FMUL.FTZ R26, R26, 1.1920928955078125e-07 ;  /* 0x340000001a1a7820 */ /* 0x000fc80000410000 */
[----:B------:R-:W-:-:S07]  /*1f20*/  FMUL.FTZ R18, R9, R26 ;  /* 0x0000001a09127220 */ /* 0x000fce0000410000 */
.L_x_20772:
[----:B------:R-:W-:Y:S05]  /*1f30*/  BSYNC.RECONVERGENT B0 ;  /* 0x0000000000007941 */ /* 0x000fea0003800200 */
.L_x_20771:
        /* <DEDUP_REMOVED lines=23> */
.L_x_20770:
[----:B------:R-:W-:Y:S05]  /*20b0*/  BSYNC.RECONVERGENT B1 ;  /* 0x0000000000017941 */ /* 0x000fea0003800200 */
.L_x_20769:
        /* <DEDUP_REMOVED lines=28> */
.L_x_20787:
[----:B------:R-:W-:Y:S01]  /*2280*/  FSETP.GEU.FTZ.AND P0, PT, R22, -R11, PT ;  /* 0x8000000b1600720b */ /* 0x000fe20003f1e000 */
[----:B------:R-:W-:-:S12]  /*2290*/  FADD.FTZ R19, R19, -1 ;  /* 0xbf80000013137421 */ /* 0x000fd80000010000 */
[----:B------:R-:W-:-:S07]  /*22a0*/  @!P0 FADD.FTZ R19, R19, -1 ;  /* 0xbf80000013138421 */ /* 0x000fce0000010000 */
.L_x_20786:
[----:B------:R-:W-:Y:S05]  /*22b0*/  BSYNC.RECONVERGENT B2 ;  /* 0x0000000000027941 */ /* 0x000fea0003800200 */
.L_x_20785:
[----:B------:R-:W-:Y:S01]  /*22c0*/  FFMA.FTZ R20, -R11, R19, R20 ;  /* 0x000000130b147223 */ /* 0x000fe20000010114 */
[----:B------:R-:W-:Y:S06]  /*22d0*/  BRA `(.L_x_20783) ;  /* 0x00000000007c7947 */ /* 0x000fec0003800000 */
.L_x_20784:
        /* <DEDUP_REMOVED lines=15> */
.L_x_20790:
        /* <DEDUP_REMOVED lines=13> */
.L_x_20789:
[----:B------:R-:W-:Y:S05]  /*24a0*/  BSYNC.RECONVERGENT B2 ;  /* 0x0000000000027941 */ /* 0x000fea0003800200 */
.L_x_20788:
[----:B------:R-:W-:-:S04]  /*24b0*/  FMUL.FTZ R22, R22, 1.1920928955078125e-07 ;  /* 0x3400000016167820 */ /* 0x000fc80000410000 */
[----:B------:R-:W-:-:S07]  /*24c0*/  FMUL.FTZ R20, R19, R22 ;  /* 0x0000001613147220 */ /* 0x000fce0000410000 */
.L_x_20783:
[----:B------:R-:W-:Y:S05]  /*24d0*/  BSYNC.RECONVERGENT B0 ;  /* 0x0000000000007941 */ /* 0x000fea0003800200 */
.L_x_20782:
        /* <DEDUP_REMOVED lines=23> */
.L_x_20781:
[----:B------:R-:W-:Y:S05]  /*2650*/  BSYNC.RECONVERGENT B1 ;  /* 0x0000000000017941 */ /* 0x000fea0003800200 */
.L_x_20780:
        /* <DEDUP_REMOVED lines=28> */
.L_x_20798:
[----:B------:R-:W-:Y:S01]  /*2820*/  FSETP.GEU.FTZ.AND P0, PT, R26, -R11, PT ;  /* 0x8000000b1a00720b */ /* 0x000fe20003f1e000 */
[----:B------:R-:W-:-:S12]  /*2830*/  FADD.FTZ R13, R13, -1 ;  /* 0xbf8000000d0d7421 */ /* 0x000fd80000010000 */
[----:B------:R-:W-:-:S07]  /*2840*/  @!P0 FADD.FTZ R13, R13, -1 ;  /* 0xbf8000000d0d8421 */ /* 0x000fce0000010000 */
.L_x_20797:
[----:B------:R-:W-:Y:S05]  /*2850*/  BSYNC.RECONVERGENT B2 ;  /* 0x0000000000027941 */ /* 0x000fea0003800200 */
.L_x_20796:
[----:B------:R-:W-:Y:S01]  /*2860*/  FFMA.FTZ R22, -R11, R13, R22 ;  /* 0x0000000d0b167223 */ /* 0x000fe20000010116 */
[----:B------:R-:W-:Y:S06]  /*2870*/  BRA `(.L_x_20794) ;  /* 0x0000000000787947 */ /* 0x000fec0003800000 */
.L_x_20795:
        /* <DEDUP_REMOVED lines=14> */
.L_x_20801:
        /* <DEDUP_REMOVED lines=13> */
.L_x_20800:
[----:B------:R-:W-:Y:S05]  /*2a30*/  BSYNC.RECONVERGENT B2 ;  /* 0x0000000000027941 */ /* 0x000fea0003800200 */
.L_x_20799:
[----:B------:R-:W-:-:S04]  /*2a40*/  FMUL.FTZ R22, R21, 1.1920928955078125e-07 ;  /* 0x3400000015167820 */ /* 0x000fc80000410000 */
[----:B------:R-:W-:-:S07]  /*2a50*/  FMUL.FTZ R22, R13, R22 ;  /* 0x000000160d167220 */ /* 0x000fce0000410000 */
.L_x_20794:
[----:B------:R-:W-:Y:S05]  /*2a60*/  BSYNC.RECONVERGENT B0 ;  /* 0x0000000000007941 */ /* 0x000fea0003800200 */
.L_x_20793:
        /* <DEDUP_REMOVED lines=23> */
.L_x_20792:
[----:B------:R-:W-:Y:S05]  /*2be0*/  BSYNC.RECONVERGENT B1 ;  /* 0x0000000000017941 */ /* 0x000fea0003800200 */
.L_x_20791:
        /* <DEDUP_REMOVED lines=28> */
.L_x_20809:
[----:B------:R-:W-:Y:S01]  /*2db0*/  FSETP.GEU.FTZ.AND P0, PT, R14, -R11, PT ;  /* 0x8000000b0e00720b */ /* 0x000fe20003f1e000 */
[----:B------:R-:W-:-:S12]  /*2dc0*/  FADD.FTZ R2, R2, -1 ;  /* 0xbf80000002027421 */ /* 0x000fd80000010000 */
[----:B------:R-:W-:-:S07]  /*2dd0*/  @!P0 FADD.FTZ R2, R2, -1 ;  /* 0xbf80000002028421 */ /* 0x000fce0000010000 */
.L_x_20808:
[----:B------:R-:W-:Y:S05]  /*2de0*/  BSYNC.RECONVERGENT B2 ;  /* 0x0000000000027941 */ /* 0x000fea0003800200 */
.L_x_20807:
[----:B------:R-:W-:Y:S01]  /*2df0*/  FFMA.FTZ R20, -R11, R2, R20 ;  /* 0x000000020b147223 */ /* 0x000fe20000010114 */
[----:B------:R-:W-:Y:S06]  /*2e00*/  BRA `(.L_x_20805) ;  /* 0x0000000000707947 */ /* 0x000fec0003800000 */
.L_x_20806:
        /* <DEDUP_REMOVED lines=12> */
.L_x_20812:
        /* <DEDUP_REMOVED lines=13> */
.L_x_20811:
[----:B------:R-:W-:Y:S05]  /*2fa0*/  BSYNC.RECONVERGENT B2 ;  /* 0x0000000000027941 */ /* 0x000fea0003800200 */
.L_x_20810:
[----:B------:R-:W-:-:S04]  /*2fb0*/  FMUL.FTZ R3, R20, 1.1920928955078125e-07 ;  /* 0x3400000014037820 */ /* 0x000fc80000410000 */
[----:B------:R-:W-:-:S07]  /*2fc0*/  FMUL.FTZ R20, R2, R3 ;  /* 0x0000000302147220 */ /* 0x000fce0000410000 */
.L_x_20805:
[----:B------:R-:W-:Y:S05]  /*2fd0*/  BSYNC.RECONVERGENT B0 ;  /* 0x0000000000007941 */ /* 0x000fea0003800200 */
.L_x_20804:
        /* <DEDUP_REMOVED lines=23> */
.L_x_20803:
[----:B------:R-:W-:Y:S05]  /*3150*/  BSYNC.RECONVERGENT B1 ;  /* 0x0000000000017941 */ /* 0x000fea0003800200 */
.L_x_20802:
        /* <DEDUP_REMOVED lines=16> */
.L_x_20815:
[----:B------:R-:W-:-:S13]  /*3260*/  ISETP.GE.U32.AND P0, PT, R17, R16, PT ;  /* 0x000000101100720c */ /* 0x000fda0003f06070 */
[----:B------:R-:W-:Y:S05]  /*3270*/  @P0 BRA `(.L_x_20817) ;  /* 0x0000000000300947 */ /* 0x000fea0003800000 */
[----:B0-----:R-:W0:Y:S01]  /*3280*/  LDC.64 R4, c[0x0][0x398] ;  /* 0x0000e600ff047b82 */ /* 0x001e220000000a00 */
[----:B------:R-:W-:Y:S02]  /*3290*/  IMAD.IADD R3, R0, 0x1, R17 ;  /* 0x0000000100037824 */ /* 0x000fe400078e0211 */
[----:B------:R-:W-:Y:S02]  /*32a0*/  VIADD R17, R17, 0x80 ;  /* 0x0000008011117836 */ /* 0x000fe40000000000 */
[----:B0-----:R-:W-:-:S05]  /*32b0*/  IMAD.WIDE.U32 R4, R3, 0x2, R4 ;  /* 0x0000000203047825 */ /* 0x001fca00078e0004 */
[----:B------:R1:W-:Y:S02]  /*32c0*/  STG.E.U16 desc[UR4][R4.64], R7 ;  /* 0x0000000704007986 */ /* 0x0003e4000c101504 */
.L_x_20816:
[----:B------:R-:W-:-:S13]  /*32d0*/  ISETP.GE.U32.AND P0, PT, R17, R16, PT ;  /* 0x000000101100720c */ /* 0x000fda0003f06070 */
[----:B------:R-:W-:Y:S05]  /*32e0*/  @P0 BRA `(.L_x_20818) ;  /* 0x0000000000300947 */ /* 0x000fea0003800000 */
[----:B01----:R-:W0:Y:S01]  /*32f0*/  LDC.64 R4, c[0x0][0x398] ;  /* 0x0000e600ff047b82 */ /* 0x003e220000000a00 */
[----:B------:R-:W-:Y:S01]  /*3300*/  IMAD.IADD R3, R0, 0x1, R17 ;  /* 0x0000000100037824 */ /* 0x000fe200078e0211 */
[----:B------:R-:W-:-:S03]  /*3310*/  IADD3 R17, PT, PT, R17, 0x80, RZ ;  /* 0x0000008011117810 */ /* 0x000fc60007ffe0ff */
[----:B0-----:R-:W-:-:S05]  /*3320*/  IMAD.WIDE.U32 R4, R3, 0x2, R4 ;  /* 0x0000000203047825 */ /* 0x001fca00078e0004 */
[----:B------:R1:W-:Y:S02]  /*3330*/  STG.E.U16 desc[UR4][R4.64], R8 ;  /* 0x0000000804007986 */ /* 0x0003e4000c101504 */
.L_x_20817:
[----:B------:R-:W-:-:S13]  /*3340*/  ISETP.GE.U32.AND P0, PT, R17, R16, PT ;  /* 0x000000101100720c */ /* 0x000fda0003f06070 */
[----:B------:R-:W-:Y:S05]  /*3350*/  @P0 BRA `(.L_x_20819) ;  /* 0x0000000000340947 */ /* 0x000fea0003800000 */
[----:B01----:R-:W0:Y:S01]  /*3360*/  LDC.64 R4, c[0x0][0x398] ;  /* 0x0000e600ff047b82 */ /* 0x003e220000000a00 */
[----:B------:R-:W-:Y:S02]  /*3370*/  IMAD.IADD R3, R0, 0x1, R17 ;  /* 0x0000000100037824 */ /* 0x000fe400078e0211 */
[----:B------:R-:W-:Y:S02]  /*3380*/  VIADD R17, R17, 0x80 ;  /* 0x0000008011117836 */ /* 0x000fe40000000000 */
[----:B0-----:R-:W-:-:S05]  /*3390*/  IMAD.WIDE.U32 R4, R3, 0x2, R4 ;  /* 0x0000000203047825 */ /* 0x001fca00078e0004 */
[----:B------:R2:W-:Y:S02]  /*33a0*/  STG.E.U16 desc[UR4][R4.64], R9 ;  /* 0x0000000904007986 */ /* 0x0005e4000c101504 */
.L_x_20818:
        /* <DEDUP_REMOVED lines=8> */
.L_x_20819:
[----:B------:R-:W-:Y:S05]  /*3430*/  BSYNC.RELIABLE B1 ;  /* 0x0000000000017941 */ /* 0x000fea0003800100 */
.L_x_20814:
[----:B------:R-:W-:-:S13]  /*3440*/  ISETP.GE.U32.AND P0, PT, R17, R16, PT ;  /* 0x000000101100720c */ /* 0x000fda0003f06070 */
[----:B012---:R-:W0:Y:S01]  /*3450*/  @!P0 LDC.64 R4, c[0x0][0x398] ;  /* 0x0000e600ff048b82 */ /* 0x007e220000000a00 */
[----:B------:R-:W-:Y:S01]  /*3460*/  @!P0 IMAD.IADD R3, R0, 0x1, R17 ;  /* 0x0000000100038824 */ /* 0x000fe200078e0211 */
[----:B------:R-:W-:-:S03]  /*3470*/  @!P0 IADD3 R17, PT, PT, R17, 0x80, RZ ;  /* 0x0000008011118810 */ /* 0x000fc60007ffe0ff */
[----:B0-----:R-:W-:-:S05]  /*3480*/  @!P0 IMAD.WIDE.U32 R4, R3, 0x2, R4 ;  /* 0x0000000203048825 */ /* 0x001fca00078e0004 */
[----:B------:R3:W-:Y:S02]  /*3490*/  @!P0 STG.E.U16 desc[UR4][R4.64], R13 ;  /* 0x0000000d04008986 */ /* 0x0007e4000c101504 */
.L_x_20820:
[----:B------:R-:W-:Y:S05]  /*34a0*/  BSYNC.RECONVERGENT B0 ;  /* 0x0000000000007941 */ /* 0x000fea0003800200 */
.L_x_20813:
        /* <DEDUP_REMOVED lines=9> */
.L_x_20724:
        /* <DEDUP_REMOVED lines=15> */
[----:B---3--:R-:W-:-:S05]  /*3630*/  HADD2.F32 R16, -RZ, R4.H0_H0 ;  /* 0x20000004ff107230 */ /* 0x008fca0000004100 */
[C---:B------:R-:W-:Y:S01]  /*3640*/  FSETP.GEU.FTZ.AND P0, PT, |R16|.reuse, |R15|, PT ;  /* 0x4000000f1000720b */ /* 0x040fe20003f1e200 */
[----:B------:R-:W-:-:S12]  /*3650*/  FADD.FTZ R18, |R16|, -RZ ;  /* 0x800000ff10127221 */ /* 0x000fd80000010200 */
        /* <DEDUP_REMOVED lines=23> */
.L_x_20825:
[----:B------:R-:W-:Y:S05]  /*37d0*/  BSYNC.RECONVERGENT B1 ;  /* 0x0000000000017941 */ /* 0x000fea0003800200 */
.L_x_20824:
[----:B------:R-:W-:Y:S01]  /*37e0*/  FFMA.FTZ R18, -R11, R3, R18 ;  /* 0x000000030b127223 */ /* 0x000fe20000010112 */
[----:B------:R-:W-:Y:S06]  /*37f0*/  BRA `(.L_x_20822) ;  /* 0x0000000000707947 */ /* 0x000fec0003800000 */
.L_x_20823:
        /* <DEDUP_REMOVED lines=12> */
.L_x_20828:
        /* <DEDUP_REMOVED lines=13> */
.L_x_20827:
[----:B------:R-:W-:Y:S05]  /*3990*/  BSYNC.RECONVERGENT B1 ;  /* 0x0000000000017941 */ /* 0x000fea0003800200 */
.L_x_20826:
[----:B------:R-:W-:-:S04]  /*39a0*/  FMUL.FTZ R18, R18, 1.1920928955078125e-07 ;  /* 0x3400000012127820 */ /* 0x000fc80000410000 */
[----:B------:R-:W-:-:S07]  /*39b0*/  FMUL.FTZ R18, R3, R18 ;  /* 0x0000001203127220 */ /* 0x000fce0000410000 */
.L_x_20822:
[----:B------:R-:W-:Y:S05]  /*39c0*/  BSYNC.RECONVERGENT B0 ;  /* 0x0000000000007941 */ /* 0x000fea0003800200 */
.L_x_20821:
        /* <DEDUP_REMOVED lines=23> */
.L_x_20830:
[----:B------:R-:W-:-:S05]  /*3b40*/  FMUL.FTZ R16, R16, UR6 ;  /* 0x0000000610107c20 */ /* 0x000fca0008410000 */
[----:B------:R-:W-:-:S04]  /*3b50*/  LOP3.LUT R3, RZ, 0x80000000, R16, 0xb8, !PT ;  /* 0x80000000ff037812 */ /* 0x000fc800078eb810 */
[----:B------:R-:W-:-:S07]  /*3b60*/  F2FP.F16.F32.PACK_AB R3, RZ, R3 ;  /* 0x00000003ff03723e */ /* 0x000fce00000000ff */
.L_x_20831:
[----:B------:R-:W-:Y:S05]  /*3b70*/  BSYNC.RECONVERGENT B0 ;  /* 0x0000000000007941 */ /* 0x000fea0003800200 */
.L_x_20829:
        /* <DEDUP_REMOVED lines=24> */
.L_x_20837:
[----:B------:R-:W-:Y:S01]  /*3d00*/  FSETP.GEU.FTZ.AND P1, PT, R18, -R11, PT ;  /* 0x8000000b1200720b */ /* 0x000fe20003f3e000 */
[----:B------:R-:W-:-:S12]  /*3d10*/  FADD.FTZ R17, R17, -1 ;  /* 0xbf80000011117421 */ /* 0x000fd80000010000 */
[----:B------:R-:W-:-:S07]  /*3d20*/  @!P1 FADD.FTZ R17, R17, -1 ;  /* 0xbf80000011119421 */ /* 0x000fce0000010000 */
.L_x_20836:
[----:B------:R-:W-:Y:S05]  /*3d30*/  BSYNC.RECONVERGENT B1 ;  /* 0x0000000000017941 */ /* 0x000fea0003800200 */
.L_x_20835:
[----:B------:R-:W-:Y:S01]  /*3d40*/  FFMA.FTZ R16, -R11, R17, R16 ;  /* 0x000000110b107223 */ /* 0x000fe20000010110 */
[----:B------:R-:W-:Y:S06]  /*3d50*/  BRA `(.L_x_20833) ;  /* 0x0000000000707947 */ /* 0x000fec0003800000 */
.L_x_20834:
        /* <DEDUP_REMOVED lines=12> */
.L_x_20840:
        /* <DEDUP_REMOVED lines=13> */
.L_x_20839:
[----:B------:R-:W-:Y:S05]  /*3ef0*/  BSYNC.RECONVERGENT B1 ;  /* 0x0000000000017941 */ /* 0x000fea0003800200 */
.L_x_20838:
[----:B------:R-:W-:-:S04]  /*3f00*/  FMUL.FTZ R17, R17, 1.1920928955078125e-07 ;  /* 0x3400000011117820 */ /* 0x000fc80000410000 */
[----:B------:R-:W-:-:S07]  /*3f10*/  FMUL.FTZ R16, R16, R17 ;  /* 0x0000001110107220 */ /* 0x000fce0000410000 */
.L_x_20833:
[----:B------:R-:W-:Y:S05]  /*3f20*/  BSYNC.RECONVERGENT B0 ;  /* 0x0000000000007941 */ /* 0x000fea0003800200 */
.L_x_20832:
        /* <DEDUP_REMOVED lines=24> */
.L_x_20842:
[----:B------:R-:W-:Y:S05]  /*40b0*/  BSYNC.RECONVERGENT B0 ;  /* 0x0000000000007941 */ /* 0x000fea0003800200 */
.L_x_20841:
        /* <DEDUP_REMOVED lines=22> */
.L_x_20848:
[----:B------:R-:W-:Y:S01]  /*4220*/  FSETP.GEU.FTZ.AND P1, PT, R20, -R11, PT ;  /* 0x8000000b1400720b */ /* 0x000fe20003f3e000 */
[----:B------:R-:W-:-:S12]  /*4230*/  FADD.FTZ R17, R17, -1 ;  /* 0xbf80000011117421 */ /* 0x000fd80000010000 */
[----:B------:R-:W-:-:S07]  /*4240*/  @!P1 FADD.FTZ R17, R17, -1 ;  /* 0xbf80000011119421 */ /* 0x000fce0000010000 */
.L_x_20847:
[----:B------:R-:W-:Y:S05]  /*4250*/  BSYNC.RECONVERGENT B1 ;  /* 0x0000000000017941 */ /* 0x000fea0003800200 */
.L_x_20846:
[----:B------:R-:W-:Y:S01]  /*4260*/  FFMA.FTZ R18, -R11, R17, R18 ;  /* 0x000000110b127223 */ /* 0x000fe20000010112 */
[----:B------:R-:W-:Y:S06]  /*4270*/  BRA `(.L_x_20844) ;  /* 0x0000000000707947 */ /* 0x000fec0003800000 */
.L_x_20845:
        /* <DEDUP_REMOVED lines=12> */
.L_x_20851:
        /* <DEDUP_REMOVED lines=13> */
.L_x_20850:
[----:B------:R-:W-:Y:S05]  /*4410*/  BSYNC.RECONVERGENT B1 ;  /* 0x0000000000017941 */ /* 0x000fea0003800200 */
.L_x_20849:
[----:B------:R-:W-:-:S04]  /*4420*/  FMUL.FTZ R18, R18, 1.1920928955078125e-07 ;  /* 0x3400000012127820 */ /* 0x000fc80000410000 */
[----:B------:R-:W-:-:S07]  /*4430*/  FMUL.FTZ R18, R17, R18 ;  /* 0x0000001211127220 */ /* 0x000fce0000410000 */
.L_x_20844:
[----:B------:R-:W-:Y:S05]  /*4440*/  BSYNC.RECONVERGENT B0 ;  /* 0x0000000000007941 */ /* 0x000fea0003800200 */
.L_x_20843:
        /* <DEDUP_REMOVED lines=24> */
.L_x_20853:
[----:B------:R-:W-:Y:S05]  /*45d0*/  BSYNC.RECONVERGENT B0 ;  /* 0x0000000000007941 */ /* 0x000fea0003800200 */
.L_x_20852:
        /* <DEDUP_REMOVED lines=22> */
.L_x_20859:
[----:B------:R-:W-:Y:S01]  /*4740*/  FSETP.GEU.FTZ.AND P1, PT, R20, -R11, PT ;  /* 0x8000000b1400720b */ /* 0x000fe20003f3e000 */
[----:B------:R-:W-:-:S12]  /*4750*/  FADD.FTZ R17, R17, -1 ;  /* 0xbf80000011117421 */ /* 0x000fd80000010000 */
[----:B------:R-:W-:-:S07]  /*4760*/  @!P1 FADD.FTZ R17, R17, -1 ;  /* 0xbf80000011119421 */ /* 0x000fce0000010000 */
.L_x_20858:
[----:B------:R-:W-:Y:S05]  /*4770*/  BSYNC.RECONVERGENT B1 ;  /* 0x0000000000017941 */ /* 0x000fea0003800200 */
.L_x_20857:
[----:B------:R-:W-:Y:S01]  /*4780*/  FFMA.FTZ R16, -R11, R17, R16 ;  /* 0x000000110b107223 */ /* 0x000fe20000010110 */
[----:B------:R-:W-:Y:S06]  /*4790*/  BRA `(.L_x_20855) ;  /* 0x0000000000707947 */ /* 0x000fec0003800000 */
.L_x_20856:
        /* <DEDUP_REMOVED lines=12> */
.L_x_20862:
        /* <DEDUP_REMOVED lines=13> */
.L_x_20861:
[----:B------:R-:W-:Y:S05]  /*4930*/  BSYNC.RECONVERGENT B1 ;  /* 0x0000000000017941 */ /* 0x000fea0003800200 */
.L_x_20860:
[----:B------:R-:W-:-:S04]  /*4940*/  FMUL.FTZ R17, R17, 1.1920928955078125e-07 ;  /* 0x3400000011117820 */ /* 0x000fc80000410000 */
[----:B------:R-:W-:-:S07]  /*4950*/  FMUL.FTZ R16, R16, R17 ;  /* 0x0000001110107220 */ /* 0x000fce0000410000 */
.L_x_20855:
[----:B------:R-:W-:Y:S05]  /*4960*/  BSYNC.RECONVERGENT B0 ;  /* 0x0000000000007941 */ /* 0x000fea0003800200 */
.L_x_20854:
[C---:B------:R-:W-:Y:S01]  /*4970*/  FSETP.NAN.FTZ.AND P1, PT, |R16|.reuse, |R16|, PT ;  /* 0x400000101000720b */ /* 0x040fe20003f38200 */
[----:B------:R-:W-:Y:S01]  /*4980*/  HADD2.F32 R20, -RZ, R6.H0_H0 ;  /* 0x20000006ff147230 */ /* 0x000fe20000004100 */
        /* <DEDUP_REMOVED lines=22> */
.L_x_20864:
[----:B------:R-:W-:Y:S05]  /*4af0*/  BSYNC.RECONVERGENT B0 ;  /* 0x0000000000007941 */ /* 0x000fea0003800200 */
.L_x_20863:
        /* <DEDUP_REMOVED lines=22> */
.L_x_20870:
[----:B------:R-:W-:Y:S01]  /*4c60*/  FSETP.GEU.FTZ.AND P1, PT, R22, -R11, PT ;  /* 0x8000000b1600720b */ /* 0x000fe20003f3e000 */
[----:B------:R-:W-:-:S12]  /*4c70*/  FADD.FTZ R17, R17, -1 ;  /* 0xbf80000011117421 */ /* 0x000fd80000010000 */
[----:B------:R-:W-:-:S07]  /*4c80*/  @!P1 FADD.FTZ R17, R17, -1 ;  /* 0xbf80000011119421 */ /* 0x000fce0000010000 */
.L_x_20869:
[----:B------:R-:W-:Y:S05]  /*4c90*/  BSYNC.RECONVERGENT B1 ;  /* 0x0000000000017941 */ /* 0x000fea0003800200 */
.L_x_20868:
[----:B------:R-:W-:Y:S01]  /*4ca0*/  FFMA.FTZ R18, -R11, R17, R18 ;  /* 0x000000110b127223 */ /* 0x000fe20000010112 */
[----:B------:R-:W-:Y:S06]  /*4cb0*/  BRA `(.L_x_20866) ;  /* 0x0000000000707947 */ /* 0x000fec0003800000 */
.L_x_20867:
        /* <DEDUP_REMOVED lines=12> */
.L_x_20873:
        /* <DEDUP_REMOVED lines=13> */
.L_x_20872:
[----:B------:R-:W-:Y:S05]  /*4e50*/  BSYNC.RECONVERGENT B1 ;  /* 0x0000000000017941 */ /* 0x000fea0003800200 */
.L_x_20871:
[----:B------:R-:W-:-:S04]  /*4e60*/  FMUL.FTZ R18, R18, 1.1920928955078125e-07 ;  /* 0x3400000012127820 */ /* 0x000fc80000410000 */
[----:B------:R-:W-:-:S07]  /*4e70*/  FMUL.FTZ R18, R17, R18 ;  /* 0x0000001211127220 */ /* 0x000fce0000410000 */
.L_x_20866:
[----:B------:R-:W-:Y:S05]  /*4e80*/  BSYNC.RECONVERGENT B0 ;  /* 0x0000000000007941 */ /* 0x000fea0003800200 */
.L_x_20865:
        /* <DEDUP_REMOVED lines=24> */
.L_x_20875:
[----:B------:R-:W-:Y:S05]  /*5010*/  BSYNC.RECONVERGENT B0 ;  /* 0x0000000000007941 */ /* 0x000fea0003800200 */
.L_x_20874:
        /* <DEDUP_REMOVED lines=22> */
.L_x_20881:
[----:B------:R-:W-:Y:S01]  /*5180*/  FSETP.GEU.FTZ.AND P1, PT, R22, -R11, PT ;  /* 0x8000000b1600720b */ /* 0x000fe20003f3e000 */
[----:B------:R-:W-:-:S12]  /*5190*/  FADD.FTZ R17, R17, -1 ;  /* 0xbf80000011117421 */ /* 0x000fd80000010000 */
[----:B------:R-:W-:-:S07]  /*51a0*/  @!P1 FADD.FTZ R17, R17, -1 ;  /* 0xbf80000011119421 */ /* 0x000fce0000010000 */
.L_x_20880:
[----:B------:R-:W-:Y:S05]  /*51b0*/  BSYNC.RECONVERGENT B1 ;  /* 0x0000000000017941 */ /* 0x000fea0003800200 */
.L_x_20879:
[----:B------:R-:W-:Y:S01]  /*51c0*/  FFMA.FTZ R20, -R11, R17, R20 ;  /* 0x000000110b147223 */ /* 0x000fe20000010114 */
[----:B------:R-:W-:Y:S06]  /*51d0*/  BRA `(.L_x_20877) ;  /* 0x0000000000707947 */ /* 0x000fec0003800000 */
.L_x_20878:
        /* <DEDUP_REMOVED lines=12> */
.L_x_20884:
        /* <DEDUP_REMOVED lines=13> */
.L_x_20883:
[----:B------:R-:W-:Y:S05]  /*5370*/  BSYNC.RECONVERGENT B1 ;  /* 0x0000000000017941 */ /* 0x000fea0003800200 */
.L_x_20882:
[----:B------:R-:W-:-:S04]  /*5380*/  FMUL.FTZ R20, R20, 1.1920928955078125e-07 ;  /* 0x3400000014147820 */ /* 0x000fc80000410000 */
[----:B------:R-:W-:-:S07]  /*5390*/  FMUL.FTZ R20, R17, R20 ;  /* 0x0000001411147220 */ /* 0x000fce0000410000 */
.L_x_20877:
[----:B------:R-:W-:Y:S05]  /*53a0*/  BSYNC.RECONVERGENT B0 ;  /* 0x0000000000007941 */ /* 0x000fea0003800200 */
.L_x_20876:
        /* <DEDUP_REMOVED lines=24> */
.L_x_20886:
[----:B------:R-:W-:Y:S05]  /*5530*/  BSYNC.RECONVERGENT B0 ;  /* 0x0000000000007941 */ /* 0x000fea0003800200 */
.L_x_20885:
        /* <DEDUP_REMOVED lines=22> */
.L_x_20892:
[----:B------:R-:W-:Y:S01]  /*56a0*/  FSETP.GEU.FTZ.AND P1, PT, R22, -R11, PT ;  /* 0x8000000b1600720b */ /* 0x000fe20003f3e000 */
[----:B------:R-:W-:-:S12]  /*56b0*/  FADD.FTZ R19, R19, -1 ;  /* 0xbf80000013137421 */ /* 0x000fd80000010000 */
[----:B------:R-:W-:-:S07]  /*56c0*/  @!P1 FADD.FTZ R19, R19, -1 ;  /* 0xbf80000013139421 */ /* 0x000fce0000010000 */
.L_x_20891:
[----:B------:R-:W-:Y:S05]  /*56d0*/  BSYNC.RECONVERGENT B1 ;  /* 0x0000000000017941 */ /* 0x000fea0003800200 */
.L_x_20890:
[----:B------:R-:W-:Y:S01]  /*56e0*/  FFMA.FTZ R18, -R11, R19, R18 ;  /* 0x000000130b127223 */ /* 0x000fe20000010112 */
[----:B------:R-:W-:Y:S06]  /*56f0*/  BRA `(.L_x_20888) ;  /* 0x00000000007c7947 */ /* 0x000fec0003800000 */
.L_x_20889:
        /* <DEDUP_REMOVED lines=15> */
.L_x_20895:
        /* <DEDUP_REMOVED lines=13> */
.L_x_20894:
[----:B------:R-:W-:Y:S05]  /*58c0*/  BSYNC.RECONVERGENT B1 ;  /* 0x0000000000017941 */ /* 0x000fea0003800200 */
.L_x_20893:
[----:B------:R-:W-:-:S04]  /*58d0*/  FMUL.FTZ R19, R22, 1.1920928955078125e-07 ;  /* 0x3400000016137820 */ /* 0x000fc80000410000 */
[----:B------:R-:W-:-:S07]  /*58e0*/  FMUL.FTZ R18, R18, R19 ;  /* 0x0000001312127220 */ /* 0x000fce0000410000 */
.L_x_20888:
[----:B------:R-:W-:Y:S05]  /*58f0*/  BSYNC.RECONVERGENT B0 ;  /* 0x0000000000007941 */ /* 0x000fea0003800200 */
.L_x_20887:
        /* <DEDUP_REMOVED lines=24> */
.L_x_20897:
[----:B------:R-:W-:Y:S05]  /*5a80*/  BSYNC.RECONVERGENT B0 ;  /* 0x0000000000007941 */ /* 0x000fea0003800200 */
.L_x_20896:
        /* <DEDUP_REMOVED lines=22> */
.L_x_20903:
[----:B------:R-:W-:Y:S01]  /*5bf0*/  FSETP.GEU.FTZ.AND P1, PT, R12, -R11, PT ;  /* 0x8000000b0c00720b */ /* 0x000fe20003f3e000 */
[----:B------:R-:W-:-:S12]  /*5c00*/  FADD.FTZ R8, R8, -1 ;  /* 0xbf80000008087421 */ /* 0x000fd80000010000 */
[----:B------:R-:W-:-:S07]  /*5c10*/  @!P1 FADD.FTZ R8, R8, -1 ;  /* 0xbf80000008089421 */ /* 0x000fce0000010000 */
.L_x_20902:
[----:B------:R-:W-:Y:S05]  /*5c20*/  BSYNC.RECONVERGENT B1 ;  /* 0x0000000000017941 */ /* 0x000fea0003800200 */
.L_x_20901:
[----:B------:R-:W-:Y:S01]  /*5c30*/  FFMA.FTZ R20, -R11, R8, R20 ;  /* 0x000000080b147223 */ /* 0x000fe20000010114 */
[----:B------:R-:W-:Y:S06]  /*5c40*/  BRA `(.L_x_20899) ;  /* 0x0000000000707947 */ /* 0x000fec0003800000 */
.L_x_20900:
        /* <DEDUP_REMOVED lines=12> */
.L_x_20906:
        /* <DEDUP_REMOVED lines=13> */
.L_x_20905:
[----:B------:R-:W-:Y:S05]  /*5de0*/  BSYNC.RECONVERGENT B1 ;  /* 0x0000000000017941 */ /* 0x000fea0003800200 */
.L_x_20904:
[----:B------:R-:W-:-:S04]  /*5df0*/  FMUL.FTZ R9, R20, 1.1920928955078125e-07 ;  /* 0x3400000014097820 */ /* 0x000fc80000410000 */
[----:B------:R-:W-:-:S07]  /*5e00*/  FMUL.FTZ R20, R14, R9 ;  /* 0x000000090e147220 */ /* 0x000fce0000410000 */
.L_x_20899:
[----:B------:R-:W-:Y:S05]  /*5e10*/  BSYNC.RECONVERGENT B0 ;  /* 0x0000000000007941 */ /* 0x000fea0003800200 */
.L_x_20898:
[C---:B------:R-:W-:Y:S01]  /*5e20*/  FSETP.NAN.FTZ.AND P1, PT, |R20|.reuse, |R20|, PT ;  /* 0x400000141400720b */ /* 0x040fe20003f38200 */
[----:B------:R-:W-:Y:S01]  /*5e30*/  BSSY.RECONVERGENT B0, `(.L_x_20907) ;  /* 0x0000019000007945 */ /* 0x000fe20003800200 */
[----:B------:R-:W-:Y:S02]  /*5e40*/  LOP3.LUT R9, R20, 0x80000000, R18, 0xb8, !PT ;  /* 0x8000000014097812 */ /* 0x000fe400078eb812 */
        /* <DEDUP_REMOVED lines=23> */
.L_x_20908:
[----:B------:R-:W-:Y:S05]  /*5fc0*/  BSYNC.RECONVERGENT B0 ;  /* 0x0000000000007941 */ /* 0x000fea0003800200 */
.L_x_20907:
[----:B------:R-:W-:Y:S02]  /*5fd0*/  PRMT R5, R5, 0x5410, R16 ;  /* 0x0000541005057816 */ /* 0x000fe40000000010 */
[----:B------:R-:W-:Y:S02]  /*5fe0*/  PRMT R4, R3, 0x5410, R4 ;  /* 0x0000541003047816 */ /* 0x000fe40000000004 */
[----:B------:R-:W-:-:S05]  /*5ff0*/  PRMT R7, R7, 0x5410, R18 ;  /* 0x0000541007077816 */ /* 0x000fca0000000012 */
[----:B------:R-:W-:Y:S01]  /*6000*/  STG.E.128 desc[UR4][R8.64], R4 ;  /* 0x0000000408007986 */ /* 0x000fe2000c101d04 */
[----:B------:R-:W-:Y:S05]  /*6010*/  EXIT ;  /* 0x000000000000794d */ /* 0x000fea0003800000 */
.L_x_20909:
        /* <DEDUP_REMOVED lines=14> */
.L_x_37130:


//--------------------- .text._ZN2at6native18elementwise_kernelILi128ELi4EZNS0_15gpu_kernel_implIZZZNS0_15binary_internal21div_floor_kernel_cudaERNS_18TensorIteratorBaseEENKUlvE0_clEvENKUlvE0_clEvEUlfE_EEvS5_RKT_EUliE_EEviT1_ --------------------------
	.section	.text._ZN2at6native18elementwise_kernelILi128ELi4EZNS0_15gpu_kernel_implIZZZNS0_15binary_internal21div_floor_kernel_cudaERNS_18TensorIteratorBaseEENKUlvE0_clEvENKUlvE0_clEvEUlfE_EEvS5_RKT_EUliE_EEviT1_,"ax",@progbits
	.align	128
        .global         _ZN2at6native18elementwise_kernelILi128ELi4EZNS0_15gpu_kernel_implIZZZNS0_15binary_internal21div_floor_kernel_cudaERNS_18TensorIteratorBaseEENKUlvE0_clEvENKUlvE0_clEvEUlfE_EEvS5_RKT_EUliE_EEviT1_
        .type           _ZN2at6native18elementwise_kernelILi128ELi4EZNS0_15gpu_kernel_implIZZZNS0_15binary_internal21div_floor_kernel_cudaERNS_18TensorIteratorBaseEENKUlvE0_clEvENKUlvE0_clEvEUlfE_EEvS5_RKT_EUliE_EEviT1_,@function
        .size           _ZN2at6native18elementwise_kernelILi128ELi4EZNS0_15gpu_kernel_implIZZZNS0_15binary_internal21div_floor_kernel_cudaERNS_18TensorIteratorBaseEENKUlvE0_clEvENKUlvE0_clEvEUlfE_EEvS5_RKT_EUliE_EEviT1_,(.L_x_37131 - _ZN2at6native18elementwise_kernelILi128ELi4EZNS0_15gpu_kernel_implIZZZNS0_15binary_internal21div_floor_kernel_cudaERNS_18TensorIteratorBaseEENKUlvE0_clEvENKUlvE0_clEvEUlfE_EEvS5_RKT_EUliE_EEviT1_)
        .other          _ZN2at6native18elementwise_kernelILi128ELi4EZNS0_15gpu_kernel_implIZZZNS0_15binary_internal21div_floor_kernel_cudaERNS_18TensorIteratorBaseEENKUlvE0_clEvENKUlvE0_clEvEUlfE_EEvS5_RKT_EUliE_EEviT1_,@"STO_CUDA_ENTRY STV_DEFAULT"
_ZN2at6native18elementwise_kernelILi128ELi4EZNS0_15gpu_kernel_implIZZZNS0_15binary_internal21div_floor_kernel_cudaERNS_18TensorIteratorBaseEENKUlvE0_clEvENKUlvE0_clEvEUlfE_EEvS5_RKT_EUliE_EEviT1_:
.text._ZN2at6native18elementwise_kernelILi128ELi4EZNS0_15gpu_kernel_implIZZZNS0_15binary_internal21div_floor_kernel_cudaERNS_18TensorIteratorBaseEENKUlvE0_clEvENKUlvE0_clEvEUlfE_EEvS5_RKT_EUliE_EEviT1_:
        /* <DEDUP_REMOVED lines=329> */
.L_x_20912:
        /* <DEDUP_REMOVED lines=18> */
.L_x_20917:
[----:B------:R-:W2:Y:S02]  /*15b0*/  LDG.E.U8 R0, desc[UR36][R4.64] ;  /* 0x0000002404007981 */ /* 0x000ea4000c1e1100 */
[----:B--2---:R-:W-:Y:S01]  /*15c0*/  I2FP.F32.U32 R0, R0 ;  /* 0x0000000000007245 */ /* 0x004fe20000201000 */
[----:B------:R-:W-:Y:S06]  /*15d0*/  BRA `(.L_x_20919) ;  /* 0x0000000c00287947 */ /* 0x000fec0003800000 */
.L_x_20916:
        /* <DEDUP_REMOVED lines=9> */
.L_x_20921:
[----:B------:R-:W2:Y:S02]  /*1670*/  LDG.E R0, desc[UR36][R4.64] ;  /* 0x0000002404007981 */ /* 0x000ea4000c1e1900 */
[----:B--2---:R-:W-:Y:S01]  /*1680*/  I2FP.F32.S32 R0, R0 ;  /* 0x0000000000007245 */ /* 0x004fe20000201400 */
[----:B------:R-:W-:Y:S06]  /*1690*/  BRA `(.L_x_20919) ;  /* 0x0000000800f87947 */ /* 0x000fec0003800000 */
.L_x_20920:
[----:B------:R-:W2:Y:S02]  /*16a0*/  LDG.E.U16 R0, desc[UR36][R4.64] ;  /* 0x0000002404007981 */ /* 0x000ea4000c1e1500 */
[----:B--2---:R-:W0:Y:S01]  /*16b0*/  I2F.S16 R0, R0 ;  /* 0x0000000000007306 */ /* 0x004e220000101400 */
[----:B------:R-:W-:Y:S05]  /*16c0*/  BRA `(.L_x_20919) ;  /* 0x0000000800ec7947 */ /* 0x000fea0003800000 */
.L_x_20915:
        /* <DEDUP_REMOVED lines=8> */
.L_x_20923:
[----:B------:R-:W2:Y:S02]  /*1750*/  LDG.E.U16 R0, desc[UR36][R4.64] ;  /* 0x0000002404007981 */ /* 0x000ea4000c1e1500 */
[----:B--2---:R-:W-:Y:S01]  /*1760*/  HADD2.F32 R0, -RZ, R0.H0_H0 ;  /* 0x20000000ff007230 */ /* 0x004fe20000004100 */
[----:B------:R-:W-:Y:S06]  /*1770*/  BRA `(.L_x_20919) ;  /* 0x0000000800c07947 */ /* 0x000fec0003800000 */
.L_x_20922:
        /* <DEDUP_REMOVED lines=8> */
.L_x_20925:
[----:B------:R-:W2:Y:S02]  /*1800*/  LDG.E.U16 R0, desc[UR36][R4.64] ;  /* 0x0000002404007981 */ /* 0x000ea4000c1e1500 */
[----:B--2---:R-:W-:Y:S01]  /*1810*/  HADD2.F32 R0, -RZ, R0.H0_H0 ;  /* 0x20000000ff007230 */ /* 0x004fe20000004100 */
[----:B------:R-:W-:Y:S06]  /*1820*/  BRA `(.L_x_20919) ;  /* 0x0000000800947947 */ /* 0x000fec0003800000 */
.L_x_20924:
[----:B------:R-:W2:Y:S01]  /*1830*/  LDG.E.64 R4, desc[UR36][R4.64] ;  /* 0x0000002404047981 */ /* 0x000ea2000c1e1b00 */
[----:B------:R-:W-:Y:S01]  /*1840*/  UMOV UR4, 0xf0000000 ;  /* 0xf000000000047882 */ /* 0x000fe20000000000 */
[----:B------:R-:W-:Y:S01]  /*1850*/  UMOV UR5, 0x380fffff ;  /* 0x380fffff00057882 */ /* 0x000fe20000000000 */
[----:B--2---:R-:W0:Y:S01]  /*1860*/  F2F.F32.F64 R0, R4 ;  /* 0x0000000400007310 */ /* 0x004e220000301000 */
[----:B------:R-:W-:-:S14]  /*1870*/  DSETP.GEU.AND P0, PT, |R4|, UR4, PT ;  /* 0x0000000404007e2a */ /* 0x000fdc000bf0e200 */
[----:B0-----:R-:W-:Y:S01]  /*1880*/  @!P0 FMUL R0, R0, 1.175494350822287508e-38 ;  /* 0x0080000000008820 */ /* 0x001fe20000400000 */
[----:B------:R-:W-:Y:S06]  /*1890*/  BRA `(.L_x_20919) ;  /* 0x0000000800787947 */ /* 0x000fec0003800000 */
.L_x_20914:
        /* <DEDUP_REMOVED lines=12> */
.L_x_20928:
[----:B------:R-:W2:Y:S01]  /*1960*/  LDG.E.64 R4, desc[UR36][R4.64] ;  /* 0x0000002404047981 */ /* 0x000ea2000c1e1b00 */
[----:B------:R-:W-:Y:S01]  /*1970*/  UMOV UR4, 0xf0000000 ;  /* 0xf000000000047882 */ /* 0x000fe20000000000 */
[----:B------:R-:W-:Y:S01]  /*1980*/  UMOV UR5, 0x380fffff ;  /* 0x380fffff00057882 */ /* 0x000fe20000000000 */
[----:B--2---:R-:W0:Y:S01]  /*1990*/  F2F.F32.F64 R0, R4 ;  /* 0x0000000400007310 */ /* 0x004e220000301000 */
[----:B------:R-:W-:-:S14]  /*19a0*/  DSETP.GEU.AND P0, PT, |R4|, UR4, PT ;  /* 0x0000000404007e2a */ /* 0x000fdc000bf0e200 */
[----:B0-----:R-:W-:Y:S01]  /*19b0*/  @!P0 FMUL R0, R0, 1.175494350822287508e-38 ;  /* 0x0080000000008820 */ /* 0x001fe20000400000 */
[----:B------:R-:W-:Y:S06]  /*19c0*/  BRA `(.L_x_20919) ;  /* 0x00000008002c7947 */ /* 0x000fec0003800000 */
.L_x_20927:
        /* <DEDUP_REMOVED lines=25> */
.L_x_20930:
        /* <DEDUP_REMOVED lines=13> */
.L_x_20929:
[----:B------:R-:W2:Y:S02]  /*1c30*/  LDG.E.U16 R0, desc[UR36][R4.64] ;  /* 0x0000002404007981 */ /* 0x000ea4000c1e1500 */
[----:B--2---:R-:W-:Y:S01]  /*1c40*/  IMAD.U32 R0, R0, 0x10000, RZ ;  /* 0x0001000000007824 */ /* 0x004fe200078e00ff */
[----:B------:R-:W-:Y:S06]  /*1c50*/  BRA `(.L_x_20919) ;  /* 0x0000000400887947 */ /* 0x000fec0003800000 */
.L_x_20926:
        /* <DEDUP_REMOVED lines=11> */
.L_x_20933:
        /* <DEDUP_REMOVED lines=20> */
.L_x_20935:
[----:B------:R-:W-:Y:S05]  /*1e50*/  BSYNC.RECONVERGENT B0 ;  /* 0x0000000000007941 */ /* 0x000fea0003800200 */
.L_x_20934:
[----:B------:R-:W-:Y:S01]  /*1e60*/  IMAD.SHL.U32 R0, R0, 0x100000, RZ ;  /* 0x0010000000007824 */ /* 0x000fe200078e00ff */
[----:B------:R-:W-:-:S04]  /*1e70*/  LEA R3, R3, 0x3b800000, 0x17 ;  /* 0x3b80000003037811 */ /* 0x000fc800078eb8ff */
[----:B------:R-:W-:Y:S01]  /*1e80*/  LOP3.LUT R0, R3, R0, R7, 0xfe, !PT ;  /* 0x0000000003007212 */ /* 0x000fe200078efe07 */
[----:B------:R-:W-:Y:S06]  /*1e90*/  BRA `(.L_x_20919) ;  /* 0x0000000000f87947 */ /* 0x000fec0003800000 */
.L_x_20932:
        /* <DEDUP_REMOVED lines=20> */
.L_x_20937:
[----:B------:R-:W-:Y:S05]  /*1fe0*/  BSYNC.RECONVERGENT B0 ;  /* 0x0000000000007941 */ /* 0x000fea0003800200 */
.L_x_20936:
[----:B------:R-:W-:Y:S02]  /*1ff0*/  SHF.L.U32 R0, R0, 0x15, RZ ;  /* 0x0000001500007819 */ /* 0x000fe400000006ff */
[----:B------:R-:W-:-:S04]  /*2000*/  LEA R3, R3, 0x37800000, 0x17 ;  /* 0x3780000003037811 */ /* 0x000fc800078eb8ff */
[----:B------:R-:W-:Y:S01]  /*2010*/  LOP3.LUT R0, R3, R0, R7, 0xfe, !PT ;  /* 0x0000000003007212 */ /* 0x000fe200078efe07 */
[----:B------:R-:W-:Y:S06]  /*2020*/  BRA `(.L_x_20919) ;  /* 0x0000000000947947 */ /* 0x000fec0003800000 */
.L_x_20931:
[----:B------:R-:W-:-:S09]  /*2030*/  UISETP.NE.AND UP0, UPT, UR4, 0x1c, UPT ;  /* 0x0000001c0400788c */ /* 0x000fd2000bf05270 */
[----:B------:R-:W-:Y:S05]  /*2040*/  BRA.U !UP0, `(.L_x_20938) ;  /* 0x0000000108847547 */ /* 0x000fea000b800000 */
[----:B------:R-:W-:-:S09]  /*2050*/  UISETP.NE.AND UP0, UPT, UR4, 0x1d, UPT ;  /* 0x0000001d0400788c */ /* 0x000fd2000bf05270 */
[----:B------:R-:W-:Y:S05]  /*2060*/  BRA.U !UP0, `(.L_x_20939) ;  /* 0x0000000108707547 */ /* 0x000fea000b800000 */
[----:B------:R-:W-:-:S09]  /*2070*/  UISETP.NE.AND UP0, UPT, UR4, 0x2c, UPT ;  /* 0x0000002c0400788c */ /* 0x000fd2000bf05270 */
[----:B------:R-:W-:Y:S05]  /*2080*/  BRA.U !UP0, `(.L_x_20940) ;  /* 0x0000000108487547 */ /* 0x000fea000b800000 */
.L_x_20918:
        /* <DEDUP_REMOVED lines=16> */
.L_x_20941:
[----:B------:R-:W-:Y:S01]  /*2190*/  IMAD.MOV.U32 R0, RZ, RZ, RZ ;  /* 0x000000ffff007224 */ /* 0x000fe200078e00ff */
[----:B------:R-:W-:Y:S06]  /*21a0*/  BRA `(.L_x_20919) ;  /* 0x0000000000347947 */ /* 0x000fec0003800000 */
.L_x_20940:
        /* <DEDUP_REMOVED lines=8> */
.L_x_20939:
[----:B------:R-:W2:Y:S02]  /*2230*/  LDG.E.64 R4, desc[UR36][R4.64] ;  /* 0x0000002404047981 */ /* 0x000ea4000c1e1b00 */
[----:B--2---:R0:W1:Y:S01]  /*2240*/  I2F.U64 R0, R4 ;  /* 0x0000000400007312 */ /* 0x0040620000301000 */
[----:B------:R-:W-:Y:S05]  /*2250*/  BRA `(.L_x_20919) ;  /* 0x0000000000087947 */ /* 0x000fea0003800000 */
.L_x_20938:
[----:B------:R-:W2:Y:S02]  /*2260*/  LDG.E R0, desc[UR36][R4.64] ;  /* 0x0000002404007981 */ /* 0x000ea4000c1e1900 */
[----:B--2---:R-:W-:-:S07]  /*2270*/  I2FP.F32.U32 R0, R0 ;  /* 0x0000000000007245 */ /* 0x004fce0000201000 */
.L_x_20919:
[----:B------:R-:W-:Y:S05]  /*2280*/  BSYNC.RECONVERGENT B6 ;  /* 0x0000000000067941 */ /* 0x000fea0003800200 */
.L_x_20913:
[----:B------:R-:W0:Y:S01]  /*2290*/  LDC R3, c[0x0][0x590] ;  /* 0x00016400ff037b82 */ /* 0x000e220000000800 */
[----:B------:R-:W-:Y:S01]  /*22a0*/  BSSY.RECONVERGENT B0, `(.L_x_20942) ;  /* 0x0000037000007945 */ /* 0x000fe20003800200 */
[C---:B012345:R-:W-:Y:S01]  /*22b0*/  FADD.FTZ R5, |R0|.reuse, -RZ ;  /* 0x800000ff00057221 */ /* 0x07ffe20000010200 */
        /* <DEDUP_REMOVED lines=24> */
.L_x_20946:
[----:B------:R-:W-:Y:S05]  /*2440*/  BSYNC.RECONVERGENT B1 ;  /* 0x0000000000017941 */ /* 0x000fea0003800200 */
.L_x_20945:
[----:B------:R-:W-:Y:S01]  /*2450*/  FFMA.FTZ R5, -R24, R4, R5 ;  /* 0x0000000418057223 */ /* 0x000fe20000010105 */
[----:B------:R-:W-:Y:S06]  /*2460*/  BRA `(.L_x_20943) ;  /* 0x0000000000687947 */ /* 0x000fec0003800000 */
.L_x_20944:
        /* <DEDUP_REMOVED lines=10> */
.L_x_20949:
        /* <DEDUP_REMOVED lines=13> */
.L_x_20948:
[----:B------:R-:W-:Y:S05]  /*25e0*/  BSYNC.RECONVERGENT B1 ;  /* 0x0000000000017941 */ /* 0x000fea0003800200 */
.L_x_20947:
[----:B------:R-:W-:-:S04]  /*25f0*/  FMUL.FTZ R4, R5, 1.1920928955078125e-07 ;  /* 0x3400000005047820 */ /* 0x000fc80000410000 */
[----:B------:R-:W-:-:S07]  /*2600*/  FMUL.FTZ R5, R9, R4 ;  /* 0x0000000409057220 */ /* 0x000fce0000410000 */
.L_x_20943:
[----:B------:R-:W-:Y:S05]  /*2610*/  BSYNC.RECONVERGENT B0 ;  /* 0x0000000000007941 */ /* 0x000fea0003800200 */
.L_x_20942:
[C---:B------:R-:W-:Y:S01]  /*2620*/  FSETP.NAN.FTZ.AND P0, PT, |R5|.reuse, |R5|, PT ;  /* 0x400000050500720b */ /* 0x040fe20003f18200 */
[----:B------:R-:W0:Y:S01]  /*2630*/  LDCU UR5, c[0x0][0x594] ;  /* 0x0000b280ff0577ac */ /* 0x000e220008000800 */
[C---:B------:R-:W-:Y:S01]  /*2640*/  LOP3.LUT R4, R5.reuse, 0x80000000, R0, 0xb8, !PT ;  /* 0x8000000005047812 */ /* 0x040fe200078eb800 */
[----:B------:R-:W1:Y:S03]  /*2650*/  LDCU.64 UR6, c[0x0][0x580] ;  /* 0x0000b000ff0677ac */ /* 0x000e660008000a00 */
[----:B------:R-:W-:Y:S02]  /*2660*/  FSEL R5, R5, R4, P0 ;  /* 0x0000000405057208 */ /* 0x000fe40000000000 */
[----:B------:R-:W-:Y:S01]  /*2670*/  PLOP3.LUT P0, PT, PT, PT, PT, 0x8, 0x80 ;  /* 0x000000000080781c */ /* 0x000fe20003f0e170 */
[----:B------:R-:W-:Y:S01]  /*2680*/  UPRMT UR4, UR40, 0x9910, URZ ;  /* 0x0000991028047896 */ /* 0x000fe200080000ff */
[----:B------:R-:W-:-:S03]  /*2690*/  FSETP.NEU.FTZ.AND P1, PT, R5, RZ, PT ;  /* 0x000000ff0500720b */ /* 0x000fc60003f3d000 */
[----:B------:R-:W-:-:S10]  /*26a0*/  UISETP.GT.AND UP0, UPT, UR4, 0x9, UPT ;  /* 0x000000090400788c */ /* 0x000fd4000bf04270 */
[----:B------:R-:W-:Y:S01]  /*26b0*/  @P1 FSETP.GEU.FTZ.AND P2, PT, R3, RZ, PT ;  /* 0x000000ff0300120b */ /* 0x000fe20003f5e000 */
[C---:B------:R-:W-:Y:S01]  /*26c0*/  FADD.FTZ R3, -R5.reuse, R0 ;  /* 0x0000000005037221 */ /* 0x040fe20000010100 */
[----:B------:R-:W-:-:S03]  /*26d0*/  @P1 FSETP.GEU.FTZ.AND P3, PT, R5, RZ, PT ;  /* 0x000000ff0500120b */ /* 0x000fc60003f7e000 */
[----:B0-----:R-:W-:Y:S01]  /*26e0*/  FMUL.FTZ R3, R3, UR5 ;  /* 0x0000000503037c20 */ /* 0x001fe20008410000 */
[----:B------:R-:W-:-:S13]  /*26f0*/  @P1 PLOP3.LUT P0, PT, P3, P2, PT, 0x28, 0x82 ;  /* 0x000000000082181c */ /* 0x000fda0001f04570 */
[----:B------:R-:W-:-:S05]  /*2700*/  @P0 FADD.FTZ R3, R3, -1 ;  /* 0xbf80000003030421 */ /* 0x000fca0000010000 */
[----:B------:R-:W-:-:S13]  /*2710*/  FSETP.NEU.FTZ.AND P0, PT, R3, RZ, PT ;  /* 0x000000ff0300720b */ /* 0x000fda0003f1d000 */
[----:B------:R-:W0:Y:S01]  /*2720*/  @P0 FRND.FTZ.FLOOR R4, R3 ;  /* 0x0000000300040307 */ /* 0x000e220000215000 */
[----:B------:R-:W-:Y:S01]  /*2730*/  @!P0 FMUL.FTZ R0, R0, UR5 ;  /* 0x0000000500008c20 */ /* 0x000fe20008410000 */
[----:B0-----:R-:W-:-:S05]  /*2740*/  @P0 FADD.FTZ R5, R3, -R4 ;  /* 0x8000000403050221 */ /* 0x001fca0000010000 */
[----:B------:R-:W-:-:S13]  /*2750*/  FSETP.GT.AND P1, PT, R5, 0.5, P0 ;  /* 0x3f0000000500780b */ /* 0x000fda0000724000 */
[----:B------:R-:W-:Y:S01]  /*2760*/  @P1 FADD.FTZ R4, R4, 1 ;  /* 0x3f80000004041421 */ /* 0x000fe20000010000 */
[----:B-1----:R-:W-:Y:S02]  /*2770*/  IADD3 R8, P1, PT, R25, UR6, RZ ;  /* 0x0000000619087c10 */ /* 0x002fe4000ff3e0ff */
[----:B------:R-:W-:Y:S02]  /*2780*/  @!P0 LOP3.LUT R4, RZ, 0x80000000, R0, 0xb8, !PT ;  /* 0x80000000ff048812 */ /* 0x000fe400078eb800 */
[----:B------:R-:W-:Y:S01]  /*2790*/  IADD3.X R9, PT, PT, RZ, UR7, RZ, P1, !PT ;  /* 0x00000007ff097c10 */ /* 0x000fe20008ffe4ff */
[----:B------:R-:W-:Y:S08]  /*27a0*/  BRA.U UP0, `(.L_x_20950) ;  /* 0x0000000100e87547 */ /* 0x000ff0000b800000 */
        /* <DEDUP_REMOVED lines=11> */
.L_x_20953:
[----:B------:R-:W0:Y:S02]  /*2860*/  F2I.S64.TRUNC R4, R4 ;  /* 0x0000000400047311 */ /* 0x000e24000020d900 */
[----:B0-----:R-:W-:-:S05]  /*2870*/  IMAD.MOV.U32 R3, RZ, RZ, R4 ;  /* 0x000000ffff037224 */ /* 0x001fca00078e0004 */
[----:B------:R0:W-:Y:S01]  /*2880*/  STG.E.U8 desc[UR36][R8.64], R3 ;  /* 0x0000000308007986 */ /* 0x0001e2000c101124 */
[----:B------:R-:W-:Y:S05]  /*2890*/  BRA `(.L_x_20955) ;  /* 0x0000000c002c7947 */ /* 0x000fea0003800000 */
.L_x_20952:
        /* <DEDUP_REMOVED lines=9> */
.L_x_20957:
[----:B------:R-:W0:Y:S02]  /*2930*/  F2I.FTZ.TRUNC.NTZ R3, R4 ;  /* 0x0000000400037305 */ /* 0x000e24000021f100 */
[----:B0-----:R0:W-:Y:S01]  /*2940*/  STG.E desc[UR36][R8.64], R3 ;  /* 0x0000000308007986 */ /* 0x0011e2000c101924 */
[----:B------:R-:W-:Y:S05]  /*2950*/  BRA `(.L_x_20955) ;  /* 0x0000000800fc7947 */ /* 0x000fea0003800000 */
.L_x_20956:
[----:B------:R-:W0:Y:S02]  /*2960*/  F2I.FTZ.TRUNC.NTZ R3, R4 ;  /* 0x0000000400037305 */ /* 0x000e24000021f100 */
[----:B0-----:R0:W-:Y:S01]  /*2970*/  STG.E.U16 desc[UR36][R8.64], R3 ;  /* 0x0000000308007986 */ /* 0x0011e2000c101524 */
[----:B------:R-:W-:Y:S05]  /*2980*/  BRA `(.L_x_20955) ;  /* 0x0000000800f07947 */ /* 0x000fea0003800000 */
.L_x_20951:
        /* <DEDUP_REMOVED lines=8> */
.L_x_20959:
[----:B------:R-:W-:-:S05]  /*2a10*/  F2FP.F16.F32.PACK_AB R4, RZ, R4 ;  /* 0x00000004ff04723e */ /* 0x000fca00000000ff */
[----:B------:R0:W-:Y:S01]  /*2a20*/  STG.E.U16 desc[UR36][R8.64], R4 ;  /* 0x0000000408007986 */ /* 0x0001e2000c101524 */
[----:B------:R-:W-:Y:S05]  /*2a30*/  BRA `(.L_x_20955) ;  /* 0x0000000800c47947 */ /* 0x000fea0003800000 */
.L_x_20958:
        /* <DEDUP_REMOVED lines=9> */
.L_x_20961:
[----:B------:R-:W-:-:S04]  /*2ad0*/  F2FP.F16.F32.PACK_AB R3, RZ, R4 ;  /* 0x00000004ff03723e */ /* 0x000fc800000000ff */
[----:B------:R-:W-:-:S05]  /*2ae0*/  PRMT R3, R3, 0x5410, RZ ;  /* 0x0000541003037816 */ /* 0x000fca00000000ff */
[----:B------:R0:W-:Y:S01]  /*2af0*/  STG.E desc[UR36][R8.64], R3 ;  /* 0x0000000308007986 */ /* 0x0001e2000c101924 */
[----:B------:R-:W-:Y:S05]  /*2b00*/  BRA `(.L_x_20955) ;  /* 0x0000000800907947 */ /* 0x000fea0003800000 */
.L_x_20960:
[----:B------:R-:W-:-:S06]  /*2b10*/  FMUL.FTZ R4, R4, 1 ;  /* 0x3f80000004047820 */ /* 0x000fcc0000410000 */
[----:B------:R-:W0:Y:S02]  /*2b20*/  F2F.F64.F32 R4, R4 ;  /* 0x0000000400047310 */ /* 0x000e240000201800 */
[----:B0-----:R0:W-:Y:S01]  /*2b30*/  STG.E.64 desc[UR36][R8.64], R4 ;  /* 0x0000000408007986 */ /* 0x0011e2000c101b24 */
[----:B------:R-:W-:Y:S05]  /*2b40*/  BRA `(.L_x_20955) ;  /* 0x0000000800807947 */ /* 0x000fea0003800000 */
.L_x_20950:
        /* <DEDUP_REMOVED lines=12> */
.L_x_20964:
[----:B------:R-:W-:Y:S01]  /*2c10*/  FMUL.FTZ R4, R4, 1 ;  /* 0x3f80000004047820 */ /* 0x000fe20000410000 */
[----:B------:R-:W-:-:S05]  /*2c20*/  CS2R R6, SRZ ;  /* 0x0000000000067805 */ /* 0x000fca000001ff00 */
[----:B------:R-:W0:Y:S02]  /*2c30*/  F2F.F64.F32 R4, R4 ;  /* 0x0000000400047310 */ /* 0x000e240000201800 */
[----:B0-----:R0:W-:Y:S01]  /*2c40*/  STG.E.128 desc[UR36][R8.64], R4 ;  /* 0x0000000408007986 */ /* 0x0011e2000c101d24 */
[----:B------:R-:W-:Y:S05]  /*2c50*/  BRA `(.L_x_20955) ;  /* 0x00000008003c7947 */ /* 0x000fea0003800000 */
.L_x_20963:
        /* <DEDUP_REMOVED lines=18> */
.L_x_20968:
[----:B------:R-:W-:Y:S05]  /*2d80*/  BSYNC.RECONVERGENT B0 ;  /* 0x0000000000007941 */ /* 0x000fea0003800200 */
.L_x_20967:
[----:B------:R-:W-:-:S05]  /*2d90*/  LOP3.LUT R5, R0, 0x80, R5, 0xf8, !PT ;  /* 0x0000008000057812 */ /* 0x000fca00078ef805 */
[----:B------:R0:W-:Y:S01]  /*2da0*/  STG.E.U8 desc[UR36][R8.64], R5 ;  /* 0x0000000508007986 */ /* 0x0001e2000c101124 */
[----:B------:R-:W-:Y:S05]  /*2db0*/  BRA `(.L_x_20955) ;  /* 0x0000000400e47947 */ /* 0x000fea0003800000 */
.L_x_20966:
        /* <DEDUP_REMOVED lines=14> */
.L_x_20970:
[----:B------:R-:W-:Y:S05]  /*2ea0*/  BSYNC.RECONVERGENT B0 ;  /* 0x0000000000007941 */ /* 0x000fea0003800200 */
.L_x_20969:
[----:B------:R-:W-:-:S05]  /*2eb0*/  LOP3.LUT R3, R0, 0x80, R7, 0xf8, !PT ;  /* 0x0000008000037812 */ /* 0x000fca00078ef807 */
[----:B------:R0:W-:Y:S01]  /*2ec0*/  STG.E.U8 desc[UR36][R8.64], R3 ;  /* 0x0000000308007986 */ /* 0x0001e2000c101124 */
[----:B------:R-:W-:Y:S05]  /*2ed0*/  BRA `(.L_x_20955) ;  /* 0x00000004009c7947 */ /* 0x000fea0003800000 */
.L_x_20965:
[----:B------:R-:W-:-:S05]  /*2ee0*/  F2FP.BF16.F32.PACK_AB R4, RZ, R4 ;  /* 0x00000004ff04723e */ /* 0x000fca00000010ff */
[----:B------:R0:W-:Y:S01]  /*2ef0*/  STG.E.U16 desc[UR36][R8.64], R4 ;  /* 0x0000000408007986 */ /* 0x0001e2000c101524 */
[----:B------:R-:W-:Y:S05]  /*2f00*/  BRA `(.L_x_20955) ;  /* 0x0000000400907947 */ /* 0x000fea0003800000 */
.L_x_20962:
        /* <DEDUP_REMOVED lines=11> */
.L_x_20973:
        /* <DEDUP_REMOVED lines=12> */
.L_x_20976:
[----:B------:R-:W-:-:S04]  /*3080*/  SHF.R.U32.HI R0, RZ, 0x14, R4 ;  /* 0x00000014ff007819 */ /* 0x000fc80000011604 */
[----:B------:R-:W-:-:S04]  /*3090*/  LOP3.LUT R3, R0, 0x1, RZ, 0xc0, !PT ;  /* 0x0000000100037812 */ /* 0x000fc800078ec0ff */
[----:B------:R-:W-:-:S04]  /*30a0*/  IADD3 R0, PT, PT, R4, 0x487ffff, R3 ;  /* 0x0487ffff04007810 */ /* 0x000fc80007ffe003 */
[----:B------:R-:W-:-:S04]  /*30b0*/  SHF.R.U32.HI R0, RZ, 0x14, R0 ;  /* 0x00000014ff007819 */ /* 0x000fc80000011600 */
[----:B------:R-:W-:-:S07]  /*30c0*/  LOP3.LUT R3, R0, 0xff, RZ, 0xc0, !PT ;  /* 0x000000ff00037812 */ /* 0x000fce00078ec0ff */
.L_x_20977:
[----:B------:R-:W-:-:S04]  /*30d0*/  SHF.R.U32.HI R4, RZ, 0x18, R4 ;  /* 0x00000018ff047819 */ /* 0x000fc80000011604 */
[----:B------:R-:W-:-:S04]  /*30e0*/  LOP3.LUT R3, R3, 0x80, R4, 0xf8, !PT ;  /* 0x0000008003037812 */ /* 0x000fc800078ef804 */
[----:B------:R-:W-:-:S07]  /*30f0*/  PRMT R0, R3, 0x7610, R0 ;  /* 0x0000761003007816 */ /* 0x000fce0000000000 */
.L_x_20975:
[----:B------:R-:W-:Y:S05]  /*3100*/  BSYNC.RECONVERGENT B0 ;  /* 0x0000000000007941 */ /* 0x000fea0003800200 */
.L_x_20974:
[----:B------:R1:W-:Y:S01]  /*3110*/  STG.E.U8 desc[UR36][R8.64], R0 ;  /* 0x0000000008007986 */ /* 0x0003e2000c101124 */
[----:B------:R-:W-:Y:S05]  /*3120*/  BRA `(.L_x_20955) ;  /* 0x0000000400087947 */ /* 0x000fea0003800000 */
.L_x_20972:
        /* <DEDUP_REMOVED lines=12> */
.L_x_20980:
[----:B------:R-:W-:-:S04]  /*31f0*/  SHF.R.U32.HI R0, RZ, 0x15, R4 ;  /* 0x00000015ff007819 */ /* 0x000fc80000011604 */
[----:B------:R-:W-:-:S04]  /*3200*/  LOP3.LUT R3, R0, 0x1, RZ, 0xc0, !PT ;  /* 0x0000000100037812 */ /* 0x000fc800078ec0ff */
[----:B------:R-:W-:-:S04]  /*3210*/  IADD3 R0, PT, PT, R4, 0x88fffff, R3 ;  /* 0x088fffff04007810 */ /* 0x000fc80007ffe003 */
[----:B------:R-:W-:-:S04]  /*3220*/  SHF.R.U32.HI R0, RZ, 0x15, R0 ;  /* 0x00000015ff007819 */ /* 0x000fc80000011600 */
[----:B------:R-:W-:-:S07]  /*3230*/  LOP3.LUT R3, R0, 0xff, RZ, 0xc0, !PT ;  /* 0x000000ff00037812 */ /* 0x000fce00078ec0ff */
.L_x_20981:
[----:B------:R-:W-:-:S04]  /*3240*/  SHF.R.U32.HI R4, RZ, 0x18, R4 ;  /* 0x00000018ff047819 */ /* 0x000fc80000011604 */
[----:B------:R-:W-:-:S04]  /*3250*/  LOP3.LUT R3, R3, 0x80, R4, 0xf8, !PT ;  /* 0x0000008003037812 */ /* 0x000fc800078ef804 */
[----:B------:R-:W-:-:S07]  /*3260*/  PRMT R0, R3, 0x7610, R0 ;  /* 0x0000761003007816 */ /* 0x000fce0000000000 */
.L_x_20979:
[----:B------:R-:W-:Y:S05]  /*3270*/  BSYNC.RECONVERGENT B0 ;  /* 0x0000000000007941 */ /* 0x000fea0003800200 */
.L_x_20978:
[----:B------:R0:W-:Y:S01]  /*3280*/  STG.E.U8 desc[UR36][R8.64], R0 ;  /* 0x0000000008007986 */ /* 0x0001e2000c101124 */
[----:B------:R-:W-:Y:S05]  /*3290*/  BRA `(.L_x_20955) ;  /* 0x0000000000ac7947 */ /* 0x000fea0003800000 */
.L_x_20971:
[----:B------:R-:W-:-:S09]  /*32a0*/  UISETP.NE.AND UP0, UPT, UR4, 0x1c, UPT ;  /* 0x0000001c0400788c */ /* 0x000fd2000bf05270 */
[----:B------:R-:W-:Y:S05]  /*32b0*/  BRA.U !UP0, `(.L_x_20982) ;  /* 0x00000001089c7547 */ /* 0x000fea000b800000 */
[----:B------:R-:W-:-:S09]  /*32c0*/  UISETP.NE.AND UP0, UPT, UR4, 0x1d, UPT ;  /* 0x0000001d0400788c */ /* 0x000fd2000bf05270 */
[----:B------:R-:W-:Y:S05]  /*32d0*/  BRA.U !UP0, `(.L_x_20983) ;  /* 0x0000000108887547 */ /* 0x000fea000b800000 */
[----:B------:R-:W-:-:S09]  /*32e0*/  UISETP.NE.AND UP0, UPT, UR4, 0x2c, UPT ;  /* 0x0000002c0400788c */ /* 0x000fd2000bf05270 */
[----:B------:R-:W-:Y:S05]  /*32f0*/  BRA.U !UP0, `(.L_x_20984) ;  /* 0x0000000108447547 */ /* 0x000fea000b800000 */
.L_x_20954:
        /* <DEDUP_REMOVED lines=16> */
.L_x_20985:
[----:B------:R-:W-:Y:S05]  /*3400*/  BRA `(.L_x_20955) ;  /* 0x0000000000507947 */ /* 0x000fea0003800000 */
.L_x_20984:
        /* <DEDUP_REMOVED lines=15> */
.L_x_20983:
[----:B------:R-:W0:Y:S02]  /*3500*/  F2I.U64.TRUNC R4, R4 ;  /* 0x0000000400047311 */ /* 0x000e24000020d800 */
[----:B0-----:R0:W-:Y:S01]  /*3510*/  STG.E.64 desc[UR36][R8.64], R4 ;  /* 0x0000000408007986 */ /* 0x0011e2000c101b24 */
[----:B------:R-:W-:Y:S05]  /*3520*/  BRA `(.L_x_20955) ;  /* 0x0000000000087947 */ /* 0x000fea0003800000 */
.L_x_20982:
[----:B------:R-:W0:Y:S02]  /*3530*/  F2I.FTZ.U32.TRUNC.NTZ R3, R4 ;  /* 0x0000000400037305 */ /* 0x000e24000021f000 */
[----:B0-----:R3:W-:Y:S02]  /*3540*/  STG.E desc[UR36][R8.64], R3 ;  /* 0x0000000308007986 */ /* 0x0017e4000c101924 */
.L_x_20955:
[----:B------:R-:W-:-:S07]  /*3550*/  VIADD R17, R17, 0x80 ;  /* 0x0000008011117836 */ /* 0x000fce0000000000 */
.L_x_20911:
[----:B------:R-:W-:Y:S05]  /*3560*/  BSYNC.RECONVERGENT B7 ;  /* 0x0000000000077941 */ /* 0x000fea0003800200 */
.L_x_20910:
[----:B------:R-:W5:Y:S01]  /*3570*/  LDCU UR4, c[0x0][0x380] ;  /* 0x00007000ff0477ac */ /* 0x000f620008000800 */
[----:B------:R-:W-:Y:S01]  /*3580*/  BSSY.RECONVERGENT B7, `(.L_x_20986) ;  /* 0x0000340000077945 */ /* 0x000fe20003800200 */
[----:B-----5:R-:W-:-:S13]  /*3590*/  ISETP.GE.AND P0, PT, R17, UR4, PT ;  /* 0x0000000411007c0c */ /* 0x020fda000bf06270 */
[----:B------:R-:W-:Y:S05]  /*35a0*/  @P0 BRA `(.L_x_20987) ;  /* 0x0000003000f40947 */ /* 0x000fea0003800000 */
[----:B------:R-:W5:Y:S01]  /*35b0*/  LDCU UR4, c[0x0][0x388] ;  /* 0x00007100ff0477ac */ /* 0x000f620008000800 */
[----:B01----:R-:W-:Y:S02]  /*35c0*/  HFMA2 R0, -RZ, RZ, 0, 0 ;  /* 0x00000000ff007431 */ /* 0x003fe400000001ff */
[----:B------:R-:W-:Y:S01]  /*35d0*/  IMAD.MOV.U32 R25, RZ, RZ, RZ ;  /* 0x000000ffff197224 */ /* 0x000fe200078e00ff */
[----:B-----5:R-:W-:-:S09]  /*35e0*/  UISETP.NE.AND UP0, UPT, UR4, URZ, UPT ;  /* 0x000000ff0400728c */ /* 0x020fd2000bf05270 */
[----:B------:R-:W-:Y:S05]  /*35f0*/  BRA.U !UP0, `(.L_x_20988) ;  /* 0x0000001108ac7547 */ /* 0x000fea000b800000 */
[----:B------:R-:W0:Y:S01]  /*3600*/  LDCU.64 UR4, c[0x0][0x390] ;  /* 0x00007200ff0477ac */ /* 0x000e220008000a00 */
[----:B------:R-:W-:Y:S01]  /*3610*/  MOV R5, R17 ;  /* 0x0000001100057202 */ /* 0x000fe20000000f00 */
[----:B------:R-:W-:Y:S01]  /*3620*/  IMAD.MOV.U32 R4, RZ, RZ, RZ ;  /* 0x000000ffff047224 */ /* 0x000fe200078e00ff */
[----:B------:R-:W1:Y:S01]  /*3630*/  LDCU UR6, c[0x0][0x38c] ;  /* 0x00007180ff0677ac */ /* 0x000e620008000800 */
[----:B------:R-:W5:Y:S01]  /*3640*/  LDCU.64 UR8, c[0x0][0x4b8] ;  /* 0x00009700ff0877ac */ /* 0x000f620008000a00 */
[----:B------:R-:W-:Y:S01]  /*3650*/  UISETP.NE.AND UP0, UPT, UR41, URZ, UPT ;  /* 0x000000ff2900728c */ /* 0x000fe2000bf05270 */
[----:B0-----:R-:W-:-:S05]  /*3660*/  IMAD.HI.U32 R6, R17, UR4, R4 ;  /* 0x0000000411067c27 */ /* 0x001fca000f8e0004 */
[----:B------:R-:W-:-:S05]  /*3670*/  SHF.R.U32.HI R7, RZ, UR5, R6 ;  /* 0x00000005ff077c19 */ /* 0x000fca0008011606 */
[----:B------:R-:W-:-:S04]  /*3680*/  IMAD.MOV R0, RZ, RZ, -R7 ;  /* 0x000000ffff007224 */ /* 0x000fc800078e0a07 */
[----:B-1----:R-:W-:-:S04]  /*3690*/  IMAD R0, R0, UR6, R17 ;  /* 0x0000000600007c24 */ /* 0x002fc8000f8e0211 */
[C---:B-----5:R-:W-:Y:S02]  /*36a0*/  IMAD R25, R0.reuse, UR8, RZ ;  /* 0x0000000800197c24 */ /* 0x060fe4000f8e02ff */
[----:B------:R-:W-:Y:S01]  /*36b0*/  IMAD R0, R0, UR9, RZ ;  /* 0x0000000900007c24 */ /* 0x000fe2000f8e02ff */
[----:B------:R-:W-:Y:S06]  /*36c0*/  BRA.U !UP0, `(.L_x_20988) ;  /* 0x0000001108787547 */ /* 0x000fec000b800000 */
[----:B------:R-:W0:Y:S01]  /*36d0*/  LDCU.64 UR6, c[0x0][0x398] ;  /* 0x00007300ff0677ac */ /* 0x000e220008000a00 */
[----:B------:R-:W-:Y:S01]  /*36e0*/  IMAD.MOV.U32 R6, RZ, RZ, RZ ;  /* 0x000000ffff067224 */ /* 0x000fe200078e00ff */
[----:B------:R-:W1:Y:S01]  /*36f0*/  LDCU UR4, c[0x0][0x3a0] ;  /* 0x00007400ff0477ac */ /* 0x000e620008000800 */
[----:B------:R-:W5:Y:S01]  /*3700*/  LDCU.64 UR8, c[0x0][0x4c0] ;  /* 0x00009800ff0877ac */ /* 0x000f620008000a00 */
[----:B------:R-:W-:Y:S01]  /*3710*/  UISETP.NE.AND UP0, UPT, UR38, 0x2, UPT ;  /* 0x000000022600788c */ /* 0x000fe2000bf05270 */
[----:B0-----:R-:W-:-:S05]  /*3720*/  IMAD.HI.U32 R4, R7, UR7, R6 ;  /* 0x0000000707047c27 */ /* 0x001fca000f8e0006 */
[----:B-1----:R-:W-:-:S04]  /*3730*/  SHF.R.U32.HI R5, RZ, UR4, R4 ;  /* 0x00000004ff057c19 */ /* 0x002fc80008011604 */
[----:B------:R-:W-:-:S05]  /*3740*/  IADD3 R6, PT, PT, -R5, RZ, RZ ;  /* 0x000000ff05067210 */ /* 0x000fca0007ffe1ff */
[----:B------:R-:W-:-:S04]  /*3750*/  IMAD R6, R6, UR6, R7 ;  /* 0x0000000606067c24 */ /* 0x000fc8000f8e0207 */
[C---:B-----5:R-:W-:Y:S02]  /*3760*/  IMAD R25, R6.reuse, UR8, R25 ;  /* 0x0000000806197c24 */ /* 0x060fe4000f8e0219 */
[----:B------:R-:W-:Y:S01]  /*3770*/  IMAD R0, R6, UR9, R0 ;  /* 0x0000000906007c24 */ /* 0x000fe2000f8e0200 */
[----:B------:R-:W-:Y:S06]  /*3780*/  BRA.U !UP0, `(.L_x_20988) ;  /* 0x0000001108487547 */ /* 0x000fec000b800000 */
[----:B------:R-:W0:Y:S01]  /*3790*/  LDCU.64 UR4, c[0x0][0x3a8] ;  /* 0x00007500ff0477ac */ /* 0x000e220008000a00 */
[----:B------:R-:W-:Y:S01]  /*37a0*/  IMAD.MOV.U32 R4, RZ, RZ, RZ ;  /* 0x000000ffff047224 */ /* 0x000fe200078e00ff */
[----:B------:R-:W1:Y:S01]  /*37b0*/  LDCU UR6, c[0x0][0x3a4] ;  /* 0x00007480ff0677ac */ /* 0x000e620008000800 */
[----:B------:R-:W5:Y:S01]  /*37c0*/  LDCU.64 UR8, c[0x0][0x4c8] ;  /* 0x00009900ff0877ac */ /* 0x000f620008000a00 */
[----:B------:R-:W-:Y:S01]  /*37d0*/  UISETP.NE.AND UP0, UPT, UR38, 0x3, UPT ;  /* 0x000000032600788c */ /* 0x000fe2000bf05270 */
[----:B0-----:R-:W-:-:S05]  /*37e0*/  IMAD.HI.U32 R6, R5, UR4, R4 ;  /* 0x0000000405067c27 */ /* 0x001fca000f8e0004 */
[----:B------:R-:W-:-:S05]  /*37f0*/  SHF.R.U32.HI R7, RZ, UR5, R6 ;  /* 0x00000005ff077c19 */ /* 0x000fca0008011606 */
[----:B------:R-:W-:-:S04]  /*3800*/  IMAD.MOV R4, RZ, RZ, -R7 ;  /* 0x000000ffff047224 */ /* 0x000fc800078e0a07 */
[----:B-1----:R-:W-:-:S04]  /*3810*/  IMAD R4, R4, UR6, R5 ;  /* 0x0000000604047c24 */ /* 0x002fc8000f8e0205 */
[C---:B-----5:R-:W-:Y:S02]  /*3820*/  IMAD R25, R4.reuse, UR8, R25 ;  /* 0x0000000804197c24 */ /* 0x060fe4000f8e0219 */
[----:B------:R-:W-:Y:S01]  /*3830*/  IMAD R0, R4, UR9, R0 ;  /* 0x0000000904007c24 */ /* 0x000fe2000f8e0200 */
[----:B------:R-:W-:Y:S06]  /*3840*/  BRA.U !UP0, `(.L_x_20988) ;  /* 0x0000001108187547 */ /* 0x000fec000b800000 */
[----:B------:R-:W0:Y:S01]  /*3850*/  LDCU.64 UR6, c[0x0][0x3b0] ;  /* 0x00007600ff0677ac */ /* 0x000e220008000a00 */
[----:B------:R-:W-:Y:S01]  /*3860*/  MOV R6, RZ ;  /* 0x000000ff00067202 */ /* 0x000fe20000000f00 */
[----:B------:R-:W1:Y:S01]  /*3870*/  LDCU UR4, c[0x0][0x3b8] ;  /* 0x00007700ff0477ac */ /* 0x000e620008000800 */
[----:B------:R-:W5:Y:S01]  /*3880*/  LDCU.64 UR8, c[0x0][0x4d0] ;  /* 0x00009a00ff0877ac */ /* 0x000f620008000a00 */
[----:B------:R-:W-:Y:S02]  /*3890*/  UISETP.NE.AND UP0, UPT, UR38, 0x4, UPT ;  /* 0x000000042600788c */ /* 0x000fe4000bf05270 */
[----:B0-----:R-:W-:-:S05]  /*38a0*/  IMAD.HI.U32 R4, R7, UR7, R6 ;  /* 0x0000000707047c27 */ /* 0x001fca000f8e0006 */
[----:B-1----:R-:W-:-:S05]  /*38b0*/  SHF.R.U32.HI R5, RZ, UR4, R4 ;  /* 0x00000004ff057c19 */ /* 0x002fca0008011604 */
[----:B------:R-:W-:-:S04]  /*38c0*/  IMAD.MOV R6, RZ, RZ, -R5 ;  /* 0x000000ffff067224 */ /* 0x000fc800078e0a05 */
        /* <DEDUP_REMOVED lines=10> */
[----:B------:R-:W-:-:S04]  /*3970*/  SHF.R.U32.HI R7, RZ, UR5, R6 ;  /* 0x00000005ff077c19 */ /* 0x000fc80008011606 */
[----:B------:R-:W-:-:S05]  /*3980*/  IADD3 R4, PT, PT, -R7, RZ, RZ ;  /* 0x000000ff07047210 */ /* 0x000fca0007ffe1ff */
[----:B-1----:R-:W-:-:S04]  /*3990*/  IMAD R4, R4, UR6, R5 ;  /* 0x0000000604047c24 */ /* 0x002fc8000f8e0205 */
        /* <DEDUP_REMOVED lines=16> */
[----:B------:R-:W-:Y:S01]  /*3aa0*/  HFMA2 R4, -RZ, RZ, 0, 0 ;  /* 0x00000000ff047431 */ /* 0x000fe200000001ff */
[----:B------:R-:W1:Y:S01]  /*3ab0*/  LDCU UR6, c[0x0][0x3d4] ;  /* 0x00007a80ff0677ac */ /* 0x000e620008000800 */
[----:B------:R-:W5:Y:S01]  /*3ac0*/  LDCU.64 UR8, c[0x0][0x4e8] ;  /* 0x00009d00ff0877ac */ /* 0x000f620008000a00 */
[----:B------:R-:W-:Y:S02]  /*3ad0*/  UISETP.NE.AND UP0, UPT, UR38, 0x7, UPT ;  /* 0x000000072600788c */ /* 0x000fe4000bf05270 */
        /* <DEDUP_REMOVED lines=211> */
[----:B------:R-:W2:Y:S01]  /*4810*/  LDCU.64 UR4, c[0x0][0x4b0] ;  /* 0x00009600ff0477ac */ /* 0x000ea20008000a00 */
[----:B------:R-:W-:Y:S01]  /*4820*/  HFMA2 R4, -RZ, RZ, 0, 0 ;  /* 0x00000000ff047431 */ /* 0x000fe200000001ff */
[----:B------:R-:W0:Y:S01]  /*4830*/  LDCU UR6, c[0x0][0x4ac] ;  /* 0x00009580ff0677ac */ /* 0x000e220008000800 */
[----:B------:R-:W1:Y:S03]  /*4840*/  LDCU.64 UR8, c[0x0][0x578] ;  /* 0x0000af00ff0877ac */ /* 0x000e660008000a00 */
[----:B--234-:R-:W-:-:S05]  /*4850*/  IMAD.HI.U32 R3, R5, UR4, R4 ;  /* 0x0000000405037c27 */ /* 0x01cfca000f8e0004 */
[----:B------:R-:W-:-:S05]  /*4860*/  SHF.R.U32.HI R3, RZ, UR5, R3 ;  /* 0x00000005ff037c19 */ /* 0x000fca0008011603 */
[----:B------:R-:W-:-:S04]  /*4870*/  IMAD.MOV R3, RZ, RZ, -R3 ;  /* 0x000000ffff037224 */ /* 0x000fc800078e0a03 */
[----:B0-----:R-:W-:-:S04]  /*4880*/  IMAD R4, R3, UR6, R5 ;  /* 0x0000000603047c24 */ /* 0x001fc8000f8e0205 */
[C---:B-1----:R-:W-:Y:S02]  /*4890*/  IMAD R25, R4.reuse, UR8, R25 ;  /* 0x0000000804197c24 */ /* 0x042fe4000f8e0219 */
[----:B------:R-:W-:-:S07]  /*48a0*/  IMAD R0, R4, UR9, R0 ;  /* 0x0000000904007c24 */ /* 0x000fce000f8e0200 */
.L_x_20988:
        /* <DEDUP_REMOVED lines=15> */
[----:B------:R-:W5:Y:S02]  /*49a0*/  LDG.E.S8 R0, desc[UR36][R4.64] ;  /* 0x0000002404007981 */ /* 0x000f64000c1e1300 */
[----:B-----5:R-:W0:Y:S01]  /*49b0*/  I2F.S16 R0, R0 ;  /* 0x0000000000007306 */ /* 0x020e220000101400 */
[----:B------:R-:W-:Y:S05]  /*49c0*/  BRA `(.L_x_20995) ;  /* 0x0000000c00347947 */ /* 0x000fea0003800000 */
.L_x_20993:
[----:B------:R-:W5:Y:S02]  /*49d0*/  LDG.E.U8 R0, desc[UR36][R4.64] ;  /* 0x0000002404007981 */ /* 0x000f64000c1e1100 */
[----:B-----5:R-:W-:Y:S01]  /*49e0*/  I2FP.F32.U32 R0, R0 ;  /* 0x0000000000007245 */ /* 0x020fe20000201000 */
[----:B------:R-:W-:Y:S06]  /*49f0*/  BRA `(.L_x_20995) ;  /* 0x0000000c00287947 */ /* 0x000fec0003800000 */
.L_x_20992:
[----:B------:R-:W-:-:S09]  /*4a00*/  UISETP.NE.AND UP0, UPT, UR4, 0x2, UPT ;  /* 0x000000020400788c */ /* 0x000fd2000bf05270 */
[----:B------:R-:W-:Y:S05]  /*4a10*/  BRA.U !UP0, `(.L_x_20996) ;  /* 0x0000000108287547 */ /* 0x000fea000b800000 */
[----:B------:R-:W-:-:S09]  /*4a20*/  UISETP.NE.AND UP0, UPT, UR4, 0x3, UPT ;  /* 0x000000030400788c */ /* 0x000fd2000bf05270 */
[----:B------:R-:W-:Y:S05]  /*4a30*/  BRA.U !UP0, `(.L_x_20997) ;  /* 0x0000000108147547 */ /* 0x000fea000b800000 */
[----:B------:R-:W-:-:S09]  /*4a40*/  UISETP.NE.AND UP0, UPT, UR4, 0x4, UPT ;  /* 0x000000040400788c */ /* 0x000fd2000bf05270 */
[----:B------:R-:W-:Y:S05]  /*4a50*/  BRA.U UP0, `(.L_x_20994) ;  /* 0x0000000900b47547 */ /* 0x000fea000b800000 */
[----:B------:R-:W5:Y:S02]  /*4a60*/  LDG.E.64 R4, desc[UR36][R4.64] ;  /* 0x0000002404047981 */ /* 0x000f64000c1e1b00 */
[----:B-----5:R0:W1:Y:S01]  /*4a70*/  I2F.S64 R0, R4 ;  /* 0x0000000400007312 */ /* 0x0200620000301400 */
[----:B------:R-:W-:Y:S05]  /*4a80*/  BRA `(.L_x_20995) ;  /* 0x0000000c00047947 */ /* 0x000fea0003800000 */
.L_x_20997:
[----:B------:R-:W5:Y:S02]  /*4a90*/  LDG.E R0, desc[UR36][R4.64] ;  /* 0x0000002404007981 */ /* 0x000f64000c1e1900 */
[----:B-----5:R-:W-:Y:S01]  /*4aa0*/  I2FP.F32.S32 R0, R0 ;  /* 0x0000000000007245 */ /* 0x020fe20000201400 */
[----:B------:R-:W-:Y:S06]  /*4ab0*/  BRA `(.L_x_20995) ;  /* 0x0000000800f87947 */ /* 0x000fec0003800000 */
.L_x_20996:
[----:B------:R-:W5:Y:S02]  /*4ac0*/  LDG.E.U16 R0, desc[UR36][R4.64] ;  /* 0x0000002404007981 */ /* 0x000f64000c1e1500 */
[----:B-----5:R-:W0:Y:S01]  /*4ad0*/  I2F.S16 R0, R0 ;  /* 0x0000000000007306 */ /* 0x020e220000101400 */
[----:B------:R-:W-:Y:S05]  /*4ae0*/  BRA `(.L_x_20995) ;  /* 0x0000000800ec7947 */ /* 0x000fea0003800000 */
.L_x_20991:
        /* <DEDUP_REMOVED lines=8> */
.L_x_20999:
[----:B------:R-:W5:Y:S02]  /*4b70*/  LDG.E.U16 R0, desc[UR36][R4.64] ;  /* 0x0000002404007981 */ /* 0x000f64000c1e1500 */
[----:B-----5:R-:W-:Y:S01]  /*4b80*/  HADD2.F32 R0, -RZ, R0.H0_H0 ;  /* 0x20000000ff007230 */ /* 0x020fe20000004100 */
[----:B------:R-:W-:Y:S06]  /*4b90*/  BRA `(.L_x_20995) ;  /* 0x0000000800c07947 */ /* 0x000fec0003800000 */
.L_x_20998:
        /* <DEDUP_REMOVED lines=8> */
.L_x_21001:
[----:B------:R-:W5:Y:S02]  /*4c20*/  LDG.E.U16 R0, desc[UR36][R4.64] ;  /* 0x0000002404007981 */ /* 0x000f64000c1e1500 */
[----:B-----5:R-:W-:Y:S01]  /*4c30*/  HADD2.F32 R0, -RZ, R0.H0_H0 ;  /* 0x20000000ff007230 */ /* 0x020fe20000004100 */
[----:B------:R-:W-:Y:S06]  /*4c40*/  BRA `(.L_x_20995) ;  /* 0x0000000800947947 */ /* 0x000fec0003800000 */
.L_x_21000:
[----:B------:R-:W5:Y:S01]  /*4c50*/  LDG.E.64 R4, desc[UR36][R4.64] ;  /* 0x0000002404047981 */ /* 0x000f62000c1e1b00 */
[----:B------:R-:W-:Y:S01]  /*4c60*/  UMOV UR4, 0xf0000000 ;  /* 0xf000000000047882 */ /* 0x000fe20000000000 */
[----:B------:R-:W-:Y:S01]  /*4c70*/  UMOV UR5, 0x380fffff ;  /* 0x380fffff00057882 */ /* 0x000fe20000000000 */
[----:B-----5:R-:W0:Y:S01]  /*4c80*/  F2F.F32.F64 R0, R4 ;  /* 0x0000000400007310 */ /* 0x020e220000301000 */
[----:B------:R-:W-:-:S14]  /*4c90*/  DSETP.GEU.AND P0, PT, |R4|, UR4, PT ;  /* 0x0000000404007e2a */ /* 0x000fdc000bf0e200 */
[----:B0-----:R-:W-:Y:S01]  /*4ca0*/  @!P0 FMUL R0, R0, 1.175494350822287508e-38 ;  /* 0x0080000000008820 */ /* 0x001fe20000400000 */
[----:B------:R-:W-:Y:S06]  /*4cb0*/  BRA `(.L_x_20995) ;  /* 0x0000000800787947 */ /* 0x000fec0003800000 */
.L_x_20990:
        /* <DEDUP_REMOVED lines=8> */
[----:B------:R-:W5:Y:S02]  /*4d40*/  LDG.E.U8 R4, desc[UR36][R4.64] ;  /* 0x0000002404047981 */ /* 0x000f64000c1e1100 */
[----:B-----5:R-:W-:-:S04]  /*4d50*/  ISETP.NE.AND P0, PT, R4, RZ, PT ;  /* 0x000000ff0400720c */ /* 0x020fc80003f05270 */
[----:B------:R-:W-:Y:S01]  /*4d60*/  FSEL R0, RZ, 1, !P0 ;  /* 0x3f800000ff007808 */ /* 0x000fe20004000000 */
[----:B------:R-:W-:Y:S08]  /*4d70*/  BRA `(.L_x_20995) ;  /* 0x0000000800487947 */ /* 0x000ff00003800000 */
.L_x_21004:
[----:B------:R-:W5:Y:S01]  /*4d80*/  LDG.E.64 R4, desc[UR36][R4.64] ;  /* 0x0000002404047981 */ /* 0x000f62000c1e1b00 */
[----:B------:R-:W-:Y:S01]  /*4d90*/  UMOV UR4, 0xf0000000 ;  /* 0xf000000000047882 */ /* 0x000fe20000000000 */
[----:B------:R-:W-:Y:S01]  /*4da0*/  UMOV UR5, 0x380fffff ;  /* 0x380fffff00057882 */ /* 0x000fe20000000000 */
[----:B-----5:R-:W0:Y:S01]  /*4db0*/  F2F.F32.F64 R0, R4 ;  /* 0x0000000400007310 */ /* 0x020e220000301000 */
[----:B------:R-:W-:-:S14]  /*4dc0*/  DSETP.GEU.AND P0, PT, |R4|, UR4, PT ;  /* 0x0000000404007e2a */ /* 0x000fdc000bf0e200 */
[----:B0-----:R-:W-:Y:S01]  /*4dd0*/  @!P0 FMUL R0, R0, 1.175494350822287508e-38 ;  /* 0x0080000000008820 */ /* 0x001fe20000400000 */
[----:B------:R-:W-:Y:S06]  /*4de0*/  BRA `(.L_x_20995) ;  /* 0x00000008002c7947 */ /* 0x000fec0003800000 */
.L_x_21003:
[----:B------:R-:W-:-:S09]  /*4df0*/  UISETP.NE.AND UP0, UPT, UR4, 0xf, UPT ;  /* 0x0000000f0400788c */ /* 0x000fd2000bf05270 */
[----:B------:R-:W-:Y:S05]  /*4e00*/  BRA.U !UP0, `(.L_x_21005) ;  /* 0x0000000108907547 */ /* 0x000fea000b800000 */
[----:B------:R-:W-:-:S09]  /*4e10*/  UISETP.NE.AND UP0, UPT, UR4, 0x17, UPT ;  /* 0x000000170400788c */ /* 0x000fd2000bf05270 */
[----:B------:R-:W-:Y:S05]  /*4e20*/  BRA.U !UP0, `(.L_x_21006) ;  /* 0x0000000108547547 */ /* 0x000fea000b800000 */
[----:B------:R-:W-:-:S09]  /*4e30*/  UISETP.NE.AND UP0, UPT, UR4, 0x18, UPT ;  /* 0x000000180400788c */ /* 0x000fd2000bf05270 */
[----:B------:R-:W-:Y:S05]  /*4e40*/  BRA.U UP0, `(.L_x_20994) ;  /* 0x0000000500b87547 */ /* 0x000fea000b800000 */
[----:B------:R-:W5:Y:S01]  /*4e50*/  LDG.E.U8 R0, desc[UR36][R4.64] ;  /* 0x0000002404007981 */ /* 0x000f62000c1e1100 */
[----:B------:R-:W-:Y:S01]  /*4e60*/  IMAD.MOV.U32 R7, RZ, RZ, 0x1f ;  /* 0x0000001fff077424 */ /* 0x000fe200078e00ff */
[----:B-----5:R-:W-:-:S04]  /*4e70*/  SHF.L.U32 R0, R0, 0x18, RZ ;  /* 0x0000001800007819 */ /* 0x020fc800000006ff */
[C---:B--234-:R-:W-:Y:S02]  /*4e80*/  LOP3.LUT R3, R0.reuse, 0x7f000000, RZ, 0xc0, !PT ;  /* 0x7f00000000037812 */ /* 0x05cfe400078ec0ff */
        /* <DEDUP_REMOVED lines=15> */
.L_x_21006:
[----:B------:R-:W5:Y:S02]  /*4f80*/  LDG.E.U8 R4, desc[UR36][R4.64] ;  /* 0x0000002404047981 */ /* 0x000f64000c1e1100 */
[C---:B-----5:R-:W-:Y:S02]  /*4f90*/  IMAD.SHL.U32 R0, R4.reuse, 0x2000000, RZ ;  /* 0x0200000004007824 */ /* 0x060fe400078e00ff */
[----:B------:R-:W-:-:S03]  /*4fa0*/  IMAD.SHL.U32 R6, R4, 0x100, RZ ;  /* 0x0000010004067824 */ /* 0x000fc600078e00ff */
[----:B------:R-:W-:-:S13]  /*4fb0*/  ISETP.GE.U32.AND P0, PT, R0, 0x8000000, PT ;  /* 0x080000000000780c */ /* 0x000fda0003f06070 */
[----:B--234-:R-:W-:Y:S02]  /*4fc0*/  @!P0 LOP3.LUT R3, R6, 0x7f00, RZ, 0xc0, !PT ;  /* 0x00007f0006038812 */ /* 0x01cfe400078ec0ff */
        /* <DEDUP_REMOVED lines=8> */
.L_x_21005:
[----:B------:R-:W5:Y:S02]  /*5050*/  LDG.E.U16 R0, desc[UR36][R4.64] ;  /* 0x0000002404007981 */ /* 0x000f64000c1e1500 */
[----:B-----5:R-:W-:Y:S01]  /*5060*/  IMAD.U32 R0, R0, 0x10000, RZ ;  /* 0x0001000000007824 */ /* 0x020fe200078e00ff */
[----:B------:R-:W-:Y:S06]  /*5070*/  BRA `(.L_x_20995) ;  /* 0x0000000400887947 */ /* 0x000fec0003800000 */
.L_x_21002:
        /* <DEDUP_REMOVED lines=8> */
[----:B------:R-:W5:Y:S02]  /*5100*/  LDG.E.U16 R0, desc[UR36][R4.64] ;  /* 0x0000002404007981 */ /* 0x000f64000c1e1500 */
[----:B-----5:R-:W-:Y:S01]  /*5110*/  I2FP.F32.U32 R0, R0 ;  /* 0x0000000000007245 */ /* 0x020fe20000201000 */
[----:B------:R-:W-:Y:S06]  /*5120*/  BRA `(.L_x_20995) ;  /* 0x00000004005c7947 */ /* 0x000fec0003800000 */
.L_x_21009:
[----:B------:R-:W5:Y:S01]  /*5130*/  LDG.E.U8 R4, desc[UR36][R4.64] ;  /* 0x0000002404047981 */ /* 0x000f62000c1e1100 */
[----:B------:R-:W-:Y:S01]  /*5140*/  IMAD.MOV.U32 R0, RZ, RZ, RZ ;  /* 0x000000ffff007224 */ /* 0x000fe200078e00ff */
[----:B-----5:R-:W-:-:S13]  /*5150*/  ISETP.NE.AND P0, PT, R4, RZ, PT ;  /* 0x000000ff0400720c */ /* 0x020fda0003f05270 */
[----:B------:R-:W-:Y:S05]  /*5160*/  @!P0 BRA `(.L_x_20995) ;  /* 0x00000004004c8947 */ /* 0x000fea0003800000 */
[----:B------:R-:W-:-:S13]  /*5170*/  ISETP.NE.AND P0, PT, R4, 0x80, PT ;  /* 0x000000800400780c */ /* 0x000fda0003f05270 */
[----:B------:R-:W-:Y:S01]  /*5180*/  @!P0 MOV R0, 0x7f800001 ;  /* 0x7f80000100008802 */ /* 0x000fe20000000f00 */
[----:B------:R-:W-:Y:S06]  /*5190*/  @!P0 BRA `(.L_x_20995) ;  /* 0x0000000400408947 */ /* 0x000fec0003800000 */
[--C-:B------:R-:W-:Y:S01]  /*51a0*/  SHF.R.U32.HI R0, RZ, 0x3, R4.reuse ;  /* 0x00000003ff007819 */ /* 0x100fe20000011604 */
[----:B------:R-:W-:Y:S03]  /*51b0*/  BSSY.RECONVERGENT B0, `(.L_x_21010) ;  /* 0x000000c000007945 */ /* 0x000fe60003800200 */
[----:B--234-:R-:W-:Y:S02]  /*51c0*/  LOP3.LUT P0, R3, R0, 0xf, RZ, 0xc0, !PT ;  /* 0x0000000f00037812 */ /* 0x01cfe4000780c0ff */
        /* <DEDUP_REMOVED lines=10> */
.L_x_21011:
[----:B------:R-:W-:Y:S05]  /*5270*/  BSYNC.RECONVERGENT B0 ;  /* 0x0000000000007941 */ /* 0x000fea0003800200 */
.L_x_21010:
[----:B------:R-:W-:Y:S02]  /*5280*/  SHF.L.U32 R0, R0, 0x14, RZ ;  /* 0x0000001400007819 */ /* 0x000fe400000006ff */
[----:B------:R-:W-:-:S04]  /*5290*/  LEA R3, R3, 0x3b800000, 0x17 ;  /* 0x3b80000003037811 */ /* 0x000fc800078eb8ff */
[----:B------:R-:W-:Y:S01]  /*52a0*/  LOP3.LUT R0, R3, R0, R7, 0xfe, !PT ;  /* 0x0000000003007212 */ /* 0x000fe200078efe07 */
[----:B------:R-:W-:Y:S06]  /*52b0*/  BRA `(.L_x_20995) ;  /* 0x0000000000f87947 */ /* 0x000fec0003800000 */
.L_x_21008:
[----:B------:R-:W5:Y:S01]  /*52c0*/  LDG.E.U8 R4, desc[UR36][R4.64] ;  /* 0x0000002404047981 */ /* 0x000f62000c1e1100 */
[----:B------:R-:W-:Y:S01]  /*52d0*/  IMAD.MOV.U32 R0, RZ, RZ, RZ ;  /* 0x000000ffff007224 */ /* 0x000fe200078e00ff */
[----:B-----5:R-:W-:-:S13]  /*52e0*/  ISETP.NE.AND P0, PT, R4, RZ, PT ;  /* 0x000000ff0400720c */ /* 0x020fda0003f05270 */
[----:B------:R-:W-:Y:S05]  /*52f0*/  @!P0 BRA `(.L_x_20995) ;  /* 0x0000000000e88947 */ /* 0x000fea0003800000 */
[----:B------:R-:W-:-:S13]  /*5300*/  ISETP.NE.AND P0, PT, R4, 0x80, PT ;  /* 0x000000800400780c */ /* 0x000fda0003f05270 */
[----:B------:R-:W-:Y:S01]  /*5310*/  @!P0 IMAD.MOV.U32 R0, RZ, RZ, 0x7f800001 ;  /* 0x7f800001ff008424 */ /* 0x000fe200078e00ff */
[----:B------:R-:W-:Y:S06]  /*5320*/  @!P0 BRA `(.L_x_20995) ;  /* 0x0000000000dc8947 */ /* 0x000fec0003800000 */
[--C-:B------:R-:W-:Y:S01]  /*5330*/  SHF.R.U32.HI R0, RZ, 0x2, R4.reuse ;  /* 0x00000002ff007819 */ /* 0x100fe20000011604 */
[----:B------:R-:W-:Y:S03]  /*5340*/  BSSY.RECONVERGENT B0, `(.L_x_21012) ;  /* 0x000000c000007945 */ /* 0x000fe60003800200 */
[----:B--234-:R-:W-:Y:S02]  /*5350*/  LOP3.LUT P0, R3, R0, 0x1f, RZ, 0xc0, !PT ;  /* 0x0000001f00037812 */ /* 0x01cfe4000780c0ff */
        /* <DEDUP_REMOVED lines=10> */
.L_x_21013:
[----:B------:R-:W-:Y:S05]  /*5400*/  BSYNC.RECONVERGENT B0 ;  /* 0x0000000000007941 */ /* 0x000fea0003800200 */
.L_x_21012:
[----:B------:R-:W-:Y:S01]  /*5410*/  IMAD.SHL.U32 R0, R0, 0x200000, RZ ;  /* 0x0020000000007824 */ /* 0x000fe200078e00ff */
[----:B------:R-:W-:-:S04]  /*5420*/  LEA R3, R3, 0x37800000, 0x17 ;  /* 0x3780000003037811 */ /* 0x000fc800078eb8ff */
[----:B------:R-:W-:Y:S01]  /*5430*/  LOP3.LUT R0, R3, R0, R7, 0xfe, !PT ;  /* 0x0000000003007212 */ /* 0x000fe200078efe07 */
[----:B------:R-:W-:Y:S06]  /*5440*/  BRA `(.L_x_20995) ;  /* 0x0000000000947947 */ /* 0x000fec0003800000 */
.L_x_21007:
[----:B------:R-:W-:-:S09]  /*5450*/  UISETP.NE.AND UP0, UPT, UR4, 0x1c, UPT ;  /* 0x0000001c0400788c */ /* 0x000fd2000bf05270 */
[----:B------:R-:W-:Y:S05]  /*5460*/  BRA.U !UP0, `(.L_x_21014) ;  /* 0x0000000108847547 */ /* 0x000fea000b800000 */
[----:B------:R-:W-:-:S09]  /*5470*/  UISETP.NE.AND UP0, UPT, UR4, 0x1d, UPT ;  /* 0x0000001d0400788c */ /* 0x000fd2000bf05270 */
[----:B------:R-:W-:Y:S05]  /*5480*/  BRA.U !UP0, `(.L_x_21015) ;  /* 0x0000000108707547 */ /* 0x000fea000b800000 */
[----:B------:R-:W-:-:S09]  /*5490*/  UISETP.NE.AND UP0, UPT, UR4, 0x2c, UPT ;  /* 0x0000002c0400788c */ /* 0x000fd2000bf05270 */
[----:B------:R-:W-:Y:S05]  /*54a0*/  BRA.U UP0, `(.L_x_20994) ;  /* 0x0000000100207547 */ /* 0x000fea000b800000 */
[----:B------:R-:W5:Y:S01]  /*54b0*/  LDG.E.U8 R4, desc[UR36][R4.64] ;  /* 0x0000002404047981 */ /* 0x000f62000c1e1100 */
[----:B------:R-:W-:Y:S01]  /*54c0*/  HFMA2 R0, -RZ, RZ, 3.814697265625e-06, 0 ;  /* 0x00400000ff007431 */ /* 0x000fe200000001ff */
[----:B-----5:R-:W-:-:S13]  /*54d0*/  ISETP.NE.AND P0, PT, R4, RZ, PT ;  /* 0x000000ff0400720c */ /* 0x020fda0003f05270 */
[----:B------:R-:W-:Y:S05]  /*54e0*/  @!P0 BRA `(.L_x_20995) ;  /* 0x00000000006c8947 */ /* 0x000fea0003800000 */
[----:B------:R-:W-:-:S13]  /*54f0*/  ISETP.NE.AND P0, PT, R4, 0xff, PT ;  /* 0x000000ff0400780c */ /* 0x000fda0003f05270 */
[----:B------:R-:W-:Y:S02]  /*5500*/  @!P0 IMAD.MOV.U32 R0, RZ, RZ, 0x7f800001 ;  /* 0x7f800001ff008424 */ /* 0x000fe400078e00ff */
[----:B------:R-:W-:Y:S01]  /*5510*/  @P0 IMAD.SHL.U32 R0, R4, 0x800000, RZ ;  /* 0x0080000004000824 */ /* 0x000fe200078e00ff */
[----:B------:R-:W-:Y:S06]  /*5520*/  BRA `(.L_x_20995) ;  /* 0x00000000005c7947 */ /* 0x000fec0003800000 */
.L_x_20994:
[----:B------:R-:W-:Y:S01]  /*5530*/  MOV R14, 0x0 ;  /* 0x00000000000e7802 */ /* 0x000fe20000000f00 */
[----:B------:R-:W0:Y:S01]  /*5540*/  LDCU.64 UR4, c[0x4][0x178] ;  /* 0x01002f00ff0477ac */ /* 0x000e220008000a00 */
[----:B--234-:R-:W-:Y:S02]  /*5550*/  HFMA2 R8, -RZ, RZ, 0, 4.64916229248046875e-06 ;  /* 0x0000004eff087431 */ /* 0x01cfe400000001ff */
        /* <DEDUP_REMOVED lines=13> */
.L_x_21016:
[----:B------:R-:W-:Y:S01]  /*5630*/  MOV R0, RZ ;  /* 0x000000ff00007202 */ /* 0x000fe20000000f00 */
[----:B------:R-:W-:Y:S06]  /*5640*/  BRA `(.L_x_20995) ;  /* 0x0000000000147947 */ /* 0x000fec0003800000 */
.L_x_21015:
[----:B------:R-:W5:Y:S02]  /*5650*/  LDG.E.64 R4, desc[UR36][R4.64] ;  /* 0x0000002404047981 */ /* 0x000f64000c1e1b00 */
[----:B-----5:R0:W1:Y:S01]  /*5660*/  I2F.U64 R0, R4 ;  /* 0x0000000400007312 */ /* 0x0200620000301000 */
[----:B------:R-:W-:Y:S05]  /*5670*/  BRA `(.L_x_20995) ;  /* 0x0000000000087947 */ /* 0x000fea0003800000 */
.L_x_21014:
[----:B------:R-:W5:Y:S02]  /*5680*/  LDG.E R0, desc[UR36][R4.64] ;  /* 0x0000002404007981 */ /* 0x000f64000c1e1900 */
[----:B-----5:R-:W-:-:S07]  /*5690*/  I2FP.F32.U32 R0, R0 ;  /* 0x0000000000007245 */ /* 0x020fce0000201000 */
.L_x_20995:
[----:B------:R-:W-:Y:S05]  /*56a0*/  BSYNC.RECONVERGENT B6 ;  /* 0x0000000000067941 */ /* 0x000fea0003800200 */
.L_x_20989:
[----:B--234-:R-:W2:Y:S01]  /*56b0*/  LDC R3, c[0x0][0x590] ;  /* 0x00016400ff037b82 */ /* 0x01cea20000000800 */
[----:B------:R-:W-:Y:S01]  /*56c0*/  BSSY.RECONVERGENT B0, `(.L_x_21017) ;  /* 0x0000037000007945 */ /* 0x000fe20003800200 */
[C---:B01---5:R-:W-:Y:S01]  /*56d0*/  FADD.FTZ R5, |R0|.reuse, -RZ ;  /* 0x800000ff00057221 */ /* 0x063fe20000010200 */
        /* <DEDUP_REMOVED lines=21> */
.L_x_21022:
[----:B------:R-:W-:Y:S01]  /*5830*/  FSETP.GEU.FTZ.AND P0, PT, R6, -R24, PT ;  /* 0x800000180600720b */ /* 0x000fe20003f1e000 */
[----:B------:R-:W-:-:S12]  /*5840*/  FADD.FTZ R4, R4, -1 ;  /* 0xbf80000004047421 */ /* 0x000fd80000010000 */
[----:B------:R-:W-:-:S07]  /*5850*/  @!P0 FADD.FTZ R4, R4, -1 ;  /* 0xbf80000004048421 */ /* 0x000fce0000010000 */
.L_x_21021:
[----:B------:R-:W-:Y:S05]  /*5860*/  BSYNC.RECONVERGENT B1 ;  /* 0x0000000000017941 */ /* 0x000fea0003800200 */
.L_x_21020:
[----:B------:R-:W-:Y:S01]  /*5870*/  FFMA.FTZ R5, -R24, R4, R5 ;  /* 0x0000000418057223 */ /* 0x000fe20000010105 */
[----:B------:R-:W-:Y:S06]  /*5880*/  BRA `(.L_x_21018) ;  /* 0x0000000000687947 */ /* 0x000fec0003800000 */
.L_x_21019:
        /* <DEDUP_REMOVED lines=10> */
.L_x_21025:
        /* <DEDUP_REMOVED lines=13> */
.L_x_21024:
[----:B------:R-:W-:Y:S05]  /*5a00*/  BSYNC.RECONVERGENT B1 ;  /* 0x0000000000017941 */ /* 0x000fea0003800200 */
.L_x_21023:
[----:B------:R-:W-:-:S04]  /*5a10*/  FMUL.FTZ R4, R5, 1.1920928955078125e-07 ;  /* 0x3400000005047820 */ /* 0x000fc80000410000 */
[----:B------:R-:W-:-:S07]  /*5a20*/  FMUL.FTZ R5, R9, R4 ;  /* 0x0000000409057220 */ /* 0x000fce0000410000 */
.L_x_21018:
[----:B------:R-:W-:Y:S05]  /*5a30*/  BSYNC.RECONVERGENT B0 ;  /* 0x0000000000007941 */ /* 0x000fea0003800200 */
.L_x_21017:
        /* <DEDUP_REMOVED lines=13> */
[----:B------:R-:W-:Y:S02]  /*5b10*/  @P1 PLOP3.LUT P0, PT, P2, P3, PT, 0x28, 0x82 ;  /* 0x000000000082181c */ /* 0x000fe40001706570 */
[----:B-1----:R-:W-:-:S04]  /*5b20*/  IADD3 R8, P1, PT, R25, UR6, RZ ;  /* 0x0000000619087c10 */ /* 0x002fc8000ff3e0ff */
[----:B------:R-:W-:-:S07]  /*5b30*/  IADD3.X R9, PT, PT, RZ, UR7, RZ, P1, !PT ;  /* 0x00000007ff097c10 */ /* 0x000fce0008ffe4ff */
[----:B------:R-:W-:-:S05]  /*5b40*/  @P0 FADD.FTZ R3, R3, -1 ;  /* 0xbf80000003030421 */ /* 0x000fca0000010000 */
[----:B------:R-:W-:-:S13]  /*5b50*/  FSETP.NEU.FTZ.AND P0, PT, R3, RZ, PT ;  /* 0x000000ff0300720b */ /* 0x000fda0003f1d000 */
[----:B------:R-:W0:Y:S01]  /*5b60*/  @P0 FRND.FTZ.FLOOR R6, R3 ;  /* 0x0000000300060307 */ /* 0x000e220000215000 */
[----:B------:R-:W-:Y:S01]  /*5b70*/  @!P0 FMUL.FTZ R0, R0, UR5 ;  /* 0x0000000500008c20 */ /* 0x000fe20008410000 */
[----:B0-----:R-:W-:-:S05]  /*5b80*/  @P0 FADD.FTZ R4, R3, -R6 ;  /* 0x8000000603040221 */ /* 0x001fca0000010000 */
[----:B------:R-:W-:Y:S02]  /*5b90*/  FSETP.GT.AND P2, PT, R4, 0.5, P0 ;  /* 0x3f0000000400780b */ /* 0x000fe40000744000 */
[----:B------:R-:W-:-:S11]  /*5ba0*/  @!P0 LOP3.LUT R4, RZ, 0x80000000, R0, 0xb8, !PT ;  /* 0x80000000ff048812 */ /* 0x000fd600078eb800 */
[----:B------:R-:W-:-:S04]  /*5bb0*/  @P2 FADD.FTZ R6, R6, 1 ;  /* 0x3f80000006062421 */ /* 0x000fc80000010000 */
[----:B------:R-:W-:Y:S01]  /*5bc0*/  @P0 IMAD.MOV.U32 R4, RZ, RZ, R6 ;  /* 0x000000ffff040224 */ /* 0x000fe200078e0006 */
[----:B------:R-:W-:Y:S06]  /*5bd0*/  BRA.U UP0, `(.L_x_21026) ;  /* 0x0000000100e87547 */ /* 0x000fec000b800000 */
        /* <DEDUP_REMOVED lines=11> */
.L_x_21029:
[----:B------:R-:W0:Y:S02]  /*5c90*/  F2I.S64.TRUNC R4, R4 ;  /* 0x0000000400047311 */ /* 0x000e24000020d900 */
[----:B0-----:R-:W-:-:S05]  /*5ca0*/  IMAD.MOV.U32 R3, RZ, RZ, R4 ;  /* 0x000000ffff037224 */ /* 0x001fca00078e0004 */
[----:B------:R0:W-:Y:S01]  /*5cb0*/  STG.E.U8 desc[UR36][R8.64], R3 ;  /* 0x0000000308007986 */ /* 0x0001e2000c101124 */
[----:B------:R-:W-:Y:S05]  /*5cc0*/  BRA `(.L_x_21031) ;  /* 0x0000000c00287947 */ /* 0x000fea0003800000 */
.L_x_21028:
        /* <DEDUP_REMOVED lines=9> */
.L_x_21033:
[----:B------:R-:W0:Y:S02]  /*5d60*/  F2I.FTZ.TRUNC.NTZ R3, R4 ;  /* 0x0000000400037305 */ /* 0x000e24000021f100 */
[----:B0-----:R0:W-:Y:S01]  /*5d70*/  STG.E desc[UR36][R8.64], R3 ;  /* 0x0000000308007986 */ /* 0x0011e2000c101924 */
[----:B------:R-:W-:Y:S05]  /*5d80*/  BRA `(.L_x_21031) ;  /* 0x0000000800f87947 */ /* 0x000fea0003800000 */
.L_x_21032:
[----:B------:R-:W0:Y:S02]  /*5d90*/  F2I.FTZ.TRUNC.NTZ R3, R4 ;  /* 0x0000000400037305 */ /* 0x000e24000021f100 */
[----:B0-----:R0:W-:Y:S01]  /*5da0*/  STG.E.U16 desc[UR36][R8.64], R3 ;  /* 0x0000000308007986 */ /* 0x0011e2000c101524 */
[----:B------:R-:W-:Y:S05]  /*5db0*/  BRA `(.L_x_21031) ;  /* 0x0000000800ec7947 */ /* 0x000fea0003800000 */
.L_x_21027:
        /* <DEDUP_REMOVED lines=8> */
.L_x_21035:
[----:B------:R-:W-:-:S05]  /*5e40*/  F2FP.F16.F32.PACK_AB R4, RZ, R4 ;  /* 0x00000004ff04723e */ /* 0x000fca00000000ff */
[----:B------:R0:W-:Y:S01]  /*5e50*/  STG.E.U16 desc[UR36][R8.64], R4 ;  /* 0x0000000408007986 */ /* 0x0001e2000c101524 */
[----:B------:R-:W-:Y:S05]  /*5e60*/  BRA `(.L_x_21031) ;  /* 0x0000000800c07947 */ /* 0x000fea0003800000 */
.L_x_21034:
        /* <DEDUP_REMOVED lines=9> */
.L_x_21037:
[----:B------:R-:W-:-:S04]  /*5f00*/  F2FP.F16.F32.PACK_AB R3, RZ, R4 ;  /* 0x00000004ff03723e */ /* 0x000fc800000000ff */
[----:B------:R-:W-:-:S05]  /*5f10*/  PRMT R3, R3, 0x5410, RZ ;  /* 0x0000541003037816 */ /* 0x000fca00000000ff */
[----:B------:R0:W-:Y:S01]  /*5f20*/  STG.E desc[UR36][R8.64], R3 ;  /* 0x0000000308007986 */ /* 0x0001e2000c101924 */
[----:B------:R-:W-:Y:S05]  /*5f30*/  BRA `(.L_x_21031) ;  /* 0x00000008008c7947 */ /* 0x000fea0003800000 */
.L_x_21036:
[----:B------:R-:W-:-:S06]  /*5f40*/  FMUL.FTZ R4, R4, 1 ;  /* 0x3f80000004047820 */ /* 0x000fcc0000410000 */
[----:B------:R-:W0:Y:S02]  /*5f50*/  F2F.F64.F32 R4, R4 ;  /* 0x0000000400047310 */ /* 0x000e240000201800 */
[----:B0-----:R0:W-:Y:S01]  /*5f60*/  STG.E.64 desc[UR36][R8.64], R4 ;  /* 0x0000000408007986 */ /* 0x0011e2000c101b24 */
[----:B------:R-:W-:Y:S05]  /*5f70*/  BRA `(.L_x_21031) ;  /* 0x00000008007c7947 */ /* 0x000fea0003800000 */
.L_x_21026:
        /* <DEDUP_REMOVED lines=13> */
.L_x_21041:
        /* <DEDUP_REMOVED lines=16> */
.L_x_21044:
[----:B------:R-:W-:-:S04]  /*6150*/  SHF.R.U32.HI R4, RZ, 0x18, R4 ;  /* 0x00000018ff047819 */ /* 0x000fc80000011604 */
[----:B------:R-:W-:-:S04]  /*6160*/  LOP3.LUT R3, R3, 0x80, R4, 0xf8, !PT ;  /* 0x0000008003037812 */ /* 0x000fc800078ef804 */
[----:B------:R-:W-:-:S07]  /*6170*/  PRMT R0, R3, 0x7610, R0 ;  /* 0x0000761003007816 */ /* 0x000fce0000000000 */
.L_x_21043:
[----:B------:R-:W-:Y:S05]  /*6180*/  BSYNC.RECONVERGENT B0 ;  /* 0x0000000000007941 */ /* 0x000fea0003800200 */
.L_x_21042:
[----:B------:R0:W-:Y:S01]  /*6190*/  STG.E.U8 desc[UR36][R8.64], R0 ;  /* 0x0000000008007986 */ /* 0x0001e2000c101124 */
[----:B------:R-:W-:Y:S05]  /*61a0*/  BRA `(.L_x_21031) ;  /* 0x0000000400f07947 */ /* 0x000fea0003800000 */
.L_x_21040:
        /* <DEDUP_REMOVED lines=16> */
.L_x_21047:
[----:B------:R-:W-:-:S04]  /*62b0*/  SHF.R.U32.HI R4, RZ, 0x18, R4 ;  /* 0x00000018ff047819 */ /* 0x000fc80000011604 */
[----:B------:R-:W-:-:S04]  /*62c0*/  LOP3.LUT R3, R3, 0x80, R4, 0xf8, !PT ;  /* 0x0000008003037812 */ /* 0x000fc800078ef804 */
[----:B------:R-:W-:-:S07]  /*62d0*/  PRMT R0, R3, 0x7610, R0 ;  /* 0x0000761003007816 */ /* 0x000fce0000000000 */
.L_x_21046:
[----:B------:R-:W-:Y:S05]  /*62e0*/  BSYNC.RECONVERGENT B0 ;  /* 0x0000000000007941 */ /* 0x000fea0003800200 */
.L_x_21045:
[----:B------:R0:W-:Y:S01]  /*62f0*/  STG.E.U8 desc[UR36][R8.64], R0 ;  /* 0x0000000008007986 */ /* 0x0001e2000c101124 */
[----:B------:R-:W-:Y:S05]  /*6300*/  BRA `(.L_x_21031) ;  /* 0x0000000400987947 */ /* 0x000fea0003800000 */
.L_x_21039:
        /* <DEDUP_REMOVED lines=21> */
.L_x_21049:
[----:B------:R-:W0:Y:S02]  /*6460*/  F2I.U64.TRUNC R4, R4 ;  /* 0x0000000400047311 */ /* 0x000e24000020d800 */
[----:B0-----:R0:W-:Y:S01]  /*6470*/  STG.E.64 desc[UR36][R8.64], R4 ;  /* 0x0000000408007986 */ /* 0x0011e2000c101b24 */
[----:B------:R-:W-:Y:S05]  /*6480*/  BRA `(.L_x_21031) ;  /* 0x0000000400387947 */ /* 0x000fea0003800000 */
.L_x_21048:
[----:B------:R-:W0:Y:S02]  /*6490*/  F2I.FTZ.U32.TRUNC.NTZ R3, R4 ;  /* 0x0000000400037305 */ /* 0x000e24000021f000 */
[----:B0-----:R0:W-:Y:S01]  /*64a0*/  STG.E desc[UR36][R8.64], R3 ;  /* 0x0000000308007986 */ /* 0x0011e2000c101924 */
[----:B------:R-:W-:Y:S05]  /*64b0*/  BRA `(.L_x_21031) ;  /* 0x00000004002c7947 */ /* 0x000fea0003800000 */
.L_x_21038:
        /* <DEDUP_REMOVED lines=10> */
.L_x_21051:
[----:B------:R-:W-:Y:S01]  /*6560*/  FMUL.FTZ R4, R4, 1 ;  /* 0x3f80000004047820 */ /* 0x000fe20000410000 */
[----:B------:R-:W-:-:S05]  /*6570*/  CS2R R6, SRZ ;  /* 0x0000000000067805 */ /* 0x000fca000001ff00 */
[----:B------:R-:W0:Y:S02]  /*6580*/  F2F.F64.F32 R4, R4 ;  /* 0x0000000400047310 */ /* 0x000e240000201800 */
[----:B0-----:R3:W-:Y:S01]  /*6590*/  STG.E.128 desc[UR36][R8.64], R4 ;  /* 0x0000000408007986 */ /* 0x0017e2000c101d24 */
[----:B------:R-:W-:Y:S05]  /*65a0*/  BRA `(.L_x_21031) ;  /* 0x0000000000f07947 */ /* 0x000fea0003800000 */
.L_x_21050:
[----:B------:R-:W-:-:S09]  /*65b0*/  UISETP.NE.AND UP0, UPT, UR4, 0xf, UPT ;  /* 0x0000000f0400788c */ /* 0x000fd2000bf05270 */
[----:B------:R-:W-:Y:S05]  /*65c0*/  BRA.U !UP0, `(.L_x_21052) ;  /* 0x0000000108e07547 */ /* 0x000fea000b800000 */
[----:B------:R-:W-:-:S09]  /*65d0*/  UISETP.NE.AND UP0, UPT, UR4, 0x17, UPT ;  /* 0x000000170400788c */ /* 0x000fd2000bf05270 */
[----:B------:R-:W-:Y:S05]  /*65e0*/  BRA.U !UP0, `(.L_x_21053) ;  /* 0x00000001088c7547 */ /* 0x000fea000b800000 */
[----:B------:R-:W-:-:S09]  /*65f0*/  UISETP.NE.AND UP0, UPT, UR4, 0x18, UPT ;  /* 0x000000180400788c */ /* 0x000fd2000bf05270 */
[----:B------:R-:W-:Y:S05]  /*6600*/  BRA.U !UP0, `(.L_x_21054) ;  /* 0x0000000108447547 */ /* 0x000fea000b800000 */
.L_x_21030:
        /* <DEDUP_REMOVED lines=16> */
.L_x_21055:
[----:B------:R-:W-:Y:S05]  /*6710*/  BRA `(.L_x_21031) ;  /* 0x0000000000947947 */ /* 0x000fea0003800000 */
.L_x_21054:
        /* <DEDUP_REMOVED lines=12> */
.L_x_21057:
[----:B------:R-:W-:Y:S05]  /*67e0*/  BSYNC.RECONVERGENT B0 ;  /* 0x0000000000007941 */ /* 0x000fea0003800200 */
.L_x_21056:
[----:B------:R-:W-:-:S05]  /*67f0*/  LOP3.LUT R3, R0, 0x80, R5, 0xf8, !PT ;  /* 0x0000008000037812 */ /* 0x000fca00078ef805 */
[----:B------:R1:W-:Y:S01]  /*6800*/  STG.E.U8 desc[UR36][R8.64], R3 ;  /* 0x0000000308007986 */ /* 0x0003e2000c101124 */
[----:B------:R-:W-:Y:S05]  /*6810*/  BRA `(.L_x_21031) ;  /* 0x0000000000547947 */ /* 0x000fea0003800000 */
.L_x_21053:
        /* <DEDUP_REMOVED lines=11> */
.L_x_21059:
[----:B------:R-:W-:Y:S01]  /*68d0*/  IMAD.MOV.U32 R0, RZ, RZ, 0x7f ;  /* 0x0000007fff007424 */ /* 0x000fe200078e00ff */
[----:B------:R-:W-:-:S04]  /*68e0*/  ISETP.GT.U32.AND P0, PT, R5, 0x7f800000, PT ;  /* 0x7f8000000500780c */ /* 0x000fc80003f04070 */
[----:B------:R-:W-:-:S09]  /*68f0*/  SEL R0, R0, 0x7c, P0 ;  /* 0x0000007c00007807 */ /* 0x000fd20000000000 */
.L_x_21060:
[----:B------:R-:W-:Y:S05]  /*6900*/  BSYNC.RECONVERGENT B0 ;  /* 0x0000000000007941 */ /* 0x000fea0003800200 */
.L_x_21058:
[----:B------:R-:W-:-:S04]  /*6910*/  SHF.R.U32.HI R3, RZ, 0x18, R4 ;  /* 0x00000018ff037819 */ /* 0x000fc80000011604 */
[----:B------:R-:W-:-:S05]  /*6920*/  LOP3.LUT R3, R0, 0x80, R3, 0xf8, !PT ;  /* 0x0000008000037812 */ /* 0x000fca00078ef803 */
[----:B------:R2:W-:Y:S01]  /*6930*/  STG.E.U8 desc[UR36][R8.64], R3 ;  /* 0x0000000308007986 */ /* 0x0005e2000c101124 */
[----:B------:R-:W-:Y:S05]  /*6940*/  BRA `(.L_x_21031) ;  /* 0x0000000000087947 */ /* 0x000fea0003800000 */
.L_x_21052:
[----:B------:R-:W-:-:S05]  /*6950*/  F2FP.BF16.F32.PACK_AB R4, RZ, R4 ;  /* 0x00000004ff04723e */ /* 0x000fca00000010ff */
[----:B------:R0:W-:Y:S02]  /*6960*/  STG.E.U16 desc[UR36][R8.64], R4 ;  /* 0x0000000408007986 */ /* 0x0001e4000c101524 */
.L_x_21031:
[----:B------:R-:W-:-:S07]  /*6970*/  IADD3 R17, PT, PT, R17, 0x80, RZ ;  /* 0x0000008011117810 */ /* 0x000fce0007ffe0ff */
.L_x_20987:
[----:B------:R-:W-:Y:S05]  /*6980*/  BSYNC.RECONVERGENT B7 ;  /* 0x0000000000077941 */ /* 0x000fea0003800200 */
.L_x_20986:
[----:B------:R-:W5:Y:S01]  /*6990*/  LDCU UR4, c[0x0][0x380] ;  /* 0x00007000ff0477ac */ /* 0x000f620008000800 */
[----:B------:R-:W-:Y:S01]  /*69a0*/  BSSY.RECONVERGENT B7, `(.L_x_21061) ;  /* 0x0000340000077945 */ /* 0x000fe20003800200 */
[----:B-----5:R-:W-:-:S13]  /*69b0*/  ISETP.GE.AND P0, PT, R17, UR4, PT ;  /* 0x0000000411007c0c */ /* 0x020fda000bf06270 */
[----:B------:R-:W-:Y:S05]  /*69c0*/  @P0 BRA `(.L_x_21062) ;  /* 0x0000003000f40947 */ /* 0x000fea0003800000 */
[----:B------:R-:W5:Y:S01]  /*69d0*/  LDCU UR4, c[0x0][0x388] ;  /* 0x00007100ff0477ac */ /* 0x000f620008000800 */
[----:B01----:R-:W-:Y:S02]  /*69e0*/  IMAD.MOV.U32 R0, RZ, RZ, RZ ;  /* 0x000000ffff007224 */ /* 0x003fe400078e00ff */
[----:B------:R-:W-:Y:S01]  /*69f0*/  IMAD.MOV.U32 R25, RZ, RZ, RZ ;  /* 0x000000ffff197224 */ /* 0x000fe200078e00ff */
[----:B-----5:R-:W-:-:S09]  /*6a00*/  UISETP.NE.AND UP0, UPT, UR4, URZ, UPT ;  /* 0x000000ff0400728c */ /* 0x020fd2000bf05270 */
[----:B------:R-:W-:Y:S05]  /*6a10*/  BRA.U !UP0, `(.L_x_21063) ;  /* 0x0000001108ac7547 */ /* 0x000fea000b800000 */
[----:B------:R-:W0:Y:S01]  /*6a20*/  LDCU.64 UR4, c[0x0][0x390] ;  /* 0x00007200ff0477ac */ /* 0x000e220008000a00 */
[----:B---3--:R-:W-:Y:S01]  /*6a30*/  MOV R4, RZ ;  /* 0x000000ff00047202 */ /* 0x008fe20000000f00 */
        /* <DEDUP_REMOVED lines=291> */
[----:B--2-4-:R-:W-:-:S05]  /*7c70*/  IMAD.HI.U32 R3, R5, UR4, R4 ;  /* 0x0000000405037c27 */ /* 0x014fca000f8e0004 */
[----:B------:R-:W-:-:S05]  /*7c80*/  SHF.R.U32.HI R3, RZ, UR5, R3 ;  /* 0x00000005ff037c19 */ /* 0x000fca0008011603 */
[----:B------:R-:W-:-:S04]  /*7c90*/  IMAD.MOV R3, RZ, RZ, -R3 ;  /* 0x000000ffff037224 */ /* 0x000fc800078e0a03 */
[----:B0-----:R-:W-:-:S04]  /*7ca0*/  IMAD R4, R3, UR6, R5 ;  /* 0x0000000603047c24 */ /* 0x001fc8000f8e0205 */
[C---:B-1----:R-:W-:Y:S02]  /*7cb0*/  IMAD R25, R4.reuse, UR8, R25 ;  /* 0x0000000804197c24 */ /* 0x042fe4000f8e0219 */
[----:B------:R-:W-:-:S07]  /*7cc0*/  IMAD R0, R4, UR9, R0 ;  /* 0x0000000904007c24 */ /* 0x000fce000f8e0200 */
.L_x_21063:
[----:B------:R-:W3:Y:S01]  /*7cd0*/  LDCU.64 UR6, c[0x0][0x588] ;  /* 0x0000b100ff0677ac */ /* 0x000ee20008000a00 */
[----:B------:R-:W-:Y:S01]  /*7ce0*/  BSSY.RECONVERGENT B6, `(.L_x_21064) ;  /* 0x00000de000067945 */ /* 0x000fe20003800200 */
[----:B------:R-:W-:-:S04]  /*7cf0*/  UPRMT UR4, UR42, 0x9910, URZ ;  /* 0x000099102a047896 */ /* 0x000fc800080000ff */
[----:B------:R-:W-:Y:S01]  /*7d00*/  UISETP.GT.AND UP0, UPT, UR4, 0x9, UPT ;  /* 0x000000090400788c */ /* 0x000fe2000bf04270 */
[----:B---3--:R-:W-:-:S04]  /*7d10*/  IADD3 R4, P0, PT, R0, UR6, RZ ;  /* 0x0000000600047c10 */ /* 0x008fc8000ff1e0ff */
        /* <DEDUP_REMOVED lines=13> */
.L_x_21068:
[----:B------:R-:W3:Y:S02]  /*7df0*/  LDG.E.U8 R0, desc[UR36][R4.64] ;  /* 0x0000002404007981 */ /* 0x000ee4000c1e1100 */
[----:B---3--:R-:W-:Y:S01]  /*7e00*/  I2FP.F32.U32 R0, R0 ;  /* 0x0000000000007245 */ /* 0x008fe20000201000 */
[----:B------:R-:W-:Y:S06]  /*7e10*/  BRA `(.L_x_21070) ;  /* 0x0000000c00287947 */ /* 0x000fec0003800000 */
.L_x_21067:
        /* <DEDUP_REMOVED lines=9> */
.L_x_21072:
[----:B------:R-:W3:Y:S02]  /*7eb0*/  LDG.E R0, desc[UR36][R4.64] ;  /* 0x0000002404007981 */ /* 0x000ee4000c1e1900 */
[----:B---3--:R-:W-:Y:S01]  /*7ec0*/  I2FP.F32.S32 R0, R0 ;  /* 0x0000000000007245 */ /* 0x008fe20000201400 */
[----:B------:R-:W-:Y:S06]  /*7ed0*/  BRA `(.L_x_21070) ;  /* 0x0000000800f87947 */ /* 0x000fec0003800000 */
.L_x_21071:
[----:B------:R-:W3:Y:S02]  /*7ee0*/  LDG.E.U16 R0, desc[UR36][R4.64] ;  /* 0x0000002404007981 */ /* 0x000ee4000c1e1500 */
[----:B---3--:R-:W0:Y:S01]  /*7ef0*/  I2F.S16 R0, R0 ;  /* 0x0000000000007306 */ /* 0x008e220000101400 */
[----:B------:R-:W-:Y:S05]  /*7f00*/  BRA `(.L_x_21070) ;  /* 0x0000000800ec7947 */ /* 0x000fea0003800000 */
.L_x_21066:
        /* <DEDUP_REMOVED lines=8> */
.L_x_21074:
[----:B------:R-:W3:Y:S02]  /*7f90*/  LDG.E.U16 R0, desc[UR36][R4.64] ;  /* 0x0000002404007981 */ /* 0x000ee4000c1e1500 */
[----:B---3--:R-:W-:Y:S01]  /*7fa0*/  HADD2.F32 R0, -RZ, R0.H0_H0 ;  /* 0x20000000ff007230 */ /* 0x008fe20000004100 */
[----:B------:R-:W-:Y:S06]  /*7fb0*/  BRA `(.L_x_21070) ;  /* 0x0000000800c07947 */ /* 0x000fec0003800000 */
.L_x_21073:
        /* <DEDUP_REMOVED lines=8> */
.L_x_21076:
[----:B------:R-:W3:Y:S02]  /*8040*/  LDG.E.U16 R0, desc[UR36][R4.64] ;  /* 0x0000002404007981 */ /* 0x000ee4000c1e1500 */
[----:B---3--:R-:W-:Y:S01]  /*8050*/  HADD2.F32 R0, -RZ, R0.H0_H0 ;  /* 0x20000000ff007230 */ /* 0x008fe20000004100 */
[----:B------:R-:W-:Y:S06]  /*8060*/  BRA `(.L_x_21070) ;  /* 0x0000000800947947 */ /* 0x000fec0003800000 */
.L_x_21075:
[----:B------:R-:W3:Y:S01]  /*8070*/  LDG.E.64 R4, desc[UR36][R4.64] ;  /* 0x0000002404047981 */ /* 0x000ee2000c1e1b00 */
[----:B------:R-:W-:Y:S01]  /*8080*/  UMOV UR4, 0xf0000000 ;  /* 0xf000000000047882 */ /* 0x000fe20000000000 */
[----:B------:R-:W-:Y:S01]  /*8090*/  UMOV UR5, 0x380fffff ;  /* 0x380fffff00057882 */ /* 0x000fe20000000000 */
[----:B---3--:R-:W0:Y:S01]  /*80a0*/  F2F.F32.F64 R0, R4 ;  /* 0x0000000400007310 */ /* 0x008e220000301000 */
[----:B------:R-:W-:-:S14]  /*80b0*/  DSETP.GEU.AND P0, PT, |R4|, UR4, PT ;  /* 0x0000000404007e2a */ /* 0x000fdc000bf0e200 */
[----:B0-----:R-:W-:Y:S01]  /*80c0*/  @!P0 FMUL R0, R0, 1.175494350822287508e-38 ;  /* 0x0080000000008820 */ /* 0x001fe20000400000 */
[----:B------:R-:W-:Y:S06]  /*80d0*/  BRA `(.L_x_21070) ;  /* 0x0000000800787947 */ /* 0x000fec0003800000 */
.L_x_21065:
        /* <DEDUP_REMOVED lines=12> */
.L_x_21079:
[----:B------:R-:W3:Y:S01]  /*81a0*/  LDG.E.64 R4, desc[UR36][R4.64] ;  /* 0x0000002404047981 */ /* 0x000ee2000c1e1b00 */
[----:B------:R-:W-:Y:S01]  /*81b0*/  UMOV UR4, 0xf0000000 ;  /* 0xf000000000047882 */ /* 0x000fe20000000000 */
[----:B------:R-:W-:Y:S01]  /*81c0*/  UMOV UR5, 0x380fffff ;  /* 0x380fffff00057882 */ /* 0x000fe20000000000 */
[----:B---3--:R-:W0:Y:S01]  /*81d0*/  F2F.F32.F64 R0, R4 ;  /* 0x0000000400007310 */ /* 0x008e220000301000 */
[----:B------:R-:W-:-:S14]  /*81e0*/  DSETP.GEU.AND P0, PT, |R4|, UR4, PT ;  /* 0x0000000404007e2a */ /* 0x000fdc000bf0e200 */
[----:B0-----:R-:W-:Y:S01]  /*81f0*/  @!P0 FMUL R0, R0, 1.175494350822287508e-38 ;  /* 0x0080000000008820 */ /* 0x001fe20000400000 */
[----:B------:R-:W-:Y:S06]  /*8200*/  BRA `(.L_x_21070) ;  /* 0x00000008002c7947 */ /* 0x000fec0003800000 */
.L_x_21078:
        /* <DEDUP_REMOVED lines=9> */
[C---:B--2-4-:R-:W-:Y:S02]  /*82a0*/  LOP3.LUT R3, R0.reuse, 0x7f000000, RZ, 0xc0, !PT ;  /* 0x7f00000000037812 */ /* 0x054fe400078ec0ff */
        /* <DEDUP_REMOVED lines=15> */
.L_x_21081:
[----:B------:R-:W3:Y:S02]  /*83a0*/  LDG.E.U8 R4, desc[UR36][R4.64] ;  /* 0x0000002404047981 */ /* 0x000ee4000c1e1100 */
[C---:B---3--:R-:W-:Y:S01]  /*83b0*/  IMAD.SHL.U32 R0, R4.reuse, 0x2000000, RZ ;  /* 0x0200000004007824 */ /* 0x048fe200078e00ff */
[----:B------:R-:W-:-:S04]  /*83c0*/  SHF.L.U32 R6, R4, 0x8, RZ ;  /* 0x0000000804067819 */ /* 0x000fc800000006ff */
[----:B------:R-:W-:-:S13]  /*83d0*/  ISETP.GE.U32.AND P0, PT, R0, 0x8000000, PT ;  /* 0x080000000000780c */ /* 0x000fda0003f06070 */
[----:B--2-4-:R-:W-:Y:S02]  /*83e0*/  @!P0 LOP3.LUT R3, R6, 0x7f00, RZ, 0xc0, !PT ;  /* 0x00007f0006038812 */ /* 0x014fe400078ec0ff */
        /* <DEDUP_REMOVED lines=8> */
.L_x_21080:
[----:B------:R-:W3:Y:S02]  /*8470*/  LDG.E.U16 R0, desc[UR36][R4.64] ;  /* 0x0000002404007981 */ /* 0x000ee4000c1e1500 */
[----:B---3--:R-:W-:Y:S01]  /*8480*/  IMAD.U32 R0, R0, 0x10000, RZ ;  /* 0x0001000000007824 */ /* 0x008fe200078e00ff */
[----:B------:R-:W-:Y:S06]  /*8490*/  BRA `(.L_x_21070) ;  /* 0x0000000400887947 */ /* 0x000fec0003800000 */
.L_x_21077:
        /* <DEDUP_REMOVED lines=11> */
.L_x_21084:
        /* <DEDUP_REMOVED lines=20> */
.L_x_21086:
[----:B------:R-:W-:Y:S05]  /*8690*/  BSYNC.RECONVERGENT B0 ;  /* 0x0000000000007941 */ /* 0x000fea0003800200 */
.L_x_21085:
[----:B------:R-:W-:Y:S01]  /*86a0*/  IMAD.SHL.U32 R0, R0, 0x100000, RZ ;  /* 0x0010000000007824 */ /* 0x000fe200078e00ff */
[----:B------:R-:W-:-:S04]  /*86b0*/  LEA R3, R3, 0x3b800000, 0x17 ;  /* 0x3b80000003037811 */ /* 0x000fc800078eb8ff */
[----:B------:R-:W-:Y:S01]  /*86c0*/  LOP3.LUT R0, R3, R0, R7, 0xfe, !PT ;  /* 0x0000000003007212 */ /* 0x000fe200078efe07 */
[----:B------:R-:W-:Y:S06]  /*86d0*/  BRA `(.L_x_21070) ;  /* 0x0000000000f87947 */ /* 0x000fec0003800000 */
.L_x_21083:
        /* <DEDUP_REMOVED lines=20> */
.L_x_21088:
[----:B------:R-:W-:Y:S05]  /*8820*/  BSYNC.RECONVERGENT B0 ;  /* 0x0000000000007941 */ /* 0x000fea0003800200 */
.L_x_21087:
[----:B------:R-:W-:Y:S02]  /*8830*/  SHF.L.U32 R0, R0, 0x15, RZ ;  /* 0x0000001500007819 */ /* 0x000fe400000006ff */
[----:B------:R-:W-:-:S04]  /*8840*/  LEA R3, R3, 0x37800000, 0x17 ;  /* 0x3780000003037811 */ /* 0x000fc800078eb8ff */
[----:B------:R-:W-:Y:S01]  /*8850*/  LOP3.LUT R0, R3, R0, R7, 0xfe, !PT ;  /* 0x0000000003007212 */ /* 0x000fe200078efe07 */
[----:B------:R-:W-:Y:S06]  /*8860*/  BRA `(.L_x_21070) ;  /* 0x0000000000947947 */ /* 0x000fec0003800000 */
.L_x_21082:
        /* <DEDUP_REMOVED lines=14> */
.L_x_21069:
[----:B------:R-:W-:Y:S01]  /*8950*/  MOV R14, 0x0 ;  /* 0x00000000000e7802 */ /* 0x000fe20000000f00 */
[----:B------:R-:W0:Y:S01]  /*8960*/  LDCU.64 UR4, c[0x4][0x178] ;  /* 0x01002f00ff0477ac */ /* 0x000e220008000a00 */
[----:B------:R-:W-:Y:S02]  /*8970*/  HFMA2 R13, -RZ, RZ, 0, 0 ;  /* 0x00000000ff0d7431 */ /* 0x000fe400000001ff */
[----:B--2-4-:R-:W-:Y:S01]  /*8980*/  IMAD.MOV.U32 R8, RZ, RZ, 0x4e ;  /* 0x0000004eff087424 */ /* 0x014fe200078e00ff */
        /* <DEDUP_REMOVED lines=12> */
.L_x_21091:
[----:B------:R-:W-:Y:S01]  /*8a50*/  IMAD.MOV.U32 R0, RZ, RZ, RZ ;  /* 0x000000ffff007224 */ /* 0x000fe200078e00ff */
[----:B------:R-:W-:Y:S06]  /*8a60*/  BRA `(.L_x_21070) ;  /* 0x0000000000147947 */ /* 0x000fec0003800000 */
.L_x_21090:
[----:B------:R-:W3:Y:S02]  /*8a70*/  LDG.E.64 R4, desc[UR36][R4.64] ;  /* 0x0000002404047981 */ /* 0x000ee4000c1e1b00 */
[----:B---3--:R0:W1:Y:S01]  /*8a80*/  I2F.U64 R0, R4 ;  /* 0x0000000400007312 */ /* 0x0080620000301000 */
[----:B------:R-:W-:Y:S05]  /*8a90*/  BRA `(.L_x_21070) ;  /* 0x0000000000087947 */ /* 0x000fea0003800000 */
.L_x_21089:
[----:B------:R-:W3:Y:S02]  /*8aa0*/  LDG.E R0, desc[UR36][R4.64] ;  /* 0x0000002404007981 */ /* 0x000ee4000c1e1900 */
[----:B---3--:R-:W-:-:S07]  /*8ab0*/  I2FP.F32.U32 R0, R0 ;  /* 0x0000000000007245 */ /* 0x008fce0000201000 */
.L_x_21070:
[----:B------:R-:W-:Y:S05]  /*8ac0*/  BSYNC.RECONVERGENT B6 ;  /* 0x0000000000067941 */ /* 0x000fea0003800200 */
.L_x_21064:
[----:B--2-4-:R-:W2:Y:S01]  /*8ad0*/  LDC R3, c[0x0][0x590] ;  /* 0x00016400ff037b82 */ /* 0x014ea20000000800 */
[----:B------:R-:W-:Y:S01]  /*8ae0*/  BSSY.RECONVERGENT B0, `(.L_x_21092) ;  /* 0x0000037000007945 */ /* 0x000fe20003800200 */
[C---:B01-3-5:R-:W-:Y:S01]  /*8af0*/  FADD.FTZ R5, |R0|.reuse, -RZ ;  /* 0x800000ff00057221 */ /* 0x06bfe20000010200 */
        /* <DEDUP_REMOVED lines=21> */
.L_x_21097:
[----:B------:R-:W-:Y:S01]  /*8c50*/  FSETP.GEU.FTZ.AND P0, PT, R6, -R24, PT ;  /* 0x800000180600720b */ /* 0x000fe20003f1e000 */
[----:B------:R-:W-:-:S12]  /*8c60*/  FADD.FTZ R4, R4, -1 ;  /* 0xbf80000004047421 */ /* 0x000fd80000010000 */
[----:B------:R-:W-:-:S07]  /*8c70*/  @!P0 FADD.FTZ R4, R4, -1 ;  /* 0xbf80000004048421 */ /* 0x000fce0000010000 */
.L_x_21096:
[----:B------:R-:W-:Y:S05]  /*8c80*/  BSYNC.RECONVERGENT B1 ;  /* 0x0000000000017941 */ /* 0x000fea0003800200 */
.L_x_21095:
[----:B------:R-:W-:Y:S01]  /*8c90*/  FFMA.FTZ R5, -R24, R4, R5 ;  /* 0x0000000418057223 */ /* 0x000fe20000010105 */
[----:B------:R-:W-:Y:S06]  /*8ca0*/  BRA `(.L_x_21093) ;  /* 0x0000000000687947 */ /* 0x000fec0003800000 */
.L_x_21094:
        /* <DEDUP_REMOVED lines=10> */
.L_x_21100:
        /* <DEDUP_REMOVED lines=13> */
.L_x_21099:
[----:B------:R-:W-:Y:S05]  /*8e20*/  BSYNC.RECONVERGENT B1 ;  /* 0x0000000000017941 */ /* 0x000fea0003800200 */
.L_x_21098:
[----:B------:R-:W-:-:S04]  /*8e30*/  FMUL.FTZ R4, R5, 1.1920928955078125e-07 ;  /* 0x3400000005047820 */ /* 0x000fc80000410000 */
[----:B------:R-:W-:-:S07]  /*8e40*/  FMUL.FTZ R5, R9, R4 ;  /* 0x0000000409057220 */ /* 0x000fce0000410000 */
.L_x_21093:
[----:B------:R-:W-:Y:S05]  /*8e50*/  BSYNC.RECONVERGENT B0 ;  /* 0x0000000000007941 */ /* 0x000fea0003800200 */
.L_x_21092:
        /* <DEDUP_REMOVED lines=14> */
[----:B-1----:R-:W-:-:S05]  /*8f40*/  IADD3 R8, P1, PT, R25, UR6, RZ ;  /* 0x0000000619087c10 */ /* 0x002fca000ff3e0ff */
[----:B------:R-:W-:-:S06]  /*8f50*/  IMAD.X R9, RZ, RZ, UR7, P1 ;  /* 0x00000007ff097e24 */ /* 0x000fcc00088e06ff */
        /* <DEDUP_REMOVED lines=21> */
.L_x_21104:
[----:B------:R-:W0:Y:S02]  /*90b0*/  F2I.S64.TRUNC R4, R4 ;  /* 0x0000000400047311 */ /* 0x000e24000020d900 */
[----:B0-----:R-:W-:-:S05]  /*90c0*/  MOV R3, R4 ;  /* 0x0000000400037202 */ /* 0x001fca0000000f00 */
[----:B------:R0:W-:Y:S01]  /*90d0*/  STG.E.U8 desc[UR36][R8.64], R3 ;  /* 0x0000000308007986 */ /* 0x0001e2000c101124 */
[----:B------:R-:W-:Y:S05]  /*90e0*/  BRA `(.L_x_21106) ;  /* 0x0000000c00287947 */ /* 0x000fea0003800000 */
.L_x_21103:
        /* <DEDUP_REMOVED lines=9> */
.L_x_21108:
[----:B------:R-:W0:Y:S02]  /*9180*/  F2I.FTZ.TRUNC.NTZ R3, R4 ;  /* 0x0000000400037305 */ /* 0x000e24000021f100 */
[----:B0-----:R0:W-:Y:S01]  /*9190*/  STG.E desc[UR36][R8.64], R3 ;  /* 0x0000000308007986 */ /* 0x0011e2000c101924 */
[----:B------:R-:W-:Y:S05]  /*91a0*/  BRA `(.L_x_21106) ;  /* 0x0000000800f87947 */ /* 0x000fea0003800000 */
.L_x_21107:
[----:B------:R-:W0:Y:S02]  /*91b0*/  F2I.FTZ.TRUNC.NTZ R3, R4 ;  /* 0x0000000400037305 */ /* 0x000e24000021f100 */
[----:B0-----:R0:W-:Y:S01]  /*91c0*/  STG.E.U16 desc[UR36][R8.64], R3 ;  /* 0x0000000308007986 */ /* 0x0011e2000c101524 */
[----:B------:R-:W-:Y:S05]  /*91d0*/  BRA `(.L_x_21106) ;  /* 0x0000000800ec7947 */ /* 0x000fea0003800000 */
.L_x_21102:
        /* <DEDUP_REMOVED lines=8> */
.L_x_21110:
[----:B------:R-:W-:-:S05]  /*9260*/  F2FP.F16.F32.PACK_AB R4, RZ, R4 ;  /* 0x00000004ff04723e */ /* 0x000fca00000000ff */
[----:B------:R0:W-:Y:S01]  /*9270*/  STG.E.U16 desc[UR36][R8.64], R4 ;  /* 0x0000000408007986 */ /* 0x0001e2000c101524 */
[----:B------:R-:W-:Y:S05]  /*9280*/  BRA `(.L_x_21106) ;  /* 0x0000000800c07947 */ /* 0x000fea0003800000 */
.L_x_21109:
        /* <DEDUP_REMOVED lines=9> */
.L_x_21112:
[----:B------:R-:W-:-:S04]  /*9320*/  F2FP.F16.F32.PACK_AB R3, RZ, R4 ;  /* 0x00000004ff03723e */ /* 0x000fc800000000ff */
[----:B------:R-:W-:-:S05]  /*9330*/  PRMT R3, R3, 0x5410, RZ ;  /* 0x0000541003037816 */ /* 0x000fca00000000ff */
[----:B------:R0:W-:Y:S01]  /*9340*/  STG.E desc[UR36][R8.64], R3 ;  /* 0x0000000308007986 */ /* 0x0001e2000c101924 */
[----:B------:R-:W-:Y:S05]  /*9350*/  BRA `(.L_x_21106) ;  /* 0x00000008008c7947 */ /* 0x000fea0003800000 */
.L_x_21111:
[----:B------:R-:W-:-:S06]  /*9360*/  FMUL.FTZ R4, R4, 1 ;  /* 0x3f80000004047820 */ /* 0x000fcc0000410000 */
[----:B------:R-:W0:Y:S02]  /*9370*/  F2F.F64.F32 R4, R4 ;  /* 0x0000000400047310 */ /* 0x000e240000201800 */
[----:B0-----:R0:W-:Y:S01]  /*9380*/  STG.E.64 desc[UR36][R8.64], R4 ;  /* 0x0000000408007986 */ /* 0x0011e2000c101b24 */
[----:B------:R-:W-:Y:S05]  /*9390*/  BRA `(.L_x_21106) ;  /* 0x00000008007c7947 */ /* 0x000fea0003800000 */
.L_x_21101:
        /* <DEDUP_REMOVED lines=13> */
.L_x_21116:
        /* <DEDUP_REMOVED lines=16> */
.L_x_21119:
[----:B------:R-:W-:-:S04]  /*9570*/  SHF.R.U32.HI R4, RZ, 0x18, R4 ;  /* 0x00000018ff047819 */ /* 0x000fc80000011604 */
[----:B------:R-:W-:-:S04]  /*9580*/  LOP3.LUT R3, R3, 0x80, R4, 0xf8, !PT ;  /* 0x0000008003037812 */ /* 0x000fc800078ef804 */
[----:B------:R-:W-:-:S07]  /*9590*/  PRMT R0, R3, 0x7610, R0 ;  /* 0x0000761003007816 */ /* 0x000fce0000000000 */
.L_x_21118:
[----:B------:R-:W-:Y:S05]  /*95a0*/  BSYNC.RECONVERGENT B0 ;  /* 0x0000000000007941 */ /* 0x000fea0003800200 */
.L_x_21117:
[----:B------:R0:W-:Y:S01]  /*95b0*/  STG.E.U8 desc[UR36][R8.64], R0 ;  /* 0x0000000008007986 */ /* 0x0001e2000c101124 */
[----:B------:R-:W-:Y:S05]  /*95c0*/  BRA `(.L_x_21106) ;  /* 0x0000000400f07947 */ /* 0x000fea0003800000 */
.L_x_21115:
        /* <DEDUP_REMOVED lines=16> */
.L_x_21122:
[----:B------:R-:W-:-:S04]  /*96d0*/  SHF.R.U32.HI R4, RZ, 0x18, R4 ;  /* 0x00000018ff047819 */ /* 0x000fc80000011604 */
[----:B------:R-:W-:-:S04]  /*96e0*/  LOP3.LUT R3, R3, 0x80, R4, 0xf8, !PT ;  /* 0x0000008003037812 */ /* 0x000fc800078ef804 */
[----:B------:R-:W-:-:S07]  /*96f0*/  PRMT R0, R3, 0x7610, R0 ;  /* 0x0000761003007816 */ /* 0x000fce0000000000 */
.L_x_21121:
[----:B------:R-:W-:Y:S05]  /*9700*/  BSYNC.RECONVERGENT B0 ;  /* 0x0000000000007941 */ /* 0x000fea0003800200 */
.L_x_21120:
[----:B------:R0:W-:Y:S01]  /*9710*/  STG.E.U8 desc[UR36][R8.64], R0 ;  /* 0x0000000008007986 */ /* 0x0001e2000c101124 */
[----:B------:R-:W-:Y:S05]  /*9720*/  BRA `(.L_x_21106) ;  /* 0x0000000400987947 */ /* 0x000fea0003800000 */
.L_x_21114:
        /* <DEDUP_REMOVED lines=21> */
.L_x_21124:
[----:B------:R-:W0:Y:S02]  /*9880*/  F2I.U64.TRUNC R4, R4 ;  /* 0x0000000400047311 */ /* 0x000e24000020d800 */
[----:B0-----:R0:W-:Y:S01]  /*9890*/  STG.E.64 desc[UR36][R8.64], R4 ;  /* 0x0000000408007986 */ /* 0x0011e2000c101b24 */
[----:B------:R-:W-:Y:S05]  /*98a0*/  BRA `(.L_x_21106) ;  /* 0x0000000400387947 */ /* 0x000fea0003800000 */
.L_x_21123:
[----:B------:R-:W0:Y:S02]  /*98b0*/  F2I.FTZ.U32.TRUNC.NTZ R3, R4 ;  /* 0x0000000400037305 */ /* 0x000e24000021f000 */
[----:B0-----:R0:W-:Y:S01]  /*98c0*/  STG.E desc[UR36][R8.64], R3 ;  /* 0x0000000308007986 */ /* 0x0011e2000c101924 */
[----:B------:R-:W-:Y:S05]  /*98d0*/  BRA `(.L_x_21106) ;  /* 0x00000004002c7947 */ /* 0x000fea0003800000 */
.L_x_21113:
        /* <DEDUP_REMOVED lines=10> */
.L_x_21126:
[----:B------:R-:W-:Y:S01]  /*9980*/  FMUL.FTZ R4, R4, 1 ;  /* 0x3f80000004047820 */ /* 0x000fe20000410000 */
[----:B------:R-:W-:-:S05]  /*9990*/  CS2R R6, SRZ ;  /* 0x0000000000067805 */ /* 0x000fca000001ff00 */
[----:B------:R-:W0:Y:S02]  /*99a0*/  F2F.F64.F32 R4, R4 ;  /* 0x0000000400047310 */ /* 0x000e240000201800 */
[----:B0-----:R1:W-:Y:S01]  /*99b0*/  STG.E.128 desc[UR36][R8.64], R4 ;  /* 0x0000000408007986 */ /* 0x0013e2000c101d24 */
[----:B------:R-:W-:Y:S05]  /*99c0*/  BRA `(.L_x_21106) ;  /* 0x0000000000f07947 */ /* 0x000fea0003800000 */
.L_x_21125:
[----:B------:R-:W-:-:S09]  /*99d0*/  UISETP.NE.AND UP0, UPT, UR4, 0xf, UPT ;  /* 0x0000000f0400788c */ /* 0x000fd2000bf05270 */
[----:B------:R-:W-:Y:S05]  /*99e0*/  BRA.U !UP0, `(.L_x_21127) ;  /* 0x0000000108e07547 */ /* 0x000fea000b800000 */
[----:B------:R-:W-:-:S09]  /*99f0*/  UISETP.NE.AND UP0, UPT, UR4, 0x17, UPT ;  /* 0x000000170400788c */ /* 0x000fd2000bf05270 */
[----:B------:R-:W-:Y:S05]  /*9a00*/  BRA.U !UP0, `(.L_x_21128) ;  /* 0x00000001088c7547 */ /* 0x000fea000b800000 */
[----:B------:R-:W-:-:S09]  /*9a10*/  UISETP.NE.AND UP0, UPT, UR4, 0x18, UPT ;  /* 0x000000180400788c */ /* 0x000fd2000bf05270 */
[----:B------:R-:W-:Y:S05]  /*9a20*/  BRA.U !UP0, `(.L_x_21129) ;  /* 0x0000000108447547 */ /* 0x000fea000b800000 */
.L_x_21105:
        /* <DEDUP_REMOVED lines=16> */
.L_x_21130:
[----:B------:R-:W-:Y:S05]  /*9b30*/  BRA `(.L_x_21106) ;  /* 0x0000000000947947 */ /* 0x000fea0003800000 */
.L_x_21129:
        /* <DEDUP_REMOVED lines=12> */
.L_x_21132:
[----:B------:R-:W-:Y:S05]  /*9c00*/  BSYNC.RECONVERGENT B0 ;  /* 0x0000000000007941 */ /* 0x000fea0003800200 */
.L_x_21131:
[----:B------:R-:W-:-:S05]  /*9c10*/  LOP3.LUT R3, R0, 0x80, R5, 0xf8, !PT ;  /* 0x0000008000037812 */ /* 0x000fca00078ef805 */
[----:B------:R3:W-:Y:S01]  /*9c20*/  STG.E.U8 desc[UR36][R8.64], R3 ;  /* 0x0000000308007986 */ /* 0x0007e2000c101124 */
[----:B------:R-:W-:Y:S05]  /*9c30*/  BRA `(.L_x_21106) ;  /* 0x0000000000547947 */ /* 0x000fea0003800000 */
.L_x_21128:
        /* <DEDUP_REMOVED lines=11> */
.L_x_21134:
[----:B------:R-:W-:Y:S02]  /*9cf0*/  ISETP.GT.U32.AND P0, PT, R5, 0x7f800000, PT ;  /* 0x7f8000000500780c */ /* 0x000fe40003f04070 */
[----:B------:R-:W-:-:S04]  /*9d00*/  MOV R0, 0x7f ;  /* 0x0000007f00007802 */ /* 0x000fc80000000f00 */
[----:B------:R-:W-:-:S07]  /*9d10*/  SEL R0, R0, 0x7c, P0 ;  /* 0x0000007c00007807 */ /* 0x000fce0000000000 */
.L_x_21135:
[----:B------:R-:W-:Y:S05]  /*9d20*/  BSYNC.RECONVERGENT B0 ;  /* 0x0000000000007941 */ /* 0x000fea0003800200 */
.L_x_21133:
[----:B------:R-:W-:-:S04]  /*9d30*/  SHF.R.U32.HI R3, RZ, 0x18, R4 ;  /* 0x00000018ff037819 */ /* 0x000fc80000011604 */
[----:B------:R-:W-:-:S05]  /*9d40*/  LOP3.LUT R3, R0, 0x80, R3, 0xf8, !PT ;  /* 0x0000008000037812 */ /* 0x000fca00078ef803 */
[----:B------:R2:W-:Y:S01]  /*9d50*/  STG.E.U8 desc[UR36][R8.64], R3 ;  /* 0x0000000308007986 */ /* 0x0005e2000c101124 */
[----:B------:R-:W-:Y:S05]  /*9d60*/  BRA `(.L_x_21106) ;  /* 0x0000000000087947 */ /* 0x000fea0003800000 */
.L_x_21127:
[----:B------:R-:W-:-:S05]  /*9d70*/  F2FP.BF16.F32.PACK_AB R4, RZ, R4 ;  /* 0x00000004ff04723e */ /* 0x000fca00000010ff */
[----:B------:R4:W-:Y:S02]  /*9d80*/  STG.E.U16 desc[UR36][R8.64], R4 ;  /* 0x0000000408007986 */ /* 0x0009e4000c101524 */
.L_x_21106:
[----:B------:R-:W-:-:S07]  /*9d90*/  VIADD R17, R17, 0x80 ;  /* 0x0000008011117836 */ /* 0x000fce0000000000 */
.L_x_21062:
[----:B------:R-:W-:Y:S05]  /*9da0*/  BSYNC.RECONVERGENT B7 ;  /* 0x0000000000077941 */ /* 0x000fea0003800200 */
.L_x_21061:
[----:B------:R-:W5:Y:S02]  /*9db0*/  LDCU UR4, c[0x0][0x380] ;  /* 0x00007000ff0477ac */ /* 0x000f640008000800 */
[----:B-----5:R-:W-:-:S13]  /*9dc0*/  ISETP.GE.AND P0, PT, R17, UR4, PT ;  /* 0x0000000411007c0c */ /* 0x020fda000bf06270 */
[----:B------:R-:W-:Y:S05]  /*9dd0*/  @P0 EXIT ;  /* 0x000000000000094d */ /* 0x000fea0003800000 */
[----:B------:R-:W5:Y:S01]  /*9de0*/  LDCU UR4, c[0x0][0x388] ;  /* 0x00007100ff0477ac */ /* 0x000f620008000800 */
[----:B------:R-:W-:Y:S02]  /*9df0*/  HFMA2 R26, -RZ, RZ, 0, 0 ;  /* 0x00000000ff1a7431 */ /* 0x000fe400000001ff */
[----:B01----:R-:W-:Y:S01]  /*9e00*/  IMAD.MOV.U32 R0, RZ, RZ, RZ ;  /* 0x000000ffff007224 */ /* 0x003fe200078e00ff */
[----:B-----5:R-:W-:-:S09]  /*9e10*/  UISETP.NE.AND UP0, UPT, UR4, URZ, UPT ;  /* 0x000000ff0400728c */ /* 0x020fd2000bf05270 */
[----:B------:R-:W-:Y:S05]  /*9e20*/  BRA.U !UP0, `(.L_x_21136) ;  /* 0x0000001108ac7547 */ /* 0x000fea000b800000 */
[----:B------:R-:W0:Y:S01]  /*9e30*/  LDCU.64 UR4, c[0x0][0x390] ;  /* 0x00007200ff0477ac */ /* 0x000e220008000a00 */
[----:B---34-:R-:W-:Y:S02]  /*9e40*/  IMAD.MOV.U32 R4, RZ, RZ, RZ ;  /* 0x000000ffff047224 */ /* 0x018fe400078e00ff */
        /* <DEDUP_REMOVED lines=297> */
.L_x_21136:
[----:B------:R-:W0:Y:S01]  /*b0e0*/  LDCU.128 UR8, c[0x0][0x580] ;  /* 0x0000b000ff0877ac */ /* 0x000e220008000c00 */
[----:B------:R-:W-:Y:S01]  /*b0f0*/  BSSY.RECONVERGENT B6, `(.L_x_21137) ;  /* 0x00000e0000067945 */ /* 0x000fe20003800200 */
[----:B------:R-:W-:-:S04]  /*b100*/  UPRMT UR4, UR42, 0x9910, URZ ;  /* 0x000099102a047896 */ /* 0x000fc800080000ff */
[----:B------:R-:W-:Y:S01]  /*b110*/  UISETP.GT.AND UP0, UPT, UR4, 0x9, UPT ;  /* 0x000000090400788c */ /* 0x000fe2000bf04270 */
[----:B0-----:R-:W-:Y:S02]  /*b120*/  IADD3 R26, P0, PT, R26, UR8, RZ ;  /* 0x000000081a1a7c10 */ /* 0x001fe4000ff1e0ff */
[----:B---34-:R-:W-:-:S03]  /*b130*/  IADD3 R4, P1, PT, R0, UR10, RZ ;  /* 0x0000000a00047c10 */ /* 0x018fc6000ff3e0ff */
        /* <DEDUP_REMOVED lines=14> */
.L_x_21141:
[----:B------:R-:W3:Y:S02]  /*b220*/  LDG.E.U8 R0, desc[UR36][R4.64] ;  /* 0x0000002404007981 */ /* 0x000ee4000c1e1100 */
[----:B---3--:R-:W-:Y:S01]  /*b230*/  I2FP.F32.U32 R0, R0 ;  /* 0x0000000000007245 */ /* 0x008fe20000201000 */
[----:B------:R-:W-:Y:S06]  /*b240*/  BRA `(.L_x_21143) ;  /* 0x0000000c00287947 */ /* 0x000fec0003800000 */
.L_x_21140:
        /* <DEDUP_REMOVED lines=9> */
.L_x_21145:
[----:B------:R-:W3:Y:S02]  /*b2e0*/  LDG.E R0, desc[UR36][R4.64] ;  /* 0x0000002404007981 */ /* 0x000ee4000c1e1900 */
[----:B---3--:R-:W-:Y:S01]  /*b2f0*/  I2FP.F32.S32 R0, R0 ;  /* 0x0000000000007245 */ /* 0x008fe20000201400 */
[----:B------:R-:W-:Y:S06]  /*b300*/  BRA `(.L_x_21143) ;  /* 0x0000000800f87947 */ /* 0x000fec0003800000 */
.L_x_21144:
[----:B------:R-:W3:Y:S02]  /*b310*/  LDG.E.U16 R0, desc[UR36][R4.64] ;  /* 0x0000002404007981 */ /* 0x000ee4000c1e1500 */
[----:B---3--:R-:W0:Y:S01]  /*b320*/  I2F.S16 R0, R0 ;  /* 0x0000000000007306 */ /* 0x008e220000101400 */
[----:B------:R-:W-:Y:S05]  /*b330*/  BRA `(.L_x_21143) ;  /* 0x0000000800ec7947 */ /* 0x000fea0003800000 */
.L_x_21139:
        /* <DEDUP_REMOVED lines=8> */
.L_x_21147:
[----:B------:R-:W3:Y:S02]  /*b3c0*/  LDG.E.U16 R0, desc[UR36][R4.64] ;  /* 0x0000002404007981 */ /* 0x000ee4000c1e1500 */
[----:B---3--:R-:W-:Y:S01]  /*b3d0*/  HADD2.F32 R0, -RZ, R0.H0_H0 ;  /* 0x20000000ff007230 */ /* 0x008fe20000004100 */
[----:B------:R-:W-:Y:S06]  /*b3e0*/  BRA `(.L_x_21143) ;  /* 0x0000000800c07947 */ /* 0x000fec0003800000 */
.L_x_21146:
        /* <DEDUP_REMOVED lines=8> */
.L_x_21149:
[----:B------:R-:W3:Y:S02]  /*b470*/  LDG.E.U16 R0, desc[UR36][R4.64] ;  /* 0x0000002404007981 */ /* 0x000ee4000c1e1500 */
[----:B---3--:R-:W-:Y:S01]  /*b480*/  HADD2.F32 R0, -RZ, R0.H0_H0 ;  /* 0x20000000ff007230 */ /* 0x008fe20000004100 */
[----:B------:R-:W-:Y:S06]  /*b490*/  BRA `(.L_x_21143) ;  /* 0x0000000800947947 */ /* 0x000fec0003800000 */
.L_x_21148:
[----:B------:R-:W3:Y:S01]  /*b4a0*/  LDG.E.64 R4, desc[UR36][R4.64] ;  /* 0x0000002404047981 */ /* 0x000ee2000c1e1b00 */
[----:B------:R-:W-:Y:S01]  /*b4b0*/  UMOV UR4, 0xf0000000 ;  /* 0xf000000000047882 */ /* 0x000fe20000000000 */
[----:B------:R-:W-:Y:S01]  /*b4c0*/  UMOV UR5, 0x380fffff ;  /* 0x380fffff00057882 */ /* 0x000fe20000000000 */
[----:B---3--:R-:W0:Y:S01]  /*b4d0*/  F2F.F32.F64 R0, R4 ;  /* 0x0000000400007310 */ /* 0x008e220000301000 */
[----:B------:R-:W-:-:S14]  /*b4e0*/  DSETP.GEU.AND P0, PT, |R4|, UR4, PT ;  /* 0x0000000404007e2a */ /* 0x000fdc000bf0e200 */
[----:B0-----:R-:W-:Y:S01]  /*b4f0*/  @!P0 FMUL R0, R0, 1.175494350822287508e-38 ;  /* 0x0080000000008820 */ /* 0x001fe20000400000 */
[----:B------:R-:W-:Y:S06]  /*b500*/  BRA `(.L_x_21143) ;  /* 0x0000000800787947 */ /* 0x000fec0003800000 */
.L_x_21138:
        /* <DEDUP_REMOVED lines=12> */
.L_x_21152:
[----:B------:R-:W3:Y:S01]  /*b5d0*/  LDG.E.64 R4, desc[UR36][R4.64] ;  /* 0x0000002404047981 */ /* 0x000ee2000c1e1b00 */
[----:B------:R-:W-:Y:S01]  /*b5e0*/  UMOV UR4, 0xf0000000 ;  /* 0xf000000000047882 */ /* 0x000fe20000000000 */
[----:B------:R-:W-:Y:S01]  /*b5f0*/  UMOV UR5, 0x380fffff ;  /* 0x380fffff00057882 */ /* 0x000fe20000000000 */
[----:B---3--:R-:W0:Y:S01]  /*b600*/  F2F.F32.F64 R0, R4 ;  /* 0x0000000400007310 */ /* 0x008e220000301000 */
[----:B------:R-:W-:-:S14]  /*b610*/  DSETP.GEU.AND P0, PT, |R4|, UR4, PT ;  /* 0x0000000404007e2a */ /* 0x000fdc000bf0e200 */
[----:B0-----:R-:W-:Y:S01]  /*b620*/  @!P0 FMUL R0, R0, 1.175494350822287508e-38 ;  /* 0x0080000000008820 */ /* 0x001fe20000400000 */
[----:B------:R-:W-:Y:S06]  /*b630*/  BRA `(.L_x_21143) ;  /* 0x00000008002c7947 */ /* 0x000fec0003800000 */
.L_x_21151:
        /* <DEDUP_REMOVED lines=25> */
.L_x_21154:
        /* <DEDUP_REMOVED lines=13> */
.L_x_21153:
[----:B------:R-:W3:Y:S02]  /*b8a0*/  LDG.E.U16 R0, desc[UR36][R4.64] ;  /* 0x0000002404007981 */ /* 0x000ee4000c1e1500 */
[----:B---3--:R-:W-:Y:S01]  /*b8b0*/  IMAD.U32 R0, R0, 0x10000, RZ ;  /* 0x0001000000007824 */ /* 0x008fe200078e00ff */
[----:B------:R-:W-:Y:S06]  /*b8c0*/  BRA `(.L_x_21143) ;  /* 0x0000000400887947 */ /* 0x000fec0003800000 */
.L_x_21150:
        /* <DEDUP_REMOVED lines=11> */
.L_x_21157:
        /* <DEDUP_REMOVED lines=20> */
.L_x_21159:
[----:B------:R-:W-:Y:S05]  /*bac0*/  BSYNC.RECONVERGENT B0 ;  /* 0x0000000000007941 */ /* 0x000fea0003800200 */
.L_x_21158:
[----:B------:R-:W-:Y:S02]  /*bad0*/  SHF.L.U32 R0, R0, 0x14, RZ ;  /* 0x0000001400007819 */ /* 0x000fe400000006ff */
[----:B------:R-:W-:-:S04]  /*bae0*/  LEA R3, R3, 0x3b800000, 0x17 ;  /* 0x3b80000003037811 */ /* 0x000fc800078eb8ff */
[----:B------:R-:W-:Y:S01]  /*baf0*/  LOP3.LUT R0, R3, R0, R7, 0xfe, !PT ;  /* 0x0000000003007212 */ /* 0x000fe200078efe07 */
[----:B------:R-:W-:Y:S06]  /*bb00*/  BRA `(.L_x_21143) ;  /* 0x0000000000f87947 */ /* 0x000fec0003800000 */
.L_x_21156:
        /* <DEDUP_REMOVED lines=20> */
.L_x_21161:
[----:B------:R-:W-:Y:S05]  /*bc50*/  BSYNC.RECONVERGENT B0 ;  /* 0x0000000000007941 */ /* 0x000fea0003800200 */
.L_x_21160:
[----:B------:R-:W-:Y:S01]  /*bc60*/  IMAD.SHL.U32 R0, R0, 0x200000, RZ ;  /* 0x0020000000007824 */ /* 0x000fe200078e00ff */
[----:B------:R-:W-:-:S04]  /*bc70*/  LEA R3, R3, 0x37800000, 0x17 ;  /* 0x3780000003037811 */ /* 0x000fc800078eb8ff */
[----:B------:R-:W-:Y:S01]  /*bc80*/  LOP3.LUT R0, R3, R0, R7, 0xfe, !PT ;  /* 0x0000000003007212 */ /* 0x000fe200078efe07 */
[----:B------:R-:W-:Y:S06]  /*bc90*/  BRA `(.L_x_21143) ;  /* 0x0000000000947947 */ /* 0x000fec0003800000 */
.L_x_21155:
        /* <DEDUP_REMOVED lines=14> */
.L_x_21142:
        /* <DEDUP_REMOVED lines=16> */
.L_x_21164:
[----:B------:R-:W-:Y:S01]  /*be80*/  MOV R0, RZ ;  /* 0x000000ff00007202 */ /* 0x000fe20000000f00 */
[----:B------:R-:W-:Y:S06]  /*be90*/  BRA `(.L_x_21143) ;  /* 0x0000000000147947 */ /* 0x000fec0003800000 */
.L_x_21163:
[----:B------:R-:W3:Y:S02]  /*bea0*/  LDG.E.64 R4, desc[UR36][R4.64] ;  /* 0x0000002404047981 */ /* 0x000ee4000c1e1b00 */
[----:B---3--:R0:W1:Y:S01]  /*beb0*/  I2F.U64 R0, R4 ;  /* 0x0000000400007312 */ /* 0x0080620000301000 */
[----:B------:R-:W-:Y:S05]  /*bec0*/  BRA `(.L_x_21143) ;  /* 0x0000000000087947 */ /* 0x000fea0003800000 */
.L_x_21162:
[----:B------:R-:W3:Y:S02]  /*bed0*/  LDG.E R0, desc[UR36][R4.64] ;  /* 0x0000002404007981 */ /* 0x000ee4000c1e1900 */
[----:B---3--:R-:W-:-:S07]  /*bee0*/  I2FP.F32.U32 R0, R0 ;  /* 0x0000000000007245 */ /* 0x008fce0000201000 */
.L_x_21143:
[----:B------:R-:W-:Y:S05]  /*bef0*/  BSYNC.RECONVERGENT B6 ;  /* 0x0000000000067941 */ /* 0x000fea0003800200 */
.L_x_21137:
[----:B--2---:R-:W2:Y:S01]  /*bf00*/  LDC R3, c[0x0][0x590] ;  /* 0x00016400ff037b82 */ /* 0x004ea20000000800 */
[----:B------:R-:W-:Y:S01]  /*bf10*/  BSSY.RECONVERGENT B0, `(.L_x_21165) ;  /* 0x0000037000007945 */ /* 0x000fe20003800200 */
[C---:B01-345:R-:W-:Y:S01]  /*bf20*/  FADD.FTZ R5, |R0|.reuse, -RZ ;  /* 0x800000ff00057221 */ /* 0x07bfe20000010200 */
        /* <DEDUP_REMOVED lines=21> */
.L_x_21170:
[----:B------:R-:W-:Y:S01]  /*c080*/  FSETP.GEU.FTZ.AND P0, PT, R4, -R24, PT ;  /* 0x800000180400720b */ /* 0x000fe20003f1e000 */
[----:B------:R-:W-:-:S12]  /*c090*/  FADD.FTZ R2, R2, -1 ;  /* 0xbf80000002027421 */ /* 0x000fd80000010000 */
[----:B------:R-:W-:-:S07]  /*c0a0*/  @!P0 FADD.FTZ R2, R2, -1 ;  /* 0xbf80000002028421 */ /* 0x000fce0000010000 */
.L_x_21169:
[----:B------:R-:W-:Y:S05]  /*c0b0*/  BSYNC.RECONVERGENT B1 ;  /* 0x0000000000017941 */ /* 0x000fea0003800200 */
.L_x_21168:
[----:B------:R-:W-:Y:S01]  /*c0c0*/  FFMA.FTZ R5, -R24, R2, R5 ;  /* 0x0000000218057223 */ /* 0x000fe20000010105 */
[----:B------:R-:W-:Y:S06]  /*c0d0*/  BRA `(.L_x_21166) ;  /* 0x0000000000687947 */ /* 0x000fec0003800000 */
.L_x_21167:
        /* <DEDUP_REMOVED lines=10> */
.L_x_21173:
        /* <DEDUP_REMOVED lines=13> */
.L_x_21172:
[----:B------:R-:W-:Y:S05]  /*c250*/  BSYNC.RECONVERGENT B1 ;  /* 0x0000000000017941 */ /* 0x000fea0003800200 */
.L_x_21171:
[----:B------:R-:W-:-:S04]  /*c260*/  FMUL.FTZ R2, R5, 1.1920928955078125e-07 ;  /* 0x3400000005027820 */ /* 0x000fc80000410000 */
[----:B------:R-:W-:-:S07]  /*c270*/  FMUL.FTZ R5, R19, R2 ;  /* 0x0000000213057220 */ /* 0x000fce0000410000 */
.L_x_21166:
[----:B------:R-:W-:Y:S05]  /*c280*/  BSYNC.RECONVERGENT B0 ;  /* 0x0000000000007941 */ /* 0x000fea0003800200 */
.L_x_21165:
[C---:B------:R-:W-:Y:S01]  /*c290*/  FSETP.NAN.FTZ.AND P0, PT, |R5|.reuse, |R5|, PT ;  /* 0x400000050500720b */ /* 0x040fe20003f18200 */
[----:B------:R-:W0:Y:S01]  /*c2a0*/  LDCU UR5, c[0x0][0x594] ;  /* 0x0000b280ff0577ac */ /* 0x000e220008000800 */
[----:B------:R-:W-:Y:S01]  /*c2b0*/  LOP3.LUT R2, R5, 0x80000000, R0, 0xb8, !PT ;  /* 0x8000000005027812 */ /* 0x000fe200078eb800 */
[----:B------:R-:W-:-:S03]  /*c2c0*/  UPRMT UR4, UR40, 0x9910, URZ ;  /* 0x0000991028047896 */ /* 0x000fc600080000ff */
[----:B------:R-:W-:Y:S02]  /*c2d0*/  FSEL R5, R5, R2, P0 ;  /* 0x0000000205057208 */ /* 0x000fe40000000000 */
[----:B------:R-:W-:Y:S01]  /*c2e0*/  PLOP3.LUT P0, PT, PT, PT, PT, 0x8, 0x80 ;  /* 0x000000000080781c */ /* 0x000fe20003f0e170 */
[----:B------:R-:W-:Y:S01]  /*c2f0*/  UISETP.GT.AND UP0, UPT, UR4, 0x9, UPT ;  /* 0x000000090400788c */ /* 0x000fe2000bf04270 */
[C---:B------:R-:W-:Y:S01]  /*c300*/  FSETP.NEU.FTZ.AND P1, PT, R5.reuse, RZ, PT ;  /* 0x000000ff0500720b */ /* 0x040fe20003f3d000 */
[----:B------:R-:W-:-:S12]  /*c310*/  FADD.FTZ R2, -R5, R0 ;  /* 0x0000000005027221 */ /* 0x000fd80000010100 */
[----:B------:R-:W-:Y:S01]  /*c320*/  @P1 FSETP.GEU.FTZ.AND P3, PT, R3, RZ, PT ;  /* 0x000000ff0300120b */ /* 0x000fe20003f7e000 */
[----:B0-----:R-:W-:Y:S01]  /*c330*/  FMUL.FTZ R3, R2, UR5 ;  /* 0x0000000502037c20 */ /* 0x001fe20008410000 */
[----:B------:R-:W-:-:S04]  /*c340*/  @P1 FSETP.GEU.FTZ.AND P2, PT, R5, RZ, PT ;  /* 0x000000ff0500120b */ /* 0x000fc80003f5e000 */
[----:B------:R-:W-:-:S13]  /*c350*/  @P1 PLOP3.LUT P0, PT, P2, P3, PT, 0x28, 0x82 ;  /* 0x000000000082181c */ /* 0x000fda0001706570 */
        /* <DEDUP_REMOVED lines=21> */
.L_x_21177:
[----:B------:R-:W0:Y:S02]  /*c4b0*/  F2I.S64.TRUNC R2, R2 ;  /* 0x0000000200027311 */ /* 0x000e24000020d900 */
[----:B0-----:R-:W-:-:S05]  /*c4c0*/  MOV R5, R2 ;  /* 0x0000000200057202 */ /* 0x001fca0000000f00 */
[----:B------:R-:W-:Y:S01]  /*c4d0*/  STG.E.U8 desc[UR36][R26.64], R5 ;  /* 0x000000051a007986 */ /* 0x000fe2000c101124 */
[----:B------:R-:W-:Y:S05]  /*c4e0*/  EXIT ;  /* 0x000000000000794d */ /* 0x000fea0003800000 */
.L_x_21176:
        /* <DEDUP_REMOVED lines=9> */
.L_x_21180:
[----:B------:R-:W0:Y:S02]  /*c580*/  F2I.FTZ.TRUNC.NTZ R3, R2 ;  /* 0x0000000200037305 */ /* 0x000e24000021f100 */
[----:B0-----:R-:W-:Y:S01]  /*c590*/  STG.E desc[UR36][R26.64], R3 ;  /* 0x000000031a007986 */ /* 0x001fe2000c101924 */
[----:B------:R-:W-:Y:S05]  /*c5a0*/  EXIT ;  /* 0x000000000000794d */ /* 0x000fea0003800000 */
.L_x_21179:
[----:B------:R-:W0:Y:S02]  /*c5b0*/  F2I.FTZ.TRUNC.NTZ R3, R2 ;  /* 0x0000000200037305 */ /* 0x000e24000021f100 */
[----:B0-----:R-:W-:Y:S01]  /*c5c0*/  STG.E.U16 desc[UR36][R26.64], R3 ;  /* 0x000000031a007986 */ /* 0x001fe2000c101524 */
[----:B------:R-:W-:Y:S05]  /*c5d0*/  EXIT ;  /* 0x000000000000794d */ /* 0x000fea0003800000 */
.L_x_21175:
        /* <DEDUP_REMOVED lines=8> */
.L_x_21182:
[----:B------:R-:W-:-:S05]  /*c660*/  F2FP.F16.F32.PACK_AB R2, RZ, R2 ;  /* 0x00000002ff02723e */ /* 0x000fca00000000ff */
[----:B------:R-:W-:Y:S01]  /*c670*/  STG.E.U16 desc[UR36][R26.64], R2 ;  /* 0x000000021a007986 */ /* 0x000fe2000c101524 */
[----:B------:R-:W-:Y:S05]  /*c680*/  EXIT ;  /* 0x000000000000794d */ /* 0x000fea0003800000 */
.L_x_21181:
        /* <DEDUP_REMOVED lines=9> */
.L_x_21184:
[----:B------:R-:W-:-:S04]  /*c720*/  F2FP.F16.F32.PACK_AB R3, RZ, R2 ;  /* 0x00000002ff03723e */ /* 0x000fc800000000ff */
[----:B------:R-:W-:-:S05]  /*c730*/  PRMT R3, R3, 0x5410, RZ ;  /* 0x0000541003037816 */ /* 0x000fca00000000ff */
[----:B------:R-:W-:Y:S01]  /*c740*/  STG.E desc[UR36][R26.64], R3 ;  /* 0x000000031a007986 */ /* 0x000fe2000c101924 */
[----:B------:R-:W-:Y:S05]  /*c750*/  EXIT ;  /* 0x000000000000794d */ /* 0x000fea0003800000 */
.L_x_21183:
[----:B------:R-:W-:-:S06]  /*c760*/  FMUL.FTZ R2, R2, 1 ;  /* 0x3f80000002027820 */ /* 0x000fcc0000410000 */
[----:B------:R-:W0:Y:S02]  /*c770*/  F2F.F64.F32 R2, R2 ;  /* 0x0000000200027310 */ /* 0x000e240000201800 */
[----:B0-----:R-:W-:Y:S01]  /*c780*/  STG.E.64 desc[UR36][R26.64], R2 ;  /* 0x000000021a007986 */ /* 0x001fe2000c101b24 */
[----:B------:R-:W-:Y:S05]  /*c790*/  EXIT ;  /* 0x000000000000794d */ /* 0x000fea0003800000 */
.L_x_21174:
        /* <DEDUP_REMOVED lines=13> */
.L_x_21188:
        /* <DEDUP_REMOVED lines=16> */
.L_x_21191:
[----:B------:R-:W-:-:S04]  /*c970*/  SHF.R.U32.HI R2, RZ, 0x18, R2 ;  /* 0x00000018ff027819 */ /* 0x000fc80000011602 */
[----:B------:R-:W-:-:S04]  /*c980*/  LOP3.LUT R2, R3, 0x80, R2, 0xf8, !PT ;  /* 0x0000008003027812 */ /* 0x000fc800078ef802 */
[----:B------:R-:W-:-:S07]  /*c990*/  PRMT R13, R2, 0x7610, R13 ;  /* 0x00007610020d7816 */ /* 0x000fce000000000d */
.L_x_21190:
[----:B------:R-:W-:Y:S05]  /*c9a0*/  BSYNC.RECONVERGENT B0 ;  /* 0x0000000000007941 */ /* 0x000fea0003800200 */
.L_x_21189:
[----:B------:R-:W-:Y:S01]  /*c9b0*/  STG.E.U8 desc[UR36][R26.64], R13 ;  /* 0x0000000d1a007986 */ /* 0x000fe2000c101124 */
[----:B------:R-:W-:Y:S05]  /*c9c0*/  EXIT ;  /* 0x000000000000794d */ /* 0x000fea0003800000 */
.L_x_21187:
        /* <DEDUP_REMOVED lines=16> */
.L_x_21194:
[----:B------:R-:W-:-:S04]  /*cad0*/  SHF.R.U32.HI R2, RZ, 0x18, R2 ;  /* 0x00000018ff027819 */ /* 0x000fc80000011602 */
[----:B------:R-:W-:-:S04]  /*cae0*/  LOP3.LUT R3, R3, 0x80, R2, 0xf8, !PT ;  /* 0x0000008003037812 */ /* 0x000fc800078ef802 */
[----:B------:R-:W-:-:S07]  /*caf0*/  PRMT R13, R3, 0x7610, R13 ;  /* 0x00007610030d7816 */ /* 0x000fce000000000d */
.L_x_21193:
[----:B------:R-:W-:Y:S05]  /*cb00*/  BSYNC.RECONVERGENT B0 ;  /* 0x0000000000007941 */ /* 0x000fea0003800200 */
.L_x_21192:
[----:B------:R-:W-:Y:S01]  /*cb10*/  STG.E.U8 desc[UR36][R26.64], R13 ;  /* 0x0000000d1a007986 */ /* 0x000fe2000c101124 */
[----:B------:R-:W-:Y:S05]  /*cb20*/  EXIT ;  /* 0x000000000000794d */ /* 0x000fea0003800000 */
.L_x_21186:
        /* <DEDUP_REMOVED lines=21> */
.L_x_21196:
[----:B------:R-:W0:Y:S02]  /*cc80*/  F2I.U64.TRUNC R2, R2 ;  /* 0x0000000200027311 */ /* 0x000e24000020d800 */
[----:B0-----:R-:W-:Y:S01]  /*cc90*/  STG.E.64 desc[UR36][R26.64], R2 ;  /* 0x000000021a007986 */ /* 0x001fe2000c101b24 */
[----:B------:R-:W-:Y:S05]  /*cca0*/  EXIT ;  /* 0x000000000000794d */ /* 0x000fea0003800000 */
.L_x_21195:
[----:B------:R-:W0:Y:S02]  /*ccb0*/  F2I.FTZ.U32.TRUNC.NTZ R3, R2 ;  /* 0x0000000200037305 */ /* 0x000e24000021f000 */
[----:B0-----:R-:W-:Y:S01]  /*ccc0*/  STG.E desc[UR36][R26.64], R3 ;  /* 0x000000031a007986 */ /* 0x001fe2000c101924 */
[----:B------:R-:W-:Y:S05]  /*ccd0*/  EXIT ;  /* 0x000000000000794d */ /* 0x000fea0003800000 */
.L_x_21185:
        /* <DEDUP_REMOVED lines=10> */
.L_x_21198:
[----:B------:R-:W-:Y:S01]  /*cd80*/  FMUL.FTZ R4, R2, 1 ;  /* 0x3f80000002047820 */ /* 0x000fe20000410000 */
[----:B------:R-:W-:-:S05]  /*cd90*/  CS2R R6, SRZ ;  /* 0x0000000000067805 */ /* 0x000fca000001ff00 */
[----:B------:R-:W0:Y:S02]  /*cda0*/  F2F.F64.F32 R4, R4 ;  /* 0x0000000400047310 */ /* 0x000e240000201800 */
[----:B0-----:R-:W-:Y:S01]  /*cdb0*/  STG.E.128 desc[UR36][R26.64], R4 ;  /* 0x000000041a007986 */ /* 0x001fe2000c101d24 */
[----:B------:R-:W-:Y:S05]  /*cdc0*/  EXIT ;  /* 0x000000000000794d */ /* 0x000fea0003800000 */
.L_x_21197:
[----:B------:R-:W-:-:S09]  /*cdd0*/  UISETP.NE.AND UP0, UPT, UR4, 0xf, UPT ;  /* 0x0000000f0400788c */ /* 0x000fd2000bf05270 */
[----:B------:R-:W-:Y:S05]  /*cde0*/  BRA.U !UP0, `(.L_x_21199) ;  /* 0x0000000108e07547 */ /* 0x000fea000b800000 */
[----:B------:R-:W-:-:S09]  /*cdf0*/  UISETP.NE.AND UP0, UPT, UR4, 0x17, UPT ;  /* 0x000000170400788c */ /* 0x000fd2000bf05270 */
[----:B------:R-:W-:Y:S05]  /*ce00*/  BRA.U !UP0, `(.L_x_21200) ;  /* 0x00000001088c7547 */ /* 0x000fea000b800000 */
[----:B------:R-:W-:-:S09]  /*ce10*/  UISETP.NE.AND UP0, UPT, UR4, 0x18, UPT ;  /* 0x000000180400788c */ /* 0x000fd2000bf05270 */
[----:B------:R-:W-:Y:S05]  /*ce20*/  BRA.U !UP0, `(.L_x_21201) ;  /* 0x0000000108447547 */ /* 0x000fea000b800000 */
.L_x_21178:
[----:B------:R-:W-:Y:S01]  /*ce30*/  MOV R0, 0x0 ;  /* 0x0000000000007802 */ /* 0x000fe20000000f00 */
[----:B------:R-:W0:Y:S01]  /*ce40*/  LDCU.64 UR4, c[0x4][0x178] ;  /* 0x01002f00ff0477ac */ /* 0x000e220008000a00 */
[----:B------:R-:W-:Y:S02]  /*ce50*/  HFMA2 R8, -RZ, RZ, 0, 6.020069122314453125e-06 ;  /* 0x00000065ff087431 */ /* 0x000fe400000001ff */
[----:B------:R-:W-:Y:S01]  /*ce60*/  IMAD.MOV.U32 R12, RZ, RZ, 0x1 ;  /* 0x00000001ff0c7424 */ /* 0x000fe200078e00ff */
[----:B------:R1:W2:Y:S01]  /*ce70*/  LDC.64 R2, c[0x4][R0] ;  /* 0x0100000000027b82 */ /* 0x0002a20000000a00 */
[----:B------:R-:W3:Y:S01]  /*ce80*/  LDCU.64 UR6, c[0x4][0x180] ;  /* 0x01003000ff0677ac */ /* 0x000ee20008000a00 */
[----:B------:R-:W-:Y:S01]  /*ce90*/  MOV R13, RZ ;  /* 0x000000ff000d7202 */ /* 0x000fe20000000f00 */
[----:B------:R-:W4:Y:S01]  /*cea0*/  LDCU.64 UR8, c[0x4][0x70] ;  /* 0x01000e00ff0877ac */ /* 0x000f220008000a00 */
[----:B0-----:R-:W-:Y:S01]  /*ceb0*/  MOV R4, UR4 ;  /* 0x0000000400047c02 */ /* 0x001fe20008000f00 */
[----:B------:R-:W-:Y:S01]  /*cec0*/  IMAD.U32 R5, RZ, RZ, UR5 ;  /* 0x00000005ff057e24 */ /* 0x000fe2000f8e00ff */
[----:B---3--:R-:W-:Y:S01]  /*ced0*/  MOV R6, UR6 ;  /* 0x0000000600067c02 */ /* 0x008fe20008000f00 */
[----:B------:R-:W-:Y:S01]  /*cee0*/  IMAD.U32 R7, RZ, RZ, UR7 ;  /* 0x00000007ff077e24 */ /* 0x000fe2000f8e00ff */
[----:B----4-:R-:W-:Y:S01]  /*cef0*/  MOV R10, UR8 ;  /* 0x00000008000a7c02 */ /* 0x010fe20008000f00 */
[----:B-1----:R-:W-:-:S07]  /*cf00*/  IMAD.U32 R11, RZ, RZ, UR9 ;  /* 0x00000009ff0b7e24 */ /* 0x002fce000f8e00ff */
[----:B------:R-:W-:-:S07]  /*cf10*/  LEPC R20, `(.L_x_21202) ;  /* 0x000000001014794e */ /* 0x000fce0000000000 */
[----:B--2---:R-:W-:Y:S05]  /*cf20*/  CALL.ABS.NOINC R2 ;  /* 0x0000000002007343 */ /* 0x004fea0003c00000 */
.L_x_21202:
[----:B------:R-:W-:Y:S05]  /*cf30*/  EXIT ;  /* 0x000000000000794d */ /* 0x000fea0003800000 */
.L_x_21201:
        /* <DEDUP_REMOVED lines=12> */
.L_x_21204:
[----:B------:R-:W-:Y:S05]  /*d000*/  BSYNC.RECONVERGENT B0 ;  /* 0x0000000000007941 */ /* 0x000fea0003800200 */
.L_x_21203:
[----:B------:R-:W-:-:S05]  /*d010*/  LOP3.LUT R3, R0, 0x80, R5, 0xf8, !PT ;  /* 0x0000008000037812 */ /* 0x000fca00078ef805 */
[----:B------:R-:W-:Y:S01]  /*d020*/  STG.E.U8 desc[UR36][R26.64], R3 ;  /* 0x000000031a007986 */ /* 0x000fe2000c101124 */
[----:B------:R-:W-:Y:S05]  /*d030*/  EXIT ;  /* 0x000000000000794d */ /* 0x000fea0003800000 */
.L_x_21200:
        /* <DEDUP_REMOVED lines=11> */
.L_x_21206:
[----:B------:R-:W-:Y:S01]  /*d0f0*/  HFMA2 R0, -RZ, RZ, 0, 7.569789886474609375e-06 ;  /* 0x0000007fff007431 */ /* 0x000fe200000001ff */
[----:B------:R-:W-:-:S04]  /*d100*/  ISETP.GT.U32.AND P0, PT, R4, 0x7f800000, PT ;  /* 0x7f8000000400780c */ /* 0x000fc80003f04070 */
[----:B------:R-:W-:-:S09]  /*d110*/  SEL R0, R0, 0x7c, P0 ;  /* 0x0000007c00007807 */ /* 0x000fd20000000000 */
.L_x_21207:
[----:B------:R-:W-:Y:S05]  /*d120*/  BSYNC.RECONVERGENT B0 ;  /* 0x0000000000007941 */ /* 0x000fea0003800200 */
.L_x_21205:
[----:B------:R-:W-:-:S04]  /*d130*/  SHF.R.U32.HI R3, RZ, 0x18, R2 ;  /* 0x00000018ff037819 */ /* 0x000fc80000011602 */
[----:B------:R-:W-:-:S05]  /*d140*/  LOP3.LUT R3, R0, 0x80, R3, 0xf8, !PT ;  /* 0x0000008000037812 */ /* 0x000fca00078ef803 */
[----:B------:R-:W-:Y:S01]  /*d150*/  STG.E.U8 desc[UR36][R26.64], R3 ;  /* 0x000000031a007986 */ /* 0x000fe2000c101124 */
[----:B------:R-:W-:Y:S05]  /*d160*/  EXIT ;  /* 0x000000000000794d */ /* 0x000fea0003800000 */
.L_x_21199:
[----:B------:R-:W-:-:S05]  /*d170*/  F2FP.BF16.F32.PACK_AB R2, RZ, R2 ;  /* 0x00000002ff02723e */ /* 0x000fca00000010ff */
[----:B------:R-:W-:Y:S01]  /*d180*/  STG.E.U16 desc[UR36][R26.64], R2 ;  /* 0x000000021a007986 */ /* 0x000fe2000c101524 */
[----:B------:R-:W-:Y:S05]  /*d190*/  EXIT ;  /* 0x000000000000794d */ /* 0x000fea0003800000 */
.L_x_21208:
        /* <DEDUP_REMOVED lines=14> */
.L_x_37131:


//--------------------- .text._ZN2at6native27unrolled_elementwise_kernelIZZZNS0_15binary_internal21div_floor_kernel_cudaERNS_18TensorIteratorBaseEENKUlvE0_clEvENKUlvE0_clEvEUlfE_St5arrayIPcLm2EELi4E23TrivialOffsetCalculatorILi1EjESC_NS0_6memory12LoadWithCastILi1EEENSD_13StoreWithCastILi1EEEEEviT_T0_T2_T3_T4_T5_ --------------------------
	.section	.text._ZN2at6native27unrolled_elementwise_kernelIZZZNS0_15binary_internal21div_floor_kernel_cudaERNS_18TensorIteratorBaseEENKUlvE0_clEvENKUlvE0_clEvEUlfE_St5arrayIPcLm2EELi4E23TrivialOffsetCalculatorILi1EjESC_NS0_6memory12LoadWithCastILi1EEENSD_13StoreWithCastILi1EEEEEviT_T0_T2_T3_T4_T5_,"ax",@progbits
	.align	128
        .global         _ZN2at6native27unrolled_elementwise_kernelIZZZNS0_15binary_internal21div_floor_kernel_cudaERNS_18TensorIteratorBaseEENKUlvE0_clEvENKUlvE0_clEvEUlfE_St5arrayIPcLm2EELi4E23TrivialOffsetCalculatorILi1EjESC_NS0_6memory12LoadWithCastILi1EEENSD_13StoreWithCastILi1EEEEEviT_T0_T2_T3_T4_T5_
        .type           _ZN2at6native27unrolled_elementwise_kernelIZZZNS0_15binary_internal21div_floor_kernel_cudaERNS_18TensorIteratorBaseEENKUlvE0_clEvENKUlvE0_clEvEUlfE_St5arrayIPcLm2EELi4E23TrivialOffsetCalculatorILi1EjESC_NS0_6memory12LoadWithCastILi1EEENSD_13StoreWithCastILi1EEEEEviT_T0_T2_T3_T4_T5_,@function
        .size           _ZN2at6native27unrolled_elementwise_kernelIZZZNS0_15binary_internal21div_floor_kernel_cudaERNS_18TensorIteratorBaseEENKUlvE0_clEvENKUlvE0_clEvEUlfE_St5arrayIPcLm2EELi4E23TrivialOffsetCalculatorILi1EjESC_NS0_6memory12LoadWithCastILi1EEENSD_13StoreWithCastILi1EEEEEviT_T0_T2_T3_T4_T5_,(.L_x_37132 - _ZN2at6native27unrolled_elementwise_kernelIZZZNS0_15binary_internal21div_floor_kernel_cudaERNS_18TensorIteratorBaseEENKUlvE0_clEvENKUlvE0_clEvEUlfE_St5arrayIPcLm2EELi4E23TrivialOffsetCalculatorILi1EjESC_NS0_6memory12LoadWithCastILi1EEENSD_13StoreWithCastILi1EEEEEviT_T0_T2_T3_T4_T5_)
        .other          _ZN2at6native27unrolled_elementwise_kernelIZZZNS0_15binary_internal21div_floor_kernel_cudaERNS_18TensorIteratorBaseEENKUlvE0_clEvENKUlvE0_clEvEUlfE_St5arrayIPcLm2EELi4E23TrivialOffsetCalculatorILi1EjESC_NS0_6memory12LoadWithCastILi1EEENSD_13StoreWithCastILi1EEEEEviT_T0_T2_T3_T4_T5_,@"STO_CUDA_ENTRY STV_DEFAULT"
_ZN2at6native27unrolled_elementwise_kernelIZZZNS0_15binary_internal21div_floor_kernel_cudaERNS_18TensorIteratorBaseEENKUlvE0_clEvENKUlvE0_clEvEUlfE_St5arrayIPcLm2EELi4E23TrivialOffsetCalculatorILi1EjESC_NS0_6memory12LoadWithCastILi1EEENSD_13StoreWithCastILi1EEEEEviT_T0_T2_T3_T4_T5_:
.text._ZN2at6native27unrolled_elementwise_kernelIZZZNS0_15binary_internal21div_floor_kernel_cudaERNS_18TensorIteratorBaseEENKUlvE0_clEvENKUlvE0_clEvEUlfE_St5arrayIPcLm2EELi4E23TrivialOffsetCalculatorILi1EjESC_NS0_6memory12LoadWithCastILi1EEENSD_13StoreWithCastILi1EEEEEviT_T0_T2_T3_T4_T5_:
        /* <DEDUP_REMOVED lines=33> */
.L_x_21215:
[----:B------:R-:W2:Y:S02]  /*0210*/  LDG.E.U8 R4, desc[UR36][R4.64] ;  /* 0x0000002404047981 */ /* 0x000ea4000c1e1100 */
[----:B--2---:R-:W-:Y:S01]  /*0220*/  I2FP.F32.U32 R22, R4 ;  /* 0x0000000400167245 */ /* 0x004fe20000201000 */
[----:B------:R-:W-:Y:S06]  /*0230*/  BRA `(.L_x_21217) ;  /* 0x0000000c00287947 */ /* 0x000fec0003800000 */
.L_x_21214:
        /* <DEDUP_REMOVED lines=9> */
.L_x_21219:
[----:B------:R-:W2:Y:S02]  /*02d0*/  LDG.E R4, desc[UR36][R4.64] ;  /* 0x0000002404047981 */ /* 0x000ea4000c1e1900 */
[----:B--2---:R-:W-:Y:S01]  /*02e0*/  I2FP.F32.S32 R22, R4 ;  /* 0x0000000400167245 */ /* 0x004fe20000201400 */
[----:B------:R-:W-:Y:S06]  /*02f0*/  BRA `(.L_x_21217) ;  /* 0x0000000800f87947 */ /* 0x000fec0003800000 */
.L_x_21218:
[----:B------:R-:W2:Y:S02]  /*0300*/  LDG.E.U16 R4, desc[UR36][R4.64] ;  /* 0x0000002404047981 */ /* 0x000ea4000c1e1500 */
[----:B--2---:R2:W3:Y:S01]  /*0310*/  I2F.S16 R22, R4 ;  /* 0x0000000400167306 */ /* 0x0044e20000101400 */
[----:B------:R-:W-:Y:S05]  /*0320*/  BRA `(.L_x_21217) ;  /* 0x0000000800ec7947 */ /* 0x000fea0003800000 */
.L_x_21213:
        /* <DEDUP_REMOVED lines=8> */
.L_x_21221:
[----:B------:R-:W2:Y:S02]  /*03b0*/  LDG.E.U16 R4, desc[UR36][R4.64] ;  /* 0x0000002404047981 */ /* 0x000ea4000c1e1500 */
[----:B--2---:R-:W-:Y:S01]  /*03c0*/  HADD2.F32 R22, -RZ, R4.H0_H0 ;  /* 0x20000004ff167230 */ /* 0x004fe20000004100 */
[----:B------:R-:W-:Y:S06]  /*03d0*/  BRA `(.L_x_21217) ;  /* 0x0000000800c07947 */ /* 0x000fec0003800000 */
.L_x_21220:
        /* <DEDUP_REMOVED lines=8> */
.L_x_21223:
[----:B------:R-:W2:Y:S02]  /*0460*/  LDG.E.U16 R4, desc[UR36][R4.64] ;  /* 0x0000002404047981 */ /* 0x000ea4000c1e1500 */
[----:B--2---:R-:W-:Y:S01]  /*0470*/  HADD2.F32 R22, -RZ, R4.H0_H0 ;  /* 0x20000004ff167230 */ /* 0x004fe20000004100 */
[----:B------:R-:W-:Y:S06]  /*0480*/  BRA `(.L_x_21217) ;  /* 0x0000000800947947 */ /* 0x000fec0003800000 */
.L_x_21222:
[----:B------:R-:W2:Y:S01]  /*0490*/  LDG.E.64 R4, desc[UR36][R4.64] ;  /* 0x0000002404047981 */ /* 0x000ea2000c1e1b00 */
[----:B------:R-:W-:Y:S01]  /*04a0*/  UMOV UR4, 0xf0000000 ;  /* 0xf000000000047882 */ /* 0x000fe20000000000 */
[----:B------:R-:W-:Y:S01]  /*04b0*/  UMOV UR5, 0x380fffff ;  /* 0x380fffff00057882 */ /* 0x000fe20000000000 */
[----:B--2---:R-:W0:Y:S01]  /*04c0*/  F2F.F32.F64 R22, R4 ;  /* 0x0000000400167310 */ /* 0x004e220000301000 */
[----:B------:R-:W-:-:S14]  /*04d0*/  DSETP.GEU.AND P0, PT, |R4|, UR4, PT ;  /* 0x0000000404007e2a */ /* 0x000fdc000bf0e200 */
[----:B0-----:R-:W-:Y:S01]  /*04e0*/  @!P0 FMUL R22, R22, 1.175494350822287508e-38 ;  /* 0x0080000016168820 */ /* 0x001fe20000400000 */
[----:B------:R-:W-:Y:S06]  /*04f0*/  BRA `(.L_x_21217) ;  /* 0x0000000800787947 */ /* 0x000fec0003800000 */
.L_x_21212:
        /* <DEDUP_REMOVED lines=12> */
.L_x_21226:
[----:B------:R-:W2:Y:S01]  /*05c0*/  LDG.E.64 R4, desc[UR36][R4.64] ;  /* 0x0000002404047981 */ /* 0x000ea2000c1e1b00 */
[----:B------:R-:W-:Y:S01]  /*05d0*/  UMOV UR4, 0xf0000000 ;  /* 0xf000000000047882 */ /* 0x000fe20000000000 */
[----:B------:R-:W-:Y:S01]  /*05e0*/  UMOV UR5, 0x380fffff ;  /* 0x380fffff00057882 */ /* 0x000fe20000000000 */
[----:B--2---:R-:W0:Y:S01]  /*05f0*/  F2F.F32.F64 R22, R4 ;  /* 0x0000000400167310 */ /* 0x004e220000301000 */
[----:B------:R-:W-:-:S14]  /*0600*/  DSETP.GEU.AND P0, PT, |R4|, UR4, PT ;  /* 0x0000000404007e2a */ /* 0x000fdc000bf0e200 */
[----:B0-----:R-:W-:Y:S01]  /*0610*/  @!P0 FMUL R22, R22, 1.175494350822287508e-38 ;  /* 0x0080000016168820 */ /* 0x001fe20000400000 */
[----:B------:R-:W-:Y:S06]  /*0620*/  BRA `(.L_x_21217) ;  /* 0x00000008002c7947 */ /* 0x000fec0003800000 */
.L_x_21225:
        /* <DEDUP_REMOVED lines=25> */
.L_x_21228:
        /* <DEDUP_REMOVED lines=13> */
.L_x_21227:
[----:B------:R-:W2:Y:S02]  /*0890*/  LDG.E.U16 R4, desc[UR36][R4.64] ;  /* 0x0000002404047981 */ /* 0x000ea4000c1e1500 */
[----:B--2---:R-:W-:Y:S01]  /*08a0*/  IMAD.U32 R22, R4, 0x10000, RZ ;  /* 0x0001000004167824 */ /* 0x004fe200078e00ff */
[----:B------:R-:W-:Y:S06]  /*08b0*/  BRA `(.L_x_21217) ;  /* 0x0000000400887947 */ /* 0x000fec0003800000 */
.L_x_21224:
        /* <DEDUP_REMOVED lines=11> */
.L_x_21231:
        /* <DEDUP_REMOVED lines=20> */
.L_x_21233:
[----:B------:R-:W-:Y:S05]  /*0ab0*/  BSYNC.RECONVERGENT B0 ;  /* 0x0000000000007941 */ /* 0x000fea0003800200 */
.L_x_21232:
[----:B------:R-:W-:Y:S01]  /*0ac0*/  IMAD.SHL.U32 R0, R0, 0x100000, RZ ;  /* 0x0010000000007824 */ /* 0x000fe200078e00ff */
[----:B------:R-:W-:-:S04]  /*0ad0*/  LEA R3, R3, 0x3b800000, 0x17 ;  /* 0x3b80000003037811 */ /* 0x000fc800078eb8ff */
[----:B------:R-:W-:Y:S01]  /*0ae0*/  LOP3.LUT R22, R3, R0, R7, 0xfe, !PT ;  /* 0x0000000003167212 */ /* 0x000fe200078efe07 */
[----:B------:R-:W-:Y:S06]  /*0af0*/  BRA `(.L_x_21217) ;  /* 0x0000000000f87947 */ /* 0x000fec0003800000 */
.L_x_21230:
        /* <DEDUP_REMOVED lines=20> */
.L_x_21235:
[----:B------:R-:W-:Y:S05]  /*0c40*/  BSYNC.RECONVERGENT B0 ;  /* 0x0000000000007941 */ /* 0x000fea0003800200 */
.L_x_21234:
[----:B------:R-:W-:Y:S01]  /*0c50*/  IMAD.SHL.U32 R0, R0, 0x200000, RZ ;  /* 0x0020000000007824 */ /* 0x000fe200078e00ff */
[----:B------:R-:W-:-:S04]  /*0c60*/  LEA R3, R3, 0x37800000, 0x17 ;  /* 0x3780000003037811 */ /* 0x000fc800078eb8ff */
[----:B------:R-:W-:Y:S01]  /*0c70*/  LOP3.LUT R22, R3, R0, R7, 0xfe, !PT ;  /* 0x0000000003167212 */ /* 0x000fe200078efe07 */
[----:B------:R-:W-:Y:S06]  /*0c80*/  BRA `(.L_x_21217) ;  /* 0x0000000000947947 */ /* 0x000fec0003800000 */
.L_x_21229:
[----:B------:R-:W-:-:S09]  /*0c90*/  UISETP.NE.AND UP0, UPT, UR4, 0x1c, UPT ;  /* 0x0000001c0400788c */ /* 0x000fd2000bf05270 */
[----:B------:R-:W-:Y:S05]  /*0ca0*/  BRA.U !UP0, `(.L_x_21236) ;  /* 0x0000000108847547 */ /* 0x000fea000b800000 */
[----:B------:R-:W-:-:S09]  /*0cb0*/  UISETP.NE.AND UP0, UPT, UR4, 0x1d, UPT ;  /* 0x0000001d0400788c */ /* 0x000fd2000bf05270 */
[----:B------:R-:W-:Y:S05]  /*0cc0*/  BRA.U !UP0, `(.L_x_21237) ;  /* 0x0000000108707547 */ /* 0x000fea000b800000 */
[----:B------:R-:W-:-:S09]  /*0cd0*/  UISETP.NE.AND UP0, UPT, UR4, 0x2c, UPT ;  /* 0x0000002c0400788c */ /* 0x000fd2000bf05270 */
[----:B------:R-:W-:Y:S05]  /*0ce0*/  BRA.U !UP0, `(.L_x_21238) ;  /* 0x0000000108487547 */ /* 0x000fea000b800000 */
.L_x_21216:
        /* <DEDUP_REMOVED lines=16> */
.L_x_21239:
[----:B------:R-:W-:Y:S01]  /*0df0*/  IMAD.MOV.U32 R22, RZ, RZ, RZ ;  /* 0x000000ffff167224 */ /* 0x000fe200078e00ff */
[----:B------:R-:W-:Y:S06]  /*0e00*/  BRA `(.L_x_21217) ;  /* 0x0000000000347947 */ /* 0x000fec0003800000 */
.L_x_21238:
        /* <DEDUP_REMOVED lines=8> */
.L_x_21237:
[----:B------:R-:W2:Y:S02]  /*0e90*/  LDG.E.64 R22, desc[UR36][R4.64] ;  /* 0x0000002404167981 */ /* 0x000ea4000c1e1b00 */
[----:B--2---:R0:W1:Y:S01]  /*0ea0*/  I2F.U64 R22, R22 ;  /* 0x0000001600167312 */ /* 0x0040620000301000 */
[----:B------:R-:W-:Y:S05]  /*0eb0*/  BRA `(.L_x_21217) ;  /* 0x0000000000087947 */ /* 0x000fea0003800000 */
.L_x_21236:
[----:B------:R-:W2:Y:S02]  /*0ec0*/  LDG.E R4, desc[UR36][R4.64] ;  /* 0x0000002404047981 */ /* 0x000ea4000c1e1900 */
[----:B--2---:R-:W-:-:S07]  /*0ed0*/  I2FP.F32.U32 R22, R4 ;  /* 0x0000000400167245 */ /* 0x004fce0000201000 */
.L_x_21217:
[----:B------:R-:W-:Y:S05]  /*0ee0*/  BSYNC.RECONVERGENT B6 ;  /* 0x0000000000067941 */ /* 0x000fea0003800200 */
.L_x_21211:
[----:B------:R-:W-:-:S07]  /*0ef0*/  VIADD R24, R25, 0x80 ;  /* 0x0000008019187836 */ /* 0x000fce0000000000 */
.L_x_21210:
[----:B------:R-:W-:Y:S05]  /*0f00*/  BSYNC.RECONVERGENT B7 ;  /* 0x0000000000077941 */ /* 0x000fea0003800200 */
.L_x_21209:
        /* <DEDUP_REMOVED lines=25> */
.L_x_21246:
[----:B------:R-:W2:Y:S02]  /*10a0*/  LDG.E.U8 R4, desc[UR36][R4.64] ;  /* 0x0000002404047981 */ /* 0x000ea4000c1e1100 */
[----:B--2---:R-:W-:Y:S01]  /*10b0*/  I2FP.F32.U32 R18, R4 ;  /* 0x0000000400127245 */ /* 0x004fe20000201000 */
[----:B------:R-:W-:Y:S06]  /*10c0*/  BRA `(.L_x_21248) ;  /* 0x0000000c00287947 */ /* 0x000fec0003800000 */
.L_x_21245:
        /* <DEDUP_REMOVED lines=9> */
.L_x_21250:
[----:B------:R-:W2:Y:S02]  /*1160*/  LDG.E R4, desc[UR36][R4.64] ;  /* 0x0000002404047981 */ /* 0x000ea4000c1e1900 */
[----:B--2---:R-:W-:Y:S01]  /*1170*/  I2FP.F32.S32 R18, R4 ;  /* 0x0000000400127245 */ /* 0x004fe20000201400 */
[----:B------:R-:W-:Y:S06]  /*1180*/  BRA `(.L_x_21248) ;  /* 0x0000000800f87947 */ /* 0x000fec0003800000 */
.L_x_21249:
[----:B------:R-:W2:Y:S02]  /*1190*/  LDG.E.U16 R4, desc[UR36][R4.64] ;  /* 0x0000002404047981 */ /* 0x000ea4000c1e1500 */
[----:B--2---:R0:W2:Y:S01]  /*11a0*/  I2F.S16 R18, R4 ;  /* 0x0000000400127306 */ /* 0x0040a20000101400 */
[----:B------:R-:W-:Y:S05]  /*11b0*/  BRA `(.L_x_21248) ;  /* 0x0000000800ec7947 */ /* 0x000fea0003800000 */
.L_x_21244:
        /* <DEDUP_REMOVED lines=8> */
.L_x_21252:
[----:B------:R-:W2:Y:S02]  /*1240*/  LDG.E.U16 R4, desc[UR36][R4.64] ;  /* 0x0000002404047981 */ /* 0x000ea4000c1e1500 */
[----:B--2---:R-:W-:Y:S01]  /*1250*/  HADD2.F32 R18, -RZ, R4.H0_H0 ;  /* 0x20000004ff127230 */ /* 0x004fe20000004100 */
[----:B------:R-:W-:Y:S06]  /*1260*/  BRA `(.L_x_21248) ;  /* 0x0000000800c07947 */ /* 0x000fec0003800000 */
.L_x_21251:
        /* <DEDUP_REMOVED lines=8> */
.L_x_21254:
[----:B------:R-:W2:Y:S02]  /*12f0*/  LDG.E.U16 R4, desc[UR36][R4.64] ;  /* 0x0000002404047981 */ /* 0x000ea4000c1e1500 */
[----:B--2---:R-:W-:Y:S01]  /*1300*/  HADD2.F32 R18, -RZ, R4.H0_H0 ;  /* 0x20000004ff127230 */ /* 0x004fe20000004100 */
[----:B------:R-:W-:Y:S06]  /*1310*/  BRA `(.L_x_21248) ;  /* 0x0000000800947947 */ /* 0x000fec0003800000 */
.L_x_21253:
[----:B------:R-:W2:Y:S01]  /*1320*/  LDG.E.64 R4, desc[UR36][R4.64] ;  /* 0x0000002404047981 */ /* 0x000ea2000c1e1b00 */
[----:B------:R-:W-:Y:S01]  /*1330*/  UMOV UR4, 0xf0000000 ;  /* 0xf000000000047882 */ /* 0x000fe20000000000 */
[----:B------:R-:W-:Y:S01]  /*1340*/  UMOV UR5, 0x380fffff ;  /* 0x380fffff00057882 */ /* 0x000fe20000000000 */
[----:B--2---:R-:W0:Y:S01]  /*1350*/  F2F.F32.F64 R18, R4 ;  /* 0x0000000400127310 */ /* 0x004e220000301000 */
[----:B------:R-:W-:-:S14]  /*1360*/  DSETP.GEU.AND P0, PT, |R4|, UR4, PT ;  /* 0x0000000404007e2a */ /* 0x000fdc000bf0e200 */
[----:B0-----:R-:W-:Y:S01]  /*1370*/  @!P0 FMUL R18, R18, 1.175494350822287508e-38 ;  /* 0x0080000012128820 */ /* 0x001fe20000400000 */
[----:B------:R-:W-:Y:S06]  /*1380*/  BRA `(.L_x_21248) ;  /* 0x0000000800787947 */ /* 0x000fec0003800000 */
.L_x_21243:
        /* <DEDUP_REMOVED lines=12> */
.L_x_21257:
[----:B------:R-:W2:Y:S01]  /*1450*/  LDG.E.64 R4, desc[UR36][R4.64] ;  /* 0x0000002404047981 */ /* 0x000ea2000c1e1b00 */
[----:B------:R-:W-:Y:S01]  /*1460*/  UMOV UR4, 0xf0000000 ;  /* 0xf000000000047882 */ /* 0x000fe20000000000 */
[----:B------:R-:W-:Y:S01]  /*1470*/  UMOV UR5, 0x380fffff ;  /* 0x380fffff00057882 */ /* 0x000fe20000000000 */
[----:B--2---:R-:W0:Y:S01]  /*1480*/  F2F.F32.F64 R18, R4 ;  /* 0x0000000400127310 */ /* 0x004e220000301000 */
[----:B------:R-:W-:-:S14]  /*1490*/  DSETP.GEU.AND P0, PT, |R4|, UR4, PT ;  /* 0x0000000404007e2a */ /* 0x000fdc000bf0e200 */
[----:B0-----:R-:W-:Y:S01]  /*14a0*/  @!P0 FMUL R18, R18, 1.175494350822287508e-38 ;  /* 0x0080000012128820 */ /* 0x001fe20000400000 */
[----:B------:R-:W-:Y:S06]  /*14b0*/  BRA `(.L_x_21248) ;  /* 0x00000008002c7947 */ /* 0x000fec0003800000 */
.L_x_21256:
        /* <DEDUP_REMOVED lines=25> */
.L_x_21259:
        /* <DEDUP_REMOVED lines=13> */
.L_x_21258:
[----:B------:R-:W2:Y:S02]  /*1720*/  LDG.E.U16 R4, desc[UR36][R4.64] ;  /* 0x0000002404047981 */ /* 0x000ea4000c1e1500 */
[----:B--2---:R-:W-:Y:S01]  /*1730*/  IMAD.U32 R18, R4, 0x10000, RZ ;  /* 0x0001000004127824 */ /* 0x004fe200078e00ff */
[----:B------:R-:W-:Y:S06]  /*1740*/  BRA `(.L_x_21248) ;  /* 0x0000000400887947 */ /* 0x000fec0003800000 */
.L_x_21255:
        /* <DEDUP_REMOVED lines=11> */
.L_x_21262:
        /* <DEDUP_REMOVED lines=20> */
.L_x_21264:
[----:B------:R-:W-:Y:S05]  /*1940*/  BSYNC.RECONVERGENT B0 ;  /* 0x0000000000007941 */ /* 0x000fea0003800200 */
.L_x_21263:
[----:B------:R-:W-:Y:S01]  /*1950*/  IMAD.SHL.U32 R0, R0, 0x100000, RZ ;  /* 0x0010000000007824 */ /* 0x000fe200078e00ff */
[----:B------:R-:W-:-:S04]  /*1960*/  LEA R3, R3, 0x3b800000, 0x17 ;  /* 0x3b80000003037811 */ /* 0x000fc800078eb8ff */
[----:B------:R-:W-:Y:S01]  /*1970*/  LOP3.LUT R18, R3, R0, R7, 0xfe, !PT ;  /* 0x0000000003127212 */ /* 0x000fe200078efe07 */
[----:B------:R-:W-:Y:S06]  /*1980*/  BRA `(.L_x_21248) ;  /* 0x0000000000f87947 */ /* 0x000fec0003800000 */
.L_x_21261:
        /* <DEDUP_REMOVED lines=20> */
.L_x_21266:
[----:B------:R-:W-:Y:S05]  /*1ad0*/  BSYNC.RECONVERGENT B0 ;  /* 0x0000000000007941 */ /* 0x000fea0003800200 */
.L_x_21265:
[----:B------:R-:W-:Y:S01]  /*1ae0*/  IMAD.SHL.U32 R0, R0, 0x200000, RZ ;  /* 0x0020000000007824 */ /* 0x000fe200078e00ff */
[----:B------:R-:W-:-:S04]  /*1af0*/  LEA R3, R3, 0x37800000, 0x17 ;  /* 0x3780000003037811 */ /* 0x000fc800078eb8ff */
[----:B------:R-:W-:Y:S01]  /*1b00*/  LOP3.LUT R18, R3, R0, R7, 0xfe, !PT ;  /* 0x0000000003127212 */ /* 0x000fe200078efe07 */
[----:B------:R-:W-:Y:S06]  /*1b10*/  BRA `(.L_x_21248) ;  /* 0x0000000000947947 */ /* 0x000fec0003800000 */
.L_x_21260:
        /* <DEDUP_REMOVED lines=14> */
.L_x_21247:
        /* <DEDUP_REMOVED lines=16> */
.L_x_21269:
[----:B------:R-:W-:Y:S01]  /*1d00*/  IMAD.MOV.U32 R18, RZ, RZ, RZ ;  /* 0x000000ffff127224 */ /* 0x000fe200078e00ff */
[----:B------:R-:W-:Y:S06]  /*1d10*/  BRA `(.L_x_21248) ;  /* 0x0000000000147947 */ /* 0x000fec0003800000 */
.L_x_21268:
[----:B------:R-:W2:Y:S02]  /*1d20*/  LDG.E.64 R18, desc[UR36][R4.64] ;  /* 0x0000002404127981 */ /* 0x000ea4000c1e1b00 */
[----:B--2---:R0:W2:Y:S01]  /*1d30*/  I2F.U64 R18, R18 ;  /* 0x0000001200127312 */ /* 0x0040a20000301000 */
[----:B------:R-:W-:Y:S05]  /*1d40*/  BRA `(.L_x_21248) ;  /* 0x0000000000087947 */ /* 0x000fea0003800000 */
.L_x_21267:
[----:B------:R-:W2:Y:S02]  /*1d50*/  LDG.E R4, desc[UR36][R4.64] ;  /* 0x0000002404047981 */ /* 0x000ea4000c1e1900 */
[----:B--2---:R-:W-:-:S07]  /*1d60*/  I2FP.F32.U32 R18, R4 ;  /* 0x0000000400127245 */ /* 0x004fce0000201000 */
.L_x_21248:
[----:B------:R-:W-:Y:S05]  /*1d70*/  BSYNC.RECONVERGENT B6 ;  /* 0x0000000000067941 */ /* 0x000fea0003800200 */
.L_x_21242:
[----:B------:R-:W-:-:S07]  /*1d80*/  VIADD R24, R24, 0x80 ;  /* 0x0000008018187836 */ /* 0x000fce0000000000 */
.L_x_21241:
[----:B------:R-:W-:Y:S05]  /*1d90*/  BSYNC.RECONVERGENT B7 ;  /* 0x0000000000077941 */ /* 0x000fea0003800200 */
.L_x_21240:
        /* <DEDUP_REMOVED lines=25> */
.L_x_21276:
[----:B------:R-:W2:Y:S02]  /*1f30*/  LDG.E.U8 R4, desc[UR36][R4.64] ;  /* 0x0000002404047981 */ /* 0x000ea4000c1e1100 */
[----:B--2---:R-:W-:Y:S01]  /*1f40*/  I2FP.F32.U32 R19, R4 ;  /* 0x0000000400137245 */ /* 0x004fe20000201000 */
[----:B------:R-:W-:Y:S06]  /*1f50*/  BRA `(.L_x_21278) ;  /* 0x0000000c00247947 */ /* 0x000fec0003800000 */
.L_x_21275:
        /* <DEDUP_REMOVED lines=9> */
.L_x_21280:
[----:B------:R-:W2:Y:S02]  /*1ff0*/  LDG.E R4, desc[UR36][R4.64] ;  /* 0x0000002404047981 */ /* 0x000ea4000c1e1900 */
[----:B--2---:R-:W-:Y:S01]  /*2000*/  I2FP.F32.S32 R19, R4 ;  /* 0x0000000400137245 */ /* 0x004fe20000201400 */
[----:B------:R-:W-:Y:S06]  /*2010*/  BRA `(.L_x_21278) ;  /* 0x0000000800f47947 */ /* 0x000fec0003800000 */
.L_x_21279:
[----:B------:R-:W2:Y:S02]  /*2020*/  LDG.E.U16 R4, desc[UR36][R4.64] ;  /* 0x0000002404047981 */ /* 0x000ea4000c1e1500 */
[----:B--2---:R4:W0:Y:S01]  /*2030*/  I2F.S16 R19, R4 ;  /* 0x0000000400137306 */ /* 0x0048220000101400 */
[----:B------:R-:W-:Y:S05]  /*2040*/  BRA `(.L_x_21278) ;  /* 0x0000000800e87947 */ /* 0x000fea0003800000 */
.L_x_21274:
        /* <DEDUP_REMOVED lines=8> */
.L_x_21282:
[----:B------:R-:W2:Y:S02]  /*20d0*/  LDG.E.U16 R4, desc[UR36][R4.64] ;  /* 0x0000002404047981 */ /* 0x000ea4000c1e1500 */
[----:B--2---:R-:W-:Y:S01]  /*20e0*/  HADD2.F32 R19, -RZ, R4.H0_H0 ;  /* 0x20000004ff137230 */ /* 0x004fe20000004100 */
[----:B------:R-:W-:Y:S06]  /*20f0*/  BRA `(.L_x_21278) ;  /* 0x0000000800bc7947 */ /* 0x000fec0003800000 */
.L_x_21281:
        /* <DEDUP_REMOVED lines=8> */
.L_x_21284:
[----:B------:R-:W2:Y:S02]  /*2180*/  LDG.E.U16 R4, desc[UR36][R4.64] ;  /* 0x0000002404047981 */ /* 0x000ea4000c1e1500 */
[----:B--2---:R-:W-:Y:S01]  /*2190*/  HADD2.F32 R19, -RZ, R4.H0_H0 ;  /* 0x20000004ff137230 */ /* 0x004fe20000004100 */
[----:B------:R-:W-:Y:S06]  /*21a0*/  BRA `(.L_x_21278) ;  /* 0x0000000800907947 */ /* 0x000fec0003800000 */
.L_x_21283:
[----:B------:R-:W2:Y:S01]  /*21b0*/  LDG.E.64 R4, desc[UR36][R4.64] ;  /* 0x0000002404047981 */ /* 0x000ea2000c1e1b00 */
[----:B------:R-:W-:Y:S01]  /*21c0*/  UMOV UR4, 0xf0000000 ;  /* 0xf000000000047882 */ /* 0x000fe20000000000 */
[----:B------:R-:W-:Y:S01]  /*21d0*/  UMOV UR5, 0x380fffff ;  /* 0x380fffff00057882 */ /* 0x000fe20000000000 */
[----:B--2---:R-:W0:Y:S01]  /*21e0*/  F2F.F32.F64 R19, R4 ;  /* 0x0000000400137310 */ /* 0x004e220000301000 */
[----:B------:R-:W-:-:S14]  /*21f0*/  DSETP.GEU.AND P0, PT, |R4|, UR4, PT ;  /* 0x0000000404007e2a */ /* 0x000fdc000bf0e200 */
[----:B0-----:R-:W-:Y:S01]  /*2200*/  @!P0 FMUL R19, R19, 1.175494350822287508e-38 ;  /* 0x0080000013138820 */ /* 0x001fe20000400000 */
[----:B------:R-:W-:Y:S06]  /*2210*/  BRA `(.L_x_21278) ;  /* 0x0000000800747947 */ /* 0x000fec0003800000 */
.L_x_21273:
        /* <DEDUP_REMOVED lines=12> */
.L_x_21287:
[----:B------:R-:W2:Y:S01]  /*22e0*/  LDG.E.64 R4, desc[UR36][R4.64] ;  /* 0x0000002404047981 */ /* 0x000ea2000c1e1b00 */
[----:B------:R-:W-:Y:S01]  /*22f0*/  UMOV UR4, 0xf0000000 ;  /* 0xf000000000047882 */ /* 0x000fe20000000000 */
[----:B------:R-:W-:Y:S01]  /*2300*/  UMOV UR5, 0x380fffff ;  /* 0x380fffff00057882 */ /* 0x000fe20000000000 */
[----:B--2---:R-:W0:Y:S01]  /*2310*/  F2F.F32.F64 R19, R4 ;  /* 0x0000000400137310 */ /* 0x004e220000301000 */
[----:B------:R-:W-:-:S14]  /*2320*/  DSETP.GEU.AND P0, PT, |R4|, UR4, PT ;  /* 0x0000000404007e2a */ /* 0x000fdc000bf0e200 */
[----:B0-----:R-:W-:Y:S01]  /*2330*/  @!P0 FMUL R19, R19, 1.175494350822287508e-38 ;  /* 0x0080000013138820 */ /* 0x001fe20000400000 */
[----:B------:R-:W-:Y:S06]  /*2340*/  BRA `(.L_x_21278) ;  /* 0x0000000800287947 */ /* 0x000fec0003800000 */
.L_x_21286:
        /* <DEDUP_REMOVED lines=25> */
.L_x_21289:
        /* <DEDUP_REMOVED lines=12> */
.L_x_21288:
[----:B------:R-:W2:Y:S02]  /*25a0*/  LDG.E.U16 R4, desc[UR36][R4.64] ;  /* 0x0000002404047981 */ /* 0x000ea4000c1e1500 */
[----:B--2---:R-:W-:Y:S01]  /*25b0*/  IMAD.U32 R19, R4, 0x10000, RZ ;  /* 0x0001000004137824 */ /* 0x004fe200078e00ff */
[----:B------:R-:W-:Y:S06]  /*25c0*/  BRA `(.L_x_21278) ;  /* 0x0000000400887947 */ /* 0x000fec0003800000 */
.L_x_21285:
        /* <DEDUP_REMOVED lines=11> */
.L_x_21292:
        /* <DEDUP_REMOVED lines=20> */
.L_x_21294:
[----:B------:R-:W-:Y:S05]  /*27c0*/  BSYNC.RECONVERGENT B0 ;  /* 0x0000000000007941 */ /* 0x000fea0003800200 */
.L_x_21293:
[----:B------:R-:W-:Y:S01]  /*27d0*/  IMAD.SHL.U32 R0, R0, 0x100000, RZ ;  /* 0x0010000000007824 */ /* 0x000fe200078e00ff */
[----:B------:R-:W-:-:S04]  /*27e0*/  LEA R3, R3, 0x3b800000, 0x17 ;  /* 0x3b80000003037811 */ /* 0x000fc800078eb8ff */
[----:B------:R-:W-:Y:S01]  /*27f0*/  LOP3.LUT R19, R3, R0, R19, 0xfe, !PT ;  /* 0x0000000003137212 */ /* 0x000fe200078efe13 */
[----:B------:R-:W-:Y:S06]  /*2800*/  BRA `(.L_x_21278) ;  /* 0x0000000000f87947 */ /* 0x000fec0003800000 */
.L_x_21291:
        /* <DEDUP_REMOVED lines=20> */
.L_x_21296:
[----:B------:R-:W-:Y:S05]  /*2950*/  BSYNC.RECONVERGENT B0 ;  /* 0x0000000000007941 */ /* 0x000fea0003800200 */
.L_x_21295:
[----:B------:R-:W-:Y:S01]  /*2960*/  IMAD.SHL.U32 R0, R0, 0x200000, RZ ;  /* 0x0020000000007824 */ /* 0x000fe200078e00ff */
[----:B------:R-:W-:-:S04]  /*2970*/  LEA R3, R3, 0x37800000, 0x17 ;  /* 0x3780000003037811 */ /* 0x000fc800078eb8ff */
[----:B------:R-:W-:Y:S01]  /*2980*/  LOP3.LUT R19, R3, R0, R19, 0xfe, !PT ;  /* 0x0000000003137212 */ /* 0x000fe200078efe13 */
[----:B------:R-:W-:Y:S06]  /*2990*/  BRA `(.L_x_21278) ;  /* 0x0000000000947947 */ /* 0x000fec0003800000 */
.L_x_21290:
        /* <DEDUP_REMOVED lines=14> */
.L_x_21277:
        /* <DEDUP_REMOVED lines=16> */
.L_x_21299:
[----:B------:R-:W-:Y:S01]  /*2b80*/  IMAD.MOV.U32 R19, RZ, RZ, RZ ;  /* 0x000000ffff137224 */ /* 0x000fe200078e00ff */
[----:B------:R-:W-:Y:S06]  /*2b90*/  BRA `(.L_x_21278) ;  /* 0x0000000000147947 */ /* 0x000fec0003800000 */
.L_x_21298:
[----:B------:R-:W2:Y:S02]  /*2ba0*/  LDG.E.64 R4, desc[UR36][R4.64] ;  /* 0x0000002404047981 */ /* 0x000ea4000c1e1b00 */
[----:B--2---:R0:W2:Y:S01]  /*2bb0*/  I2F.U64 R19, R4 ;  /* 0x0000000400137312 */ /* 0x0040a20000301000 */
[----:B------:R-:W-:Y:S05]  /*2bc0*/  BRA `(.L_x_21278) ;  /* 0x0000000000087947 */ /* 0x000fea0003800000 */
.L_x_21297:
[----:B------:R-:W2:Y:S02]  /*2bd0*/  LDG.E R4, desc[UR36][R4.64] ;  /* 0x0000002404047981 */ /* 0x000ea4000c1e1900 */
[----:B--2---:R-:W-:-:S07]  /*2be0*/  I2FP.F32.U32 R19, R4 ;  /* 0x0000000400137245 */ /* 0x004fce0000201000 */
.L_x_21278:
[----:B------:R-:W-:Y:S05]  /*2bf0*/  BSYNC.RECONVERGENT B6 ;  /* 0x0000000000067941 */ /* 0x000fea0003800200 */
.L_x_21272:
[----:B------:R-:W-:-:S07]  /*2c00*/  VIADD R24, R24, 0x80 ;  /* 0x0000008018187836 */ /* 0x000fce0000000000 */
.L_x_21271:
[----:B------:R-:W-:Y:S05]  /*2c10*/  BSYNC.RECONVERGENT B7 ;  /* 0x0000000000077941 */ /* 0x000fea0003800200 */
.L_x_21270:
        /* <DEDUP_REMOVED lines=24> */
.L_x_21305:
[----:B------:R-:W2:Y:S02]  /*2da0*/  LDG.E.U8 R4, desc[UR36][R4.64] ;  /* 0x0000002404047981 */ /* 0x000ea4000c1e1100 */
[----:B--2---:R-:W-:Y:S01]  /*2db0*/  I2FP.F32.U32 R16, R4 ;  /* 0x0000000400107245 */ /* 0x004fe20000201000 */
[----:B------:R-:W-:Y:S06]  /*2dc0*/  BRA `(.L_x_21301) ;  /* 0x0000000c001c7947 */ /* 0x000fec0003800000 */
.L_x_21304:
        /* <DEDUP_REMOVED lines=9> */
.L_x_21308:
[----:B------:R-:W2:Y:S02]  /*2e60*/  LDG.E R4, desc[UR36][R4.64] ;  /* 0x0000002404047981 */ /* 0x000ea4000c1e1900 */
[----:B--2---:R-:W-:Y:S01]  /*2e70*/  I2FP.F32.S32 R16, R4 ;  /* 0x0000000400107245 */ /* 0x004fe20000201400 */
[----:B------:R-:W-:Y:S06]  /*2e80*/  BRA `(.L_x_21301) ;  /* 0x0000000800ec7947 */ /* 0x000fec0003800000 */
.L_x_21307:
[----:B------:R-:W2:Y:S02]  /*2e90*/  LDG.E.U16 R4, desc[UR36][R4.64] ;  /* 0x0000002404047981 */ /* 0x000ea4000c1e1500 */
[----:B--2---:R0:W2:Y:S01]  /*2ea0*/  I2F.S16 R16, R4 ;  /* 0x0000000400107306 */ /* 0x0040a20000101400 */
[----:B------:R-:W-:Y:S05]  /*2eb0*/  BRA `(.L_x_21301) ;  /* 0x0000000800e07947 */ /* 0x000fea0003800000 */
.L_x_21303:
        /* <DEDUP_REMOVED lines=8> */
.L_x_21310:
[----:B------:R-:W2:Y:S02]  /*2f40*/  LDG.E.U16 R4, desc[UR36][R4.64] ;  /* 0x0000002404047981 */ /* 0x000ea4000c1e1500 */
[----:B--2---:R-:W-:Y:S01]  /*2f50*/  HADD2.F32 R16, -RZ, R4.H0_H0 ;  /* 0x20000004ff107230 */ /* 0x004fe20000004100 */
[----:B------:R-:W-:Y:S06]  /*2f60*/  BRA `(.L_x_21301) ;  /* 0x0000000800b47947 */ /* 0x000fec0003800000 */
.L_x_21309:
        /* <DEDUP_REMOVED lines=8> */
.L_x_21312:
[----:B------:R-:W2:Y:S02]  /*2ff0*/  LDG.E.U16 R4, desc[UR36][R4.64] ;  /* 0x0000002404047981 */ /* 0x000ea4000c1e1500 */
[----:B--2---:R-:W-:Y:S01]  /*3000*/  HADD2.F32 R16, -RZ, R4.H0_H0 ;  /* 0x20000004ff107230 */ /* 0x004fe20000004100 */
[----:B------:R-:W-:Y:S06]  /*3010*/  BRA `(.L_x_21301) ;  /* 0x0000000800887947 */ /* 0x000fec0003800000 */
.L_x_21311:
[----:B------:R-:W2:Y:S01]  /*3020*/  LDG.E.64 R4, desc[UR36][R4.64] ;  /* 0x0000002404047981 */ /* 0x000ea2000c1e1b00 */
[----:B------:R-:W-:Y:S01]  /*3030*/  UMOV UR4, 0xf0000000 ;  /* 0xf000000000047882 */ /* 0x000fe20000000000 */
[----:B------:R-:W-:Y:S01]  /*3040*/  UMOV UR5, 0x380fffff ;  /* 0x380fffff00057882 */ /* 0x000fe20000000000 */
[----:B--2---:R-:W0:Y:S01]  /*3050*/  F2F.F32.F64 R16, R4 ;  /* 0x0000000400107310 */ /* 0x004e220000301000 */
[----:B------:R-:W-:-:S14]  /*3060*/  DSETP.GEU.AND P0, PT, |R4|, UR4, PT ;  /* 0x0000000404007e2a */ /* 0x000fdc000bf0e200 */
[----:B0-----:R-:W-:Y:S01]  /*3070*/  @!P0 FMUL R16, R16, 1.175494350822287508e-38 ;  /* 0x0080000010108820 */ /* 0x001fe20000400000 */
[----:B------:R-:W-:Y:S06]  /*3080*/  BRA `(.L_x_21301) ;  /* 0x00000008006c7947 */ /* 0x000fec0003800000 */
.L_x_21302:
        /* <DEDUP_REMOVED lines=12> */
.L_x_21315:
[----:B------:R-:W2:Y:S01]  /*3150*/  LDG.E.64 R4, desc[UR36][R4.64] ;  /* 0x0000002404047981 */ /* 0x000ea2000c1e1b00 */
[----:B------:R-:W-:Y:S01]  /*3160*/  UMOV UR4, 0xf0000000 ;  /* 0xf000000000047882 */ /* 0x000fe20000000000 */
[----:B------:R-:W-:Y:S01]  /*3170*/  UMOV UR5, 0x380fffff ;  /* 0x380fffff00057882 */ /* 0x000fe20000000000 */
[----:B--2---:R-:W0:Y:S01]  /*3180*/  F2F.F32.F64 R16, R4 ;  /* 0x0000000400107310 */ /* 0x004e220000301000 */
[----:B------:R-:W-:-:S14]  /*3190*/  DSETP.GEU.AND P0, PT, |R4|, UR4, PT ;  /* 0x0000000404007e2a */ /* 0x000fdc000bf0e200 */
[----:B0-----:R-:W-:Y:S01]  /*31a0*/  @!P0 FMUL R16, R16, 1.175494350822287508e-38 ;  /* 0x0080000010108820 */ /* 0x001fe20000400000 */
[----:B------:R-:W-:Y:S06]  /*31b0*/  BRA `(.L_x_21301) ;  /* 0x0000000800207947 */ /* 0x000fec0003800000 */
.L_x_21314:
        /* <DEDUP_REMOVED lines=25> */
.L_x_21317:
        /* <DEDUP_REMOVED lines=13> */
.L_x_21316:
[----:B------:R-:W2:Y:S02]  /*3420*/  LDG.E.U16 R4, desc[UR36][R4.64] ;  /* 0x0000002404047981 */ /* 0x000ea4000c1e1500 */
[----:B--2---:R-:W-:Y:S01]  /*3430*/  IMAD.U32 R16, R4, 0x10000, RZ ;  /* 0x0001000004107824 */ /* 0x004fe200078e00ff */
[----:B------:R-:W-:Y:S06]  /*3440*/  BRA `(.L_x_21301) ;  /* 0x00000004007c7947 */ /* 0x000fec0003800000 */
.L_x_21313:
        /* <DEDUP_REMOVED lines=11> */
.L_x_21320:
        /* <DEDUP_REMOVED lines=19> */
.L_x_21322:
[----:B------:R-:W-:Y:S05]  /*3630*/  BSYNC.RECONVERGENT B0 ;  /* 0x0000000000007941 */ /* 0x000fea0003800200 */
.L_x_21321:
[----:B------:R-:W-:Y:S01]  /*3640*/  IMAD.SHL.U32 R0, R0, 0x100000, RZ ;  /* 0x0010000000007824 */ /* 0x000fe200078e00ff */
[----:B------:R-:W-:-:S04]  /*3650*/  LEA R3, R3, 0x3b800000, 0x17 ;  /* 0x3b80000003037811 */ /* 0x000fc800078eb8ff */
[----:B------:R-:W-:Y:S01]  /*3660*/  LOP3.LUT R16, R3, R0, R7, 0xfe, !PT ;  /* 0x0000000003107212 */ /* 0x000fe200078efe07 */
[----:B------:R-:W-:Y:S06]  /*3670*/  BRA `(.L_x_21301) ;  /* 0x0000000000f07947 */ /* 0x000fec0003800000 */
.L_x_21319:
        /* <DEDUP_REMOVED lines=19> */
.L_x_21324:
[----:B------:R-:W-:Y:S05]  /*37b0*/  BSYNC.RECONVERGENT B0 ;  /* 0x0000000000007941 */ /* 0x000fea0003800200 */
.L_x_21323:
[----:B------:R-:W-:Y:S01]  /*37c0*/  IMAD.SHL.U32 R0, R0, 0x200000, RZ ;  /* 0x0020000000007824 */ /* 0x000fe200078e00ff */
[----:B------:R-:W-:-:S04]  /*37d0*/  LEA R3, R3, 0x37800000, 0x17 ;  /* 0x3780000003037811 */ /* 0x000fc800078eb8ff */
[----:B------:R-:W-:Y:S01]  /*37e0*/  LOP3.LUT R16, R3, R0, R7, 0xfe, !PT ;  /* 0x0000000003107212 */ /* 0x000fe200078efe07 */
[----:B------:R-:W-:Y:S06]  /*37f0*/  BRA `(.L_x_21301) ;  /* 0x0000000000907947 */ /* 0x000fec0003800000 */
.L_x_21318:
        /* <DEDUP_REMOVED lines=14> */
.L_x_21306:
        /* <DEDUP_REMOVED lines=16> */
.L_x_21327:
[----:B------:R-:W-:Y:S05]  /*39e0*/  BRA `(.L_x_21301) ;  /* 0x0000000000147947 */ /* 0x000fea0003800000 */
.L_x_21326:
[----:B------:R-:W2:Y:S02]  /*39f0*/  LDG.E.64 R4, desc[UR36][R4.64] ;  /* 0x0000002404047981 */ /* 0x000ea4000c1e1b00 */
[----:B--2---:R0:W2:Y:S01]  /*3a00*/  I2F.U64 R16, R4 ;  /* 0x0000000400107312 */ /* 0x0040a20000301000 */
[----:B------:R-:W-:Y:S05]  /*3a10*/  BRA `(.L_x_21301) ;  /* 0x0000000000087947 */ /* 0x000fea0003800000 */
.L_x_21325:
[----:B------:R-:W2:Y:S02]  /*3a20*/  LDG.E R4, desc[UR36][R4.64] ;  /* 0x0000002404047981 */ /* 0x000ea4000c1e1900 */
[----:B--2---:R-:W-:-:S07]  /*3a30*/  I2FP.F32.U32 R16, R4 ;  /* 0x0000000400107245 */ /* 0x004fce0000201000 */
.L_x_21301:
[----:B------:R-:W-:Y:S05]  /*3a40*/  BSYNC.RECONVERGENT B6 ;  /* 0x0000000000067941 */ /* 0x000fea0003800200 */
.L_x_21300:
[----:B------:R-:W0:Y:S01]  /*3a50*/  LDC R3, c[0x0][0x388] ;  /* 0x0000e200ff037b82 */ /* 0x000e220000000800 */
[----:B------:R-:W-:Y:S01]  /*3a60*/  ISETP.GE.AND P0, PT, R25, R17, PT ;  /* 0x000000111900720c */ /* 0x000fe20003f06270 */
[----:B------:R-:W-:Y:S01]  /*3a70*/  BSSY.RECONVERGENT B1, `(.L_x_21328) ;  /* 0x0000057000017945 */ /* 0x000fe20003800200 */
[C---:B0-----:R-:W-:Y:S01]  /*3a80*/  FMUL.FTZ R0, |R3|.reuse, 8388608 ;  /* 0x4b00000003007820 */ /* 0x041fe20000410200 */
[C---:B------:R-:W-:Y:S01]  /*3a90*/  FADD.FTZ R7, |R3|.reuse, -RZ ;  /* 0x800000ff03077221 */ /* 0x040fe20000010200 */
[----:B------:R-:W-:-:S03]  /*3aa0*/  FADD.FTZ R8, |R3|, |R3| ;  /* 0x4000000303087221 */ /* 0x000fc60000010200 */
[C---:B--2---:R-:W-:Y:S01]  /*3ab0*/  LOP3.LUT R5, R0.reuse, 0x7fffff, RZ, 0xc0, !PT ;  /* 0x007fffff00057812 */ /* 0x044fe200078ec0ff */
[----:B------:R-:W-:Y:S01]  /*3ac0*/  FADD.FTZ R9, -R7, -RZ ;  /* 0x800000ff07097221 */ /* 0x000fe20000010100 */
[----:B------:R-:W-:Y:S02]  /*3ad0*/  LOP3.LUT R10, R0, 0xff800000, RZ, 0xc0, !PT ;  /* 0xff800000000a7812 */ /* 0x000fe400078ec0ff */
[----:B------:R-:W-:-:S04]  /*3ae0*/  LOP3.LUT R5, R5, 0x3f800000, RZ, 0xfc, !PT ;  /* 0x3f80000005057812 */ /* 0x000fc800078efcff */
[----:B------:R0:W2:Y:S01]  /*3af0*/  MUFU.RCP R6, R5 ;  /* 0x0000000500067308 */ /* 0x0000a20000001000 */
[----:B------:R-:W-:Y:S05]  /*3b00*/  @P0 BRA `(.L_x_21329) ;  /* 0x0000000400340947 */ /* 0x000fea0003800000 */
[C---:B-1-3-5:R-:W-:Y:S01]  /*3b10*/  FSETP.GEU.FTZ.AND P0, PT, |R22|.reuse, |R3|, PT ;  /* 0x400000031600720b */ /* 0x06afe20003f1e200 */
[----:B------:R-:W-:Y:S01]  /*3b20*/  BSSY.RECONVERGENT B0, `(.L_x_21330) ;  /* 0x0000038000007945 */ /* 0x000fe20003800200 */
[----:B----4-:R-:W-:-:S11]  /*3b30*/  FADD.FTZ R4, |R22|, -RZ ;  /* 0x800000ff16047221 */ /* 0x010fd60000010200 */
[----:B------:R-:W-:Y:S05]  /*3b40*/  @!P0 BRA `(.L_x_21331) ;  /* 0x0000000000d48947 */ /* 0x000fea0003800000 */
[----:B------:R-:W-:-:S13]  /*3b50*/  FSETP.GTU.FTZ.AND P0, PT, R4, R0, PT ;  /* 0x000000000400720b */ /* 0x000fda0003f1c000 */
[----:B------:R-:W-:Y:S05]  /*3b60*/  @P0 BRA `(.L_x_21332) ;  /* 0x00000000005c0947 */ /* 0x000fea0003800000 */
[----:B------:R-:W1:Y:S01]  /*3b70*/  MUFU.RCP R11, R7 ;  /* 0x00000007000b7308 */ /* 0x000e620000001000 */
        /* <DEDUP_REMOVED lines=19> */
.L_x_21334:
[----:B------:R-:W-:Y:S05]  /*3cb0*/  BSYNC.RECONVERGENT B2 ;  /* 0x0000000000027941 */ /* 0x000fea0003800200 */
.L_x_21333:
[----:B------:R-:W-:Y:S01]  /*3cc0*/  FFMA.FTZ R4, -R7, R11, R4 ;  /* 0x0000000b07047223 */ /* 0x000fe20000010104 */
[----:B------:R-:W-:Y:S06]  /*3cd0*/  BRA `(.L_x_21331) ;  /* 0x0000000000707947 */ /* 0x000fec0003800000 */
.L_x_21332:
        /* <DEDUP_REMOVED lines=12> */
.L_x_21337:
        /* <DEDUP_REMOVED lines=13> */
.L_x_21336:
[----:B------:R-:W-:Y:S05]  /*3e70*/  BSYNC.RECONVERGENT B2 ;  /* 0x0000000000027941 */ /* 0x000fea0003800200 */
.L_x_21335:
[----:B------:R-:W-:-:S04]  /*3e80*/  FMUL.FTZ R11, R11, 1.1920928955078125e-07 ;  /* 0x340000000b0b7820 */ /* 0x000fc80000410000 */
[----:B------:R-:W-:-:S07]  /*3e90*/  FMUL.FTZ R4, R4, R11 ;  /* 0x0000000b04047220 */ /* 0x000fce0000410000 */
.L_x_21331:
[----:B------:R-:W-:Y:S05]  /*3ea0*/  BSYNC.RECONVERGENT B0 ;  /* 0x0000000000007941 */ /* 0x000fea0003800200 */
.L_x_21330:
[C---:B------:R-:W-:Y:S01]  /*3eb0*/  FSETP.NAN.FTZ.AND P0, PT, |R4|.reuse, |R4|, PT ;  /* 0x400000040400720b */ /* 0x040fe20003f18200 */
[----:B------:R-:W1:Y:S01]  /*3ec0*/  LDCU UR4, c[0x0][0x38c] ;  /* 0x00007180ff0477ac */ /* 0x000e620008000800 */
[----:B------:R-:W-:-:S04]  /*3ed0*/  LOP3.LUT R11, R4, 0x80000000, R22, 0xb8, !PT ;  /* 0x80000000040b7812 */ /* 0x000fc800078eb816 */
[----:B------:R-:W-:Y:S02]  /*3ee0*/  FSEL R11, R4, R11, P0 ;  /* 0x0000000b040b7208 */ /* 0x000fe40000000000 */
[----:B------:R-:W-:Y:S02]  /*3ef0*/  PLOP3.LUT P0, PT, PT, PT, PT, 0x8, 0x80 ;  /* 0x000000000080781c */ /* 0x000fe40003f0e170 */
[C---:B------:R-:W-:Y:S01]  /*3f00*/  FSETP.NEU.FTZ.AND P1, PT, R11.reuse, RZ, PT ;  /* 0x000000ff0b00720b */ /* 0x040fe20003f3d000 */
[----:B------:R-:W-:-:S12]  /*3f10*/  FADD.FTZ R4, -R11, R22 ;  /* 0x000000160b047221 */ /* 0x000fd80000010100 */
[----:B------:R-:W-:Y:S02]  /*3f20*/  @P1 FSETP.GEU.FTZ.AND P2, PT, R3, RZ, PT ;  /* 0x000000ff0300120b */ /* 0x000fe40003f5e000 */
[----:B------:R-:W-:Y:S01]  /*3f30*/  @P1 FSETP.GEU.FTZ.AND P3, PT, R11, RZ, PT ;  /* 0x000000ff0b00120b */ /* 0x000fe20003f7e000 */
[----:B-1----:R-:W-:-:S03]  /*3f40*/  FMUL.FTZ R11, R4, UR4 ;  /* 0x00000004040b7c20 */ /* 0x002fc60008410000 */
[----:B------:R-:W-:-:S13]  /*3f50*/  @P1 PLOP3.LUT P0, PT, P2, P3, PT, 0x28, 0x82 ;  /* 0x000000000082181c */ /* 0x000fda0001706570 */
[----:B------:R-:W-:-:S05]  /*3f60*/  @P0 FADD.FTZ R11, R11, -1 ;  /* 0xbf8000000b0b0421 */ /* 0x000fca0000010000 */
[----:B------:R-:W-:-:S13]  /*3f70*/  FSETP.NEU.FTZ.AND P0, PT, R11, RZ, PT ;  /* 0x000000ff0b00720b */ /* 0x000fda0003f1d000 */
[----:B------:R-:W1:Y:S01]  /*3f80*/  @P0 FRND.FTZ.FLOOR R4, R11 ;  /* 0x0000000b00040307 */ /* 0x000e620000215000 */
[----:B------:R-:W-:Y:S01]  /*3f90*/  @!P0 FMUL.FTZ R22, R22, UR4 ;  /* 0x0000000416168c20 */ /* 0x000fe20008410000 */
[----:B-1----:R-:W-:-:S05]  /*3fa0*/  @P0 FADD.FTZ R12, R11, -R4 ;  /* 0x800000040b0c0221 */ /* 0x002fca0000010000 */
[----:B------:R-:W-:-:S13]  /*3fb0*/  FSETP.GT.AND P1, PT, R12, 0.5, P0 ;  /* 0x3f0000000c00780b */ /* 0x000fda0000724000 */
[----:B------:R-:W-:Y:S01]  /*3fc0*/  @P1 FADD.FTZ R4, R4, 1 ;  /* 0x3f80000004041421 */ /* 0x000fe20000010000 */
[----:B------:R-:W-:-:S07]  /*3fd0*/  @!P0 LOP3.LUT R4, RZ, 0x80000000, R22, 0xb8, !PT ;  /* 0x80000000ff048812 */ /* 0x000fce00078eb816 */
.L_x_21329:
[----:B------:R-:W-:Y:S05]  /*3fe0*/  BSYNC.RECONVERGENT B1 ;  /* 0x0000000000017941 */ /* 0x000fea0003800200 */
.L_x_21328:
        /* <DEDUP_REMOVED lines=27> */
.L_x_21345:
[----:B------:R-:W-:Y:S01]  /*41a0*/  FSETP.GEU.FTZ.AND P0, PT, R14, -R7, PT ;  /* 0x800000070e00720b */ /* 0x000fe20003f1e000 */
[----:B------:R-:W-:-:S12]  /*41b0*/  FADD.FTZ R11, R11, -1 ;  /* 0xbf8000000b0b7421 */ /* 0x000fd80000010000 */
[----:B------:R-:W-:-:S07]  /*41c0*/  @!P0 FADD.FTZ R11, R11, -1 ;  /* 0xbf8000000b0b8421 */ /* 0x000fce0000010000 */
.L_x_21344:
[----:B------:R-:W-:Y:S05]  /*41d0*/  BSYNC.RECONVERGENT B2 ;  /* 0x0000000000027941 */ /* 0x000fea0003800200 */
.L_x_21343:
[----:B------:R-:W-:Y:S01]  /*41e0*/  FFMA.FTZ R12, -R7, R11, R12 ;  /* 0x0000000b070c7223 */ /* 0x000fe2000001010c */
[----:B------:R-:W-:Y:S06]  /*41f0*/  BRA `(.L_x_21341) ;  /* 0x0000000000707947 */ /* 0x000fec0003800000 */
.L_x_21342:
        /* <DEDUP_REMOVED lines=12> */
.L_x_21348:
        /* <DEDUP_REMOVED lines=9> */
[----:B------:R-:W2:Y:S02]  /*4350*/  FRND.TRUNC R20, R20 ;  /* 0x0000001400147307 */ /* 0x000ea4000020d000 */
[----:B--2---:R-:W-:-:S05]  /*4360*/  FFMA.FTZ R12, -R5, R20, R12 ;  /* 0x00000014050c7223 */ /* 0x004fca000001010c */
[----:B------:R-:W-:-:S13]  /*4370*/  ISETP.NE.AND P0, PT, R12, RZ, PT ;  /* 0x000000ff0c00720c */ /* 0x000fda0003f05270 */
[----:B------:R-:W-:Y:S05]  /*4380*/  @P0 BRA P1, `(.L_x_21348) ;  /* 0xfffffffc00cc0947 */ /* 0x000fea000083ffff */
.L_x_21347:
[----:B------:R-:W-:Y:S05]  /*4390*/  BSYNC.RECONVERGENT B2 ;  /* 0x0000000000027941 */ /* 0x000fea0003800200 */
.L_x_21346:
[----:B------:R-:W-:-:S04]  /*43a0*/  FMUL.FTZ R12, R12, 1.1920928955078125e-07 ;  /* 0x340000000c0c7820 */ /* 0x000fc80000410000 */
[----:B------:R-:W-:-:S07]  /*43b0*/  FMUL.FTZ R12, R11, R12 ;  /* 0x0000000c0b0c7220 */ /* 0x000fce0000410000 */
.L_x_21341:
[----:B------:R-:W-:Y:S05]  /*43c0*/  BSYNC.RECONVERGENT B0 ;  /* 0x0000000000007941 */ /* 0x000fea0003800200 */
.L_x_21340:
[C---:B------:R-:W-:Y:S01]  /*43d0*/  FSETP.NAN.FTZ.AND P0, PT, |R12|.reuse, |R12|, PT ;  /* 0x4000000c0c00720b */ /* 0x040fe20003f18200 */
[----:B------:R-:W5:Y:S01]  /*43e0*/  LDCU UR4, c[0x0][0x38c] ;  /* 0x00007180ff0477ac */ /* 0x000f620008000800 */
        /* <DEDUP_REMOVED lines=8> */
[----:B-----5:R-:W-:-:S12]  /*4470*/  FMUL.FTZ R11, R11, UR4 ;  /* 0x000000040b0b7c20 */ /* 0x020fd80008410000 */
[----:B------:R-:W-:-:S05]  /*4480*/  @P0 FADD.FTZ R11, R11, -1 ;  /* 0xbf8000000b0b0421 */ /* 0x000fca0000010000 */
[----:B------:R-:W-:-:S13]  /*4490*/  FSETP.NEU.FTZ.AND P0, PT, R11, RZ, PT ;  /* 0x000000ff0b00720b */ /* 0x000fda0003f1d000 */
[----:B------:R-:W5:Y:S01]  /*44a0*/  @P0 FRND.FTZ.FLOOR R12, R11 ;  /* 0x0000000b000c0307 */ /* 0x000f620000215000 */
[----:B------:R-:W-:-:S05]  /*44b0*/  @!P0 FMUL.FTZ R18, R18, UR4 ;  /* 0x0000000412128c20 */ /* 0x000fca0008410000 */
[----:B------:R-:W-:Y:S01]  /*44c0*/  @!P0 LOP3.LUT R18, RZ, 0x80000000, R18, 0xb8, !PT ;  /* 0x80000000ff128812 */ /* 0x000fe200078eb812 */
[----:B-----5:R-:W-:-:S05]  /*44d0*/  @P0 FADD.FTZ R13, R11, -R12 ;  /* 0x8000000c0b0d0221 */ /* 0x020fca0000010000 */
[----:B------:R-:W-:-:S13]  /*44e0*/  FSETP.GT.AND P1, PT, R13, 0.5, P0 ;  /* 0x3f0000000d00780b */ /* 0x000fda0000724000 */
[----:B------:R-:W-:-:S04]  /*44f0*/  @P1 FADD.FTZ R12, R12, 1 ;  /* 0x3f8000000c0c1421 */ /* 0x000fc80000010000 */
[----:B------:R-:W-:-:S07]  /*4500*/  @P0 IMAD.MOV.U32 R18, RZ, RZ, R12 ;  /* 0x000000ffff120224 */ /* 0x000fce00078e000c */
.L_x_21339:
[----:B------:R-:W-:Y:S05]  /*4510*/  BSYNC.RECONVERGENT B1 ;  /* 0x0000000000017941 */ /* 0x000fea0003800200 */
.L_x_21338:
        /* <DEDUP_REMOVED lines=27> */
.L_x_21356:
[----:B------:R-:W-:Y:S01]  /*46d0*/  FSETP.GEU.FTZ.AND P0, PT, R14, -R7, PT ;  /* 0x800000070e00720b */ /* 0x000fe20003f1e000 */
[----:B------:R-:W-:-:S12]  /*46e0*/  FADD.FTZ R11, R11, -1 ;  /* 0xbf8000000b0b7421 */ /* 0x000fd80000010000 */
[----:B------:R-:W-:-:S07]  /*46f0*/  @!P0 FADD.FTZ R11, R11, -1 ;  /* 0xbf8000000b0b8421 */ /* 0x000fce0000010000 */
.L_x_21355:
[----:B------:R-:W-:Y:S05]  /*4700*/  BSYNC.RECONVERGENT B2 ;  /* 0x0000000000027941 */ /* 0x000fea0003800200 */
.L_x_21354:
[----:B------:R-:W-:Y:S01]  /*4710*/  FFMA.FTZ R12, -R7, R11, R12 ;  /* 0x0000000b070c7223 */ /* 0x000fe2000001010c */
[----:B------:R-:W-:Y:S06]  /*4720*/  BRA `(.L_x_21352) ;  /* 0x0000000000707947 */ /* 0x000fec0003800000 */
.L_x_21353:
        /* <DEDUP_REMOVED lines=12> */
.L_x_21359:
        /* <DEDUP_REMOVED lines=13> */
.L_x_21358:
[----:B------:R-:W-:Y:S05]  /*48c0*/  BSYNC.RECONVERGENT B2 ;  /* 0x0000000000027941 */ /* 0x000fea0003800200 */
.L_x_21357:
[----:B------:R-:W-:-:S04]  /*48d0*/  FMUL.FTZ R12, R12, 1.1920928955078125e-07 ;  /* 0x340000000c0c7820 */ /* 0x000fc80000410000 */
[----:B------:R-:W-:-:S07]  /*48e0*/  FMUL.FTZ R12, R11, R12 ;  /* 0x0000000c0b0c7220 */ /* 0x000fce0000410000 */
.L_x_21352:
[----:B------:R-:W-:Y:S05]  /*48f0*/  BSYNC.RECONVERGENT B0 ;  /* 0x0000000000007941 */ /* 0x000fea0003800200 */
.L_x_21351:
[C---:B------:R-:W-:Y:S01]  /*4900*/  FSETP.NAN.FTZ.AND P0, PT, |R12|.reuse, |R12|, PT ;  /* 0x4000000c0c00720b */ /* 0x040fe20003f18200 */
[----:B------:R-:W5:Y:S01]  /*4910*/  LDCU UR4, c[0x0][0x38c] ;  /* 0x00007180ff0477ac */ /* 0x000f620008000800 */
[----:B------:R-:W-:-:S04]  /*4920*/  LOP3.LUT R11, R12, 0x80000000, R19, 0xb8, !PT ;  /* 0x800000000c0b7812 */ /* 0x000fc800078eb813 */
[----:B------:R-:W-:Y:S02]  /*4930*/  FSEL R12, R12, R11, P0 ;  /* 0x0000000b0c0c7208 */ /* 0x000fe40000000000 */
[----:B------:R-:W-:Y:S02]  /*4940*/  PLOP3.LUT P0, PT, PT, PT, PT, 0x8, 0x80 ;  /* 0x000000000080781c */ /* 0x000fe40003f0e170 */
[C---:B------:R-:W-:Y:S01]  /*4950*/  FSETP.NEU.FTZ.AND P1, PT, R12.reuse, RZ, PT ;  /* 0x000000ff0c00720b */ /* 0x040fe20003f3d000 */
[----:B------:R-:W-:-:S04]  /*4960*/  FADD.FTZ R11, -R12, R19 ;  /* 0x000000130c0b7221 */ /* 0x000fc80000010100 */
[----:B-----5:R-:W-:-:S08]  /*4970*/  FMUL.FTZ R11, R11, UR4 ;  /* 0x000000040b0b7c20 */ /* 0x020fd00008410000 */
[----:B------:R-:W-:Y:S02]  /*4980*/  @P1 FSETP.GEU.FTZ.AND P3, PT, R3, RZ, PT ;  /* 0x000000ff0300120b */ /* 0x000fe40003f7e000 */
[----:B------:R-:W-:-:S04]  /*4990*/  @P1 FSETP.GEU.FTZ.AND P2, PT, R12, RZ, PT ;  /* 0x000000ff0c00120b */ /* 0x000fc80003f5e000 */
[----:B------:R-:W-:-:S13]  /*49a0*/  @P1 PLOP3.LUT P0, PT, P3, P2, PT, 0x28, 0x82 ;  /* 0x000000000082181c */ /* 0x000fda0001f04570 */
[----:B------:R-:W-:-:S05]  /*49b0*/  @P0 FADD.FTZ R11, R11, -1 ;  /* 0xbf8000000b0b0421 */ /* 0x000fca0000010000 */
[----:B------:R-:W-:-:S13]  /*49c0*/  FSETP.NEU.FTZ.AND P0, PT, R11, RZ, PT ;  /* 0x000000ff0b00720b */ /* 0x000fda0003f1d000 */
[----:B------:R-:W5:Y:S01]  /*49d0*/  @P0 FRND.FTZ.FLOOR R12, R11 ;  /* 0x0000000b000c0307 */ /* 0x000f620000215000 */
[----:B------:R-:W-:-:S05]  /*49e0*/  @!P0 FMUL.FTZ R19, R19, UR4 ;  /* 0x0000000413138c20 */ /* 0x000fca0008410000 */
[----:B-1-3--:R-:W-:Y:S01]  /*49f0*/  @!P0 LOP3.LUT R22, RZ, 0x80000000, R19, 0xb8, !PT ;  /* 0x80000000ff168812 */ /* 0x00afe200078eb813 */
[----:B-----5:R-:W-:-:S05]  /*4a00*/  @P0 FADD.FTZ R13, R11, -R12 ;  /* 0x8000000c0b0d0221 */ /* 0x020fca0000010000 */
[----:B------:R-:W-:-:S13]  /*4a10*/  FSETP.GT.AND P1, PT, R13, 0.5, P0 ;  /* 0x3f0000000d00780b */ /* 0x000fda0000724000 */
[----:B------:R-:W-:-:S04]  /*4a20*/  @P1 FADD.FTZ R12, R12, 1 ;  /* 0x3f8000000c0c1421 */ /* 0x000fc80000010000 */
[----:B------:R-:W-:-:S07]  /*4a30*/  @P0 IMAD.MOV.U32 R22, RZ, RZ, R12 ;  /* 0x000000ffff160224 */ /* 0x000fce00078e000c */
.L_x_21350:
[----:B------:R-:W-:Y:S05]  /*4a40*/  BSYNC.RECONVERGENT B1 ;  /* 0x0000000000017941 */ /* 0x000fea0003800200 */
.L_x_21349:
        /* <DEDUP_REMOVED lines=27> */
.L_x_21367:
[----:B------:R-:W-:Y:S01]  /*4c00*/  FSETP.GEU.FTZ.AND P0, PT, R6, -R7, PT ;  /* 0x800000070600720b */ /* 0x000fe20003f1e000 */
[----:B------:R-:W-:-:S12]  /*4c10*/  FADD.FTZ R0, R0, -1 ;  /* 0xbf80000000007421 */ /* 0x000fd80000010000 */
[----:B------:R-:W-:-:S07]  /*4c20*/  @!P0 FADD.FTZ R0, R0, -1 ;  /* 0xbf80000000008421 */ /* 0x000fce0000010000 */
.L_x_21366:
[----:B------:R-:W-:Y:S05]  /*4c30*/  BSYNC.RECONVERGENT B2 ;  /* 0x0000000000027941 */ /* 0x000fea0003800200 */
.L_x_21365:
[----:B------:R-:W-:Y:S01]  /*4c40*/  FFMA.FTZ R12, -R7, R0, R12 ;  /* 0x00000000070c7223 */ /* 0x000fe2000001010c */
[----:B------:R-:W-:Y:S06]  /*4c50*/  BRA `(.L_x_21363) ;  /* 0x0000000000707947 */ /* 0x000fec0003800000 */
.L_x_21364:
        /* <DEDUP_REMOVED lines=12> */
.L_x_21370:
        /* <DEDUP_REMOVED lines=13> */
.L_x_21369:
[----:B------:R-:W-:Y:S05]  /*4df0*/  BSYNC.RECONVERGENT B2 ;  /* 0x0000000000027941 */ /* 0x000fea0003800200 */
.L_x_21368:
[----:B0-----:R-:W-:-:S04]  /*4e00*/  FMUL.FTZ R5, R12, 1.1920928955078125e-07 ;  /* 0x340000000c057820 */ /* 0x001fc80000410000 */
[----:B------:R-:W-:-:S07]  /*4e10*/  FMUL.FTZ R12, R10, R5 ;  /* 0x000000050a0c7220 */ /* 0x000fce0000410000 */
.L_x_21363:
[----:B------:R-:W-:Y:S05]  /*4e20*/  BSYNC.RECONVERGENT B0 ;  /* 0x0000000000007941 */ /* 0x000fea0003800200 */
.L_x_21362:
[C---:B------:R-:W-:Y:S01]  /*4e30*/  FSETP.NAN.FTZ.AND P0, PT, |R12|.reuse, |R12|, PT ;  /* 0x4000000c0c00720b */ /* 0x040fe20003f18200 */
[----:B------:R-:W5:Y:S01]  /*4e40*/  LDCU UR4, c[0x0][0x38c] ;  /* 0x00007180ff0477ac */ /* 0x000f620008000800 */
[----:B0-----:R-:W-:-:S04]  /*4e50*/  LOP3.LUT R5, R12, 0x80000000, R16, 0xb8, !PT ;  /* 0x800000000c057812 */ /* 0x001fc800078eb810 */
        /* <DEDUP_REMOVED lines=10> */
[----:B------:R-:W0:Y:S01]  /*4f00*/  @P0 FRND.FTZ.FLOOR R3, R0 ;  /* 0x0000000000030307 */ /* 0x000e220000215000 */
[----:B------:R-:W-:-:S05]  /*4f10*/  @!P0 FMUL.FTZ R16, R16, UR4 ;  /* 0x0000000410108c20 */ /* 0x000fca0008410000 */
[----:B------:R-:W-:Y:S01]  /*4f20*/  @!P0 LOP3.LUT R24, RZ, 0x80000000, R16, 0xb8, !PT ;  /* 0x80000000ff188812 */ /* 0x000fe200078eb810 */
[----:B0-----:R-:W-:-:S05]  /*4f30*/  @P0 FADD.FTZ R5, R0, -R3 ;  /* 0x8000000300050221 */ /* 0x001fca0000010000 */
[----:B------:R-:W-:-:S13]  /*4f40*/  FSETP.GT.AND P1, PT, R5, 0.5, P0 ;  /* 0x3f0000000500780b */ /* 0x000fda0000724000 */
[----:B------:R-:W-:-:S04]  /*4f50*/  @P1 FADD.FTZ R3, R3, 1 ;  /* 0x3f80000003031421 */ /* 0x000fc80000010000 */
[----:B------:R-:W-:-:S07]  /*4f60*/  @P0 IMAD.MOV.U32 R24, RZ, RZ, R3 ;  /* 0x000000ffff180224 */ /* 0x000fce00078e0003 */
.L_x_21361:
[----:B------:R-:W-:Y:S05]  /*4f70*/  BSYNC.RECONVERGENT B1 ;  /* 0x0000000000017941 */ /* 0x000fea0003800200 */
.L_x_21360:
        /* <DEDUP_REMOVED lines=27> */
.L_x_21377:
[----:B----4-:R-:W0:Y:S01]  /*5130*/  F2I.S64.TRUNC R4, R4 ;  /* 0x0000000400047311 */ /* 0x010e22000020d900 */
[----:B------:R-:W-:Y:S02]  /*5140*/  IMAD.MOV.U32 R25, RZ, RZ, R26 ;  /* 0x000000ffff197224 */ /* 0x000fe400078e001a */
[----:B0-----:R-:W-:-:S05]  /*5150*/  IMAD.MOV.U32 R3, RZ, RZ, R4 ;  /* 0x000000ffff037224 */ /* 0x001fca00078e0004 */
[----:B------:R0:W-:Y:S01]  /*5160*/  STG.E.U8 desc[UR36][R8.64], R3 ;  /* 0x0000000308007986 */ /* 0x0001e2000c101124 */
[----:B------:R-:W-:Y:S05]  /*5170*/  BRA `(.L_x_21379) ;  /* 0x0000000c007c7947 */ /* 0x000fea0003800000 */
.L_x_21376:
        /* <DEDUP_REMOVED lines=10> */
.L_x_21381:
[----:B------:R-:W0:Y:S01]  /*5220*/  F2I.FTZ.TRUNC.NTZ R3, R4 ;  /* 0x0000000400037305 */ /* 0x000e22000021f100 */
[----:B------:R-:W-:Y:S01]  /*5230*/  IMAD.MOV.U32 R25, RZ, RZ, R26 ;  /* 0x000000ffff197224 */ /* 0x000fe200078e001a */
[----:B0-----:R0:W-:Y:S01]  /*5240*/  STG.E desc[UR36][R8.64], R3 ;  /* 0x0000000308007986 */ /* 0x0011e2000c101924 */
[----:B------:R-:W-:Y:S05]  /*5250*/  BRA `(.L_x_21379) ;  /* 0x0000000c00447947 */ /* 0x000fea0003800000 */
.L_x_21380:
[----:B------:R-:W0:Y:S01]  /*5260*/  F2I.FTZ.TRUNC.NTZ R3, R4 ;  /* 0x0000000400037305 */ /* 0x000e22000021f100 */
[----:B------:R-:W-:Y:S01]  /*5270*/  IMAD.MOV.U32 R25, RZ, RZ, R26 ;  /* 0x000000ffff197224 */ /* 0x000fe200078e001a */
[----:B0-----:R0:W-:Y:S01]  /*5280*/  STG.E.U16 desc[UR36][R8.64], R3 ;  /* 0x0000000308007986 */ /* 0x0011e2000c101524 */
[----:B------:R-:W-:Y:S05]  /*5290*/  BRA `(.L_x_21379) ;  /* 0x0000000c00347947 */ /* 0x000fea0003800000 */
.L_x_21375:
        /* <DEDUP_REMOVED lines=9> */
.L_x_21383:
[----:B----4-:R-:W-:Y:S01]  /*5330*/  F2FP.F16.F32.PACK_AB R4, RZ, R4 ;  /* 0x00000004ff04723e */ /* 0x010fe200000000ff */
[----:B------:R-:W-:-:S04]  /*5340*/  IMAD.MOV.U32 R25, RZ, RZ, R26 ;  /* 0x000000ffff197224 */ /* 0x000fc800078e001a */
[----:B------:R0:W-:Y:S01]  /*5350*/  STG.E.U16 desc[UR36][R8.64], R4 ;  /* 0x0000000408007986 */ /* 0x0001e2000c101524 */
[----:B------:R-:W-:Y:S05]  /*5360*/  BRA `(.L_x_21379) ;  /* 0x0000000c00007947 */ /* 0x000fea0003800000 */
.L_x_21382:
        /* <DEDUP_REMOVED lines=10> */
.L_x_21385:
[----:B------:R-:W-:Y:S01]  /*5410*/  F2FP.F16.F32.PACK_AB R3, RZ, R4 ;  /* 0x00000004ff03723e */ /* 0x000fe200000000ff */
[----:B------:R-:W-:-:S03]  /*5420*/  IMAD.MOV.U32 R25, RZ, RZ, R26 ;  /* 0x000000ffff197224 */ /* 0x000fc600078e001a */
[----:B------:R-:W-:-:S05]  /*5430*/  PRMT R3, R3, 0x5410, RZ ;  /* 0x0000541003037816 */ /* 0x000fca00000000ff */
[----:B------:R0:W-:Y:S01]  /*5440*/  STG.E desc[UR36][R8.64], R3 ;  /* 0x0000000308007986 */ /* 0x0001e2000c101924 */
[----:B------:R-:W-:Y:S05]  /*5450*/  BRA `(.L_x_21379) ;  /* 0x0000000800c47947 */ /* 0x000fea0003800000 */
.L_x_21384:
[----:B----4-:R-:W-:Y:S01]  /*5460*/  FMUL.FTZ R4, R4, 1 ;  /* 0x3f80000004047820 */ /* 0x010fe20000410000 */
[----:B------:R-:W-:-:S05]  /*5470*/  IMAD.MOV.U32 R25, RZ, RZ, R26 ;  /* 0x000000ffff197224 */ /* 0x000fca00078e001a */
[----:B------:R-:W0:Y:S02]  /*5480*/  F2F.F64.F32 R4, R4 ;  /* 0x0000000400047310 */ /* 0x000e240000201800 */
[----:B0-----:R0:W-:Y:S01]  /*5490*/  STG.E.64 desc[UR36][R8.64], R4 ;  /* 0x0000000408007986 */ /* 0x0011e2000c101b24 */
[----:B------:R-:W-:Y:S05]  /*54a0*/  BRA `(.L_x_21379) ;  /* 0x0000000800b07947 */ /* 0x000fea0003800000 */
.L_x_21374:
        /* <DEDUP_REMOVED lines=13> */
.L_x_21388:
[----:B----4-:R-:W-:Y:S01]  /*5580*/  FMUL.FTZ R4, R4, 1 ;  /* 0x3f80000004047820 */ /* 0x010fe20000410000 */
[----:B--2---:R-:W-:Y:S01]  /*5590*/  CS2R R6, SRZ ;  /* 0x0000000000067805 */ /* 0x004fe2000001ff00 */
[----:B------:R-:W-:-:S04]  /*55a0*/  IMAD.MOV.U32 R25, RZ, RZ, R26 ;  /* 0x000000ffff197224 */ /* 0x000fc800078e001a */
[----:B------:R-:W0:Y:S02]  /*55b0*/  F2F.F64.F32 R4, R4 ;  /* 0x0000000400047310 */ /* 0x000e240000201800 */
[----:B0-----:R0:W-:Y:S01]  /*55c0*/  STG.E.128 desc[UR36][R8.64], R4 ;  /* 0x0000000408007986 */ /* 0x0011e2000c101d24 */
[----:B------:R-:W-:Y:S05]  /*55d0*/  BRA `(.L_x_21379) ;  /* 0x0000000800647947 */ /* 0x000fea0003800000 */
.L_x_21387:
[----:B------:R-:W-:-:S13]  /*55e0*/  ISETP.NE.AND P0, PT, R0, 0xf, PT ;  /* 0x0000000f0000780c */ /* 0x000fda0003f05270 */
[----:B------:R-:W-:Y:S05]  /*55f0*/  @!P0 BRA `(.L_x_21389) ;  /* 0x0000000000a08947 */ /* 0x000fea0003800000 */
[----:B------:R-:W-:-:S13]  /*5600*/  ISETP.NE.AND P0, PT, R0, 0x17, PT ;  /* 0x000000170000780c */ /* 0x000fda0003f05270 */
[----:B------:R-:W-:Y:S05]  /*5610*/  @!P0 BRA `(.L_x_21390) ;  /* 0x00000000004c8947 */ /* 0x000fea0003800000 */
[----:B------:R-:W-:-:S13]  /*5620*/  ISETP.NE.AND P0, PT, R0, 0x18, PT ;  /* 0x000000180000780c */ /* 0x000fda0003f05270 */
[----:B------:R-:W-:Y:S05]  /*5630*/  @P0 BRA `(.L_x_21378) ;  /* 0x0000000400a80947 */ /* 0x000fea0003800000 */
[----:B--2---:R-:W-:Y:S01]  /*5640*/  LOP3.LUT R6, R4, 0x7fffffff, RZ, 0xc0, !PT ;  /* 0x7fffffff04067812 */ /* 0x004fe200078ec0ff */
        /* <DEDUP_REMOVED lines=11> */
.L_x_21392:
[----:B------:R-:W-:Y:S05]  /*5700*/  BSYNC.RECONVERGENT B0 ;  /* 0x0000000000007941 */ /* 0x000fea0003800200 */
.L_x_21391:
[----:B------:R-:W-:Y:S01]  /*5710*/  LOP3.LUT R5, R0, 0x80, R5, 0xf8, !PT ;  /* 0x0000008000057812 */ /* 0x000fe200078ef805 */
[----:B------:R-:W-:-:S04]  /*5720*/  IMAD.MOV.U32 R25, RZ, RZ, R26 ;  /* 0x000000ffff197224 */ /* 0x000fc800078e001a */
[----:B------:R1:W-:Y:S01]  /*5730*/  STG.E.U8 desc[UR36][R8.64], R5 ;  /* 0x0000000508007986 */ /* 0x0003e2000c101124 */
[----:B------:R-:W-:Y:S05]  /*5740*/  BRA `(.L_x_21379) ;  /* 0x0000000800087947 */ /* 0x000fea0003800000 */
.L_x_21390:
        /* <DEDUP_REMOVED lines=14> */
.L_x_21394:
[----:B------:R-:W-:Y:S05]  /*5830*/  BSYNC.RECONVERGENT B0 ;  /* 0x0000000000007941 */ /* 0x000fea0003800200 */
.L_x_21393:
[----:B------:R-:W-:Y:S01]  /*5840*/  LOP3.LUT R3, R0, 0x80, R7, 0xf8, !PT ;  /* 0x0000008000037812 */ /* 0x000fe200078ef807 */
[----:B------:R-:W-:-:S04]  /*5850*/  IMAD.MOV.U32 R25, RZ, RZ, R26 ;  /* 0x000000ffff197224 */ /* 0x000fc800078e001a */
[----:B------:R0:W-:Y:S01]  /*5860*/  STG.E.U8 desc[UR36][R8.64], R3 ;  /* 0x0000000308007986 */ /* 0x0001e2000c101124 */
[----:B------:R-:W-:Y:S05]  /*5870*/  BRA `(.L_x_21379) ;  /* 0x0000000400bc7947 */ /* 0x000fea0003800000 */
.L_x_21389:
[----:B----4-:R-:W-:Y:S01]  /*5880*/  F2FP.BF16.F32.PACK_AB R4, RZ, R4 ;  /* 0x00000004ff04723e */ /* 0x010fe200000010ff */
[----:B------:R-:W-:-:S04]  /*5890*/  IMAD.MOV.U32 R25, RZ, RZ, R26 ;  /* 0x000000ffff197224 */ /* 0x000fc800078e001a */
[----:B------:R0:W-:Y:S01]  /*58a0*/  STG.E.U16 desc[UR36][R8.64], R4 ;  /* 0x0000000408007986 */ /* 0x0001e2000c101524 */
[----:B------:R-:W-:Y:S05]  /*58b0*/  BRA `(.L_x_21379) ;  /* 0x0000000400ac7947 */ /* 0x000fea0003800000 */
.L_x_21386:
        /* <DEDUP_REMOVED lines=12> */
.L_x_21397:
        /* <DEDUP_REMOVED lines=12> */
.L_x_21400:
[----:B------:R-:W-:-:S04]  /*5a40*/  SHF.R.U32.HI R0, RZ, 0x14, R4 ;  /* 0x00000014ff007819 */ /* 0x000fc80000011604 */
[----:B------:R-:W-:-:S04]  /*5a50*/  LOP3.LUT R3, R0, 0x1, RZ, 0xc0, !PT ;  /* 0x0000000100037812 */ /* 0x000fc800078ec0ff */
[----:B------:R-:W-:-:S04]  /*5a60*/  IADD3 R0, PT, PT, R4, 0x487ffff, R3 ;  /* 0x0487ffff04007810 */ /* 0x000fc80007ffe003 */
[----:B------:R-:W-:-:S04]  /*5a70*/  SHF.R.U32.HI R0, RZ, 0x14, R0 ;  /* 0x00000014ff007819 */ /* 0x000fc80000011600 */
[----:B------:R-:W-:-:S07]  /*5a80*/  LOP3.LUT R3, R0, 0xff, RZ, 0xc0, !PT ;  /* 0x000000ff00037812 */ /* 0x000fce00078ec0ff */
.L_x_21401:
[----:B----4-:R-:W-:-:S04]  /*5a90*/  SHF.R.U32.HI R4, RZ, 0x18, R4 ;  /* 0x00000018ff047819 */ /* 0x010fc80000011604 */
[----:B------:R-:W-:-:S04]  /*5aa0*/  LOP3.LUT R3, R3, 0x80, R4, 0xf8, !PT ;  /* 0x0000008003037812 */ /* 0x000fc800078ef804 */
[----:B------:R-:W-:-:S07]  /*5ab0*/  PRMT R0, R3, 0x7610, R0 ;  /* 0x0000761003007816 */ /* 0x000fce0000000000 */
.L_x_21399:
[----:B------:R-:W-:Y:S05]  /*5ac0*/  BSYNC.RECONVERGENT B0 ;  /* 0x0000000000007941 */ /* 0x000fea0003800200 */
.L_x_21398:
[----:B------:R0:W-:Y:S01]  /*5ad0*/  STG.E.U8 desc[UR36][R8.64], R0 ;  /* 0x0000000008007986 */ /* 0x0001e2000c101124 */
[----:B------:R-:W-:Y:S01]  /*5ae0*/  IMAD.MOV.U32 R25, RZ, RZ, R26 ;  /* 0x000000ffff197224 */ /* 0x000fe200078e001a */
[----:B------:R-:W-:Y:S06]  /*5af0*/  BRA `(.L_x_21379) ;  /* 0x00000004001c7947 */ /* 0x000fec0003800000 */
.L_x_21396:
        /* <DEDUP_REMOVED lines=12> */
.L_x_21404:
[----:B------:R-:W-:-:S04]  /*5bc0*/  SHF.R.U32.HI R0, RZ, 0x15, R4 ;  /* 0x00000015ff007819 */ /* 0x000fc80000011604 */
[----:B------:R-:W-:-:S04]  /*5bd0*/  LOP3.LUT R3, R0, 0x1, RZ, 0xc0, !PT ;  /* 0x0000000100037812 */ /* 0x000fc800078ec0ff */
[----:B------:R-:W-:-:S04]  /*5be0*/  IADD3 R0, PT, PT, R4, 0x88fffff, R3 ;  /* 0x088fffff04007810 */ /* 0x000fc80007ffe003 */
[----:B------:R-:W-:-:S04]  /*5bf0*/  SHF.R.U32.HI R0, RZ, 0x15, R0 ;  /* 0x00000015ff007819 */ /* 0x000fc80000011600 */
[----:B------:R-:W-:-:S07]  /*5c00*/  LOP3.LUT R3, R0, 0xff, RZ, 0xc0, !PT ;  /* 0x000000ff00037812 */ /* 0x000fce00078ec0ff */
.L_x_21405:
[----:B----4-:R-:W-:-:S04]  /*5c10*/  SHF.R.U32.HI R4, RZ, 0x18, R4 ;  /* 0x00000018ff047819 */ /* 0x010fc80000011604 */
[----:B------:R-:W-:-:S04]  /*5c20*/  LOP3.LUT R3, R3, 0x80, R4, 0xf8, !PT ;  /* 0x0000008003037812 */ /* 0x000fc800078ef804 */
[----:B------:R-:W-:-:S07]  /*5c30*/  PRMT R0, R3, 0x7610, R0 ;  /* 0x0000761003007816 */ /* 0x000fce0000000000 */
.L_x_21403:
[----:B------:R-:W-:Y:S05]  /*5c40*/  BSYNC.RECONVERGENT B0 ;  /* 0x0000000000007941 */ /* 0x000fea0003800200 */
.L_x_21402:
[----:B------:R0:W-:Y:S01]  /*5c50*/  STG.E.U8 desc[UR36][R8.64], R0 ;  /* 0x0000000008007986 */ /* 0x0001e2000c101124 */
[----:B------:R-:W-:Y:S01]  /*5c60*/  IMAD.MOV.U32 R25, RZ, RZ, R26 ;  /* 0x000000ffff197224 */ /* 0x000fe200078e001a */
[----:B------:R-:W-:Y:S06]  /*5c70*/  BRA `(.L_x_21379) ;  /* 0x0000000000bc7947 */ /* 0x000fec0003800000 */
.L_x_21395:
[----:B------:R-:W-:-:S13]  /*5c80*/  ISETP.NE.AND P0, PT, R0, 0x1c, PT ;  /* 0x0000001c0000780c */ /* 0x000fda0003f05270 */
[----:B------:R-:W-:Y:S05]  /*5c90*/  @!P0 BRA `(.L_x_21406) ;  /* 0x0000000000a88947 */ /* 0x000fea0003800000 */
[----:B------:R-:W-:-:S13]  /*5ca0*/  ISETP.NE.AND P0, PT, R0, 0x1d, PT ;  /* 0x0000001d0000780c */ /* 0x000fda0003f05270 */
[----:B------:R-:W-:Y:S05]  /*5cb0*/  @!P0 BRA `(.L_x_21407) ;  /* 0x0000000000908947 */ /* 0x000fea0003800000 */
[----:B------:R-:W-:-:S13]  /*5cc0*/  ISETP.NE.AND P0, PT, R0, 0x2c, PT ;  /* 0x0000002c0000780c */ /* 0x000fda0003f05270 */
[----:B------:R-:W-:Y:S05]  /*5cd0*/  @!P0 BRA `(.L_x_21408) ;  /* 0x0000000000488947 */ /* 0x000fea0003800000 */
.L_x_21378:
[----:B------:R-:W-:Y:S01]  /*5ce0*/  MOV R14, 0x0 ;  /* 0x00000000000e7802 */ /* 0x000fe20000000f00 */
[----:B------:R-:W4:Y:S01]  /*5cf0*/  LDCU.64 UR6, c[0x4][0x178] ;  /* 0x01002f00ff0677ac */ /* 0x000f220008000a00 */
[----:B------:R-:W-:Y:S02]  /*5d00*/  IMAD.MOV.U32 R8, RZ, RZ, 0x65 ;  /* 0x00000065ff087424 */ /* 0x000fe400078e00ff */
[----:B------:R-:W-:Y:S01]  /*5d10*/  IMAD.MOV.U32 R12, RZ, RZ, 0x1 ;  /* 0x00000001ff0c7424 */ /* 0x000fe200078e00ff */
[----:B------:R-:W2:Y:S01]  /*5d20*/  LDCU.64 UR8, c[0x4][0x180] ;  /* 0x01003000ff0877ac */ /* 0x000ea20008000a00 */
[----:B------:R-:W0:Y:S01]  /*5d30*/  LDC.64 R14, c[0x4][R14] ;  /* 0x010000000e0e7b82 */ /* 0x000e220000000a00 */
[----:B------:R-:W-:Y:S01]  /*5d40*/  IMAD.MOV.U32 R13, RZ, RZ, RZ ;  /* 0x000000ffff0d7224 */ /* 0x000fe200078e00ff */
[----:B------:R-:W1:Y:S01]  /*5d50*/  LDCU.64 UR4, c[0x4][0x70] ;  /* 0x01000e00ff0477ac */ /* 0x000e620008000a00 */
[----:B----4-:R-:W-:Y:S02]  /*5d60*/  IMAD.U32 R4, RZ, RZ, UR6 ;  /* 0x00000006ff047e24 */ /* 0x010fe4000f8e00ff */
[----:B------:R-:W-:-:S02]  /*5d70*/  IMAD.U32 R5, RZ, RZ, UR7 ;  /* 0x00000007ff057e24 */ /* 0x000fc4000f8e00ff */
[----:B--2---:R-:W-:Y:S02]  /*5d80*/  IMAD.U32 R6, RZ, RZ, UR8 ;  /* 0x00000008ff067e24 */ /* 0x004fe4000f8e00ff */
[----:B------:R-:W-:Y:S02]  /*5d90*/  IMAD.U32 R7, RZ, RZ, UR9 ;  /* 0x00000009ff077e24 */ /* 0x000fe4000f8e00ff */
[----:B-1----:R-:W-:Y:S02]  /*5da0*/  IMAD.U32 R10, RZ, RZ, UR4 ;  /* 0x00000004ff0a7e24 */ /* 0x002fe4000f8e00ff */
[----:B------:R-:W-:-:S07]  /*5db0*/  IMAD.U32 R11, RZ, RZ, UR5 ;  /* 0x00000005ff0b7e24 */ /* 0x000fce000f8e00ff */
[----:B------:R-:W-:-:S07]  /*5dc0*/  LEPC R20, `(.L_x_21409) ;  /* 0x000000001014794e */ /* 0x000fce0000000000 */
[----:B0--3--:R-:W-:Y:S05]  /*5dd0*/  CALL.ABS.NOINC R14 ;  /* 0x000000000e007343 */ /* 0x009fea0003c00000 */
.L_x_21409:
[----:B------:R-:W-:Y:S01]  /*5de0*/  IMAD.MOV.U32 R25, RZ, RZ, R26 ;  /* 0x000000ffff197224 */ /* 0x000fe200078e001a */
[----:B------:R-:W-:Y:S06]  /*5df0*/  BRA `(.L_x_21379) ;  /* 0x00000000005c7947 */ /* 0x000fec0003800000 */
.L_x_21408:
        /* <DEDUP_REMOVED lines=16> */
.L_x_21407:
[----:B----4-:R-:W0:Y:S01]  /*5f00*/  F2I.U64.TRUNC R4, R4 ;  /* 0x0000000400047311 */ /* 0x010e22000020d800 */
[----:B------:R-:W-:Y:S01]  /*5f10*/  IMAD.MOV.U32 R25, RZ, RZ, R26 ;  /* 0x000000ffff197224 */ /* 0x000fe200078e001a */
[----:B0-----:R0:W-:Y:S01]  /*5f20*/  STG.E.64 desc[UR36][R8.64], R4 ;  /* 0x0000000408007986 */ /* 0x0011e2000c101b24 */
[----:B------:R-:W-:Y:S05]  /*5f30*/  BRA `(.L_x_21379) ;  /* 0x00000000000c7947 */ /* 0x000fea0003800000 */
.L_x_21406:
[----:B------:R-:W0:Y:S01]  /*5f40*/  F2I.FTZ.U32.TRUNC.NTZ R3, R4 ;  /* 0x0000000400037305 */ /* 0x000e22000021f000 */
[----:B------:R-:W-:Y:S01]  /*5f50*/  IMAD.MOV.U32 R25, RZ, RZ, R26 ;  /* 0x000000ffff197224 */ /* 0x000fe200078e001a */
[----:B0-----:R0:W-:Y:S06]  /*5f60*/  STG.E desc[UR36][R8.64], R3 ;  /* 0x0000000308007986 */ /* 0x0011ec000c101924 */
.L_x_21379:
        /* <DEDUP_REMOVED lines=24> */
.L_x_21414:
[----:B------:R-:W0:Y:S02]  /*60f0*/  F2I.S64.TRUNC R18, R18 ;  /* 0x0000001200127311 */ /* 0x000e24000020d900 */
[----:B0-----:R-:W-:-:S05]  /*6100*/  IMAD.MOV.U32 R3, RZ, RZ, R18 ;  /* 0x000000ffff037224 */ /* 0x001fca00078e0012 */
[----:B------:R0:W-:Y:S01]  /*6110*/  STG.E.U8 desc[UR36][R8.64], R3 ;  /* 0x0000000308007986 */ /* 0x0001e2000c101124 */
[----:B------:R-:W-:Y:S05]  /*6120*/  BRA `(.L_x_21416) ;  /* 0x0000000c00287947 */ /* 0x000fea0003800000 */
.L_x_21413:
        /* <DEDUP_REMOVED lines=9> */
.L_x_21418:
[----:B------:R-:W0:Y:S02]  /*61c0*/  F2I.FTZ.TRUNC.NTZ R3, R18 ;  /* 0x0000001200037305 */ /* 0x000e24000021f100 */
[----:B0-----:R4:W-:Y:S01]  /*61d0*/  STG.E desc[UR36][R8.64], R3 ;  /* 0x0000000308007986 */ /* 0x0019e2000c101924 */
[----:B------:R-:W-:Y:S05]  /*61e0*/  BRA `(.L_x_21416) ;  /* 0x0000000800f87947 */ /* 0x000fea0003800000 */
.L_x_21417:
[----:B------:R-:W0:Y:S02]  /*61f0*/  F2I.FTZ.TRUNC.NTZ R3, R18 ;  /* 0x0000001200037305 */ /* 0x000e24000021f100 */
[----:B0-----:R0:W-:Y:S01]  /*6200*/  STG.E.U16 desc[UR36][R8.64], R3 ;  /* 0x0000000308007986 */ /* 0x0011e2000c101524 */
[----:B------:R-:W-:Y:S05]  /*6210*/  BRA `(.L_x_21416) ;  /* 0x0000000800ec7947 */ /* 0x000fea0003800000 */
.L_x_21412:
        /* <DEDUP_REMOVED lines=8> */
.L_x_21420:
[----:B------:R-:W-:-:S05]  /*62a0*/  F2FP.F16.F32.PACK_AB R18, RZ, R18 ;  /* 0x00000012ff12723e */ /* 0x000fca00000000ff */
[----:B------:R0:W-:Y:S01]  /*62b0*/  STG.E.U16 desc[UR36][R8.64], R18 ;  /* 0x0000001208007986 */ /* 0x0001e2000c101524 */
[----:B------:R-:W-:Y:S05]  /*62c0*/  BRA `(.L_x_21416) ;  /* 0x0000000800c07947 */ /* 0x000fea0003800000 */
.L_x_21419:
        /* <DEDUP_REMOVED lines=9> */
.L_x_21422:
[----:B------:R-:W-:-:S04]  /*6360*/  F2FP.F16.F32.PACK_AB R3, RZ, R18 ;  /* 0x00000012ff03723e */ /* 0x000fc800000000ff */
[----:B------:R-:W-:-:S05]  /*6370*/  PRMT R3, R3, 0x5410, RZ ;  /* 0x0000541003037816 */ /* 0x000fca00000000ff */
[----:B------:R0:W-:Y:S01]  /*6380*/  STG.E desc[UR36][R8.64], R3 ;  /* 0x0000000308007986 */ /* 0x0001e2000c101924 */
[----:B------:R-:W-:Y:S05]  /*6390*/  BRA `(.L_x_21416) ;  /* 0x00000008008c7947 */ /* 0x000fea0003800000 */
.L_x_21421:
[----:B------:R-:W-:-:S06]  /*63a0*/  FMUL.FTZ R4, R18, 1 ;  /* 0x3f80000012047820 */ /* 0x000fcc0000410000 */
[----:B------:R-:W0:Y:S02]  /*63b0*/  F2F.F64.F32 R4, R4 ;  /* 0x0000000400047310 */ /* 0x000e240000201800 */
[----:B0-----:R0:W-:Y:S01]  /*63c0*/  STG.E.64 desc[UR36][R8.64], R4 ;  /* 0x0000000408007986 */ /* 0x0011e2000c101b24 */
[----:B------:R-:W-:Y:S05]  /*63d0*/  BRA `(.L_x_21416) ;  /* 0x00000008007c7947 */ /* 0x000fea0003800000 */
.L_x_21411:
        /* <DEDUP_REMOVED lines=13> */
.L_x_21426:
        /* <DEDUP_REMOVED lines=16> */
.L_x_21429:
[----:B------:R-:W-:-:S04]  /*65b0*/  SHF.R.U32.HI R18, RZ, 0x18, R18 ;  /* 0x00000018ff127819 */ /* 0x000fc80000011612 */
[----:B------:R-:W-:-:S04]  /*65c0*/  LOP3.LUT R3, R3, 0x80, R18, 0xf8, !PT ;  /* 0x0000008003037812 */ /* 0x000fc800078ef812 */
[----:B------:R-:W-:-:S07]  /*65d0*/  PRMT R4, R3, 0x7610, R4 ;  /* 0x0000761003047816 */ /* 0x000fce0000000004 */
.L_x_21428:
[----:B------:R-:W-:Y:S05]  /*65e0*/  BSYNC.RECONVERGENT B0 ;  /* 0x0000000000007941 */ /* 0x000fea0003800200 */
.L_x_21427:
[----:B------:R0:W-:Y:S01]  /*65f0*/  STG.E.U8 desc[UR36][R8.64], R4 ;  /* 0x0000000408007986 */ /* 0x0001e2000c101124 */
[----:B------:R-:W-:Y:S05]  /*6600*/  BRA `(.L_x_21416) ;  /* 0x0000000400f07947 */ /* 0x000fea0003800000 */
.L_x_21425:
        /* <DEDUP_REMOVED lines=16> */
.L_x_21432:
[----:B------:R-:W-:-:S04]  /*6710*/  SHF.R.U32.HI R18, RZ, 0x18, R18 ;  /* 0x00000018ff127819 */ /* 0x000fc80000011612 */
[----:B------:R-:W-:-:S04]  /*6720*/  LOP3.LUT R3, R3, 0x80, R18, 0xf8, !PT ;  /* 0x0000008003037812 */ /* 0x000fc800078ef812 */
[----:B------:R-:W-:-:S07]  /*6730*/  PRMT R4, R3, 0x7610, R4 ;  /* 0x0000761003047816 */ /* 0x000fce0000000004 */
.L_x_21431:
[----:B------:R-:W-:Y:S05]  /*6740*/  BSYNC.RECONVERGENT B0 ;  /* 0x0000000000007941 */ /* 0x000fea0003800200 */
.L_x_21430:
[----:B------:R0:W-:Y:S01]  /*6750*/  STG.E.U8 desc[UR36][R8.64], R4 ;  /* 0x0000000408007986 */ /* 0x0001e2000c101124 */
[----:B------:R-:W-:Y:S05]  /*6760*/  BRA `(.L_x_21416) ;  /* 0x0000000400987947 */ /* 0x000fea0003800000 */
.L_x_21424:
        /* <DEDUP_REMOVED lines=21> */
.L_x_21434:
[----:B------:R-:W0:Y:S02]  /*68c0*/  F2I.U64.TRUNC R18, R18 ;  /* 0x0000001200127311 */ /* 0x000e24000020d800 */
[----:B0-----:R0:W-:Y:S01]  /*68d0*/  STG.E.64 desc[UR36][R8.64], R18 ;  /* 0x0000001208007986 */ /* 0x0011e2000c101b24 */
[----:B------:R-:W-:Y:S05]  /*68e0*/  BRA `(.L_x_21416) ;  /* 0x0000000400387947 */ /* 0x000fea0003800000 */
.L_x_21433:
[----:B------:R-:W0:Y:S02]  /*68f0*/  F2I.FTZ.U32.TRUNC.NTZ R3, R18 ;  /* 0x0000001200037305 */ /* 0x000e24000021f000 */
[----:B0-----:R0:W-:Y:S01]  /*6900*/  STG.E desc[UR36][R8.64], R3 ;  /* 0x0000000308007986 */ /* 0x0011e2000c101924 */
[----:B------:R-:W-:Y:S05]  /*6910*/  BRA `(.L_x_21416) ;  /* 0x00000004002c7947 */ /* 0x000fea0003800000 */
.L_x_21423:
        /* <DEDUP_REMOVED lines=10> */
.L_x_21436:
[----:B------:R-:W-:Y:S01]  /*69c0*/  FMUL.FTZ R4, R18, 1 ;  /* 0x3f80000012047820 */ /* 0x000fe20000410000 */
[----:B--2---:R-:W-:-:S05]  /*69d0*/  CS2R R6, SRZ ;  /* 0x0000000000067805 */ /* 0x004fca000001ff00 */
[----:B------:R-:W0:Y:S02]  /*69e0*/  F2F.F64.F32 R4, R4 ;  /* 0x0000000400047310 */ /* 0x000e240000201800 */
[----:B0-----:R0:W-:Y:S01]  /*69f0*/  STG.E.128 desc[UR36][R8.64], R4 ;  /* 0x0000000408007986 */ /* 0x0011e2000c101d24 */
[----:B------:R-:W-:Y:S05]  /*6a00*/  BRA `(.L_x_21416) ;  /* 0x0000000000f07947 */ /* 0x000fea0003800000 */
.L_x_21435:
[----:B------:R-:W-:-:S13]  /*6a10*/  ISETP.NE.AND P0, PT, R0, 0xf, PT ;  /* 0x0000000f0000780c */ /* 0x000fda0003f05270 */
[----:B------:R-:W-:Y:S05]  /*6a20*/  @!P0 BRA `(.L_x_21437) ;  /* 0x0000000000e08947 */ /* 0x000fea0003800000 */
[----:B------:R-:W-:-:S13]  /*6a30*/  ISETP.NE.AND P0, PT, R0, 0x17, PT ;  /* 0x000000170000780c */ /* 0x000fda0003f05270 */
[----:B------:R-:W-:Y:S05]  /*6a40*/  @!P0 BRA `(.L_x_21438) ;  /* 0x00000000008c8947 */ /* 0x000fea0003800000 */
[----:B------:R-:W-:-:S13]  /*6a50*/  ISETP.NE.AND P0, PT, R0, 0x18, PT ;  /* 0x000000180000780c */ /* 0x000fda0003f05270 */
[----:B------:R-:W-:Y:S05]  /*6a60*/  @!P0 BRA `(.L_x_21439) ;  /* 0x0000000000448947 */ /* 0x000fea0003800000 */
.L_x_21415:
[----:B------:R-:W-:Y:S01]  /*6a70*/  MOV R14, 0x0 ;  /* 0x00000000000e7802 */ /* 0x000fe20000000f00 */
[----:B------:R-:W0:Y:S01]  /*6a80*/  LDCU.64 UR4, c[0x4][0x178] ;  /* 0x01002f00ff0477ac */ /* 0x000e220008000a00 */
[----:B------:R-:W-:Y:S02]  /*6a90*/  IMAD.MOV.U32 R8, RZ, RZ, 0x65 ;  /* 0x00000065ff087424 */ /* 0x000fe400078e00ff */
[----:B------:R-:W-:Y:S01]  /*6aa0*/  IMAD.MOV.U32 R12, RZ, RZ, 0x1 ;  /* 0x00000001ff0c7424 */ /* 0x000fe200078e00ff */
[----:B------:R-:W2:Y:S01]  /*6ab0*/  LDCU.64 UR6, c[0x4][0x180] ;  /* 0x01003000ff0677ac */ /* 0x000ea20008000a00 */
[----:B------:R-:W1:Y:S01]  /*6ac0*/  LDC.64 R14, c[0x4][R14] ;  /* 0x010000000e0e7b82 */ /* 0x000e620000000a00 */
[----:B------:R-:W-:Y:S01]  /*6ad0*/  IMAD.MOV.U32 R13, RZ, RZ, RZ ;  /* 0x000000ffff0d7224 */ /* 0x000fe200078e00ff */
[----:B------:R-:W4:Y:S01]  /*6ae0*/  LDCU.64 UR8, c[0x4][0x70] ;  /* 0x01000e00ff0877ac */ /* 0x000f220008000a00 */
[----:B0-----:R-:W-:Y:S02]  /*6af0*/  IMAD.U32 R4, RZ, RZ, UR4 ;  /* 0x00000004ff047e24 */ /* 0x001fe4000f8e00ff */
[----:B------:R-:W-:-:S02]  /*6b00*/  IMAD.U32 R5, RZ, RZ, UR5 ;  /* 0x00000005ff057e24 */ /* 0x000fc4000f8e00ff */
[----:B--2---:R-:W-:Y:S02]  /*6b10*/  IMAD.U32 R6, RZ, RZ, UR6 ;  /* 0x00000006ff067e24 */ /* 0x004fe4000f8e00ff */
[----:B------:R-:W-:Y:S02]  /*6b20*/  IMAD.U32 R7, RZ, RZ, UR7 ;  /* 0x00000007ff077e24 */ /* 0x000fe4000f8e00ff */
[----:B----4-:R-:W-:Y:S02]  /*6b30*/  IMAD.U32 R10, RZ, RZ, UR8 ;  /* 0x00000008ff0a7e24 */ /* 0x010fe4000f8e00ff */
[----:B------:R-:W-:-:S07]  /*6b40*/  IMAD.U32 R11, RZ, RZ, UR9 ;  /* 0x00000009ff0b7e24 */ /* 0x000fce000f8e00ff */
[----:B------:R-:W-:-:S07]  /*6b50*/  LEPC R20, `(.L_x_21440) ;  /* 0x000000001014794e */ /* 0x000fce0000000000 */
[----:B-1-3--:R-:W-:Y:S05]  /*6b60*/  CALL.ABS.NOINC R14 ;  /* 0x000000000e007343 */ /* 0x00afea0003c00000 */
.L_x_21440:
[----:B------:R-:W-:Y:S05]  /*6b70*/  BRA `(.L_x_21416) ;  /* 0x0000000000947947 */ /* 0x000fea0003800000 */
.L_x_21439:
        /* <DEDUP_REMOVED lines=12> */
.L_x_21442:
[----:B------:R-:W-:Y:S05]  /*6c40*/  BSYNC.RECONVERGENT B0 ;  /* 0x0000000000007941 */ /* 0x000fea0003800200 */
.L_x_21441:
[----:B------:R-:W-:-:S05]  /*6c50*/  LOP3.LUT R3, R0, 0x80, R5, 0xf8, !PT ;  /* 0x0000008000037812 */ /* 0x000fca00078ef805 */
[----:B------:R0:W-:Y:S01]  /*6c60*/  STG.E.U8 desc[UR36][R8.64], R3 ;  /* 0x0000000308007986 */ /* 0x0001e2000c101124 */
[----:B------:R-:W-:Y:S05]  /*6c70*/  BRA `(.L_x_21416) ;  /* 0x0000000000547947 */ /* 0x000fea0003800000 */
.L_x_21438:
        /* <DEDUP_REMOVED lines=11> */
.L_x_21444:
[----:B------:R-:W-:Y:S01]  /*6d30*/  IMAD.MOV.U32 R0, RZ, RZ, 0x7f ;  /* 0x0000007fff007424 */ /* 0x000fe200078e00ff */
[----:B------:R-:W-:-:S04]  /*6d40*/  ISETP.GT.U32.AND P0, PT, R4, 0x7f800000, PT ;  /* 0x7f8000000400780c */ /* 0x000fc80003f04070 */
[----:B------:R-:W-:-:S09]  /*6d50*/  SEL R0, R0, 0x7c, P0 ;  /* 0x0000007c00007807 */ /* 0x000fd20000000000 */
.L_x_21445:
[----:B------:R-:W-:Y:S05]  /*6d60*/  BSYNC.RECONVERGENT B0 ;  /* 0x0000000000007941 */ /* 0x000fea0003800200 */
.L_x_21443:
[----:B------:R-:W-:-:S04]  /*6d70*/  SHF.R.U32.HI R3, RZ, 0x18, R18 ;  /* 0x00000018ff037819 */ /* 0x000fc80000011612 */
[----:B------:R-:W-:-:S05]  /*6d80*/  LOP3.LUT R3, R0, 0x80, R3, 0xf8, !PT ;  /* 0x0000008000037812 */ /* 0x000fca00078ef803 */
[----:B------:R0:W-:Y:S01]  /*6d90*/  STG.E.U8 desc[UR36][R8.64], R3 ;  /* 0x0000000308007986 */ /* 0x0001e2000c101124 */
[----:B------:R-:W-:Y:S05]  /*6da0*/  BRA `(.L_x_21416) ;  /* 0x0000000000087947 */ /* 0x000fea0003800000 */
.L_x_21437:
[----:B------:R-:W-:-:S05]  /*6db0*/  F2FP.BF16.F32.PACK_AB R18, RZ, R18 ;  /* 0x00000012ff12723e */ /* 0x000fca00000010ff */
[----:B------:R0:W-:Y:S02]  /*6dc0*/  STG.E.U16 desc[UR36][R8.64], R18 ;  /* 0x0000001208007986 */ /* 0x0001e4000c101524 */
.L_x_21416:
[----:B------:R-:W-:-:S07]  /*6dd0*/  VIADD R25, R25, 0x80 ;  /* 0x0000008019197836 */ /* 0x000fce0000000000 */
.L_x_21373:
[----:B------:R-:W-:-:S13]  /*6de0*/  ISETP.GE.AND P0, PT, R25, R17, PT ;  /* 0x000000111900720c */ /* 0x000fda0003f06270 */
[----:B------:R-:W-:Y:S05]  /*6df0*/  @P0 BREAK.RELIABLE B6 ;  /* 0x0000000000060942 */ /* 0x000fea0003800100 */
[----:B------:R-:W-:Y:S05]  /*6e00*/  @P0 BRA `(.L_x_21410) ;  /* 0x0000000c00940947 */ /* 0x000fea0003800000 */
[----:B------:R-:W-:Y:S05]  /*6e10*/  BSYNC.RELIABLE B6 ;  /* 0x0000000000067941 */ /* 0x000fea0003800100 */
.L_x_21372:
        /* <DEDUP_REMOVED lines=21> */
.L_x_21449:
[----:B---3--:R-:W0:Y:S02]  /*6f70*/  F2I.S64.TRUNC R22, R22 ;  /* 0x0000001600167311 */ /* 0x008e24000020d900 */
[----:B0-----:R-:W-:-:S05]  /*6f80*/  IMAD.MOV.U32 R3, RZ, RZ, R22 ;  /* 0x000000ffff037224 */ /* 0x001fca00078e0016 */
[----:B------:R0:W-:Y:S01]  /*6f90*/  STG.E.U8 desc[UR36][R8.64], R3 ;  /* 0x0000000308007986 */ /* 0x0001e2000c101124 */
[----:B------:R-:W-:Y:S05]  /*6fa0*/  BRA `(.L_x_21451) ;  /* 0x0000000c00287947 */ /* 0x000fea0003800000 */
.L_x_21448:
        /* <DEDUP_REMOVED lines=9> */
.L_x_21453:
[----:B---3--:R-:W0:Y:S02]  /*7040*/  F2I.FTZ.TRUNC.NTZ R3, R22 ;  /* 0x0000001600037305 */ /* 0x008e24000021f100 */
[----:B0-----:R0:W-:Y:S01]  /*7050*/  STG.E desc[UR36][R8.64], R3 ;  /* 0x0000000308007986 */ /* 0x0011e2000c101924 */
[----:B------:R-:W-:Y:S05]  /*7060*/  BRA `(.L_x_21451) ;  /* 0x0000000800f87947 */ /* 0x000fea0003800000 */
.L_x_21452:
[----:B---3--:R-:W0:Y:S02]  /*7070*/  F2I.FTZ.TRUNC.NTZ R3, R22 ;  /* 0x0000001600037305 */ /* 0x008e24000021f100 */
[----:B0-----:R0:W-:Y:S01]  /*7080*/  STG.E.U16 desc[UR36][R8.64], R3 ;  /* 0x0000000308007986 */ /* 0x0011e2000c101524 */
[----:B------:R-:W-:Y:S05]  /*7090*/  BRA `(.L_x_21451) ;  /* 0x0000000800ec7947 */ /* 0x000fea0003800000 */
.L_x_21447:
        /* <DEDUP_REMOVED lines=8> */
.L_x_21455:
[----:B---3--:R-:W-:-:S05]  /*7120*/  F2FP.F16.F32.PACK_AB R22, RZ, R22 ;  /* 0x00000016ff16723e */ /* 0x008fca00000000ff */
[----:B------:R0:W-:Y:S01]  /*7130*/  STG.E.U16 desc[UR36][R8.64], R22 ;  /* 0x0000001608007986 */ /* 0x0001e2000c101524 */
[----:B------:R-:W-:Y:S05]  /*7140*/  BRA `(.L_x_21451) ;  /* 0x0000000800c07947 */ /* 0x000fea0003800000 */
.L_x_21454:
        /* <DEDUP_REMOVED lines=9> */
.L_x_21457:
[----:B---3--:R-:W-:-:S04]  /*71e0*/  F2FP.F16.F32.PACK_AB R3, RZ, R22 ;  /* 0x00000016ff03723e */ /* 0x008fc800000000ff */
[----:B------:R-:W-:-:S05]  /*71f0*/  PRMT R3, R3, 0x5410, RZ ;  /* 0x0000541003037816 */ /* 0x000fca00000000ff */
[----:B------:R0:W-:Y:S01]  /*7200*/  STG.E desc[UR36][R8.64], R3 ;  /* 0x0000000308007986 */ /* 0x0001e2000c101924 */
[----:B------:R-:W-:Y:S05]  /*7210*/  BRA `(.L_x_21451) ;  /* 0x00000008008c7947 */ /* 0x000fea0003800000 */
.L_x_21456:
[----:B---3--:R-:W-:-:S06]  /*7220*/  FMUL.FTZ R4, R22, 1 ;  /* 0x3f80000016047820 */ /* 0x008fcc0000410000 */
[----:B------:R-:W0:Y:S02]  /*7230*/  F2F.F64.F32 R4, R4 ;  /* 0x0000000400047310 */ /* 0x000e240000201800 */
[----:B0-----:R0:W-:Y:S01]  /*7240*/  STG.E.64 desc[UR36][R8.64], R4 ;  /* 0x0000000408007986 */ /* 0x0011e2000c101b24 */
[----:B------:R-:W-:Y:S05]  /*7250*/  BRA `(.L_x_21451) ;  /* 0x00000008007c7947 */ /* 0x000fea0003800000 */
.L_x_21446:
        /* <DEDUP_REMOVED lines=13> */
.L_x_21461:
        /* <DEDUP_REMOVED lines=16> */
.L_x_21464:
[----:B------:R-:W-:-:S04]  /*7430*/  SHF.R.U32.HI R22, RZ, 0x18, R22 ;  /* 0x00000018ff167819 */ /* 0x000fc80000011616 */
[----:B------:R-:W-:-:S04]  /*7440*/  LOP3.LUT R3, R3, 0x80, R22, 0xf8, !PT ;  /* 0x0000008003037812 */ /* 0x000fc800078ef816 */
[----:B------:R-:W-:-:S07]  /*7450*/  PRMT R4, R3, 0x7610, R4 ;  /* 0x0000761003047816 */ /* 0x000fce0000000004 */
.L_x_21463:
[----:B------:R-:W-:Y:S05]  /*7460*/  BSYNC.RECONVERGENT B0 ;  /* 0x0000000000007941 */ /* 0x000fea0003800200 */
.L_x_21462:
[----:B------:R0:W-:Y:S01]  /*7470*/  STG.E.U8 desc[UR36][R8.64], R4 ;  /* 0x0000000408007986 */ /* 0x0001e2000c101124 */
[----:B------:R-:W-:Y:S05]  /*7480*/  BRA `(.L_x_21451) ;  /* 0x0000000400f07947 */ /* 0x000fea0003800000 */
.L_x_21460:
        /* <DEDUP_REMOVED lines=16> */
.L_x_21467:
[----:B------:R-:W-:-:S04]  /*7590*/  SHF.R.U32.HI R22, RZ, 0x18, R22 ;  /* 0x00000018ff167819 */ /* 0x000fc80000011616 */
[----:B------:R-:W-:-:S04]  /*75a0*/  LOP3.LUT R3, R3, 0x80, R22, 0xf8, !PT ;  /* 0x0000008003037812 */ /* 0x000fc800078ef816 */
[----:B------:R-:W-:-:S07]  /*75b0*/  PRMT R4, R3, 0x7610, R4 ;  /* 0x0000761003047816 */ /* 0x000fce0000000004 */
.L_x_21466:
[----:B------:R-:W-:Y:S05]  /*75c0*/  BSYNC.RECONVERGENT B0 ;  /* 0x0000000000007941 */ /* 0x000fea0003800200 */
.L_x_21465:
[----:B------:R0:W-:Y:S01]  /*75d0*/  STG.E.U8 desc[UR36][R8.64], R4 ;  /* 0x0000000408007986 */ /* 0x0001e2000c101124 */
[----:B------:R-:W-:Y:S05]  /*75e0*/  BRA `(.L_x_21451) ;  /* 0x0000000400987947 */ /* 0x000fea0003800000 */
.L_x_21459:
        /* <DEDUP_REMOVED lines=21> */
.L_x_21469:
[----:B---3--:R-:W0:Y:S02]  /*7740*/  F2I.U64.TRUNC R22, R22 ;  /* 0x0000001600167311 */ /* 0x008e24000020d800 */
[----:B0-----:R0:W-:Y:S01]  /*7750*/  STG.E.64 desc[UR36][R8.64], R22 ;  /* 0x0000001608007986 */ /* 0x0011e2000c101b24 */
[----:B------:R-:W-:Y:S05]  /*7760*/  BRA `(.L_x_21451) ;  /* 0x0000000400387947 */ /* 0x000fea0003800000 */
.L_x_21468:
[----:B---3--:R-:W0:Y:S02]  /*7770*/  F2I.FTZ.U32.TRUNC.NTZ R3, R22 ;  /* 0x0000001600037305 */ /* 0x008e24000021f000 */
[----:B0-----:R0:W-:Y:S01]  /*7780*/  STG.E desc[UR36][R8.64], R3 ;  /* 0x0000000308007986 */ /* 0x0011e2000c101924 */
[----:B------:R-:W-:Y:S05]  /*7790*/  BRA `(.L_x_21451) ;  /* 0x00000004002c7947 */ /* 0x000fea0003800000 */
.L_x_21458:
        /* <DEDUP_REMOVED lines=10> */
.L_x_21471:
[----:B---3--:R-:W-:Y:S01]  /*7840*/  FMUL.FTZ R4, R22, 1 ;  /* 0x3f80000016047820 */ /* 0x008fe20000410000 */
[----:B--2---:R-:W-:-:S05]  /*7850*/  CS2R R6, SRZ ;  /* 0x0000000000067805 */ /* 0x004fca000001ff00 */
[----:B------:R-:W0:Y:S02]  /*7860*/  F2F.F64.F32 R4, R4 ;  /* 0x0000000400047310 */ /* 0x000e240000201800 */
[----:B0-----:R0:W-:Y:S01]  /*7870*/  STG.E.128 desc[UR36][R8.64], R4 ;  /* 0x0000000408007986 */ /* 0x0011e2000c101d24 */
[----:B------:R-:W-:Y:S05]  /*7880*/  BRA `(.L_x_21451) ;  /* 0x0000000000f07947 */ /* 0x000fea0003800000 */
.L_x_21470:
[----:B------:R-:W-:-:S13]  /*7890*/  ISETP.NE.AND P0, PT, R0, 0xf, PT ;  /* 0x0000000f0000780c */ /* 0x000fda0003f05270 */
[----:B------:R-:W-:Y:S05]  /*78a0*/  @!P0 BRA `(.L_x_21472) ;  /* 0x0000000000e08947 */ /* 0x000fea0003800000 */
[----:B------:R-:W-:-:S13]  /*78b0*/  ISETP.NE.AND P0, PT, R0, 0x17, PT ;  /* 0x000000170000780c */ /* 0x000fda0003f05270 */
[----:B------:R-:W-:Y:S05]  /*78c0*/  @!P0 BRA `(.L_x_21473) ;  /* 0x00000000008c8947 */ /* 0x000fea0003800000 */
[----:B------:R-:W-:-:S13]  /*78d0*/  ISETP.NE.AND P0, PT, R0, 0x18, PT ;  /* 0x000000180000780c */ /* 0x000fda0003f05270 */
[----:B------:R-:W-:Y:S05]  /*78e0*/  @!P0 BRA `(.L_x_21474) ;  /* 0x0000000000448947 */ /* 0x000fea0003800000 */
.L_x_21450:
        /* <DEDUP_REMOVED lines=16> */
.L_x_21475:
[----:B------:R-:W-:Y:S05]  /*79f0*/  BRA `(.L_x_21451) ;  /* 0x0000000000947947 */ /* 0x000fea0003800000 */
.L_x_21474:
        /* <DEDUP_REMOVED lines=12> */
.L_x_21477:
[----:B------:R-:W-:Y:S05]  /*7ac0*/  BSYNC.RECONVERGENT B0 ;  /* 0x0000000000007941 */ /* 0x000fea0003800200 */
.L_x_21476:
[----:B------:R-:W-:-:S05]  /*7ad0*/  LOP3.LUT R3, R0, 0x80, R5, 0xf8, !PT ;  /* 0x0000008000037812 */ /* 0x000fca00078ef805 */
[----:B------:R4:W-:Y:S01]  /*7ae0*/  STG.E.U8 desc[UR36][R8.64], R3 ;  /* 0x0000000308007986 */ /* 0x0009e2000c101124 */
[----:B------:R-:W-:Y:S05]  /*7af0*/  BRA `(.L_x_21451) ;  /* 0x0000000000547947 */ /* 0x000fea0003800000 */
.L_x_21473:
        /* <DEDUP_REMOVED lines=11> */
.L_x_21479:
[----:B------:R-:W-:Y:S01]  /*7bb0*/  IMAD.MOV.U32 R0, RZ, RZ, 0x7f ;  /* 0x0000007fff007424 */ /* 0x000fe200078e00ff */
[----:B------:R-:W-:-:S04]  /*7bc0*/  ISETP.GT.U32.AND P0, PT, R4, 0x7f800000, PT ;  /* 0x7f8000000400780c */ /* 0x000fc80003f04070 */
[----:B------:R-:W-:-:S09]  /*7bd0*/  SEL R0, R0, 0x7c, P0 ;  /* 0x0000007c00007807 */ /* 0x000fd20000000000 */
.L_x_21480:
[----:B------:R-:W-:Y:S05]  /*7be0*/  BSYNC.RECONVERGENT B0 ;  /* 0x0000000000007941 */ /* 0x000fea0003800200 */
.L_x_21478:
[----:B------:R-:W-:-:S04]  /*7bf0*/  SHF.R.U32.HI R3, RZ, 0x18, R22 ;  /* 0x00000018ff037819 */ /* 0x000fc80000011616 */
[----:B------:R-:W-:-:S05]  /*7c00*/  LOP3.LUT R3, R0, 0x80, R3, 0xf8, !PT ;  /* 0x0000008000037812 */ /* 0x000fca00078ef803 */
[----:B------:R3:W-:Y:S01]  /*7c10*/  STG.E.U8 desc[UR36][R8.64], R3 ;  /* 0x0000000308007986 */ /* 0x0007e2000c101124 */
[----:B------:R-:W-:Y:S05]  /*7c20*/  BRA `(.L_x_21451) ;  /* 0x0000000000087947 */ /* 0x000fea0003800000 */
.L_x_21472:
[----:B---3--:R-:W-:-:S05]  /*7c30*/  F2FP.BF16.F32.PACK_AB R22, RZ, R22 ;  /* 0x00000016ff16723e */ /* 0x008fca00000010ff */
[----:B------:R0:W-:Y:S02]  /*7c40*/  STG.E.U16 desc[UR36][R8.64], R22 ;  /* 0x0000001608007986 */ /* 0x0001e4000c101524 */
.L_x_21451:
[----:B------:R-:W-:-:S07]  /*7c50*/  VIADD R25, R25, 0x80 ;  /* 0x0000008019197836 */ /* 0x000fce0000000000 */
.L_x_21410:
[----:B------:R-:W-:Y:S05]  /*7c60*/  BSYNC.RECONVERGENT B7 ;  /* 0x0000000000077941 */ /* 0x000fea0003800200 */
.L_x_21371:
[----:B------:R-:W-:-:S13]  /*7c70*/  ISETP.GE.AND P0, PT, R25, R17, PT ;  /* 0x000000111900720c */ /* 0x000fda0003f06270 */
[----:B------:R-:W-:Y:S05]  /*7c80*/  @P0 EXIT ;  /* 0x000000000000094d */ /* 0x000fea0003800000 */
[----:B01--4-:R-:W0:Y:S01]  /*7c90*/  LDC.64 R4, c[0x0][0x398] ;  /* 0x0000e600ff047b82 */ /* 0x013e220000000a00 */
[----:B------:R-:W3:Y:S01]  /*7ca0*/  LDCU UR4, c[0x0][0x3b8] ;  /* 0x00007700ff0477ac */ /* 0x000ee20008000800 */
[----:B------:R-:W-:Y:S01]  /*7cb0*/  PRMT R0, R16, 0x9910, RZ ;  /* 0x0000991010007816 */ /* 0x000fe200000000ff */
[----:B------:R-:W-:-:S03]  /*7cc0*/  IMAD R2, R2, 0x200, R25 ;  /* 0x0000020002027824 */ /* 0x000fc600078e0219 */
[----:B------:R-:W-:Y:S01]  /*7cd0*/  ISETP.GT.AND P1, PT, R0, 0x9, PT ;  /* 0x000000090000780c */ /* 0x000fe20003f24270 */
[----:B---3--:R-:W-:-:S05]  /*7ce0*/  IMAD R3, R2, UR4, RZ ;  /* 0x0000000402037c24 */ /* 0x008fca000f8e02ff */
        /* <DEDUP_REMOVED lines=14> */
.L_x_21484:
[----:B------:R-:W0:Y:S02]  /*7dd0*/  F2I.S64.TRUNC R24, R24 ;  /* 0x0000001800187311 */ /* 0x000e24000020d900 */
[----:B0-----:R-:W-:-:S05]  /*7de0*/  IMAD.MOV.U32 R5, RZ, RZ, R24 ;  /* 0x000000ffff057224 */ /* 0x001fca00078e0018 */
[----:B------:R-:W-:Y:S01]  /*7df0*/  STG.E.U8 desc[UR36][R2.64], R5 ;  /* 0x0000000502007986 */ /* 0x000fe2000c101124 */
[----:B------:R-:W-:Y:S05]  /*7e00*/  EXIT ;  /* 0x000000000000794d */ /* 0x000fea0003800000 */
.L_x_21483:
        /* <DEDUP_REMOVED lines=9> */
.L_x_21487:
[----:B------:R-:W0:Y:S02]  /*7ea0*/  F2I.FTZ.TRUNC.NTZ R5, R24 ;  /* 0x0000001800057305 */ /* 0x000e24000021f100 */
[----:B0-----:R-:W-:Y:S01]  /*7eb0*/  STG.E desc[UR36][R2.64], R5 ;  /* 0x0000000502007986 */ /* 0x001fe2000c101924 */
[----:B------:R-:W-:Y:S05]  /*7ec0*/  EXIT ;  /* 0x000000000000794d */ /* 0x000fea0003800000 */
.L_x_21486:
[----:B------:R-:W0:Y:S02]  /*7ed0*/  F2I.FTZ.TRUNC.NTZ R5, R24 ;  /* 0x0000001800057305 */ /* 0x000e24000021f100 */
[----:B0-----:R-:W-:Y:S01]  /*7ee0*/  STG.E.U16 desc[UR36][R2.64], R5 ;  /* 0x0000000502007986 */ /* 0x001fe2000c101524 */
[----:B------:R-:W-:Y:S05]  /*7ef0*/  EXIT ;  /* 0x000000000000794d */ /* 0x000fea0003800000 */
.L_x_21482:
        /* <DEDUP_REMOVED lines=8> */
.L_x_21489:
[----:B------:R-:W-:-:S05]  /*7f80*/  F2FP.F16.F32.PACK_AB R24, RZ, R24 ;  /* 0x00000018ff18723e */ /* 0x000fca00000000ff */
[----:B------:R-:W-:Y:S01]  /*7f90*/  STG.E.U16 desc[UR36][R2.64], R24 ;  /* 0x0000001802007986 */ /* 0x000fe2000c101524 */
[----:B------:R-:W-:Y:S05]  /*7fa0*/  EXIT ;  /* 0x000000000000794d */ /* 0x000fea0003800000 */
.L_x_21488:
        /* <DEDUP_REMOVED lines=9> */
.L_x_21491:
[----:B------:R-:W-:-:S04]  /*8040*/  F2FP.F16.F32.PACK_AB R5, RZ, R24 ;  /* 0x00000018ff05723e */ /* 0x000fc800000000ff */
[----:B------:R-:W-:-:S05]  /*8050*/  PRMT R5, R5, 0x5410, RZ ;  /* 0x0000541005057816 */ /* 0x000fca00000000ff */
[----:B------:R-:W-:Y:S01]  /*8060*/  STG.E desc[UR36][R2.64], R5 ;  /* 0x0000000502007986 */ /* 0x000fe2000c101924 */
[----:B------:R-:W-:Y:S05]  /*8070*/  EXIT ;  /* 0x000000000000794d */ /* 0x000fea0003800000 */
.L_x_21490:
[----:B------:R-:W-:-:S06]  /*8080*/  FMUL.FTZ R4, R24, 1 ;  /* 0x3f80000018047820 */ /* 0x000fcc0000410000 */
[----:B------:R-:W0:Y:S02]  /*8090*/  F2F.F64.F32 R4, R4 ;  /* 0x0000000400047310 */ /* 0x000e240000201800 */
[----:B0-----:R-:W-:Y:S01]  /*80a0*/  STG.E.64 desc[UR36][R2.64], R4 ;  /* 0x0000000402007986 */ /* 0x001fe2000c101b24 */
[----:B------:R-:W-:Y:S05]  /*80b0*/  EXIT ;  /* 0x000000000000794d */ /* 0x000fea0003800000 */
.L_x_21481:
        /* <DEDUP_REMOVED lines=13> */
.L_x_21495:
        /* <DEDUP_REMOVED lines=16> */
.L_x_21498:
[----:B------:R-:W-:-:S04]  /*8290*/  SHF.R.U32.HI R24, RZ, 0x18, R24 ;  /* 0x00000018ff187819 */ /* 0x000fc80000011618 */
[----:B------:R-:W-:-:S04]  /*82a0*/  LOP3.LUT R5, R5, 0x80, R24, 0xf8, !PT ;  /* 0x0000008005057812 */ /* 0x000fc800078ef818 */
[----:B------:R-:W-:-:S07]  /*82b0*/  PRMT R0, R5, 0x7610, R0 ;  /* 0x0000761005007816 */ /* 0x000fce0000000000 */
.L_x_21497:
[----:B------:R-:W-:Y:S05]  /*82c0*/  BSYNC.RECONVERGENT B0 ;  /* 0x0000000000007941 */ /* 0x000fea0003800200 */
.L_x_21496:
[----:B------:R-:W-:Y:S01]  /*82d0*/  STG.E.U8 desc[UR36][R2.64], R0 ;  /* 0x0000000002007986 */ /* 0x000fe2000c101124 */
[----:B------:R-:W-:Y:S05]  /*82e0*/  EXIT ;  /* 0x000000000000794d */ /* 0x000fea0003800000 */
.L_x_21494:
        /* <DEDUP_REMOVED lines=16> */
.L_x_21501:
[----:B------:R-:W-:-:S04]  /*83f0*/  SHF.R.U32.HI R24, RZ, 0x18, R24 ;  /* 0x00000018ff187819 */ /* 0x000fc80000011618 */
[----:B------:R-:W-:-:S04]  /*8400*/  LOP3.LUT R5, R5, 0x80, R24, 0xf8, !PT ;  /* 0x0000008005057812 */ /* 0x000fc800078ef818 */
[----:B------:R-:W-:-:S07]  /*8410*/  PRMT R0, R5, 0x7610, R0 ;  /* 0x0000761005007816 */ /* 0x000fce0000000000 */
.L_x_21500:
[----:B------:R-:W-:Y:S05]  /*8420*/  BSYNC.RECONVERGENT B0 ;  /* 0x0000000000007941 */ /* 0x000fea0003800200 */
.L_x_21499:
[----:B------:R-:W-:Y:S01]  /*8430*/  STG.E.U8 desc[UR36][R2.64], R0 ;  /* 0x0000000002007986 */ /* 0x000fe2000c101124 */
[----:B------:R-:W-:Y:S05]  /*8440*/  EXIT ;  /* 0x000000000000794d */ /* 0x000fea0003800000 */
.L_x_21493:
        /* <DEDUP_REMOVED lines=21> */
.L_x_21503:
[----:B------:R-:W0:Y:S02]  /*85a0*/  F2I.U64.TRUNC R24, R24 ;  /* 0x0000001800187311 */ /* 0x000e24000020d800 */
[----:B0-----:R-:W-:Y:S01]  /*85b0*/  STG.E.64 desc[UR36][R2.64], R24 ;  /* 0x0000001802007986 */ /* 0x001fe2000c101b24 */
[----:B------:R-:W-:Y:S05]  /*85c0*/  EXIT ;  /* 0x000000000000794d */ /* 0x000fea0003800000 */
.L_x_21502:
[----:B------:R-:W0:Y:S02]  /*85d0*/  F2I.FTZ.U32.TRUNC.NTZ R5, R24 ;  /* 0x0000001800057305 */ /* 0x000e24000021f000 */
[----:B0-----:R-:W-:Y:S01]  /*85e0*/  STG.E desc[UR36][R2.64], R5 ;  /* 0x0000000502007986 */ /* 0x001fe2000c101924 */
[----:B------:R-:W-:Y:S05]  /*85f0*/  EXIT ;  /* 0x000000000000794d */ /* 0x000fea0003800000 */
.L_x_21492:
        /* <DEDUP_REMOVED lines=10> */
.L_x_21505:
[----:B------:R-:W-:Y:S01]  /*86a0*/  FMUL.FTZ R4, R24, 1 ;  /* 0x3f80000018047820 */ /* 0x000fe20000410000 */
[----:B--2---:R-:W-:-:S05]  /*86b0*/  CS2R R6, SRZ ;  /* 0x0000000000067805 */ /* 0x004fca000001ff00 */
[----:B------:R-:W0:Y:S02]  /*86c0*/  F2F.F64.F32 R4, R4 ;  /* 0x0000000400047310 */ /* 0x000e240000201800 */
[----:B0-----:R-:W-:Y:S01]  /*86d0*/  STG.E.128 desc[UR36][R2.64], R4 ;  /* 0x0000000402007986 */ /* 0x001fe2000c101d24 */
[----:B------:R-:W-:Y:S05]  /*86e0*/  EXIT ;  /* 0x000000000000794d */ /* 0x000fea0003800000 */
.L_x_21504:
[----:B------:R-:W-:-:S13]  /*86f0*/  ISETP.NE.AND P0, PT, R0, 0xf, PT ;  /* 0x0000000f0000780c */ /* 0x000fda0003f05270 */
[----:B------:R-:W-:Y:S05]  /*8700*/  @!P0 BRA `(.L_x_21506) ;  /* 0x0000000000e08947 */ /* 0x000fea0003800000 */
[----:B------:R-:W-:-:S13]  /*8710*/  ISETP.NE.AND P0, PT, R0, 0x17, PT ;  /* 0x000000170000780c */ /* 0x000fda0003f05270 */
[----:B------:R-:W-:Y:S05]  /*8720*/  @!P0 BRA `(.L_x_21507) ;  /* 0x00000000008c8947 */ /* 0x000fea0003800000 */
[----:B------:R-:W-:-:S13]  /*8730*/  ISETP.NE.AND P0, PT, R0, 0x18, PT ;  /* 0x000000180000780c */ /* 0x000fda0003f05270 */
[----:B------:R-:W-:Y:S05]  /*8740*/  @!P0 BRA `(.L_x_21508) ;  /* 0x0000000000448947 */ /* 0x000fea0003800000 */
.L_x_21485:
        /* <DEDUP_REMOVED lines=15> */
[----:B---3--:R-:W-:Y:S05]  /*8840*/  CALL.ABS.NOINC R2 ;  /* 0x0000000002007343 */ /* 0x008fea0003c00000 */
.L_x_21509:
[----:B------:R-:W-:Y:S05]  /*8850*/  EXIT ;  /* 0x000000000000794d */ /* 0x000fea0003800000 */
.L_x_21508:
        /* <DEDUP_REMOVED lines=12> */
.L_x_21511:
[----:B------:R-:W-:Y:S05]  /*8920*/  BSYNC.RECONVERGENT B0 ;  /* 0x0000000000007941 */ /* 0x000fea0003800200 */
.L_x_21510:
[----:B------:R-:W-:-:S05]  /*8930*/  LOP3.LUT R5, R0, 0x80, R7, 0xf8, !PT ;  /* 0x0000008000057812 */ /* 0x000fca00078ef807 */
[----:B------:R-:W-:Y:S01]  /*8940*/  STG.E.U8 desc[UR36][R2.64], R5 ;  /* 0x0000000502007986 */ /* 0x000fe2000c101124 */
[----:B------:R-:W-:Y:S05]  /*8950*/  EXIT ;  /* 0x000000000000794d */ /* 0x000fea0003800000 */
.L_x_21507:
        /* <DEDUP_REMOVED lines=11> */
.L_x_21513:
[----:B------:R-:W-:Y:S01]  /*8a10*/  IMAD.MOV.U32 R0, RZ, RZ, 0x7f ;  /* 0x0000007fff007424 */ /* 0x000fe200078e00ff */
[----:B------:R-:W-:-:S04]  /*8a20*/  ISETP.GT.U32.AND P0, PT, R4, 0x7f800000, PT ;  /* 0x7f8000000400780c */ /* 0x000fc80003f04070 */
[----:B------:R-:W-:-:S09]  /*8a30*/  SEL R0, R0, 0x7c, P0 ;  /* 0x0000007c00007807 */ /* 0x000fd20000000000 */
.L_x_21514:
[----:B------:R-:W-:Y:S05]  /*8a40*/  BSYNC.RECONVERGENT B0 ;  /* 0x0000000000007941 */ /* 0x000fea0003800200 */
.L_x_21512:
[----:B------:R-:W-:-:S04]  /*8a50*/  SHF.R.U32.HI R5, RZ, 0x18, R24 ;  /* 0x00000018ff057819 */ /* 0x000fc80000011618 */
[----:B------:R-:W-:-:S05]  /*8a60*/  LOP3.LUT R5, R0, 0x80, R5, 0xf8, !PT ;  /* 0x0000008000057812 */ /* 0x000fca00078ef805 */
[----:B------:R-:W-:Y:S01]  /*8a70*/  STG.E.U8 desc[UR36][R2.64], R5 ;  /* 0x0000000502007986 */ /* 0x000fe2000c101124 */
[----:B------:R-:W-:Y:S05]  /*8a80*/  EXIT ;  /* 0x000000000000794d */ /* 0x000fea0003800000 */
.L_x_21506:
[----:B------:R-:W-:-:S05]  /*8a90*/  F2FP.BF16.F32.PACK_AB R24, RZ, R24 ;  /* 0x00000018ff18723e */ /* 0x000fca00000010ff */
[----:B------:R-:W-:Y:S01]  /*8aa0*/  STG.E.U16 desc[UR36][R2.64], R24 ;  /* 0x0000001802007986 */ /* 0x000fe2000c101524 */
[----:B------:R-:W-:Y:S05]  /*8ab0*/  EXIT ;  /* 0x000000000000794d */ /* 0x000fea0003800000 */
.L_x_21515:
        /* <DEDUP_REMOVED lines=12> */
.L_x_37132:


//--------------------- .text._ZN2at6native18elementwise_kernelILi128ELi2EZNS0_22gpu_kernel_impl_nocastIZZZNS0_15binary_internal21div_floor_kernel_cudaERNS_18TensorIteratorBaseEENKUlvE0_clEvENKUlvE0_clEvEUlfE_EEvS5_RKT_EUliE_EEviT1_ --------------------------
	.section	.text._ZN2at6native18elementwise_kernelILi128ELi2EZNS0_22gpu_kernel_impl_nocastIZZZNS0_15binary_internal21div_floor_kernel_cudaERNS_18TensorIteratorBaseEENKUlvE0_clEvENKUlvE0_clEvEUlfE_EEvS5_RKT_EUliE_EEviT1_,"ax",@progbits
	.align	128
        .global         _ZN2at6native18elementwise_kernelILi128ELi2EZNS0_22gpu_kernel_impl_nocastIZZZNS0_15binary_internal21div_floor_kernel_cudaERNS_18TensorIteratorBaseEENKUlvE0_clEvENKUlvE0_clEvEUlfE_EEvS5_RKT_EUliE_EEviT1_
        .type           _ZN2at6native18elementwise_kernelILi128ELi2EZNS0_22gpu_kernel_impl_nocastIZZZNS0_15binary_internal21div_floor_kernel_cudaERNS_18TensorIteratorBaseEENKUlvE0_clEvENKUlvE0_clEvEUlfE_EEvS5_RKT_EUliE_EEviT1_,@function
        .size           _ZN2at6native18elementwise_kernelILi128ELi2EZNS0_22gpu_kernel_impl_nocastIZZZNS0_15binary_internal21div_floor_kernel_cudaERNS_18TensorIteratorBaseEENKUlvE0_clEvENKUlvE0_clEvEUlfE_EEvS5_RKT_EUliE_EEviT1_,(.L_x_37133 - _ZN2at6native18elementwise_kernelILi128ELi2EZNS0_22gpu_kernel_impl_nocastIZZZNS0_15binary_internal21div_floor_kernel_cudaERNS_18TensorIteratorBaseEENKUlvE0_clEvENKUlvE0_clEvEUlfE_EEvS5_RKT_EUliE_EEviT1_)
        .other          _ZN2at6native18elementwise_kernelILi128ELi2EZNS0_22gpu_kernel_impl_nocastIZZZNS0_15binary_internal21div_floor_kernel_cudaERNS_18TensorIteratorBaseEENKUlvE0_clEvENKUlvE0_clEvEUlfE_EEvS5_RKT_EUliE_EEviT1_,@"STO_CUDA_ENTRY STV_DEFAULT"
_ZN2at6native18elementwise_kernelILi128ELi2EZNS0_22gpu_kernel_impl_nocastIZZZNS0_15binary_internal21div_floor_kernel_cudaERNS_18TensorIteratorBaseEENKUlvE0_clEvENKUlvE0_clEvEUlfE_EEvS5_RKT_EUliE_EEviT1_:
.text._ZN2at6native18elementwise_kernelILi128ELi2EZNS0_22gpu_kernel_impl_nocastIZZZNS0_15binary_internal21div_floor_kernel_cudaERNS_18TensorIteratorBaseEENKUlvE0_clEvENKUlvE0_clEvEUlfE_EEvS5_RKT_EUliE_EEviT1_:
        /* <DEDUP_REMOVED lines=45> */
.L_x_21522:
[----:B------:R-:W-:Y:S01]  /*02d0*/  FSETP.GEU.FTZ.AND P0, PT, R4, -R9, PT ;  /* 0x800000090400720b */ /* 0x000fe20003f1e000 */
[----:B------:R-:W-:-:S12]  /*02e0*/  FADD.FTZ R2, R2, -1 ;  /* 0xbf80000002027421 */ /* 0x000fd80000010000 */
[----:B------:R-:W-:-:S07]  /*02f0*/  @!P0 FADD.FTZ R2, R2, -1 ;  /* 0xbf80000002028421 */ /* 0x000fce0000010000 */
.L_x_21521:
[----:B------:R-:W-:Y:S01]  /*0300*/  FFMA.FTZ R13, -R9, R2, R13 ;  /* 0x00000002090d7223 */ /* 0x000fe2000001010d */
[----:B------:R-:W-:Y:S06]  /*0310*/  BRA `(.L_x_21519) ;  /* 0x0000000000607947 */ /* 0x000fec0003800000 */
.L_x_21520:
        /* <DEDUP_REMOVED lines=9> */
.L_x_21524:
        /* <DEDUP_REMOVED lines=13> */
.L_x_21523:
[----:B------:R-:W-:-:S04]  /*0480*/  FMUL.FTZ R13, R13, 1.1920928955078125e-07 ;  /* 0x340000000d0d7820 */ /* 0x000fc80000410000 */
[----:B------:R-:W-:-:S07]  /*0490*/  FMUL.FTZ R13, R14, R13 ;  /* 0x0000000d0e0d7220 */ /* 0x000fce0000410000 */
.L_x_21519:
[C---:B------:R-:W-:Y:S01]  /*04a0*/  FSETP.NAN.FTZ.AND P0, PT, |R13|.reuse, |R13|, PT ;  /* 0x4000000d0d00720b */ /* 0x040fe20003f18200 */
[----:B------:R-:W0:Y:S01]  /*04b0*/  LDCU UR5, c[0x0][0x594] ;  /* 0x0000b280ff0577ac */ /* 0x000e220008000800 */
[----:B------:R-:W-:Y:S01]  /*04c0*/  LOP3.LUT R2, R13, 0x80000000, R0, 0xb8, !PT ;  /* 0x800000000d027812 */ /* 0x000fe200078eb800 */
[----:B------:R-:W-:-:S03]  /*04d0*/  VIADD R7, R7, 0x80 ;  /* 0x0000008007077836 */ /* 0x000fc60000000000 */
[----:B------:R-:W-:Y:S02]  /*04e0*/  FSEL R13, R13, R2, P0 ;  /* 0x000000020d0d7208 */ /* 0x000fe40000000000 */
[----:B------:R-:W-:Y:S02]  /*04f0*/  PLOP3.LUT P0, PT, PT, PT, PT, 0x8, 0x80 ;  /* 0x000000000080781c */ /* 0x000fe40003f0e170 */
[----:B------:R-:W-:Y:S01]  /*0500*/  FSETP.NEU.FTZ.AND P1, PT, R13, RZ, PT ;  /* 0x000000ff0d00720b */ /* 0x000fe20003f3d000 */
[----:B------:R-:W-:-:S04]  /*0510*/  FADD.FTZ R2, R0, -R13 ;  /* 0x8000000d00027221 */ /* 0x000fc80000010000 */
[----:B0-----:R-:W-:Y:S02]  /*0520*/  FMUL.FTZ R4, R2, UR5 ;  /* 0x0000000502047c20 */ /* 0x001fe40008410000 */
[----:B------:R-:W0:Y:S06]  /*0530*/  LDC.64 R2, c[0x0][0x580] ;  /* 0x00016000ff027b82 */ /* 0x000e2c0000000a00 */
[----:B------:R-:W-:Y:S02]  /*0540*/  @P1 FSETP.GEU.FTZ.AND P2, PT, R21, RZ, PT ;  /* 0x000000ff1500120b */ /* 0x000fe40003f5e000 */
[----:B------:R-:W-:-:S04]  /*0550*/  @P1 FSETP.GEU.FTZ.AND P3, PT, R13, RZ, PT ;  /* 0x000000ff0d00120b */ /* 0x000fc80003f7e000 */
[----:B------:R-:W-:-:S13]  /*0560*/  @P1 PLOP3.LUT P0, PT, P3, P2, PT, 0x28, 0x82 ;  /* 0x000000000082181c */ /* 0x000fda0001f04570 */
[----:B------:R-:W-:-:S05]  /*0570*/  @P0 FADD.FTZ R4, R4, -1 ;  /* 0xbf80000004040421 */ /* 0x000fca0000010000 */
[----:B------:R-:W-:-:S13]  /*0580*/  FSETP.NEU.FTZ.AND P0, PT, R4, RZ, PT ;  /* 0x000000ff0400720b */ /* 0x000fda0003f1d000 */
[----:B------:R-:W1:Y:S01]  /*0590*/  @P0 FRND.FTZ.FLOOR R15, R4 ;  /* 0x00000004000f0307 */ /* 0x000e620000215000 */
[----:B------:R-:W-:-:S05]  /*05a0*/  @!P0 FMUL.FTZ R0, R0, UR5 ;  /* 0x0000000500008c20 */ /* 0x000fca0008410000 */
[----:B------:R-:W-:Y:S01]  /*05b0*/  @!P0 LOP3.LUT R13, RZ, 0x80000000, R0, 0xb8, !PT ;  /* 0x80000000ff0d8812 */ /* 0x000fe200078eb800 */
[----:B-1----:R-:W-:-:S05]  /*05c0*/  @P0 FADD.FTZ R12, R4, -R15 ;  /* 0x8000000f040c0221 */ /* 0x002fca0000010000 */
[----:B------:R-:W-:-:S13]  /*05d0*/  FSETP.GT.AND P1, PT, R12, 0.5, P0 ;  /* 0x3f0000000c00780b */ /* 0x000fda0000724000 */
[----:B------:R-:W-:-:S05]  /*05e0*/  @P1 FADD.FTZ R15, R15, 1 ;  /* 0x3f8000000f0f1421 */ /* 0x000fca0000010000 */
[----:B------:R-:W-:-:S05]  /*05f0*/  @P0 MOV R13, R15 ;  /* 0x0000000f000d0202 */ /* 0x000fca0000000f00 */
[----:B0-----:R0:W-:Y:S02]  /*0600*/  STG.E desc[UR6][R2.64], R13 ;  /* 0x0000000d02007986 */ /* 0x0011e4000c101906 */
.L_x_21518:
[----:B------:R-:W-:Y:S05]  /*0610*/  BSYNC.RECONVERGENT B0 ;  /* 0x0000000000007941 */ /* 0x000fea0003800200 */
.L_x_21517:
        /* <DEDUP_REMOVED lines=25> */
.L_x_21528:
[----:B------:R-:W-:Y:S01]  /*07b0*/  FSETP.GEU.FTZ.AND P0, PT, R6, -R9, PT ;  /* 0x800000090600720b */ /* 0x000fe20003f1e000 */
[----:B------:R-:W-:-:S12]  /*07c0*/  FADD.FTZ R2, R2, -1 ;  /* 0xbf80000002027421 */ /* 0x000fd80000010000 */
[----:B------:R-:W-:-:S07]  /*07d0*/  @!P0 FADD.FTZ R2, R2, -1 ;  /* 0xbf80000002028421 */ /* 0x000fce0000010000 */
.L_x_21527:
[----:B------:R-:W-:Y:S01]  /*07e0*/  FFMA.FTZ R7, -R9, R2, R7 ;  /* 0x0000000209077223 */ /* 0x000fe20000010107 */
[----:B------:R-:W-:Y:S06]  /*07f0*/  BRA `(.L_x_21525) ;  /* 0x0000000000607947 */ /* 0x000fec0003800000 */
.L_x_21526:
        /* <DEDUP_REMOVED lines=9> */
.L_x_21530:
        /* <DEDUP_REMOVED lines=13> */
.L_x_21529:
[----:B------:R-:W-:-:S04]  /*0960*/  FMUL.FTZ R7, R7, 1.1920928955078125e-07 ;  /* 0x3400000007077820 */ /* 0x000fc80000410000 */
[----:B------:R-:W-:-:S07]  /*0970*/  FMUL.FTZ R7, R8, R7 ;  /* 0x0000000708077220 */ /* 0x000fce0000410000 */
.L_x_21525:
[C---:B------:R-:W-:Y:S01]  /*0980*/  FSETP.NAN.FTZ.AND P0, PT, |R7|.reuse, |R7|, PT ;  /* 0x400000070700720b */ /* 0x040fe20003f18200 */
[----:B------:R-:W0:Y:S01]  /*0990*/  LDCU UR4, c[0x0][0x594] ;  /* 0x0000b280ff0477ac */ /* 0x000e220008000800 */
[----:B------:R-:W-:-:S04]  /*09a0*/  LOP3.LUT R2, R7, 0x80000000, R0, 0xb8, !PT ;  /* 0x8000000007027812 */ /* 0x000fc800078eb800 */
[----:B------:R-:W-:Y:S02]  /*09b0*/  FSEL R7, R7, R2, P0 ;  /* 0x0000000207077208 */ /* 0x000fe40000000000 */
[----:B------:R-:W-:Y:S02]  /*09c0*/  PLOP3.LUT P0, PT, PT, PT, PT, 0x8, 0x80 ;  /* 0x000000000080781c */ /* 0x000fe40003f0e170 */
[----:B------:R-:W-:Y:S01]  /*09d0*/  FSETP.NEU.FTZ.AND P1, PT, R7, RZ, PT ;  /* 0x000000ff0700720b */ /* 0x000fe20003f3d000 */
[----:B------:R-:W-:-:S04]  /*09e0*/  FADD.FTZ R2, R0, -R7 ;  /* 0x8000000700027221 */ /* 0x000fc80000010000 */
[----:B0-----:R-:W-:-:S08]  /*09f0*/  FMUL.FTZ R4, R2, UR4 ;  /* 0x0000000402047c20 */ /* 0x001fd00008410000 */
[----:B------:R-:W-:Y:S02]  /*0a00*/  @P1 FSETP.GEU.FTZ.AND P3, PT, R21, RZ, PT ;  /* 0x000000ff1500120b */ /* 0x000fe40003f7e000 */
[----:B------:R-:W-:-:S04]  /*0a10*/  @P1 FSETP.GEU.FTZ.AND P2, PT, R7, RZ, PT ;  /* 0x000000ff0700120b */ /* 0x000fc80003f5e000 */
[----:B------:R-:W-:-:S13]  /*0a20*/  @P1 PLOP3.LUT P0, PT, P2, P3, PT, 0x28, 0x82 ;  /* 0x000000000082181c */ /* 0x000fda0001706570 */
[----:B------:R-:W-:-:S05]  /*0a30*/  @P0 FADD.FTZ R4, R4, -1 ;  /* 0xbf80000004040421 */ /* 0x000fca0000010000 */
[----:B------:R-:W-:-:S13]  /*0a40*/  FSETP.NEU.FTZ.AND P0, PT, R4, RZ, PT ;  /* 0x000000ff0400720b */ /* 0x000fda0003f1d000 */
[----:B------:R-:W0:Y:S01]  /*0a50*/  @!P0 LDC.64 R2, c[0x0][0x580] ;  /* 0x00016000ff028b82 */ /* 0x000e220000000a00 */
[----:B------:R-:W-:-:S05]  /*0a60*/  @!P0 FMUL.FTZ R0, R0, UR4 ;  /* 0x0000000400008c20 */ /* 0x000fca0008410000 */
        /* <DEDUP_REMOVED lines=10> */
.L_x_21516:
        /* <DEDUP_REMOVED lines=305> */
.L_x_21533:
[----:B------:R-:W0:Y:S02]  /*1e20*/  LDCU.64 UR8, c[0x0][0x588] ;  /* 0x0000b100ff0877ac */ /* 0x000e240008000a00 */
[----:B0-----:R-:W-:-:S04]  /*1e30*/  IADD3 R12, P0, PT, R0, UR8, RZ ;  /* 0x00000008000c7c10 */ /* 0x001fc8000ff1e0ff */
[----:B------:R-:W-:-:S05]  /*1e40*/  IADD3.X R13, PT, PT, RZ, UR9, RZ, P0, !PT ;  /* 0x00000009ff0d7c10 */ /* 0x000fca00087fe4ff */
        /* <DEDUP_REMOVED lines=27> */
.L_x_21538:
[----:B------:R-:W-:Y:S05]  /*2000*/  BSYNC.RECONVERGENT B2 ;  /* 0x0000000000027941 */ /* 0x000fea0003800200 */
.L_x_21537:
[----:B------:R-:W-:Y:S01]  /*2010*/  FFMA.FTZ R15, -R9, R12, R15 ;  /* 0x0000000c090f7223 */ /* 0x000fe2000001010f */
[----:B------:R-:W-:Y:S06]  /*2020*/  BRA `(.L_x_21535) ;  /* 0x0000000000687947 */ /* 0x000fec0003800000 */
.L_x_21536:
        /* <DEDUP_REMOVED lines=10> */
.L_x_21541:
        /* <DEDUP_REMOVED lines=13> */
.L_x_21540:
[----:B------:R-:W-:Y:S05]  /*21a0*/  BSYNC.RECONVERGENT B2 ;  /* 0x0000000000027941 */ /* 0x000fea0003800200 */
.L_x_21539:
[----:B------:R-:W-:-:S04]  /*21b0*/  FMUL.FTZ R12, R15, 1.1920928955078125e-07 ;  /* 0x340000000f0c7820 */ /* 0x000fc80000410000 */
[----:B------:R-:W-:-:S07]  /*21c0*/  FMUL.FTZ R15, R17, R12 ;  /* 0x0000000c110f7220 */ /* 0x000fce0000410000 */
.L_x_21535:
[----:B------:R-:W-:Y:S05]  /*21d0*/  BSYNC.RECONVERGENT B0 ;  /* 0x0000000000007941 */ /* 0x000fea0003800200 */
.L_x_21534:
[C---:B------:R-:W-:Y:S01]  /*21e0*/  FSETP.NAN.FTZ.AND P0, PT, |R15|.reuse, |R15|, PT ;  /* 0x4000000f0f00720b */ /* 0x040fe20003f18200 */
[----:B------:R-:W0:Y:S01]  /*21f0*/  LDCU UR5, c[0x0][0x594] ;  /* 0x0000b280ff0577ac */ /* 0x000e220008000800 */
[----:B------:R-:W-:Y:S02]  /*2200*/  LOP3.LUT R12, R15, 0x80000000, R0, 0xb8, !PT ;  /* 0x800000000f0c7812 */ /* 0x000fe400078eb800 */
[----:B------:R-:W-:Y:S01]  /*2210*/  IADD3 R7, PT, PT, R7, 0x80, RZ ;  /* 0x0000008007077810 */ /* 0x000fe20007ffe0ff */
[----:B------:R-:W1:Y:S01]  /*2220*/  LDCU.64 UR8, c[0x0][0x580] ;  /* 0x0000b000ff0877ac */ /* 0x000e620008000a00 */
        /* <DEDUP_REMOVED lines=20> */
.L_x_21532:
[----:B------:R-:W-:Y:S05]  /*2370*/  BSYNC.RECONVERGENT B1 ;  /* 0x0000000000017941 */ /* 0x000fea0003800200 */
.L_x_21531:
[----:B------:R-:W-:-:S13]  /*2380*/  ISETP.GE.AND P0, PT, R7, UR4, PT ;  /* 0x0000000407007c0c */ /* 0x000fda000bf06270 */
[----:B------:R-:W-:Y:S05]  /*2390*/  @P0 EXIT ;  /* 0x000000000000094d */ /* 0x000fea0003800000 */
[----:B------:R-:W1:Y:S01]  /*23a0*/  LDCU.64 UR4, c[0x0][0x390] ;  /* 0x00007200ff0477ac */ /* 0x000e620008000a00 */
[----:B0-----:R-:W-:Y:S02]  /*23b0*/  HFMA2 R12, -RZ, RZ, 0, 0 ;  /* 0x00000000ff0c7431 */ /* 0x001fe400000001ff */
[----:B------:R-:W-:Y:S01]  /*23c0*/  IMAD.MOV.U32 R13, RZ, RZ, R7 ;  /* 0x000000ffff0d7224 */ /* 0x000fe200078e0007 */
        /* <DEDUP_REMOVED lines=295> */
.L_x_21542:
[----:B------:R-:W0:Y:S02]  /*3640*/  LDCU.128 UR8, c[0x0][0x580] ;  /* 0x0000b000ff0877ac */ /* 0x000e240008000c00 */
[----:B0-----:R-:W-:-:S05]  /*3650*/  IADD3 R12, P0, PT, R0, UR10, RZ ;  /* 0x0000000a000c7c10 */ /* 0x001fca000ff1e0ff */
[----:B------:R-:W-:-:S05]  /*3660*/  IMAD.X R13, RZ, RZ, UR11, P0 ;  /* 0x0000000bff0d7e24 */ /* 0x000fca00080e06ff */
        /* <DEDUP_REMOVED lines=26> */
.L_x_21548:
[----:B------:R-:W-:Y:S01]  /*3810*/  FSETP.GEU.FTZ.AND P0, PT, R6, -R9, PT ;  /* 0x800000090600720b */ /* 0x000fe20003f1e000 */
[----:B------:R-:W-:-:S12]  /*3820*/  FADD.FTZ R4, R4, -1 ;  /* 0xbf80000004047421 */ /* 0x000fd80000010000 */
[----:B------:R-:W-:-:S07]  /*3830*/  @!P0 FADD.FTZ R4, R4, -1 ;  /* 0xbf80000004048421 */ /* 0x000fce0000010000 */
.L_x_21547:
[----:B------:R-:W-:Y:S05]  /*3840*/  BSYNC.RECONVERGENT B1 ;  /* 0x0000000000017941 */ /* 0x000fea0003800200 */
.L_x_21546:
[----:B------:R-:W-:Y:S01]  /*3850*/  FFMA.FTZ R7, -R9, R4, R7 ;  /* 0x0000000409077223 */ /* 0x000fe20000010107 */
[----:B------:R-:W-:Y:S06]  /*3860*/  BRA `(.L_x_21544) ;  /* 0x0000000000687947 */ /* 0x000fec0003800000 */
.L_x_21545:
        /* <DEDUP_REMOVED lines=10> */
.L_x_21551:
        /* <DEDUP_REMOVED lines=13> */
.L_x_21550:
[----:B------:R-:W-:Y:S05]  /*39e0*/  BSYNC.RECONVERGENT B1 ;  /* 0x0000000000017941 */ /* 0x000fea0003800200 */
.L_x_21549:
[----:B------:R-:W-:-:S04]  /*39f0*/  FMUL.FTZ R4, R7, 1.1920928955078125e-07 ;  /* 0x3400000007047820 */ /* 0x000fc80000410000 */
[----:B------:R-:W-:-:S07]  /*3a00*/  FMUL.FTZ R7, R9, R4 ;  /* 0x0000000409077220 */ /* 0x000fce0000410000 */
.L_x_21544:
[----:B------:R-:W-:Y:S05]  /*3a10*/  BSYNC.RECONVERGENT B0 ;  /* 0x0000000000007941 */ /* 0x000fea0003800200 */
.L_x_21543:
        /* <DEDUP_REMOVED lines=18> */
[----:B------:R-:W-:-:S05]  /*3b40*/  @P1 FADD.FTZ R7, R7, 1 ;  /* 0x3f80000007071421 */ /* 0x000fca0000010000 */
[----:B------:R-:W-:-:S05]  /*3b50*/  @P0 MOV R5, R7 ;  /* 0x0000000700050202 */ /* 0x000fca0000000f00 */
[----:B------:R-:W-:Y:S01]  /*3b60*/  STG.E desc[UR6][R2.64], R5 ;  /* 0x0000000502007986 */ /* 0x000fe2000c101906 */
[----:B------:R-:W-:Y:S05]  /*3b70*/  EXIT ;  /* 0x000000000000794d */ /* 0x000fea0003800000 */
.L_x_21552:
        /* <DEDUP_REMOVED lines=16> */
.L_x_37133:


//--------------------- .text._ZN2at6native27unrolled_elementwise_kernelIZZZNS0_15binary_internal21div_floor_kernel_cudaERNS_18TensorIteratorBaseEENKUlvE0_clEvENKUlvE0_clEvEUlfE_St5arrayIPcLm2EELi4E23TrivialOffsetCalculatorILi1EjESC_NS0_6memory15LoadWithoutCastENSD_16StoreWithoutCastEEEviT_T0_T2_T3_T4_T5_ --------------------------
	.section	.text._ZN2at6native27unrolled_elementwise_kernelIZZZNS0_15binary_internal21div_floor_kernel_cudaERNS_18TensorIteratorBaseEENKUlvE0_clEvENKUlvE0_clEvEUlfE_St5arrayIPcLm2EELi4E23TrivialOffsetCalculatorILi1EjESC_NS0_6memory15LoadWithoutCastENSD_16StoreWithoutCastEEEviT_T0_T2_T3_T4_T5_,"ax",@progbits
	.align	128
        .global         _ZN2at6native27unrolled_elementwise_kernelIZZZNS0_15binary_internal21div_floor_kernel_cudaERNS_18TensorIteratorBaseEENKUlvE0_clEvENKUlvE0_clEvEUlfE_St5arrayIPcLm2EELi4E23TrivialOffsetCalculatorILi1EjESC_NS0_6memory15LoadWithoutCastENSD_16StoreWithoutCastEEEviT_T0_T2_T3_T4_T5_
        .type           _ZN2at6native27unrolled_elementwise_kernelIZZZNS0_15binary_internal21div_floor_kernel_cudaERNS_18TensorIteratorBaseEENKUlvE0_clEvENKUlvE0_clEvEUlfE_St5arrayIPcLm2EELi4E23TrivialOffsetCalculatorILi1EjESC_NS0_6memory15LoadWithoutCastENSD_16StoreWithoutCastEEEviT_T0_T2_T3_T4_T5_,@function
        .size           _ZN2at6native27unrolled_elementwise_kernelIZZZNS0_15binary_internal21div_floor_kernel_cudaERNS_18TensorIteratorBaseEENKUlvE0_clEvENKUlvE0_clEvEUlfE_St5arrayIPcLm2EELi4E23TrivialOffsetCalculatorILi1EjESC_NS0_6memory15LoadWithoutCastENSD_16StoreWithoutCastEEEviT_T0_T2_T3_T4_T5_,(.L_x_37134 - _ZN2at6native27unrolled_elementwise_kernelIZZZNS0_15binary_internal21div_floor_kernel_cudaERNS_18TensorIteratorBaseEENKUlvE0_clEvENKUlvE0_clEvEUlfE_St5arrayIPcLm2EELi4E23TrivialOffsetCalculatorILi1EjESC_NS0_6memory15LoadWithoutCastENSD_16StoreWithoutCastEEEviT_T0_T2_T3_T4_T5_)
        .other          _ZN2at6native27unrolled_elementwise_kernelIZZZNS0_15binary_internal21div_floor_kernel_cudaERNS_18TensorIteratorBaseEENKUlvE0_clEvENKUlvE0_clEvEUlfE_St5arrayIPcLm2EELi4E23TrivialOffsetCalculatorILi1EjESC_NS0_6memory15LoadWithoutCastENSD_16StoreWithoutCastEEEviT_T0_T2_T3_T4_T5_,@"STO_CUDA_ENTRY STV_DEFAULT"
_ZN2at6native27unrolled_elementwise_kernelIZZZNS0_15binary_internal21div_floor_kernel_cudaERNS_18TensorIteratorBaseEENKUlvE0_clEvENKUlvE0_clEvEUlfE_St5arrayIPcLm2EELi4E23TrivialOffsetCalculatorILi1EjESC_NS0_6memory15LoadWithoutCastENSD_16StoreWithoutCastEEEviT_T0_T2_T3_T4_T5_:
.text._ZN2at6native27unrolled_elementwise_kernelIZZZNS0_15binary_internal21div_floor_kernel_cudaERNS_18TensorIteratorBaseEENKUlvE0_clEvENKUlvE0_clEvEUlfE_St5arrayIPcLm2EELi4E23TrivialOffsetCalculatorILi1EjESC_NS0_6memory15LoadWithoutCastENSD_16StoreWithoutCastEEEviT_T0_T2_T3_T4_T5_:
        /* <DEDUP_REMOVED lines=27> */
[----:B-1----:R-:W5:Y:S01]  /*01b0*/  @!P1 LDG.E R8, desc[UR4][R16.64] ;  /* 0x0000000410089981 */ /* 0x002f62000c1e1900 */
[----:B---3--:R-:W-:-:S03]  /*01c0*/  FMUL.FTZ R11, |R10|, 8388608 ;  /* 0x4b0000000a0b7820 */ /* 0x008fc60000410200 */
[----:B------:R0:W5:Y:S01]  /*01d0*/  @!P0 LDG.E R9, desc[UR4][R6.64] ;  /* 0x0000000406098981 */ /* 0x000162000c1e1900 */
[----:B--2---:R-:W-:Y:S01]  /*01e0*/  @!P2 IMAD.WIDE.U32 R18, R19, 0x4, R4 ;  /* 0x000000041312a825 */ /* 0x004fe200078e0004 */
[----:B------:R-:W-:-:S06]  /*01f0*/  CS2R R4, SRZ ;  /* 0x0000000000047805 */ /* 0x000fcc000001ff00 */
[----:B------:R1:W5:Y:S04]  /*0200*/  @!P3 LDG.E R5, desc[UR4][R20.64] ;  /* 0x000000041405b981 */ /* 0x000368000c1e1900 */
[----:B------:R1:W5:Y:S01]  /*0210*/  @!P2 LDG.E R4, desc[UR4][R18.64] ;  /* 0x000000041204a981 */ /* 0x000362000c1e1900 */
[----:B------:R-:W-:Y:S02]  /*0220*/  LOP3.LUT R12, R11, 0x7fffff, RZ, 0xc0, !PT ;  /* 0x007fffff0b0c7812 */ /* 0x000fe400078ec0ff */
[----:B------:R-:W-:Y:S02]  /*0230*/  ISETP.GE.AND P0, PT, R3, R2, PT ;  /* 0x000000020300720c */ /* 0x000fe40003f06270 */
[----:B------:R-:W-:-:S04]  /*0240*/  LOP3.LUT R12, R12, 0x3f800000, RZ, 0xfc, !PT ;  /* 0x3f8000000c0c7812 */ /* 0x000fc800078efcff */
[----:B------:R1:W2:Y:S01]  /*0250*/  MUFU.RCP R13, R12 ;  /* 0x0000000c000d7308 */ /* 0x0002a20000001000 */
[C---:B------:R-:W-:Y:S01]  /*0260*/  FADD.FTZ R14, |R10|.reuse, -RZ ;  /* 0x800000ff0a0e7221 */ /* 0x040fe20000010200 */
[----:B------:R-:W-:Y:S01]  /*0270*/  BSSY.RECONVERGENT B1, `(.L_x_21553) ;  /* 0x0000053000017945 */ /* 0x000fe20003800200 */
[----:B0-----:R-:W-:Y:S01]  /*0280*/  FADD.FTZ R6, |R10|, |R10| ;  /* 0x4000000a0a067221 */ /* 0x001fe20000010200 */
[----:B------:R-:W-:Y:S01]  /*0290*/  LOP3.LUT R15, R11, 0xff800000, RZ, 0xc0, !PT ;  /* 0xff8000000b0f7812 */ /* 0x000fe200078ec0ff */
[----:B------:R-:W-:Y:S02]  /*02a0*/  FADD.FTZ R7, -R14, -RZ ;  /* 0x800000ff0e077221 */ /* 0x000fe40000010100 */
[----:B------:R-:W-:Y:S05]  /*02b0*/  @P0 BRA `(.L_x_21554) ;  /* 0x0000000400380947 */ /* 0x000fea0003800000 */
[C---:B-----5:R-:W-:Y:S01]  /*02c0*/  FSETP.GEU.FTZ.AND P0, PT, |R9|.reuse, |R10|, PT ;  /* 0x4000000a0900720b */ /* 0x060fe20003f1e200 */
        /* <DEDUP_REMOVED lines=25> */
.L_x_21559:
[----:B------:R-:W-:Y:S05]  /*0460*/  BSYNC.RECONVERGENT B2 ;  /* 0x0000000000027941 */ /* 0x000fea0003800200 */
.L_x_21558:
[----:B------:R-:W-:Y:S01]  /*0470*/  FFMA.FTZ R16, -R14, R17, R16 ;  /* 0x000000110e107223 */ /* 0x000fe20000010110 */
[----:B------:R-:W-:Y:S06]  /*0480*/  BRA `(.L_x_21556) ;  /* 0x0000000000707947 */ /* 0x000fec0003800000 */
.L_x_21557:
[C---:B------:R-:W-:Y:S01]  /*0490*/  IMAD.IADD R17, R16.reuse, 0x1, -R15 ;  /* 0x0000000110117824 */ /* 0x040fe200078e0a0f */
[C---:B------:R-:W-:Y:S01]  /*04a0*/  ISETP.GT.U32.AND P0, PT, R16.reuse, 0x7f7fffff, PT ;  /* 0x7f7fffff1000780c */ /* 0x040fe20003f04070 */
[----:B------:R-:W-:Y:S01]  /*04b0*/  BSSY.RECONVERGENT B2, `(.L_x_21560) ;  /* 0x0000017000027945 */ /* 0x000fe20003800200 */
[----:B------:R-:W-:Y:S02]  /*04c0*/  LOP3.LUT R16, R16, 0x7fffff, RZ, 0xc0, !PT ;  /* 0x007fffff10107812 */ /* 0x000fe400078ec0ff */
[----:B------:R-:W-:Y:S02]  /*04d0*/  LOP3.LUT R17, R17, 0xff800000, RZ, 0xc0, !PT ;  /* 0xff80000011117812 */ /* 0x000fe400078ec0ff */
[----:B------:R-:W-:Y:S02]  /*04e0*/  FSETP.GT.FTZ.AND P2, PT, |R10|, RZ, PT ;  /* 0x000000ff0a00720b */ /* 0x000fe40003f54200 */
[----:B-1----:R-:W-:Y:S01]  /*04f0*/  FSEL R19, R15, +QNAN , !P0 ;  /* 0x7fffffff0f137808 */ /* 0x002fe20004000000 */
[----:B------:R-:W-:Y:S01]  /*0500*/  VIADD R18, R17, 0xb800000 ;  /* 0x0b80000011127836 */ /* 0x000fe20000000000 */
[----:B------:R-:W-:-:S02]  /*0510*/  LOP3.LUT R17, R16, 0x3f800000, RZ, 0xfc, !PT ;  /* 0x3f80000010117812 */ /* 0x000fc400078efcff */
[----:B------:R-:W-:Y:S02]  /*0520*/  FSEL R16, R19, +QNAN , P2 ;  /* 0x7fffffff13107808 */ /* 0x000fe40001000000 */
[----:B------:R-:W-:-:S13]  /*0530*/  ISETP.NE.AND P1, PT, R18, RZ, PT ;  /* 0x000000ff1200720c */ /* 0x000fda0003f25270 */
[----:B------:R-:W-:Y:S05]  /*0540*/  @!P1 BRA `(.L_x_21561) ;  /* 0x0000000000349947 */ /* 0x000fea0003800000 */
.L_x_21562:
        /* <DEDUP_REMOVED lines=13> */
.L_x_21561:
[----:B------:R-:W-:Y:S05]  /*0620*/  BSYNC.RECONVERGENT B2 ;  /* 0x0000000000027941 */ /* 0x000fea0003800200 */
.L_x_21560:
[----:B------:R-:W-:-:S04]  /*0630*/  FMUL.FTZ R17, R17, 1.1920928955078125e-07 ;  /* 0x3400000011117820 */ /* 0x000fc80000410000 */
[----:B------:R-:W-:-:S07]  /*0640*/  FMUL.FTZ R16, R16, R17 ;  /* 0x0000001110107220 */ /* 0x000fce0000410000 */
.L_x_21556:
[----:B------:R-:W-:Y:S05]  /*0650*/  BSYNC.RECONVERGENT B0 ;  /* 0x0000000000007941 */ /* 0x000fea0003800200 */
.L_x_21555:
[C---:B------:R-:W-:Y:S01]  /*0660*/  FSETP.NAN.FTZ.AND P0, PT, |R16|.reuse, |R16|, PT ;  /* 0x400000101000720b */ /* 0x040fe20003f18200 */
[----:B------:R-:W0:Y:S01]  /*0670*/  LDCU UR6, c[0x0][0x38c] ;  /* 0x00007180ff0677ac */ /* 0x000e220008000800 */
        /* <DEDUP_REMOVED lines=8> */
[----:B0-----:R-:W-:-:S12]  /*0700*/  FMUL.FTZ R16, R16, UR6 ;  /* 0x0000000610107c20 */ /* 0x001fd80008410000 */
[----:B------:R-:W-:-:S05]  /*0710*/  @P0 FADD.FTZ R16, R16, -1 ;  /* 0xbf80000010100421 */ /* 0x000fca0000010000 */
[----:B------:R-:W-:-:S13]  /*0720*/  FSETP.NEU.FTZ.AND P0, PT, R16, RZ, PT ;  /* 0x000000ff1000720b */ /* 0x000fda0003f1d000 */
[----:B------:R-:W1:Y:S02]  /*0730*/  @P0 FRND.FTZ.FLOOR R17, R16 ;  /* 0x0000001000110307 */ /* 0x000e640000215000 */
[----:B-1----:R-:W-:-:S05]  /*0740*/  @P0 FADD.FTZ R18, R16, -R17 ;  /* 0x8000001110120221 */ /* 0x002fca0000010000 */
[----:B------:R-:W-:Y:S01]  /*0750*/  FSETP.GT.AND P1, PT, R18, 0.5, P0 ;  /* 0x3f0000001200780b */ /* 0x000fe20000724000 */
[----:B------:R-:W-:-:S12]  /*0760*/  @!P0 FMUL.FTZ R18, R9, UR6 ;  /* 0x0000000609128c20 */ /* 0x000fd80008410000 */
[----:B------:R-:W-:-:S04]  /*0770*/  @P1 FADD.FTZ R17, R17, 1 ;  /* 0x3f80000011111421 */ /* 0x000fc80000010000 */
[----:B------:R-:W-:Y:S01]  /*0780*/  @P0 IMAD.MOV.U32 R9, RZ, RZ, R17 ;  /* 0x000000ffff090224 */ /* 0x000fe200078e0011 */
[----:B------:R-:W-:-:S07]  /*0790*/  @!P0 LOP3.LUT R9, RZ, 0x80000000, R18, 0xb8, !PT ;  /* 0x80000000ff098812 */ /* 0x000fce00078eb812 */
.L_x_21554:
[----:B------:R-:W-:Y:S05]  /*07a0*/  BSYNC.RECONVERGENT B1 ;  /* 0x0000000000017941 */ /* 0x000fea0003800200 */
.L_x_21553:
        /* <DEDUP_REMOVED lines=10> */
[----:B-1----:R-:W0:Y:S01]  /*0850*/  MUFU.RCP R19, R14 ;  /* 0x0000000e00137308 */ /* 0x002e220000001000 */
        /* <DEDUP_REMOVED lines=16> */
.L_x_21570:
[----:B------:R-:W-:Y:S01]  /*0960*/  FSETP.GEU.FTZ.AND P0, PT, R21, -R14, PT ;  /* 0x8000000e1500720b */ /* 0x000fe20003f1e000 */
[----:B------:R-:W-:-:S12]  /*0970*/  FADD.FTZ R19, R19, -1 ;  /* 0xbf80000013137421 */ /* 0x000fd80000010000 */
[----:B------:R-:W-:-:S07]  /*0980*/  @!P0 FADD.FTZ R19, R19, -1 ;  /* 0xbf80000013138421 */ /* 0x000fce0000010000 */
.L_x_21569:
[----:B------:R-:W-:Y:S05]  /*0990*/  BSYNC.RECONVERGENT B2 ;  /* 0x0000000000027941 */ /* 0x000fea0003800200 */
.L_x_21568:
[----:B------:R-:W-:Y:S01]  /*09a0*/  FFMA.FTZ R16, -R14, R19, R16 ;  /* 0x000000130e107223 */ /* 0x000fe20000010110 */
[----:B------:R-:W-:Y:S06]  /*09b0*/  BRA `(.L_x_21566) ;  /* 0x0000000000707947 */ /* 0x000fec0003800000 */
.L_x_21567:
[C---:B-1----:R-:W-:Y:S01]  /*09c0*/  IMAD.IADD R18, R16.reuse, 0x1, -R15 ;  /* 0x0000000110127824 */ /* 0x042fe200078e0a0f */
        /* <DEDUP_REMOVED lines=11> */
.L_x_21573:
        /* <DEDUP_REMOVED lines=13> */
.L_x_21572:
[----:B------:R-:W-:Y:S05]  /*0b50*/  BSYNC.RECONVERGENT B2 ;  /* 0x0000000000027941 */ /* 0x000fea0003800200 */
.L_x_21571:
[----:B------:R-:W-:-:S04]  /*0b60*/  FMUL.FTZ R19, R18, 1.1920928955078125e-07 ;  /* 0x3400000012137820 */ /* 0x000fc80000410000 */
[----:B------:R-:W-:-:S07]  /*0b70*/  FMUL.FTZ R16, R16, R19 ;  /* 0x0000001310107220 */ /* 0x000fce0000410000 */
.L_x_21566:
[----:B------:R-:W-:Y:S05]  /*0b80*/  BSYNC.RECONVERGENT B0 ;  /* 0x0000000000007941 */ /* 0x000fea0003800200 */
.L_x_21565:
[C---:B------:R-:W-:Y:S01]  /*0b90*/  FSETP.NAN.FTZ.AND P0, PT, |R16|.reuse, |R16|, PT ;  /* 0x400000101000720b */ /* 0x040fe20003f18200 */
[----:B------:R-:W0:Y:S01]  /*0ba0*/  LDCU UR6, c[0x0][0x38c] ;  /* 0x00007180ff0677ac */ /* 0x000e220008000800 */
[----:B-1----:R-:W-:-:S04]  /*0bb0*/  LOP3.LUT R19, R16, 0x80000000, R8, 0xb8, !PT ;  /* 0x8000000010137812 */ /* 0x002fc800078eb808 */
[----:B------:R-:W-:Y:S02]  /*0bc0*/  FSEL R19, R16, R19, P0 ;  /* 0x0000001310137208 */ /* 0x000fe40000000000 */
[----:B------:R-:W-:Y:S02]  /*0bd0*/  PLOP3.LUT P0, PT, PT, PT, PT, 0x8, 0x80 ;  /* 0x000000000080781c */ /* 0x000fe40003f0e170 */
[C---:B------:R-:W-:Y:S01]  /*0be0*/  FSETP.NEU.FTZ.AND P1, PT, R19.reuse, RZ, PT ;  /* 0x000000ff1300720b */ /* 0x040fe20003f3d000 */
[----:B------:R-:W-:-:S04]  /*0bf0*/  FADD.FTZ R16, -R19, R8 ;  /* 0x0000000813107221 */ /* 0x000fc80000010100 */
[----:B0-----:R-:W-:-:S08]  /*0c00*/  FMUL.FTZ R16, R16, UR6 ;  /* 0x0000000610107c20 */ /* 0x001fd00008410000 */
        /* <DEDUP_REMOVED lines=12> */
.L_x_21564:
[----:B------:R-:W-:Y:S05]  /*0cd0*/  BSYNC.RECONVERGENT B1 ;  /* 0x0000000000017941 */ /* 0x000fea0003800200 */
.L_x_21563:
[----:B-1----:R-:W-:Y:S01]  /*0ce0*/  IADD3 R19, PT, PT, R3, 0x100, RZ ;  /* 0x0000010003137810 */ /* 0x002fe20007ffe0ff */
        /* <DEDUP_REMOVED lines=26> */
.L_x_21581:
[----:B------:R-:W-:Y:S01]  /*0e90*/  FSETP.GEU.FTZ.AND P0, PT, R21, -R14, PT ;  /* 0x8000000e1500720b */ /* 0x000fe20003f1e000 */
[----:B------:R-:W-:-:S12]  /*0ea0*/  FADD.FTZ R19, R19, -1 ;  /* 0xbf80000013137421 */ /* 0x000fd80000010000 */
[----:B------:R-:W-:-:S07]  /*0eb0*/  @!P0 FADD.FTZ R19, R19, -1 ;  /* 0xbf80000013138421 */ /* 0x000fce0000010000 */
.L_x_21580:
[----:B------:R-:W-:Y:S05]  /*0ec0*/  BSYNC.RECONVERGENT B2 ;  /* 0x0000000000027941 */ /* 0x000fea0003800200 */
.L_x_21579:
[----:B------:R-:W-:Y:S01]  /*0ed0*/  FFMA.FTZ R16, -R14, R19, R16 ;  /* 0x000000130e107223 */ /* 0x000fe20000010110 */
[----:B------:R-:W-:Y:S06]  /*0ee0*/  BRA `(.L_x_21577) ;  /* 0x0000000000707947 */ /* 0x000fec0003800000 */
.L_x_21578:
        /* <DEDUP_REMOVED lines=12> */
.L_x_21584:
        /* <DEDUP_REMOVED lines=13> */
.L_x_21583:
[----:B------:R-:W-:Y:S05]  /*1080*/  BSYNC.RECONVERGENT B2 ;  /* 0x0000000000027941 */ /* 0x000fea0003800200 */
.L_x_21582:
[----:B------:R-:W-:-:S04]  /*1090*/  FMUL.FTZ R19, R18, 1.1920928955078125e-07 ;  /* 0x3400000012137820 */ /* 0x000fc80000410000 */
[----:B------:R-:W-:-:S07]  /*10a0*/  FMUL.FTZ R16, R16, R19 ;  /* 0x0000001310107220 */ /* 0x000fce0000410000 */
.L_x_21577:
[----:B------:R-:W-:Y:S05]  /*10b0*/  BSYNC.RECONVERGENT B0 ;  /* 0x0000000000007941 */ /* 0x000fea0003800200 */
.L_x_21576:
        /* <DEDUP_REMOVED lines=20> */
.L_x_21575:
[----:B------:R-:W-:Y:S05]  /*1200*/  BSYNC.RECONVERGENT B1 ;  /* 0x0000000000017941 */ /* 0x000fea0003800200 */
.L_x_21574:
        /* <DEDUP_REMOVED lines=27> */
.L_x_21592:
[----:B------:R-:W-:Y:S01]  /*13c0*/  FSETP.GEU.FTZ.AND P0, PT, R7, -R14, PT ;  /* 0x8000000e0700720b */ /* 0x000fe20003f1e000 */
[----:B------:R-:W-:-:S12]  /*13d0*/  FADD.FTZ R11, R11, -1 ;  /* 0xbf8000000b0b7421 */ /* 0x000fd80000010000 */
[----:B------:R-:W-:-:S07]  /*13e0*/  @!P0 FADD.FTZ R11, R11, -1 ;  /* 0xbf8000000b0b8421 */ /* 0x000fce0000010000 */
.L_x_21591:
[----:B------:R-:W-:Y:S05]  /*13f0*/  BSYNC.RECONVERGENT B2 ;  /* 0x0000000000027941 */ /* 0x000fea0003800200 */
.L_x_21590:
[----:B------:R-:W-:Y:S01]  /*1400*/  FFMA.FTZ R16, -R14, R11, R16 ;  /* 0x0000000b0e107223 */ /* 0x000fe20000010110 */
[----:B------:R-:W-:Y:S06]  /*1410*/  BRA `(.L_x_21588) ;  /* 0x0000000000707947 */ /* 0x000fec0003800000 */
.L_x_21589:
        /* <DEDUP_REMOVED lines=12> */
.L_x_21595:
        /* <DEDUP_REMOVED lines=13> */
.L_x_21594:
[----:B------:R-:W-:Y:S05]  /*15b0*/  BSYNC.RECONVERGENT B2 ;  /* 0x0000000000027941 */ /* 0x000fea0003800200 */
.L_x_21593:
[----:B------:R-:W-:-:S04]  /*15c0*/  FMUL.FTZ R7, R16, 1.1920928955078125e-07 ;  /* 0x3400000010077820 */ /* 0x000fc80000410000 */
[----:B------:R-:W-:-:S07]  /*15d0*/  FMUL.FTZ R16, R18, R7 ;  /* 0x0000000712107220 */ /* 0x000fce0000410000 */
.L_x_21588:
[----:B------:R-:W-:Y:S05]  /*15e0*/  BSYNC.RECONVERGENT B0 ;  /* 0x0000000000007941 */ /* 0x000fea0003800200 */
.L_x_21587:
[C---:B------:R-:W-:Y:S01]  /*15f0*/  FSETP.NAN.FTZ.AND P0, PT, |R16|.reuse, |R16|, PT ;  /* 0x400000101000720b */ /* 0x040fe20003f18200 */
[----:B------:R-:W0:Y:S01]  /*1600*/  LDCU UR6, c[0x0][0x38c] ;  /* 0x00007180ff0677ac */ /* 0x000e220008000800 */
[----:B------:R-:W-:-:S04]  /*1610*/  LOP3.LUT R7, R16, 0x80000000, R4, 0xb8, !PT ;  /* 0x8000000010077812 */ /* 0x000fc800078eb804 */
        /* <DEDUP_REMOVED lines=17> */
.L_x_21586:
[----:B------:R-:W-:Y:S05]  /*1730*/  BSYNC.RECONVERGENT B1 ;  /* 0x0000000000017941 */ /* 0x000fea0003800200 */
.L_x_21585:
[----:B------:R-:W-:Y:S01]  /*1740*/  ISETP.GE.AND P0, PT, R3, R2, PT ;  /* 0x000000020300720c */ /* 0x000fe20003f06270 */
[----:B------:R-:W-:Y:S04]  /*1750*/  BSSY.RECONVERGENT B0, `(.L_x_21596) ;  /* 0x0000017000007945 */ /* 0x000fe80003800200 */
[----:B------:R-:W-:Y:S08]  /*1760*/  BSSY.RELIABLE B1, `(.L_x_21597) ;  /* 0x000000f000017945 */ /* 0x000ff00003800100 */
[----:B------:R-:W-:Y:S05]  /*1770*/  @P0 BRA `(.L_x_21598) ;  /* 0x0000000000340947 */ /* 0x000fea0003800000 */
[----:B------:R-:W0:Y:S01]  /*1780*/  LDC.64 R6, c[0x0][0x398] ;  /* 0x0000e600ff067b82 */ /* 0x000e220000000a00 */
[----:B------:R-:W-:-:S05]  /*1790*/  LEA R3, R0, R3, 0x9 ;  /* 0x0000000300037211 */ /* 0x000fca00078e48ff */
[----:B0-----:R-:W-:-:S04]  /*17a0*/  IMAD.WIDE.U32 R6, R3, 0x4, R6 ;  /* 0x0000000403067825 */ /* 0x001fc800078e0006 */
[----:B------:R-:W-:Y:S01]  /*17b0*/  IMAD.MOV.U32 R3, RZ, RZ, R17 ;  /* 0x000000ffff037224 */ /* 0x000fe200078e0011 */
[----:B-----5:R0:W-:Y:S04]  /*17c0*/  STG.E desc[UR4][R6.64], R9 ;  /* 0x0000000906007986 */ /* 0x0201e8000c101904 */
[----:B------:R-:W-:-:S13]  /*17d0*/  ISETP.GE.AND P0, PT, R3, R2, PT ;  /* 0x000000020300720c */ /* 0x000fda0003f06270 */
[----:B------:R-:W-:Y:S05]  /*17e0*/  @P0 BREAK.RELIABLE B1 ;  /* 0x0000000000010942 */ /* 0x000fea0003800100 */
[----:B0-----:R-:W-:Y:S05]  /*17f0*/  @P0 BRA `(.L_x_21599) ;  /* 0x0000000000300947 */ /* 0x001fea0003800000 */
[----:B------:R-:W0:Y:S01]  /*1800*/  LDC.64 R6, c[0x0][0x398] ;  /* 0x0000e600ff067b82 */ /* 0x000e220000000a00 */
[----:B------:R-:W-:Y:S02]  /*1810*/  IMAD R9, R0, 0x200, R3 ;  /* 0x0000020000097824 */ /* 0x000fe400078e0203 */
[----:B------:R-:W-:Y:S02]  /*1820*/  VIADD R3, R3, 0x80 ;  /* 0x0000008003037836 */ /* 0x000fe40000000000 */
[----:B0-----:R-:W-:-:S05]  /*1830*/  IMAD.WIDE.U32 R6, R9, 0x4, R6 ;  /* 0x0000000409067825 */ /* 0x001fca00078e0006 */
[----:B------:R0:W-:Y:S02]  /*1840*/  STG.E desc[UR4][R6.64], R8 ;  /* 0x0000000806007986 */ /* 0x0001e4000c101904 */
.L_x_21598:
[----:B------:R-:W-:Y:S05]  /*1850*/  BSYNC.RELIABLE B1 ;  /* 0x0000000000017941 */ /* 0x000fea0003800100 */
.L_x_21597:
[----:B------:R-:W-:-:S13]  /*1860*/  ISETP.GE.AND P0, PT, R3, R2, PT ;  /* 0x000000020300720c */ /* 0x000fda0003f06270 */
[----:B0-----:R-:W0:Y:S01]  /*1870*/  @!P0 LDC.64 R6, c[0x0][0x398] ;  /* 0x0000e600ff068b82 */ /* 0x001e220000000a00 */
[----:B-----5:R-:W-:Y:S01]  /*1880*/  @!P0 LEA R9, R0, R3, 0x9 ;  /* 0x0000000300098211 */ /* 0x020fe200078e48ff */
[----:B------:R-:W-:-:S04]  /*1890*/  @!P0 VIADD R3, R3, 0x80 ;  /* 0x0000008003038836 */ /* 0x000fc80000000000 */
[----:B0-----:R-:W-:-:S05]  /*18a0*/  @!P0 IMAD.WIDE.U32 R6, R9, 0x4, R6 ;  /* 0x0000000409068825 */ /* 0x001fca00078e0006 */
[----:B------:R0:W-:Y:S02]  /*18b0*/  @!P0 STG.E desc[UR4][R6.64], R5 ;  /* 0x0000000506008986 */ /* 0x0001e4000c101904 */
.L_x_21599:
[----:B------:R-:W-:Y:S05]  /*18c0*/  BSYNC.RECONVERGENT B0 ;  /* 0x0000000000007941 */ /* 0x000fea0003800200 */
.L_x_21596:
[----:B------:R-:W-:Y:S05]  /*18d0*/  WARPSYNC.ALL ;  /* 0x0000000000007948 */ /* 0x000fea0003800000 */
[----:B------:R-:W-:-:S13]  /*18e0*/  ISETP.GE.AND P0, PT, R3, R2, PT ;  /* 0x000000020300720c */ /* 0x000fda0003f06270 */
[----:B------:R-:W-:Y:S05]  /*18f0*/  @P0 EXIT ;  /* 0x000000000000094d */ /* 0x000fea0003800000 */
[----:B0-----:R-:W0:Y:S01]  /*1900*/  LDC.64 R4, c[0x0][0x398] ;  /* 0x0000e600ff047b82 */ /* 0x001e220000000a00 */
[----:B------:R-:W-:-:S04]  /*1910*/  IMAD R3, R0, 0x200, R3 ;  /* 0x0000020000037824 */ /* 0x000fc800078e0203 */
[----:B0-----:R-:W-:-:S05]  /*1920*/  IMAD.WIDE.U32 R2, R3, 0x4, R4 ;  /* 0x0000000403027825 */ /* 0x001fca00078e0004 */
[----:B------:R-:W-:Y:S01]  /*1930*/  STG.E desc[UR4][R2.64], R11 ;  /* 0x0000000b02007986 */ /* 0x000fe2000c101904 */
[----:B------:R-:W-:Y:S05]  /*1940*/  EXIT ;  /* 0x000000000000794d */ /* 0x000fea0003800000 */
.L_x_21600:
        /* <DEDUP_REMOVED lines=11> */
.L_x_37134:


//--------------------- .text._ZN2at6native29vectorized_elementwise_kernelILi2EZZZNS0_15binary_internal21div_floor_kernel_cudaERNS_18TensorIteratorBaseEENKUlvE0_clEvENKUlvE0_clEvEUlfE_St5arrayIPcLm2EEEEviT0_T1_ --------------------------
	.section	.text._ZN2at6native29vectorized_elementwise_kernelILi2EZZZNS0_15binary_internal21div_floor_kernel_cudaERNS_18TensorIteratorBaseEENKUlvE0_clEvENKUlvE0_clEvEUlfE_St5arrayIPcLm2EEEEviT0_T1_,"ax",@progbits
	.align	128
        .global         _ZN2at6native29vectorized_elementwise_kernelILi2EZZZNS0_15binary_internal21div_floor_kernel_cudaERNS_18TensorIteratorBaseEENKUlvE0_clEvENKUlvE0_clEvEUlfE_St5arrayIPcLm2EEEEviT0_T1_
        .type           _ZN2at6native29vectorized_elementwise_kernelILi2EZZZNS0_15binary_internal21div_floor_kernel_cudaERNS_18TensorIteratorBaseEENKUlvE0_clEvENKUlvE0_clEvEUlfE_St5arrayIPcLm2EEEEviT0_T1_,@function
        .size           _ZN2at6native29vectorized_elementwise_kernelILi2EZZZNS0_15binary_internal21div_floor_kernel_cudaERNS_18TensorIteratorBaseEENKUlvE0_clEvENKUlvE0_clEvEUlfE_St5arrayIPcLm2EEEEviT0_T1_,(.L_x_37135 - _ZN2at6native29vectorized_elementwise_kernelILi2EZZZNS0_15binary_internal21div_floor_kernel_cudaERNS_18TensorIteratorBaseEENKUlvE0_clEvENKUlvE0_clEvEUlfE_St5arrayIPcLm2EEEEviT0_T1_)
        .other          _ZN2at6native29vectorized_elementwise_kernelILi2EZZZNS0_15binary_internal21div_floor_kernel_cudaERNS_18TensorIteratorBaseEENKUlvE0_clEvENKUlvE0_clEvEUlfE_St5arrayIPcLm2EEEEviT0_T1_,@"STO_CUDA_ENTRY STV_DEFAULT"
_ZN2at6native29vectorized_elementwise_kernelILi2EZZZNS0_15binary_internal21div_floor_kernel_cudaERNS_18TensorIteratorBaseEENKUlvE0_clEvENKUlvE0_clEvEUlfE_St5arrayIPcLm2EEEEviT0_T1_:
.text._ZN2at6native29vectorized_elementwise_kernelILi2EZZZNS0_15binary_internal21div_floor_kernel_cudaERNS_18TensorIteratorBaseEENKUlvE0_clEvENKUlvE0_clEvEUlfE_St5arrayIPcLm2EEEEviT0_T1_:
        /* <DEDUP_REMOVED lines=12> */
[----:B------:R-:W-:Y:S01]  /*00c0*/  @!P6 VIADD R27, R17, 0x80 ;  /* 0x00000080111be836 */ /* 0x000fe20000000000 */
[----:B------:R-:W0:Y:S01]  /*00d0*/  @!P6 LDC.64 R2, c[0x0][0x3a0] ;  /* 0x0000e800ff02eb82 */ /* 0x000e220000000a00 */
[----:B------:R-:W-:-:S03]  /*00e0*/  @!P6 IMAD.IADD R5, R0, 0x1, R17 ;  /* 0x000000010005e824 */ /* 0x000fc600078e0211 */
[----:B------:R-:W-:-:S13]  /*00f0*/  ISETP.GE.U32.AND P5, PT, R27, R16, PT ;  /* 0x000000101b00720c */ /* 0x000fda0003fa6070 */
[----:B------:R-:W-:Y:S01]  /*0100*/  @!P5 IMAD.IADD R20, R0, 0x1, R27 ;  /* 0x000000010014d824 */ /* 0x000fe200078e021b */
[----:B------:R-:W-:Y:S01]  /*0110*/  @!P5 IADD3 R27, PT, PT, R27, 0x80, RZ ;  /* 0x000000801b1bd810 */ /* 0x000fe20007ffe0ff */
[----:B------:R-:W1:Y:S03]  /*0120*/  @!P5 LDC.64 R12, c[0x0][0x3a0] ;  /* 0x0000e800ff0cdb82 */ /* 0x000e660000000a00 */
[----:B------:R-:W-:Y:S01]  /*0130*/  ISETP.GE.U32.AND P4, PT, R27, R16, PT ;  /* 0x000000101b00720c */ /* 0x000fe20003f86070 */
[----:B0-----:R-:W-:-:S05]  /*0140*/  @!P6 IMAD.WIDE.U32 R2, R5, 0x4, R2 ;  /* 0x000000040502e825 */ /* 0x001fca00078e0002 */
[----:B------:R0:W5:Y:S07]  /*0150*/  @!P6 LDG.E R18, desc[UR4][R2.64] ;  /* 0x000000040212e981 */ /* 0x00016e000c1e1900 */
[----:B------:R-:W-:Y:S01]  /*0160*/  @!P4 IMAD.IADD R21, R0, 0x1, R27 ;  /* 0x000000010015c824 */ /* 0x000fe200078e021b */
[----:B------:R-:W2:Y:S01]  /*0170*/  @!P4 LDC.64 R14, c[0x0][0x3a0] ;  /* 0x0000e800ff0ecb82 */ /* 0x000ea20000000a00 */
[----:B------:R-:W-:-:S05]  /*0180*/  @!P4 VIADD R27, R27, 0x80 ;  /* 0x000000801b1bc836 */ /* 0x000fca0000000000 */
[----:B------:R-:W-:-:S13]  /*0190*/  ISETP.GE.U32.AND P3, PT, R27, R16, PT ;  /* 0x000000101b00720c */ /* 0x000fda0003f66070 */
[----:B------:R-:W-:Y:S01]  /*01a0*/  @!P3 IMAD.IADD R29, R0, 0x1, R27 ;  /* 0x00000001001db824 */ /* 0x000fe200078e021b */
[----:B------:R-:W3:Y:S01]  /*01b0*/  @!P3 LDC.64 R10, c[0x0][0x3a0] ;  /* 0x0000e800ff0abb82 */ /* 0x000ee20000000a00 */
[----:B------:R-:W-:-:S05]  /*01c0*/  @!P3 VIADD R27, R27, 0x80 ;  /* 0x000000801b1bb836 */ /* 0x000fca0000000000 */
[----:B------:R-:W-:-:S13]  /*01d0*/  ISETP.GE.U32.AND P2, PT, R27, R16, PT ;  /* 0x000000101b00720c */ /* 0x000fda0003f46070 */
[----:B------:R-:W-:Y:S01]  /*01e0*/  @!P2 IADD3 R25, PT, PT, R0, R27, RZ ;  /* 0x0000001b0019a210 */ /* 0x000fe20007ffe0ff */
[----:B------:R-:W-:Y:S01]  /*01f0*/  @!P2 VIADD R27, R27, 0x80 ;  /* 0x000000801b1ba836 */ /* 0x000fe20000000000 */
[----:B0-----:R-:W0:Y:S04]  /*0200*/  @!P2 LDC.64 R2, c[0x0][0x3a0] ;  /* 0x0000e800ff02ab82 */ /* 0x001e280000000a00 */
[----:B------:R-:W-:-:S13]  /*0210*/  ISETP.GE.U32.AND P1, PT, R27, R16, PT ;  /* 0x000000101b00720c */ /* 0x000fda0003f26070 */
[----:B------:R-:W-:Y:S01]  /*0220*/  @!P1 IMAD.IADD R23, R0, 0x1, R27 ;  /* 0x0000000100179824 */ /* 0x000fe200078e021b */
[----:B------:R-:W4:Y:S01]  /*0230*/  @!P1 LDC.64 R4, c[0x0][0x3a0] ;  /* 0x0000e800ff049b82 */ /* 0x000f220000000a00 */
[----:B------:R-:W-:-:S05]  /*0240*/  @!P1 VIADD R27, R27, 0x80 ;  /* 0x000000801b1b9836 */ /* 0x000fca0000000000 */
[----:B------:R-:W-:-:S13]  /*0250*/  ISETP.GE.U32.AND P0, PT, R27, R16, PT ;  /* 0x000000101b00720c */ /* 0x000fda0003f06070 */
[----:B------:R-:W-:Y:S01]  /*0260*/  @!P0 IMAD.IADD R19, R0, 0x1, R27 ;  /* 0x0000000100138824 */ /* 0x000fe200078e021b */
[----:B------:R-:W3:Y:S01]  /*0270*/  @!P0 LDC.64 R6, c[0x0][0x3a0] ;  /* 0x0000e800ff068b82 */ /* 0x000ee20000000a00 */
[----:B------:R-:W-:-:S05]  /*0280*/  @!P0 VIADD R27, R27, 0x80 ;  /* 0x000000801b1b8836 */ /* 0x000fca0000000000 */
[----:B------:R-:W-:-:S13]  /*0290*/  ISETP.GE.U32.AND P6, PT, R27, R16, PT ;  /* 0x000000101b00720c */ /* 0x000fda0003fc6070 */
[----:B------:R-:W0:Y:S01]  /*02a0*/  @!P6 LDC.64 R8, c[0x0][0x3a0] ;  /* 0x0000e800ff08eb82 */ /* 0x000e220000000a00 */
[----:B-1----:R-:W-:-:S04]  /*02b0*/  @!P5 IMAD.WIDE.U32 R12, R20, 0x4, R12 ;  /* 0x00000004140cd825 */ /* 0x002fc800078e000c */
[----:B--2---:R-:W-:Y:S01]  /*02c0*/  @!P4 IMAD.WIDE.U32 R14, R21, 0x4, R14 ;  /* 0x00000004150ec825 */ /* 0x004fe200078e000e */
[----:B------:R-:W-:-:S03]  /*02d0*/  CS2R R20, SRZ ;  /* 0x0000000000147805 */ /* 0x000fc6000001ff00 */
[----:B------:R-:W-:-:S03]  /*02e0*/  @!P6 IMAD.IADD R27, R0, 0x1, R27 ;  /* 0x00000001001be824 */ /* 0x000fc600078e021b */
[----:B------:R1:W5:Y:S04]  /*02f0*/  @!P5 LDG.E R20, desc[UR4][R12.64] ;  /* 0x000000040c14d981 */ /* 0x000368000c1e1900 */
[----:B------:R2:W5:Y:S01]  /*0300*/  @!P4 LDG.E R21, desc[UR4][R14.64] ;  /* 0x000000040e15c981 */ /* 0x000562000c1e1900 */
[----:B-1----:R-:W-:Y:S01]  /*0310*/  CS2R R12, SRZ ;  /* 0x00000000000c7805 */ /* 0x002fe2000001ff00 */
[----:B0-----:R-:W-:Y:S01]  /*0320*/  @!P6 IMAD.WIDE.U32 R8, R27, 0x4, R8 ;  /* 0x000000041b08e825 */ /* 0x001fe200078e0008 */
[----:B--2---:R-:W0:Y:S04]  /*0330*/  LDC R14, c[0x0][0x388] ;  /* 0x0000e200ff0e7b82 */ /* 0x004e280000000800 */
[----:B------:R-:W5:Y:S01]  /*0340*/  @!P6 LDG.E R12, desc[UR4][R8.64] ;  /* 0x00000004080ce981 */ /* 0x000f62000c1e1900 */
[----:B---3--:R-:W-:-:S05]  /*0350*/  @!P0 IMAD.WIDE.U32 R6, R19, 0x4, R6 ;  /* 0x0000000413068825 */ /* 0x008fca00078e0006 */
[----:B------:R-:W5:Y:S01]  /*0360*/  @!P0 LDG.E R13, desc[UR4][R6.64] ;  /* 0x00000004060d8981 */ /* 0x000f62000c1e1900 */
[----:B------:R-:W-:Y:S01]  /*0370*/  ISETP.GE.U32.AND P0, PT, R17, R16, PT ;  /* 0x000000101100720c */ /* 0x000fe20003f06070 */
[----:B------:R-:W-:-:S04]  /*0380*/  @!P2 IMAD.WIDE.U32 R2, R25, 0x4, R2 ;  /* 0x000000041902a825 */ /* 0x000fc800078e0002 */
[----:B0-----:R-:W-:-:S05]  /*0390*/  FMUL.FTZ R15, |R14|, 8388608 ;  /* 0x4b0000000e0f7820 */ /* 0x001fca0000410200 */
[----:B------:R-:W-:-:S04]  /*03a0*/  LOP3.LUT R24, R15, 0x7fffff, RZ, 0xc0, !PT ;  /* 0x007fffff0f187812 */ /* 0x000fc800078ec0ff */
[----:B------:R-:W-:Y:S01]  /*03b0*/  LOP3.LUT R24, R24, 0x3f800000, RZ, 0xfc, !PT ;  /* 0x3f80000018187812 */ /* 0x000fe200078efcff */
[----:B----4-:R-:W-:Y:S01]  /*03c0*/  @!P1 IMAD.WIDE.U32 R4, R23, 0x4, R4 ;  /* 0x0000000417049825 */ /* 0x010fe200078e0004 */
[----:B------:R-:W-:Y:S02]  /*03d0*/  CS2R R22, SRZ ;  /* 0x0000000000167805 */ /* 0x000fe4000001ff00 */
[----:B------:R0:W1:Y:S01]  /*03e0*/  MUFU.RCP R25, R24 ;  /* 0x0000001800197308 */ /* 0x0000620000001000 */
[----:B------:R-:W-:Y:S01]  /*03f0*/  @!P3 IMAD.WIDE.U32 R10, R29, 0x4, R10 ;  /* 0x000000041d0ab825 */ /* 0x000fe200078e000a */
[----:B------:R-:W-:Y:S02]  /*0400*/  BSSY.RECONVERGENT B1, `(.L_x_21602) ;  /* 0x000005a000017945 */ /* 0x000fe40003800200 */
[----:B------:R2:W5:Y:S01]  /*0410*/  @!P2 LDG.E R22, desc[UR4][R2.64] ;  /* 0x000000040216a981 */ /* 0x000562000c1e1900 */
[----:B------:R-:W-:-:S03]  /*0420*/  IMAD.MOV.U32 R19, RZ, RZ, RZ ;  /* 0x000000ffff137224 */ /* 0x000fc600078e00ff */
[----:B------:R3:W5:Y:S04]  /*0430*/  @!P3 LDG.E R23, desc[UR4][R10.64] ;  /* 0x000000040a17b981 */ /* 0x000768000c1e1900 */
[----:B------:R4:W5:Y:S01]  /*0440*/  @!P1 LDG.E R19, desc[UR4][R4.64] ;  /* 0x0000000404139981 */ /* 0x000962000c1e1900 */
[C---:B--2---:R-:W-:Y:S01]  /*0450*/  FADD.FTZ R2, |R14|.reuse, |R14| ;  /* 0x4000000e0e027221 */ /* 0x044fe20000010200 */
[----:B---3--:R-:W-:-:S04]  /*0460*/  FADD.FTZ R10, |R14|, -RZ ;  /* 0x800000ff0e0a7221 */ /* 0x008fc80000010200 */
[----:B------:R-:W-:Y:S01]  /*0470*/  FADD.FTZ R3, -R10, -RZ ;  /* 0x800000ff0a037221 */ /* 0x000fe20000010100 */
[----:B----4-:R-:W-:Y:S01]  /*0480*/  LOP3.LUT R4, R15, 0xff800000, RZ, 0xc0, !PT ;  /* 0xff8000000f047812 */ /* 0x010fe200078ec0ff */
[----:B01----:R-:W-:Y:S06]  /*0490*/  @P0 BRA `(.L_x_21603) ;  /* 0x0000000400400947 */ /* 0x003fec0003800000 */
        /* <DEDUP_REMOVED lines=26> */
.L_x_21608:
[----:B------:R-:W-:Y:S05]  /*0640*/  BSYNC.RECONVERGENT B2 ;  /* 0x0000000000027941 */ /* 0x000fea0003800200 */
.L_x_21607:
[----:B------:R-:W-:Y:S01]  /*0650*/  FFMA.FTZ R5, -R10, R6, R5 ;  /* 0x000000060a057223 */ /* 0x000fe20000010105 */
[----:B------:R-:W-:Y:S06]  /*0660*/  BRA `(.L_x_21605) ;  /* 0x00000000007c7947 */ /* 0x000fec0003800000 */
.L_x_21606:
        /* <DEDUP_REMOVED lines=15> */
.L_x_21611:
        /* <DEDUP_REMOVED lines=13> */
.L_x_21610:
[----:B------:R-:W-:Y:S05]  /*0830*/  BSYNC.RECONVERGENT B2 ;  /* 0x0000000000027941 */ /* 0x000fea0003800200 */
.L_x_21609:
[----:B------:R-:W-:-:S04]  /*0840*/  FMUL.FTZ R8, R8, 1.1920928955078125e-07 ;  /* 0x3400000008087820 */ /* 0x000fc80000410000 */
[----:B------:R-:W-:-:S07]  /*0850*/  FMUL.FTZ R5, R5, R8 ;  /* 0x0000000805057220 */ /* 0x000fce0000410000 */
.L_x_21605:
[----:B------:R-:W-:Y:S05]  /*0860*/  BSYNC.RECONVERGENT B0 ;  /* 0x0000000000007941 */ /* 0x000fea0003800200 */
.L_x_21604:
        /* <DEDUP_REMOVED lines=14> */
[----:B------:R-:W-:Y:S01]  /*0950*/  @!P0 FMUL.FTZ R18, R18, UR6 ;  /* 0x0000000612128c20 */ /* 0x000fe20008410000 */
[----:B0-----:R-:W-:-:S05]  /*0960*/  @P0 FADD.FTZ R7, R6, -R5 ;  /* 0x8000000506070221 */ /* 0x001fca0000010000 */
[----:B------:R-:W-:-:S13]  /*0970*/  FSETP.GT.AND P1, PT, R7, 0.5, P0 ;  /* 0x3f0000000700780b */ /* 0x000fda0000724000 */
[----:B------:R-:W-:Y:S01]  /*0980*/  @P1 FADD.FTZ R5, R5, 1 ;  /* 0x3f80000005051421 */ /* 0x000fe20000010000 */
[----:B------:R-:W-:-:S07]  /*0990*/  @!P0 LOP3.LUT R5, RZ, 0x80000000, R18, 0xb8, !PT ;  /* 0x80000000ff058812 */ /* 0x000fce00078eb812 */
.L_x_21603:
[----:B------:R-:W-:Y:S05]  /*09a0*/  BSYNC.RECONVERGENT B1 ;  /* 0x0000000000017941 */ /* 0x000fea0003800200 */
.L_x_21602:
        /* <DEDUP_REMOVED lines=27> */
.L_x_21619:
[----:B------:R-:W-:Y:S01]  /*0b60*/  FSETP.GEU.FTZ.AND P0, PT, R11, -R10, PT ;  /* 0x8000000a0b00720b */ /* 0x000fe20003f1e000 */
[----:B------:R-:W-:-:S12]  /*0b70*/  FADD.FTZ R6, R6, -1 ;  /* 0xbf80000006067421 */ /* 0x000fd80000010000 */
[----:B------:R-:W-:-:S07]  /*0b80*/  @!P0 FADD.FTZ R6, R6, -1 ;  /* 0xbf80000006068421 */ /* 0x000fce0000010000 */
.L_x_21618:
[----:B------:R-:W-:Y:S05]  /*0b90*/  BSYNC.RECONVERGENT B2 ;  /* 0x0000000000027941 */ /* 0x000fea0003800200 */
.L_x_21617:
[----:B------:R-:W-:Y:S01]  /*0ba0*/  FFMA.FTZ R9, -R10, R6, R9 ;  /* 0x000000060a097223 */ /* 0x000fe20000010109 */
[----:B------:R-:W-:Y:S06]  /*0bb0*/  BRA `(.L_x_21615) ;  /* 0x0000000000787947 */ /* 0x000fec0003800000 */
.L_x_21616:
        /* <DEDUP_REMOVED lines=12> */
[----:B------:R-:W-:-:S07]  /*0c80*/  IMAD.MOV.U32 R18, RZ, RZ, R9 ;  /* 0x000000ffff127224 */ /* 0x000fce00078e0009 */
.L_x_21622:
        /* <DEDUP_REMOVED lines=14> */
.L_x_21621:
[----:B------:R-:W-:Y:S05]  /*0d70*/  BSYNC.RECONVERGENT B2 ;  /* 0x0000000000027941 */ /* 0x000fea0003800200 */
.L_x_21620:
[----:B------:R-:W-:-:S04]  /*0d80*/  FMUL.FTZ R9, R9, 1.1920928955078125e-07 ;  /* 0x3400000009097820 */ /* 0x000fc80000410000 */
[----:B------:R-:W-:-:S07]  /*0d90*/  FMUL.FTZ R9, R6, R9 ;  /* 0x0000000906097220 */ /* 0x000fce0000410000 */
.L_x_21615:
[----:B------:R-:W-:Y:S05]  /*0da0*/  BSYNC.RECONVERGENT B0 ;  /* 0x0000000000007941 */ /* 0x000fea0003800200 */
.L_x_21614:
        /* <DEDUP_REMOVED lines=16> */
[----:B------:R-:W-:-:S05]  /*0eb0*/  @!P0 FMUL.FTZ R6, R20, UR6 ;  /* 0x0000000614068c20 */ /* 0x000fca0008410000 */
[----:B------:R-:W-:-:S07]  /*0ec0*/  @!P0 LOP3.LUT R6, RZ, 0x80000000, R6, 0xb8, !PT ;  /* 0x80000000ff068812 */ /* 0x000fce00078eb806 */
[----:B------:R-:W-:-:S04]  /*0ed0*/  @P1 FADD.FTZ R9, R9, 1 ;  /* 0x3f80000009091421 */ /* 0x000fc80000010000 */
[----:B------:R-:W-:-:S07]  /*0ee0*/  @P0 IMAD.MOV.U32 R6, RZ, RZ, R9 ;  /* 0x000000ffff060224 */ /* 0x000fce00078e0009 */
.L_x_21613:
[----:B------:R-:W-:Y:S05]  /*0ef0*/  BSYNC.RECONVERGENT B1 ;  /* 0x0000000000017941 */ /* 0x000fea0003800200 */
.L_x_21612:
        /* <DEDUP_REMOVED lines=27> */
.L_x_21630:
[----:B------:R-:W-:Y:S01]  /*10b0*/  FSETP.GEU.FTZ.AND P0, PT, R11, -R10, PT ;  /* 0x8000000a0b00720b */ /* 0x000fe20003f1e000 */
[----:B------:R-:W-:-:S12]  /*10c0*/  FADD.FTZ R9, R9, -1 ;  /* 0xbf80000009097421 */ /* 0x000fd80000010000 */
[----:B------:R-:W-:-:S07]  /*10d0*/  @!P0 FADD.FTZ R9, R9, -1 ;  /* 0xbf80000009098421 */ /* 0x000fce0000010000 */
.L_x_21629:
[----:B------:R-:W-:Y:S05]  /*10e0*/  BSYNC.RECONVERGENT B2 ;  /* 0x0000000000027941 */ /* 0x000fea0003800200 */
.L_x_21628:
[----:B------:R-:W-:Y:S01]  /*10f0*/  FFMA.FTZ R8, -R10, R9, R8 ;  /* 0x000000090a087223 */ /* 0x000fe20000010108 */
[----:B------:R-:W-:Y:S06]  /*1100*/  BRA `(.L_x_21626) ;  /* 0x00000000007c7947 */ /* 0x000fec0003800000 */
.L_x_21627:
        /* <DEDUP_REMOVED lines=15> */
.L_x_21633:
        /* <DEDUP_REMOVED lines=13> */
.L_x_21632:
[----:B------:R-:W-:Y:S05]  /*12d0*/  BSYNC.RECONVERGENT B2 ;  /* 0x0000000000027941 */ /* 0x000fea0003800200 */
.L_x_21631:
[----:B------:R-:W-:-:S04]  /*12e0*/  FMUL.FTZ R27, R27, 1.1920928955078125e-07 ;  /* 0x340000001b1b7820 */ /* 0x000fc80000410000 */
[----:B------:R-:W-:-:S07]  /*12f0*/  FMUL.FTZ R8, R8, R27 ;  /* 0x0000001b08087220 */ /* 0x000fce0000410000 */
.L_x_21626:
[----:B------:R-:W-:Y:S05]  /*1300*/  BSYNC.RECONVERGENT B0 ;  /* 0x0000000000007941 */ /* 0x000fea0003800200 */
.L_x_21625:
        /* <DEDUP_REMOVED lines=13> */
[----:B------:R-:W0:Y:S02]  /*13e0*/  @P0 FRND.FTZ.FLOOR R18, R9 ;  /* 0x0000000900120307 */ /* 0x000e240000215000 */
[----:B0-----:R-:W-:-:S05]  /*13f0*/  @P0 FADD.FTZ R8, R9, -R18 ;  /* 0x8000001209080221 */ /* 0x001fca0000010000 */
[----:B------:R-:W-:Y:S01]  /*1400*/  FSETP.GT.AND P1, PT, R8, 0.5, P0 ;  /* 0x3f0000000800780b */ /* 0x000fe20000724000 */
[----:B------:R-:W-:-:S05]  /*1410*/  @!P0 FMUL.FTZ R8, R21, UR6 ;  /* 0x0000000615088c20 */ /* 0x000fca0008410000 */
[----:B------:R-:W-:-:S07]  /*1420*/  @!P0 LOP3.LUT R8, RZ, 0x80000000, R8, 0xb8, !PT ;  /* 0x80000000ff088812 */ /* 0x000fce00078eb808 */
[----:B------:R-:W-:-:S05]  /*1430*/  @P1 FADD.FTZ R18, R18, 1 ;  /* 0x3f80000012121421 */ /* 0x000fca0000010000 */
[----:B------:R-:W-:-:S07]  /*1440*/  @P0 MOV R8, R18 ;  /* 0x0000001200080202 */ /* 0x000fce0000000f00 */
.L_x_21624:
[----:B------:R-:W-:Y:S05]  /*1450*/  BSYNC.RECONVERGENT B1 ;  /* 0x0000000000017941 */ /* 0x000fea0003800200 */
.L_x_21623:
        /* <DEDUP_REMOVED lines=27> */
.L_x_21641:
[----:B------:R-:W-:Y:S01]  /*1610*/  FSETP.GEU.FTZ.AND P0, PT, R11, -R10, PT ;  /* 0x8000000a0b00720b */ /* 0x000fe20003f1e000 */
[----:B------:R-:W-:-:S12]  /*1620*/  FADD.FTZ R9, R9, -1 ;  /* 0xbf80000009097421 */ /* 0x000fd80000010000 */
[----:B------:R-:W-:-:S07]  /*1630*/  @!P0 FADD.FTZ R9, R9, -1 ;  /* 0xbf80000009098421 */ /* 0x000fce0000010000 */
.L_x_21640:
[----:B------:R-:W-:Y:S05]  /*1640*/  BSYNC.RECONVERGENT B2 ;  /* 0x0000000000027941 */ /* 0x000fea0003800200 */
.L_x_21639:
[----:B------:R-:W-:Y:S01]  /*1650*/  FFMA.FTZ R18, -R10, R9, R18 ;  /* 0x000000090a127223 */ /* 0x000fe20000010112 */
[----:B------:R-:W-:Y:S06]  /*1660*/  BRA `(.L_x_21637) ;  /* 0x0000000000787947 */ /* 0x000fec0003800000 */
.L_x_21638:
        /* <DEDUP_REMOVED lines=13> */
.L_x_21644:
        /* <DEDUP_REMOVED lines=14> */
.L_x_21643:
[----:B------:R-:W-:Y:S05]  /*1820*/  BSYNC.RECONVERGENT B2 ;  /* 0x0000000000027941 */ /* 0x000fea0003800200 */
.L_x_21642:
[----:B------:R-:W-:-:S04]  /*1830*/  FMUL.FTZ R18, R18, 1.1920928955078125e-07 ;  /* 0x3400000012127820 */ /* 0x000fc80000410000 */
[----:B------:R-:W-:-:S07]  /*1840*/  FMUL.FTZ R18, R9, R18 ;  /* 0x0000001209127220 */ /* 0x000fce0000410000 */
.L_x_21637:
[----:B------:R-:W-:Y:S05]  /*1850*/  BSYNC.RECONVERGENT B0 ;  /* 0x0000000000007941 */ /* 0x000fea0003800200 */
.L_x_21636:
        /* <DEDUP_REMOVED lines=20> */
.L_x_21635:
[----:B------:R-:W-:Y:S05]  /*19a0*/  BSYNC.RECONVERGENT B1 ;  /* 0x0000000000017941 */ /* 0x000fea0003800200 */
.L_x_21634:
        /* <DEDUP_REMOVED lines=27> */
.L_x_21652:
[----:B------:R-:W-:Y:S01]  /*1b60*/  FSETP.GEU.FTZ.AND P0, PT, R21, -R10, PT ;  /* 0x8000000a1500720b */ /* 0x000fe20003f1e000 */
[----:B------:R-:W-:-:S12]  /*1b70*/  FADD.FTZ R18, R18, -1 ;  /* 0xbf80000012127421 */ /* 0x000fd80000010000 */
[----:B------:R-:W-:-:S07]  /*1b80*/  @!P0 FADD.FTZ R18, R18, -1 ;  /* 0xbf80000012128421 */ /* 0x000fce0000010000 */
.L_x_21651:
[----:B------:R-:W-:Y:S05]  /*1b90*/  BSYNC.RECONVERGENT B2 ;  /* 0x0000000000027941 */ /* 0x000fea0003800200 */
.L_x_21650:
[----:B------:R-:W-:Y:S01]  /*1ba0*/  FFMA.FTZ R11, -R10, R18, R11 ;  /* 0x000000120a0b7223 */ /* 0x000fe2000001010b */
[----:B------:R-:W-:Y:S06]  /*1bb0*/  BRA `(.L_x_21648) ;  /* 0x00000000007c7947 */ /* 0x000fec0003800000 */
.L_x_21649:
        /* <DEDUP_REMOVED lines=15> */
.L_x_21655:
        /* <DEDUP_REMOVED lines=13> */
.L_x_21654:
[----:B------:R-:W-:Y:S05]  /*1d80*/  BSYNC.RECONVERGENT B2 ;  /* 0x0000000000027941 */ /* 0x000fea0003800200 */
.L_x_21653:
[----:B------:R-:W-:-:S04]  /*1d90*/  FMUL.FTZ R26, R26, 1.1920928955078125e-07 ;  /* 0x340000001a1a7820 */ /* 0x000fc80000410000 */
[----:B------:R-:W-:-:S07]  /*1da0*/  FMUL.FTZ R11, R11, R26 ;  /* 0x0000001a0b0b7220 */ /* 0x000fce0000410000 */
.L_x_21648:
[----:B------:R-:W-:Y:S05]  /*1db0*/  BSYNC.RECONVERGENT B0 ;  /* 0x0000000000007941 */ /* 0x000fea0003800200 */
.L_x_21647:
        /* <DEDUP_REMOVED lines=20> */
.L_x_21646:
[----:B------:R-:W-:Y:S05]  /*1f00*/  BSYNC.RECONVERGENT B1 ;  /* 0x0000000000017941 */ /* 0x000fea0003800200 */
.L_x_21645:
[----:B-----5:R-:W-:Y:S01]  /*1f10*/  VIADD R21, R17, 0x280 ;  /* 0x0000028011157836 */ /* 0x020fe20000000000 */
        /* <DEDUP_REMOVED lines=26> */
.L_x_21663:
[----:B------:R-:W-:Y:S01]  /*20c0*/  FSETP.GEU.FTZ.AND P0, PT, R23, -R10, PT ;  /* 0x8000000a1700720b */ /* 0x000fe20003f1e000 */
[----:B------:R-:W-:-:S12]  /*20d0*/  FADD.FTZ R21, R21, -1 ;  /* 0xbf80000015157421 */ /* 0x000fd80000010000 */
[----:B------:R-:W-:-:S07]  /*20e0*/  @!P0 FADD.FTZ R21, R21, -1 ;  /* 0xbf80000015158421 */ /* 0x000fce0000010000 */
.L_x_21662:
[----:B------:R-:W-:Y:S05]  /*20f0*/  BSYNC.RECONVERGENT B2 ;  /* 0x0000000000027941 */ /* 0x000fea0003800200 */
.L_x_21661:
[----:B------:R-:W-:Y:S01]  /*2100*/  FFMA.FTZ R18, -R10, R21, R18 ;  /* 0x000000150a127223 */ /* 0x000fe20000010112 */
[----:B------:R-:W-:Y:S06]  /*2110*/  BRA `(.L_x_21659) ;  /* 0x00000000007c7947 */ /* 0x000fec0003800000 */
.L_x_21660:
        /* <DEDUP_REMOVED lines=15> */
.L_x_21666:
        /* <DEDUP_REMOVED lines=13> */
.L_x_21665:
[----:B------:R-:W-:Y:S05]  /*22e0*/  BSYNC.RECONVERGENT B2 ;  /* 0x0000000000027941 */ /* 0x000fea0003800200 */
.L_x_21664:
[----:B------:R-:W-:-:S04]  /*22f0*/  FMUL.FTZ R21, R22, 1.1920928955078125e-07 ;  /* 0x3400000016157820 */ /* 0x000fc80000410000 */
[----:B------:R-:W-:-:S07]  /*2300*/  FMUL.FTZ R18, R18, R21 ;  /* 0x0000001512127220 */ /* 0x000fce0000410000 */
.L_x_21659:
[----:B------:R-:W-:Y:S05]  /*2310*/  BSYNC.RECONVERGENT B0 ;  /* 0x0000000000007941 */ /* 0x000fea0003800200 */
.L_x_21658:
        /* <DEDUP_REMOVED lines=20> */
.L_x_21657:
[----:B------:R-:W-:Y:S05]  /*2460*/  BSYNC.RECONVERGENT B1 ;  /* 0x0000000000017941 */ /* 0x000fea0003800200 */
.L_x_21656:
        /* <DEDUP_REMOVED lines=27> */
.L_x_21674:
[----:B------:R-:W-:Y:S01]  /*2620*/  FSETP.GEU.FTZ.AND P0, PT, R21, -R10, PT ;  /* 0x8000000a1500720b */ /* 0x000fe20003f1e000 */
[----:B------:R-:W-:-:S12]  /*2630*/  FADD.FTZ R19, R19, -1 ;  /* 0xbf80000013137421 */ /* 0x000fd80000010000 */
[----:B------:R-:W-:-:S07]  /*2640*/  @!P0 FADD.FTZ R19, R19, -1 ;  /* 0xbf80000013138421 */ /* 0x000fce0000010000 */
.L_x_21673:
[----:B------:R-:W-:Y:S05]  /*2650*/  BSYNC.RECONVERGENT B2 ;  /* 0x0000000000027941 */ /* 0x000fea0003800200 */
.L_x_21672:
[----:B------:R-:W-:Y:S01]  /*2660*/  FFMA.FTZ R20, -R10, R19, R20 ;  /* 0x000000130a147223 */ /* 0x000fe20000010114 */
[----:B------:R-:W-:Y:S06]  /*2670*/  BRA `(.L_x_21670) ;  /* 0x00000000007c7947 */ /* 0x000fec0003800000 */
.L_x_21671:
        /* <DEDUP_REMOVED lines=15> */
.L_x_21677:
        /* <DEDUP_REMOVED lines=13> */
.L_x_21676:
[----:B------:R-:W-:Y:S05]  /*2840*/  BSYNC.RECONVERGENT B2 ;  /* 0x0000000000027941 */ /* 0x000fea0003800200 */
.L_x_21675:
[----:B------:R-:W-:-:S04]  /*2850*/  FMUL.FTZ R22, R22, 1.1920928955078125e-07 ;  /* 0x3400000016167820 */ /* 0x000fc80000410000 */
[----:B------:R-:W-:-:S07]  /*2860*/  FMUL.FTZ R20, R19, R22 ;  /* 0x0000001613147220 */ /* 0x000fce0000410000 */
.L_x_21670:
[----:B------:R-:W-:Y:S05]  /*2870*/  BSYNC.RECONVERGENT B0 ;  /* 0x0000000000007941 */ /* 0x000fea0003800200 */
.L_x_21669:
        /* <DEDUP_REMOVED lines=18> */
[----:B------:R-:W-:-:S05]  /*29a0*/  @P1 FADD.FTZ R20, R20, 1 ;  /* 0x3f80000014141421 */ /* 0x000fca0000010000 */
[----:B------:R-:W-:-:S07]  /*29b0*/  @P0 MOV R13, R20 ;  /* 0x00000014000d0202 */ /* 0x000fce0000000f00 */
.L_x_21668:
[----:B------:R-:W-:Y:S05]  /*29c0*/  BSYNC.RECONVERGENT B1 ;  /* 0x0000000000017941 */ /* 0x000fea0003800200 */
.L_x_21667:
        /* <DEDUP_REMOVED lines=27> */
.L_x_21685:
[----:B------:R-:W-:Y:S01]  /*2b80*/  FSETP.GEU.FTZ.AND P0, PT, R3, -R10, PT ;  /* 0x8000000a0300720b */ /* 0x000fe20003f1e000 */
[----:B------:R-:W-:-:S12]  /*2b90*/  FADD.FTZ R4, R4, -1 ;  /* 0xbf80000004047421 */ /* 0x000fd80000010000 */
[----:B------:R-:W-:-:S07]  /*2ba0*/  @!P0 FADD.FTZ R4, R4, -1 ;  /* 0xbf80000004048421 */ /* 0x000fce0000010000 */
.L_x_21684:
[----:B------:R-:W-:Y:S05]  /*2bb0*/  BSYNC.RECONVERGENT B2 ;  /* 0x0000000000027941 */ /* 0x000fea0003800200 */
.L_x_21683:
[----:B------:R-:W-:Y:S01]  /*2bc0*/  FFMA.FTZ R19, -R10, R4, R19 ;  /* 0x000000040a137223 */ /* 0x000fe20000010113 */
[----:B------:R-:W-:Y:S06]  /*2bd0*/  BRA `(.L_x_21681) ;  /* 0x0000000000707947 */ /* 0x000fec0003800000 */
.L_x_21682:
        /* <DEDUP_REMOVED lines=12> */
.L_x_21688:
        /* <DEDUP_REMOVED lines=13> */
.L_x_21687:
[----:B------:R-:W-:Y:S05]  /*2d70*/  BSYNC.RECONVERGENT B2 ;  /* 0x0000000000027941 */ /* 0x000fea0003800200 */
.L_x_21686:
[----:B------:R-:W-:-:S04]  /*2d80*/  FMUL.FTZ R19, R19, 1.1920928955078125e-07 ;  /* 0x3400000013137820 */ /* 0x000fc80000410000 */
[----:B------:R-:W-:-:S07]  /*2d90*/  FMUL.FTZ R19, R2, R19 ;  /* 0x0000001302137220 */ /* 0x000fce0000410000 */
.L_x_21681:
[----:B------:R-:W-:Y:S05]  /*2da0*/  BSYNC.RECONVERGENT B0 ;  /* 0x0000000000007941 */ /* 0x000fea0003800200 */
.L_x_21680:
        /* <DEDUP_REMOVED lines=20> */
.L_x_21679:
[----:B------:R-:W-:Y:S05]  /*2ef0*/  BSYNC.RECONVERGENT B1 ;  /* 0x0000000000017941 */ /* 0x000fea0003800200 */
.L_x_21678:
        /* <DEDUP_REMOVED lines=9> */
[----:B------:R0:W-:Y:S07]  /*2f90*/  STG.E desc[UR4][R14.64], R5 ;  /* 0x000000050e007986 */ /* 0x0001ee000c101904 */
[----:B------:R-:W-:Y:S05]  /*2fa0*/  @P0 BRA `(.L_x_21692) ;  /* 0x0000000000300947 */ /* 0x000fea0003800000 */
[----:B0-----:R-:W0:Y:S01]  /*2fb0*/  LDC.64 R4, c[0x0][0x398] ;  /* 0x0000e600ff047b82 */ /* 0x001e220000000a00 */
[----:B------:R-:W-:Y:S01]  /*2fc0*/  IMAD.IADD R3, R0, 0x1, R17 ;  /* 0x0000000100037824 */ /* 0x000fe200078e0211 */
[----:B------:R-:W-:-:S03]  /*2fd0*/  IADD3 R17, PT, PT, R17, 0x80, RZ ;  /* 0x0000008011117810 */ /* 0x000fc60007ffe0ff */
[----:B0-----:R-:W-:-:S05]  /*2fe0*/  IMAD.WIDE.U32 R4, R3, 0x4, R4 ;  /* 0x0000000403047825 */ /* 0x001fca00078e0004 */
[----:B------:R0:W-:Y:S02]  /*2ff0*/  STG.E desc[UR4][R4.64], R6 ;  /* 0x0000000604007986 */ /* 0x0001e4000c101904 */
.L_x_21691:
[----:B------:R-:W-:-:S13]  /*3000*/  ISETP.GE.U32.AND P0, PT, R17, R16, PT ;  /* 0x000000101100720c */ /* 0x000fda0003f06070 */
[----:B------:R-:W-:Y:S05]  /*3010*/  @P0 BRA `(.L_x_21693) ;  /* 0x0000000000300947 */ /* 0x000fea0003800000 */
[----:B0-----:R-:W0:Y:S01]  /*3020*/  LDC.64 R4, c[0x0][0x398] ;  /* 0x0000e600ff047b82 */ /* 0x001e220000000a00 */
[----:B------:R-:W-:Y:S02]  /*3030*/  IMAD.IADD R3, R0, 0x1, R17 ;  /* 0x0000000100037824 */ /* 0x000fe400078e0211 */
[----:B------:R-:W-:Y:S02]  /*3040*/  VIADD R17, R17, 0x80 ;  /* 0x0000008011117836 */ /* 0x000fe40000000000 */
[----:B0-----:R-:W-:-:S05]  /*3050*/  IMAD.WIDE.U32 R4, R3, 0x4, R4 ;  /* 0x0000000403047825 */ /* 0x001fca00078e0004 */
[----:B------:R1:W-:Y:S02]  /*3060*/  STG.E desc[UR4][R4.64], R8 ;  /* 0x0000000804007986 */ /* 0x0003e4000c101904 */
.L_x_21692:
[----:B------:R-:W-:-:S13]  /*3070*/  ISETP.GE.U32.AND P0, PT, R17, R16, PT ;  /* 0x000000101100720c */ /* 0x000fda0003f06070 */
[----:B------:R-:W-:Y:S05]  /*3080*/  @P0 BRA `(.L_x_21694) ;  /* 0x0000000000300947 */ /* 0x000fea0003800000 */
[----:B01----:R-:W0:Y:S01]  /*3090*/  LDC.64 R4, c[0x0][0x398] ;  /* 0x0000e600ff047b82 */ /* 0x003e220000000a00 */
[----:B------:R-:W-:Y:S02]  /*30a0*/  IMAD.IADD R3, R0, 0x1, R17 ;  /* 0x0000000100037824 */ /* 0x000fe400078e0211 */
[----:B------:R-:W-:Y:S02]  /*30b0*/  VIADD R17, R17, 0x80 ;  /* 0x0000008011117836 */ /* 0x000fe40000000000 */
[----:B0-----:R-:W-:-:S05]  /*30c0*/  IMAD.WIDE.U32 R4, R3, 0x4, R4 ;  /* 0x0000000403047825 */ /* 0x001fca00078e0004 */
[----:B------:R1:W-:Y:S02]  /*30d0*/  STG.E desc[UR4][R4.64], R9 ;  /* 0x0000000904007986 */ /* 0x0003e4000c101904 */
.L_x_21693:
[----:B------:R-:W-:-:S13]  /*30e0*/  ISETP.GE.U32.AND P0, PT, R17, R16, PT ;  /* 0x000000101100720c */ /* 0x000fda0003f06070 */
[----:B------:R-:W-:Y:S05]  /*30f0*/  @P0 BRA `(.L_x_21695) ;  /* 0x0000000000340947 */ /* 0x000fea0003800000 */
[----:B01----:R-:W0:Y:S01]  /*3100*/  LDC.64 R4, c[0x0][0x398] ;  /* 0x0000e600ff047b82 */ /* 0x003e220000000a00 */
[----:B------:R-:W-:Y:S01]  /*3110*/  IADD3 R3, PT, PT, R0, R17, RZ ;  /* 0x0000001100037210 */ /* 0x000fe20007ffe0ff */
[----:B------:R-:W-:-:S04]  /*3120*/  VIADD R17, R17, 0x80 ;  /* 0x0000008011117836 */ /* 0x000fc80000000000 */
[----:B0-----:R-:W-:-:S05]  /*3130*/  IMAD.WIDE.U32 R4, R3, 0x4, R4 ;  /* 0x0000000403047825 */ /* 0x001fca00078e0004 */
[----:B------:R2:W-:Y:S02]  /*3140*/  STG.E desc[UR4][R4.64], R11 ;  /* 0x0000000b04007986 */ /* 0x0005e4000c101904 */
.L_x_21694:
[----:B------:R-:W-:-:S13]  /*3150*/  ISETP.GE.U32.AND P0, PT, R17, R16, PT ;  /* 0x000000101100720c */ /* 0x000fda0003f06070 */
[----:B------:R-:W-:Y:S05]  /*3160*/  @P0 BREAK.RELIABLE B1 ;  /* 0x0000000000010942 */ /* 0x000fea0003800100 */
[----:B------:R-:W-:Y:S05]  /*3170*/  @P0 BRA `(.L_x_21696) ;  /* 0x0000000000300947 */ /* 0x000fea0003800000 */
[----:B012---:R-:W0:Y:S01]  /*3180*/  LDC.64 R4, c[0x0][0x398] ;  /* 0x0000e600ff047b82 */ /* 0x007e220000000a00 */
[----:B------:R-:W-:Y:S02]  /*3190*/  IMAD.IADD R3, R0, 0x1, R17 ;  /* 0x0000000100037824 */ /* 0x000fe400078e0211 */
[----:B------:R-:W-:Y:S02]  /*31a0*/  VIADD R17, R17, 0x80 ;  /* 0x0000008011117836 */ /* 0x000fe40000000000 */
[----:B0-----:R-:W-:-:S05]  /*31b0*/  IMAD.WIDE.U32 R4, R3, 0x4, R4 ;  /* 0x0000000403047825 */ /* 0x001fca00078e0004 */
[----:B------:R2:W-:Y:S02]  /*31c0*/  STG.E desc[UR4][R4.64], R18 ;  /* 0x0000001204007986 */ /* 0x0005e4000c101904 */
.L_x_21695:
[----:B------:R-:W-:Y:S05]  /*31d0*/  BSYNC.RELIABLE B1 ;  /* 0x0000000000017941 */ /* 0x000fea0003800100 */
.L_x_21690:
[----:B------:R-:W-:-:S13]  /*31e0*/  ISETP.GE.U32.AND P0, PT, R17, R16, PT ;  /* 0x000000101100720c */ /* 0x000fda0003f06070 */
[----:B012---:R-:W0:Y:S01]  /*31f0*/  @!P0 LDC.64 R4, c[0x0][0x398] ;  /* 0x0000e600ff048b82 */ /* 0x007e220000000a00 */
[----:B------:R-:W-:Y:S01]  /*3200*/  @!P0 IMAD.IADD R3, R0, 0x1, R17 ;  /* 0x0000000100038824 */ /* 0x000fe200078e0211 */
[----:B------:R-:W-:-:S03]  /*3210*/  @!P0 IADD3 R17, PT, PT, R17, 0x80, RZ ;  /* 0x0000008011118810 */ /* 0x000fc60007ffe0ff */
[----:B0-----:R-:W-:-:S05]  /*3220*/  @!P0 IMAD.WIDE.U32 R4, R3, 0x4, R4 ;  /* 0x0000000403048825 */ /* 0x001fca00078e0004 */
[----:B------:R3:W-:Y:S02]  /*3230*/  @!P0 STG.E desc[UR4][R4.64], R13 ;  /* 0x0000000d04008986 */ /* 0x0007e4000c101904 */
.L_x_21696:
[----:B------:R-:W-:Y:S05]  /*3240*/  BSYNC.RECONVERGENT B0 ;  /* 0x0000000000007941 */ /* 0x000fea0003800200 */
.L_x_21689:
[----:B------:R-:W-:Y:S05]  /*3250*/  WARPSYNC.ALL ;  /* 0x0000000000007948 */ /* 0x000fea0003800000 */
[----:B------:R-:W-:-:S13]  /*3260*/  ISETP.GE.U32.AND P0, PT, R17, R16, PT ;  /* 0x000000101100720c */ /* 0x000fda0003f06070 */
[----:B------:R-:W-:Y:S05]  /*3270*/  @P0 EXIT ;  /* 0x000000000000094d */ /* 0x000fea0003800000 */
[----:B0123--:R-:W0:Y:S01]  /*3280*/  LDC.64 R4, c[0x0][0x398] ;  /* 0x0000e600ff047b82 */ /* 0x00fe220000000a00 */
[----:B------:R-:W-:-:S04]  /*3290*/  IMAD.IADD R17, R0, 0x1, R17 ;  /* 0x0000000100117824 */ /* 0x000fc800078e0211 */
[----:B0-----:R-:W-:-:S05]  /*32a0*/  IMAD.WIDE.U32 R4, R17, 0x4, R4 ;  /* 0x0000000411047825 */ /* 0x001fca00078e0004 */
[----:B------:R-:W-:Y:S01]  /*32b0*/  STG.E desc[UR4][R4.64], R2 ;  /* 0x0000000204007986 */ /* 0x000fe2000c101904 */
[----:B------:R-:W-:Y:S05]  /*32c0*/  EXIT ;  /* 0x000000000000794d */ /* 0x000fea0003800000 */
.L_x_21601:
        /* <DEDUP_REMOVED lines=9> */
[C---:B--2---:R-:W-:Y:S01]  /*3360*/  FMUL.FTZ R17, |R18|.reuse, 8388608 ;  /* 0x4b00000012117820 */ /* 0x044fe20000410200 */
[C---:B------:R-:W-:Y:S01]  /*3370*/  FADD.FTZ R14, |R18|.reuse, -RZ ;  /* 0x800000ff120e7221 */ /* 0x040fe20000010200 */
[----:B------:R-:W-:Y:S01]  /*3380*/  BSSY.RECONVERGENT B0, `(.L_x_21697) ;  /* 0x0000042000007945 */ /* 0x000fe20003800200 */
[----:B------:R-:W-:-:S02]  /*3390*/  FADD.FTZ R13, |R18|, |R18| ;  /* 0x40000012120d7221 */ /* 0x000fc40000010200 */
[C---:B------:R-:W-:Y:S01]  /*33a0*/  LOP3.LUT R16, R17.reuse, 0x7fffff, RZ, 0xc0, !PT ;  /* 0x007fffff11107812 */ /* 0x040fe200078ec0ff */
[----:B------:R-:W-:Y:S01]  /*33b0*/  FADD.FTZ R12, -R14, -RZ ;  /* 0x800000ff0e0c7221 */ /* 0x000fe20000010100 */
[----:B------:R-:W-:Y:S02]  /*33c0*/  LOP3.LUT R11, R17, 0xff800000, RZ, 0xc0, !PT ;  /* 0xff800000110b7812 */ /* 0x000fe400078ec0ff */
[----:B------:R-:W-:-:S04]  /*33d0*/  LOP3.LUT R16, R16, 0x3f800000, RZ, 0xfc, !PT ;  /* 0x3f80000010107812 */ /* 0x000fc800078efcff */
[----:B------:R0:W1:Y:S01]  /*33e0*/  MUFU.RCP R15, R16 ;  /* 0x00000010000f7308 */ /* 0x0000620000001000 */
[C---:B---3--:R-:W-:Y:S01]  /*33f0*/  FSETP.GEU.FTZ.AND P0, PT, |R6|.reuse, |R18|, PT ;  /* 0x400000120600720b */ /* 0x048fe20003f1e200 */
        /* <DEDUP_REMOVED lines=24> */
.L_x_21701:
[----:B------:R-:W-:Y:S05]  /*3580*/  BSYNC.RECONVERGENT B1 ;  /* 0x0000000000017941 */ /* 0x000fea0003800200 */
.L_x_21700:
[----:B------:R-:W-:Y:S01]  /*3590*/  FFMA.FTZ R19, -R14, R20, R19 ;  /* 0x000000140e137223 */ /* 0x000fe20000010113 */
[----:B------:R-:W-:Y:S06]  /*35a0*/  BRA `(.L_x_21698) ;  /* 0x00000000007c7947 */ /* 0x000fec0003800000 */
.L_x_21699:
        /* <DEDUP_REMOVED lines=13> */
[----:B------:R-:W-:Y:S01]  /*3680*/  IMAD.MOV.U32 R22, RZ, RZ, R20 ;  /* 0x000000ffff167224 */ /* 0x000fe200078e0014 */
[----:B------:R-:W-:-:S07]  /*3690*/  MOV R20, R21 ;  /* 0x0000001500147202 */ /* 0x000fce0000000f00 */
.L_x_21704:
        /* <DEDUP_REMOVED lines=13> */
.L_x_21703:
[----:B------:R-:W-:Y:S05]  /*3770*/  BSYNC.RECONVERGENT B1 ;  /* 0x0000000000017941 */ /* 0x000fea0003800200 */
.L_x_21702:
[----:B------:R-:W-:-:S04]  /*3780*/  FMUL.FTZ R22, R22, 1.1920928955078125e-07 ;  /* 0x3400000016167820 */ /* 0x000fc80000410000 */
[----:B------:R-:W-:-:S07]  /*3790*/  FMUL.FTZ R19, R19, R22 ;  /* 0x0000001613137220 */ /* 0x000fce0000410000 */
.L_x_21698:
[----:B------:R-:W-:Y:S05]  /*37a0*/  BSYNC.RECONVERGENT B0 ;  /* 0x0000000000007941 */ /* 0x000fea0003800200 */
.L_x_21697:
[C---:B------:R-:W-:Y:S01]  /*37b0*/  FSETP.NAN.FTZ.AND P0, PT, |R19|.reuse, |R19|, PT ;  /* 0x400000131300720b */ /* 0x040fe20003f18200 */
[----:B------:R-:W0:Y:S01]  /*37c0*/  LDCU UR6, c[0x0][0x38c] ;  /* 0x00007180ff0677ac */ /* 0x000e220008000800 */
[----:B------:R-:W-:Y:S01]  /*37d0*/  LOP3.LUT R20, R19, 0x80000000, R6, 0xb8, !PT ;  /* 0x8000000013147812 */ /* 0x000fe200078eb806 */
[----:B------:R-:W-:Y:S01]  /*37e0*/  BSSY.RECONVERGENT B0, `(.L_x_21705) ;  /* 0x000004a000007945 */ /* 0x000fe20003800200 */
[----:B------:R-:W-:Y:S02]  /*37f0*/  FADD.FTZ R23, |R7|, -RZ ;  /* 0x800000ff07177221 */ /* 0x000fe40000010200 */
[----:B------:R-:W-:Y:S02]  /*3800*/  FSEL R19, R19, R20, P0 ;  /* 0x0000001413137208 */ /* 0x000fe40000000000 */
[----:B------:R-:W-:Y:S02]  /*3810*/  PLOP3.LUT P0, PT, PT, PT, PT, 0x8, 0x80 ;  /* 0x000000000080781c */ /* 0x000fe40003f0e170 */
[----:B------:R-:W-:-:S13]  /*3820*/  FSETP.NEU.FTZ.AND P1, PT, R19, RZ, PT ;  /* 0x000000ff1300720b */ /* 0x000fda0003f3d000 */
[----:B------:R-:W-:Y:S02]  /*3830*/  @P1 FSETP.GEU.FTZ.AND P3, PT, R18, RZ, PT ;  /* 0x000000ff1200120b */ /* 0x000fe40003f7e000 */
[----:B------:R-:W-:Y:S01]  /*3840*/  @P1 FSETP.GEU.FTZ.AND P2, PT, R19, RZ, PT ;  /* 0x000000ff1300120b */ /* 0x000fe20003f5e000 */
[----:B------:R-:W-:-:S03]  /*3850*/  FADD.FTZ R19, R6, -R19 ;  /* 0x8000001306137221 */ /* 0x000fc60000010000 */
[----:B------:R-:W-:Y:S01]  /*3860*/  @P1 PLOP3.LUT P0, PT, P3, P2, PT, 0x28, 0x82 ;  /* 0x000000000082181c */ /* 0x000fe20001f04570 */
[----:B0-----:R-:W-:-:S12]  /*3870*/  FMUL.FTZ R19, R19, UR6 ;  /* 0x0000000613137c20 */ /* 0x001fd80008410000 */
[----:B------:R-:W-:-:S05]  /*3880*/  @P0 FADD.FTZ R19, R19, -1 ;  /* 0xbf80000013130421 */ /* 0x000fca0000010000 */
[----:B------:R-:W-:-:S13]  /*3890*/  FSETP.NEU.FTZ.AND P0, PT, R19, RZ, PT ;  /* 0x000000ff1300720b */ /* 0x000fda0003f1d000 */
[----:B------:R-:W0:Y:S02]  /*38a0*/  @P0 FRND.FTZ.FLOOR R20, R19 ;  /* 0x0000001300140307 */ /* 0x000e240000215000 */
[----:B0-----:R-:W-:-:S05]  /*38b0*/  @P0 FADD.FTZ R21, R19, -R20 ;  /* 0x8000001413150221 */ /* 0x001fca0000010000 */
[----:B------:R-:W-:Y:S01]  /*38c0*/  FSETP.GT.AND P1, PT, R21, 0.5, P0 ;  /* 0x3f0000001500780b */ /* 0x000fe20000724000 */
[----:B------:R-:W-:-:S12]  /*38d0*/  @!P0 FMUL.FTZ R21, R6, UR6 ;  /* 0x0000000606158c20 */ /* 0x000fd80008410000 */
[----:B------:R-:W-:Y:S01]  /*38e0*/  @P1 FADD.FTZ R20, R20, 1 ;  /* 0x3f80000014141421 */ /* 0x000fe20000010000 */
[----:B------:R-:W-:-:S03]  /*38f0*/  FSETP.GEU.FTZ.AND P1, PT, |R7|, |R18|, PT ;  /* 0x400000120700720b */ /* 0x000fc60003f3e200 */
[----:B------:R-:W-:Y:S01]  /*3900*/  @P0 IMAD.MOV.U32 R6, RZ, RZ, R20 ;  /* 0x000000ffff060224 */ /* 0x000fe200078e0014 */
[----:B------:R-:W-:-:S09]  /*3910*/  @!P0 LOP3.LUT R6, RZ, 0x80000000, R21, 0xb8, !PT ;  /* 0x80000000ff068812 */ /* 0x000fd200078eb815 */
        /* <DEDUP_REMOVED lines=20> */
.L_x_21710:
[----:B------:R-:W-:Y:S01]  /*3a60*/  FSETP.GEU.FTZ.AND P0, PT, R21, -R14, PT ;  /* 0x8000000e1500720b */ /* 0x000fe20003f1e000 */
[----:B------:R-:W-:-:S12]  /*3a70*/  FADD.FTZ R19, R19, -1 ;  /* 0xbf80000013137421 */ /* 0x000fd80000010000 */
[----:B------:R-:W-:-:S07]  /*3a80*/  @!P0 FADD.FTZ R19, R19, -1 ;  /* 0xbf80000013138421 */ /* 0x000fce0000010000 */
.L_x_21709:
[----:B------:R-:W-:Y:S05]  /*3a90*/  BSYNC.RECONVERGENT B1 ;  /* 0x0000000000017941 */ /* 0x000fea0003800200 */
.L_x_21708:
[----:B------:R-:W-:Y:S01]  /*3aa0*/  FFMA.FTZ R23, -R14, R19, R23 ;  /* 0x000000130e177223 */ /* 0x000fe20000010117 */
[----:B------:R-:W-:Y:S06]  /*3ab0*/  BRA `(.L_x_21706) ;  /* 0x0000000000707947 */ /* 0x000fec0003800000 */
.L_x_21707:
[----:B------:R-:W-:Y:S01]  /*3ac0*/  IADD3 R19, PT, PT, -R11, R23, RZ ;  /* 0x000000170b137210 */ /* 0x000fe20007ffe1ff */
        /* <DEDUP_REMOVED lines=11> */
.L_x_21713:
        /* <DEDUP_REMOVED lines=13> */
.L_x_21712:
[----:B------:R-:W-:Y:S05]  /*3c50*/  BSYNC.RECONVERGENT B1 ;  /* 0x0000000000017941 */ /* 0x000fea0003800200 */
.L_x_21711:
[----:B------:R-:W-:-:S04]  /*3c60*/  FMUL.FTZ R20, R23, 1.1920928955078125e-07 ;  /* 0x3400000017147820 */ /* 0x000fc80000410000 */
[----:B------:R-:W-:-:S07]  /*3c70*/  FMUL.FTZ R23, R19, R20 ;  /* 0x0000001413177220 */ /* 0x000fce0000410000 */
.L_x_21706:
[----:B------:R-:W-:Y:S05]  /*3c80*/  BSYNC.RECONVERGENT B0 ;  /* 0x0000000000007941 */ /* 0x000fea0003800200 */
.L_x_21705:
[C---:B------:R-:W-:Y:S01]  /*3c90*/  FSETP.NAN.FTZ.AND P0, PT, |R23|.reuse, |R23|, PT ;  /* 0x400000171700720b */ /* 0x040fe20003f18200 */
[----:B------:R-:W-:Y:S01]  /*3ca0*/  BSSY.RECONVERGENT B0, `(.L_x_21714) ;  /* 0x000004b000007945 */ /* 0x000fe20003800200 */
[----:B------:R-:W-:-:S04]  /*3cb0*/  LOP3.LUT R20, R23, 0x80000000, R7, 0xb8, !PT ;  /* 0x8000000017147812 */ /* 0x000fc800078eb807 */
[----:B------:R-:W-:Y:S02]  /*3cc0*/  FSEL R20, R23, R20, P0 ;  /* 0x0000001417147208 */ /* 0x000fe40000000000 */
[----:B------:R-:W-:Y:S02]  /*3cd0*/  PLOP3.LUT P0, PT, PT, PT, PT, 0x8, 0x80 ;  /* 0x000000000080781c */ /* 0x000fe40003f0e170 */
[----:B------:R-:W-:Y:S01]  /*3ce0*/  FSETP.NEU.FTZ.AND P1, PT, R20, RZ, PT ;  /* 0x000000ff1400720b */ /* 0x000fe20003f3d000 */
[----:B------:R-:W-:-:S04]  /*3cf0*/  FADD.FTZ R19, R7, -R20 ;  /* 0x8000001407137221 */ /* 0x000fc80000010000 */
[----:B------:R-:W-:-:S08]  /*3d00*/  FMUL.FTZ R19, R19, UR6 ;  /* 0x0000000613137c20 */ /* 0x000fd00008410000 */
[----:B------:R-:W-:Y:S02]  /*3d10*/  @P1 FSETP.GEU.FTZ.AND P3, PT, R18, RZ, PT ;  /* 0x000000ff1200120b */ /* 0x000fe40003f7e000 */
[----:B------:R-:W-:-:S04]  /*3d20*/  @P1 FSETP.GEU.FTZ.AND P2, PT, R20, RZ, PT ;  /* 0x000000ff1400120b */ /* 0x000fc80003f5e000 */
[----:B------:R-:W-:Y:S02]  /*3d30*/  @P1 PLOP3.LUT P0, PT, P3, P2, PT, 0x28, 0x82 ;  /* 0x000000000082181c */ /* 0x000fe40001f04570 */
[----:B-----5:R-:W-:-:S11]  /*3d40*/  FSETP.GEU.FTZ.AND P1, PT, |R8|, |R18|, PT ;  /* 0x400000120800720b */ /* 0x020fd60003f3e200 */
[----:B------:R-:W-:-:S05]  /*3d50*/  @P0 FADD.FTZ R19, R19, -1 ;  /* 0xbf80000013130421 */ /* 0x000fca0000010000 */
[----:B------:R-:W-:-:S13]  /*3d60*/  FSETP.NEU.FTZ.AND P0, PT, R19, RZ, PT ;  /* 0x000000ff1300720b */ /* 0x000fda0003f1d000 */
[----:B------:R-:W0:Y:S01]  /*3d70*/  @P0 FRND.FTZ.FLOOR R20, R19 ;  /* 0x0000001300140307 */ /* 0x000e220000215000 */
[----:B------:R-:W-:-:S05]  /*3d80*/  @!P0 FMUL.FTZ R7, R7, UR6 ;  /* 0x0000000607078c20 */ /* 0x000fca0008410000 */
[----:B------:R-:W-:Y:S01]  /*3d90*/  @!P0 LOP3.LUT R7, RZ, 0x80000000, R7, 0xb8, !PT ;  /* 0x80000000ff078812 */ /* 0x000fe200078eb807 */
[----:B0-----:R-:W-:-:S05]  /*3da0*/  @P0 FADD.FTZ R21, R19, -R20 ;  /* 0x8000001413150221 */ /* 0x001fca0000010000 */
[----:B------:R-:W-:Y:S01]  /*3db0*/  FSETP.GT.AND P2, PT, R21, 0.5, P0 ;  /* 0x3f0000001500780b */ /* 0x000fe20000744000 */
[----:B------:R-:W-:-:S12]  /*3dc0*/  FADD.FTZ R21, |R8|, -RZ ;  /* 0x800000ff08157221 */ /* 0x000fd80000010200 */
[----:B------:R-:W-:-:S05]  /*3dd0*/  @P2 FADD.FTZ R20, R20, 1 ;  /* 0x3f80000014142421 */ /* 0x000fca0000010000 */
[----:B------:R-:W-:Y:S01]  /*3de0*/  @P0 MOV R7, R20 ;  /* 0x0000001400070202 */ /* 0x000fe20000000f00 */
[----:B------:R-:W-:Y:S06]  /*3df0*/  @!P1 BRA `(.L_x_21715) ;  /* 0x0000000000d49947 */ /* 0x000fec0003800000 */
        /* <DEDUP_REMOVED lines=19> */
.L_x_21719:
[----:B------:R-:W-:Y:S01]  /*3f30*/  FSETP.GEU.FTZ.AND P0, PT, R23, -R14, PT ;  /* 0x8000000e1700720b */ /* 0x000fe20003f1e000 */
[----:B------:R-:W-:-:S12]  /*3f40*/  FADD.FTZ R19, R19, -1 ;  /* 0xbf80000013137421 */ /* 0x000fd80000010000 */
[----:B------:R-:W-:-:S07]  /*3f50*/  @!P0 FADD.FTZ R19, R19, -1 ;  /* 0xbf80000013138421 */ /* 0x000fce0000010000 */
.L_x_21718:
[----:B------:R-:W-:Y:S05]  /*3f60*/  BSYNC.RECONVERGENT B1 ;  /* 0x0000000000017941 */ /* 0x000fea0003800200 */
.L_x_21717:
[----:B------:R-:W-:Y:S01]  /*3f70*/  FFMA.FTZ R21, -R14, R19, R21 ;  /* 0x000000130e157223 */ /* 0x000fe20000010115 */
[----:B------:R-:W-:Y:S06]  /*3f80*/  BRA `(.L_x_21715) ;  /* 0x0000000000707947 */ /* 0x000fec0003800000 */
.L_x_21716:
        /* <DEDUP_REMOVED lines=12> */
.L_x_21722:
        /* <DEDUP_REMOVED lines=13> */
.L_x_21721:
[----:B------:R-:W-:Y:S05]  /*4120*/  BSYNC.RECONVERGENT B1 ;  /* 0x0000000000017941 */ /* 0x000fea0003800200 */
.L_x_21720:
[----:B------:R-:W-:-:S04]  /*4130*/  FMUL.FTZ R20, R21, 1.1920928955078125e-07 ;  /* 0x3400000015147820 */ /* 0x000fc80000410000 */
[----:B------:R-:W-:-:S07]  /*4140*/  FMUL.FTZ R21, R19, R20 ;  /* 0x0000001413157220 */ /* 0x000fce0000410000 */
.L_x_21715:
[----:B------:R-:W-:Y:S05]  /*4150*/  BSYNC.RECONVERGENT B0 ;  /* 0x0000000000007941 */ /* 0x000fea0003800200 */
.L_x_21714:
        /* <DEDUP_REMOVED lines=10> */
[----:B------:R-:W-:Y:S01]  /*4200*/  FMUL.FTZ R19, R19, UR6 ;  /* 0x0000000613137c20 */ /* 0x000fe20008410000 */
[----:B------:R-:W-:-:S11]  /*4210*/  FSETP.GEU.FTZ.AND P1, PT, |R9|, |R18|, PT ;  /* 0x400000120900720b */ /* 0x000fd60003f3e200 */
        /* <DEDUP_REMOVED lines=8> */
[----:B------:R-:W-:-:S04]  /*42a0*/  @P2 FADD.FTZ R20, R20, 1 ;  /* 0x3f80000014142421 */ /* 0x000fc80000010000 */
[----:B------:R-:W-:Y:S01]  /*42b0*/  @P0 IMAD.MOV.U32 R8, RZ, RZ, R20 ;  /* 0x000000ffff080224 */ /* 0x000fe200078e0014 */
        /* <DEDUP_REMOVED lines=20> */
.L_x_21728:
[----:B------:R-:W-:Y:S01]  /*4400*/  FSETP.GEU.FTZ.AND P0, PT, R23, -R14, PT ;  /* 0x8000000e1700720b */ /* 0x000fe20003f1e000 */
[----:B------:R-:W-:-:S12]  /*4410*/  FADD.FTZ R19, R19, -1 ;  /* 0xbf80000013137421 */ /* 0x000fd80000010000 */
[----:B------:R-:W-:-:S07]  /*4420*/  @!P0 FADD.FTZ R19, R19, -1 ;  /* 0xbf80000013138421 */ /* 0x000fce0000010000 */
.L_x_21727:
[----:B------:R-:W-:Y:S05]  /*4430*/  BSYNC.RECONVERGENT B1 ;  /* 0x0000000000017941 */ /* 0x000fea0003800200 */
.L_x_21726:
[----:B------:R-:W-:Y:S01]  /*4440*/  FFMA.FTZ R21, -R14, R19, R21 ;  /* 0x000000130e157223 */ /* 0x000fe20000010115 */
[----:B------:R-:W-:Y:S06]  /*4450*/  BRA `(.L_x_21724) ;  /* 0x0000000000707947 */ /* 0x000fec0003800000 */
.L_x_21725:
        /* <DEDUP_REMOVED lines=12> */
.L_x_21731:
        /* <DEDUP_REMOVED lines=13> */
.L_x_21730:
[----:B------:R-:W-:Y:S05]  /*45f0*/  BSYNC.RECONVERGENT B1 ;  /* 0x0000000000017941 */ /* 0x000fea0003800200 */
.L_x_21729:
[----:B------:R-:W-:-:S04]  /*4600*/  FMUL.FTZ R20, R21, 1.1920928955078125e-07 ;  /* 0x3400000015147820 */ /* 0x000fc80000410000 */
[----:B------:R-:W-:-:S07]  /*4610*/  FMUL.FTZ R21, R19, R20 ;  /* 0x0000001413157220 */ /* 0x000fce0000410000 */
.L_x_21724:
[----:B------:R-:W-:Y:S05]  /*4620*/  BSYNC.RECONVERGENT B0 ;  /* 0x0000000000007941 */ /* 0x000fea0003800200 */
.L_x_21723:
        /* <DEDUP_REMOVED lines=42> */
.L_x_21737:
[----:B------:R-:W-:Y:S01]  /*48d0*/  FSETP.GEU.FTZ.AND P0, PT, R23, -R14, PT ;  /* 0x8000000e1700720b */ /* 0x000fe20003f1e000 */
[----:B------:R-:W-:-:S12]  /*48e0*/  FADD.FTZ R19, R19, -1 ;  /* 0xbf80000013137421 */ /* 0x000fd80000010000 */
[----:B------:R-:W-:-:S07]  /*48f0*/  @!P0 FADD.FTZ R19, R19, -1 ;  /* 0xbf80000013138421 */ /* 0x000fce0000010000 */
.L_x_21736:
[----:B------:R-:W-:Y:S05]  /*4900*/  BSYNC.RECONVERGENT B1 ;  /* 0x0000000000017941 */ /* 0x000fea0003800200 */
.L_x_21735:
[----:B------:R-:W-:Y:S01]  /*4910*/  FFMA.FTZ R21, -R14, R19, R21 ;  /* 0x000000130e157223 */ /* 0x000fe20000010115 */
[----:B------:R-:W-:Y:S06]  /*4920*/  BRA `(.L_x_21733) ;  /* 0x0000000000707947 */ /* 0x000fec0003800000 */
.L_x_21734:
        /* <DEDUP_REMOVED lines=12> */
.L_x_21740:
        /* <DEDUP_REMOVED lines=13> */
.L_x_21739:
[----:B------:R-:W-:Y:S05]  /*4ac0*/  BSYNC.RECONVERGENT B1 ;  /* 0x0000000000017941 */ /* 0x000fea0003800200 */
.L_x_21738:
[----:B------:R-:W-:-:S04]  /*4ad0*/  FMUL.FTZ R20, R21, 1.1920928955078125e-07 ;  /* 0x3400000015147820 */ /* 0x000fc80000410000 */
[----:B------:R-:W-:-:S07]  /*4ae0*/  FMUL.FTZ R21, R19, R20 ;  /* 0x0000001413157220 */ /* 0x000fce0000410000 */
.L_x_21733:
[----:B------:R-:W-:Y:S05]  /*4af0*/  BSYNC.RECONVERGENT B0 ;  /* 0x0000000000007941 */ /* 0x000fea0003800200 */
.L_x_21732:
        /* <DEDUP_REMOVED lines=42> */
.L_x_21746:
[----:B------:R-:W-:Y:S01]  /*4da0*/  FSETP.GEU.FTZ.AND P0, PT, R23, -R14, PT ;  /* 0x8000000e1700720b */ /* 0x000fe20003f1e000 */
[----:B------:R-:W-:-:S12]  /*4db0*/  FADD.FTZ R19, R19, -1 ;  /* 0xbf80000013137421 */ /* 0x000fd80000010000 */
[----:B------:R-:W-:-:S07]  /*4dc0*/  @!P0 FADD.FTZ R19, R19, -1 ;  /* 0xbf80000013138421 */ /* 0x000fce0000010000 */
.L_x_21745:
[----:B------:R-:W-:Y:S05]  /*4dd0*/  BSYNC.RECONVERGENT B1 ;  /* 0x0000000000017941 */ /* 0x000fea0003800200 */
.L_x_21744:
[----:B------:R-:W-:Y:S01]  /*4de0*/  FFMA.FTZ R21, -R14, R19, R21 ;  /* 0x000000130e157223 */ /* 0x000fe20000010115 */
[----:B------:R-:W-:Y:S06]  /*4df0*/  BRA `(.L_x_21742) ;  /* 0x0000000000707947 */ /* 0x000fec0003800000 */
.L_x_21743:
        /* <DEDUP_REMOVED lines=12> */
.L_x_21749:
        /* <DEDUP_REMOVED lines=13> */
.L_x_21748:
[----:B------:R-:W-:Y:S05]  /*4f90*/  BSYNC.RECONVERGENT B1 ;  /* 0x0000000000017941 */ /* 0x000fea0003800200 */
.L_x_21747:
[----:B------:R-:W-:-:S04]  /*4fa0*/  FMUL.FTZ R20, R21, 1.1920928955078125e-07 ;  /* 0x3400000015147820 */ /* 0x000fc80000410000 */
[----:B------:R-:W-:-:S07]  /*4fb0*/  FMUL.FTZ R21, R19, R20 ;  /* 0x0000001413157220 */ /* 0x000fce0000410000 */
.L_x_21742:
[----:B------:R-:W-:Y:S05]  /*4fc0*/  BSYNC.RECONVERGENT B0 ;  /* 0x0000000000007941 */ /* 0x000fea0003800200 */
.L_x_21741:
        /* <DEDUP_REMOVED lines=42> */
.L_x_21755:
[----:B------:R-:W-:Y:S01]  /*5270*/  FSETP.GEU.FTZ.AND P0, PT, R23, -R14, PT ;  /* 0x8000000e1700720b */ /* 0x000fe20003f1e000 */
[----:B------:R-:W-:-:S12]  /*5280*/  FADD.FTZ R19, R19, -1 ;  /* 0xbf80000013137421 */ /* 0x000fd80000010000 */
[----:B------:R-:W-:-:S07]  /*5290*/  @!P0 FADD.FTZ R19, R19, -1 ;  /* 0xbf80000013138421 */ /* 0x000fce0000010000 */
.L_x_21754:
[----:B------:R-:W-:Y:S05]  /*52a0*/  BSYNC.RECONVERGENT B1 ;  /* 0x0000000000017941 */ /* 0x000fea0003800200 */
.L_x_21753:
[----:B------:R-:W-:Y:S01]  /*52b0*/  FFMA.FTZ R21, -R14, R19, R21 ;  /* 0x000000130e157223 */ /* 0x000fe20000010115 */
[----:B------:R-:W-:Y:S06]  /*52c0*/  BRA `(.L_x_21751) ;  /* 0x0000000000707947 */ /* 0x000fec0003800000 */
.L_x_21752:
        /* <DEDUP_REMOVED lines=12> */
.L_x_21758:
        /* <DEDUP_REMOVED lines=13> */
.L_x_21757:
[----:B------:R-:W-:Y:S05]  /*5460*/  BSYNC.RECONVERGENT B1 ;  /* 0x0000000000017941 */ /* 0x000fea0003800200 */
.L_x_21756:
[----:B------:R-:W-:-:S04]  /*5470*/  FMUL.FTZ R20, R21, 1.1920928955078125e-07 ;  /* 0x3400000015147820 */ /* 0x000fc80000410000 */
[----:B------:R-:W-:-:S07]  /*5480*/  FMUL.FTZ R21, R19, R20 ;  /* 0x0000001413157220 */ /* 0x000fce0000410000 */
.L_x_21751:
[----:B------:R-:W-:Y:S05]  /*5490*/  BSYNC.RECONVERGENT B0 ;  /* 0x0000000000007941 */ /* 0x000fea0003800200 */
.L_x_21750:
        /* <DEDUP_REMOVED lines=42> */
.L_x_21764:
[----:B------:R-:W-:Y:S01]  /*5740*/  FSETP.GEU.FTZ.AND P0, PT, R15, -R14, PT ;  /* 0x8000000e0f00720b */ /* 0x000fe20003f1e000 */
[----:B------:R-:W-:-:S12]  /*5750*/  FADD.FTZ R11, R11, -1 ;  /* 0xbf8000000b0b7421 */ /* 0x000fd80000010000 */
[----:B------:R-:W-:-:S07]  /*5760*/  @!P0 FADD.FTZ R11, R11, -1 ;  /* 0xbf8000000b0b8421 */ /* 0x000fce0000010000 */
.L_x_21763:
[----:B------:R-:W-:Y:S05]  /*5770*/  BSYNC.RECONVERGENT B1 ;  /* 0x0000000000017941 */ /* 0x000fea0003800200 */
.L_x_21762:
[----:B------:R-:W-:Y:S01]  /*5780*/  FFMA.FTZ R21, -R14, R11, R21 ;  /* 0x0000000b0e157223 */ /* 0x000fe20000010115 */
[----:B------:R-:W-:Y:S06]  /*5790*/  BRA `(.L_x_21760) ;  /* 0x0000000000707947 */ /* 0x000fec0003800000 */
.L_x_21761:
        /* <DEDUP_REMOVED lines=12> */
.L_x_21767:
        /* <DEDUP_REMOVED lines=13> */
.L_x_21766:
[----:B------:R-:W-:Y:S05]  /*5930*/  BSYNC.RECONVERGENT B1 ;  /* 0x0000000000017941 */ /* 0x000fea0003800200 */
.L_x_21765:
[----:B------:R-:W-:-:S04]  /*5940*/  FMUL.FTZ R12, R21, 1.1920928955078125e-07 ;  /* 0x34000000150c7820 */ /* 0x000fc80000410000 */
[----:B------:R-:W-:-:S07]  /*5950*/  FMUL.FTZ R21, R17, R12 ;  /* 0x0000000c11157220 */ /* 0x000fce0000410000 */
.L_x_21760:
[----:B------:R-:W-:Y:S05]  /*5960*/  BSYNC.RECONVERGENT B0 ;  /* 0x0000000000007941 */ /* 0x000fea0003800200 */
.L_x_21759:
[C---:B------:R-:W-:Y:S02]  /*5970*/  FSETP.NAN.FTZ.AND P0, PT, |R21|.reuse, |R21|, PT ;  /* 0x400000151500720b */ /* 0x040fe40003f18200 */
[----:B------:R-:W-:-:S04]  /*5980*/  LOP3.LUT R12, R21, 0x80000000, R3, 0xb8, !PT ;  /* 0x80000000150c7812 */ /* 0x000fc800078eb803 */
[----:B------:R-:W-:Y:S02]  /*5990*/  FSEL R12, R21, R12, P0 ;  /* 0x0000000c150c7208 */ /* 0x000fe40000000000 */
[----:B------:R-:W-:Y:S02]  /*59a0*/  PLOP3.LUT P0, PT, PT, PT, PT, 0x8, 0x80 ;  /* 0x000000000080781c */ /* 0x000fe40003f0e170 */
[----:B------:R-:W-:Y:S01]  /*59b0*/  FSETP.NEU.FTZ.AND P1, PT, R12, RZ, PT ;  /* 0x000000ff0c00720b */ /* 0x000fe20003f3d000 */
[----:B------:R-:W-:-:S04]  /*59c0*/  FADD.FTZ R11, R3, -R12 ;  /* 0x8000000c030b7221 */ /* 0x000fc80000010000 */
[----:B------:R-:W-:-:S08]  /*59d0*/  FMUL.FTZ R11, R11, UR6 ;  /* 0x000000060b0b7c20 */ /* 0x000fd00008410000 */
[----:B------:R-:W-:Y:S02]  /*59e0*/  @P1 FSETP.GEU.FTZ.AND P3, PT, R18, RZ, PT ;  /* 0x000000ff1200120b */ /* 0x000fe40003f7e000 */
[----:B------:R-:W-:Y:S02]  /*59f0*/  @P1 FSETP.GEU.FTZ.AND P2, PT, R12, RZ, PT ;  /* 0x000000ff0c00120b */ /* 0x000fe40003f5e000 */
[----:B------:R-:W0:Y:S02]  /*5a00*/  LDC.64 R12, c[0x0][0x398] ;  /* 0x0000e600ff0c7b82 */ /* 0x000e240000000a00 */
[----:B------:R-:W-:-:S13]  /*5a10*/  @P1 PLOP3.LUT P0, PT, P3, P2, PT, 0x28, 0x82 ;  /* 0x000000000082181c */ /* 0x000fda0001f04570 */
[----:B------:R-:W-:-:S05]  /*5a20*/  @P0 FADD.FTZ R11, R11, -1 ;  /* 0xbf8000000b0b0421 */ /* 0x000fca0000010000 */
[----:B------:R-:W-:Y:S01]  /*5a30*/  FSETP.NEU.FTZ.AND P0, PT, R11, RZ, PT ;  /* 0x000000ff0b00720b */ /* 0x000fe20003f1d000 */
[----:B0-----:R-:W-:-:S04]  /*5a40*/  IMAD.WIDE.U32 R12, R0, 0x4, R12 ;  /* 0x00000004000c7825 */ /* 0x001fc800078e000c */
[----:B------:R-:W-:-:S08]  /*5a50*/  IMAD.WIDE.U32 R12, R10, 0x8, R12 ;  /* 0x000000080a0c7825 */ /* 0x000fd000078e000c */
[----:B------:R-:W0:Y:S01]  /*5a60*/  @P0 FRND.FTZ.FLOOR R14, R11 ;  /* 0x0000000b000e0307 */ /* 0x000e220000215000 */
[----:B------:R-:W-:Y:S01]  /*5a70*/  @!P0 FMUL.FTZ R3, R3, UR6 ;  /* 0x0000000603038c20 */ /* 0x000fe20008410000 */
[----:B------:R-:W-:Y:S04]  /*5a80*/  STG.E.64 desc[UR4][R12.64], R6 ;  /* 0x000000060c007986 */ /* 0x000fe8000c101b04 */
[----:B------:R-:W-:Y:S01]  /*5a90*/  @!P0 LOP3.LUT R3, RZ, 0x80000000, R3, 0xb8, !PT ;  /* 0x80000000ff038812 */ /* 0x000fe200078eb803 */
[----:B------:R-:W-:Y:S04]  /*5aa0*/  STG.E.64 desc[UR4][R12.64+0x400], R8 ;  /* 0x000400080c007986 */ /* 0x000fe8000c101b04 */
[----:B------:R-:W-:Y:S01]  /*5ab0*/  STG.E.64 desc[UR4][R12.64+0x800], R4 ;  /* 0x000800040c007986 */ /* 0x000fe2000c101b04 */
[----:B0-----:R-:W-:-:S05]  /*5ac0*/  @P0 FADD.FTZ R15, R11, -R14 ;  /* 0x8000000e0b0f0221 */ /* 0x001fca0000010000 */
[----:B------:R-:W-:-:S13]  /*5ad0*/  FSETP.GT.AND P1, PT, R15, 0.5, P0 ;  /* 0x3f0000000f00780b */ /* 0x000fda0000724000 */
[----:B------:R-:W-:-:S04]  /*5ae0*/  @P1 FADD.FTZ R14, R14, 1 ;  /* 0x3f8000000e0e1421 */ /* 0x000fc80000010000 */
[----:B------:R-:W-:-:S05]  /*5af0*/  @P0 IMAD.MOV.U32 R3, RZ, RZ, R14 ;  /* 0x000000ffff030224 */ /* 0x000fca00078e000e */
[----:B------:R-:W-:Y:S01]  /*5b00*/  STG.E.64 desc[UR4][R12.64+0xc00], R2 ;  /* 0x000c00020c007986 */ /* 0x000fe2000c101b04 */
[----:B------:R-:W-:Y:S05]  /*5b10*/  EXIT ;  /* 0x000000000000794d */ /* 0x000fea0003800000 */
.L_x_21768:
        /* <DEDUP_REMOVED lines=14> */
.L_x_37135:


//--------------------- .text._ZN2at6native29vectorized_elementwise_kernelILi4EZZZNS0_15binary_internal21div_floor_kernel_cudaERNS_18TensorIteratorBaseEENKUlvE0_clEvENKUlvE0_clEvEUlfE_St5arrayIPcLm2EEEEviT0_T1_ --------------------------
	.section	.text._ZN2at6native29vectorized_elementwise_kernelILi4EZZZNS0_15binary_internal21div_floor_kernel_cudaERNS_18TensorIteratorBaseEENKUlvE0_clEvENKUlvE0_clEvEUlfE_St5arrayIPcLm2EEEEviT0_T1_,"ax",@progbits
	.align	128
        .global         _ZN2at6native29vectorized_elementwise_kernelILi4EZZZNS0_15binary_internal21div_floor_kernel_cudaERNS_18TensorIteratorBaseEENKUlvE0_clEvENKUlvE0_clEvEUlfE_St5arrayIPcLm2EEEEviT0_T1_
        .type           _ZN2at6native29vectorized_elementwise_kernelILi4EZZZNS0_15binary_internal21div_floor_kernel_cudaERNS_18TensorIteratorBaseEENKUlvE0_clEvENKUlvE0_clEvEUlfE_St5arrayIPcLm2EEEEviT0_T1_,@function
        .size           _ZN2at6native29vectorized_elementwise_kernelILi4EZZZNS0_15binary_internal21div_floor_kernel_cudaERNS_18TensorIteratorBaseEENKUlvE0_clEvENKUlvE0_clEvEUlfE_St5arrayIPcLm2EEEEviT0_T1_,(.L_x_37136 - _ZN2at6native29vectorized_elementwise_kernelILi4EZZZNS0_15binary_internal21div_floor_kernel_cudaERNS_18TensorIteratorBaseEENKUlvE0_clEvENKUlvE0_clEvEUlfE_St5arrayIPcLm2EEEEviT0_T1_)
        .other          _ZN2at6native29vectorized_elementwise_kernelILi4EZZZNS0_15binary_internal21div_floor_kernel_cudaERNS_18TensorIteratorBaseEENKUlvE0_clEvENKUlvE0_clEvEUlfE_St5arrayIPcLm2EEEEviT0_T1_,@"STO_CUDA_ENTRY STV_DEFAULT"
_ZN2at6native29vectorized_elementwise_kernelILi4EZZZNS0_15binary_internal21div_floor_kernel_cudaERNS_18TensorIteratorBaseEENKUlvE0_clEvENKUlvE0_clEvEUlfE_St5arrayIPcLm2EEEEviT0_T1_:
.text._ZN2at6native29vectorized_elementwise_kernelILi4EZZZNS0_15binary_internal21div_floor_kernel_cudaERNS_18TensorIteratorBaseEENKUlvE0_clEvENKUlvE0_clEvEUlfE_St5arrayIPcLm2EEEEviT0_T1_:
        /* <DEDUP_REMOVED lines=100> */
.L_x_21776:
[----:B------:R-:W-:Y:S05]  /*0640*/  BSYNC.RECONVERGENT B2 ;  /* 0x0000000000027941 */ /* 0x000fea0003800200 */
.L_x_21775:
[----:B------:R-:W-:Y:S01]  /*0650*/  FFMA.FTZ R5, -R10, R6, R5 ;  /* 0x000000060a057223 */ /* 0x000fe20000010105 */
[----:B------:R-:W-:Y:S06]  /*0660*/  BRA `(.L_x_21773) ;  /* 0x00000000007c7947 */ /* 0x000fec0003800000 */
.L_x_21774:
        /* <DEDUP_REMOVED lines=15> */
.L_x_21779:
        /* <DEDUP_REMOVED lines=13> */
.L_x_21778:
[----:B------:R-:W-:Y:S05]  /*0830*/  BSYNC.RECONVERGENT B2 ;  /* 0x0000000000027941 */ /* 0x000fea0003800200 */
.L_x_21777:
[----:B------:R-:W-:-:S04]  /*0840*/  FMUL.FTZ R8, R8, 1.1920928955078125e-07 ;  /* 0x3400000008087820 */ /* 0x000fc80000410000 */
[----:B------:R-:W-:-:S07]  /*0850*/  FMUL.FTZ R5, R5, R8 ;  /* 0x0000000805057220 */ /* 0x000fce0000410000 */
.L_x_21773:
[----:B------:R-:W-:Y:S05]  /*0860*/  BSYNC.RECONVERGENT B0 ;  /* 0x0000000000007941 */ /* 0x000fea0003800200 */
.L_x_21772:
        /* <DEDUP_REMOVED lines=19> */
.L_x_21771:
[----:B------:R-:W-:Y:S05]  /*09a0*/  BSYNC.RECONVERGENT B1 ;  /* 0x0000000000017941 */ /* 0x000fea0003800200 */
.L_x_21770:
        /* <DEDUP_REMOVED lines=27> */
.L_x_21787:
[----:B------:R-:W-:Y:S01]  /*0b60*/  FSETP.GEU.FTZ.AND P0, PT, R11, -R10, PT ;  /* 0x8000000a0b00720b */ /* 0x000fe20003f1e000 */
[----:B------:R-:W-:-:S12]  /*0b70*/  FADD.FTZ R6, R6, -1 ;  /* 0xbf80000006067421 */ /* 0x000fd80000010000 */
[----:B------:R-:W-:-:S07]  /*0b80*/  @!P0 FADD.FTZ R6, R6, -1 ;  /* 0xbf80000006068421 */ /* 0x000fce0000010000 */
.L_x_21786:
[----:B------:R-:W-:Y:S05]  /*0b90*/  BSYNC.RECONVERGENT B2 ;  /* 0x0000000000027941 */ /* 0x000fea0003800200 */
.L_x_21785:
[----:B------:R-:W-:Y:S01]  /*0ba0*/  FFMA.FTZ R9, -R10, R6, R9 ;  /* 0x000000060a097223 */ /* 0x000fe20000010109 */
[----:B------:R-:W-:Y:S06]  /*0bb0*/  BRA `(.L_x_21783) ;  /* 0x0000000000787947 */ /* 0x000fec0003800000 */
.L_x_21784:
        /* <DEDUP_REMOVED lines=13> */
.L_x_21790:
        /* <DEDUP_REMOVED lines=14> */
.L_x_21789:
[----:B------:R-:W-:Y:S05]  /*0d70*/  BSYNC.RECONVERGENT B2 ;  /* 0x0000000000027941 */ /* 0x000fea0003800200 */
.L_x_21788:
[----:B------:R-:W-:-:S04]  /*0d80*/  FMUL.FTZ R9, R9, 1.1920928955078125e-07 ;  /* 0x3400000009097820 */ /* 0x000fc80000410000 */
[----:B------:R-:W-:-:S07]  /*0d90*/  FMUL.FTZ R9, R6, R9 ;  /* 0x0000000906097220 */ /* 0x000fce0000410000 */
.L_x_21783:
[----:B------:R-:W-:Y:S05]  /*0da0*/  BSYNC.RECONVERGENT B0 ;  /* 0x0000000000007941 */ /* 0x000fea0003800200 */
.L_x_21782:
        /* <DEDUP_REMOVED lines=20> */
.L_x_21781:
[----:B------:R-:W-:Y:S05]  /*0ef0*/  BSYNC.RECONVERGENT B1 ;  /* 0x0000000000017941 */ /* 0x000fea0003800200 */
.L_x_21780:
        /* <DEDUP_REMOVED lines=27> */
.L_x_21798:
[----:B------:R-:W-:Y:S01]  /*10b0*/  FSETP.GEU.FTZ.AND P0, PT, R11, -R10, PT ;  /* 0x8000000a0b00720b */ /* 0x000fe20003f1e000 */
[----:B------:R-:W-:-:S12]  /*10c0*/  FADD.FTZ R9, R9, -1 ;  /* 0xbf80000009097421 */ /* 0x000fd80000010000 */
[----:B------:R-:W-:-:S07]  /*10d0*/  @!P0 FADD.FTZ R9, R9, -1 ;  /* 0xbf80000009098421 */ /* 0x000fce0000010000 */
.L_x_21797:
[----:B------:R-:W-:Y:S05]  /*10e0*/  BSYNC.RECONVERGENT B2 ;  /* 0x0000000000027941 */ /* 0x000fea0003800200 */
.L_x_21796:
[----:B------:R-:W-:Y:S01]  /*10f0*/  FFMA.FTZ R8, -R10, R9, R8 ;  /* 0x000000090a087223 */ /* 0x000fe20000010108 */
[----:B------:R-:W-:Y:S06]  /*1100*/  BRA `(.L_x_21794) ;  /* 0x00000000007c7947 */ /* 0x000fec0003800000 */
.L_x_21795:
        /* <DEDUP_REMOVED lines=15> */
.L_x_21801:
        /* <DEDUP_REMOVED lines=13> */
.L_x_21800:
[----:B------:R-:W-:Y:S05]  /*12d0*/  BSYNC.RECONVERGENT B2 ;  /* 0x0000000000027941 */ /* 0x000fea0003800200 */
.L_x_21799:
[----:B------:R-:W-:-:S04]  /*12e0*/  FMUL.FTZ R27, R27, 1.1920928955078125e-07 ;  /* 0x340000001b1b7820 */ /* 0x000fc80000410000 */
[----:B------:R-:W-:-:S07]  /*12f0*/  FMUL.FTZ R8, R8, R27 ;  /* 0x0000001b08087220 */ /* 0x000fce0000410000 */
.L_x_21794:
[----:B------:R-:W-:Y:S05]  /*1300*/  BSYNC.RECONVERGENT B0 ;  /* 0x0000000000007941 */ /* 0x000fea0003800200 */
.L_x_21793:
        /* <DEDUP_REMOVED lines=20> */
.L_x_21792:
[----:B------:R-:W-:Y:S05]  /*1450*/  BSYNC.RECONVERGENT B1 ;  /* 0x0000000000017941 */ /* 0x000fea0003800200 */
.L_x_21791:
        /* <DEDUP_REMOVED lines=27> */
.L_x_21809:
[----:B------:R-:W-:Y:S01]  /*1610*/  FSETP.GEU.FTZ.AND P0, PT, R11, -R10, PT ;  /* 0x8000000a0b00720b */ /* 0x000fe20003f1e000 */
[----:B------:R-:W-:-:S12]  /*1620*/  FADD.FTZ R9, R9, -1 ;  /* 0xbf80000009097421 */ /* 0x000fd80000010000 */
[----:B------:R-:W-:-:S07]  /*1630*/  @!P0 FADD.FTZ R9, R9, -1 ;  /* 0xbf80000009098421 */ /* 0x000fce0000010000 */
.L_x_21808:
[----:B------:R-:W-:Y:S05]  /*1640*/  BSYNC.RECONVERGENT B2 ;  /* 0x0000000000027941 */ /* 0x000fea0003800200 */
.L_x_21807:
[----:B------:R-:W-:Y:S01]  /*1650*/  FFMA.FTZ R18, -R10, R9, R18 ;  /* 0x000000090a127223 */ /* 0x000fe20000010112 */
[----:B------:R-:W-:Y:S06]  /*1660*/  BRA `(.L_x_21805) ;  /* 0x0000000000787947 */ /* 0x000fec0003800000 */
.L_x_21806:
        /* <DEDUP_REMOVED lines=13> */
.L_x_21812:
        /* <DEDUP_REMOVED lines=14> */
.L_x_21811:
[----:B------:R-:W-:Y:S05]  /*1820*/  BSYNC.RECONVERGENT B2 ;  /* 0x0000000000027941 */ /* 0x000fea0003800200 */
.L_x_21810:
[----:B------:R-:W-:-:S04]  /*1830*/  FMUL.FTZ R18, R18, 1.1920928955078125e-07 ;  /* 0x3400000012127820 */ /* 0x000fc80000410000 */
[----:B------:R-:W-:-:S07]  /*1840*/  FMUL.FTZ R18, R9, R18 ;  /* 0x0000001209127220 */ /* 0x000fce0000410000 */
.L_x_21805:
[----:B------:R-:W-:Y:S05]  /*1850*/  BSYNC.RECONVERGENT B0 ;  /* 0x0000000000007941 */ /* 0x000fea0003800200 */
.L_x_21804:
        /* <DEDUP_REMOVED lines=20> */
.L_x_21803:
[----:B------:R-:W-:Y:S05]  /*19a0*/  BSYNC.RECONVERGENT B1 ;  /* 0x0000000000017941 */ /* 0x000fea0003800200 */
.L_x_21802:
        /* <DEDUP_REMOVED lines=27> */
.L_x_21820:
[----:B------:R-:W-:Y:S01]  /*1b60*/  FSETP.GEU.FTZ.AND P0, PT, R21, -R10, PT ;  /* 0x8000000a1500720b */ /* 0x000fe20003f1e000 */
[----:B------:R-:W-:-:S12]  /*1b70*/  FADD.FTZ R18, R18, -1 ;  /* 0xbf80000012127421 */ /* 0x000fd80000010000 */
[----:B------:R-:W-:-:S07]  /*1b80*/  @!P0 FADD.FTZ R18, R18, -1 ;  /* 0xbf80000012128421 */ /* 0x000fce0000010000 */
.L_x_21819:
[----:B------:R-:W-:Y:S05]  /*1b90*/  BSYNC.RECONVERGENT B2 ;  /* 0x0000000000027941 */ /* 0x000fea0003800200 */
.L_x_21818:
[----:B------:R-:W-:Y:S01]  /*1ba0*/  FFMA.FTZ R11, -R10, R18, R11 ;  /* 0x000000120a0b7223 */ /* 0x000fe2000001010b */
[----:B------:R-:W-:Y:S06]  /*1bb0*/  BRA `(.L_x_21816) ;  /* 0x00000000007c7947 */ /* 0x000fec0003800000 */
.L_x_21817:
        /* <DEDUP_REMOVED lines=15> */
.L_x_21823:
        /* <DEDUP_REMOVED lines=13> */
.L_x_21822:
[----:B------:R-:W-:Y:S05]  /*1d80*/  BSYNC.RECONVERGENT B2 ;  /* 0x0000000000027941 */ /* 0x000fea0003800200 */
.L_x_21821:
[----:B------:R-:W-:-:S04]  /*1d90*/  FMUL.FTZ R26, R26, 1.1920928955078125e-07 ;  /* 0x340000001a1a7820 */ /* 0x000fc80000410000 */
[----:B------:R-:W-:-:S07]  /*1da0*/  FMUL.FTZ R11, R11, R26 ;  /* 0x0000001a0b0b7220 */ /* 0x000fce0000410000 */
.L_x_21816:
[----:B------:R-:W-:Y:S05]  /*1db0*/  BSYNC.RECONVERGENT B0 ;  /* 0x0000000000007941 */ /* 0x000fea0003800200 */
.L_x_21815:
        /* <DEDUP_REMOVED lines=20> */
.L_x_21814:
[----:B------:R-:W-:Y:S05]  /*1f00*/  BSYNC.RECONVERGENT B1 ;  /* 0x0000000000017941 */ /* 0x000fea0003800200 */
.L_x_21813:
        /* <DEDUP_REMOVED lines=27> */
.L_x_21831:
[----:B------:R-:W-:Y:S01]  /*20c0*/  FSETP.GEU.FTZ.AND P0, PT, R23, -R10, PT ;  /* 0x8000000a1700720b */ /* 0x000fe20003f1e000 */
[----:B------:R-:W-:-:S12]  /*20d0*/  FADD.FTZ R21, R21, -1 ;  /* 0xbf80000015157421 */ /* 0x000fd80000010000 */
[----:B------:R-:W-:-:S07]  /*20e0*/  @!P0 FADD.FTZ R21, R21, -1 ;  /* 0xbf80000015158421 */ /* 0x000fce0000010000 */
.L_x_21830:
[----:B------:R-:W-:Y:S05]  /*20f0*/  BSYNC.RECONVERGENT B2 ;  /* 0x0000000000027941 */ /* 0x000fea0003800200 */
.L_x_21829:
[----:B------:R-:W-:Y:S01]  /*2100*/  FFMA.FTZ R18, -R10, R21, R18 ;  /* 0x000000150a127223 */ /* 0x000fe20000010112 */
[----:B------:R-:W-:Y:S06]  /*2110*/  BRA `(.L_x_21827) ;  /* 0x00000000007c7947 */ /* 0x000fec0003800000 */
.L_x_21828:
        /* <DEDUP_REMOVED lines=15> */
.L_x_21834:
        /* <DEDUP_REMOVED lines=13> */
.L_x_21833:
[----:B------:R-:W-:Y:S05]  /*22e0*/  BSYNC.RECONVERGENT B2 ;  /* 0x0000000000027941 */ /* 0x000fea0003800200 */
.L_x_21832:
[----:B------:R-:W-:-:S04]  /*22f0*/  FMUL.FTZ R21, R22, 1.1920928955078125e-07 ;  /* 0x3400000016157820 */ /* 0x000fc80000410000 */
[----:B------:R-:W-:-:S07]  /*2300*/  FMUL.FTZ R18, R18, R21 ;  /* 0x0000001512127220 */ /* 0x000fce0000410000 */
.L_x_21827:
[----:B------:R-:W-:Y:S05]  /*2310*/  BSYNC.RECONVERGENT B0 ;  /* 0x0000000000007941 */ /* 0x000fea0003800200 */
.L_x_21826:
        /* <DEDUP_REMOVED lines=20> */
.L_x_21825:
[----:B------:R-:W-:Y:S05]  /*2460*/  BSYNC.RECONVERGENT B1 ;  /* 0x0000000000017941 */ /* 0x000fea0003800200 */
.L_x_21824:
        /* <DEDUP_REMOVED lines=27> */
.L_x_21842:
[----:B------:R-:W-:Y:S01]  /*2620*/  FSETP.GEU.FTZ.AND P0, PT, R21, -R10, PT ;  /* 0x8000000a1500720b */ /* 0x000fe20003f1e000 */
[----:B------:R-:W-:-:S12]  /*2630*/  FADD.FTZ R19, R19, -1 ;  /* 0xbf80000013137421 */ /* 0x000fd80000010000 */
[----:B------:R-:W-:-:S07]  /*2640*/  @!P0 FADD.FTZ R19, R19, -1 ;  /* 0xbf80000013138421 */ /* 0x000fce0000010000 */
.L_x_21841:
[----:B------:R-:W-:Y:S05]  /*2650*/  BSYNC.RECONVERGENT B2 ;  /* 0x0000000000027941 */ /* 0x000fea0003800200 */
.L_x_21840:
[----:B------:R-:W-:Y:S01]  /*2660*/  FFMA.FTZ R20, -R10, R19, R20 ;  /* 0x000000130a147223 */ /* 0x000fe20000010114 */
[----:B------:R-:W-:Y:S06]  /*2670*/  BRA `(.L_x_21838) ;  /* 0x00000000007c7947 */ /* 0x000fec0003800000 */
.L_x_21839:
        /* <DEDUP_REMOVED lines=15> */
.L_x_21845:
        /* <DEDUP_REMOVED lines=13> */
.L_x_21844:
[----:B------:R-:W-:Y:S05]  /*2840*/  BSYNC.RECONVERGENT B2 ;  /* 0x0000000000027941 */ /* 0x000fea0003800200 */
.L_x_21843:
[----:B------:R-:W-:-:S04]  /*2850*/  FMUL.FTZ R22, R22, 1.1920928955078125e-07 ;  /* 0x3400000016167820 */ /* 0x000fc80000410000 */
[----:B------:R-:W-:-:S07]  /*2860*/  FMUL.FTZ R20, R19, R22 ;  /* 0x0000001613147220 */ /* 0x000fce0000410000 */
.L_x_21838:
[----:B------:R-:W-:Y:S05]  /*2870*/  BSYNC.RECONVERGENT B0 ;  /* 0x0000000000007941 */ /* 0x000fea0003800200 */
.L_x_21837:
        /* <DEDUP_REMOVED lines=20> */
.L_x_21836:
[----:B------:R-:W-:Y:S05]  /*29c0*/  BSYNC.RECONVERGENT B1 ;  /* 0x0000000000017941 */ /* 0x000fea0003800200 */
.L_x_21835:
        /* <DEDUP_REMOVED lines=27> */
.L_x_21853:
[----:B------:R-:W-:Y:S01]  /*2b80*/  FSETP.GEU.FTZ.AND P0, PT, R3, -R10, PT ;  /* 0x8000000a0300720b */ /* 0x000fe20003f1e000 */
[----:B------:R-:W-:-:S12]  /*2b90*/  FADD.FTZ R4, R4, -1 ;  /* 0xbf80000004047421 */ /* 0x000fd80000010000 */
[----:B------:R-:W-:-:S07]  /*2ba0*/  @!P0 FADD.FTZ R4, R4, -1 ;  /* 0xbf80000004048421 */ /* 0x000fce0000010000 */
.L_x_21852:
[----:B------:R-:W-:Y:S05]  /*2bb0*/  BSYNC.RECONVERGENT B2 ;  /* 0x0000000000027941 */ /* 0x000fea0003800200 */
.L_x_21851:
[----:B------:R-:W-:Y:S01]  /*2bc0*/  FFMA.FTZ R19, -R10, R4, R19 ;  /* 0x000000040a137223 */ /* 0x000fe20000010113 */
[----:B------:R-:W-:Y:S06]  /*2bd0*/  BRA `(.L_x_21849) ;  /* 0x0000000000707947 */ /* 0x000fec0003800000 */
.L_x_21850:
        /* <DEDUP_REMOVED lines=12> */
.L_x_21856:
        /* <DEDUP_REMOVED lines=13> */
.L_x_21855:
[----:B------:R-:W-:Y:S05]  /*2d70*/  BSYNC.RECONVERGENT B2 ;  /* 0x0000000000027941 */ /* 0x000fea0003800200 */
.L_x_21854:
[----:B------:R-:W-:-:S04]  /*2d80*/  FMUL.FTZ R19, R19, 1.1920928955078125e-07 ;  /* 0x3400000013137820 */ /* 0x000fc80000410000 */
[----:B------:R-:W-:-:S07]  /*2d90*/  FMUL.FTZ R19, R2, R19 ;  /* 0x0000001302137220 */ /* 0x000fce0000410000 */
.L_x_21849:
[----:B------:R-:W-:Y:S05]  /*2da0*/  BSYNC.RECONVERGENT B0 ;  /* 0x0000000000007941 */ /* 0x000fea0003800200 */
.L_x_21848:
        /* <DEDUP_REMOVED lines=20> */
.L_x_21847:
[----:B------:R-:W-:Y:S05]  /*2ef0*/  BSYNC.RECONVERGENT B1 ;  /* 0x0000000000017941 */ /* 0x000fea0003800200 */
.L_x_21846:
        /* <DEDUP_REMOVED lines=16> */
.L_x_21859:
[----:B------:R-:W-:-:S13]  /*3000*/  ISETP.GE.U32.AND P0, PT, R17, R16, PT ;  /* 0x000000101100720c */ /* 0x000fda0003f06070 */
[----:B------:R-:W-:Y:S05]  /*3010*/  @P0 BRA `(.L_x_21861) ;  /* 0x0000000000300947 */ /* 0x000fea0003800000 */
[----:B0-----:R-:W0:Y:S01]  /*3020*/  LDC.64 R4, c[0x0][0x398] ;  /* 0x0000e600ff047b82 */ /* 0x001e220000000a00 */
[----:B------:R-:W-:Y:S02]  /*3030*/  IMAD.IADD R3, R0, 0x1, R17 ;  /* 0x0000000100037824 */ /* 0x000fe400078e0211 */
[----:B------:R-:W-:Y:S02]  /*3040*/  VIADD R17, R17, 0x80 ;  /* 0x0000008011117836 */ /* 0x000fe40000000000 */
[----:B0-----:R-:W-:-:S05]  /*3050*/  IMAD.WIDE.U32 R4, R3, 0x4, R4 ;  /* 0x0000000403047825 */ /* 0x001fca00078e0004 */
[----:B------:R1:W-:Y:S02]  /*3060*/  STG.E desc[UR4][R4.64], R8 ;  /* 0x0000000804007986 */ /* 0x0003e4000c101904 */
.L_x_21860:
[----:B------:R-:W-:-:S13]  /*3070*/  ISETP.GE.U32.AND P0, PT, R17, R16, PT ;  /* 0x000000101100720c */ /* 0x000fda0003f06070 */
[----:B------:R-:W-:Y:S05]  /*3080*/  @P0 BRA `(.L_x_21862) ;  /* 0x0000000000300947 */ /* 0x000fea0003800000 */
[----:B01----:R-:W0:Y:S01]  /*3090*/  LDC.64 R4, c[0x0][0x398] ;  /* 0x0000e600ff047b82 */ /* 0x003e220000000a00 */
[----:B------:R-:W-:Y:S02]  /*30a0*/  IMAD.IADD R3, R0, 0x1, R17 ;  /* 0x0000000100037824 */ /* 0x000fe400078e0211 */
[----:B------:R-:W-:Y:S02]  /*30b0*/  VIADD R17, R17, 0x80 ;  /* 0x0000008011117836 */ /* 0x000fe40000000000 */
[----:B0-----:R-:W-:-:S05]  /*30c0*/  IMAD.WIDE.U32 R4, R3, 0x4, R4 ;  /* 0x0000000403047825 */ /* 0x001fca00078e0004 */
[----:B------:R1:W-:Y:S02]  /*30d0*/  STG.E desc[UR4][R4.64], R9 ;  /* 0x0000000904007986 */ /* 0x0003e4000c101904 */
.L_x_21861:
[----:B------:R-:W-:-:S13]  /*30e0*/  ISETP.GE.U32.AND P0, PT, R17, R16, PT ;  /* 0x000000101100720c */ /* 0x000fda0003f06070 */
[----:B------:R-:W-:Y:S05]  /*30f0*/  @P0 BRA `(.L_x_21863) ;  /* 0x0000000000340947 */ /* 0x000fea0003800000 */
[----:B01----:R-:W0:Y:S01]  /*3100*/  LDC.64 R4, c[0x0][0x398] ;  /* 0x0000e600ff047b82 */ /* 0x003e220000000a00 */
[----:B------:R-:W-:Y:S01]  /*3110*/  IADD3 R3, PT, PT, R0, R17, RZ ;  /* 0x0000001100037210 */ /* 0x000fe20007ffe0ff */
[----:B------:R-:W-:-:S04]  /*3120*/  VIADD R17, R17, 0x80 ;  /* 0x0000008011117836 */ /* 0x000fc80000000000 */
[----:B0-----:R-:W-:-:S05]  /*3130*/  IMAD.WIDE.U32 R4, R3, 0x4, R4 ;  /* 0x0000000403047825 */ /* 0x001fca00078e0004 */
[----:B------:R2:W-:Y:S02]  /*3140*/  STG.E desc[UR4][R4.64], R11 ;  /* 0x0000000b04007986 */ /* 0x0005e4000c101904 */
.L_x_21862:
        /* <DEDUP_REMOVED lines=8> */
.L_x_21863:
[----:B------:R-:W-:Y:S05]  /*31d0*/  BSYNC.RELIABLE B1 ;  /* 0x0000000000017941 */ /* 0x000fea0003800100 */
.L_x_21858:
[----:B------:R-:W-:-:S13]  /*31e0*/  ISETP.GE.U32.AND P0, PT, R17, R16, PT ;  /* 0x000000101100720c */ /* 0x000fda0003f06070 */
[----:B012---:R-:W0:Y:S01]  /*31f0*/  @!P0 LDC.64 R4, c[0x0][0x398] ;  /* 0x0000e600ff048b82 */ /* 0x007e220000000a00 */
[----:B------:R-:W-:Y:S01]  /*3200*/  @!P0 IMAD.IADD R3, R0, 0x1, R17 ;  /* 0x0000000100038824 */ /* 0x000fe200078e0211 */
[----:B------:R-:W-:-:S03]  /*3210*/  @!P0 IADD3 R17, PT, PT, R17, 0x80, RZ ;  /* 0x0000008011118810 */ /* 0x000fc60007ffe0ff */
[----:B0-----:R-:W-:-:S05]  /*3220*/  @!P0 IMAD.WIDE.U32 R4, R3, 0x4, R4 ;  /* 0x0000000403048825 */ /* 0x001fca00078e0004 */
[----:B------:R3:W-:Y:S02]  /*3230*/  @!P0 STG.E desc[UR4][R4.64], R13 ;  /* 0x0000000d04008986 */ /* 0x0007e4000c101904 */
.L_x_21864:
[----:B------:R-:W-:Y:S05]  /*3240*/  BSYNC.RECONVERGENT B0 ;  /* 0x0000000000007941 */ /* 0x000fea0003800200 */
.L_x_21857:
        /* <DEDUP_REMOVED lines=8> */
.L_x_21769:
[----:B------:R-:W0:Y:S01]  /*32d0*/  S2R R2, SR_TID.X ;  /* 0x0000000000027919 */ /* 0x000e220000002100 */
[----:B------:R-:W1:Y:S08]  /*32e0*/  LDC.64 R4, c[0x0][0x3a0] ;  /* 0x0000e800ff047b82 */ /* 0x000e700000000a00 */
[----:B------:R-:W2:Y:S01]  /*32f0*/  LDC R18, c[0x0][0x388] ;  /* 0x0000e200ff127b82 */ /* 0x000ea20000000800 */
[----:B-1----:R-:W-:-:S04]  /*3300*/  IMAD.WIDE.U32 R4, R0, 0x4, R4 ;  /* 0x0000000400047825 */ /* 0x002fc800078e0004 */
[----:B0-----:R-:W-:-:S05]  /*3310*/  IMAD.WIDE.U32 R20, R2, 0x10, R4 ;  /* 0x0000001002147825 */ /* 0x001fca00078e0004 */
[----:B------:R-:W3:Y:S04]  /*3320*/  LDG.E.128 R8, desc[UR4][R20.64] ;  /* 0x0000000414087981 */ /* 0x000ee8000c1e1d00 */
[----:B------:R0:W5:Y:S01]  /*3330*/  LDG.E.128 R4, desc[UR4][R20.64+0x800] ;  /* 0x0008000414047981 */ /* 0x000162000c1e1d00 */
        /* <DEDUP_REMOVED lines=34> */
.L_x_21869:
[----:B------:R-:W-:Y:S05]  /*3560*/  BSYNC.RECONVERGENT B1 ;  /* 0x0000000000017941 */ /* 0x000fea0003800200 */
.L_x_21868:
[----:B------:R-:W-:Y:S01]  /*3570*/  FFMA.FTZ R19, -R14, R20, R19 ;  /* 0x000000140e137223 */ /* 0x000fe20000010113 */
[----:B------:R-:W-:Y:S06]  /*3580*/  BRA `(.L_x_21866) ;  /* 0x00000000007c7947 */ /* 0x000fec0003800000 */
.L_x_21867:
        /* <DEDUP_REMOVED lines=15> */
.L_x_21872:
        /* <DEDUP_REMOVED lines=13> */
.L_x_21871:
[----:B------:R-:W-:Y:S05]  /*3750*/  BSYNC.RECONVERGENT B1 ;  /* 0x0000000000017941 */ /* 0x000fea0003800200 */
.L_x_21870:
[----:B------:R-:W-:-:S04]  /*3760*/  FMUL.FTZ R22, R22, 1.1920928955078125e-07 ;  /* 0x3400000016167820 */ /* 0x000fc80000410000 */
[----:B------:R-:W-:-:S07]  /*3770*/  FMUL.FTZ R19, R19, R22 ;  /* 0x0000001613137220 */ /* 0x000fce0000410000 */
.L_x_21866:
[----:B------:R-:W-:Y:S05]  /*3780*/  BSYNC.RECONVERGENT B0 ;  /* 0x0000000000007941 */ /* 0x000fea0003800200 */
.L_x_21865:
        /* <DEDUP_REMOVED lines=43> */
.L_x_21878:
[----:B------:R-:W-:Y:S01]  /*3a40*/  FSETP.GEU.FTZ.AND P0, PT, R21, -R14, PT ;  /* 0x8000000e1500720b */ /* 0x000fe20003f1e000 */
[----:B------:R-:W-:-:S12]  /*3a50*/  FADD.FTZ R19, R19, -1 ;  /* 0xbf80000013137421 */ /* 0x000fd80000010000 */
[----:B------:R-:W-:-:S07]  /*3a60*/  @!P0 FADD.FTZ R19, R19, -1 ;  /* 0xbf80000013138421 */ /* 0x000fce0000010000 */
.L_x_21877:
[----:B------:R-:W-:Y:S05]  /*3a70*/  BSYNC.RECONVERGENT B1 ;  /* 0x0000000000017941 */ /* 0x000fea0003800200 */
.L_x_21876:
[----:B------:R-:W-:Y:S01]  /*3a80*/  FFMA.FTZ R23, -R14, R19, R23 ;  /* 0x000000130e177223 */ /* 0x000fe20000010117 */
[----:B------:R-:W-:Y:S06]  /*3a90*/  BRA `(.L_x_21874) ;  /* 0x0000000000707947 */ /* 0x000fec0003800000 */
.L_x_21875:
        /* <DEDUP_REMOVED lines=12> */
.L_x_21881:
        /* <DEDUP_REMOVED lines=13> */
.L_x_21880:
[----:B------:R-:W-:Y:S05]  /*3c30*/  BSYNC.RECONVERGENT B1 ;  /* 0x0000000000017941 */ /* 0x000fea0003800200 */
.L_x_21879:
[----:B------:R-:W-:-:S04]  /*3c40*/  FMUL.FTZ R20, R23, 1.1920928955078125e-07 ;  /* 0x3400000017147820 */ /* 0x000fc80000410000 */
[----:B------:R-:W-:-:S07]  /*3c50*/  FMUL.FTZ R23, R19, R20 ;  /* 0x0000001413177220 */ /* 0x000fce0000410000 */
.L_x_21874:
[----:B------:R-:W-:Y:S05]  /*3c60*/  BSYNC.RECONVERGENT B0 ;  /* 0x0000000000007941 */ /* 0x000fea0003800200 */
.L_x_21873:
        /* <DEDUP_REMOVED lines=42> */
.L_x_21887:
[----:B------:R-:W-:Y:S01]  /*3f10*/  FSETP.GEU.FTZ.AND P0, PT, R23, -R14, PT ;  /* 0x8000000e1700720b */ /* 0x000fe20003f1e000 */
[----:B------:R-:W-:-:S12]  /*3f20*/  FADD.FTZ R19, R19, -1 ;  /* 0xbf80000013137421 */ /* 0x000fd80000010000 */
[----:B------:R-:W-:-:S07]  /*3f30*/  @!P0 FADD.FTZ R19, R19, -1 ;  /* 0xbf80000013138421 */ /* 0x000fce0000010000 */
.L_x_21886:
[----:B------:R-:W-:Y:S05]  /*3f40*/  BSYNC.RECONVERGENT B1 ;  /* 0x0000000000017941 */ /* 0x000fea0003800200 */
.L_x_21885:
[----:B------:R-:W-:Y:S01]  /*3f50*/  FFMA.FTZ R21, -R14, R19, R21 ;  /* 0x000000130e157223 */ /* 0x000fe20000010115 */
[----:B------:R-:W-:Y:S06]  /*3f60*/  BRA `(.L_x_21883) ;  /* 0x0000000000707947 */ /* 0x000fec0003800000 */
.L_x_21884:
        /* <DEDUP_REMOVED lines=12> */
.L_x_21890:
        /* <DEDUP_REMOVED lines=13> */
.L_x_21889:
[----:B------:R-:W-:Y:S05]  /*4100*/  BSYNC.RECONVERGENT B1 ;  /* 0x0000000000017941 */ /* 0x000fea0003800200 */
.L_x_21888:
[----:B------:R-:W-:-:S04]  /*4110*/  FMUL.FTZ R20, R21, 1.1920928955078125e-07 ;  /* 0x3400000015147820 */ /* 0x000fc80000410000 */
[----:B------:R-:W-:-:S07]  /*4120*/  FMUL.FTZ R21, R19, R20 ;  /* 0x0000001413157220 */ /* 0x000fce0000410000 */
.L_x_21883:
[----:B------:R-:W-:Y:S05]  /*4130*/  BSYNC.RECONVERGENT B0 ;  /* 0x0000000000007941 */ /* 0x000fea0003800200 */
.L_x_21882:
        /* <DEDUP_REMOVED lines=42> */
.L_x_21896:
[----:B------:R-:W-:Y:S01]  /*43e0*/  FSETP.GEU.FTZ.AND P0, PT, R23, -R14, PT ;  /* 0x8000000e1700720b */ /* 0x000fe20003f1e000 */
[----:B------:R-:W-:-:S12]  /*43f0*/  FADD.FTZ R19, R19, -1 ;  /* 0xbf80000013137421 */ /* 0x000fd80000010000 */
[----:B------:R-:W-:-:S07]  /*4400*/  @!P0 FADD.FTZ R19, R19, -1 ;  /* 0xbf80000013138421 */ /* 0x000fce0000010000 */
.L_x_21895:
[----:B------:R-:W-:Y:S05]  /*4410*/  BSYNC.RECONVERGENT B1 ;  /* 0x0000000000017941 */ /* 0x000fea0003800200 */
.L_x_21894:
[----:B------:R-:W-:Y:S01]  /*4420*/  FFMA.FTZ R21, -R14, R19, R21 ;  /* 0x000000130e157223 */ /* 0x000fe20000010115 */
[----:B------:R-:W-:Y:S06]  /*4430*/  BRA `(.L_x_21892) ;  /* 0x0000000000707947 */ /* 0x000fec0003800000 */
.L_x_21893:
        /* <DEDUP_REMOVED lines=12> */
.L_x_21899:
        /* <DEDUP_REMOVED lines=13> */
.L_x_21898:
[----:B------:R-:W-:Y:S05]  /*45d0*/  BSYNC.RECONVERGENT B1 ;  /* 0x0000000000017941 */ /* 0x000fea0003800200 */
.L_x_21897:
[----:B------:R-:W-:-:S04]  /*45e0*/  FMUL.FTZ R20, R21, 1.1920928955078125e-07 ;  /* 0x3400000015147820 */ /* 0x000fc80000410000 */
[----:B------:R-:W-:-:S07]  /*45f0*/  FMUL.FTZ R21, R19, R20 ;  /* 0x0000001413157220 */ /* 0x000fce0000410000 */
.L_x_21892:
[----:B------:R-:W-:Y:S05]  /*4600*/  BSYNC.RECONVERGENT B0 ;  /* 0x0000000000007941 */ /* 0x000fea0003800200 */
.L_x_21891:
        /* <DEDUP_REMOVED lines=42> */
.L_x_21905:
[----:B------:R-:W-:Y:S01]  /*48b0*/  FSETP.GEU.FTZ.AND P0, PT, R23, -R14, PT ;  /* 0x8000000e1700720b */ /* 0x000fe20003f1e000 */
[----:B------:R-:W-:-:S12]  /*48c0*/  FADD.FTZ R19, R19, -1 ;  /* 0xbf80000013137421 */ /* 0x000fd80000010000 */
[----:B------:R-:W-:-:S07]  /*48d0*/  @!P0 FADD.FTZ R19, R19, -1 ;  /* 0xbf80000013138421 */ /* 0x000fce0000010000 */
.L_x_21904:
[----:B------:R-:W-:Y:S05]  /*48e0*/  BSYNC.RECONVERGENT B1 ;  /* 0x0000000000017941 */ /* 0x000fea0003800200 */
.L_x_21903:
[----:B------:R-:W-:Y:S01]  /*48f0*/  FFMA.FTZ R21, -R14, R19, R21 ;  /* 0x000000130e157223 */ /* 0x000fe20000010115 */
[----:B------:R-:W-:Y:S06]  /*4900*/  BRA `(.L_x_21901) ;  /* 0x0000000000707947 */ /* 0x000fec0003800000 */
.L_x_21902:
        /* <DEDUP_REMOVED lines=12> */
.L_x_21908:
        /* <DEDUP_REMOVED lines=13> */
.L_x_21907:
[----:B------:R-:W-:Y:S05]  /*4aa0*/  BSYNC.RECONVERGENT B1 ;  /* 0x0000000000017941 */ /* 0x000fea0003800200 */
.L_x_21906:
[----:B------:R-:W-:-:S04]  /*4ab0*/  FMUL.FTZ R20, R21, 1.1920928955078125e-07 ;  /* 0x3400000015147820 */ /* 0x000fc80000410000 */
[----:B------:R-:W-:-:S07]  /*4ac0*/  FMUL.FTZ R21, R19, R20 ;  /* 0x0000001413157220 */ /* 0x000fce0000410000 */
.L_x_21901:
[----:B------:R-:W-:Y:S05]  /*4ad0*/  BSYNC.RECONVERGENT B0 ;  /* 0x0000000000007941 */ /* 0x000fea0003800200 */
.L_x_21900:
        /* <DEDUP_REMOVED lines=42> */
.L_x_21914:
[----:B------:R-:W-:Y:S01]  /*4d80*/  FSETP.GEU.FTZ.AND P0, PT, R23, -R14, PT ;  /* 0x8000000e1700720b */ /* 0x000fe20003f1e000 */
[----:B------:R-:W-:-:S12]  /*4d90*/  FADD.FTZ R19, R19, -1 ;  /* 0xbf80000013137421 */ /* 0x000fd80000010000 */
[----:B------:R-:W-:-:S07]  /*4da0*/  @!P0 FADD.FTZ R19, R19, -1 ;  /* 0xbf80000013138421 */ /* 0x000fce0000010000 */
.L_x_21913:
[----:B------:R-:W-:Y:S05]  /*4db0*/  BSYNC.RECONVERGENT B1 ;  /* 0x0000000000017941 */ /* 0x000fea0003800200 */
.L_x_21912:
[----:B------:R-:W-:Y:S01]  /*4dc0*/  FFMA.FTZ R21, -R14, R19, R21 ;  /* 0x000000130e157223 */ /* 0x000fe20000010115 */
[----:B------:R-:W-:Y:S06]  /*4dd0*/  BRA `(.L_x_21910) ;  /* 0x0000000000707947 */ /* 0x000fec0003800000 */
.L_x_21911:
        /* <DEDUP_REMOVED lines=12> */
.L_x_21917:
        /* <DEDUP_REMOVED lines=13> */
.L_x_21916:
[----:B------:R-:W-:Y:S05]  /*4f70*/  BSYNC.RECONVERGENT B1 ;  /* 0x0000000000017941 */ /* 0x000fea0003800200 */
.L_x_21915:
[----:B------:R-:W-:-:S04]  /*4f80*/  FMUL.FTZ R20, R21, 1.1920928955078125e-07 ;  /* 0x3400000015147820 */ /* 0x000fc80000410000 */
[----:B------:R-:W-:-:S07]  /*4f90*/  FMUL.FTZ R21, R19, R20 ;  /* 0x0000001413157220 */ /* 0x000fce0000410000 */
.L_x_21910:
[----:B------:R-:W-:Y:S05]  /*4fa0*/  BSYNC.RECONVERGENT B0 ;  /* 0x0000000000007941 */ /* 0x000fea0003800200 */
.L_x_21909:
        /* <DEDUP_REMOVED lines=42> */
.L_x_21923:
[----:B------:R-:W-:Y:S01]  /*5250*/  FSETP.GEU.FTZ.AND P0, PT, R23, -R14, PT ;  /* 0x8000000e1700720b */ /* 0x000fe20003f1e000 */
[----:B------:R-:W-:-:S12]  /*5260*/  FADD.FTZ R19, R19, -1 ;  /* 0xbf80000013137421 */ /* 0x000fd80000010000 */
[----:B------:R-:W-:-:S07]  /*5270*/  @!P0 FADD.FTZ R19, R19, -1 ;  /* 0xbf80000013138421 */ /* 0x000fce0000010000 */
.L_x_21922:
[----:B------:R-:W-:Y:S05]  /*5280*/  BSYNC.RECONVERGENT B1 ;  /* 0x0000000000017941 */ /* 0x000fea0003800200 */
.L_x_21921:
[----:B------:R-:W-:Y:S01]  /*5290*/  FFMA.FTZ R21, -R14, R19, R21 ;  /* 0x000000130e157223 */ /* 0x000fe20000010115 */
[----:B------:R-:W-:Y:S06]  /*52a0*/  BRA `(.L_x_21919) ;  /* 0x0000000000707947 */ /* 0x000fec0003800000 */
.L_x_21920:
        /* <DEDUP_REMOVED lines=12> */
.L_x_21926:
        /* <DEDUP_REMOVED lines=13> */
.L_x_21925:
[----:B------:R-:W-:Y:S05]  /*5440*/  BSYNC.RECONVERGENT B1 ;  /* 0x0000000000017941 */ /* 0x000fea0003800200 */
.L_x_21924:
[----:B------:R-:W-:-:S04]  /*5450*/  FMUL.FTZ R20, R21, 1.1920928955078125e-07 ;  /* 0x3400000015147820 */ /* 0x000fc80000410000 */
[----:B------:R-:W-:-:S07]  /*5460*/  FMUL.FTZ R21, R19, R20 ;  /* 0x0000001413157220 */ /* 0x000fce0000410000 */
.L_x_21919:
[----:B------:R-:W-:Y:S05]  /*5470*/  BSYNC.RECONVERGENT B0 ;  /* 0x0000000000007941 */ /* 0x000fea0003800200 */
.L_x_21918:
        /* <DEDUP_REMOVED lines=42> */
.L_x_21932:
[----:B------:R-:W-:Y:S01]  /*5720*/  FSETP.GEU.FTZ.AND P0, PT, R15, -R14, PT ;  /* 0x8000000e0f00720b */ /* 0x000fe20003f1e000 */
[----:B------:R-:W-:-:S12]  /*5730*/  FADD.FTZ R3, R3, -1 ;  /* 0xbf80000003037421 */ /* 0x000fd80000010000 */
[----:B------:R-:W-:-:S07]  /*5740*/  @!P0 FADD.FTZ R3, R3, -1 ;  /* 0xbf80000003038421 */ /* 0x000fce0000010000 */
.L_x_21931:
[----:B------:R-:W-:Y:S05]  /*5750*/  BSYNC.RECONVERGENT B1 ;  /* 0x0000000000017941 */ /* 0x000fea0003800200 */
.L_x_21930:
[----:B------:R-:W-:Y:S01]  /*5760*/  FFMA.FTZ R21, -R14, R3, R21 ;  /* 0x000000030e157223 */ /* 0x000fe20000010115 */
[----:B------:R-:W-:Y:S06]  /*5770*/  BRA `(.L_x_21928) ;  /* 0x0000000000707947 */ /* 0x000fec0003800000 */
.L_x_21929:
        /* <DEDUP_REMOVED lines=12> */
.L_x_21935:
        /* <DEDUP_REMOVED lines=13> */
.L_x_21934:
[----:B------:R-:W-:Y:S05]  /*5910*/  BSYNC.RECONVERGENT B1 ;  /* 0x0000000000017941 */ /* 0x000fea0003800200 */
.L_x_21933:
[----:B------:R-:W-:-:S04]  /*5920*/  FMUL.FTZ R12, R21, 1.1920928955078125e-07 ;  /* 0x34000000150c7820 */ /* 0x000fc80000410000 */
[----:B------:R-:W-:-:S07]  /*5930*/  FMUL.FTZ R21, R17, R12 ;  /* 0x0000000c11157220 */ /* 0x000fce0000410000 */
.L_x_21928:
[----:B------:R-:W-:Y:S05]  /*5940*/  BSYNC.RECONVERGENT B0 ;  /* 0x0000000000007941 */ /* 0x000fea0003800200 */
.L_x_21927:
        /* <DEDUP_REMOVED lines=17> */
[----:B------:R-:W-:Y:S04]  /*5a60*/  STG.E.128 desc[UR4][R12.64], R8 ;  /* 0x000000080c007986 */ /* 0x000fe8000c101d04 */
[----:B------:R-:W-:Y:S01]  /*5a70*/  @!P0 LOP3.LUT R7, RZ, 0x80000000, R7, 0xb8, !PT ;  /* 0x80000000ff078812 */ /* 0x000fe200078eb807 */
[----:B0-----:R-:W-:-:S05]  /*5a80*/  @P0 FADD.FTZ R15, R3, -R14 ;  /* 0x8000000e030f0221 */ /* 0x001fca0000010000 */
[----:B------:R-:W-:-:S13]  /*5a90*/  FSETP.GT.AND P1, PT, R15, 0.5, P0 ;  /* 0x3f0000000f00780b */ /* 0x000fda0000724000 */
[----:B------:R-:W-:-:S04]  /*5aa0*/  @P1 FADD.FTZ R14, R14, 1 ;  /* 0x3f8000000e0e1421 */ /* 0x000fc80000010000 */
[----:B------:R-:W-:-:S05]  /*5ab0*/  @P0 IMAD.MOV.U32 R7, RZ, RZ, R14 ;  /* 0x000000ffff070224 */ /* 0x000fca00078e000e */
[----:B------:R-:W-:Y:S01]  /*5ac0*/  STG.E.128 desc[UR4][R12.64+0x800], R4 ;  /* 0x000800040c007986 */ /* 0x000fe2000c101d04 */
[----:B------:R-:W-:Y:S05]  /*5ad0*/  EXIT ;  /* 0x000000000000794d */ /* 0x000fea0003800000 */
.L_x_21936:
        /* <DEDUP_REMOVED lines=10> */
.L_x_37136:


//--------------------- .text._ZN2at6native29vectorized_elementwise_kernelILi8EZZZNS0_15binary_internal21div_floor_kernel_cudaERNS_18TensorIteratorBaseEENKUlvE0_clEvENKUlvE0_clEvEUlfE_St5arrayIPcLm2EEEEviT0_T1_ --------------------------
	.section	.text._ZN2at6native29vectorized_elementwise_kernelILi8EZZZNS0_15binary_internal21div_floor_kernel_cudaERNS_18TensorIteratorBaseEENKUlvE0_clEvENKUlvE0_clEvEUlfE_St5arrayIPcLm2EEEEviT0_T1_,"ax",@progbits
	.align	128
        .global         _ZN2at6native29vectorized_elementwise_kernelILi8EZZZNS0_15binary_internal21div_floor_kernel_cudaERNS_18TensorIteratorBaseEENKUlvE0_clEvENKUlvE0_clEvEUlfE_St5arrayIPcLm2EEEEviT0_T1_
        .type           _ZN2at6native29vectorized_elementwise_kernelILi8EZZZNS0_15binary_internal21div_floor_kernel_cudaERNS_18TensorIteratorBaseEENKUlvE0_clEvENKUlvE0_clEvEUlfE_St5arrayIPcLm2EEEEviT0_T1_,@function
        .size           _ZN2at6native29vectorized_elementwise_kernelILi8EZZZNS0_15binary_internal21div_floor_kernel_cudaERNS_18TensorIteratorBaseEENKUlvE0_clEvENKUlvE0_clEvEUlfE_St5arrayIPcLm2EEEEviT0_T1_,(.L_x_37137 - _ZN2at6native29vectorized_elementwise_kernelILi8EZZZNS0_15binary_internal21div_floor_kernel_cudaERNS_18TensorIteratorBaseEENKUlvE0_clEvENKUlvE0_clEvEUlfE_St5arrayIPcLm2EEEEviT0_T1_)
        .other          _ZN2at6native29vectorized_elementwise_kernelILi8EZZZNS0_15binary_internal21div_floor_kernel_cudaERNS_18TensorIteratorBaseEENKUlvE0_clEvENKUlvE0_clEvEUlfE_St5arrayIPcLm2EEEEviT0_T1_,@"STO_CUDA_ENTRY STV_DEFAULT"
_ZN2at6native29vectorized_elementwise_kernelILi8EZZZNS0_15binary_internal21div_floor_kernel_cudaERNS_18TensorIteratorBaseEENKUlvE0_clEvENKUlvE0_clEvEUlfE_St5arrayIPcLm2EEEEviT0_T1_:
.text._ZN2at6native29vectorized_elementwise_kernelILi8EZZZNS0_15binary_internal21div_floor_kernel_cudaERNS_18TensorIteratorBaseEENKUlvE0_clEvENKUlvE0_clEvEUlfE_St5arrayIPcLm2EEEEviT0_T1_:
        /* <DEDUP_REMOVED lines=100> */
.L_x_21944:
[----:B------:R-:W-:Y:S05]  /*0640*/  BSYNC.RECONVERGENT B2 ;  /* 0x0000000000027941 */ /* 0x000fea0003800200 */
.L_x_21943:
[----:B------:R-:W-:Y:S01]  /*0650*/  FFMA.FTZ R5, -R10, R6, R5 ;  /* 0x000000060a057223 */ /* 0x000fe20000010105 */
[----:B------:R-:W-:Y:S06]  /*0660*/  BRA `(.L_x_21941) ;  /* 0x00000000007c7947 */ /* 0x000fec0003800000 */
.L_x_21942:
        /* <DEDUP_REMOVED lines=15> */
.L_x_21947:
        /* <DEDUP_REMOVED lines=13> */
.L_x_21946:
[----:B------:R-:W-:Y:S05]  /*0830*/  BSYNC.RECONVERGENT B2 ;  /* 0x0000000000027941 */ /* 0x000fea0003800200 */
.L_x_21945:
[----:B------:R-:W-:-:S04]  /*0840*/  FMUL.FTZ R8, R8, 1.1920928955078125e-07 ;  /* 0x3400000008087820 */ /* 0x000fc80000410000 */
[----:B------:R-:W-:-:S07]  /*0850*/  FMUL.FTZ R5, R5, R8 ;  /* 0x0000000805057220 */ /* 0x000fce0000410000 */
.L_x_21941:
[----:B------:R-:W-:Y:S05]  /*0860*/  BSYNC.RECONVERGENT B0 ;  /* 0x0000000000007941 */ /* 0x000fea0003800200 */
.L_x_21940:
        /* <DEDUP_REMOVED lines=19> */
.L_x_21939:
[----:B------:R-:W-:Y:S05]  /*09a0*/  BSYNC.RECONVERGENT B1 ;  /* 0x0000000000017941 */ /* 0x000fea0003800200 */
.L_x_21938:
        /* <DEDUP_REMOVED lines=27> */
.L_x_21955:
[----:B------:R-:W-:Y:S01]  /*0b60*/  FSETP.GEU.FTZ.AND P0, PT, R11, -R10, PT ;  /* 0x8000000a0b00720b */ /* 0x000fe20003f1e000 */
[----:B------:R-:W-:-:S12]  /*0b70*/  FADD.FTZ R6, R6, -1 ;  /* 0xbf80000006067421 */ /* 0x000fd80000010000 */
[----:B------:R-:W-:-:S07]  /*0b80*/  @!P0 FADD.FTZ R6, R6, -1 ;  /* 0xbf80000006068421 */ /* 0x000fce0000010000 */
.L_x_21954:
[----:B------:R-:W-:Y:S05]  /*0b90*/  BSYNC.RECONVERGENT B2 ;  /* 0x0000000000027941 */ /* 0x000fea0003800200 */
.L_x_21953:
[----:B------:R-:W-:Y:S01]  /*0ba0*/  FFMA.FTZ R9, -R10, R6, R9 ;  /* 0x000000060a097223 */ /* 0x000fe20000010109 */
[----:B------:R-:W-:Y:S06]  /*0bb0*/  BRA `(.L_x_21951) ;  /* 0x0000000000787947 */ /* 0x000fec0003800000 */
.L_x_21952:
        /* <DEDUP_REMOVED lines=13> */
.L_x_21958:
        /* <DEDUP_REMOVED lines=14> */
.L_x_21957:
[----:B------:R-:W-:Y:S05]  /*0d70*/  BSYNC.RECONVERGENT B2 ;  /* 0x0000000000027941 */ /* 0x000fea0003800200 */
.L_x_21956:
[----:B------:R-:W-:-:S04]  /*0d80*/  FMUL.FTZ R9, R9, 1.1920928955078125e-07 ;  /* 0x3400000009097820 */ /* 0x000fc80000410000 */
[----:B------:R-:W-:-:S07]  /*0d90*/  FMUL.FTZ R9, R6, R9 ;  /* 0x0000000906097220 */ /* 0x000fce0000410000 */
.L_x_21951:
[----:B------:R-:W-:Y:S05]  /*0da0*/  BSYNC.RECONVERGENT B0 ;  /* 0x0000000000007941 */ /* 0x000fea0003800200 */
.L_x_21950:
        /* <DEDUP_REMOVED lines=20> */
.L_x_21949:
[----:B------:R-:W-:Y:S05]  /*0ef0*/  BSYNC.RECONVERGENT B1 ;  /* 0x0000000000017941 */ /* 0x000fea0003800200 */
.L_x_21948:
        /* <DEDUP_REMOVED lines=27> */
.L_x_21966:
[----:B------:R-:W-:Y:S01]  /*10b0*/  FSETP.GEU.FTZ.AND P0, PT, R11, -R10, PT ;  /* 0x8000000a0b00720b */ /* 0x000fe20003f1e000 */
[----:B------:R-:W-:-:S12]  /*10c0*/  FADD.FTZ R9, R9, -1 ;  /* 0xbf80000009097421 */ /* 0x000fd80000010000 */
[----:B------:R-:W-:-:S07]  /*10d0*/  @!P0 FADD.FTZ R9, R9, -1 ;  /* 0xbf80000009098421 */ /* 0x000fce0000010000 */
.L_x_21965:
[----:B------:R-:W-:Y:S05]  /*10e0*/  BSYNC.RECONVERGENT B2 ;  /* 0x0000000000027941 */ /* 0x000fea0003800200 */
.L_x_21964:
[----:B------:R-:W-:Y:S01]  /*10f0*/  FFMA.FTZ R8, -R10, R9, R8 ;  /* 0x000000090a087223 */ /* 0x000fe20000010108 */
[----:B------:R-:W-:Y:S06]  /*1100*/  BRA `(.L_x_21962) ;  /* 0x00000000007c7947 */ /* 0x000fec0003800000 */
.L_x_21963:
        /* <DEDUP_REMOVED lines=15> */
.L_x_21969:
        /* <DEDUP_REMOVED lines=13> */
.L_x_21968:
[----:B------:R-:W-:Y:S05]  /*12d0*/  BSYNC.RECONVERGENT B2 ;  /* 0x0000000000027941 */ /* 0x000fea0003800200 */
.L_x_21967:
[----:B------:R-:W-:-:S04]  /*12e0*/  FMUL.FTZ R27, R27, 1.1920928955078125e-07 ;  /* 0x340000001b1b7820 */ /* 0x000fc80000410000 */
[----:B------:R-:W-:-:S07]  /*12f0*/  FMUL.FTZ R8, R8, R27 ;  /* 0x0000001b08087220 */ /* 0x000fce0000410000 */
.L_x_21962:
[----:B------:R-:W-:Y:S05]  /*1300*/  BSYNC.RECONVERGENT B0 ;  /* 0x0000000000007941 */ /* 0x000fea0003800200 */
.L_x_21961:
        /* <DEDUP_REMOVED lines=20> */
.L_x_21960:
[----:B------:R-:W-:Y:S05]  /*1450*/  BSYNC.RECONVERGENT B1 ;  /* 0x0000000000017941 */ /* 0x000fea0003800200 */
.L_x_21959:
        /* <DEDUP_REMOVED lines=27> */
.L_x_21977:
[----:B------:R-:W-:Y:S01]  /*1610*/  FSETP.GEU.FTZ.AND P0, PT, R11, -R10, PT ;  /* 0x8000000a0b00720b */ /* 0x000fe20003f1e000 */
[----:B------:R-:W-:-:S12]  /*1620*/  FADD.FTZ R9, R9, -1 ;  /* 0xbf80000009097421 */ /* 0x000fd80000010000 */
[----:B------:R-:W-:-:S07]  /*1630*/  @!P0 FADD.FTZ R9, R9, -1 ;  /* 0xbf80000009098421 */ /* 0x000fce0000010000 */
.L_x_21976:
[----:B------:R-:W-:Y:S05]  /*1640*/  BSYNC.RECONVERGENT B2 ;  /* 0x0000000000027941 */ /* 0x000fea0003800200 */
.L_x_21975:
[----:B------:R-:W-:Y:S01]  /*1650*/  FFMA.FTZ R18, -R10, R9, R18 ;  /* 0x000000090a127223 */ /* 0x000fe20000010112 */
[----:B------:R-:W-:Y:S06]  /*1660*/  BRA `(.L_x_21973) ;  /* 0x0000000000787947 */ /* 0x000fec0003800000 */
.L_x_21974:
        /* <DEDUP_REMOVED lines=13> */
.L_x_21980:
        /* <DEDUP_REMOVED lines=14> */
.L_x_21979:
[----:B------:R-:W-:Y:S05]  /*1820*/  BSYNC.RECONVERGENT B2 ;  /* 0x0000000000027941 */ /* 0x000fea0003800200 */
.L_x_21978:
[----:B------:R-:W-:-:S04]  /*1830*/  FMUL.FTZ R18, R18, 1.1920928955078125e-07 ;  /* 0x3400000012127820 */ /* 0x000fc80000410000 */
[----:B------:R-:W-:-:S07]  /*1840*/  FMUL.FTZ R18, R9, R18 ;  /* 0x0000001209127220 */ /* 0x000fce0000410000 */
.L_x_21973:
[----:B------:R-:W-:Y:S05]  /*1850*/  BSYNC.RECONVERGENT B0 ;  /* 0x0000000000007941 */ /* 0x000fea0003800200 */
.L_x_21972:
        /* <DEDUP_REMOVED lines=20> */
.L_x_21971:
[----:B------:R-:W-:Y:S05]  /*19a0*/  BSYNC.RECONVERGENT B1 ;  /* 0x0000000000017941 */ /* 0x000fea0003800200 */
.L_x_21970:
        /* <DEDUP_REMOVED lines=27> */
.L_x_21988:
[----:B------:R-:W-:Y:S01]  /*1b60*/  FSETP.GEU.FTZ.AND P0, PT, R21, -R10, PT ;  /* 0x8000000a1500720b */ /* 0x000fe20003f1e000 */
[----:B------:R-:W-:-:S12]  /*1b70*/  FADD.FTZ R18, R18, -1 ;  /* 0xbf80000012127421 */ /* 0x000fd80000010000 */
[----:B------:R-:W-:-:S07]  /*1b80*/  @!P0 FADD.FTZ R18, R18, -1 ;  /* 0xbf80000012128421 */ /* 0x000fce0000010000 */
.L_x_21987:
[----:B------:R-:W-:Y:S05]  /*1b90*/  BSYNC.RECONVERGENT B2 ;  /* 0x0000000000027941 */ /* 0x000fea0003800200 */
.L_x_21986:
[----:B------:R-:W-:Y:S01]  /*1ba0*/  FFMA.FTZ R11, -R10, R18, R11 ;  /* 0x000000120a0b7223 */ /* 0x000fe2000001010b */
[----:B------:R-:W-:Y:S06]  /*1bb0*/  BRA `(.L_x_21984) ;  /* 0x00000000007c7947 */ /* 0x000fec0003800000 */
.L_x_21985:
        /* <DEDUP_REMOVED lines=15> */
.L_x_21991:
        /* <DEDUP_REMOVED lines=13> */
.L_x_21990:
[----:B------:R-:W-:Y:S05]  /*1d80*/  BSYNC.RECONVERGENT B2 ;  /* 0x0000000000027941 */ /* 0x000fea0003800200 */
.L_x_21989:
[----:B------:R-:W-:-:S04]  /*1d90*/  FMUL.FTZ R26, R26, 1.1920928955078125e-07 ;  /* 0x340000001a1a7820 */ /* 0x000fc80000410000 */
[----:B------:R-:W-:-:S07]  /*1da0*/  FMUL.FTZ R11, R11, R26 ;  /* 0x0000001a0b0b7220 */ /* 0x000fce0000410000 */
.L_x_21984:
[----:B------:R-:W-:Y:S05]  /*1db0*/  BSYNC.RECONVERGENT B0 ;  /* 0x0000000000007941 */ /* 0x000fea0003800200 */
.L_x_21983:
        /* <DEDUP_REMOVED lines=20> */
.L_x_21982:
[----:B------:R-:W-:Y:S05]  /*1f00*/  BSYNC.RECONVERGENT B1 ;  /* 0x0000000000017941 */ /* 0x000fea0003800200 */
.L_x_21981:
        /* <DEDUP_REMOVED lines=27> */
.L_x_21999:
[----:B------:R-:W-:Y:S01]  /*20c0*/  FSETP.GEU.FTZ.AND P0, PT, R23, -R10, PT ;  /* 0x8000000a1700720b */ /* 0x000fe20003f1e000 */
[----:B------:R-:W-:-:S12]  /*20d0*/  FADD.FTZ R21, R21, -1 ;  /* 0xbf80000015157421 */ /* 0x000fd80000010000 */
[----:B------:R-:W-:-:S07]  /*20e0*/  @!P0 FADD.FTZ R21, R21, -1 ;  /* 0xbf80000015158421 */ /* 0x000fce0000010000 */
.L_x_21998:
[----:B------:R-:W-:Y:S05]  /*20f0*/  BSYNC.RECONVERGENT B2 ;  /* 0x0000000000027941 */ /* 0x000fea0003800200 */
.L_x_21997:
[----:B------:R-:W-:Y:S01]  /*2100*/  FFMA.FTZ R18, -R10, R21, R18 ;  /* 0x000000150a127223 */ /* 0x000fe20000010112 */
[----:B------:R-:W-:Y:S06]  /*2110*/  BRA `(.L_x_21995) ;  /* 0x00000000007c7947 */ /* 0x000fec0003800000 */
.L_x_21996:
        /* <DEDUP_REMOVED lines=15> */
.L_x_22002:
        /* <DEDUP_REMOVED lines=13> */
.L_x_22001:
[----:B------:R-:W-:Y:S05]  /*22e0*/  BSYNC.RECONVERGENT B2 ;  /* 0x0000000000027941 */ /* 0x000fea0003800200 */
.L_x_22000:
[----:B------:R-:W-:-:S04]  /*22f0*/  FMUL.FTZ R21, R22, 1.1920928955078125e-07 ;  /* 0x3400000016157820 */ /* 0x000fc80000410000 */
[----:B------:R-:W-:-:S07]  /*2300*/  FMUL.FTZ R18, R18, R21 ;  /* 0x0000001512127220 */ /* 0x000fce0000410000 */
.L_x_21995:
[----:B------:R-:W-:Y:S05]  /*2310*/  BSYNC.RECONVERGENT B0 ;  /* 0x0000000000007941 */ /* 0x000fea0003800200 */
.L_x_21994:
        /* <DEDUP_REMOVED lines=20> */
.L_x_21993:
[----:B------:R-:W-:Y:S05]  /*2460*/  BSYNC.RECONVERGENT B1 ;  /* 0x0000000000017941 */ /* 0x000fea0003800200 */
.L_x_21992:
        /* <DEDUP_REMOVED lines=27> */
.L_x_22010:
[----:B------:R-:W-:Y:S01]  /*2620*/  FSETP.GEU.FTZ.AND P0, PT, R21, -R10, PT ;  /* 0x8000000a1500720b */ /* 0x000fe20003f1e000 */
[----:B------:R-:W-:-:S12]  /*2630*/  FADD.FTZ R19, R19, -1 ;  /* 0xbf80000013137421 */ /* 0x000fd80000010000 */
[----:B------:R-:W-:-:S07]  /*2640*/  @!P0 FADD.FTZ R19, R19, -1 ;  /* 0xbf80000013138421 */ /* 0x000fce0000010000 */
.L_x_22009:
[----:B------:R-:W-:Y:S05]  /*2650*/  BSYNC.RECONVERGENT B2 ;  /* 0x0000000000027941 */ /* 0x000fea0003800200 */
.L_x_22008:
[----:B------:R-:W-:Y:S01]  /*2660*/  FFMA.FTZ R20, -R10, R19, R20 ;  /* 0x000000130a147223 */ /* 0x000fe20000010114 */
[----:B------:R-:W-:Y:S06]  /*2670*/  BRA `(.L_x_22006) ;  /* 0x00000000007c7947 */ /* 0x000fec0003800000 */
.L_x_22007:
        /* <DEDUP_REMOVED lines=15> */
.L_x_22013:
        /* <DEDUP_REMOVED lines=13> */
.L_x_22012:
[----:B------:R-:W-:Y:S05]  /*2840*/  BSYNC.RECONVERGENT B2 ;  /* 0x0000000000027941 */ /* 0x000fea0003800200 */
.L_x_22011:
[----:B------:R-:W-:-:S04]  /*2850*/  FMUL.FTZ R22, R22, 1.1920928955078125e-07 ;  /* 0x3400000016167820 */ /* 0x000fc80000410000 */
[----:B------:R-:W-:-:S07]  /*2860*/  FMUL.FTZ R20, R19, R22 ;  /* 0x0000001613147220 */ /* 0x000fce0000410000 */
.L_x_22006:
[----:B------:R-:W-:Y:S05]  /*2870*/  BSYNC.RECONVERGENT B0 ;  /* 0x0000000000007941 */ /* 0x000fea0003800200 */
.L_x_22005:
        /* <DEDUP_REMOVED lines=20> */
.L_x_22004:
[----:B------:R-:W-:Y:S05]  /*29c0*/  BSYNC.RECONVERGENT B1 ;  /* 0x0000000000017941 */ /* 0x000fea0003800200 */
.L_x_22003:
        /* <DEDUP_REMOVED lines=27> */
.L_x_22021:
[----:B------:R-:W-:Y:S01]  /*2b80*/  FSETP.GEU.FTZ.AND P0, PT, R3, -R10, PT ;  /* 0x8000000a0300720b */ /* 0x000fe20003f1e000 */
[----:B------:R-:W-:-:S12]  /*2b90*/  FADD.FTZ R4, R4, -1 ;  /* 0xbf80000004047421 */ /* 0x000fd80000010000 */
[----:B------:R-:W-:-:S07]  /*2ba0*/  @!P0 FADD.FTZ R4, R4, -1 ;  /* 0xbf80000004048421 */ /* 0x000fce0000010000 */
.L_x_22020:
[----:B------:R-:W-:Y:S05]  /*2bb0*/  BSYNC.RECONVERGENT B2 ;  /* 0x0000000000027941 */ /* 0x000fea0003800200 */
.L_x_22019:
[----:B------:R-:W-:Y:S01]  /*2bc0*/  FFMA.FTZ R19, -R10, R4, R19 ;  /* 0x000000040a137223 */ /* 0x000fe20000010113 */
[----:B------:R-:W-:Y:S06]  /*2bd0*/  BRA `(.L_x_22017) ;  /* 0x0000000000707947 */ /* 0x000fec0003800000 */
.L_x_22018:
        /* <DEDUP_REMOVED lines=12> */
.L_x_22024:
        /* <DEDUP_REMOVED lines=13> */
.L_x_22023:
[----:B------:R-:W-:Y:S05]  /*2d70*/  BSYNC.RECONVERGENT B2 ;  /* 0x0000000000027941 */ /* 0x000fea0003800200 */
.L_x_22022:
[----:B------:R-:W-:-:S04]  /*2d80*/  FMUL.FTZ R19, R19, 1.1920928955078125e-07 ;  /* 0x3400000013137820 */ /* 0x000fc80000410000 */
[----:B------:R-:W-:-:S07]  /*2d90*/  FMUL.FTZ R19, R2, R19 ;  /* 0x0000001302137220 */ /* 0x000fce0000410000 */
.L_x_22017:
[----:B------:R-:W-:Y:S05]  /*2da0*/  BSYNC.RECONVERGENT B0 ;  /* 0x0000000000007941 */ /* 0x000fea0003800200 */
.L_x_22016:
        /* <DEDUP_REMOVED lines=20> */
.L_x_22015:
[----:B------:R-:W-:Y:S05]  /*2ef0*/  BSYNC.RECONVERGENT B1 ;  /* 0x0000000000017941 */ /* 0x000fea0003800200 */
.L_x_22014:
        /* <DEDUP_REMOVED lines=16> */
.L_x_22027:
[----:B------:R-:W-:-:S13]  /*3000*/  ISETP.GE.U32.AND P0, PT, R17, R16, PT ;  /* 0x000000101100720c */ /* 0x000fda0003f06070 */
[----:B------:R-:W-:Y:S05]  /*3010*/  @P0 BRA `(.L_x_22029) ;  /* 0x0000000000300947 */ /* 0x000fea0003800000 */
[----:B0-----:R-:W0:Y:S01]  /*3020*/  LDC.64 R4, c[0x0][0x398] ;  /* 0x0000e600ff047b82 */ /* 0x001e220000000a00 */
[----:B------:R-:W-:Y:S02]  /*3030*/  IMAD.IADD R3, R0, 0x1, R17 ;  /* 0x0000000100037824 */ /* 0x000fe400078e0211 */
[----:B------:R-:W-:Y:S02]  /*3040*/  VIADD R17, R17, 0x80 ;  /* 0x0000008011117836 */ /* 0x000fe40000000000 */
[----:B0-----:R-:W-:-:S05]  /*3050*/  IMAD.WIDE.U32 R4, R3, 0x4, R4 ;  /* 0x0000000403047825 */ /* 0x001fca00078e0004 */
[----:B------:R1:W-:Y:S02]  /*3060*/  STG.E desc[UR4][R4.64], R8 ;  /* 0x0000000804007986 */ /* 0x0003e4000c101904 */
.L_x_22028:
[----:B------:R-:W-:-:S13]  /*3070*/  ISETP.GE.U32.AND P0, PT, R17, R16, PT ;  /* 0x000000101100720c */ /* 0x000fda0003f06070 */
[----:B------:R-:W-:Y:S05]  /*3080*/  @P0 BRA `(.L_x_22030) ;  /* 0x0000000000300947 */ /* 0x000fea0003800000 */
[----:B01----:R-:W0:Y:S01]  /*3090*/  LDC.64 R4, c[0x0][0x398] ;  /* 0x0000e600ff047b82 */ /* 0x003e220000000a00 */
[----:B------:R-:W-:Y:S02]  /*30a0*/  IMAD.IADD R3, R0, 0x1, R17 ;  /* 0x0000000100037824 */ /* 0x000fe400078e0211 */
[----:B------:R-:W-:Y:S02]  /*30b0*/  VIADD R17, R17, 0x80 ;  /* 0x0000008011117836 */ /* 0x000fe40000000000 */
[----:B0-----:R-:W-:-:S05]  /*30c0*/  IMAD.WIDE.U32 R4, R3, 0x4, R4 ;  /* 0x0000000403047825 */ /* 0x001fca00078e0004 */
[----:B------:R1:W-:Y:S02]  /*30d0*/  STG.E desc[UR4][R4.64], R9 ;  /* 0x0000000904007986 */ /* 0x0003e4000c101904 */
.L_x_22029:
[----:B------:R-:W-:-:S13]  /*30e0*/  ISETP.GE.U32.AND P0, PT, R17, R16, PT ;  /* 0x000000101100720c */ /* 0x000fda0003f06070 */
[----:B------:R-:W-:Y:S05]  /*30f0*/  @P0 BRA `(.L_x_22031) ;  /* 0x0000000000340947 */ /* 0x000fea0003800000 */
[----:B01----:R-:W0:Y:S01]  /*3100*/  LDC.64 R4, c[0x0][0x398] ;  /* 0x0000e600ff047b82 */ /* 0x003e220000000a00 */
[----:B------:R-:W-:Y:S01]  /*3110*/  IADD3 R3, PT, PT, R0, R17, RZ ;  /* 0x0000001100037210 */ /* 0x000fe20007ffe0ff */
[----:B------:R-:W-:-:S04]  /*3120*/  VIADD R17, R17, 0x80 ;  /* 0x0000008011117836 */ /* 0x000fc80000000000 */
[----:B0-----:R-:W-:-:S05]  /*3130*/  IMAD.WIDE.U32 R4, R3, 0x4, R4 ;  /* 0x0000000403047825 */ /* 0x001fca00078e0004 */
[----:B------:R2:W-:Y:S02]  /*3140*/  STG.E desc[UR4][R4.64], R11 ;  /* 0x0000000b04007986 */ /* 0x0005e4000c101904 */
.L_x_22030:
        /* <DEDUP_REMOVED lines=8> */
.L_x_22031:
[----:B------:R-:W-:Y:S05]  /*31d0*/  BSYNC.RELIABLE B1 ;  /* 0x0000000000017941 */ /* 0x000fea0003800100 */
.L_x_22026:
[----:B------:R-:W-:-:S13]  /*31e0*/  ISETP.GE.U32.AND P0, PT, R17, R16, PT ;  /* 0x000000101100720c */ /* 0x000fda0003f06070 */
[----:B012---:R-:W0:Y:S01]  /*31f0*/  @!P0 LDC.64 R4, c[0x0][0x398] ;  /* 0x0000e600ff048b82 */ /* 0x007e220000000a00 */
[----:B------:R-:W-:Y:S01]  /*3200*/  @!P0 IMAD.IADD R3, R0, 0x1, R17 ;  /* 0x0000000100038824 */ /* 0x000fe200078e0211 */
[----:B------:R-:W-:-:S03]  /*3210*/  @!P0 IADD3 R17, PT, PT, R17, 0x80, RZ ;  /* 0x0000008011118810 */ /* 0x000fc60007ffe0ff */
[----:B0-----:R-:W-:-:S05]  /*3220*/  @!P0 IMAD.WIDE.U32 R4, R3, 0x4, R4 ;  /* 0x0000000403048825 */ /* 0x001fca00078e0004 */
[----:B------:R3:W-:Y:S02]  /*3230*/  @!P0 STG.E desc[UR4][R4.64], R13 ;  /* 0x0000000d04008986 */ /* 0x0007e4000c101904 */
.L_x_22032:
[----:B------:R-:W-:Y:S05]  /*3240*/  BSYNC.RECONVERGENT B0 ;  /* 0x0000000000007941 */ /* 0x000fea0003800200 */
.L_x_22025:
        /* <DEDUP_REMOVED lines=8> */
.L_x_21937:
[----:B------:R-:W0:Y:S01]  /*32d0*/  S2R R2, SR_TID.X ;  /* 0x0000000000027919 */ /* 0x000e220000002100 */
[----:B------:R-:W1:Y:S08]  /*32e0*/  LDC.64 R4, c[0x0][0x3a0] ;  /* 0x0000e800ff047b82 */ /* 0x000e700000000a00 */
[----:B------:R-:W2:Y:S01]  /*32f0*/  LDC R18, c[0x0][0x388] ;  /* 0x0000e200ff127b82 */ /* 0x000ea20000000800 */
[----:B-1----:R-:W-:-:S04]  /*3300*/  IMAD.WIDE.U32 R4, R0, 0x4, R4 ;  /* 0x0000000400047825 */ /* 0x002fc800078e0004 */
[----:B0-----:R-:W-:-:S06]  /*3310*/  IMAD.WIDE.U32 R4, R2, 0x20, R4 ;  /* 0x0000002002047825 */ /* 0x001fcc00078e0004 */
[----:B------:R-:W3:Y:S01]  /*3320*/  LDG.E.ENL2.256 R4, R8, desc[UR4][R4.64] ;  /* 0xfe0000040408797e */ /* 0x000ee20008121904 */
        /* <DEDUP_REMOVED lines=34> */
.L_x_22037:
[----:B------:R-:W-:Y:S05]  /*3550*/  BSYNC.RECONVERGENT B1 ;  /* 0x0000000000017941 */ /* 0x000fea0003800200 */
.L_x_22036:
[----:B------:R-:W-:Y:S01]  /*3560*/  FFMA.FTZ R19, -R14, R20, R19 ;  /* 0x000000140e137223 */ /* 0x000fe20000010113 */
[----:B------:R-:W-:Y:S06]  /*3570*/  BRA `(.L_x_22034) ;  /* 0x00000000007c7947 */ /* 0x000fec0003800000 */
.L_x_22035:
        /* <DEDUP_REMOVED lines=15> */
.L_x_22040:
        /* <DEDUP_REMOVED lines=13> */
.L_x_22039:
[----:B------:R-:W-:Y:S05]  /*3740*/  BSYNC.RECONVERGENT B1 ;  /* 0x0000000000017941 */ /* 0x000fea0003800200 */
.L_x_22038:
[----:B------:R-:W-:-:S04]  /*3750*/  FMUL.FTZ R22, R22, 1.1920928955078125e-07 ;  /* 0x3400000016167820 */ /* 0x000fc80000410000 */
[----:B------:R-:W-:-:S07]  /*3760*/  FMUL.FTZ R19, R19, R22 ;  /* 0x0000001613137220 */ /* 0x000fce0000410000 */
.L_x_22034:
[----:B------:R-:W-:Y:S05]  /*3770*/  BSYNC.RECONVERGENT B0 ;  /* 0x0000000000007941 */ /* 0x000fea0003800200 */
.L_x_22033:
        /* <DEDUP_REMOVED lines=43> */
.L_x_22046:
[----:B------:R-:W-:Y:S01]  /*3a30*/  FSETP.GEU.FTZ.AND P0, PT, R21, -R14, PT ;  /* 0x8000000e1500720b */ /* 0x000fe20003f1e000 */
[----:B------:R-:W-:-:S12]  /*3a40*/  FADD.FTZ R19, R19, -1 ;  /* 0xbf80000013137421 */ /* 0x000fd80000010000 */
[----:B------:R-:W-:-:S07]  /*3a50*/  @!P0 FADD.FTZ R19, R19, -1 ;  /* 0xbf80000013138421 */ /* 0x000fce0000010000 */
.L_x_22045:
[----:B------:R-:W-:Y:S05]  /*3a60*/  BSYNC.RECONVERGENT B1 ;  /* 0x0000000000017941 */ /* 0x000fea0003800200 */
.L_x_22044:
[----:B------:R-:W-:Y:S01]  /*3a70*/  FFMA.FTZ R23, -R14, R19, R23 ;  /* 0x000000130e177223 */ /* 0x000fe20000010117 */
[----:B------:R-:W-:Y:S06]  /*3a80*/  BRA `(.L_x_22042) ;  /* 0x0000000000707947 */ /* 0x000fec0003800000 */
.L_x_22043:
        /* <DEDUP_REMOVED lines=12> */
.L_x_22049:
        /* <DEDUP_REMOVED lines=13> */
.L_x_22048:
[----:B------:R-:W-:Y:S05]  /*3c20*/  BSYNC.RECONVERGENT B1 ;  /* 0x0000000000017941 */ /* 0x000fea0003800200 */
.L_x_22047:
[----:B------:R-:W-:-:S04]  /*3c30*/  FMUL.FTZ R20, R23, 1.1920928955078125e-07 ;  /* 0x3400000017147820 */ /* 0x000fc80000410000 */
[----:B------:R-:W-:-:S07]  /*3c40*/  FMUL.FTZ R23, R19, R20 ;  /* 0x0000001413177220 */ /* 0x000fce0000410000 */
.L_x_22042:
[----:B------:R-:W-:Y:S05]  /*3c50*/  BSYNC.RECONVERGENT B0 ;  /* 0x0000000000007941 */ /* 0x000fea0003800200 */
.L_x_22041:
        /* <DEDUP_REMOVED lines=42> */
.L_x_22055:
[----:B------:R-:W-:Y:S01]  /*3f00*/  FSETP.GEU.FTZ.AND P0, PT, R23, -R14, PT ;  /* 0x8000000e1700720b */ /* 0x000fe20003f1e000 */
[----:B------:R-:W-:-:S12]  /*3f10*/  FADD.FTZ R19, R19, -1 ;  /* 0xbf80000013137421 */ /* 0x000fd80000010000 */
[----:B------:R-:W-:-:S07]  /*3f20*/  @!P0 FADD.FTZ R19, R19, -1 ;  /* 0xbf80000013138421 */ /* 0x000fce0000010000 */
.L_x_22054:
[----:B------:R-:W-:Y:S05]  /*3f30*/  BSYNC.RECONVERGENT B1 ;  /* 0x0000000000017941 */ /* 0x000fea0003800200 */
.L_x_22053:
[----:B------:R-:W-:Y:S01]  /*3f40*/  FFMA.FTZ R21, -R14, R19, R21 ;  /* 0x000000130e157223 */ /* 0x000fe20000010115 */
[----:B------:R-:W-:Y:S06]  /*3f50*/  BRA `(.L_x_22051) ;  /* 0x0000000000707947 */ /* 0x000fec0003800000 */
.L_x_22052:
        /* <DEDUP_REMOVED lines=12> */
.L_x_22058:
        /* <DEDUP_REMOVED lines=13> */
.L_x_22057:
[----:B------:R-:W-:Y:S05]  /*40f0*/  BSYNC.RECONVERGENT B1 ;  /* 0x0000000000017941 */ /* 0x000fea0003800200 */
.L_x_22056:
[----:B------:R-:W-:-:S04]  /*4100*/  FMUL.FTZ R20, R21, 1.1920928955078125e-07 ;  /* 0x3400000015147820 */ /* 0x000fc80000410000 */
[----:B------:R-:W-:-:S07]  /*4110*/  FMUL.FTZ R21, R19, R20 ;  /* 0x0000001413157220 */ /* 0x000fce0000410000 */
.L_x_22051:
[----:B------:R-:W-:Y:S05]  /*4120*/  BSYNC.RECONVERGENT B0 ;  /* 0x0000000000007941 */ /* 0x000fea0003800200 */
.L_x_22050:
        /* <DEDUP_REMOVED lines=42> */
.L_x_22064:
[----:B------:R-:W-:Y:S01]  /*43d0*/  FSETP.GEU.FTZ.AND P0, PT, R23, -R14, PT ;  /* 0x8000000e1700720b */ /* 0x000fe20003f1e000 */
[----:B------:R-:W-:-:S12]  /*43e0*/  FADD.FTZ R19, R19, -1 ;  /* 0xbf80000013137421 */ /* 0x000fd80000010000 */
[----:B------:R-:W-:-:S07]  /*43f0*/  @!P0 FADD.FTZ R19, R19, -1 ;  /* 0xbf80000013138421 */ /* 0x000fce0000010000 */
.L_x_22063:
[----:B------:R-:W-:Y:S05]  /*4400*/  BSYNC.RECONVERGENT B1 ;  /* 0x0000000000017941 */ /* 0x000fea0003800200 */
.L_x_22062:
[----:B------:R-:W-:Y:S01]  /*4410*/  FFMA.FTZ R21, -R14, R19, R21 ;  /* 0x000000130e157223 */ /* 0x000fe20000010115 */
[----:B------:R-:W-:Y:S06]  /*4420*/  BRA `(.L_x_22060) ;  /* 0x0000000000707947 */ /* 0x000fec0003800000 */
.L_x_22061:
        /* <DEDUP_REMOVED lines=12> */
.L_x_22067:
        /* <DEDUP_REMOVED lines=13> */
.L_x_22066:
[----:B------:R-:W-:Y:S05]  /*45c0*/  BSYNC.RECONVERGENT B1 ;  /* 0x0000000000017941 */ /* 0x000fea0003800200 */
.L_x_22065:
[----:B------:R-:W-:-:S04]  /*45d0*/  FMUL.FTZ R20, R21, 1.1920928955078125e-07 ;  /* 0x3400000015147820 */ /* 0x000fc80000410000 */
[----:B------:R-:W-:-:S07]  /*45e0*/  FMUL.FTZ R21, R19, R20 ;  /* 0x0000001413157220 */ /* 0x000fce0000410000 */
.L_x_22060:
[----:B------:R-:W-:Y:S05]  /*45f0*/  BSYNC.RECONVERGENT B0 ;  /* 0x0000000000007941 */ /* 0x000fea0003800200 */
.L_x_22059:
        /* <DEDUP_REMOVED lines=42> */
.L_x_22073:
[----:B------:R-:W-:Y:S01]  /*48a0*/  FSETP.GEU.FTZ.AND P0, PT, R23, -R14, PT ;  /* 0x8000000e1700720b */ /* 0x000fe20003f1e000 */
[----:B------:R-:W-:-:S12]  /*48b0*/  FADD.FTZ R19, R19, -1 ;  /* 0xbf80000013137421 */ /* 0x000fd80000010000 */
[----:B------:R-:W-:-:S07]  /*48c0*/  @!P0 FADD.FTZ R19, R19, -1 ;  /* 0xbf80000013138421 */ /* 0x000fce0000010000 */
.L_x_22072:
[----:B------:R-:W-:Y:S05]  /*48d0*/  BSYNC.RECONVERGENT B1 ;  /* 0x0000000000017941 */ /* 0x000fea0003800200 */
.L_x_22071:
[----:B------:R-:W-:Y:S01]  /*48e0*/  FFMA.FTZ R21, -R14, R19, R21 ;  /* 0x000000130e157223 */ /* 0x000fe20000010115 */
[----:B------:R-:W-:Y:S06]  /*48f0*/  BRA `(.L_x_22069) ;  /* 0x0000000000707947 */ /* 0x000fec0003800000 */
.L_x_22070:
        /* <DEDUP_REMOVED lines=12> */
.L_x_22076:
        /* <DEDUP_REMOVED lines=13> */
.L_x_22075:
[----:B------:R-:W-:Y:S05]  /*4a90*/  BSYNC.RECONVERGENT B1 ;  /* 0x0000000000017941 */ /* 0x000fea0003800200 */
.L_x_22074:
[----:B------:R-:W-:-:S04]  /*4aa0*/  FMUL.FTZ R20, R21, 1.1920928955078125e-07 ;  /* 0x3400000015147820 */ /* 0x000fc80000410000 */
[----:B------:R-:W-:-:S07]  /*4ab0*/  FMUL.FTZ R21, R19, R20 ;  /* 0x0000001413157220 */ /* 0x000fce0000410000 */
.L_x_22069:
[----:B------:R-:W-:Y:S05]  /*4ac0*/  BSYNC.RECONVERGENT B0 ;  /* 0x0000000000007941 */ /* 0x000fea0003800200 */
.L_x_22068:
        /* <DEDUP_REMOVED lines=42> */
.L_x_22082:
[----:B------:R-:W-:Y:S01]  /*4d70*/  FSETP.GEU.FTZ.AND P0, PT, R23, -R14, PT ;  /* 0x8000000e1700720b */ /* 0x000fe20003f1e000 */
[----:B------:R-:W-:-:S12]  /*4d80*/  FADD.FTZ R19, R19, -1 ;  /* 0xbf80000013137421 */ /* 0x000fd80000010000 */
[----:B------:R-:W-:-:S07]  /*4d90*/  @!P0 FADD.FTZ R19, R19, -1 ;  /* 0xbf80000013138421 */ /* 0x000fce0000010000 */
.L_x_22081:
[----:B------:R-:W-:Y:S05]  /*4da0*/  BSYNC.RECONVERGENT B1 ;  /* 0x0000000000017941 */ /* 0x000fea0003800200 */
.L_x_22080:
[----:B------:R-:W-:Y:S01]  /*4db0*/  FFMA.FTZ R21, -R14, R19, R21 ;  /* 0x000000130e157223 */ /* 0x000fe20000010115 */
[----:B------:R-:W-:Y:S06]  /*4dc0*/  BRA `(.L_x_22078) ;  /* 0x0000000000707947 */ /* 0x000fec0003800000 */
.L_x_22079:
        /* <DEDUP_REMOVED lines=12> */
.L_x_22085:
        /* <DEDUP_REMOVED lines=13> */
.L_x_22084:
[----:B------:R-:W-:Y:S05]  /*4f60*/  BSYNC.RECONVERGENT B1 ;  /* 0x0000000000017941 */ /* 0x000fea0003800200 */
.L_x_22083:
[----:B------:R-:W-:-:S04]  /*4f70*/  FMUL.FTZ R20, R21, 1.1920928955078125e-07 ;  /* 0x3400000015147820 */ /* 0x000fc80000410000 */
[----:B------:R-:W-:-:S07]  /*4f80*/  FMUL.FTZ R21, R19, R20 ;  /* 0x0000001413157220 */ /* 0x000fce0000410000 */
.L_x_22078:
[----:B------:R-:W-:Y:S05]  /*4f90*/  BSYNC.RECONVERGENT B0 ;  /* 0x0000000000007941 */ /* 0x000fea0003800200 */
.L_x_22077:
        /* <DEDUP_REMOVED lines=42> */
.L_x_22091:
[----:B------:R-:W-:Y:S01]  /*5240*/  FSETP.GEU.FTZ.AND P0, PT, R23, -R14, PT ;  /* 0x8000000e1700720b */ /* 0x000fe20003f1e000 */
[----:B------:R-:W-:-:S12]  /*5250*/  FADD.FTZ R19, R19, -1 ;  /* 0xbf80000013137421 */ /* 0x000fd80000010000 */
[----:B------:R-:W-:-:S07]  /*5260*/  @!P0 FADD.FTZ R19, R19, -1 ;  /* 0xbf80000013138421 */ /* 0x000fce0000010000 */
.L_x_22090:
[----:B------:R-:W-:Y:S05]  /*5270*/  BSYNC.RECONVERGENT B1 ;  /* 0x0000000000017941 */ /* 0x000fea0003800200 */
.L_x_22089:
[----:B------:R-:W-:Y:S01]  /*5280*/  FFMA.FTZ R21, -R14, R19, R21 ;  /* 0x000000130e157223 */ /* 0x000fe20000010115 */
[----:B------:R-:W-:Y:S06]  /*5290*/  BRA `(.L_x_22087) ;  /* 0x0000000000707947 */ /* 0x000fec0003800000 */
.L_x_22088:
        /* <DEDUP_REMOVED lines=12> */
.L_x_22094:
        /* <DEDUP_REMOVED lines=13> */
.L_x_22093:
[----:B------:R-:W-:Y:S05]  /*5430*/  BSYNC.RECONVERGENT B1 ;  /* 0x0000000000017941 */ /* 0x000fea0003800200 */
.L_x_22092:
[----:B------:R-:W-:-:S04]  /*5440*/  FMUL.FTZ R20, R21, 1.1920928955078125e-07 ;  /* 0x3400000015147820 */ /* 0x000fc80000410000 */
[----:B------:R-:W-:-:S07]  /*5450*/  FMUL.FTZ R21, R19, R20 ;  /* 0x0000001413157220 */ /* 0x000fce0000410000 */
.L_x_22087:
[----:B------:R-:W-:Y:S05]  /*5460*/  BSYNC.RECONVERGENT B0 ;  /* 0x0000000000007941 */ /* 0x000fea0003800200 */
.L_x_22086:
        /* <DEDUP_REMOVED lines=42> */
.L_x_22100:
[----:B------:R-:W-:Y:S01]  /*5710*/  FSETP.GEU.FTZ.AND P0, PT, R15, -R14, PT ;  /* 0x8000000e0f00720b */ /* 0x000fe20003f1e000 */
[----:B------:R-:W-:-:S12]  /*5720*/  FADD.FTZ R3, R3, -1 ;  /* 0xbf80000003037421 */ /* 0x000fd80000010000 */
[----:B------:R-:W-:-:S07]  /*5730*/  @!P0 FADD.FTZ R3, R3, -1 ;  /* 0xbf80000003038421 */ /* 0x000fce0000010000 */
.L_x_22099:
[----:B------:R-:W-:Y:S05]  /*5740*/  BSYNC.RECONVERGENT B1 ;  /* 0x0000000000017941 */ /* 0x000fea0003800200 */
.L_x_22098:
[----:B------:R-:W-:Y:S01]  /*5750*/  FFMA.FTZ R21, -R14, R3, R21 ;  /* 0x000000030e157223 */ /* 0x000fe20000010115 */
[----:B------:R-:W-:Y:S06]  /*5760*/  BRA `(.L_x_22096) ;  /* 0x0000000000707947 */ /* 0x000fec0003800000 */
.L_x_22097:
        /* <DEDUP_REMOVED lines=12> */
.L_x_22103:
        /* <DEDUP_REMOVED lines=13> */
.L_x_22102:
[----:B------:R-:W-:Y:S05]  /*5900*/  BSYNC.RECONVERGENT B1 ;  /* 0x0000000000017941 */ /* 0x000fea0003800200 */
.L_x_22101:
[----:B------:R-:W-:-:S04]  /*5910*/  FMUL.FTZ R12, R21, 1.1920928955078125e-07 ;  /* 0x34000000150c7820 */ /* 0x000fc80000410000 */
[----:B------:R-:W-:-:S07]  /*5920*/  FMUL.FTZ R21, R17, R12 ;  /* 0x0000000c11157220 */ /* 0x000fce0000410000 */
.L_x_22096:
[----:B------:R-:W-:Y:S05]  /*5930*/  BSYNC.RECONVERGENT B0 ;  /* 0x0000000000007941 */ /* 0x000fea0003800200 */
.L_x_22095:
        /* <DEDUP_REMOVED lines=16> */
[----:B------:R-:W-:-:S05]  /*5a40*/  @!P0 FMUL.FTZ R7, R7, UR6 ;  /* 0x0000000607078c20 */ /* 0x000fca0008410000 */
[----:B------:R-:W-:Y:S01]  /*5a50*/  @!P0 LOP3.LUT R7, RZ, 0x80000000, R7, 0xb8, !PT ;  /* 0x80000000ff078812 */ /* 0x000fe200078eb807 */
[----:B0-----:R-:W-:-:S05]  /*5a60*/  @P0 FADD.FTZ R15, R3, -R14 ;  /* 0x8000000e030f0221 */ /* 0x001fca0000010000 */
[----:B------:R-:W-:-:S13]  /*5a70*/  FSETP.GT.AND P1, PT, R15, 0.5, P0 ;  /* 0x3f0000000f00780b */ /* 0x000fda0000724000 */
[----:B------:R-:W-:-:S04]  /*5a80*/  @P1 FADD.FTZ R14, R14, 1 ;  /* 0x3f8000000e0e1421 */ /* 0x000fc80000010000 */
[----:B------:R-:W-:-:S05]  /*5a90*/  @P0 IMAD.MOV.U32 R7, RZ, RZ, R14 ;  /* 0x000000ffff070224 */ /* 0x000fca00078e000e */
[----:B------:R-:W-:Y:S01]  /*5aa0*/  STG.E.ENL2.256 desc[UR4][R12.64], R8, R4 ;  /* 0xf80000080c04797f */ /* 0x000fe2000f121804 */
[----:B------:R-:W-:Y:S05]  /*5ab0*/  EXIT ;  /* 0x000000000000794d */ /* 0x000fea0003800000 */
.L_x_22104:
        /* <DEDUP_REMOVED lines=12> */
.L_x_37137:


//--------------------- .text._ZN2at6native18elementwise_kernelILi128ELi4EZNS0_15gpu_kernel_implIZZZNS0_15binary_internal21div_floor_kernel_cudaERNS_18TensorIteratorBaseEENKUlvE0_clEvENKUlvE_clEvEUldE_EEvS5_RKT_EUliE_EEviT1_ --------------------------
	.section	.text._ZN2at6native18elementwise_kernelILi128ELi4EZNS0_15gpu_kernel_implIZZZNS0_15binary_internal21div_floor_kernel_cudaERNS_18TensorIteratorBaseEENKUlvE0_clEvENKUlvE_clEvEUldE_EEvS5_RKT_EUliE_EEviT1_,"ax",@progbits
	.align	128
        .global         _ZN2at6native18elementwise_kernelILi128ELi4EZNS0_15gpu_kernel_implIZZZNS0_15binary_internal21div_floor_kernel_cudaERNS_18TensorIteratorBaseEENKUlvE0_clEvENKUlvE_clEvEUldE_EEvS5_RKT_EUliE_EEviT1_
        .type           _ZN2at6native18elementwise_kernelILi128ELi4EZNS0_15gpu_kernel_implIZZZNS0_15binary_internal21div_floor_kernel_cudaERNS_18TensorIteratorBaseEENKUlvE0_clEvENKUlvE_clEvEUldE_EEvS5_RKT_EUliE_EEviT1_,@function
        .size           _ZN2at6native18elementwise_kernelILi128ELi4EZNS0_15gpu_kernel_implIZZZNS0_15binary_internal21div_floor_kernel_cudaERNS_18TensorIteratorBaseEENKUlvE0_clEvENKUlvE_clEvEUldE_EEvS5_RKT_EUliE_EEviT1_,(.L_x_37138 - _ZN2at6native18elementwise_kernelILi128ELi4EZNS0_15gpu_kernel_implIZZZNS0_15binary_internal21div_floor_kernel_cudaERNS_18TensorIteratorBaseEENKUlvE0_clEvENKUlvE_clEvEUldE_EEvS5_RKT_EUliE_EEviT1_)
        .other          _ZN2at6native18elementwise_kernelILi128ELi4EZNS0_15gpu_kernel_implIZZZNS0_15binary_internal21div_floor_kernel_cudaERNS_18TensorIteratorBaseEENKUlvE0_clEvENKUlvE_clEvEUldE_EEvS5_RKT_EUliE_EEviT1_,@"STO_CUDA_ENTRY STV_DEFAULT"
_ZN2at6native18elementwise_kernelILi128ELi4EZNS0_15gpu_kernel_implIZZZNS0_15binary_internal21div_floor_kernel_cudaERNS_18TensorIteratorBaseEENKUlvE0_clEvENKUlvE_clEvEUldE_EEvS5_RKT_EUliE_EEviT1_:
.text._ZN2at6native18elementwise_kernelILi128ELi4EZNS0_15gpu_kernel_implIZZZNS0_15binary_internal21div_floor_kernel_cudaERNS_18TensorIteratorBaseEENKUlvE0_clEvENKUlvE_clEvEUldE_EEvS5_RKT_EUliE_EEviT1_:
        /* <DEDUP_REMOVED lines=14> */
[----:B-1----:R-:W-:Y:S02]  /*00e0*/  LOP3.LUT R17, R17, UR4, RZ, 0xfc, !PT ;  /* 0x0000000411117c12 */ /* 0x002fe4000f8efcff */
[----:B-----5:R-:W-:Y:S01]  /*00f0*/  LOP3.LUT R23, R23, 0x7fffffff, RZ, 0xc0, !PT ;  /* 0x7fffffff17177812 */ /* 0x020fe200078ec0ff */
[----:B------:R-:W-:Y:S01]  /*0100*/  UIADD3 UR38, UPT, UPT, UR38, 0x1, URZ ;  /* 0x0000000126267890 */ /* 0x000fe2000fffe0ff */
[----:B----4-:R-:W-:Y:S02]  /*0110*/  ISETP.GE.AND P0, PT, R17, UR5, PT ;  /* 0x0000000511007c0c */ /* 0x010fe4000bf06270 */
[----:B------:R-:W-:Y:S02]  /*0120*/  SHF.R.U32.HI R25, RZ, 0x14, R23 ;  /* 0x00000014ff197819 */ /* 0x000fe40000011617 */
[----:B------:R-:W-:-:S10]  /*0130*/  DMUL R18, R22, 1.80143985094819840000e+16 ;  /* 0x4350000016127828 */ /* 0x000fd40000000000 */
[----:B------:R-:W-:-:S05]  /*0140*/  LEA.HI R24, R19, R25, RZ, 0xc ;  /* 0x0000001913187211 */ /* 0x000fca00078f60ff */
[----:B------:R-:W-:Y:S01]  /*0150*/  VIADD R24, R24, 0xffffffca ;  /* 0xffffffca18187836 */ /* 0x000fe20000000000 */
[----:B0-----:R-:W-:Y:S06]  /*0160*/  @P0 BRA `(.L_x_22106) ;  /* 0x0000003800240947 */ /* 0x001fec0003800000 */
        /* <DEDUP_REMOVED lines=302> */
.L_x_22107:
        /* <DEDUP_REMOVED lines=16> */
[----:B--2---:R-:W0:Y:S01]  /*1550*/  I2F.F64.S16 R2, R2 ;  /* 0x0000000200027312 */ /* 0x004e220000101c00 */
[----:B------:R-:W-:Y:S05]  /*1560*/  BRA `(.L_x_22114) ;  /* 0x0000000c006c7947 */ /* 0x000fea0003800000 */
.L_x_22112:
[----:B------:R-:W2:Y:S02]  /*1570*/  LDG.E.U8 R2, desc[UR36][R4.64] ;  /* 0x0000002404027981 */ /* 0x000ea4000c1e1100 */
[----:B--2---:R-:W0:Y:S01]  /*1580*/  I2F.F64.U16 R2, R2 ;  /* 0x0000000200027312 */ /* 0x004e220000101800 */
[----:B------:R-:W-:Y:S05]  /*1590*/  BRA `(.L_x_22114) ;  /* 0x0000000c00607947 */ /* 0x000fea0003800000 */
.L_x_22111:
        /* <DEDUP_REMOVED lines=9> */
.L_x_22116:
[----:B------:R-:W2:Y:S02]  /*1630*/  LDG.E R2, desc[UR36][R4.64] ;  /* 0x0000002404027981 */ /* 0x000ea4000c1e1900 */
[----:B--2---:R-:W0:Y:S01]  /*1640*/  I2F.F64 R2, R2 ;  /* 0x0000000200027312 */ /* 0x004e220000201c00 */
[----:B------:R-:W-:Y:S05]  /*1650*/  BRA `(.L_x_22114) ;  /* 0x0000000c00307947 */ /* 0x000fea0003800000 */
.L_x_22115:
[----:B------:R-:W2:Y:S02]  /*1660*/  LDG.E.U16 R2, desc[UR36][R4.64] ;  /* 0x0000002404027981 */ /* 0x000ea4000c1e1500 */
[----:B--2---:R-:W0:Y:S01]  /*1670*/  I2F.F64.S16 R2, R2 ;  /* 0x0000000200027312 */ /* 0x004e220000101c00 */
[----:B------:R-:W-:Y:S05]  /*1680*/  BRA `(.L_x_22114) ;  /* 0x0000000c00247947 */ /* 0x000fea0003800000 */
.L_x_22110:
        /* <DEDUP_REMOVED lines=10> */
.L_x_22118:
[----:B------:R-:W2:Y:S02]  /*1730*/  LDG.E.U16 R0, desc[UR36][R4.64] ;  /* 0x0000002404007981 */ /* 0x000ea4000c1e1500 */
[----:B--2---:R-:W-:-:S05]  /*1740*/  HADD2.F32 R0, -RZ, R0.H0_H0 ;  /* 0x20000000ff007230 */ /* 0x004fca0000004100 */
[----:B------:R-:W-:-:S04]  /*1750*/  FMUL.FTZ R0, R0, 1 ;  /* 0x3f80000000007820 */ /* 0x000fc80000410000 */
[----:B------:R0:W1:Y:S01]  /*1760*/  F2F.F64.F32 R2, R0 ;  /* 0x0000000000027310 */ /* 0x0000620000201800 */
[----:B------:R-:W-:Y:S05]  /*1770*/  BRA `(.L_x_22114) ;  /* 0x0000000800e87947 */ /* 0x000fea0003800000 */
.L_x_22117:
        /* <DEDUP_REMOVED lines=10> */
.L_x_22120:
[----:B------:R-:W2:Y:S02]  /*1820*/  LDG.E.U16 R4, desc[UR36][R4.64] ;  /* 0x0000002404047981 */ /* 0x000ea4000c1e1500 */
[----:B--2---:R-:W-:-:S05]  /*1830*/  HADD2.F32 R0, -RZ, R4.H0_H0 ;  /* 0x20000004ff007230 */ /* 0x004fca0000004100 */
[----:B------:R-:W-:-:S04]  /*1840*/  FMUL.FTZ R0, R0, 1 ;  /* 0x3f80000000007820 */ /* 0x000fc80000410000 */
[----:B------:R0:W1:Y:S01]  /*1850*/  F2F.F64.F32 R2, R0 ;  /* 0x0000000000027310 */ /* 0x0000620000201800 */
[----:B------:R-:W-:Y:S05]  /*1860*/  BRA `(.L_x_22114) ;  /* 0x0000000800ac7947 */ /* 0x000fea0003800000 */
.L_x_22119:
[----:B------:R0:W5:Y:S01]  /*1870*/  LDG.E.64 R2, desc[UR36][R4.64] ;  /* 0x0000002404027981 */ /* 0x000162000c1e1b00 */
[----:B------:R-:W-:Y:S05]  /*1880*/  BRA `(.L_x_22114) ;  /* 0x0000000800a47947 */ /* 0x000fea0003800000 */
.L_x_22109:
        /* <DEDUP_REMOVED lines=13> */
.L_x_22123:
[----:B------:R0:W5:Y:S01]  /*1960*/  LDG.E.64 R2, desc[UR36][R4.64] ;  /* 0x0000002404027981 */ /* 0x000162000c1e1b00 */
[----:B------:R-:W-:Y:S05]  /*1970*/  BRA `(.L_x_22114) ;  /* 0x0000000800687947 */ /* 0x000fea0003800000 */
.L_x_22122:
        /* <DEDUP_REMOVED lines=24> */
[----:B------:R-:W-:-:S06]  /*1b00*/  FMUL.FTZ R3, R3, 1 ;  /* 0x3f80000003037820 */ /* 0x000fcc0000410000 */
[----:B------:R-:W0:Y:S01]  /*1b10*/  F2F.F64.F32 R2, R3 ;  /* 0x0000000300027310 */ /* 0x000e220000201800 */
[----:B------:R-:W-:Y:S05]  /*1b20*/  BRA `(.L_x_22114) ;  /* 0x0000000400fc7947 */ /* 0x000fea0003800000 */
.L_x_22125:
        /* <DEDUP_REMOVED lines=14> */
.L_x_22124:
[----:B------:R-:W2:Y:S02]  /*1c10*/  LDG.E.U16 R0, desc[UR36][R4.64] ;  /* 0x0000002404007981 */ /* 0x000ea4000c1e1500 */
[----:B--2---:R-:W-:-:S04]  /*1c20*/  IMAD.U32 R0, R0, 0x10000, RZ ;  /* 0x0001000000007824 */ /* 0x004fc800078e00ff */
[----:B------:R-:W-:-:S04]  /*1c30*/  FMUL.FTZ R0, R0, 1 ;  /* 0x3f80000000007820 */ /* 0x000fc80000410000 */
[----:B------:R0:W1:Y:S01]  /*1c40*/  F2F.F64.F32 R2, R0 ;  /* 0x0000000000027310 */ /* 0x0000620000201800 */
[----:B------:R-:W-:Y:S05]  /*1c50*/  BRA `(.L_x_22114) ;  /* 0x0000000400b07947 */ /* 0x000fea0003800000 */
.L_x_22121:
        /* <DEDUP_REMOVED lines=9> */
[----:B--2---:R-:W0:Y:S01]  /*1cf0*/  I2F.F64.U16 R2, R2 ;  /* 0x0000000200027312 */ /* 0x004e220000101800 */
[----:B------:R-:W-:Y:S05]  /*1d00*/  BRA `(.L_x_22114) ;  /* 0x0000000400847947 */ /* 0x000fea0003800000 */
.L_x_22128:
        /* <DEDUP_REMOVED lines=21> */
.L_x_22130:
[----:B------:R-:W-:Y:S05]  /*1e60*/  BSYNC.RECONVERGENT B0 ;  /* 0x0000000000007941 */ /* 0x000fea0003800200 */
.L_x_22129:
[----:B------:R-:W-:Y:S01]  /*1e70*/  IMAD.SHL.U32 R0, R0, 0x100000, RZ ;  /* 0x0010000000007824 */ /* 0x000fe200078e00ff */
[----:B------:R-:W-:-:S04]  /*1e80*/  LEA R2, R2, 0x3b800000, 0x17 ;  /* 0x3b80000002027811 */ /* 0x000fc800078eb8ff */
[----:B------:R-:W-:-:S05]  /*1e90*/  LOP3.LUT R0, R2, R0, R7, 0xfe, !PT ;  /* 0x0000000002007212 */ /* 0x000fca00078efe07 */
[----:B------:R-:W-:-:S04]  /*1ea0*/  FMUL.FTZ R0, R0, 1 ;  /* 0x3f80000000007820 */ /* 0x000fc80000410000 */
[----:B------:R0:W1:Y:S01]  /*1eb0*/  F2F.F64.F32 R2, R0 ;  /* 0x0000000000027310 */ /* 0x0000620000201800 */
[----:B------:R-:W-:Y:S05]  /*1ec0*/  BRA `(.L_x_22114) ;  /* 0x0000000400147947 */ /* 0x000fea0003800000 */
.L_x_22127:
        /* <DEDUP_REMOVED lines=21> */
.L_x_22132:
[----:B------:R-:W-:Y:S05]  /*2020*/  BSYNC.RECONVERGENT B0 ;  /* 0x0000000000007941 */ /* 0x000fea0003800200 */
.L_x_22131:
[----:B------:R-:W-:Y:S01]  /*2030*/  IMAD.SHL.U32 R0, R0, 0x200000, RZ ;  /* 0x0020000000007824 */ /* 0x000fe200078e00ff */
[----:B------:R-:W-:-:S04]  /*2040*/  LEA R2, R2, 0x37800000, 0x17 ;  /* 0x3780000002027811 */ /* 0x000fc800078eb8ff */
[----:B------:R-:W-:-:S05]  /*2050*/  LOP3.LUT R0, R2, R0, R7, 0xfe, !PT ;  /* 0x0000000002007212 */ /* 0x000fca00078efe07 */
[----:B------:R-:W-:-:S04]  /*2060*/  FMUL.FTZ R0, R0, 1 ;  /* 0x3f80000000007820 */ /* 0x000fc80000410000 */
[----:B------:R4:W0:Y:S01]  /*2070*/  F2F.F64.F32 R2, R0 ;  /* 0x0000000000027310 */ /* 0x0008220000201800 */
[----:B------:R-:W-:Y:S05]  /*2080*/  BRA `(.L_x_22114) ;  /* 0x0000000000a47947 */ /* 0x000fea0003800000 */
.L_x_22126:
[----:B------:R-:W-:-:S09]  /*2090*/  UISETP.NE.AND UP0, UPT, UR4, 0x1c, UPT ;  /* 0x0000001c0400788c */ /* 0x000fd2000bf05270 */
[----:B------:R-:W-:Y:S05]  /*20a0*/  BRA.U !UP0, `(.L_x_22133) ;  /* 0x0000000108947547 */ /* 0x000fea000b800000 */
[----:B------:R-:W-:-:S09]  /*20b0*/  UISETP.NE.AND UP0, UPT, UR4, 0x1d, UPT ;  /* 0x0000001d0400788c */ /* 0x000fd2000bf05270 */
[----:B------:R-:W-:Y:S05]  /*20c0*/  BRA.U !UP0, `(.L_x_22134) ;  /* 0x0000000108807547 */ /* 0x000fea000b800000 */
[----:B------:R-:W-:-:S09]  /*20d0*/  UISETP.NE.AND UP0, UPT, UR4, 0x2c, UPT ;  /* 0x0000002c0400788c */ /* 0x000fd2000bf05270 */
[----:B------:R-:W-:Y:S05]  /*20e0*/  BRA.U !UP0, `(.L_x_22135) ;  /* 0x0000000108487547 */ /* 0x000fea000b800000 */
.L_x_22113:
        /* <DEDUP_REMOVED lines=16> */
.L_x_22136:
[----:B------:R-:W-:Y:S01]  /*21f0*/  CS2R R2, SRZ ;  /* 0x0000000000027805 */ /* 0x000fe2000001ff00 */
[----:B------:R-:W-:Y:S06]  /*2200*/  BRA `(.L_x_22114) ;  /* 0x0000000000447947 */ /* 0x000fec0003800000 */
.L_x_22135:
[----:B------:R-:W2:Y:S01]  /*2210*/  LDG.E.U8 R0, desc[UR36][R4.64] ;  /* 0x0000002404007981 */ /* 0x000ea2000c1e1100 */
[----:B------:R-:W-:Y:S02]  /*2220*/  IMAD.MOV.U32 R2, RZ, RZ, 0x0 ;  /* 0x00000000ff027424 */ /* 0x000fe400078e00ff */
        /* <DEDUP_REMOVED lines=10> */
.L_x_22134:
[----:B------:R-:W2:Y:S02]  /*22d0*/  LDG.E.64 R2, desc[UR36][R4.64] ;  /* 0x0000002404027981 */ /* 0x000ea4000c1e1b00 */
[----:B--2---:R-:W3:Y:S01]  /*22e0*/  I2F.F64.U64 R2, R2 ;  /* 0x0000000200027312 */ /* 0x004ee20000301800 */
[----:B------:R-:W-:Y:S05]  /*22f0*/  BRA `(.L_x_22114) ;  /* 0x0000000000087947 */ /* 0x000fea0003800000 */
.L_x_22133:
[----:B------:R-:W2:Y:S02]  /*2300*/  LDG.E R2, desc[UR36][R4.64] ;  /* 0x0000002404027981 */ /* 0x000ea4000c1e1900 */
[----:B--2---:R-:W0:Y:S02]  /*2310*/  I2F.F64.U32 R2, R2 ;  /* 0x0000000200027312 */ /* 0x004e240000201800 */
.L_x_22114:
[----:B------:R-:W-:Y:S05]  /*2320*/  BSYNC.RECONVERGENT B6 ;  /* 0x0000000000067941 */ /* 0x000fea0003800200 */
.L_x_22108:
[----:B0123-5:R-:W-:Y:S01]  /*2330*/  LOP3.LUT R5, R3, 0x7fffffff, RZ, 0xc0, !PT ;  /* 0x7fffffff03057812 */ /* 0x02ffe200078ec0ff */
[----:B------:R-:W-:Y:S01]  /*2340*/  BSSY.RECONVERGENT B0, `(.L_x_22137) ;  /* 0x0000046000007945 */ /* 0x000fe20003800200 */
[----:B------:R-:W-:Y:S02]  /*2350*/  IMAD.MOV.U32 R4, RZ, RZ, R2 ;  /* 0x000000ffff047224 */ /* 0x000fe400078e0002 */
[----:B----4-:R-:W-:-:S04]  /*2360*/  VIMNMX.U32 R0, PT, PT, R23, R5, !PT ;  /* 0x0000000517007248 */ /* 0x010fc80007fe0000 */
[----:B------:R-:W-:-:S13]  /*2370*/  ISETP.GE.U32.AND P0, PT, R0, 0x7ff00000, PT ;  /* 0x7ff000000000780c */ /* 0x000fda0003f06070 */
[----:B------:R-:W-:Y:S05]  /*2380*/  @!P0 BRA `(.L_x_22138) ;  /* 0x0000000000208947 */ /* 0x000fea0003800000 */
[----:B------:R-:W-:-:S06]  /*2390*/  DSETP.NAN.AND P0, PT, R22, R22, PT ;  /* 0x000000161600722a */ /* 0x000fcc0003f08000 */
[----:B------:R-:W-:-:S14]  /*23a0*/  DSETP.NUM.AND P0, PT, R4, R4, !P0 ;  /* 0x000000040400722a */ /* 0x000fdc0004707000 */
[----:B------:R-:W0:Y:S01]  /*23b0*/  @!P0 LDC.64 R6, c[0x0][0x590] ;  /* 0x00016400ff068b82 */ /* 0x000e220000000a00 */
[----:B------:R-:W-:Y:S02]  /*23c0*/  @P0 DSETP.NEU.AND P1, PT, R4, +INF , PT ;  /* 0x7ff000000400042a */ /* 0x000fe40003f2d000 */
[----:B0-----:R-:W-:-:S06]  /*23d0*/  @!P0 DADD R6, R2, R6 ;  /* 0x0000000002068229 */ /* 0x001fcc0000000006 */
[----:B------:R-:W-:Y:S02]  /*23e0*/  @P0 FSEL R6, R2, RZ, P1 ;  /* 0x000000ff02060208 */ /* 0x000fe40000800000 */
[----:B------:R-:W-:Y:S01]  /*23f0*/  @P0 FSEL R7, R3, -QNAN , P1 ;  /* 0xfff8000003070808 */ /* 0x000fe20000800000 */
[----:B------:R-:W-:Y:S06]  /*2400*/  BRA `(.L_x_22139) ;  /* 0x0000000000e47947 */ /* 0x000fec0003800000 */
.L_x_22138:
        /* <DEDUP_REMOVED lines=20> */
[----:B------:R-:W-:Y:S02]  /*2550*/  LOP3.LUT R6, R5, 0xfffff, RZ, 0xc0, !PT ;  /* 0x000fffff05067812 */ /* 0x000fe400078ec0ff */
[----:B------:R-:W-:Y:S02]  /*2560*/  @!P0 IADD3 R7, PT, PT, R0, -0x36, RZ ;  /* 0xffffffca00078810 */ /* 0x000fe40007ffe0ff */
[----:B------:R-:W-:Y:S02]  /*2570*/  SEL R0, R24, R25, !P1 ;  /* 0x0000001918007207 */ /* 0x000fe40004800000 */
[----:B------:R-:W-:-:S03]  /*2580*/  LOP3.LUT R6, R6, 0x100000, RZ, 0xfc, !PT ;  /* 0x0010000006067812 */ /* 0x000fc600078efcff */
[----:B------:R-:W-:-:S07]  /*2590*/  IMAD.IADD R7, R7, 0x1, -R0 ;  /* 0x0000000107077824 */ /* 0x000fce00078e0a00 */
.L_x_22141:
[----:B------:R-:W-:Y:S02]  /*25a0*/  IADD3 R4, P0, PT, R9, -R8, RZ ;  /* 0x8000000809047210 */ /* 0x000fe40007f1e0ff */
        /* <DEDUP_REMOVED lines=10> */
.L_x_22140:
        /* <DEDUP_REMOVED lines=14> */
[--C-:B------:R-:W-:Y:S02]  /*2730*/  @!P0 SHF.R.U64 R6, R4, R0, R5.reuse ;  /* 0x0000000004068219 */ /* 0x100fe40000001205 */
[----:B------:R-:W-:Y:S01]  /*2740*/  @P0 IADD3 R6, P1, PT, RZ, R4, RZ ;  /* 0x00000004ff060210 */ /* 0x000fe20007f3e0ff */
[----:B------:R-:W-:Y:S01]  /*2750*/  @P0 VIADD R4, R8, 0xffffffff ;  /* 0xffffffff08040836 */ /* 0x000fe20000000000 */
[----:B------:R-:W-:-:S03]  /*2760*/  @!P0 SHF.R.U32.HI R7, RZ, R0, R5 ;  /* 0x00000000ff078219 */ /* 0x000fc60000011605 */
[----:B------:R-:W-:-:S08]  /*2770*/  @P0 IMAD.U32.X R7, R4, 0x100000, R5, P1 ;  /* 0x0010000004070824 */ /* 0x000fd000008e0405 */
.L_x_22143:
[----:B------:R-:W-:Y:S05]  /*2780*/  BSYNC.RECONVERGENT B1 ;  /* 0x0000000000017941 */ /* 0x000fea0003800200 */
.L_x_22142:
[----:B------:R-:W-:-:S07]  /*2790*/  LOP3.LUT R7, R7, 0x80000000, R3, 0xb8, !PT ;  /* 0x8000000007077812 */ /* 0x000fce00078eb803 */
.L_x_22139:
[----:B------:R-:W-:Y:S05]  /*27a0*/  BSYNC.RECONVERGENT B0 ;  /* 0x0000000000007941 */ /* 0x000fea0003800200 */
.L_x_22137:
[C---:B------:R-:W-:Y:S01]  /*27b0*/  DSETP.NEU.AND P1, PT, R6.reuse, RZ, PT ;  /* 0x000000ff0600722a */ /* 0x040fe20003f2d000 */
[----:B------:R-:W0:Y:S01]  /*27c0*/  LDCU.64 UR6, c[0x0][0x598] ;  /* 0x0000b300ff0677ac */ /* 0x000e220008000a00 */
[----:B------:R-:W-:Y:S01]  /*27d0*/  DADD R4, -R6, R2 ;  /* 0x0000000006047229 */ /* 0x000fe20000000102 */
[----:B------:R-:W-:Y:S01]  /*27e0*/  PLOP3.LUT P0, PT, PT, PT, PT, 0x8, 0x80 ;  /* 0x000000000080781c */ /* 0x000fe20003f0e170 */
[----:B------:R-:W1:Y:S01]  /*27f0*/  LDCU.64 UR8, c[0x0][0x580] ;  /* 0x0000b000ff0877ac */ /* 0x000e620008000a00 */
[----:B------:R-:W-:-:S04]  /*2800*/  UPRMT UR4, UR40, 0x9910, URZ ;  /* 0x0000991028047896 */ /* 0x000fc800080000ff */
[----:B------:R-:W-:-:S05]  /*2810*/  UISETP.GT.AND UP0, UPT, UR4, 0x9, UPT ;  /* 0x000000090400788c */ /* 0x000fca000bf04270 */
[----:B------:R-:W2:Y:S01]  /*2820*/  @P1 LDC.64 R8, c[0x0][0x590] ;  /* 0x00016400ff081b82 */ /* 0x000ea20000000a00 */
[----:B0-----:R-:W-:Y:S02]  /*2830*/  DMUL R4, R4, UR6 ;  /* 0x0000000604047c28 */ /* 0x001fe40008000000 */
[----:B--2---:R-:W-:-:S06]  /*2840*/  @P1 DSETP.GEU.AND P2, PT, R8, RZ, PT ;  /* 0x000000ff0800122a */ /* 0x004fcc0003f4e000 */
[----:B------:R-:W-:Y:S02]  /*2850*/  DADD R8, R4, -1 ;  /* 0xbff0000004087429 */ /* 0x000fe40000000000 */
[----:B------:R-:W-:-:S08]  /*2860*/  @P1 DSETP.LT.XOR P0, PT, R6, RZ, !P2 ;  /* 0x000000ff0600122a */ /* 0x000fd00005701800 */
[----:B------:R-:W-:Y:S02]  /*2870*/  FSEL R10, R8, R4, P0 ;  /* 0x00000004080a7208 */ /* 0x000fe40000000000 */
[----:B------:R-:W-:-:S06]  /*2880*/  FSEL R11, R9, R5, P0 ;  /* 0x00000005090b7208 */ /* 0x000fcc0000000000 */
[----:B------:R-:W-:-:S14]  /*2890*/  DSETP.NEU.AND P1, PT, R10, RZ, PT ;  /* 0x000000ff0a00722a */ /* 0x000fdc0003f2d000 */
[----:B------:R-:W0:Y:S02]  /*28a0*/  @P1 FRND.F64.FLOOR R4, R10 ;  /* 0x0000000a00041313 */ /* 0x000e240000305800 */
[----:B0-----:R-:W-:Y:S02]  /*28b0*/  @P1 DADD R6, R10, -R4 ;  /* 0x000000000a061229 */ /* 0x001fe40000000804 */
[----:B------:R-:W-:-:S06]  /*28c0*/  @P1 DADD R8, R4, 1 ;  /* 0x3ff0000004081429 */ /* 0x000fcc0000000000 */
[----:B------:R-:W-:Y:S02]  /*28d0*/  @P1 DSETP.GT.AND P0, PT, R6, 0.5, PT ;  /* 0x3fe000000600142a */ /* 0x000fe40003f04000 */
[----:B------:R-:W-:Y:S01]  /*28e0*/  @!P1 DMUL R6, R2, UR6 ;  /* 0x0000000602069c28 */ /* 0x000fe20008000000 */
[----:B-1----:R-:W-:-:S03]  /*28f0*/  IADD3 R2, P2, PT, R16, UR8, RZ ;  /* 0x0000000810027c10 */ /* 0x002fc6000ff5e0ff */
[----:B------:R-:W-:Y:S01]  /*2900*/  @P1 FSEL R4, R8, R4, P0 ;  /* 0x0000000408041208 */ /* 0x000fe20000000000 */
[----:B------:R-:W-:Y:S01]  /*2910*/  @!P1 IMAD.MOV.U32 R4, RZ, RZ, RZ ;  /* 0x000000ffff049224 */ /* 0x000fe200078e00ff */
[----:B------:R-:W-:Y:S02]  /*2920*/  @P1 FSEL R5, R9, R5, P0 ;  /* 0x0000000509051208 */ /* 0x000fe40000000000 */
[----:B------:R-:W-:Y:S02]  /*2930*/  IADD3.X R3, PT, PT, RZ, UR9, RZ, P2, !PT ;  /* 0x00000009ff037c10 */ /* 0x000fe400097fe4ff */
[----:B------:R-:W-:-:S05]  /*2940*/  @!P1 LOP3.LUT R6, RZ, 0x80000000, R7, 0xb8, !PT ;  /* 0x80000000ff069812 */ /* 0x000fca00078eb807 */
[----:B------:R-:W-:Y:S01]  /*2950*/  @!P1 IMAD.MOV.U32 R5, RZ, RZ, R6 ;  /* 0x000000ffff059224 */ /* 0x000fe200078e0006 */
        /* <DEDUP_REMOVED lines=12> */
.L_x_22147:
[----:B------:R-:W0:Y:S02]  /*2a20*/  F2I.S64.F64.TRUNC R4, R4 ;  /* 0x0000000400047311 */ /* 0x000e24000030d900 */
[----:B0-----:R-:W-:-:S05]  /*2a30*/  IMAD.MOV.U32 R7, RZ, RZ, R4 ;  /* 0x000000ffff077224 */ /* 0x001fca00078e0004 */
[----:B------:R0:W-:Y:S01]  /*2a40*/  STG.E.U8 desc[UR36][R2.64], R7 ;  /* 0x0000000702007986 */ /* 0x0001e2000c101124 */
[----:B------:R-:W-:Y:S05]  /*2a50*/  BRA `(.L_x_22149) ;  /* 0x0000000c00e47947 */ /* 0x000fea0003800000 */
.L_x_22146:
        /* <DEDUP_REMOVED lines=9> */
.L_x_22151:
[----:B------:R-:W0:Y:S02]  /*2af0*/  F2I.F64.TRUNC R5, R4 ;  /* 0x0000000400057311 */ /* 0x000e24000030d100 */
[----:B0-----:R0:W-:Y:S01]  /*2b00*/  STG.E desc[UR36][R2.64], R5 ;  /* 0x0000000502007986 */ /* 0x0011e2000c101924 */
[----:B------:R-:W-:Y:S05]  /*2b10*/  BRA `(.L_x_22149) ;  /* 0x0000000c00b47947 */ /* 0x000fea0003800000 */
.L_x_22150:
[----:B------:R-:W0:Y:S02]  /*2b20*/  F2I.F64.TRUNC R5, R4 ;  /* 0x0000000400057311 */ /* 0x000e24000030d100 */
[----:B0-----:R0:W-:Y:S01]  /*2b30*/  STG.E.U16 desc[UR36][R2.64], R5 ;  /* 0x0000000502007986 */ /* 0x0011e2000c101524 */
[----:B------:R-:W-:Y:S05]  /*2b40*/  BRA `(.L_x_22149) ;  /* 0x0000000c00a87947 */ /* 0x000fea0003800000 */
.L_x_22145:
        /* <DEDUP_REMOVED lines=13> */
.L_x_22153:
        /* <DEDUP_REMOVED lines=8> */
.L_x_22152:
        /* <DEDUP_REMOVED lines=14> */
.L_x_22155:
        /* <DEDUP_REMOVED lines=9> */
.L_x_22154:
[----:B------:R0:W-:Y:S01]  /*2e10*/  STG.E.64 desc[UR36][R2.64], R4 ;  /* 0x0000000402007986 */ /* 0x0001e2000c101b24 */
[----:B------:R-:W-:Y:S05]  /*2e20*/  BRA `(.L_x_22149) ;  /* 0x0000000800f07947 */ /* 0x000fea0003800000 */
.L_x_22144:
        /* <DEDUP_REMOVED lines=12> */
.L_x_22158:
[----:B------:R-:W-:-:S05]  /*2ef0*/  CS2R R6, SRZ ;  /* 0x0000000000067805 */ /* 0x000fca000001ff00 */
[----:B------:R0:W-:Y:S01]  /*2f00*/  STG.E.128 desc[UR36][R2.64], R4 ;  /* 0x0000000402007986 */ /* 0x0001e2000c101d24 */
[----:B------:R-:W-:Y:S05]  /*2f10*/  BRA `(.L_x_22149) ;  /* 0x0000000800b47947 */ /* 0x000fea0003800000 */
.L_x_22157:
        /* <DEDUP_REMOVED lines=23> */
.L_x_22162:
[----:B------:R-:W-:Y:S05]  /*3090*/  BSYNC.RECONVERGENT B0 ;  /* 0x0000000000007941 */ /* 0x000fea0003800200 */
.L_x_22161:
[----:B------:R-:W-:-:S05]  /*30a0*/  LOP3.LUT R7, R0, 0x80, R7, 0xf8, !PT ;  /* 0x0000008000077812 */ /* 0x000fca00078ef807 */
[----:B------:R0:W-:Y:S01]  /*30b0*/  STG.E.U8 desc[UR36][R2.64], R7 ;  /* 0x0000000702007986 */ /* 0x0001e2000c101124 */
[----:B------:R-:W-:Y:S05]  /*30c0*/  BRA `(.L_x_22149) ;  /* 0x0000000800487947 */ /* 0x000fea0003800000 */
.L_x_22160:
        /* <DEDUP_REMOVED lines=19> */
.L_x_22164:
[----:B------:R-:W-:Y:S05]  /*3200*/  BSYNC.RECONVERGENT B0 ;  /* 0x0000000000007941 */ /* 0x000fea0003800200 */
.L_x_22163:
[----:B------:R-:W-:-:S05]  /*3210*/  LOP3.LUT R7, R0, 0x80, R7, 0xf8, !PT ;  /* 0x0000008000077812 */ /* 0x000fca00078ef807 */
[----:B------:R0:W-:Y:S01]  /*3220*/  STG.E.U8 desc[UR36][R2.64], R7 ;  /* 0x0000000702007986 */ /* 0x0001e2000c101124 */
[----:B------:R-:W-:Y:S05]  /*3230*/  BRA `(.L_x_22149) ;  /* 0x0000000400ec7947 */ /* 0x000fea0003800000 */
.L_x_22159:
        /* <DEDUP_REMOVED lines=8> */
.L_x_22156:
        /* <DEDUP_REMOVED lines=11> */
.L_x_22167:
        /* <DEDUP_REMOVED lines=17> */
.L_x_22170:
[----:B------:R-:W-:-:S04]  /*3480*/  SHF.R.U32.HI R0, RZ, 0x14, R7 ;  /* 0x00000014ff007819 */ /* 0x000fc80000011607 */
[----:B------:R-:W-:-:S04]  /*3490*/  LOP3.LUT R0, R0, 0x1, RZ, 0xc0, !PT ;  /* 0x0000000100007812 */ /* 0x000fc800078ec0ff */
[----:B------:R-:W-:-:S04]  /*34a0*/  IADD3 R0, PT, PT, R7, 0x487ffff, R0 ;  /* 0x0487ffff07007810 */ /* 0x000fc80007ffe000 */
[----:B------:R-:W-:-:S04]  /*34b0*/  SHF.R.U32.HI R0, RZ, 0x14, R0 ;  /* 0x00000014ff007819 */ /* 0x000fc80000011600 */
[----:B------:R-:W-:-:S07]  /*34c0*/  LOP3.LUT R4, R0, 0xff, RZ, 0xc0, !PT ;  /* 0x000000ff00047812 */ /* 0x000fce00078ec0ff */
.L_x_22171:
[----:B------:R-:W-:-:S04]  /*34d0*/  SHF.R.U32.HI R5, RZ, 0x18, R7 ;  /* 0x00000018ff057819 */ /* 0x000fc80000011607 */
[----:B------:R-:W-:-:S04]  /*34e0*/  LOP3.LUT R4, R4, 0x80, R5, 0xf8, !PT ;  /* 0x0000008004047812 */ /* 0x000fc800078ef805 */
[----:B------:R-:W-:-:S07]  /*34f0*/  PRMT R0, R4, 0x7610, R0 ;  /* 0x0000761004007816 */ /* 0x000fce0000000000 */
.L_x_22169:
[----:B------:R-:W-:Y:S05]  /*3500*/  BSYNC.RECONVERGENT B0 ;  /* 0x0000000000007941 */ /* 0x000fea0003800200 */
.L_x_22168:
[----:B------:R1:W-:Y:S01]  /*3510*/  STG.E.U8 desc[UR36][R2.64], R0 ;  /* 0x0000000002007986 */ /* 0x0003e2000c101124 */
[----:B------:R-:W-:Y:S05]  /*3520*/  BRA `(.L_x_22149) ;  /* 0x0000000400307947 */ /* 0x000fea0003800000 */
.L_x_22166:
        /* <DEDUP_REMOVED lines=17> */
.L_x_22174:
[----:B------:R-:W-:-:S04]  /*3640*/  SHF.R.U32.HI R0, RZ, 0x15, R7 ;  /* 0x00000015ff007819 */ /* 0x000fc80000011607 */
[----:B------:R-:W-:-:S04]  /*3650*/  LOP3.LUT R0, R0, 0x1, RZ, 0xc0, !PT ;  /* 0x0000000100007812 */ /* 0x000fc800078ec0ff */
[----:B------:R-:W-:-:S04]  /*3660*/  IADD3 R0, PT, PT, R7, 0x88fffff, R0 ;  /* 0x088fffff07007810 */ /* 0x000fc80007ffe000 */
[----:B------:R-:W-:-:S04]  /*3670*/  SHF.R.U32.HI R0, RZ, 0x15, R0 ;  /* 0x00000015ff007819 */ /* 0x000fc80000011600 */
[----:B------:R-:W-:-:S07]  /*3680*/  LOP3.LUT R4, R0, 0xff, RZ, 0xc0, !PT ;  /* 0x000000ff00047812 */ /* 0x000fce00078ec0ff */
.L_x_22175:
[----:B------:R-:W-:-:S04]  /*3690*/  SHF.R.U32.HI R5, RZ, 0x18, R7 ;  /* 0x00000018ff057819 */ /* 0x000fc80000011607 */
[----:B------:R-:W-:-:S04]  /*36a0*/  LOP3.LUT R4, R4, 0x80, R5, 0xf8, !PT ;  /* 0x0000008004047812 */ /* 0x000fc800078ef805 */
[----:B------:R-:W-:-:S07]  /*36b0*/  PRMT R0, R4, 0x7610, R0 ;  /* 0x0000761004007816 */ /* 0x000fce0000000000 */
.L_x_22173:
[----:B------:R-:W-:Y:S05]  /*36c0*/  BSYNC.RECONVERGENT B0 ;  /* 0x0000000000007941 */ /* 0x000fea0003800200 */
.L_x_22172:
[----:B------:R0:W-:Y:S01]  /*36d0*/  STG.E.U8 desc[UR36][R2.64], R0 ;  /* 0x0000000002007986 */ /* 0x0001e2000c101124 */
[----:B------:R-:W-:Y:S05]  /*36e0*/  BRA `(.L_x_22149) ;  /* 0x0000000000c07947 */ /* 0x000fea0003800000 */
.L_x_22165:
[----:B------:R-:W-:-:S09]  /*36f0*/  UISETP.NE.AND UP0, UPT, UR4, 0x1c, UPT ;  /* 0x0000001c0400788c */ /* 0x000fd2000bf05270 */
[----:B------:R-:W-:Y:S05]  /*3700*/  BRA.U !UP0, `(.L_x_22176) ;  /* 0x0000000108b07547 */ /* 0x000fea000b800000 */
[----:B------:R-:W-:-:S09]  /*3710*/  UISETP.NE.AND UP0, UPT, UR4, 0x1d, UPT ;  /* 0x0000001d0400788c */ /* 0x000fd2000bf05270 */
[----:B------:R-:W-:Y:S05]  /*3720*/  BRA.U !UP0, `(.L_x_22177) ;  /* 0x00000001089c7547 */ /* 0x000fea000b800000 */
[----:B------:R-:W-:-:S09]  /*3730*/  UISETP.NE.AND UP0, UPT, UR4, 0x2c, UPT ;  /* 0x0000002c0400788c */ /* 0x000fd2000bf05270 */
[----:B------:R-:W-:Y:S05]  /*3740*/  BRA.U !UP0, `(.L_x_22178) ;  /* 0x0000000108447547 */ /* 0x000fea000b800000 */
.L_x_22148:
        /* <DEDUP_REMOVED lines=16> */
.L_x_22179:
[----:B------:R-:W-:Y:S05]  /*3850*/  BRA `(.L_x_22149) ;  /* 0x0000000000647947 */ /* 0x000fea0003800000 */
.L_x_22178:
        /* <DEDUP_REMOVED lines=20> */
.L_x_22177:
[----:B------:R-:W0:Y:S02]  /*39a0*/  F2I.U64.F64.TRUNC R4, R4 ;  /* 0x0000000400047311 */ /* 0x000e24000030d800 */
[----:B0-----:R0:W-:Y:S01]  /*39b0*/  STG.E.64 desc[UR36][R2.64], R4 ;  /* 0x0000000402007986 */ /* 0x0011e2000c101b24 */
[----:B------:R-:W-:Y:S05]  /*39c0*/  BRA `(.L_x_22149) ;  /* 0x0000000000087947 */ /* 0x000fea0003800000 */
.L_x_22176:
[----:B------:R-:W0:Y:S02]  /*39d0*/  F2I.U32.F64.TRUNC R5, R4 ;  /* 0x0000000400057311 */ /* 0x000e24000030d000 */
[----:B0-----:R3:W-:Y:S02]  /*39e0*/  STG.E desc[UR36][R2.64], R5 ;  /* 0x0000000502007986 */ /* 0x0017e4000c101924 */
.L_x_22149:
[----:B------:R-:W-:-:S07]  /*39f0*/  VIADD R17, R17, 0x80 ;  /* 0x0000008011117836 */ /* 0x000fce0000000000 */
.L_x_22106:
[----:B------:R-:W-:Y:S05]  /*3a00*/  BSYNC.RECONVERGENT B7 ;  /* 0x0000000000077941 */ /* 0x000fea0003800200 */
.L_x_22105:
[----:B------:R-:W5:Y:S01]  /*3a10*/  LDCU UR4, c[0x0][0x380] ;  /* 0x00007000ff0477ac */ /* 0x000f620008000800 */
[----:B------:R-:W-:Y:S01]  /*3a20*/  BSSY.RECONVERGENT B7, `(.L_x_22180) ;  /* 0x000038e000077945 */ /* 0x000fe20003800200 */
[----:B-----5:R-:W-:-:S13]  /*3a30*/  ISETP.GE.AND P0, PT, R17, UR4, PT ;  /* 0x0000000411007c0c */ /* 0x020fda000bf06270 */
[----:B------:R-:W-:Y:S05]  /*3a40*/  @P0 BRA `(.L_x_22181) ;  /* 0x00000038002c0947 */ /* 0x000fea0003800000 */
[----:B------:R-:W5:Y:S01]  /*3a50*/  LDCU UR4, c[0x0][0x388] ;  /* 0x00007100ff0477ac */ /* 0x000f620008000800 */
[----:B------:R-:W-:Y:S02]  /*3a60*/  HFMA2 R16, -RZ, RZ, 0, 0 ;  /* 0x00000000ff107431 */ /* 0x000fe400000001ff */
[----:B01----:R-:W-:Y:S01]  /*3a70*/  IMAD.MOV.U32 R0, RZ, RZ, RZ ;  /* 0x000000ffff007224 */ /* 0x003fe200078e00ff */
[----:B-----5:R-:W-:-:S09]  /*3a80*/  UISETP.NE.AND UP0, UPT, UR4, URZ, UPT ;  /* 0x000000ff0400728c */ /* 0x020fd2000bf05270 */
[----:B------:R-:W-:Y:S05]  /*3a90*/  BRA.U !UP0, `(.L_x_22182) ;  /* 0x0000001108a87547 */ /* 0x000fea000b800000 */
[----:B------:R-:W2:Y:S01]  /*3aa0*/  LDCU.64 UR4, c[0x0][0x390] ;  /* 0x00007200ff0477ac */ /* 0x000ea20008000a00 */
[----:B------:R-:W-:Y:S01]  /*3ab0*/  IMAD.MOV.U32 R16, RZ, RZ, RZ ;  /* 0x000000ffff107224 */ /* 0x000fe200078e00ff */
[----:B------:R-:W0:Y:S01]  /*3ac0*/  LDCU UR6, c[0x0][0x38c] ;  /* 0x00007180ff0677ac */ /* 0x000e220008000800 */
[----:B------:R-:W1:Y:S01]  /*3ad0*/  LDCU.64 UR8, c[0x0][0x4b8] ;  /* 0x00009700ff0877ac */ /* 0x000e620008000a00 */
[----:B------:R-:W-:Y:S01]  /*3ae0*/  UISETP.NE.AND UP0, UPT, UR41, URZ, UPT ;  /* 0x000000ff2900728c */ /* 0x000fe2000bf05270 */
[----:B--234-:R-:W-:-:S05]  /*3af0*/  IMAD.HI.U32 R2, R17, UR4, R16 ;  /* 0x0000000411027c27 */ /* 0x01cfca000f8e0010 */
        /* <DEDUP_REMOVED lines=292> */
.L_x_22182:
[----:B------:R-:W0:Y:S01]  /*4d40*/  LDCU.64 UR6, c[0x0][0x588] ;  /* 0x0000b100ff0677ac */ /* 0x000e220008000a00 */
[----:B------:R-:W-:Y:S01]  /*4d50*/  BSSY.RECONVERGENT B6, `(.L_x_22183) ;  /* 0x00000ec000067945 */ /* 0x000fe20003800200 */
[----:B------:R-:W-:-:S04]  /*4d60*/  UPRMT UR4, UR42, 0x9910, URZ ;  /* 0x000099102a047896 */ /* 0x000fc800080000ff */
[----:B------:R-:W-:Y:S01]  /*4d70*/  UISETP.GT.AND UP0, UPT, UR4, 0x9, UPT ;  /* 0x000000090400788c */ /* 0x000fe2000bf04270 */
[----:B0-----:R-:W-:-:S05]  /*4d80*/  IADD3 R4, P0, PT, R0, UR6, RZ ;  /* 0x0000000600047c10 */ /* 0x001fca000ff1e0ff */
[----:B--234-:R-:W-:-:S03]  /*4d90*/  IMAD.X R5, RZ, RZ, UR7, P0 ;  /* 0x00000007ff057e24 */ /* 0x01cfc600080e06ff */
        /* <DEDUP_REMOVED lines=12> */
.L_x_22187:
[----:B------:R-:W2:Y:S02]  /*4e60*/  LDG.E.U8 R2, desc[UR36][R4.64] ;  /* 0x0000002404027981 */ /* 0x000ea4000c1e1100 */
[----:B--2---:R-:W0:Y:S01]  /*4e70*/  I2F.F64.U16 R2, R2 ;  /* 0x0000000200027312 */ /* 0x004e220000101800 */
[----:B------:R-:W-:Y:S05]  /*4e80*/  BRA `(.L_x_22189) ;  /* 0x0000000c00607947 */ /* 0x000fea0003800000 */
.L_x_22186:
        /* <DEDUP_REMOVED lines=9> */
.L_x_22191:
[----:B------:R-:W2:Y:S02]  /*4f20*/  LDG.E R2, desc[UR36][R4.64] ;  /* 0x0000002404027981 */ /* 0x000ea4000c1e1900 */
[----:B--2---:R-:W0:Y:S01]  /*4f30*/  I2F.F64 R2, R2 ;  /* 0x0000000200027312 */ /* 0x004e220000201c00 */
[----:B------:R-:W-:Y:S05]  /*4f40*/  BRA `(.L_x_22189) ;  /* 0x0000000c00307947 */ /* 0x000fea0003800000 */
.L_x_22190:
[----:B------:R-:W2:Y:S02]  /*4f50*/  LDG.E.U16 R2, desc[UR36][R4.64] ;  /* 0x0000002404027981 */ /* 0x000ea4000c1e1500 */
[----:B--2---:R-:W0:Y:S01]  /*4f60*/  I2F.F64.S16 R2, R2 ;  /* 0x0000000200027312 */ /* 0x004e220000101c00 */
[----:B------:R-:W-:Y:S05]  /*4f70*/  BRA `(.L_x_22189) ;  /* 0x0000000c00247947 */ /* 0x000fea0003800000 */
.L_x_22185:
        /* <DEDUP_REMOVED lines=10> */
.L_x_22193:
[----:B------:R-:W2:Y:S02]  /*5020*/  LDG.E.U16 R0, desc[UR36][R4.64] ;  /* 0x0000002404007981 */ /* 0x000ea4000c1e1500 */
[----:B--2---:R-:W-:-:S05]  /*5030*/  HADD2.F32 R0, -RZ, R0.H0_H0 ;  /* 0x20000000ff007230 */ /* 0x004fca0000004100 */
[----:B------:R-:W-:-:S04]  /*5040*/  FMUL.FTZ R0, R0, 1 ;  /* 0x3f80000000007820 */ /* 0x000fc80000410000 */
[----:B------:R0:W1:Y:S01]  /*5050*/  F2F.F64.F32 R2, R0 ;  /* 0x0000000000027310 */ /* 0x0000620000201800 */
[----:B------:R-:W-:Y:S05]  /*5060*/  BRA `(.L_x_22189) ;  /* 0x0000000800e87947 */ /* 0x000fea0003800000 */
.L_x_22192:
        /* <DEDUP_REMOVED lines=10> */
.L_x_22195:
[----:B------:R-:W2:Y:S02]  /*5110*/  LDG.E.U16 R4, desc[UR36][R4.64] ;  /* 0x0000002404047981 */ /* 0x000ea4000c1e1500 */
[----:B--2---:R-:W-:-:S05]  /*5120*/  HADD2.F32 R0, -RZ, R4.H0_H0 ;  /* 0x20000004ff007230 */ /* 0x004fca0000004100 */
[----:B------:R-:W-:-:S04]  /*5130*/  FMUL.FTZ R0, R0, 1 ;  /* 0x3f80000000007820 */ /* 0x000fc80000410000 */
[----:B------:R0:W1:Y:S01]  /*5140*/  F2F.F64.F32 R2, R0 ;  /* 0x0000000000027310 */ /* 0x0000620000201800 */
[----:B------:R-:W-:Y:S05]  /*5150*/  BRA `(.L_x_22189) ;  /* 0x0000000800ac7947 */ /* 0x000fea0003800000 */
.L_x_22194:
[----:B------:R0:W5:Y:S01]  /*5160*/  LDG.E.64 R2, desc[UR36][R4.64] ;  /* 0x0000002404027981 */ /* 0x000162000c1e1b00 */
[----:B------:R-:W-:Y:S05]  /*5170*/  BRA `(.L_x_22189) ;  /* 0x0000000800a47947 */ /* 0x000fea0003800000 */
.L_x_22184:
        /* <DEDUP_REMOVED lines=13> */
.L_x_22198:
[----:B------:R0:W5:Y:S01]  /*5250*/  LDG.E.64 R2, desc[UR36][R4.64] ;  /* 0x0000002404027981 */ /* 0x000162000c1e1b00 */
[----:B------:R-:W-:Y:S05]  /*5260*/  BRA `(.L_x_22189) ;  /* 0x0000000800687947 */ /* 0x000fea0003800000 */
.L_x_22197:
        /* <DEDUP_REMOVED lines=27> */
.L_x_22200:
        /* <DEDUP_REMOVED lines=14> */
.L_x_22199:
[----:B------:R-:W2:Y:S02]  /*5500*/  LDG.E.U16 R0, desc[UR36][R4.64] ;  /* 0x0000002404007981 */ /* 0x000ea4000c1e1500 */
[----:B--2---:R-:W-:-:S04]  /*5510*/  IMAD.U32 R0, R0, 0x10000, RZ ;  /* 0x0001000000007824 */ /* 0x004fc800078e00ff */
[----:B------:R-:W-:-:S04]  /*5520*/  FMUL.FTZ R0, R0, 1 ;  /* 0x3f80000000007820 */ /* 0x000fc80000410000 */
[----:B------:R0:W1:Y:S01]  /*5530*/  F2F.F64.F32 R2, R0 ;  /* 0x0000000000027310 */ /* 0x0000620000201800 */
[----:B------:R-:W-:Y:S05]  /*5540*/  BRA `(.L_x_22189) ;  /* 0x0000000400b07947 */ /* 0x000fea0003800000 */
.L_x_22196:
        /* <DEDUP_REMOVED lines=9> */
[----:B--2---:R-:W2:Y:S01]  /*55e0*/  I2F.F64.U16 R2, R2 ;  /* 0x0000000200027312 */ /* 0x004ea20000101800 */
[----:B------:R-:W-:Y:S05]  /*55f0*/  BRA `(.L_x_22189) ;  /* 0x0000000400847947 */ /* 0x000fea0003800000 */
.L_x_22203:
        /* <DEDUP_REMOVED lines=21> */
.L_x_22205:
[----:B------:R-:W-:Y:S05]  /*5750*/  BSYNC.RECONVERGENT B0 ;  /* 0x0000000000007941 */ /* 0x000fea0003800200 */
.L_x_22204:
[----:B------:R-:W-:Y:S01]  /*5760*/  IMAD.SHL.U32 R0, R0, 0x100000, RZ ;  /* 0x0010000000007824 */ /* 0x000fe200078e00ff */
[----:B------:R-:W-:-:S04]  /*5770*/  LEA R2, R2, 0x3b800000, 0x17 ;  /* 0x3b80000002027811 */ /* 0x000fc800078eb8ff */
[----:B------:R-:W-:-:S05]  /*5780*/  LOP3.LUT R0, R2, R0, R7, 0xfe, !PT ;  /* 0x0000000002007212 */ /* 0x000fca00078efe07 */
[----:B------:R-:W-:-:S04]  /*5790*/  FMUL.FTZ R0, R0, 1 ;  /* 0x3f80000000007820 */ /* 0x000fc80000410000 */
[----:B------:R0:W1:Y:S01]  /*57a0*/  F2F.F64.F32 R2, R0 ;  /* 0x0000000000027310 */ /* 0x0000620000201800 */
[----:B------:R-:W-:Y:S05]  /*57b0*/  BRA `(.L_x_22189) ;  /* 0x0000000400147947 */ /* 0x000fea0003800000 */
.L_x_22202:
        /* <DEDUP_REMOVED lines=21> */
.L_x_22207:
[----:B------:R-:W-:Y:S05]  /*5910*/  BSYNC.RECONVERGENT B0 ;  /* 0x0000000000007941 */ /* 0x000fea0003800200 */
.L_x_22206:
[----:B------:R-:W-:Y:S02]  /*5920*/  SHF.L.U32 R0, R0, 0x15, RZ ;  /* 0x0000001500007819 */ /* 0x000fe400000006ff */
[----:B------:R-:W-:-:S04]  /*5930*/  LEA R2, R2, 0x37800000, 0x17 ;  /* 0x3780000002027811 */ /* 0x000fc800078eb8ff */
[----:B------:R-:W-:-:S05]  /*5940*/  LOP3.LUT R0, R2, R0, R7, 0xfe, !PT ;  /* 0x0000000002007212 */ /* 0x000fca00078efe07 */
[----:B------:R-:W-:-:S04]  /*5950*/  FMUL.FTZ R0, R0, 1 ;  /* 0x3f80000000007820 */ /* 0x000fc80000410000 */
[----:B------:R3:W4:Y:S01]  /*5960*/  F2F.F64.F32 R2, R0 ;  /* 0x0000000000027310 */ /* 0x0007220000201800 */
[----:B------:R-:W-:Y:S05]  /*5970*/  BRA `(.L_x_22189) ;  /* 0x0000000000a47947 */ /* 0x000fea0003800000 */
.L_x_22201:
        /* <DEDUP_REMOVED lines=18> */
.L_x_22188:
        /* <DEDUP_REMOVED lines=16> */
.L_x_22210:
[----:B------:R-:W-:Y:S01]  /*5ba0*/  CS2R R2, SRZ ;  /* 0x0000000000027805 */ /* 0x000fe2000001ff00 */
[----:B------:R-:W-:Y:S06]  /*5bb0*/  BRA `(.L_x_22189) ;  /* 0x0000000000147947 */ /* 0x000fec0003800000 */
.L_x_22209:
[----:B------:R-:W2:Y:S02]  /*5bc0*/  LDG.E.64 R2, desc[UR36][R4.64] ;  /* 0x0000002404027981 */ /* 0x000ea4000c1e1b00 */
[----:B--2---:R-:W0:Y:S01]  /*5bd0*/  I2F.F64.U64 R2, R2 ;  /* 0x0000000200027312 */ /* 0x004e220000301800 */
[----:B------:R-:W-:Y:S05]  /*5be0*/  BRA `(.L_x_22189) ;  /* 0x0000000000087947 */ /* 0x000fea0003800000 */
.L_x_22208:
[----:B------:R-:W2:Y:S02]  /*5bf0*/  LDG.E R2, desc[UR36][R4.64] ;  /* 0x0000002404027981 */ /* 0x000ea4000c1e1900 */
[----:B--2---:R-:W0:Y:S02]  /*5c00*/  I2F.F64.U32 R2, R2 ;  /* 0x0000000200027312 */ /* 0x004e240000201800 */
.L_x_22189:
[----:B------:R-:W-:Y:S05]  /*5c10*/  BSYNC.RECONVERGENT B6 ;  /* 0x0000000000067941 */ /* 0x000fea0003800200 */
.L_x_22183:
[----:B012-45:R-:W-:Y:S01]  /*5c20*/  LOP3.LUT R5, R3, 0x7fffffff, RZ, 0xc0, !PT ;  /* 0x7fffffff03057812 */ /* 0x037fe200078ec0ff */
[----:B------:R-:W-:Y:S01]  /*5c30*/  BSSY.RECONVERGENT B0, `(.L_x_22211) ;  /* 0x0000046000007945 */ /* 0x000fe20003800200 */
[----:B------:R-:W-:Y:S02]  /*5c40*/  IMAD.MOV.U32 R4, RZ, RZ, R2 ;  /* 0x000000ffff047224 */ /* 0x000fe400078e0002 */
[----:B---3--:R-:W-:-:S04]  /*5c50*/  VIMNMX.U32 R0, PT, PT, R23, R5, !PT ;  /* 0x0000000517007248 */ /* 0x008fc80007fe0000 */
[----:B------:R-:W-:-:S13]  /*5c60*/  ISETP.GT.U32.AND P0, PT, R0, 0x7fefffff, PT ;  /* 0x7fefffff0000780c */ /* 0x000fda0003f04070 */
[----:B------:R-:W-:Y:S05]  /*5c70*/  @P0 BRA `(.L_x_22212) ;  /* 0x0000000000e80947 */ /* 0x000fea0003800000 */
[----:B------:R-:W-:Y:S01]  /*5c80*/  DSETP.NEU.AND P0, PT, R22, RZ, PT ;  /* 0x000000ff1600722a */ /* 0x000fe20003f0d000 */
[----:B------:R-:W-:Y:S01]  /*5c90*/  MOV R6, 0x0 ;  /* 0x0000000000067802 */ /* 0x000fe20000000f00 */
[----:B------:R-:W-:-:S12]  /*5ca0*/  IMAD.MOV.U32 R7, RZ, RZ, -0x80000 ;  /* 0xfff80000ff077424 */ /* 0x000fd800078e00ff */
        /* <DEDUP_REMOVED lines=11> */
[----:B------:R-:W-:-:S10]  /*5d60*/  @!P0 DMUL R4, R4, 1.80143985094819840000e+16 ;  /* 0x4350000004048828 */ /* 0x000fd40000000000 */
[C---:B------:R-:W-:Y:S02]  /*5d70*/  @!P0 LEA.HI R8, R5.reuse, R7, RZ, 0xc ;  /* 0x0000000705088211 */ /* 0x040fe400078f60ff */
[----:B------:R-:W-:Y:S02]  /*5d80*/  MOV R9, R4 ;  /* 0x0000000400097202 */ /* 0x000fe40000000f00 */
[----:B------:R-:W-:Y:S01]  /*5d90*/  LOP3.LUT R4, R0, 0xfffff, RZ, 0xc0, !PT ;  /* 0x000fffff00047812 */ /* 0x000fe200078ec0ff */
[----:B------:R-:W-:Y:S01]  /*5da0*/  @!P0 VIADD R7, R8, 0xffffffca ;  /* 0xffffffca08078836 */ /* 0x000fe20000000000 */
[----:B------:R-:W-:Y:S02]  /*5db0*/  SEL R0, R24, R25, !P1 ;  /* 0x0000001918007207 */ /* 0x000fe40004800000 */
[----:B------:R-:W-:Y:S02]  /*5dc0*/  LOP3.LUT R6, R5, 0xfffff, RZ, 0xc0, !PT ;  /* 0x000fffff05067812 */ /* 0x000fe400078ec0ff */
[----:B0-----:R-:W-:Y:S01]  /*5dd0*/  FSEL R8, R18, UR4, !P1 ;  /* 0x0000000412087c08 */ /* 0x001fe2000c800000 */
[----:B------:R-:W-:Y:S01]  /*5de0*/  IMAD.IADD R7, R7, 0x1, -R0 ;  /* 0x0000000107077824 */ /* 0x000fe200078e0a00 */
[----:B------:R-:W-:-:S02]  /*5df0*/  LOP3.LUT R6, R6, 0x100000, RZ, 0xfc, !PT ;  /* 0x0010000006067812 */ /* 0x000fc400078efcff */
[----:B------:R-:W-:-:S07]  /*5e00*/  LOP3.LUT R13, R4, 0x100000, RZ, 0xfc, !PT ;  /* 0x00100000040d7812 */ /* 0x000fce00078efcff */
.L_x_22215:
        /* <DEDUP_REMOVED lines=11> */
.L_x_22214:
        /* <DEDUP_REMOVED lines=19> */
.L_x_22217:
[----:B------:R-:W-:Y:S05]  /*5ff0*/  BSYNC.RECONVERGENT B1 ;  /* 0x0000000000017941 */ /* 0x000fea0003800200 */
.L_x_22216:
[----:B------:R-:W-:Y:S01]  /*6000*/  LOP3.LUT R7, R7, 0x80000000, R3, 0xb8, !PT ;  /* 0x8000000007077812 */ /* 0x000fe200078eb803 */
[----:B------:R-:W-:Y:S06]  /*6010*/  BRA `(.L_x_22213) ;  /* 0x00000000001c7947 */ /* 0x000fec0003800000 */
.L_x_22212:
[----:B------:R-:W-:-:S06]  /*6020*/  DSETP.NAN.AND P0, PT, R22, R22, PT ;  /* 0x000000161600722a */ /* 0x000fcc0003f08000 */
[----:B------:R-:W-:-:S14]  /*6030*/  DSETP.NUM.AND P0, PT, R4, R4, !P0 ;  /* 0x000000040400722a */ /* 0x000fdc0004707000 */
[----:B------:R-:W0:Y:S01]  /*6040*/  @!P0 LDC.64 R6, c[0x0][0x590] ;  /* 0x00016400ff068b82 */ /* 0x000e220000000a00 */
[----:B------:R-:W-:Y:S02]  /*6050*/  @P0 DSETP.NEU.AND P1, PT, R4, +INF , PT ;  /* 0x7ff000000400042a */ /* 0x000fe40003f2d000 */
[----:B0-----:R-:W-:-:S06]  /*6060*/  @!P0 DADD R6, R2, R6 ;  /* 0x0000000002068229 */ /* 0x001fcc0000000006 */
[----:B------:R-:W-:Y:S02]  /*6070*/  @P0 FSEL R6, R2, RZ, P1 ;  /* 0x000000ff02060208 */ /* 0x000fe40000800000 */
[----:B------:R-:W-:-:S07]  /*6080*/  @P0 FSEL R7, R3, -QNAN , P1 ;  /* 0xfff8000003070808 */ /* 0x000fce0000800000 */
.L_x_22213:
[----:B------:R-:W-:Y:S05]  /*6090*/  BSYNC.RECONVERGENT B0 ;  /* 0x0000000000007941 */ /* 0x000fea0003800200 */
.L_x_22211:
[C---:B------:R-:W-:Y:S01]  /*60a0*/  DSETP.NEU.AND P1, PT, R6.reuse, RZ, PT ;  /* 0x000000ff0600722a */ /* 0x040fe20003f2d000 */
[----:B------:R-:W0:Y:S01]  /*60b0*/  LDCU.64 UR4, c[0x0][0x598] ;  /* 0x0000b300ff0477ac */ /* 0x000e220008000a00 */
[----:B------:R-:W-:Y:S01]  /*60c0*/  DADD R4, -R6, R2 ;  /* 0x0000000006047229 */ /* 0x000fe20000000102 */
[----:B------:R-:W-:Y:S01]  /*60d0*/  PLOP3.LUT P0, PT, PT, PT, PT, 0x8, 0x80 ;  /* 0x000000000080781c */ /* 0x000fe20003f0e170 */
[----:B------:R-:W1:Y:S10]  /*60e0*/  LDCU.64 UR6, c[0x0][0x580] ;  /* 0x0000b000ff0677ac */ /* 0x000e740008000a00 */
[----:B------:R-:W2:Y:S01]  /*60f0*/  @P1 LDC.64 R8, c[0x0][0x590] ;  /* 0x00016400ff081b82 */ /* 0x000ea20000000a00 */
[----:B0-----:R-:W-:-:S02]  /*6100*/  DMUL R4, R4, UR4 ;  /* 0x0000000404047c28 */ /* 0x001fc40008000000 */
[----:B--2---:R-:W-:-:S06]  /*6110*/  @P1 DSETP.GEU.AND P2, PT, R8, RZ, PT ;  /* 0x000000ff0800122a */ /* 0x004fcc0003f4e000 */
[----:B------:R-:W-:Y:S02]  /*6120*/  DADD R8, R4, -1 ;  /* 0xbff0000004087429 */ /* 0x000fe40000000000 */
[----:B------:R-:W-:-:S08]  /*6130*/  @P1 DSETP.LT.XOR P0, PT, R6, RZ, !P2 ;  /* 0x000000ff0600122a */ /* 0x000fd00005701800 */
[----:B------:R-:W-:Y:S02]  /*6140*/  FSEL R10, R8, R4, P0 ;  /* 0x00000004080a7208 */ /* 0x000fe40000000000 */
[----:B------:R-:W-:-:S06]  /*6150*/  FSEL R11, R9, R5, P0 ;  /* 0x00000005090b7208 */ /* 0x000fcc0000000000 */
[----:B------:R-:W-:-:S14]  /*6160*/  DSETP.NEU.AND P1, PT, R10, RZ, PT ;  /* 0x000000ff0a00722a */ /* 0x000fdc0003f2d000 */
[----:B------:R-:W0:Y:S01]  /*6170*/  @P1 FRND.F64.FLOOR R4, R10 ;  /* 0x0000000a00041313 */ /* 0x000e220000305800 */
[----:B------:R-:W-:Y:S01]  /*6180*/  @!P1 DMUL R2, R2, UR4 ;  /* 0x0000000402029c28 */ /* 0x000fe20008000000 */
[----:B------:R-:W-:-:S04]  /*6190*/  UPRMT UR4, UR40, 0x9910, URZ ;  /* 0x0000991028047896 */ /* 0x000fc800080000ff */
[----:B------:R-:W-:Y:S01]  /*61a0*/  UISETP.GT.AND UP0, UPT, UR4, 0x9, UPT ;  /* 0x000000090400788c */ /* 0x000fe2000bf04270 */
[----:B-1----:R-:W-:-:S04]  /*61b0*/  IADD3 R2, P2, PT, R16, UR6, RZ ;  /* 0x0000000610027c10 */ /* 0x002fc8000ff5e0ff */
[----:B------:R-:W-:Y:S01]  /*61c0*/  @!P1 LOP3.LUT R0, RZ, 0x80000000, R3, 0xb8, !PT ;  /* 0x80000000ff009812 */ /* 0x000fe200078eb803 */
[----:B------:R-:W-:Y:S01]  /*61d0*/  IMAD.X R3, RZ, RZ, UR7, P2 ;  /* 0x00000007ff037e24 */ /* 0x000fe200090e06ff */
[----:B0-----:R-:W-:Y:S02]  /*61e0*/  @P1 DADD R6, R10, -R4 ;  /* 0x000000000a061229 */ /* 0x001fe40000000804 */
[----:B------:R-:W-:-:S06]  /*61f0*/  @P1 DADD R8, R4, 1 ;  /* 0x3ff0000004081429 */ /* 0x000fcc0000000000 */
[----:B------:R-:W-:-:S06]  /*6200*/  @P1 DSETP.GT.AND P0, PT, R6, 0.5, PT ;  /* 0x3fe000000600142a */ /* 0x000fcc0003f04000 */
[----:B------:R-:W-:Y:S01]  /*6210*/  @P1 FSEL R9, R9, R5, P0 ;  /* 0x0000000509091208 */ /* 0x000fe20000000000 */
[----:B------:R-:W-:Y:S01]  /*6220*/  @!P1 IMAD.MOV.U32 R5, RZ, RZ, R0 ;  /* 0x000000ffff059224 */ /* 0x000fe200078e0000 */
[----:B------:R-:W-:Y:S01]  /*6230*/  @P1 FSEL R6, R8, R4, P0 ;  /* 0x0000000408061208 */ /* 0x000fe20000000000 */
[----:B------:R-:W-:Y:S02]  /*6240*/  @!P1 IMAD.MOV.U32 R4, RZ, RZ, RZ ;  /* 0x000000ffff049224 */ /* 0x000fe400078e00ff */
[----:B------:R-:W-:Y:S01]  /*6250*/  @P1 IMAD.MOV.U32 R5, RZ, RZ, R9 ;  /* 0x000000ffff051224 */ /* 0x000fe200078e0009 */
[----:B------:R-:W-:Y:S01]  /*6260*/  @P1 MOV R4, R6 ;  /* 0x0000000600041202 */ /* 0x000fe20000000f00 */
        /* <DEDUP_REMOVED lines=12> */
.L_x_22221:
[----:B------:R-:W0:Y:S02]  /*6330*/  F2I.S64.F64.TRUNC R4, R4 ;  /* 0x0000000400047311 */ /* 0x000e24000030d900 */
[----:B0-----:R-:W-:-:S05]  /*6340*/  IMAD.MOV.U32 R7, RZ, RZ, R4 ;  /* 0x000000ffff077224 */ /* 0x001fca00078e0004 */
[----:B------:R3:W-:Y:S01]  /*6350*/  STG.E.U8 desc[UR36][R2.64], R7 ;  /* 0x0000000702007986 */ /* 0x0007e2000c101124 */
[----:B------:R-:W-:Y:S05]  /*6360*/  BRA `(.L_x_22223) ;  /* 0x0000000c00e07947 */ /* 0x000fea0003800000 */
.L_x_22220:
        /* <DEDUP_REMOVED lines=9> */
.L_x_22225:
[----:B------:R-:W0:Y:S02]  /*6400*/  F2I.F64.TRUNC R5, R4 ;  /* 0x0000000400057311 */ /* 0x000e24000030d100 */
[----:B0-----:R2:W-:Y:S01]  /*6410*/  STG.E desc[UR36][R2.64], R5 ;  /* 0x0000000502007986 */ /* 0x0015e2000c101924 */
[----:B------:R-:W-:Y:S05]  /*6420*/  BRA `(.L_x_22223) ;  /* 0x0000000c00b07947 */ /* 0x000fea0003800000 */
.L_x_22224:
[----:B------:R-:W0:Y:S02]  /*6430*/  F2I.F64.TRUNC R5, R4 ;  /* 0x0000000400057311 */ /* 0x000e24000030d100 */
[----:B0-----:R0:W-:Y:S01]  /*6440*/  STG.E.U16 desc[UR36][R2.64], R5 ;  /* 0x0000000502007986 */ /* 0x0011e2000c101524 */
[----:B------:R-:W-:Y:S05]  /*6450*/  BRA `(.L_x_22223) ;  /* 0x0000000c00a47947 */ /* 0x000fea0003800000 */
.L_x_22219:
        /* <DEDUP_REMOVED lines=13> */
.L_x_22227:
        /* <DEDUP_REMOVED lines=8> */
.L_x_22226:
        /* <DEDUP_REMOVED lines=14> */
.L_x_22229:
        /* <DEDUP_REMOVED lines=9> */
.L_x_22228:
[----:B------:R0:W-:Y:S01]  /*6720*/  STG.E.64 desc[UR36][R2.64], R4 ;  /* 0x0000000402007986 */ /* 0x0001e2000c101b24 */
[----:B------:R-:W-:Y:S05]  /*6730*/  BRA `(.L_x_22223) ;  /* 0x0000000800ec7947 */ /* 0x000fea0003800000 */
.L_x_22218:
        /* <DEDUP_REMOVED lines=13> */
.L_x_22233:
        /* <DEDUP_REMOVED lines=22> */
.L_x_22236:
[----:B------:R-:W-:-:S04]  /*6970*/  SHF.R.U32.HI R5, RZ, 0x18, R7 ;  /* 0x00000018ff057819 */ /* 0x000fc80000011607 */
[----:B------:R-:W-:-:S07]  /*6980*/  LOP3.LUT R0, R0, 0x80, R5, 0xf8, !PT ;  /* 0x0000008000007812 */ /* 0x000fce00078ef805 */
.L_x_22235:
[----:B------:R-:W-:Y:S05]  /*6990*/  BSYNC.RECONVERGENT B0 ;  /* 0x0000000000007941 */ /* 0x000fea0003800200 */
.L_x_22234:
[----:B------:R0:W-:Y:S01]  /*69a0*/  STG.E.U8 desc[UR36][R2.64], R0 ;  /* 0x0000000002007986 */ /* 0x0001e2000c101124 */
[----:B------:R-:W-:Y:S05]  /*69b0*/  BRA `(.L_x_22223) ;  /* 0x00000008004c7947 */ /* 0x000fea0003800000 */
.L_x_22232:
        /* <DEDUP_REMOVED lines=22> */
.L_x_22239:
[----:B------:R-:W-:-:S04]  /*6b20*/  SHF.R.U32.HI R5, RZ, 0x18, R7 ;  /* 0x00000018ff057819 */ /* 0x000fc80000011607 */
[----:B------:R-:W-:-:S07]  /*6b30*/  LOP3.LUT R0, R0, 0x80, R5, 0xf8, !PT ;  /* 0x0000008000007812 */ /* 0x000fce00078ef805 */
.L_x_22238:
[----:B------:R-:W-:Y:S05]  /*6b40*/  BSYNC.RECONVERGENT B0 ;  /* 0x0000000000007941 */ /* 0x000fea0003800200 */
.L_x_22237:
[----:B------:R0:W-:Y:S01]  /*6b50*/  STG.E.U8 desc[UR36][R2.64], R0 ;  /* 0x0000000002007986 */ /* 0x0001e2000c101124 */
[----:B------:R-:W-:Y:S05]  /*6b60*/  BRA `(.L_x_22223) ;  /* 0x0000000400e07947 */ /* 0x000fea0003800000 */
.L_x_22231:
        /* <DEDUP_REMOVED lines=26> */
.L_x_22241:
[----:B------:R-:W0:Y:S02]  /*6d10*/  F2I.U64.F64.TRUNC R4, R4 ;  /* 0x0000000400047311 */ /* 0x000e24000030d800 */
[----:B0-----:R0:W-:Y:S01]  /*6d20*/  STG.E.64 desc[UR36][R2.64], R4 ;  /* 0x0000000402007986 */ /* 0x0011e2000c101b24 */
[----:B------:R-:W-:Y:S05]  /*6d30*/  BRA `(.L_x_22223) ;  /* 0x00000004006c7947 */ /* 0x000fea0003800000 */
.L_x_22240:
[----:B------:R-:W0:Y:S02]  /*6d40*/  F2I.U32.F64.TRUNC R5, R4 ;  /* 0x0000000400057311 */ /* 0x000e24000030d000 */
[----:B0-----:R0:W-:Y:S01]  /*6d50*/  STG.E desc[UR36][R2.64], R5 ;  /* 0x0000000502007986 */ /* 0x0011e2000c101924 */
[----:B------:R-:W-:Y:S05]  /*6d60*/  BRA `(.L_x_22223) ;  /* 0x0000000400607947 */ /* 0x000fea0003800000 */
.L_x_22230:
        /* <DEDUP_REMOVED lines=10> */
.L_x_22243:
[----:B------:R-:W-:-:S05]  /*6e10*/  CS2R R6, SRZ ;  /* 0x0000000000067805 */ /* 0x000fca000001ff00 */
[----:B------:R0:W-:Y:S01]  /*6e20*/  STG.E.128 desc[UR36][R2.64], R4 ;  /* 0x0000000402007986 */ /* 0x0001e2000c101d24 */
[----:B------:R-:W-:Y:S05]  /*6e30*/  BRA `(.L_x_22223) ;  /* 0x00000004002c7947 */ /* 0x000fea0003800000 */
.L_x_22242:
[----:B------:R-:W-:-:S09]  /*6e40*/  UISETP.NE.AND UP0, UPT, UR4, 0xf, UPT ;  /* 0x0000000f0400788c */ /* 0x000fd2000bf05270 */
[----:B------:R-:W-:Y:S05]  /*6e50*/  BRA.U !UP0, `(.L_x_22244) ;  /* 0x0000000508087547 */ /* 0x000fea000b800000 */
[----:B------:R-:W-:-:S09]  /*6e60*/  UISETP.NE.AND UP0, UPT, UR4, 0x17, UPT ;  /* 0x000000170400788c */ /* 0x000fd2000bf05270 */
[----:B------:R-:W-:Y:S05]  /*6e70*/  BRA.U !UP0, `(.L_x_22245) ;  /* 0x0000000108a07547 */ /* 0x000fea000b800000 */
[----:B------:R-:W-:-:S09]  /*6e80*/  UISETP.NE.AND UP0, UPT, UR4, 0x18, UPT ;  /* 0x000000180400788c */ /* 0x000fd2000bf05270 */
[----:B------:R-:W-:Y:S05]  /*6e90*/  BRA.U !UP0, `(.L_x_22246) ;  /* 0x0000000108447547 */ /* 0x000fea000b800000 */
.L_x_22222:
        /* <DEDUP_REMOVED lines=16> */
.L_x_22247:
[----:B------:R-:W-:Y:S05]  /*6fa0*/  BRA `(.L_x_22223) ;  /* 0x0000000000d07947 */ /* 0x000fea0003800000 */
.L_x_22246:
        /* <DEDUP_REMOVED lines=17> */
.L_x_22249:
[----:B------:R-:W-:Y:S05]  /*70c0*/  BSYNC.RECONVERGENT B0 ;  /* 0x0000000000007941 */ /* 0x000fea0003800200 */
.L_x_22248:
[----:B------:R-:W-:-:S05]  /*70d0*/  LOP3.LUT R7, R0, 0x80, R7, 0xf8, !PT ;  /* 0x0000008000077812 */ /* 0x000fca00078ef807 */
[----:B------:R0:W-:Y:S01]  /*70e0*/  STG.E.U8 desc[UR36][R2.64], R7 ;  /* 0x0000000702007986 */ /* 0x0001e2000c101124 */
[----:B------:R-:W-:Y:S05]  /*70f0*/  BRA `(.L_x_22223) ;  /* 0x00000000007c7947 */ /* 0x000fea0003800000 */
.L_x_22245:
        /* <DEDUP_REMOVED lines=16> */
.L_x_22251:
[----:B------:R-:W-:Y:S02]  /*7200*/  ISETP.GT.U32.AND P0, PT, R6, 0x7f800000, PT ;  /* 0x7f8000000600780c */ /* 0x000fe40003f04070 */
[----:B------:R-:W-:-:S04]  /*7210*/  MOV R0, 0x7f ;  /* 0x0000007f00007802 */ /* 0x000fc80000000f00 */
[----:B------:R-:W-:-:S07]  /*7220*/  SEL R0, R0, 0x7c, P0 ;  /* 0x0000007c00007807 */ /* 0x000fce0000000000 */
.L_x_22252:
[----:B------:R-:W-:Y:S05]  /*7230*/  BSYNC.RECONVERGENT B0 ;  /* 0x0000000000007941 */ /* 0x000fea0003800200 */
.L_x_22250:
[----:B------:R-:W-:-:S04]  /*7240*/  SHF.R.U32.HI R5, RZ, 0x18, R7 ;  /* 0x00000018ff057819 */ /* 0x000fc80000011607 */
[----:B------:R-:W-:-:S05]  /*7250*/  LOP3.LUT R5, R0, 0x80, R5, 0xf8, !PT ;  /* 0x0000008000057812 */ /* 0x000fca00078ef805 */
[----:B------:R0:W-:Y:S01]  /*7260*/  STG.E.U8 desc[UR36][R2.64], R5 ;  /* 0x0000000502007986 */ /* 0x0001e2000c101124 */
[----:B------:R-:W-:Y:S05]  /*7270*/  BRA `(.L_x_22223) ;  /* 0x00000000001c7947 */ /* 0x000fea0003800000 */
.L_x_22244:
[----:B------:R-:W-:Y:S01]  /*7280*/  UMOV UR4, 0xf0000000 ;  /* 0xf000000000047882 */ /* 0x000fe20000000000 */
[----:B------:R-:W-:Y:S01]  /*7290*/  UMOV UR5, 0x380fffff ;  /* 0x380fffff00057882 */ /* 0x000fe20000000000 */
[----:B------:R-:W0:Y:S01]  /*72a0*/  F2F.F32.F64 R0, R4 ;  /* 0x0000000400007310 */ /* 0x000e220000301000 */
[----:B------:R-:W-:-:S14]  /*72b0*/  DSETP.GEU.AND P0, PT, |R4|, UR4, PT ;  /* 0x0000000404007e2a */ /* 0x000fdc000bf0e200 */
[----:B0-----:R-:W-:-:S05]  /*72c0*/  @!P0 FMUL R0, R0, 1.175494350822287508e-38 ;  /* 0x0080000000008820 */ /* 0x001fca0000400000 */
[----:B------:R-:W-:-:S05]  /*72d0*/  F2FP.BF16.F32.PACK_AB R0, RZ, R0 ;  /* 0x00000000ff00723e */ /* 0x000fca00000010ff */
[----:B------:R0:W-:Y:S02]  /*72e0*/  STG.E.U16 desc[UR36][R2.64], R0 ;  /* 0x0000000002007986 */ /* 0x0001e4000c101524 */
.L_x_22223:
[----:B------:R-:W-:-:S07]  /*72f0*/  VIADD R17, R17, 0x80 ;  /* 0x0000008011117836 */ /* 0x000fce0000000000 */
.L_x_22181:
[----:B------:R-:W-:Y:S05]  /*7300*/  BSYNC.RECONVERGENT B7 ;  /* 0x0000000000077941 */ /* 0x000fea0003800200 */
.L_x_22180:
[----:B------:R-:W5:Y:S01]  /*7310*/  LDCU UR4, c[0x0][0x380] ;  /* 0x00007000ff0477ac */ /* 0x000f620008000800 */
[----:B------:R-:W-:Y:S01]  /*7320*/  BSSY.RECONVERGENT B7, `(.L_x_22253) ;  /* 0x000038e000077945 */ /* 0x000fe20003800200 */
[----:B-----5:R-:W-:-:S13]  /*7330*/  ISETP.GE.AND P0, PT, R17, UR4, PT ;  /* 0x0000000411007c0c */ /* 0x020fda000bf06270 */
[----:B------:R-:W-:Y:S05]  /*7340*/  @P0 BRA `(.L_x_22254) ;  /* 0x00000038002c0947 */ /* 0x000fea0003800000 */
[----:B------:R-:W5:Y:S01]  /*7350*/  LDCU UR4, c[0x0][0x388] ;  /* 0x00007100ff0477ac */ /* 0x000f620008000800 */
[----:B01----:R-:W-:Y:S01]  /*7360*/  IMAD.MOV.U32 R0, RZ, RZ, RZ ;  /* 0x000000ffff007224 */ /* 0x003fe200078e00ff */
        /* <DEDUP_REMOVED lines=301> */
.L_x_22255:
[----:B------:R-:W0:Y:S01]  /*8640*/  LDCU.64 UR6, c[0x0][0x588] ;  /* 0x0000b100ff0677ac */ /* 0x000e220008000a00 */
[----:B------:R-:W-:Y:S01]  /*8650*/  BSSY.RECONVERGENT B6, `(.L_x_22256) ;  /* 0x00000ec000067945 */ /* 0x000fe20003800200 */
[----:B------:R-:W-:-:S04]  /*8660*/  UPRMT UR4, UR42, 0x9910, URZ ;  /* 0x000099102a047896 */ /* 0x000fc800080000ff */
[----:B------:R-:W-:Y:S01]  /*8670*/  UISETP.GT.AND UP0, UPT, UR4, 0x9, UPT ;  /* 0x000000090400788c */ /* 0x000fe2000bf04270 */
[----:B0-----:R-:W-:-:S04]  /*8680*/  IADD3 R4, P0, PT, R0, UR6, RZ ;  /* 0x0000000600047c10 */ /* 0x001fc8000ff1e0ff */
[----:B--234-:R-:W-:-:S04]  /*8690*/  IADD3.X R5, PT, PT, RZ, UR7, RZ, P0, !PT ;  /* 0x00000007ff057c10 */ /* 0x01cfc800087fe4ff */
        /* <DEDUP_REMOVED lines=10> */
[----:B--2---:R-:W3:Y:S01]  /*8740*/  I2F.F64.S16 R2, R2 ;  /* 0x0000000200027312 */ /* 0x004ee20000101c00 */
[----:B------:R-:W-:Y:S05]  /*8750*/  BRA `(.L_x_22262) ;  /* 0x0000000c006c7947 */ /* 0x000fea0003800000 */
.L_x_22260:
[----:B------:R-:W2:Y:S02]  /*8760*/  LDG.E.U8 R2, desc[UR36][R4.64] ;  /* 0x0000002404027981 */ /* 0x000ea4000c1e1100 */
[----:B--2---:R-:W4:Y:S01]  /*8770*/  I2F.F64.U16 R2, R2 ;  /* 0x0000000200027312 */ /* 0x004f220000101800 */
[----:B------:R-:W-:Y:S05]  /*8780*/  BRA `(.L_x_22262) ;  /* 0x0000000c00607947 */ /* 0x000fea0003800000 */
.L_x_22259:
[----:B------:R-:W-:-:S09]  /*8790*/  UISETP.NE.AND UP0, UPT, UR4, 0x2, UPT ;  /* 0x000000020400788c */ /* 0x000fd2000bf05270 */
[----:B------:R-:W-:Y:S05]  /*87a0*/  BRA.U !UP0, `(.L_x_22263) ;  /* 0x0000000108287547 */ /* 0x000fea000b800000 */
[----:B------:R-:W-:-:S09]  /*87b0*/  UISETP.NE.AND UP0, UPT, UR4, 0x3, UPT ;  /* 0x000000030400788c */ /* 0x000fd2000bf05270 */
[----:B------:R-:W-:Y:S05]  /*87c0*/  BRA.U !UP0, `(.L_x_22264) ;  /* 0x0000000108147547 */ /* 0x000fea000b800000 */
[----:B------:R-:W-:-:S09]  /*87d0*/  UISETP.NE.AND UP0, UPT, UR4, 0x4, UPT ;  /* 0x000000040400788c */ /* 0x000fd2000bf05270 */
[----:B------:R-:W-:Y:S05]  /*87e0*/  BRA.U UP0, `(.L_x_22261) ;  /* 0x0000000900ec7547 */ /* 0x000fea000b800000 */
[----:B------:R-:W2:Y:S02]  /*87f0*/  LDG.E.64 R2, desc[UR36][R4.64] ;  /* 0x0000002404027981 */ /* 0x000ea4000c1e1b00 */
[----:B--2---:R-:W1:Y:S01]  /*8800*/  I2F.F64.S64 R2, R2 ;  /* 0x0000000200027312 */ /* 0x004e620000301c00 */
[----:B------:R-:W-:Y:S05]  /*8810*/  BRA `(.L_x_22262) ;  /* 0x0000000c003c7947 */ /* 0x000fea0003800000 */
.L_x_22264:
[----:B------:R-:W2:Y:S02]  /*8820*/  LDG.E R2, desc[UR36][R4.64] ;  /* 0x0000002404027981 */ /* 0x000ea4000c1e1900 */
[----:B--2---:R-:W2:Y:S01]  /*8830*/  I2F.F64 R2, R2 ;  /* 0x0000000200027312 */ /* 0x004ea20000201c00 */
[----:B------:R-:W-:Y:S05]  /*8840*/  BRA `(.L_x_22262) ;  /* 0x0000000c00307947 */ /* 0x000fea0003800000 */
.L_x_22263:
[----:B------:R-:W2:Y:S02]  /*8850*/  LDG.E.U16 R2, desc[UR36][R4.64] ;  /* 0x0000002404027981 */ /* 0x000ea4000c1e1500 */
[----:B--2---:R-:W0:Y:S01]  /*8860*/  I2F.F64.S16 R2, R2 ;  /* 0x0000000200027312 */ /* 0x004e220000101c00 */
[----:B------:R-:W-:Y:S05]  /*8870*/  BRA `(.L_x_22262) ;  /* 0x0000000c00247947 */ /* 0x000fea0003800000 */
.L_x_22258:
        /* <DEDUP_REMOVED lines=10> */
.L_x_22266:
[----:B------:R-:W2:Y:S02]  /*8920*/  LDG.E.U16 R0, desc[UR36][R4.64] ;  /* 0x0000002404007981 */ /* 0x000ea4000c1e1500 */
[----:B--2---:R-:W-:-:S05]  /*8930*/  HADD2.F32 R0, -RZ, R0.H0_H0 ;  /* 0x20000000ff007230 */ /* 0x004fca0000004100 */
[----:B------:R-:W-:-:S04]  /*8940*/  FMUL.FTZ R0, R0, 1 ;  /* 0x3f80000000007820 */ /* 0x000fc80000410000 */
[----:B------:R0:W1:Y:S01]  /*8950*/  F2F.F64.F32 R2, R0 ;  /* 0x0000000000027310 */ /* 0x0000620000201800 */
[----:B------:R-:W-:Y:S05]  /*8960*/  BRA `(.L_x_22262) ;  /* 0x0000000800e87947 */ /* 0x000fea0003800000 */
.L_x_22265:
        /* <DEDUP_REMOVED lines=10> */
.L_x_22268:
[----:B------:R-:W2:Y:S02]  /*8a10*/  LDG.E.U16 R4, desc[UR36][R4.64] ;  /* 0x0000002404047981 */ /* 0x000ea4000c1e1500 */
[----:B--2---:R-:W-:-:S05]  /*8a20*/  HADD2.F32 R0, -RZ, R4.H0_H0 ;  /* 0x20000004ff007230 */ /* 0x004fca0000004100 */
[----:B------:R-:W-:-:S04]  /*8a30*/  FMUL.FTZ R0, R0, 1 ;  /* 0x3f80000000007820 */ /* 0x000fc80000410000 */
[----:B------:R0:W1:Y:S01]  /*8a40*/  F2F.F64.F32 R2, R0 ;  /* 0x0000000000027310 */ /* 0x0000620000201800 */
[----:B------:R-:W-:Y:S05]  /*8a50*/  BRA `(.L_x_22262) ;  /* 0x0000000800ac7947 */ /* 0x000fea0003800000 */
.L_x_22267:
[----:B------:R0:W5:Y:S01]  /*8a60*/  LDG.E.64 R2, desc[UR36][R4.64] ;  /* 0x0000002404027981 */ /* 0x000162000c1e1b00 */
[----:B------:R-:W-:Y:S05]  /*8a70*/  BRA `(.L_x_22262) ;  /* 0x0000000800a47947 */ /* 0x000fea0003800000 */
.L_x_22257:
        /* <DEDUP_REMOVED lines=13> */
.L_x_22271:
[----:B------:R0:W5:Y:S01]  /*8b50*/  LDG.E.64 R2, desc[UR36][R4.64] ;  /* 0x0000002404027981 */ /* 0x000162000c1e1b00 */
[----:B------:R-:W-:Y:S05]  /*8b60*/  BRA `(.L_x_22262) ;  /* 0x0000000800687947 */ /* 0x000fea0003800000 */
.L_x_22270:
[----:B------:R-:W-:-:S09]  /*8b70*/  UISETP.NE.AND UP0, UPT, UR4, 0xf, UPT ;  /* 0x0000000f0400788c */ /* 0x000fd2000bf05270 */
[----:B------:R-:W-:Y:S05]  /*8b80*/  BRA.U !UP0, `(.L_x_22272) ;  /* 0x00000001089c7547 */ /* 0x000fea000b800000 */
[----:B------:R-:W-:-:S09]  /*8b90*/  UISETP.NE.AND UP0, UPT, UR4, 0x17, UPT ;  /* 0x000000170400788c */ /* 0x000fd2000bf05270 */
[----:B------:R-:W-:Y:S05]  /*8ba0*/  BRA.U !UP0, `(.L_x_22273) ;  /* 0x00000001085c7547 */ /* 0x000fea000b800000 */
[----:B------:R-:W-:-:S09]  /*8bb0*/  UISETP.NE.AND UP0, UPT, UR4, 0x18, UPT ;  /* 0x000000180400788c */ /* 0x000fd2000bf05270 */
[----:B------:R-:W-:Y:S05]  /*8bc0*/  BRA.U UP0, `(.L_x_22261) ;  /* 0x0000000500f47547 */ /* 0x000fea000b800000 */
[----:B------:R-:W2:Y:S01]  /*8bd0*/  LDG.E.U8 R0, desc[UR36][R4.64] ;  /* 0x0000002404007981 */ /* 0x000ea2000c1e1100 */
[----:B------:R-:W-:Y:S02]  /*8be0*/  HFMA2 R6, -RZ, RZ, 0, 1.847743988037109375e-06 ;  /* 0x0000001fff067431 */ /* 0x000fe400000001ff */
        /* <DEDUP_REMOVED lines=19> */
.L_x_22273:
        /* <DEDUP_REMOVED lines=14> */
.L_x_22272:
[----:B------:R-:W2:Y:S02]  /*8e00*/  LDG.E.U16 R0, desc[UR36][R4.64] ;  /* 0x0000002404007981 */ /* 0x000ea4000c1e1500 */
[----:B--2---:R-:W-:-:S04]  /*8e10*/  IMAD.U32 R0, R0, 0x10000, RZ ;  /* 0x0001000000007824 */ /* 0x004fc800078e00ff */
[----:B------:R-:W-:-:S04]  /*8e20*/  FMUL.FTZ R0, R0, 1 ;  /* 0x3f80000000007820 */ /* 0x000fc80000410000 */
[----:B------:R0:W1:Y:S01]  /*8e30*/  F2F.F64.F32 R2, R0 ;  /* 0x0000000000027310 */ /* 0x0000620000201800 */
[----:B------:R-:W-:Y:S05]  /*8e40*/  BRA `(.L_x_22262) ;  /* 0x0000000400b07947 */ /* 0x000fea0003800000 */
.L_x_22269:
        /* <DEDUP_REMOVED lines=11> */
.L_x_22276:
        /* <DEDUP_REMOVED lines=21> */
.L_x_22278:
[----:B------:R-:W-:Y:S05]  /*9050*/  BSYNC.RECONVERGENT B0 ;  /* 0x0000000000007941 */ /* 0x000fea0003800200 */
.L_x_22277:
[----:B------:R-:W-:Y:S01]  /*9060*/  IMAD.SHL.U32 R0, R0, 0x100000, RZ ;  /* 0x0010000000007824 */ /* 0x000fe200078e00ff */
[----:B------:R-:W-:-:S04]  /*9070*/  LEA R2, R2, 0x3b800000, 0x17 ;  /* 0x3b80000002027811 */ /* 0x000fc800078eb8ff */
[----:B------:R-:W-:-:S05]  /*9080*/  LOP3.LUT R0, R2, R0, R7, 0xfe, !PT ;  /* 0x0000000002007212 */ /* 0x000fca00078efe07 */
[----:B------:R-:W-:-:S04]  /*9090*/  FMUL.FTZ R0, R0, 1 ;  /* 0x3f80000000007820 */ /* 0x000fc80000410000 */
[----:B------:R0:W1:Y:S01]  /*90a0*/  F2F.F64.F32 R2, R0 ;  /* 0x0000000000027310 */ /* 0x0000620000201800 */
[----:B------:R-:W-:Y:S05]  /*90b0*/  BRA `(.L_x_22262) ;  /* 0x0000000400147947 */ /* 0x000fea0003800000 */
.L_x_22275:
        /* <DEDUP_REMOVED lines=21> */
.L_x_22280:
[----:B------:R-:W-:Y:S05]  /*9210*/  BSYNC.RECONVERGENT B0 ;  /* 0x0000000000007941 */ /* 0x000fea0003800200 */
.L_x_22279:
[----:B------:R-:W-:Y:S02]  /*9220*/  SHF.L.U32 R0, R0, 0x15, RZ ;  /* 0x0000001500007819 */ /* 0x000fe400000006ff */
[----:B------:R-:W-:-:S04]  /*9230*/  LEA R2, R2, 0x37800000, 0x17 ;  /* 0x3780000002027811 */ /* 0x000fc800078eb8ff */
[----:B------:R-:W-:-:S05]  /*9240*/  LOP3.LUT R0, R2, R0, R7, 0xfe, !PT ;  /* 0x0000000002007212 */ /* 0x000fca00078efe07 */
[----:B------:R-:W-:-:S04]  /*9250*/  FMUL.FTZ R0, R0, 1 ;  /* 0x3f80000000007820 */ /* 0x000fc80000410000 */
[----:B------:R0:W1:Y:S01]  /*9260*/  F2F.F64.F32 R2, R0 ;  /* 0x0000000000027310 */ /* 0x0000620000201800 */
[----:B------:R-:W-:Y:S05]  /*9270*/  BRA `(.L_x_22262) ;  /* 0x0000000000a47947 */ /* 0x000fea0003800000 */
.L_x_22274:
        /* <DEDUP_REMOVED lines=18> */
.L_x_22261:
        /* <DEDUP_REMOVED lines=16> */
.L_x_22283:
[----:B------:R-:W-:Y:S01]  /*94a0*/  CS2R R2, SRZ ;  /* 0x0000000000027805 */ /* 0x000fe2000001ff00 */
[----:B------:R-:W-:Y:S06]  /*94b0*/  BRA `(.L_x_22262) ;  /* 0x0000000000147947 */ /* 0x000fec0003800000 */
.L_x_22282:
[----:B------:R-:W2:Y:S02]  /*94c0*/  LDG.E.64 R2, desc[UR36][R4.64] ;  /* 0x0000002404027981 */ /* 0x000ea4000c1e1b00 */
[----:B--2---:R-:W0:Y:S01]  /*94d0*/  I2F.F64.U64 R2, R2 ;  /* 0x0000000200027312 */ /* 0x004e220000301800 */
[----:B------:R-:W-:Y:S05]  /*94e0*/  BRA `(.L_x_22262) ;  /* 0x0000000000087947 */ /* 0x000fea0003800000 */
.L_x_22281:
[----:B------:R-:W2:Y:S02]  /*94f0*/  LDG.E R2, desc[UR36][R4.64] ;  /* 0x0000002404027981 */ /* 0x000ea4000c1e1900 */
[----:B--2---:R-:W0:Y:S02]  /*9500*/  I2F.F64.U32 R2, R2 ;  /* 0x0000000200027312 */ /* 0x004e240000201800 */
.L_x_22262:
[----:B------:R-:W-:Y:S05]  /*9510*/  BSYNC.RECONVERGENT B6 ;  /* 0x0000000000067941 */ /* 0x000fea0003800200 */
.L_x_22256:
[----:B012345:R-:W-:Y:S01]  /*9520*/  LOP3.LUT R5, R3, 0x7fffffff, RZ, 0xc0, !PT ;  /* 0x7fffffff03057812 */ /* 0x03ffe200078ec0ff */
        /* <DEDUP_REMOVED lines=20> */
[C---:B------:R-:W-:Y:S01]  /*9670*/  @!P0 LEA.HI R8, R5.reuse, R7, RZ, 0xc ;  /* 0x0000000705088211 */ /* 0x040fe200078f60ff */
[----:B------:R-:W-:Y:S01]  /*9680*/  IMAD.MOV.U32 R9, RZ, RZ, R4 ;  /* 0x000000ffff097224 */ /* 0x000fe200078e0004 */
[----:B------:R-:W-:Y:S02]  /*9690*/  LOP3.LUT R4, R0, 0xfffff, RZ, 0xc0, !PT ;  /* 0x000fffff00047812 */ /* 0x000fe400078ec0ff */
[----:B------:R-:W-:Y:S02]  /*96a0*/  @!P0 IADD3 R7, PT, PT, R8, -0x36, RZ ;  /* 0xffffffca08078810 */ /* 0x000fe40007ffe0ff */
[----:B------:R-:W-:Y:S02]  /*96b0*/  SEL R0, R24, R25, !P1 ;  /* 0x0000001918007207 */ /* 0x000fe40004800000 */
[----:B------:R-:W-:Y:S02]  /*96c0*/  LOP3.LUT R6, R5, 0xfffff, RZ, 0xc0, !PT ;  /* 0x000fffff05067812 */ /* 0x000fe400078ec0ff */
[----:B0-----:R-:W-:Y:S01]  /*96d0*/  FSEL R8, R18, UR4, !P1 ;  /* 0x0000000412087c08 */ /* 0x001fe2000c800000 */
[----:B------:R-:W-:Y:S01]  /*96e0*/  IMAD.IADD R7, R7, 0x1, -R0 ;  /* 0x0000000107077824 */ /* 0x000fe200078e0a00 */
[----:B------:R-:W-:-:S02]  /*96f0*/  LOP3.LUT R6, R6, 0x100000, RZ, 0xfc, !PT ;  /* 0x0010000006067812 */ /* 0x000fc400078efcff */
[----:B------:R-:W-:-:S07]  /*9700*/  LOP3.LUT R13, R4, 0x100000, RZ, 0xfc, !PT ;  /* 0x00100000040d7812 */ /* 0x000fce00078efcff */
.L_x_22288:
        /* <DEDUP_REMOVED lines=11> */
.L_x_22287:
        /* <DEDUP_REMOVED lines=19> */
.L_x_22290:
[----:B------:R-:W-:Y:S05]  /*98f0*/  BSYNC.RECONVERGENT B1 ;  /* 0x0000000000017941 */ /* 0x000fea0003800200 */
.L_x_22289:
[----:B------:R-:W-:Y:S01]  /*9900*/  LOP3.LUT R7, R7, 0x80000000, R3, 0xb8, !PT ;  /* 0x8000000007077812 */ /* 0x000fe200078eb803 */
[----:B------:R-:W-:Y:S06]  /*9910*/  BRA `(.L_x_22286) ;  /* 0x00000000001c7947 */ /* 0x000fec0003800000 */
.L_x_22285:
[----:B------:R-:W-:-:S06]  /*9920*/  DSETP.NAN.AND P0, PT, R22, R22, PT ;  /* 0x000000161600722a */ /* 0x000fcc0003f08000 */
[----:B------:R-:W-:-:S14]  /*9930*/  DSETP.NUM.AND P0, PT, R4, R4, !P0 ;  /* 0x000000040400722a */ /* 0x000fdc0004707000 */
[----:B------:R-:W0:Y:S01]  /*9940*/  @!P0 LDC.64 R6, c[0x0][0x590] ;  /* 0x00016400ff068b82 */ /* 0x000e220000000a00 */
[----:B------:R-:W-:Y:S02]  /*9950*/  @P0 DSETP.NEU.AND P1, PT, R4, +INF , PT ;  /* 0x7ff000000400042a */ /* 0x000fe40003f2d000 */
[----:B0-----:R-:W-:-:S06]  /*9960*/  @!P0 DADD R6, R2, R6 ;  /* 0x0000000002068229 */ /* 0x001fcc0000000006 */
[----:B------:R-:W-:Y:S02]  /*9970*/  @P0 FSEL R6, R2, RZ, P1 ;  /* 0x000000ff02060208 */ /* 0x000fe40000800000 */
[----:B------:R-:W-:-:S07]  /*9980*/  @P0 FSEL R7, R3, -QNAN , P1 ;  /* 0xfff8000003070808 */ /* 0x000fce0000800000 */
.L_x_22286:
[----:B------:R-:W-:Y:S05]  /*9990*/  BSYNC.RECONVERGENT B0 ;  /* 0x0000000000007941 */ /* 0x000fea0003800200 */
.L_x_22284:
        /* <DEDUP_REMOVED lines=23> */
[----:B------:R-:W-:Y:S02]  /*9b10*/  @P1 FSEL R6, R8, R4, P0 ;  /* 0x0000000408061208 */ /* 0x000fe40000000000 */
[----:B------:R-:W-:Y:S01]  /*9b20*/  @P1 FSEL R9, R9, R5, P0 ;  /* 0x0000000509091208 */ /* 0x000fe20000000000 */
[----:B------:R-:W-:Y:S01]  /*9b30*/  @!P1 IMAD.MOV.U32 R5, RZ, RZ, R0 ;  /* 0x000000ffff059224 */ /* 0x000fe200078e0000 */
[----:B------:R-:W-:Y:S01]  /*9b40*/  @!P1 MOV R4, RZ ;  /* 0x000000ff00049202 */ /* 0x000fe20000000f00 */
        /* <DEDUP_REMOVED lines=14> */
.L_x_22294:
[----:B------:R-:W0:Y:S02]  /*9c30*/  F2I.S64.F64.TRUNC R4, R4 ;  /* 0x0000000400047311 */ /* 0x000e24000030d900 */
[----:B0-----:R-:W-:-:S05]  /*9c40*/  IMAD.MOV.U32 R7, RZ, RZ, R4 ;  /* 0x000000ffff077224 */ /* 0x001fca00078e0004 */
[----:B------:R0:W-:Y:S01]  /*9c50*/  STG.E.U8 desc[UR36][R2.64], R7 ;  /* 0x0000000702007986 */ /* 0x0001e2000c101124 */
[----:B------:R-:W-:Y:S05]  /*9c60*/  BRA `(.L_x_22296) ;  /* 0x0000000c00e07947 */ /* 0x000fea0003800000 */
.L_x_22293:
        /* <DEDUP_REMOVED lines=9> */
.L_x_22298:
[----:B------:R-:W0:Y:S02]  /*9d00*/  F2I.F64.TRUNC R5, R4 ;  /* 0x0000000400057311 */ /* 0x000e24000030d100 */
[----:B0-----:R0:W-:Y:S01]  /*9d10*/  STG.E desc[UR36][R2.64], R5 ;  /* 0x0000000502007986 */ /* 0x0011e2000c101924 */
[----:B------:R-:W-:Y:S05]  /*9d20*/  BRA `(.L_x_22296) ;  /* 0x0000000c00b07947 */ /* 0x000fea0003800000 */
.L_x_22297:
[----:B------:R-:W0:Y:S02]  /*9d30*/  F2I.F64.TRUNC R5, R4 ;  /* 0x0000000400057311 */ /* 0x000e24000030d100 */
[----:B0-----:R0:W-:Y:S01]  /*9d40*/  STG.E.U16 desc[UR36][R2.64], R5 ;  /* 0x0000000502007986 */ /* 0x0011e2000c101524 */
[----:B------:R-:W-:Y:S05]  /*9d50*/  BRA `(.L_x_22296) ;  /* 0x0000000c00a47947 */ /* 0x000fea0003800000 */
.L_x_22292:
        /* <DEDUP_REMOVED lines=13> */
.L_x_22300:
        /* <DEDUP_REMOVED lines=8> */
.L_x_22299:
        /* <DEDUP_REMOVED lines=14> */
.L_x_22302:
        /* <DEDUP_REMOVED lines=9> */
.L_x_22301:
[----:B------:R0:W-:Y:S01]  /*a020*/  STG.E.64 desc[UR36][R2.64], R4 ;  /* 0x0000000402007986 */ /* 0x0001e2000c101b24 */
[----:B------:R-:W-:Y:S05]  /*a030*/  BRA `(.L_x_22296) ;  /* 0x0000000800ec7947 */ /* 0x000fea0003800000 */
.L_x_22291:
        /* <DEDUP_REMOVED lines=13> */
.L_x_22306:
        /* <DEDUP_REMOVED lines=22> */
.L_x_22309:
[----:B------:R-:W-:-:S04]  /*a270*/  SHF.R.U32.HI R5, RZ, 0x18, R7 ;  /* 0x00000018ff057819 */ /* 0x000fc80000011607 */
[----:B------:R-:W-:-:S07]  /*a280*/  LOP3.LUT R0, R0, 0x80, R5, 0xf8, !PT ;  /* 0x0000008000007812 */ /* 0x000fce00078ef805 */
.L_x_22308:
[----:B------:R-:W-:Y:S05]  /*a290*/  BSYNC.RECONVERGENT B0 ;  /* 0x0000000000007941 */ /* 0x000fea0003800200 */
.L_x_22307:
[----:B------:R0:W-:Y:S01]  /*a2a0*/  STG.E.U8 desc[UR36][R2.64], R0 ;  /* 0x0000000002007986 */ /* 0x0001e2000c101124 */
[----:B------:R-:W-:Y:S05]  /*a2b0*/  BRA `(.L_x_22296) ;  /* 0x00000008004c7947 */ /* 0x000fea0003800000 */
.L_x_22305:
        /* <DEDUP_REMOVED lines=22> */
.L_x_22312:
[----:B------:R-:W-:-:S04]  /*a420*/  SHF.R.U32.HI R5, RZ, 0x18, R7 ;  /* 0x00000018ff057819 */ /* 0x000fc80000011607 */
[----:B------:R-:W-:-:S07]  /*a430*/  LOP3.LUT R0, R0, 0x80, R5, 0xf8, !PT ;  /* 0x0000008000007812 */ /* 0x000fce00078ef805 */
.L_x_22311:
[----:B------:R-:W-:Y:S05]  /*a440*/  BSYNC.RECONVERGENT B0 ;  /* 0x0000000000007941 */ /* 0x000fea0003800200 */
.L_x_22310:
[----:B------:R0:W-:Y:S01]  /*a450*/  STG.E.U8 desc[UR36][R2.64], R0 ;  /* 0x0000000002007986 */ /* 0x0001e2000c101124 */
[----:B------:R-:W-:Y:S05]  /*a460*/  BRA `(.L_x_22296) ;  /* 0x0000000400e07947 */ /* 0x000fea0003800000 */
.L_x_22304:
        /* <DEDUP_REMOVED lines=26> */
.L_x_22314:
[----:B------:R-:W0:Y:S02]  /*a610*/  F2I.U64.F64.TRUNC R4, R4 ;  /* 0x0000000400047311 */ /* 0x000e24000030d800 */
[----:B0-----:R0:W-:Y:S01]  /*a620*/  STG.E.64 desc[UR36][R2.64], R4 ;  /* 0x0000000402007986 */ /* 0x0011e2000c101b24 */
[----:B------:R-:W-:Y:S05]  /*a630*/  BRA `(.L_x_22296) ;  /* 0x00000004006c7947 */ /* 0x000fea0003800000 */
.L_x_22313:
[----:B------:R-:W0:Y:S02]  /*a640*/  F2I.U32.F64.TRUNC R5, R4 ;  /* 0x0000000400057311 */ /* 0x000e24000030d000 */
[----:B0-----:R0:W-:Y:S01]  /*a650*/  STG.E desc[UR36][R2.64], R5 ;  /* 0x0000000502007986 */ /* 0x0011e2000c101924 */
[----:B------:R-:W-:Y:S05]  /*a660*/  BRA `(.L_x_22296) ;  /* 0x0000000400607947 */ /* 0x000fea0003800000 */
.L_x_22303:
        /* <DEDUP_REMOVED lines=10> */
.L_x_22316:
[----:B------:R-:W-:-:S05]  /*a710*/  CS2R R6, SRZ ;  /* 0x0000000000067805 */ /* 0x000fca000001ff00 */
[----:B------:R1:W-:Y:S01]  /*a720*/  STG.E.128 desc[UR36][R2.64], R4 ;  /* 0x0000000402007986 */ /* 0x0003e2000c101d24 */
[----:B------:R-:W-:Y:S05]  /*a730*/  BRA `(.L_x_22296) ;  /* 0x00000004002c7947 */ /* 0x000fea0003800000 */
.L_x_22315:
[----:B------:R-:W-:-:S09]  /*a740*/  UISETP.NE.AND UP0, UPT, UR4, 0xf, UPT ;  /* 0x0000000f0400788c */ /* 0x000fd2000bf05270 */
[----:B------:R-:W-:Y:S05]  /*a750*/  BRA.U !UP0, `(.L_x_22317) ;  /* 0x0000000508087547 */ /* 0x000fea000b800000 */
[----:B------:R-:W-:-:S09]  /*a760*/  UISETP.NE.AND UP0, UPT, UR4, 0x17, UPT ;  /* 0x000000170400788c */ /* 0x000fd2000bf05270 */
[----:B------:R-:W-:Y:S05]  /*a770*/  BRA.U !UP0, `(.L_x_22318) ;  /* 0x0000000108a07547 */ /* 0x000fea000b800000 */
[----:B------:R-:W-:-:S09]  /*a780*/  UISETP.NE.AND UP0, UPT, UR4, 0x18, UPT ;  /* 0x000000180400788c */ /* 0x000fd2000bf05270 */
[----:B------:R-:W-:Y:S05]  /*a790*/  BRA.U !UP0, `(.L_x_22319) ;  /* 0x0000000108447547 */ /* 0x000fea000b800000 */
.L_x_22295:
        /* <DEDUP_REMOVED lines=16> */
.L_x_22320:
[----:B------:R-:W-:Y:S05]  /*a8a0*/  BRA `(.L_x_22296) ;  /* 0x0000000000d07947 */ /* 0x000fea0003800000 */
.L_x_22319:
        /* <DEDUP_REMOVED lines=17> */
.L_x_22322:
[----:B------:R-:W-:Y:S05]  /*a9c0*/  BSYNC.RECONVERGENT B0 ;  /* 0x0000000000007941 */ /* 0x000fea0003800200 */
.L_x_22321:
[----:B------:R-:W-:-:S05]  /*a9d0*/  LOP3.LUT R7, R0, 0x80, R7, 0xf8, !PT ;  /* 0x0000008000077812 */ /* 0x000fca00078ef807 */
[----:B------:R3:W-:Y:S01]  /*a9e0*/  STG.E.U8 desc[UR36][R2.64], R7 ;  /* 0x0000000702007986 */ /* 0x0007e2000c101124 */
[----:B------:R-:W-:Y:S05]  /*a9f0*/  BRA `(.L_x_22296) ;  /* 0x00000000007c7947 */ /* 0x000fea0003800000 */
.L_x_22318:
        /* <DEDUP_REMOVED lines=16> */
.L_x_22324:
[----:B------:R-:W-:Y:S02]  /*ab00*/  ISETP.GT.U32.AND P0, PT, R6, 0x7f800000, PT ;  /* 0x7f8000000600780c */ /* 0x000fe40003f04070 */
[----:B------:R-:W-:-:S04]  /*ab10*/  MOV R0, 0x7f ;  /* 0x0000007f00007802 */ /* 0x000fc80000000f00 */
[----:B------:R-:W-:-:S07]  /*ab20*/  SEL R0, R0, 0x7c, P0 ;  /* 0x0000007c00007807 */ /* 0x000fce0000000000 */
.L_x_22325:
[----:B------:R-:W-:Y:S05]  /*ab30*/  BSYNC.RECONVERGENT B0 ;  /* 0x0000000000007941 */ /* 0x000fea0003800200 */
.L_x_22323:
[----:B------:R-:W-:-:S04]  /*ab40*/  SHF.R.U32.HI R5, RZ, 0x18, R7 ;  /* 0x00000018ff057819 */ /* 0x000fc80000011607 */
[----:B------:R-:W-:-:S05]  /*ab50*/  LOP3.LUT R5, R0, 0x80, R5, 0xf8, !PT ;  /* 0x0000008000057812 */ /* 0x000fca00078ef805 */
[----:B------:R2:W-:Y:S01]  /*ab60*/  STG.E.U8 desc[UR36][R2.64], R5 ;  /* 0x0000000502007986 */ /* 0x0005e2000c101124 */
[----:B------:R-:W-:Y:S05]  /*ab70*/  BRA `(.L_x_22296) ;  /* 0x00000000001c7947 */ /* 0x000fea0003800000 */
.L_x_22317:
[----:B------:R-:W-:Y:S01]  /*ab80*/  UMOV UR4, 0xf0000000 ;  /* 0xf000000000047882 */ /* 0x000fe20000000000 */
[----:B------:R-:W-:Y:S01]  /*ab90*/  UMOV UR5, 0x380fffff ;  /* 0x380fffff00057882 */ /* 0x000fe20000000000 */
[----:B------:R-:W0:Y:S01]  /*aba0*/  F2F.F32.F64 R0, R4 ;  /* 0x0000000400007310 */ /* 0x000e220000301000 */
[----:B------:R-:W-:-:S14]  /*abb0*/  DSETP.GEU.AND P0, PT, |R4|, UR4, PT ;  /* 0x0000000404007e2a */ /* 0x000fdc000bf0e200 */
[----:B0-----:R-:W-:-:S05]  /*abc0*/  @!P0 FMUL R0, R0, 1.175494350822287508e-38 ;  /* 0x0080000000008820 */ /* 0x001fca0000400000 */
[----:B------:R-:W-:-:S05]  /*abd0*/  F2FP.BF16.F32.PACK_AB R0, RZ, R0 ;  /* 0x00000000ff00723e */ /* 0x000fca00000010ff */
[----:B------:R4:W-:Y:S02]  /*abe0*/  STG.E.U16 desc[UR36][R2.64], R0 ;  /* 0x0000000002007986 */ /* 0x0009e4000c101524 */
.L_x_22296:
[----:B------:R-:W-:-:S07]  /*abf0*/  VIADD R17, R17, 0x80 ;  /* 0x0000008011117836 */ /* 0x000fce0000000000 */
.L_x_22254:
[----:B------:R-:W-:Y:S05]  /*ac00*/  BSYNC.RECONVERGENT B7 ;  /* 0x0000000000077941 */ /* 0x000fea0003800200 */
.L_x_22253:
[----:B------:R-:W5:Y:S02]  /*ac10*/  LDCU UR4, c[0x0][0x380] ;  /* 0x00007000ff0477ac */ /* 0x000f640008000800 */
[----:B-----5:R-:W-:-:S13]  /*ac20*/  ISETP.GE.AND P0, PT, R17, UR4, PT ;  /* 0x0000000411007c0c */ /* 0x020fda000bf06270 */
[----:B------:R-:W-:Y:S05]  /*ac30*/  @P0 EXIT ;  /* 0x000000000000094d */ /* 0x000fea0003800000 */
[----:B------:R-:W5:Y:S01]  /*ac40*/  LDCU UR4, c[0x0][0x388] ;  /* 0x00007100ff0477ac */ /* 0x000f620008000800 */
[----:B01--4-:R-:W-:Y:S01]  /*ac50*/  IMAD.MOV.U32 R0, RZ, RZ, RZ ;  /* 0x000000ffff007224 */ /* 0x013fe200078e00ff */
        /* <DEDUP_REMOVED lines=301> */
.L_x_22326:
[----:B------:R-:W0:Y:S01]  /*bf30*/  LDCU.128 UR8, c[0x0][0x580] ;  /* 0x0000b000ff0877ac */ /* 0x000e220008000c00 */
[----:B------:R-:W-:Y:S01]  /*bf40*/  BSSY.RECONVERGENT B6, `(.L_x_22327) ;  /* 0x00000ee000067945 */ /* 0x000fe20003800200 */
[----:B------:R-:W-:-:S04]  /*bf50*/  UPRMT UR4, UR42, 0x9910, URZ ;  /* 0x000099102a047896 */ /* 0x000fc800080000ff */
[----:B------:R-:W-:Y:S01]  /*bf60*/  UISETP.GT.AND UP0, UPT, UR4, 0x9, UPT ;  /* 0x000000090400788c */ /* 0x000fe2000bf04270 */
[----:B0-----:R-:W-:Y:S02]  /*bf70*/  IADD3 R4, P1, PT, R0, UR10, RZ ;  /* 0x0000000a00047c10 */ /* 0x001fe4000ff3e0ff */
[----:B------:R-:W-:-:S03]  /*bf80*/  IADD3 R16, P0, PT, R16, UR8, RZ ;  /* 0x0000000810107c10 */ /* 0x000fc6000ff1e0ff */
[----:B--23--:R-:W-:Y:S01]  /*bf90*/  IMAD.X R5, RZ, RZ, UR11, P1 ;  /* 0x0000000bff057e24 */ /* 0x00cfe200088e06ff */
        /* <DEDUP_REMOVED lines=13> */
.L_x_22331:
[----:B------:R-:W2:Y:S02]  /*c070*/  LDG.E.U8 R2, desc[UR36][R4.64] ;  /* 0x0000002404027981 */ /* 0x000ea4000c1e1100 */
[----:B--2---:R-:W0:Y:S01]  /*c080*/  I2F.F64.U16 R2, R2 ;  /* 0x0000000200027312 */ /* 0x004e220000101800 */
[----:B------:R-:W-:Y:S05]  /*c090*/  BRA `(.L_x_22333) ;  /* 0x0000000c00607947 */ /* 0x000fea0003800000 */
.L_x_22330:
        /* <DEDUP_REMOVED lines=9> */
.L_x_22335:
[----:B------:R-:W2:Y:S02]  /*c130*/  LDG.E R2, desc[UR36][R4.64] ;  /* 0x0000002404027981 */ /* 0x000ea4000c1e1900 */
[----:B--2---:R-:W0:Y:S01]  /*c140*/  I2F.F64 R2, R2 ;  /* 0x0000000200027312 */ /* 0x004e220000201c00 */
[----:B------:R-:W-:Y:S05]  /*c150*/  BRA `(.L_x_22333) ;  /* 0x0000000c00307947 */ /* 0x000fea0003800000 */
.L_x_22334:
[----:B------:R-:W2:Y:S02]  /*c160*/  LDG.E.U16 R2, desc[UR36][R4.64] ;  /* 0x0000002404027981 */ /* 0x000ea4000c1e1500 */
[----:B--2---:R-:W0:Y:S01]  /*c170*/  I2F.F64.S16 R2, R2 ;  /* 0x0000000200027312 */ /* 0x004e220000101c00 */
[----:B------:R-:W-:Y:S05]  /*c180*/  BRA `(.L_x_22333) ;  /* 0x0000000c00247947 */ /* 0x000fea0003800000 */
.L_x_22329:
        /* <DEDUP_REMOVED lines=10> */
.L_x_22337:
[----:B------:R-:W2:Y:S02]  /*c230*/  LDG.E.U16 R0, desc[UR36][R4.64] ;  /* 0x0000002404007981 */ /* 0x000ea4000c1e1500 */
[----:B--2---:R-:W-:-:S05]  /*c240*/  HADD2.F32 R0, -RZ, R0.H0_H0 ;  /* 0x20000000ff007230 */ /* 0x004fca0000004100 */
[----:B------:R-:W-:-:S04]  /*c250*/  FMUL.FTZ R0, R0, 1 ;  /* 0x3f80000000007820 */ /* 0x000fc80000410000 */
[----:B------:R0:W1:Y:S01]  /*c260*/  F2F.F64.F32 R2, R0 ;  /* 0x0000000000027310 */ /* 0x0000620000201800 */
[----:B------:R-:W-:Y:S05]  /*c270*/  BRA `(.L_x_22333) ;  /* 0x0000000800e87947 */ /* 0x000fea0003800000 */
.L_x_22336:
        /* <DEDUP_REMOVED lines=10> */
.L_x_22339:
[----:B------:R-:W2:Y:S02]  /*c320*/  LDG.E.U16 R4, desc[UR36][R4.64] ;  /* 0x0000002404047981 */ /* 0x000ea4000c1e1500 */
[----:B--2---:R-:W-:-:S05]  /*c330*/  HADD2.F32 R0, -RZ, R4.H0_H0 ;  /* 0x20000004ff007230 */ /* 0x004fca0000004100 */
[----:B------:R-:W-:-:S04]  /*c340*/  FMUL.FTZ R0, R0, 1 ;  /* 0x3f80000000007820 */ /* 0x000fc80000410000 */
[----:B------:R0:W1:Y:S01]  /*c350*/  F2F.F64.F32 R2, R0 ;  /* 0x0000000000027310 */ /* 0x0000620000201800 */
[----:B------:R-:W-:Y:S05]  /*c360*/  BRA `(.L_x_22333) ;  /* 0x0000000800ac7947 */ /* 0x000fea0003800000 */
.L_x_22338:
[----:B------:R0:W5:Y:S01]  /*c370*/  LDG.E.64 R2, desc[UR36][R4.64] ;  /* 0x0000002404027981 */ /* 0x000162000c1e1b00 */
[----:B------:R-:W-:Y:S05]  /*c380*/  BRA `(.L_x_22333) ;  /* 0x0000000800a47947 */ /* 0x000fea0003800000 */
.L_x_22328:
        /* <DEDUP_REMOVED lines=13> */
.L_x_22342:
[----:B------:R0:W5:Y:S01]  /*c460*/  LDG.E.64 R2, desc[UR36][R4.64] ;  /* 0x0000002404027981 */ /* 0x000162000c1e1b00 */
[----:B------:R-:W-:Y:S05]  /*c470*/  BRA `(.L_x_22333) ;  /* 0x0000000800687947 */ /* 0x000fea0003800000 */
.L_x_22341:
        /* <DEDUP_REMOVED lines=24> */
[----:B------:R-:W-:-:S06]  /*c600*/  FMUL.FTZ R3, R3, 1 ;  /* 0x3f80000003037820 */ /* 0x000fcc0000410000 */
[----:B------:R-:W0:Y:S01]  /*c610*/  F2F.F64.F32 R2, R3 ;  /* 0x0000000300027310 */ /* 0x000e220000201800 */
[----:B------:R-:W-:Y:S05]  /*c620*/  BRA `(.L_x_22333) ;  /* 0x0000000400fc7947 */ /* 0x000fea0003800000 */
.L_x_22344:
        /* <DEDUP_REMOVED lines=14> */
.L_x_22343:
[----:B------:R-:W2:Y:S02]  /*c710*/  LDG.E.U16 R0, desc[UR36][R4.64] ;  /* 0x0000002404007981 */ /* 0x000ea4000c1e1500 */
[----:B--2---:R-:W-:-:S05]  /*c720*/  SHF.L.U32 R0, R0, 0x10, RZ ;  /* 0x0000001000007819 */ /* 0x004fca00000006ff */
[----:B------:R-:W-:-:S04]  /*c730*/  FMUL.FTZ R0, R0, 1 ;  /* 0x3f80000000007820 */ /* 0x000fc80000410000 */
[----:B------:R0:W1:Y:S01]  /*c740*/  F2F.F64.F32 R2, R0 ;  /* 0x0000000000027310 */ /* 0x0000620000201800 */
[----:B------:R-:W-:Y:S05]  /*c750*/  BRA `(.L_x_22333) ;  /* 0x0000000400b07947 */ /* 0x000fea0003800000 */
.L_x_22340:
        /* <DEDUP_REMOVED lines=9> */
[----:B--2---:R-:W4:Y:S01]  /*c7f0*/  I2F.F64.U16 R2, R2 ;  /* 0x0000000200027312 */ /* 0x004f220000101800 */
[----:B------:R-:W-:Y:S05]  /*c800*/  BRA `(.L_x_22333) ;  /* 0x0000000400847947 */ /* 0x000fea0003800000 */
.L_x_22347:
        /* <DEDUP_REMOVED lines=21> */
.L_x_22349:
[----:B------:R-:W-:Y:S05]  /*c960*/  BSYNC.RECONVERGENT B0 ;  /* 0x0000000000007941 */ /* 0x000fea0003800200 */
.L_x_22348:
[----:B------:R-:W-:Y:S01]  /*c970*/  IMAD.SHL.U32 R0, R0, 0x100000, RZ ;  /* 0x0010000000007824 */ /* 0x000fe200078e00ff */
[----:B------:R-:W-:-:S04]  /*c980*/  LEA R2, R2, 0x3b800000, 0x17 ;  /* 0x3b80000002027811 */ /* 0x000fc800078eb8ff */
[----:B------:R-:W-:-:S05]  /*c990*/  LOP3.LUT R0, R2, R0, R7, 0xfe, !PT ;  /* 0x0000000002007212 */ /* 0x000fca00078efe07 */
[----:B------:R-:W-:-:S04]  /*c9a0*/  FMUL.FTZ R0, R0, 1 ;  /* 0x3f80000000007820 */ /* 0x000fc80000410000 */
[----:B------:R0:W1:Y:S01]  /*c9b0*/  F2F.F64.F32 R2, R0 ;  /* 0x0000000000027310 */ /* 0x0000620000201800 */
[----:B------:R-:W-:Y:S05]  /*c9c0*/  BRA `(.L_x_22333) ;  /* 0x0000000400147947 */ /* 0x000fea0003800000 */
.L_x_22346:
        /* <DEDUP_REMOVED lines=21> */
.L_x_22351:
[----:B------:R-:W-:Y:S05]  /*cb20*/  BSYNC.RECONVERGENT B0 ;  /* 0x0000000000007941 */ /* 0x000fea0003800200 */
.L_x_22350:
[----:B------:R-:W-:Y:S01]  /*cb30*/  IMAD.SHL.U32 R0, R0, 0x200000, RZ ;  /* 0x0020000000007824 */ /* 0x000fe200078e00ff */
[----:B------:R-:W-:-:S04]  /*cb40*/  LEA R2, R2, 0x37800000, 0x17 ;  /* 0x3780000002027811 */ /* 0x000fc800078eb8ff */
[----:B------:R-:W-:-:S05]  /*cb50*/  LOP3.LUT R0, R2, R0, R7, 0xfe, !PT ;  /* 0x0000000002007212 */ /* 0x000fca00078efe07 */
[----:B------:R-:W-:-:S04]  /*cb60*/  FMUL.FTZ R0, R0, 1 ;  /* 0x3f80000000007820 */ /* 0x000fc80000410000 */
[----:B------:R0:W1:Y:S01]  /*cb70*/  F2F.F64.F32 R2, R0 ;  /* 0x0000000000027310 */ /* 0x0000620000201800 */
[----:B------:R-:W-:Y:S05]  /*cb80*/  BRA `(.L_x_22333) ;  /* 0x0000000000a47947 */ /* 0x000fea0003800000 */
.L_x_22345:
        /* <DEDUP_REMOVED lines=18> */
.L_x_22332:
        /* <DEDUP_REMOVED lines=16> */
.L_x_22354:
[----:B------:R-:W-:Y:S01]  /*cdb0*/  CS2R R2, SRZ ;  /* 0x0000000000027805 */ /* 0x000fe2000001ff00 */
[----:B------:R-:W-:Y:S06]  /*cdc0*/  BRA `(.L_x_22333) ;  /* 0x0000000000147947 */ /* 0x000fec0003800000 */
.L_x_22353:
[----:B------:R-:W2:Y:S02]  /*cdd0*/  LDG.E.64 R2, desc[UR36][R4.64] ;  /* 0x0000002404027981 */ /* 0x000ea4000c1e1b00 */
[----:B--2---:R-:W0:Y:S01]  /*cde0*/  I2F.F64.U64 R2, R2 ;  /* 0x0000000200027312 */ /* 0x004e220000301800 */
[----:B------:R-:W-:Y:S05]  /*cdf0*/  BRA `(.L_x_22333) ;  /* 0x0000000000087947 */ /* 0x000fea0003800000 */
.L_x_22352:
[----:B------:R-:W2:Y:S02]  /*ce00*/  LDG.E R2, desc[UR36][R4.64] ;  /* 0x0000002404027981 */ /* 0x000ea4000c1e1900 */
[----:B--2---:R-:W3:Y:S02]  /*ce10*/  I2F.F64.U32 R2, R2 ;  /* 0x0000000200027312 */ /* 0x004ee40000201800 */
.L_x_22333:
[----:B------:R-:W-:Y:S05]  /*ce20*/  BSYNC.RECONVERGENT B6 ;  /* 0x0000000000067941 */ /* 0x000fea0003800200 */
.L_x_22327:
[----:B012345:R-:W-:Y:S01]  /*ce30*/  LOP3.LUT R5, R3, 0x7fffffff, RZ, 0xc0, !PT ;  /* 0x7fffffff03057812 */ /* 0x03ffe200078ec0ff */
        /* <DEDUP_REMOVED lines=28> */
[----:B------:R-:W-:-:S03]  /*d000*/  LOP3.LUT R11, R11, 0x100000, RZ, 0xfc, !PT ;  /* 0x001000000b0b7812 */ /* 0x000fc600078efcff */
[----:B------:R-:W-:-:S07]  /*d010*/  IMAD.IADD R7, R7, 0x1, -R8 ;  /* 0x0000000107077824 */ /* 0x000fce00078e0a08 */
.L_x_22359:
        /* <DEDUP_REMOVED lines=11> */
.L_x_22358:
        /* <DEDUP_REMOVED lines=10> */
[-C--:B------:R-:W-:Y:S02]  /*d170*/  SHF.L.U32 R9, R4, R7.reuse, RZ ;  /* 0x0000000704097219 */ /* 0x080fe400000006ff */
        /* <DEDUP_REMOVED lines=8> */
.L_x_22361:
[----:B------:R-:W-:Y:S05]  /*d200*/  BSYNC.RECONVERGENT B1 ;  /* 0x0000000000017941 */ /* 0x000fea0003800200 */
.L_x_22360:
[----:B------:R-:W-:Y:S01]  /*d210*/  LOP3.LUT R7, R7, 0x80000000, R3, 0xb8, !PT ;  /* 0x8000000007077812 */ /* 0x000fe200078eb803 */
[----:B------:R-:W-:Y:S06]  /*d220*/  BRA `(.L_x_22357) ;  /* 0x00000000001c7947 */ /* 0x000fec0003800000 */
.L_x_22356:
[----:B------:R-:W-:-:S06]  /*d230*/  DSETP.NAN.AND P0, PT, R22, R22, PT ;  /* 0x000000161600722a */ /* 0x000fcc0003f08000 */
[----:B------:R-:W-:-:S14]  /*d240*/  DSETP.NUM.AND P0, PT, R4, R4, !P0 ;  /* 0x000000040400722a */ /* 0x000fdc0004707000 */
[----:B------:R-:W0:Y:S01]  /*d250*/  @!P0 LDC.64 R6, c[0x0][0x590] ;  /* 0x00016400ff068b82 */ /* 0x000e220000000a00 */
[----:B------:R-:W-:Y:S02]  /*d260*/  @P0 DSETP.NEU.AND P1, PT, R4, +INF , PT ;  /* 0x7ff000000400042a */ /* 0x000fe40003f2d000 */
[----:B0-----:R-:W-:-:S06]  /*d270*/  @!P0 DADD R6, R2, R6 ;  /* 0x0000000002068229 */ /* 0x001fcc0000000006 */
[----:B------:R-:W-:Y:S02]  /*d280*/  @P0 FSEL R6, R2, RZ, P1 ;  /* 0x000000ff02060208 */ /* 0x000fe40000800000 */
[----:B------:R-:W-:-:S07]  /*d290*/  @P0 FSEL R7, R3, -QNAN , P1 ;  /* 0xfff8000003070808 */ /* 0x000fce0000800000 */
.L_x_22357:
[----:B------:R-:W-:Y:S05]  /*d2a0*/  BSYNC.RECONVERGENT B0 ;  /* 0x0000000000007941 */ /* 0x000fea0003800200 */
.L_x_22355:
[C---:B------:R-:W-:Y:S01]  /*d2b0*/  DSETP.NEU.AND P1, PT, R6.reuse, RZ, PT ;  /* 0x000000ff0600722a */ /* 0x040fe20003f2d000 */
[----:B------:R-:W0:Y:S01]  /*d2c0*/  LDCU.64 UR4, c[0x0][0x598] ;  /* 0x0000b300ff0477ac */ /* 0x000e220008000a00 */
[----:B------:R-:W-:Y:S01]  /*d2d0*/  DADD R4, -R6, R2 ;  /* 0x0000000006047229 */ /* 0x000fe20000000102 */
[----:B------:R-:W-:-:S11]  /*d2e0*/  PLOP3.LUT P0, PT, PT, PT, PT, 0x8, 0x80 ;  /* 0x000000000080781c */ /* 0x000fd60003f0e170 */
[----:B------:R-:W1:Y:S01]  /*d2f0*/  @P1 LDC.64 R8, c[0x0][0x590] ;  /* 0x00016400ff081b82 */ /* 0x000e620000000a00 */
[----:B0-----:R-:W-:Y:S02]  /*d300*/  DMUL R4, R4, UR4 ;  /* 0x0000000404047c28 */ /* 0x001fe40008000000 */
[----:B-1----:R-:W-:-:S06]  /*d310*/  @P1 DSETP.GEU.AND P2, PT, R8, RZ, PT ;  /* 0x000000ff0800122a */ /* 0x002fcc0003f4e000 */
        /* <DEDUP_REMOVED lines=8> */
[----:B------:R-:W-:-:S05]  /*d3a0*/  UISETP.GT.AND UP0, UPT, UR4, 0x9, UPT ;  /* 0x000000090400788c */ /* 0x000fca000bf04270 */
[----:B------:R-:W-:Y:S01]  /*d3b0*/  @!P1 LOP3.LUT R2, RZ, 0x80000000, R3, 0xb8, !PT ;  /* 0x80000000ff029812 */ /* 0x000fe200078eb803 */
        /* <DEDUP_REMOVED lines=21> */
.L_x_22365:
[----:B------:R-:W0:Y:S02]  /*d510*/  F2I.S64.F64.TRUNC R4, R4 ;  /* 0x0000000400047311 */ /* 0x000e24000030d900 */
[----:B0-----:R-:W-:-:S05]  /*d520*/  IMAD.MOV.U32 R3, RZ, RZ, R4 ;  /* 0x000000ffff037224 */ /* 0x001fca00078e0004 */
[----:B------:R-:W-:Y:S01]  /*d530*/  STG.E.U8 desc[UR36][R16.64], R3 ;  /* 0x0000000310007986 */ /* 0x000fe2000c101124 */
[----:B------:R-:W-:Y:S05]  /*d540*/  EXIT ;  /* 0x000000000000794d */ /* 0x000fea0003800000 */
.L_x_22364:
        /* <DEDUP_REMOVED lines=9> */
.L_x_22368:
[----:B------:R-:W0:Y:S02]  /*d5e0*/  F2I.F64.TRUNC R5, R4 ;  /* 0x0000000400057311 */ /* 0x000e24000030d100 */
[----:B0-----:R-:W-:Y:S01]  /*d5f0*/  STG.E desc[UR36][R16.64], R5 ;  /* 0x0000000510007986 */ /* 0x001fe2000c101924 */
[----:B------:R-:W-:Y:S05]  /*d600*/  EXIT ;  /* 0x000000000000794d */ /* 0x000fea0003800000 */
.L_x_22367:
[----:B------:R-:W0:Y:S02]  /*d610*/  F2I.F64.TRUNC R5, R4 ;  /* 0x0000000400057311 */ /* 0x000e24000030d100 */
[----:B0-----:R-:W-:Y:S01]  /*d620*/  STG.E.U16 desc[UR36][R16.64], R5 ;  /* 0x0000000510007986 */ /* 0x001fe2000c101524 */
[----:B------:R-:W-:Y:S05]  /*d630*/  EXIT ;  /* 0x000000000000794d */ /* 0x000fea0003800000 */
.L_x_22363:
        /* <DEDUP_REMOVED lines=13> */
.L_x_22370:
        /* <DEDUP_REMOVED lines=8> */
.L_x_22369:
        /* <DEDUP_REMOVED lines=14> */
.L_x_22372:
        /* <DEDUP_REMOVED lines=9> */
.L_x_22371:
[----:B------:R-:W-:Y:S01]  /*d900*/  STG.E.64 desc[UR36][R16.64], R4 ;  /* 0x0000000410007986 */ /* 0x000fe2000c101b24 */
[----:B------:R-:W-:Y:S05]  /*d910*/  EXIT ;  /* 0x000000000000794d */ /* 0x000fea0003800000 */
.L_x_22362:
        /* <DEDUP_REMOVED lines=13> */
.L_x_22376:
        /* <DEDUP_REMOVED lines=21> */
.L_x_22379:
[----:B------:R-:W-:-:S04]  /*db40*/  SHF.R.U32.HI R3, RZ, 0x18, R3 ;  /* 0x00000018ff037819 */ /* 0x000fc80000011603 */
[----:B------:R-:W-:-:S04]  /*db50*/  LOP3.LUT R0, R0, 0x80, R3, 0xf8, !PT ;  /* 0x0000008000007812 */ /* 0x000fc800078ef803 */
[----:B------:R-:W-:-:S07]  /*db60*/  PRMT R8, R0, 0x7610, R8 ;  /* 0x0000761000087816 */ /* 0x000fce0000000008 */
.L_x_22378:
[----:B------:R-:W-:Y:S05]  /*db70*/  BSYNC.RECONVERGENT B0 ;  /* 0x0000000000007941 */ /* 0x000fea0003800200 */
.L_x_22377:
[----:B------:R-:W-:Y:S01]  /*db80*/  STG.E.U8 desc[UR36][R16.64], R8 ;  /* 0x0000000810007986 */ /* 0x000fe2000c101124 */
[----:B------:R-:W-:Y:S05]  /*db90*/  EXIT ;  /* 0x000000000000794d */ /* 0x000fea0003800000 */
.L_x_22375:
        /* <DEDUP_REMOVED lines=21> */
.L_x_22382:
[----:B------:R-:W-:-:S04]  /*dcf0*/  SHF.R.U32.HI R3, RZ, 0x18, R3 ;  /* 0x00000018ff037819 */ /* 0x000fc80000011603 */
[----:B------:R-:W-:-:S04]  /*dd00*/  LOP3.LUT R0, R0, 0x80, R3, 0xf8, !PT ;  /* 0x0000008000007812 */ /* 0x000fc800078ef803 */
[----:B------:R-:W-:-:S07]  /*dd10*/  PRMT R8, R0, 0x7610, R8 ;  /* 0x0000761000087816 */ /* 0x000fce0000000008 */
.L_x_22381:
[----:B------:R-:W-:Y:S05]  /*dd20*/  BSYNC.RECONVERGENT B0 ;  /* 0x0000000000007941 */ /* 0x000fea0003800200 */
.L_x_22380:
[----:B------:R-:W-:Y:S01]  /*dd30*/  STG.E.U8 desc[UR36][R16.64], R8 ;  /* 0x0000000810007986 */ /* 0x000fe2000c101124 */
[----:B------:R-:W-:Y:S05]  /*dd40*/  EXIT ;  /* 0x000000000000794d */ /* 0x000fea0003800000 */
.L_x_22374:
        /* <DEDUP_REMOVED lines=26> */
.L_x_22384:
[----:B------:R-:W0:Y:S02]  /*def0*/  F2I.U64.F64.TRUNC R4, R4 ;  /* 0x0000000400047311 */ /* 0x000e24000030d800 */
[----:B0-----:R-:W-:Y:S01]  /*df00*/  STG.E.64 desc[UR36][R16.64], R4 ;  /* 0x0000000410007986 */ /* 0x001fe2000c101b24 */
[----:B------:R-:W-:Y:S05]  /*df10*/  EXIT ;  /* 0x000000000000794d */ /* 0x000fea0003800000 */
.L_x_22383:
[----:B------:R-:W0:Y:S02]  /*df20*/  F2I.U32.F64.TRUNC R5, R4 ;  /* 0x0000000400057311 */ /* 0x000e24000030d000 */
[----:B0-----:R-:W-:Y:S01]  /*df30*/  STG.E desc[UR36][R16.64], R5 ;  /* 0x0000000510007986 */ /* 0x001fe2000c101924 */
[----:B------:R-:W-:Y:S05]  /*df40*/  EXIT ;  /* 0x000000000000794d */ /* 0x000fea0003800000 */
.L_x_22373:
        /* <DEDUP_REMOVED lines=10> */
.L_x_22386:
[----:B------:R-:W-:-:S05]  /*dff0*/  CS2R R6, SRZ ;  /* 0x0000000000067805 */ /* 0x000fca000001ff00 */
[----:B------:R-:W-:Y:S01]  /*e000*/  STG.E.128 desc[UR36][R16.64], R4 ;  /* 0x0000000410007986 */ /* 0x000fe2000c101d24 */
[----:B------:R-:W-:Y:S05]  /*e010*/  EXIT ;  /* 0x000000000000794d */ /* 0x000fea0003800000 */
.L_x_22385:
[----:B------:R-:W-:-:S09]  /*e020*/  UISETP.NE.AND UP0, UPT, UR4, 0xf, UPT ;  /* 0x0000000f0400788c */ /* 0x000fd2000bf05270 */
[----:B------:R-:W-:Y:S05]  /*e030*/  BRA.U !UP0, `(.L_x_22387) ;  /* 0x0000000508087547 */ /* 0x000fea000b800000 */
[----:B------:R-:W-:-:S09]  /*e040*/  UISETP.NE.AND UP0, UPT, UR4, 0x17, UPT ;  /* 0x000000170400788c */ /* 0x000fd2000bf05270 */
[----:B------:R-:W-:Y:S05]  /*e050*/  BRA.U !UP0, `(.L_x_22388) ;  /* 0x0000000108a07547 */ /* 0x000fea000b800000 */
[----:B------:R-:W-:-:S09]  /*e060*/  UISETP.NE.AND UP0, UPT, UR4, 0x18, UPT ;  /* 0x000000180400788c */ /* 0x000fd2000bf05270 */
[----:B------:R-:W-:Y:S05]  /*e070*/  BRA.U !UP0, `(.L_x_22389) ;  /* 0x0000000108447547 */ /* 0x000fea000b800000 */
.L_x_22366:
        /* <DEDUP_REMOVED lines=16> */
.L_x_22390:
[----:B------:R-:W-:Y:S05]  /*e180*/  EXIT ;  /* 0x000000000000794d */ /* 0x000fea0003800000 */
.L_x_22389:
        /* <DEDUP_REMOVED lines=17> */
.L_x_22392:
[----:B------:R-:W-:Y:S05]  /*e2a0*/  BSYNC.RECONVERGENT B0 ;  /* 0x0000000000007941 */ /* 0x000fea0003800200 */
.L_x_22391:
[----:B------:R-:W-:-:S05]  /*e2b0*/  LOP3.LUT R3, R0, 0x80, R3, 0xf8, !PT ;  /* 0x0000008000037812 */ /* 0x000fca00078ef803 */
[----:B------:R-:W-:Y:S01]  /*e2c0*/  STG.E.U8 desc[UR36][R16.64], R3 ;  /* 0x0000000310007986 */ /* 0x000fe2000c101124 */
[----:B------:R-:W-:Y:S05]  /*e2d0*/  EXIT ;  /* 0x000000000000794d */ /* 0x000fea0003800000 */
.L_x_22388:
        /* <DEDUP_REMOVED lines=16> */
.L_x_22394:
[----:B------:R-:W-:Y:S01]  /*e3e0*/  IMAD.MOV.U32 R0, RZ, RZ, 0x7f ;  /* 0x0000007fff007424 */ /* 0x000fe200078e00ff */
[----:B------:R-:W-:-:S04]  /*e3f0*/  ISETP.GT.U32.AND P0, PT, R2, 0x7f800000, PT ;  /* 0x7f8000000200780c */ /* 0x000fc80003f04070 */
[----:B------:R-:W-:-:S09]  /*e400*/  SEL R0, R0, 0x7c, P0 ;  /* 0x0000007c00007807 */ /* 0x000fd20000000000 */
.L_x_22395:
[----:B------:R-:W-:Y:S05]  /*e410*/  BSYNC.RECONVERGENT B0 ;  /* 0x0000000000007941 */ /* 0x000fea0003800200 */
.L_x_22393:
[----:B------:R-:W-:-:S04]  /*e420*/  SHF.R.U32.HI R3, RZ, 0x18, R3 ;  /* 0x00000018ff037819 */ /* 0x000fc80000011603 */
[----:B------:R-:W-:-:S05]  /*e430*/  LOP3.LUT R3, R0, 0x80, R3, 0xf8, !PT ;  /* 0x0000008000037812 */ /* 0x000fca00078ef803 */
[----:B------:R-:W-:Y:S01]  /*e440*/  STG.E.U8 desc[UR36][R16.64], R3 ;  /* 0x0000000310007986 */ /* 0x000fe2000c101124 */
[----:B------:R-:W-:Y:S05]  /*e450*/  EXIT ;  /* 0x000000000000794d */ /* 0x000fea0003800000 */
.L_x_22387:
        /* <DEDUP_REMOVED lines=8> */
.L_x_22396:
        /* <DEDUP_REMOVED lines=10> */
.L_x_37138:


//--------------------- .text._ZN2at6native27unrolled_elementwise_kernelIZZZNS0_15binary_internal21div_floor_kernel_cudaERNS_18TensorIteratorBaseEENKUlvE0_clEvENKUlvE_clEvEUldE_St5arrayIPcLm2EELi4E23TrivialOffsetCalculatorILi1EjESC_NS0_6memory12LoadWithCastILi1EEENSD_13StoreWithCastILi1EEEEEviT_T0_T2_T3_T4_T5_ --------------------------
	.section	.text._ZN2at6native27unrolled_elementwise_kernelIZZZNS0_15binary_internal21div_floor_kernel_cudaERNS_18TensorIteratorBaseEENKUlvE0_clEvENKUlvE_clEvEUldE_St5arrayIPcLm2EELi4E23TrivialOffsetCalculatorILi1EjESC_NS0_6memory12LoadWithCastILi1EEENSD_13StoreWithCastILi1EEEEEviT_T0_T2_T3_T4_T5_,"ax",@progbits
	.align	128
        .global         _ZN2at6native27unrolled_elementwise_kernelIZZZNS0_15binary_internal21div_floor_kernel_cudaERNS_18TensorIteratorBaseEENKUlvE0_clEvENKUlvE_clEvEUldE_St5arrayIPcLm2EELi4E23TrivialOffsetCalculatorILi1EjESC_NS0_6memory12LoadWithCastILi1EEENSD_13StoreWithCastILi1EEEEEviT_T0_T2_T3_T4_T5_
        .type           _ZN2at6native27unrolled_elementwise_kernelIZZZNS0_15binary_internal21div_floor_kernel_cudaERNS_18TensorIteratorBaseEENKUlvE0_clEvENKUlvE_clEvEUldE_St5arrayIPcLm2EELi4E23TrivialOffsetCalculatorILi1EjESC_NS0_6memory12LoadWithCastILi1EEENSD_13StoreWithCastILi1EEEEEviT_T0_T2_T3_T4_T5_,@function
        .size           _ZN2at6native27unrolled_elementwise_kernelIZZZNS0_15binary_internal21div_floor_kernel_cudaERNS_18TensorIteratorBaseEENKUlvE0_clEvENKUlvE_clEvEUldE_St5arrayIPcLm2EELi4E23TrivialOffsetCalculatorILi1EjESC_NS0_6memory12LoadWithCastILi1EEENSD_13StoreWithCastILi1EEEEEviT_T0_T2_T3_T4_T5_,(.L_x_37139 - _ZN2at6native27unrolled_elementwise_kernelIZZZNS0_15binary_internal21div_floor_kernel_cudaERNS_18TensorIteratorBaseEENKUlvE0_clEvENKUlvE_clEvEUldE_St5arrayIPcLm2EELi4E23TrivialOffsetCalculatorILi1EjESC_NS0_6memory12LoadWithCastILi1EEENSD_13StoreWithCastILi1EEEEEviT_T0_T2_T3_T4_T5_)
        .other          _ZN2at6native27unrolled_elementwise_kernelIZZZNS0_15binary_internal21div_floor_kernel_cudaERNS_18TensorIteratorBaseEENKUlvE0_clEvENKUlvE_clEvEUldE_St5arrayIPcLm2EELi4E23TrivialOffsetCalculatorILi1EjESC_NS0_6memory12LoadWithCastILi1EEENSD_13StoreWithCastILi1EEEEEviT_T0_T2_T3_T4_T5_,@"STO_CUDA_ENTRY STV_DEFAULT"
_ZN2at6native27unrolled_elementwise_kernelIZZZNS0_15binary_internal21div_floor_kernel_cudaERNS_18TensorIteratorBaseEENKUlvE0_clEvENKUlvE_clEvEUldE_St5arrayIPcLm2EELi4E23TrivialOffsetCalculatorILi1EjESC_NS0_6memory12LoadWithCastILi1EEENSD_13StoreWithCastILi1EEEEEviT_T0_T2_T3_T4_T5_:
.text._ZN2at6native27unrolled_elementwise_kernelIZZZNS0_15binary_internal21div_floor_kernel_cudaERNS_18TensorIteratorBaseEENKUlvE0_clEvENKUlvE_clEvEUldE_St5arrayIPcLm2EELi4E23TrivialOffsetCalculatorILi1EjESC_NS0_6memory12LoadWithCastILi1EEENSD_13StoreWithCastILi1EEEEEviT_T0_T2_T3_T4_T5_:
        /* <DEDUP_REMOVED lines=33> */
.L_x_22403:
[----:B------:R-:W2:Y:S02]  /*0210*/  LDG.E.U8 R2, desc[UR36][R2.64] ;  /* 0x0000002402027981 */ /* 0x000ea4000c1e1100 */
[----:B--2---:R0:W1:Y:S01]  /*0220*/  I2F.F64.U16 R26, R2 ;  /* 0x00000002001a7312 */ /* 0x0040620000101800 */
[----:B------:R-:W-:Y:S05]  /*0230*/  BRA `(.L_x_22405) ;  /* 0x0000000c00607947 */ /* 0x000fea0003800000 */
.L_x_22402:
        /* <DEDUP_REMOVED lines=9> */
.L_x_22407:
[----:B------:R-:W2:Y:S02]  /*02d0*/  LDG.E R2, desc[UR36][R2.64] ;  /* 0x0000002402027981 */ /* 0x000ea4000c1e1900 */
[----:B--2---:R1:W2:Y:S01]  /*02e0*/  I2F.F64 R26, R2 ;  /* 0x00000002001a7312 */ /* 0x0042a20000201c00 */
[----:B------:R-:W-:Y:S05]  /*02f0*/  BRA `(.L_x_22405) ;  /* 0x0000000c00307947 */ /* 0x000fea0003800000 */
.L_x_22406:
[----:B------:R-:W2:Y:S02]  /*0300*/  LDG.E.U16 R2, desc[UR36][R2.64] ;  /* 0x0000002402027981 */ /* 0x000ea4000c1e1500 */
[----:B--2---:R3:W4:Y:S01]  /*0310*/  I2F.F64.S16 R26, R2 ;  /* 0x00000002001a7312 */ /* 0x0047220000101c00 */
[----:B------:R-:W-:Y:S05]  /*0320*/  BRA `(.L_x_22405) ;  /* 0x0000000c00247947 */ /* 0x000fea0003800000 */
.L_x_22401:
        /* <DEDUP_REMOVED lines=10> */
.L_x_22409:
[----:B------:R-:W2:Y:S02]  /*03d0*/  LDG.E.U16 R0, desc[UR36][R2.64] ;  /* 0x0000002402007981 */ /* 0x000ea4000c1e1500 */
[----:B--2---:R-:W-:-:S05]  /*03e0*/  HADD2.F32 R0, -RZ, R0.H0_H0 ;  /* 0x20000000ff007230 */ /* 0x004fca0000004100 */
[----:B------:R-:W-:-:S04]  /*03f0*/  FMUL.FTZ R0, R0, 1 ;  /* 0x3f80000000007820 */ /* 0x000fc80000410000 */
[----:B------:R0:W1:Y:S01]  /*0400*/  F2F.F64.F32 R26, R0 ;  /* 0x00000000001a7310 */ /* 0x0000620000201800 */
[----:B------:R-:W-:Y:S05]  /*0410*/  BRA `(.L_x_22405) ;  /* 0x0000000800e87947 */ /* 0x000fea0003800000 */
.L_x_22408:
        /* <DEDUP_REMOVED lines=10> */
.L_x_22411:
[----:B------:R-:W2:Y:S02]  /*04c0*/  LDG.E.U16 R2, desc[UR36][R2.64] ;  /* 0x0000002402027981 */ /* 0x000ea4000c1e1500 */
[----:B--2---:R-:W-:-:S05]  /*04d0*/  HADD2.F32 R0, -RZ, R2.H0_H0 ;  /* 0x20000002ff007230 */ /* 0x004fca0000004100 */
[----:B------:R-:W-:-:S04]  /*04e0*/  FMUL.FTZ R0, R0, 1 ;  /* 0x3f80000000007820 */ /* 0x000fc80000410000 */
[----:B------:R0:W1:Y:S01]  /*04f0*/  F2F.F64.F32 R26, R0 ;  /* 0x00000000001a7310 */ /* 0x0000620000201800 */
[----:B------:R-:W-:Y:S05]  /*0500*/  BRA `(.L_x_22405) ;  /* 0x0000000800ac7947 */ /* 0x000fea0003800000 */
.L_x_22410:
[----:B------:R0:W5:Y:S01]  /*0510*/  LDG.E.64 R26, desc[UR36][R2.64] ;  /* 0x00000024021a7981 */ /* 0x000162000c1e1b00 */
[----:B------:R-:W-:Y:S05]  /*0520*/  BRA `(.L_x_22405) ;  /* 0x0000000800a47947 */ /* 0x000fea0003800000 */
.L_x_22400:
        /* <DEDUP_REMOVED lines=13> */
.L_x_22414:
[----:B------:R0:W5:Y:S01]  /*0600*/  LDG.E.64 R26, desc[UR36][R2.64] ;  /* 0x00000024021a7981 */ /* 0x000162000c1e1b00 */
[----:B------:R-:W-:Y:S05]  /*0610*/  BRA `(.L_x_22405) ;  /* 0x0000000800687947 */ /* 0x000fea0003800000 */
.L_x_22413:
        /* <DEDUP_REMOVED lines=27> */
.L_x_22416:
        /* <DEDUP_REMOVED lines=14> */
.L_x_22415:
[----:B------:R-:W2:Y:S02]  /*08b0*/  LDG.E.U16 R0, desc[UR36][R2.64] ;  /* 0x0000002402007981 */ /* 0x000ea4000c1e1500 */
[----:B--2---:R-:W-:-:S04]  /*08c0*/  IMAD.U32 R0, R0, 0x10000, RZ ;  /* 0x0001000000007824 */ /* 0x004fc800078e00ff */
[----:B------:R-:W-:-:S04]  /*08d0*/  FMUL.FTZ R0, R0, 1 ;  /* 0x3f80000000007820 */ /* 0x000fc80000410000 */
[----:B------:R0:W1:Y:S01]  /*08e0*/  F2F.F64.F32 R26, R0 ;  /* 0x00000000001a7310 */ /* 0x0000620000201800 */
[----:B------:R-:W-:Y:S05]  /*08f0*/  BRA `(.L_x_22405) ;  /* 0x0000000400b07947 */ /* 0x000fea0003800000 */
.L_x_22412:
        /* <DEDUP_REMOVED lines=11> */
.L_x_22419:
        /* <DEDUP_REMOVED lines=21> */
.L_x_22421:
[----:B------:R-:W-:Y:S05]  /*0b00*/  BSYNC.RECONVERGENT B0 ;  /* 0x0000000000007941 */ /* 0x000fea0003800200 */
.L_x_22420:
[----:B------:R-:W-:Y:S01]  /*0b10*/  IMAD.SHL.U32 R0, R0, 0x100000, RZ ;  /* 0x0010000000007824 */ /* 0x000fe200078e00ff */
[----:B------:R-:W-:-:S04]  /*0b20*/  LEA R2, R2, 0x3b800000, 0x17 ;  /* 0x3b80000002027811 */ /* 0x000fc800078eb8ff */
[----:B------:R-:W-:-:S05]  /*0b30*/  LOP3.LUT R0, R2, R0, R7, 0xfe, !PT ;  /* 0x0000000002007212 */ /* 0x000fca00078efe07 */
[----:B------:R-:W-:-:S04]  /*0b40*/  FMUL.FTZ R0, R0, 1 ;  /* 0x3f80000000007820 */ /* 0x000fc80000410000 */
[----:B------:R0:W1:Y:S01]  /*0b50*/  F2F.F64.F32 R26, R0 ;  /* 0x00000000001a7310 */ /* 0x0000620000201800 */
[----:B------:R-:W-:Y:S05]  /*0b60*/  BRA `(.L_x_22405) ;  /* 0x0000000400147947 */ /* 0x000fea0003800000 */
.L_x_22418:
        /* <DEDUP_REMOVED lines=21> */
.L_x_22423:
[----:B------:R-:W-:Y:S05]  /*0cc0*/  BSYNC.RECONVERGENT B0 ;  /* 0x0000000000007941 */ /* 0x000fea0003800200 */
.L_x_22422:
[----:B------:R-:W-:Y:S01]  /*0cd0*/  IMAD.SHL.U32 R0, R0, 0x200000, RZ ;  /* 0x0020000000007824 */ /* 0x000fe200078e00ff */
[----:B------:R-:W-:-:S04]  /*0ce0*/  LEA R2, R2, 0x37800000, 0x17 ;  /* 0x3780000002027811 */ /* 0x000fc800078eb8ff */
[----:B------:R-:W-:-:S05]  /*0cf0*/  LOP3.LUT R0, R2, R0, R7, 0xfe, !PT ;  /* 0x0000000002007212 */ /* 0x000fca00078efe07 */
[----:B------:R-:W-:-:S04]  /*0d00*/  FMUL.FTZ R0, R0, 1 ;  /* 0x3f80000000007820 */ /* 0x000fc80000410000 */
[----:B------:R0:W1:Y:S01]  /*0d10*/  F2F.F64.F32 R26, R0 ;  /* 0x00000000001a7310 */ /* 0x0000620000201800 */
[----:B------:R-:W-:Y:S05]  /*0d20*/  BRA `(.L_x_22405) ;  /* 0x0000000000a47947 */ /* 0x000fea0003800000 */
.L_x_22417:
[----:B------:R-:W-:-:S09]  /*0d30*/  UISETP.NE.AND UP0, UPT, UR4, 0x1c, UPT ;  /* 0x0000001c0400788c */ /* 0x000fd2000bf05270 */
[----:B------:R-:W-:Y:S05]  /*0d40*/  BRA.U !UP0, `(.L_x_22424) ;  /* 0x0000000108947547 */ /* 0x000fea000b800000 */
[----:B------:R-:W-:-:S09]  /*0d50*/  UISETP.NE.AND UP0, UPT, UR4, 0x1d, UPT ;  /* 0x0000001d0400788c */ /* 0x000fd2000bf05270 */
[----:B------:R-:W-:Y:S05]  /*0d60*/  BRA.U !UP0, `(.L_x_22425) ;  /* 0x0000000108807547 */ /* 0x000fea000b800000 */
[----:B------:R-:W-:-:S09]  /*0d70*/  UISETP.NE.AND UP0, UPT, UR4, 0x2c, UPT ;  /* 0x0000002c0400788c */ /* 0x000fd2000bf05270 */
[----:B------:R-:W-:Y:S05]  /*0d80*/  BRA.U !UP0, `(.L_x_22426) ;  /* 0x0000000108487547 */ /* 0x000fea000b800000 */
.L_x_22404:
        /* <DEDUP_REMOVED lines=16> */
.L_x_22427:
[----:B------:R-:W-:Y:S01]  /*0e90*/  CS2R R26, SRZ ;  /* 0x00000000001a7805 */ /* 0x000fe2000001ff00 */
[----:B------:R-:W-:Y:S06]  /*0ea0*/  BRA `(.L_x_22405) ;  /* 0x0000000000447947 */ /* 0x000fec0003800000 */
.L_x_22426:
        /* <DEDUP_REMOVED lines=12> */
.L_x_22425:
[----:B------:R-:W2:Y:S02]  /*0f70*/  LDG.E.64 R26, desc[UR36][R2.64] ;  /* 0x00000024021a7981 */ /* 0x000ea4000c1e1b00 */
[----:B--2---:R-:W0:Y:S01]  /*0f80*/  I2F.F64.U64 R26, R26 ;  /* 0x0000001a001a7312 */ /* 0x004e220000301800 */
[----:B------:R-:W-:Y:S05]  /*0f90*/  BRA `(.L_x_22405) ;  /* 0x0000000000087947 */ /* 0x000fea0003800000 */
.L_x_22424:
[----:B------:R-:W2:Y:S02]  /*0fa0*/  LDG.E R2, desc[UR36][R2.64] ;  /* 0x0000002402027981 */ /* 0x000ea4000c1e1900 */
[----:B--2---:R0:W1:Y:S02]  /*0fb0*/  I2F.F64.U32 R26, R2 ;  /* 0x00000002001a7312 */ /* 0x0040640000201800 */
.L_x_22405:
[----:B------:R-:W-:Y:S05]  /*0fc0*/  BSYNC.RECONVERGENT B6 ;  /* 0x0000000000067941 */ /* 0x000fea0003800200 */
.L_x_22399:
[----:B01-3--:R-:W-:-:S07]  /*0fd0*/  VIADD R2, R22, 0x80 ;  /* 0x0000008016027836 */ /* 0x00bfce0000000000 */
.L_x_22398:
[----:B------:R-:W-:Y:S05]  /*0fe0*/  BSYNC.RECONVERGENT B7 ;  /* 0x0000000000077941 */ /* 0x000fea0003800200 */
.L_x_22397:
[----:B------:R-:W-:Y:S01]  /*0ff0*/  ISETP.GE.AND P0, PT, R2, R19, PT ;  /* 0x000000130200720c */ /* 0x000fe20003f06270 */
[----:B------:R-:W-:Y:S01]  /*1000*/  BSSY.RECONVERGENT B7, `(.L_x_22428) ;  /* 0x00000f6000077945 */ /* 0x000fe20003800200 */
[----:B------:R-:W-:-:S11]  /*1010*/  CS2R R28, SRZ ;  /* 0x00000000001c7805 */ /* 0x000fd6000001ff00 */
[----:B------:R-:W-:Y:S05]  /*1020*/  @P0 BRA `(.L_x_22429) ;  /* 0x0000000c00cc0947 */ /* 0x000fea0003800000 */
        /* <DEDUP_REMOVED lines=21> */
.L_x_22434:
[----:B------:R-:W3:Y:S02]  /*1180*/  LDG.E.U8 R4, desc[UR36][R4.64] ;  /* 0x0000002404047981 */ /* 0x000ee4000c1e1100 */
[----:B---3--:R0:W1:Y:S01]  /*1190*/  I2F.F64.U16 R28, R4 ;  /* 0x00000004001c7312 */ /* 0x0080620000101800 */
[----:B------:R-:W-:Y:S05]  /*11a0*/  BRA `(.L_x_22436) ;  /* 0x0000000c00647947 */ /* 0x000fea0003800000 */
.L_x_22433:
        /* <DEDUP_REMOVED lines=9> */
.L_x_22438:
[----:B------:R-:W3:Y:S02]  /*1240*/  LDG.E R4, desc[UR36][R4.64] ;  /* 0x0000002404047981 */ /* 0x000ee4000c1e1900 */
[----:B---3--:R0:W1:Y:S01]  /*1250*/  I2F.F64 R28, R4 ;  /* 0x00000004001c7312 */ /* 0x0080620000201c00 */
[----:B------:R-:W-:Y:S05]  /*1260*/  BRA `(.L_x_22436) ;  /* 0x0000000c00347947 */ /* 0x000fea0003800000 */
.L_x_22437:
[----:B------:R-:W3:Y:S02]  /*1270*/  LDG.E.U16 R4, desc[UR36][R4.64] ;  /* 0x0000002404047981 */ /* 0x000ee4000c1e1500 */
[----:B---3--:R0:W1:Y:S01]  /*1280*/  I2F.F64.S16 R28, R4 ;  /* 0x00000004001c7312 */ /* 0x0080620000101c00 */
[----:B------:R-:W-:Y:S05]  /*1290*/  BRA `(.L_x_22436) ;  /* 0x0000000c00287947 */ /* 0x000fea0003800000 */
.L_x_22432:
        /* <DEDUP_REMOVED lines=10> */
.L_x_22440:
[----:B------:R-:W3:Y:S02]  /*1340*/  LDG.E.U16 R0, desc[UR36][R4.64] ;  /* 0x0000002404007981 */ /* 0x000ee4000c1e1500 */
[----:B---3--:R-:W-:-:S05]  /*1350*/  HADD2.F32 R0, -RZ, R0.H0_H0 ;  /* 0x20000000ff007230 */ /* 0x008fca0000004100 */
[----:B------:R-:W-:-:S04]  /*1360*/  FMUL.FTZ R0, R0, 1 ;  /* 0x3f80000000007820 */ /* 0x000fc80000410000 */
[----:B------:R0:W1:Y:S01]  /*1370*/  F2F.F64.F32 R28, R0 ;  /* 0x00000000001c7310 */ /* 0x0000620000201800 */
[----:B------:R-:W-:Y:S05]  /*1380*/  BRA `(.L_x_22436) ;  /* 0x0000000800ec7947 */ /* 0x000fea0003800000 */
.L_x_22439:
        /* <DEDUP_REMOVED lines=10> */
.L_x_22442:
[----:B------:R-:W3:Y:S02]  /*1430*/  LDG.E.U16 R4, desc[UR36][R4.64] ;  /* 0x0000002404047981 */ /* 0x000ee4000c1e1500 */
[----:B---3--:R-:W-:-:S05]  /*1440*/  HADD2.F32 R0, -RZ, R4.H0_H0 ;  /* 0x20000004ff007230 */ /* 0x008fca0000004100 */
[----:B------:R-:W-:-:S04]  /*1450*/  FMUL.FTZ R0, R0, 1 ;  /* 0x3f80000000007820 */ /* 0x000fc80000410000 */
[----:B------:R0:W1:Y:S01]  /*1460*/  F2F.F64.F32 R28, R0 ;  /* 0x00000000001c7310 */ /* 0x0000620000201800 */
[----:B------:R-:W-:Y:S05]  /*1470*/  BRA `(.L_x_22436) ;  /* 0x0000000800b07947 */ /* 0x000fea0003800000 */
.L_x_22441:
[----:B------:R0:W5:Y:S01]  /*1480*/  LDG.E.64 R28, desc[UR36][R4.64] ;  /* 0x00000024041c7981 */ /* 0x000162000c1e1b00 */
[----:B------:R-:W-:Y:S05]  /*1490*/  BRA `(.L_x_22436) ;  /* 0x0000000800a87947 */ /* 0x000fea0003800000 */
.L_x_22431:
        /* <DEDUP_REMOVED lines=13> */
.L_x_22445:
[----:B------:R0:W5:Y:S01]  /*1570*/  LDG.E.64 R28, desc[UR36][R4.64] ;  /* 0x00000024041c7981 */ /* 0x000162000c1e1b00 */
[----:B------:R-:W-:Y:S05]  /*1580*/  BRA `(.L_x_22436) ;  /* 0x00000008006c7947 */ /* 0x000fea0003800000 */
.L_x_22444:
        /* <DEDUP_REMOVED lines=27> */
.L_x_22447:
        /* <DEDUP_REMOVED lines=15> */
.L_x_22446:
[----:B------:R-:W3:Y:S02]  /*1830*/  LDG.E.U16 R0, desc[UR36][R4.64] ;  /* 0x0000002404007981 */ /* 0x000ee4000c1e1500 */
[----:B---3--:R-:W-:-:S04]  /*1840*/  IMAD.U32 R0, R0, 0x10000, RZ ;  /* 0x0001000000007824 */ /* 0x008fc800078e00ff */
[----:B------:R-:W-:-:S04]  /*1850*/  FMUL.FTZ R0, R0, 1 ;  /* 0x3f80000000007820 */ /* 0x000fc80000410000 */
[----:B------:R0:W1:Y:S01]  /*1860*/  F2F.F64.F32 R28, R0 ;  /* 0x00000000001c7310 */ /* 0x0000620000201800 */
[----:B------:R-:W-:Y:S05]  /*1870*/  BRA `(.L_x_22436) ;  /* 0x0000000400b07947 */ /* 0x000fea0003800000 */
.L_x_22443:
        /* <DEDUP_REMOVED lines=11> */
.L_x_22450:
        /* <DEDUP_REMOVED lines=21> */
.L_x_22452:
[----:B------:R-:W-:Y:S05]  /*1a80*/  BSYNC.RECONVERGENT B0 ;  /* 0x0000000000007941 */ /* 0x000fea0003800200 */
.L_x_22451:
[----:B------:R-:W-:Y:S01]  /*1a90*/  IMAD.SHL.U32 R0, R0, 0x100000, RZ ;  /* 0x0010000000007824 */ /* 0x000fe200078e00ff */
[----:B------:R-:W-:-:S04]  /*1aa0*/  LEA R3, R3, 0x3b800000, 0x17 ;  /* 0x3b80000003037811 */ /* 0x000fc800078eb8ff */
[----:B------:R-:W-:-:S05]  /*1ab0*/  LOP3.LUT R0, R3, R0, R7, 0xfe, !PT ;  /* 0x0000000003007212 */ /* 0x000fca00078efe07 */
[----:B------:R-:W-:-:S04]  /*1ac0*/  FMUL.FTZ R0, R0, 1 ;  /* 0x3f80000000007820 */ /* 0x000fc80000410000 */
[----:B------:R0:W1:Y:S01]  /*1ad0*/  F2F.F64.F32 R28, R0 ;  /* 0x00000000001c7310 */ /* 0x0000620000201800 */
[----:B------:R-:W-:Y:S05]  /*1ae0*/  BRA `(.L_x_22436) ;  /* 0x0000000400147947 */ /* 0x000fea0003800000 */
.L_x_22449:
        /* <DEDUP_REMOVED lines=21> */
.L_x_22454:
[----:B------:R-:W-:Y:S05]  /*1c40*/  BSYNC.RECONVERGENT B0 ;  /* 0x0000000000007941 */ /* 0x000fea0003800200 */
.L_x_22453:
[----:B------:R-:W-:Y:S01]  /*1c50*/  IMAD.SHL.U32 R0, R0, 0x200000, RZ ;  /* 0x0020000000007824 */ /* 0x000fe200078e00ff */
[----:B------:R-:W-:-:S04]  /*1c60*/  LEA R3, R3, 0x37800000, 0x17 ;  /* 0x3780000003037811 */ /* 0x000fc800078eb8ff */
[----:B------:R-:W-:-:S05]  /*1c70*/  LOP3.LUT R0, R3, R0, R7, 0xfe, !PT ;  /* 0x0000000003007212 */ /* 0x000fca00078efe07 */
[----:B------:R-:W-:-:S04]  /*1c80*/  FMUL.FTZ R0, R0, 1 ;  /* 0x3f80000000007820 */ /* 0x000fc80000410000 */
[----:B------:R0:W1:Y:S01]  /*1c90*/  F2F.F64.F32 R28, R0 ;  /* 0x00000000001c7310 */ /* 0x0000620000201800 */
[----:B------:R-:W-:Y:S05]  /*1ca0*/  BRA `(.L_x_22436) ;  /* 0x0000000000a47947 */ /* 0x000fea0003800000 */
.L_x_22448:
        /* <DEDUP_REMOVED lines=18> */
.L_x_22435:
        /* <DEDUP_REMOVED lines=16> */
.L_x_22457:
[----:B------:R-:W-:Y:S01]  /*1ed0*/  CS2R R28, SRZ ;  /* 0x00000000001c7805 */ /* 0x000fe2000001ff00 */
[----:B------:R-:W-:Y:S06]  /*1ee0*/  BRA `(.L_x_22436) ;  /* 0x0000000000147947 */ /* 0x000fec0003800000 */
.L_x_22456:
[----:B------:R-:W3:Y:S02]  /*1ef0*/  LDG.E.64 R28, desc[UR36][R4.64] ;  /* 0x00000024041c7981 */ /* 0x000ee4000c1e1b00 */
[----:B---3--:R-:W0:Y:S01]  /*1f00*/  I2F.F64.U64 R28, R28 ;  /* 0x0000001c001c7312 */ /* 0x008e220000301800 */
[----:B------:R-:W-:Y:S05]  /*1f10*/  BRA `(.L_x_22436) ;  /* 0x0000000000087947 */ /* 0x000fea0003800000 */
.L_x_22455:
[----:B------:R-:W3:Y:S02]  /*1f20*/  LDG.E R4, desc[UR36][R4.64] ;  /* 0x0000002404047981 */ /* 0x000ee4000c1e1900 */
[----:B---3--:R0:W1:Y:S02]  /*1f30*/  I2F.F64.U32 R28, R4 ;  /* 0x00000004001c7312 */ /* 0x0080640000201800 */
.L_x_22436:
[----:B------:R-:W-:Y:S05]  /*1f40*/  BSYNC.RECONVERGENT B6 ;  /* 0x0000000000067941 */ /* 0x000fea0003800200 */
.L_x_22430:
[----:B------:R-:W-:-:S07]  /*1f50*/  VIADD R2, R2, 0x80 ;  /* 0x0000008002027836 */ /* 0x000fce0000000000 */
.L_x_22429:
[----:B------:R-:W-:Y:S05]  /*1f60*/  BSYNC.RECONVERGENT B7 ;  /* 0x0000000000077941 */ /* 0x000fea0003800200 */
.L_x_22428:
[----:B------:R-:W-:Y:S01]  /*1f70*/  ISETP.GE.AND P0, PT, R2, R19, PT ;  /* 0x000000130200720c */ /* 0x000fe20003f06270 */
[----:B------:R-:W-:Y:S01]  /*1f80*/  BSSY.RECONVERGENT B7, `(.L_x_22458) ;  /* 0x00000f6000077945 */ /* 0x000fe20003800200 */
[----:B------:R-:W-:-:S11]  /*1f90*/  CS2R R24, SRZ ;  /* 0x0000000000187805 */ /* 0x000fd6000001ff00 */
        /* <DEDUP_REMOVED lines=22> */
.L_x_22464:
[----:B------:R-:W2:Y:S02]  /*2100*/  LDG.E.U8 R4, desc[UR36][R4.64] ;  /* 0x0000002404047981 */ /* 0x000ea4000c1e1100 */
[----:B--2---:R0:W1:Y:S01]  /*2110*/  I2F.F64.U16 R24, R4 ;  /* 0x0000000400187312 */ /* 0x0040620000101800 */
[----:B------:R-:W-:Y:S05]  /*2120*/  BRA `(.L_x_22466) ;  /* 0x0000000c00647947 */ /* 0x000fea0003800000 */
.L_x_22463:
        /* <DEDUP_REMOVED lines=9> */
.L_x_22468:
[----:B------:R-:W2:Y:S02]  /*21c0*/  LDG.E R4, desc[UR36][R4.64] ;  /* 0x0000002404047981 */ /* 0x000ea4000c1e1900 */
[----:B--2---:R1:W2:Y:S01]  /*21d0*/  I2F.F64 R24, R4 ;  /* 0x0000000400187312 */ /* 0x0042a20000201c00 */
[----:B------:R-:W-:Y:S05]  /*21e0*/  BRA `(.L_x_22466) ;  /* 0x0000000c00347947 */ /* 0x000fea0003800000 */
.L_x_22467:
[----:B------:R-:W2:Y:S02]  /*21f0*/  LDG.E.U16 R4, desc[UR36][R4.64] ;  /* 0x0000002404047981 */ /* 0x000ea4000c1e1500 */
[----:B--2---:R0:W1:Y:S01]  /*2200*/  I2F.F64.S16 R24, R4 ;  /* 0x0000000400187312 */ /* 0x0040620000101c00 */
[----:B------:R-:W-:Y:S05]  /*2210*/  BRA `(.L_x_22466) ;  /* 0x0000000c00287947 */ /* 0x000fea0003800000 */
.L_x_22462:
        /* <DEDUP_REMOVED lines=10> */
.L_x_22470:
[----:B------:R-:W2:Y:S02]  /*22c0*/  LDG.E.U16 R0, desc[UR36][R4.64] ;  /* 0x0000002404007981 */ /* 0x000ea4000c1e1500 */
[----:B--2---:R-:W-:-:S05]  /*22d0*/  HADD2.F32 R0, -RZ, R0.H0_H0 ;  /* 0x20000000ff007230 */ /* 0x004fca0000004100 */
[----:B------:R-:W-:-:S04]  /*22e0*/  FMUL.FTZ R0, R0, 1 ;  /* 0x3f80000000007820 */ /* 0x000fc80000410000 */
[----:B------:R0:W1:Y:S01]  /*22f0*/  F2F.F64.F32 R24, R0 ;  /* 0x0000000000187310 */ /* 0x0000620000201800 */
[----:B------:R-:W-:Y:S05]  /*2300*/  BRA `(.L_x_22466) ;  /* 0x0000000800ec7947 */ /* 0x000fea0003800000 */
.L_x_22469:
        /* <DEDUP_REMOVED lines=10> */
.L_x_22472:
[----:B------:R-:W2:Y:S02]  /*23b0*/  LDG.E.U16 R4, desc[UR36][R4.64] ;  /* 0x0000002404047981 */ /* 0x000ea4000c1e1500 */
[----:B--2---:R-:W-:-:S05]  /*23c0*/  HADD2.F32 R0, -RZ, R4.H0_H0 ;  /* 0x20000004ff007230 */ /* 0x004fca0000004100 */
[----:B------:R-:W-:-:S04]  /*23d0*/  FMUL.FTZ R0, R0, 1 ;  /* 0x3f80000000007820 */ /* 0x000fc80000410000 */
[----:B------:R0:W1:Y:S01]  /*23e0*/  F2F.F64.F32 R24, R0 ;  /* 0x0000000000187310 */ /* 0x0000620000201800 */
[----:B------:R-:W-:Y:S05]  /*23f0*/  BRA `(.L_x_22466) ;  /* 0x0000000800b07947 */ /* 0x000fea0003800000 */
.L_x_22471:
[----:B------:R0:W5:Y:S01]  /*2400*/  LDG.E.64 R24, desc[UR36][R4.64] ;  /* 0x0000002404187981 */ /* 0x000162000c1e1b00 */
[----:B------:R-:W-:Y:S05]  /*2410*/  BRA `(.L_x_22466) ;  /* 0x0000000800a87947 */ /* 0x000fea0003800000 */
.L_x_22461:
        /* <DEDUP_REMOVED lines=13> */
.L_x_22475:
[----:B------:R0:W5:Y:S01]  /*24f0*/  LDG.E.64 R24, desc[UR36][R4.64] ;  /* 0x0000002404187981 */ /* 0x000162000c1e1b00 */
[----:B------:R-:W-:Y:S05]  /*2500*/  BRA `(.L_x_22466) ;  /* 0x00000008006c7947 */ /* 0x000fea0003800000 */
.L_x_22474:
        /* <DEDUP_REMOVED lines=27> */
.L_x_22477:
        /* <DEDUP_REMOVED lines=15> */
.L_x_22476:
[----:B------:R-:W2:Y:S02]  /*27b0*/  LDG.E.U16 R0, desc[UR36][R4.64] ;  /* 0x0000002404007981 */ /* 0x000ea4000c1e1500 */
[----:B--2---:R-:W-:-:S04]  /*27c0*/  IMAD.U32 R0, R0, 0x10000, RZ ;  /* 0x0001000000007824 */ /* 0x004fc800078e00ff */
[----:B------:R-:W-:-:S04]  /*27d0*/  FMUL.FTZ R0, R0, 1 ;  /* 0x3f80000000007820 */ /* 0x000fc80000410000 */
[----:B------:R0:W1:Y:S01]  /*27e0*/  F2F.F64.F32 R24, R0 ;  /* 0x0000000000187310 */ /* 0x0000620000201800 */
[----:B------:R-:W-:Y:S05]  /*27f0*/  BRA `(.L_x_22466) ;  /* 0x0000000400b07947 */ /* 0x000fea0003800000 */
.L_x_22473:
        /* <DEDUP_REMOVED lines=11> */
.L_x_22480:
        /* <DEDUP_REMOVED lines=21> */
.L_x_22482:
[----:B------:R-:W-:Y:S05]  /*2a00*/  BSYNC.RECONVERGENT B0 ;  /* 0x0000000000007941 */ /* 0x000fea0003800200 */
.L_x_22481:
[----:B------:R-:W-:Y:S01]  /*2a10*/  IMAD.SHL.U32 R0, R0, 0x100000, RZ ;  /* 0x0010000000007824 */ /* 0x000fe200078e00ff */
[----:B------:R-:W-:-:S04]  /*2a20*/  LEA R3, R3, 0x3b800000, 0x17 ;  /* 0x3b80000003037811 */ /* 0x000fc800078eb8ff */
[----:B------:R-:W-:-:S05]  /*2a30*/  LOP3.LUT R0, R3, R0, R7, 0xfe, !PT ;  /* 0x0000000003007212 */ /* 0x000fca00078efe07 */
[----:B------:R-:W-:-:S04]  /*2a40*/  FMUL.FTZ R0, R0, 1 ;  /* 0x3f80000000007820 */ /* 0x000fc80000410000 */
[----:B------:R0:W1:Y:S01]  /*2a50*/  F2F.F64.F32 R24, R0 ;  /* 0x0000000000187310 */ /* 0x0000620000201800 */
[----:B------:R-:W-:Y:S05]  /*2a60*/  BRA `(.L_x_22466) ;  /* 0x0000000400147947 */ /* 0x000fea0003800000 */
.L_x_22479:
        /* <DEDUP_REMOVED lines=21> */
.L_x_22484:
[----:B------:R-:W-:Y:S05]  /*2bc0*/  BSYNC.RECONVERGENT B0 ;  /* 0x0000000000007941 */ /* 0x000fea0003800200 */
.L_x_22483:
[----:B------:R-:W-:Y:S01]  /*2bd0*/  IMAD.SHL.U32 R0, R0, 0x200000, RZ ;  /* 0x0020000000007824 */ /* 0x000fe200078e00ff */
[----:B------:R-:W-:-:S04]  /*2be0*/  LEA R3, R3, 0x37800000, 0x17 ;  /* 0x3780000003037811 */ /* 0x000fc800078eb8ff */
[----:B------:R-:W-:-:S05]  /*2bf0*/  LOP3.LUT R0, R3, R0, R7, 0xfe, !PT ;  /* 0x0000000003007212 */ /* 0x000fca00078efe07 */
[----:B------:R-:W-:-:S04]  /*2c00*/  FMUL.FTZ R0, R0, 1 ;  /* 0x3f80000000007820 */ /* 0x000fc80000410000 */
[----:B------:R0:W1:Y:S01]  /*2c10*/  F2F.F64.F32 R24, R0 ;  /* 0x0000000000187310 */ /* 0x0000620000201800 */
[----:B------:R-:W-:Y:S05]  /*2c20*/  BRA `(.L_x_22466) ;  /* 0x0000000000a47947 */ /* 0x000fea0003800000 */
.L_x_22478:
        /* <DEDUP_REMOVED lines=18> */
.L_x_22465:
        /* <DEDUP_REMOVED lines=16> */
.L_x_22487:
[----:B------:R-:W-:Y:S01]  /*2e50*/  CS2R R24, SRZ ;  /* 0x0000000000187805 */ /* 0x000fe2000001ff00 */
[----:B------:R-:W-:Y:S06]  /*2e60*/  BRA `(.L_x_22466) ;  /* 0x0000000000147947 */ /* 0x000fec0003800000 */
.L_x_22486:
[----:B------:R-:W2:Y:S02]  /*2e70*/  LDG.E.64 R24, desc[UR36][R4.64] ;  /* 0x0000002404187981 */ /* 0x000ea4000c1e1b00 */
[----:B--2---:R-:W0:Y:S01]  /*2e80*/  I2F.F64.U64 R24, R24 ;  /* 0x0000001800187312 */ /* 0x004e220000301800 */
[----:B------:R-:W-:Y:S05]  /*2e90*/  BRA `(.L_x_22466) ;  /* 0x0000000000087947 */ /* 0x000fea0003800000 */
.L_x_22485:
[----:B------:R-:W2:Y:S02]  /*2ea0*/  LDG.E R4, desc[UR36][R4.64] ;  /* 0x0000002404047981 */ /* 0x000ea4000c1e1900 */
[----:B--2---:R0:W1:Y:S02]  /*2eb0*/  I2F.F64.U32 R24, R4 ;  /* 0x0000000400187312 */ /* 0x0040640000201800 */
.L_x_22466:
[----:B------:R-:W-:Y:S05]  /*2ec0*/  BSYNC.RECONVERGENT B6 ;  /* 0x0000000000067941 */ /* 0x000fea0003800200 */
.L_x_22460:
[----:B------:R-:W-:-:S07]  /*2ed0*/  VIADD R2, R2, 0x80 ;  /* 0x0000008002027836 */ /* 0x000fce0000000000 */
.L_x_22459:
[----:B------:R-:W-:Y:S05]  /*2ee0*/  BSYNC.RECONVERGENT B7 ;  /* 0x0000000000077941 */ /* 0x000fea0003800200 */
.L_x_22458:
[----:B------:R-:W-:Y:S01]  /*2ef0*/  ISETP.GE.AND P0, PT, R2, R19, PT ;  /* 0x000000130200720c */ /* 0x000fe20003f06270 */
[----:B------:R-:W-:Y:S01]  /*2f00*/  BSSY.RECONVERGENT B6, `(.L_x_22488) ;  /* 0x00000ef000067945 */ /* 0x000fe20003800200 */
[----:B------:R-:W-:-:S11]  /*2f10*/  CS2R R16, SRZ ;  /* 0x0000000000107805 */ /* 0x000fd6000001ff00 */
        /* <DEDUP_REMOVED lines=21> */
.L_x_22493:
[----:B------:R-:W2:Y:S02]  /*3070*/  LDG.E.U8 R2, desc[UR36][R2.64] ;  /* 0x0000002402027981 */ /* 0x000ea4000c1e1100 */
[----:B--2---:R0:W1:Y:S01]  /*3080*/  I2F.F64.U16 R16, R2 ;  /* 0x0000000200107312 */ /* 0x0040620000101800 */
[----:B------:R-:W-:Y:S05]  /*3090*/  BRA `(.L_x_22489) ;  /* 0x0000000c00547947 */ /* 0x000fea0003800000 */
.L_x_22492:
        /* <DEDUP_REMOVED lines=9> */
.L_x_22496:
[----:B------:R-:W2:Y:S02]  /*3130*/  LDG.E R2, desc[UR36][R2.64] ;  /* 0x0000002402027981 */ /* 0x000ea4000c1e1900 */
[----:B--2---:R0:W1:Y:S01]  /*3140*/  I2F.F64 R16, R2 ;  /* 0x0000000200107312 */ /* 0x0040620000201c00 */
[----:B------:R-:W-:Y:S05]  /*3150*/  BRA `(.L_x_22489) ;  /* 0x0000000c00247947 */ /* 0x000fea0003800000 */
.L_x_22495:
[----:B------:R-:W2:Y:S02]  /*3160*/  LDG.E.U16 R2, desc[UR36][R2.64] ;  /* 0x0000002402027981 */ /* 0x000ea4000c1e1500 */
[----:B--2---:R0:W1:Y:S01]  /*3170*/  I2F.F64.S16 R16, R2 ;  /* 0x0000000200107312 */ /* 0x0040620000101c00 */
[----:B------:R-:W-:Y:S05]  /*3180*/  BRA `(.L_x_22489) ;  /* 0x0000000c00187947 */ /* 0x000fea0003800000 */
.L_x_22491:
        /* <DEDUP_REMOVED lines=10> */
.L_x_22498:
[----:B------:R-:W2:Y:S02]  /*3230*/  LDG.E.U16 R0, desc[UR36][R2.64] ;  /* 0x0000002402007981 */ /* 0x000ea4000c1e1500 */
[----:B--2---:R-:W-:-:S05]  /*3240*/  HADD2.F32 R0, -RZ, R0.H0_H0 ;  /* 0x20000000ff007230 */ /* 0x004fca0000004100 */
[----:B------:R-:W-:-:S04]  /*3250*/  FMUL.FTZ R0, R0, 1 ;  /* 0x3f80000000007820 */ /* 0x000fc80000410000 */
[----:B------:R0:W1:Y:S01]  /*3260*/  F2F.F64.F32 R16, R0 ;  /* 0x0000000000107310 */ /* 0x0000620000201800 */
[----:B------:R-:W-:Y:S05]  /*3270*/  BRA `(.L_x_22489) ;  /* 0x0000000800dc7947 */ /* 0x000fea0003800000 */
.L_x_22497:
        /* <DEDUP_REMOVED lines=10> */
.L_x_22500:
[----:B------:R-:W2:Y:S02]  /*3320*/  LDG.E.U16 R2, desc[UR36][R2.64] ;  /* 0x0000002402027981 */ /* 0x000ea4000c1e1500 */
[----:B--2---:R-:W-:-:S05]  /*3330*/  HADD2.F32 R0, -RZ, R2.H0_H0 ;  /* 0x20000002ff007230 */ /* 0x004fca0000004100 */
[----:B------:R-:W-:-:S04]  /*3340*/  FMUL.FTZ R0, R0, 1 ;  /* 0x3f80000000007820 */ /* 0x000fc80000410000 */
[----:B------:R0:W1:Y:S01]  /*3350*/  F2F.F64.F32 R16, R0 ;  /* 0x0000000000107310 */ /* 0x0000620000201800 */
[----:B------:R-:W-:Y:S05]  /*3360*/  BRA `(.L_x_22489) ;  /* 0x0000000800a07947 */ /* 0x000fea0003800000 */
.L_x_22499:
[----:B------:R0:W5:Y:S01]  /*3370*/  LDG.E.64 R16, desc[UR36][R2.64] ;  /* 0x0000002402107981 */ /* 0x000162000c1e1b00 */
[----:B------:R-:W-:Y:S05]  /*3380*/  BRA `(.L_x_22489) ;  /* 0x0000000800987947 */ /* 0x000fea0003800000 */
.L_x_22490:
        /* <DEDUP_REMOVED lines=13> */
.L_x_22503:
[----:B------:R0:W5:Y:S01]  /*3460*/  LDG.E.64 R16, desc[UR36][R2.64] ;  /* 0x0000002402107981 */ /* 0x000162000c1e1b00 */
[----:B------:R-:W-:Y:S05]  /*3470*/  BRA `(.L_x_22489) ;  /* 0x00000008005c7947 */ /* 0x000fea0003800000 */
.L_x_22502:
        /* <DEDUP_REMOVED lines=27> */
.L_x_22505:
        /* <DEDUP_REMOVED lines=14> */
.L_x_22504:
[----:B------:R-:W2:Y:S02]  /*3710*/  LDG.E.U16 R0, desc[UR36][R2.64] ;  /* 0x0000002402007981 */ /* 0x000ea4000c1e1500 */
[----:B--2---:R-:W-:-:S04]  /*3720*/  IMAD.U32 R0, R0, 0x10000, RZ ;  /* 0x0001000000007824 */ /* 0x004fc800078e00ff */
[----:B------:R-:W-:-:S04]  /*3730*/  FMUL.FTZ R0, R0, 1 ;  /* 0x3f80000000007820 */ /* 0x000fc80000410000 */
[----:B------:R0:W1:Y:S01]  /*3740*/  F2F.F64.F32 R16, R0 ;  /* 0x0000000000107310 */ /* 0x0000620000201800 */
[----:B------:R-:W-:Y:S05]  /*3750*/  BRA `(.L_x_22489) ;  /* 0x0000000400a47947 */ /* 0x000fea0003800000 */
.L_x_22501:
        /* <DEDUP_REMOVED lines=11> */
.L_x_22508:
[----:B------:R-:W2:Y:S02]  /*3810*/  LDG.E.U8 R3, desc[UR36][R2.64] ;  /* 0x0000002402037981 */ /* 0x000ea4000c1e1100 */
        /* <DEDUP_REMOVED lines=19> */
.L_x_22510:
[----:B------:R-:W-:Y:S05]  /*3950*/  BSYNC.RECONVERGENT B0 ;  /* 0x0000000000007941 */ /* 0x000fea0003800200 */
.L_x_22509:
[----:B------:R-:W-:Y:S01]  /*3960*/  IMAD.SHL.U32 R0, R0, 0x100000, RZ ;  /* 0x0010000000007824 */ /* 0x000fe200078e00ff */
[----:B------:R-:W-:-:S04]  /*3970*/  LEA R2, R2, 0x3b800000, 0x17 ;  /* 0x3b80000002027811 */ /* 0x000fc800078eb8ff */
[----:B------:R-:W-:-:S05]  /*3980*/  LOP3.LUT R0, R2, R0, R7, 0xfe, !PT ;  /* 0x0000000002007212 */ /* 0x000fca00078efe07 */
[----:B------:R-:W-:-:S04]  /*3990*/  FMUL.FTZ R0, R0, 1 ;  /* 0x3f80000000007820 */ /* 0x000fc80000410000 */
[----:B------:R0:W1:Y:S01]  /*39a0*/  F2F.F64.F32 R16, R0 ;  /* 0x0000000000107310 */ /* 0x0000620000201800 */
[----:B------:R-:W-:Y:S05]  /*39b0*/  BRA `(.L_x_22489) ;  /* 0x00000004000c7947 */ /* 0x000fea0003800000 */
.L_x_22507:
        /* <DEDUP_REMOVED lines=20> */
.L_x_22512:
[----:B------:R-:W-:Y:S05]  /*3b00*/  BSYNC.RECONVERGENT B0 ;  /* 0x0000000000007941 */ /* 0x000fea0003800200 */
.L_x_22511:
[----:B------:R-:W-:Y:S01]  /*3b10*/  IMAD.SHL.U32 R0, R0, 0x200000, RZ ;  /* 0x0020000000007824 */ /* 0x000fe200078e00ff */
[----:B------:R-:W-:-:S04]  /*3b20*/  LEA R2, R2, 0x37800000, 0x17 ;  /* 0x3780000002027811 */ /* 0x000fc800078eb8ff */
[----:B------:R-:W-:-:S05]  /*3b30*/  LOP3.LUT R0, R2, R0, R7, 0xfe, !PT ;  /* 0x0000000002007212 */ /* 0x000fca00078efe07 */
[----:B------:R-:W-:-:S04]  /*3b40*/  FMUL.FTZ R0, R0, 1 ;  /* 0x3f80000000007820 */ /* 0x000fc80000410000 */
[----:B------:R0:W1:Y:S01]  /*3b50*/  F2F.F64.F32 R16, R0 ;  /* 0x0000000000107310 */ /* 0x0000620000201800 */
[----:B------:R-:W-:Y:S05]  /*3b60*/  BRA `(.L_x_22489) ;  /* 0x0000000000a07947 */ /* 0x000fea0003800000 */
.L_x_22506:
        /* <DEDUP_REMOVED lines=18> */
.L_x_22494:
        /* <DEDUP_REMOVED lines=16> */
.L_x_22515:
[----:B------:R-:W-:Y:S05]  /*3d90*/  BRA `(.L_x_22489) ;  /* 0x0000000000147947 */ /* 0x000fea0003800000 */
.L_x_22514:
[----:B------:R-:W2:Y:S02]  /*3da0*/  LDG.E.64 R16, desc[UR36][R2.64] ;  /* 0x0000002402107981 */ /* 0x000ea4000c1e1b00 */
[----:B--2---:R-:W0:Y:S01]  /*3db0*/  I2F.F64.U64 R16, R16 ;  /* 0x0000001000107312 */ /* 0x004e220000301800 */
[----:B------:R-:W-:Y:S05]  /*3dc0*/  BRA `(.L_x_22489) ;  /* 0x0000000000087947 */ /* 0x000fea0003800000 */
.L_x_22513:
[----:B------:R-:W2:Y:S02]  /*3dd0*/  LDG.E R2, desc[UR36][R2.64] ;  /* 0x0000002402027981 */ /* 0x000ea4000c1e1900 */
[----:B--2---:R0:W1:Y:S02]  /*3de0*/  I2F.F64.U32 R16, R2 ;  /* 0x0000000200107312 */ /* 0x0040640000201800 */
.L_x_22489:
[----:B------:R-:W-:Y:S05]  /*3df0*/  BSYNC.RECONVERGENT B6 ;  /* 0x0000000000067941 */ /* 0x000fea0003800200 */
.L_x_22488:
[----:B------:R-:W2:Y:S01]  /*3e00*/  LDC.64 R6, c[0x0][0x388] ;  /* 0x0000e200ff067b82 */ /* 0x000ea20000000a00 */
[----:B------:R-:W-:Y:S01]  /*3e10*/  ISETP.GE.AND P0, PT, R22, R19, PT ;  /* 0x000000131600720c */ /* 0x000fe20003f06270 */
[----:B------:R-:W-:Y:S01]  /*3e20*/  BSSY.RECONVERGENT B1, `(.L_x_22516) ;  /* 0x0000064000017945 */ /* 0x000fe20003800200 */
[----:B--2---:R-:W-:-:S04]  /*3e30*/  LOP3.LUT R7, R7, 0x7fffffff, RZ, 0xc0, !PT ;  /* 0x7fffffff07077812 */ /* 0x004fc800078ec0ff */
[----:B------:R-:W-:Y:S02]  /*3e40*/  SHF.R.U32.HI R9, RZ, 0x14, R7 ;  /* 0x00000014ff097819 */ /* 0x000fe40000011607 */
[----:B0-----:R-:W-:-:S10]  /*3e50*/  DMUL R2, R6, 1.80143985094819840000e+16 ;  /* 0x4350000006027828 */ /* 0x001fd40000000000 */
[----:B------:R-:W-:-:S05]  /*3e60*/  LEA.HI R0, R3, R9, RZ, 0xc ;  /* 0x0000000903007211 */ /* 0x000fca00078f60ff */
[----:B------:R-:W-:Y:S01]  /*3e70*/  VIADD R0, R0, 0xffffffca ;  /* 0xffffffca00007836 */ /* 0x000fe20000000000 */
[----:B------:R-:W-:Y:S06]  /*3e80*/  @P0 BRA `(.L_x_22517) ;  /* 0x0000000400740947 */ /* 0x000fec0003800000 */
[----:B----45:R-:W-:Y:S01]  /*3e90*/  LOP3.LUT R5, R27, 0x7fffffff, RZ, 0xc0, !PT ;  /* 0x7fffffff1b057812 */ /* 0x030fe200078ec0ff */
[----:B------:R-:W-:Y:S03]  /*3ea0*/  BSSY.RECONVERGENT B0, `(.L_x_22518) ;  /* 0x0000045000007945 */ /* 0x000fe60003800200 */
[----:B-1----:R-:W-:-:S04]  /*3eb0*/  VIMNMX.U32 R4, PT, PT, R7, R5, !PT ;  /* 0x0000000507047248 */ /* 0x002fc80007fe0000 */
[----:B------:R-:W-:Y:S01]  /*3ec0*/  ISETP.GE.U32.AND P0, PT, R4, 0x7ff00000, PT ;  /* 0x7ff000000400780c */ /* 0x000fe20003f06070 */
[----:B------:R-:W-:-:S12]  /*3ed0*/  IMAD.MOV.U32 R4, RZ, RZ, R26 ;  /* 0x000000ffff047224 */ /* 0x000fd800078e001a */
        /* <DEDUP_REMOVED lines=9> */
.L_x_22519:
        /* <DEDUP_REMOVED lines=20> */
[----:B------:R-:W-:Y:S02]  /*40b0*/  LOP3.LUT R10, R10, 0x100000, RZ, 0xfc, !PT ;  /* 0x001000000a0a7812 */ /* 0x000fe400078efcff */
[----:B------:R-:W-:Y:S01]  /*40c0*/  LOP3.LUT R5, R5, 0x100000, RZ, 0xfc, !PT ;  /* 0x0010000005057812 */ /* 0x000fe200078efcff */
[----:B------:R-:W-:Y:S01]  /*40d0*/  IMAD.IADD R13, R13, 0x1, -R8 ;  /* 0x000000010d0d7824 */ /* 0x000fe200078e0a08 */
[----:B------:R-:W-:-:S07]  /*40e0*/  FSEL R12, R2, R6, !P1 ;  /* 0x00000006020c7208 */ /* 0x000fce0004800000 */
.L_x_22522:
[----:B------:R-:W-:-:S05]  /*40f0*/  IADD3 R4, P0, PT, R11, -R12, RZ ;  /* 0x8000000c0b047210 */ /* 0x000fca0007f1e0ff */
[----:B------:R-:W-:-:S05]  /*4100*/  IMAD.X R15, R10, 0x1, ~R5, P0 ;  /* 0x000000010a0f7824 */ /* 0x000fca00000e0e05 */
[----:B------:R-:W-:-:S04]  /*4110*/  ISETP.GE.AND P0, PT, R15, RZ, PT ;  /* 0x000000ff0f00720c */ /* 0x000fc80003f06270 */
[----:B------:R-:W-:Y:S02]  /*4120*/  SEL R4, R11, R4, !P0 ;  /* 0x000000040b047207 */ /* 0x000fe40004000000 */
[----:B------:R-:W-:Y:S02]  /*4130*/  SEL R15, R10, R15, !P0 ;  /* 0x0000000f0a0f7207 */ /* 0x000fe40004000000 */
[C---:B------:R-:W-:Y:S01]  /*4140*/  ISETP.GT.AND P0, PT, R13.reuse, RZ, PT ;  /* 0x000000ff0d00720c */ /* 0x040fe20003f04270 */
[----:B------:R-:W-:Y:S01]  /*4150*/  VIADD R13, R13, 0xffffffff ;  /* 0xffffffff0d0d7836 */ /* 0x000fe20000000000 */
[C---:B------:R-:W-:Y:S01]  /*4160*/  SHF.L.U64.HI R10, R4.reuse, 0x1, R15 ;  /* 0x00000001040a7819 */ /* 0x040fe2000001020f */
[----:B------:R-:W-:-:S10]  /*4170*/  IMAD.SHL.U32 R11, R4, 0x2, RZ ;  /* 0x00000002040b7824 */ /* 0x000fd400078e00ff */
[----:B------:R-:W-:Y:S05]  /*4180*/  @P0 BRA `(.L_x_22522) ;  /* 0xfffffffc00d80947 */ /* 0x000fea000383ffff */
[----:B------:R-:W-:Y:S05]  /*4190*/  BSYNC.RECONVERGENT B2 ;  /* 0x0000000000027941 */ /* 0x000fea0003800200 */
.L_x_22521:
        /* <DEDUP_REMOVED lines=19> */
.L_x_22524:
[----:B------:R-:W-:Y:S05]  /*42d0*/  BSYNC.RECONVERGENT B2 ;  /* 0x0000000000027941 */ /* 0x000fea0003800200 */
.L_x_22523:
[----:B------:R-:W-:-:S07]  /*42e0*/  LOP3.LUT R11, R11, 0x80000000, R27, 0xb8, !PT ;  /* 0x800000000b0b7812 */ /* 0x000fce00078eb81b */
.L_x_22520:
[----:B------:R-:W-:Y:S05]  /*42f0*/  BSYNC.RECONVERGENT B0 ;  /* 0x0000000000007941 */ /* 0x000fea0003800200 */
.L_x_22518:
[C---:B------:R-:W-:Y:S01]  /*4300*/  DSETP.NEU.AND P1, PT, R10.reuse, RZ, PT ;  /* 0x000000ff0a00722a */ /* 0x040fe20003f2d000 */
[----:B------:R-:W0:Y:S01]  /*4310*/  LDCU.64 UR4, c[0x0][0x390] ;  /* 0x00007200ff0477ac */ /* 0x000e220008000a00 */
[----:B------:R-:W-:Y:S01]  /*4320*/  DADD R12, -R10, R26 ;  /* 0x000000000a0c7229 */ /* 0x000fe2000000011a */
[----:B------:R-:W-:-:S11]  /*4330*/  PLOP3.LUT P0, PT, PT, PT, PT, 0x8, 0x80 ;  /* 0x000000000080781c */ /* 0x000fd60003f0e170 */
[----:B------:R-:W1:Y:S01]  /*4340*/  @P1 LDC.64 R4, c[0x0][0x388] ;  /* 0x0000e200ff041b82 */ /* 0x000e620000000a00 */
[----:B------:R-:W-:Y:S02]  /*4350*/  @P1 DSETP.GEU.AND P2, PT, R10, RZ, PT ;  /* 0x000000ff0a00122a */ /* 0x000fe40003f4e000 */
[----:B0-----:R-:W-:-:S08]  /*4360*/  DMUL R12, R12, UR4 ;  /* 0x000000040c0c7c28 */ /* 0x001fd00008000000 */
[----:B------:R-:W-:Y:S02]  /*4370*/  DADD R10, R12, -1 ;  /* 0xbff000000c0a7429 */ /* 0x000fe40000000000 */
[----:B-1----:R-:W-:-:S08]  /*4380*/  @P1 DSETP.LT.XOR P0, PT, R4, RZ, !P2 ;  /* 0x000000ff0400122a */ /* 0x002fd00005701800 */
[----:B------:R-:W-:Y:S02]  /*4390*/  FSEL R14, R10, R12, P0 ;  /* 0x0000000c0a0e7208 */ /* 0x000fe40000000000 */
[----:B------:R-:W-:-:S06]  /*43a0*/  FSEL R15, R11, R13, P0 ;  /* 0x0000000d0b0f7208 */ /* 0x000fcc0000000000 */
[----:B------:R-:W-:-:S14]  /*43b0*/  DSETP.NEU.AND P1, PT, R14, RZ, PT ;  /* 0x000000ff0e00722a */ /* 0x000fdc0003f2d000 */
[----:B------:R-:W0:Y:S01]  /*43c0*/  @P1 FRND.F64.FLOOR R10, R14 ;  /* 0x0000000e000a1313 */ /* 0x000e220000305800 */
[----:B------:R-:W-:-:S10]  /*43d0*/  @!P1 DMUL R26, R26, UR4 ;  /* 0x000000041a1a9c28 */ /* 0x000fd40008000000 */
[----:B------:R-:W-:Y:S01]  /*43e0*/  @!P1 LOP3.LUT R26, RZ, 0x80000000, R27, 0xb8, !PT ;  /* 0x80000000ff1a9812 */ /* 0x000fe200078eb81b */
[----:B0-----:R-:W-:Y:S02]  /*43f0*/  @P1 DADD R4, R14, -R10 ;  /* 0x000000000e041229 */ /* 0x001fe4000000080a */
[----:B------:R-:W-:-:S06]  /*4400*/  @P1 DADD R12, R10, 1 ;  /* 0x3ff000000a0c1429 */ /* 0x000fcc0000000000 */
[----:B------:R-:W-:-:S06]  /*4410*/  @P1 DSETP.GT.AND P0, PT, R4, 0.5, PT ;  /* 0x3fe000000400142a */ /* 0x000fcc0003f04000 */
[----:B------:R-:W-:Y:S01]  /*4420*/  @P1 FSEL R4, R12, R10, P0 ;  /* 0x0000000a0c041208 */ /* 0x000fe20000000000 */
[----:B------:R-:W-:Y:S01]  /*4430*/  @!P1 IMAD.MOV.U32 R4, RZ, RZ, RZ ;  /* 0x000000ffff049224 */ /* 0x000fe200078e00ff */
[----:B------:R-:W-:Y:S01]  /*4440*/  @P1 FSEL R5, R13, R11, P0 ;  /* 0x0000000b0d051208 */ /* 0x000fe20000000000 */
[----:B------:R-:W-:-:S07]  /*4450*/  @!P1 IMAD.MOV.U32 R5, RZ, RZ, R26 ;  /* 0x000000ffff059224 */ /* 0x000fce00078e001a */
.L_x_22517:
[----:B------:R-:W-:Y:S05]  /*4460*/  BSYNC.RECONVERGENT B1 ;  /* 0x0000000000017941 */ /* 0x000fea0003800200 */
.L_x_22516:
[----:B----45:R-:W-:Y:S01]  /*4470*/  VIADD R26, R22, 0x80 ;  /* 0x00000080161a7836 */ /* 0x030fe20000000000 */
[----:B------:R-:W-:Y:S04]  /*4480*/  BSSY.RECONVERGENT B1, `(.L_x_22525) ;  /* 0x0000061000017945 */ /* 0x000fe80003800200 */
[----:B------:R-:W-:-:S13]  /*4490*/  ISETP.GE.AND P0, PT, R26, R19, PT ;  /* 0x000000131a00720c */ /* 0x000fda0003f06270 */
[----:B------:R-:W-:Y:S05]  /*44a0*/  @P0 BRA `(.L_x_22526) ;  /* 0x0000000400780947 */ /* 0x000fea0003800000 */
[----:B-1-3--:R-:W-:Y:S01]  /*44b0*/  LOP3.LUT R11, R29, 0x7fffffff, RZ, 0xc0, !PT ;  /* 0x7fffffff1d0b7812 */ /* 0x00afe200078ec0ff */
        /* <DEDUP_REMOVED lines=29> */
.L_x_22531:
        /* <DEDUP_REMOVED lines=11> */
.L_x_22530:
        /* <DEDUP_REMOVED lines=19> */
.L_x_22533:
[----:B------:R-:W-:Y:S05]  /*4870*/  BSYNC.RECONVERGENT B2 ;  /* 0x0000000000027941 */ /* 0x000fea0003800200 */
.L_x_22532:
[----:B------:R-:W-:Y:S01]  /*4880*/  LOP3.LUT R13, R13, 0x80000000, R29, 0xb8, !PT ;  /* 0x800000000d0d7812 */ /* 0x000fe200078eb81d */
[----:B------:R-:W-:Y:S06]  /*4890*/  BRA `(.L_x_22529) ;  /* 0x00000000001c7947 */ /* 0x000fec0003800000 */
.L_x_22528:
[----:B------:R-:W-:-:S06]  /*48a0*/  DSETP.NAN.AND P0, PT, R6, R6, PT ;  /* 0x000000060600722a */ /* 0x000fcc0003f08000 */
[----:B------:R-:W-:-:S14]  /*48b0*/  DSETP.NUM.AND P0, PT, R10, R10, !P0 ;  /* 0x0000000a0a00722a */ /* 0x000fdc0004707000 */
[----:B------:R-:W0:Y:S01]  /*48c0*/  @!P0 LDC.64 R12, c[0x0][0x388] ;  /* 0x0000e200ff0c8b82 */ /* 0x000e220000000a00 */
[----:B------:R-:W-:Y:S02]  /*48d0*/  @P0 DSETP.NEU.AND P1, PT, R10, +INF , PT ;  /* 0x7ff000000a00042a */ /* 0x000fe40003f2d000 */
[----:B0-----:R-:W-:-:S06]  /*48e0*/  @!P0 DADD R12, R28, R12 ;  /* 0x000000001c0c8229 */ /* 0x001fcc000000000c */
[----:B------:R-:W-:Y:S02]  /*48f0*/  @P0 FSEL R12, R28, RZ, P1 ;  /* 0x000000ff1c0c0208 */ /* 0x000fe40000800000 */
[----:B------:R-:W-:-:S07]  /*4900*/  @P0 FSEL R13, R29, -QNAN , P1 ;  /* 0xfff800001d0d0808 */ /* 0x000fce0000800000 */
.L_x_22529:
[----:B------:R-:W-:Y:S05]  /*4910*/  BSYNC.RECONVERGENT B0 ;  /* 0x0000000000007941 */ /* 0x000fea0003800200 */
.L_x_22527:
        /* <DEDUP_REMOVED lines=13> */
[----:B------:R-:W-:-:S06]  /*49f0*/  @!P1 DMUL R28, R28, UR4 ;  /* 0x000000041c1c9c28 */ /* 0x000fcc0008000000 */
[----:B------:R-:W-:-:S04]  /*4a00*/  @!P1 IMAD.MOV.U32 R28, RZ, RZ, RZ ;  /* 0x000000ffff1c9224 */ /* 0x000fc800078e00ff */
[----:B------:R-:W-:Y:S01]  /*4a10*/  @!P1 LOP3.LUT R29, RZ, 0x80000000, R29, 0xb8, !PT ;  /* 0x80000000ff1d9812 */ /* 0x000fe200078eb81d */
[----:B0-----:R-:W-:Y:S02]  /*4a20*/  @P1 DADD R10, R20, -R12 ;  /* 0x00000000140a1229 */ /* 0x001fe4000000080c */
[----:B------:R-:W-:-:S06]  /*4a30*/  @P1 DADD R14, R12, 1 ;  /* 0x3ff000000c0e1429 */ /* 0x000fcc0000000000 */
[----:B------:R-:W-:-:S06]  /*4a40*/  @P1 DSETP.GT.AND P0, PT, R10, 0.5, PT ;  /* 0x3fe000000a00142a */ /* 0x000fcc0003f04000 */
[----:B------:R-:W-:Y:S02]  /*4a50*/  @P1 FSEL R8, R14, R12, P0 ;  /* 0x0000000c0e081208 */ /* 0x000fe40000000000 */
[----:B------:R-:W-:-:S03]  /*4a60*/  @P1 FSEL R13, R15, R13, P0 ;  /* 0x0000000d0f0d1208 */ /* 0x000fc60000000000 */
[----:B------:R-:W-:Y:S02]  /*4a70*/  @P1 IMAD.MOV.U32 R28, RZ, RZ, R8 ;  /* 0x000000ffff1c1224 */ /* 0x000fe400078e0008 */
[----:B------:R-:W-:-:S07]  /*4a80*/  @P1 IMAD.MOV.U32 R29, RZ, RZ, R13 ;  /* 0x000000ffff1d1224 */ /* 0x000fce00078e000d */
.L_x_22526:
[----:B------:R-:W-:Y:S05]  /*4a90*/  BSYNC.RECONVERGENT B1 ;  /* 0x0000000000017941 */ /* 0x000fea0003800200 */
.L_x_22525:
[----:B------:R-:W-:Y:S01]  /*4aa0*/  VIADD R8, R22, 0x100 ;  /* 0x0000010016087836 */ /* 0x000fe20000000000 */
[----:B------:R-:W-:Y:S04]  /*4ab0*/  BSSY.RECONVERGENT B1, `(.L_x_22534) ;  /* 0x0000061000017945 */ /* 0x000fe80003800200 */
[----:B------:R-:W-:-:S13]  /*4ac0*/  ISETP.GE.AND P0, PT, R8, R19, PT ;  /* 0x000000130800720c */ /* 0x000fda0003f06270 */
[----:B------:R-:W-:Y:S05]  /*4ad0*/  @P0 BRA `(.L_x_22535) ;  /* 0x0000000400780947 */ /* 0x000fea0003800000 */
[----:B-1----:R-:W-:Y:S01]  /*4ae0*/  LOP3.LUT R11, R25, 0x7fffffff, RZ, 0xc0, !PT ;  /* 0x7fffffff190b7812 */ /* 0x002fe200078ec0ff */
        /* <DEDUP_REMOVED lines=29> */
.L_x_22540:
        /* <DEDUP_REMOVED lines=11> */
.L_x_22539:
        /* <DEDUP_REMOVED lines=19> */
.L_x_22542:
[----:B------:R-:W-:Y:S05]  /*4ea0*/  BSYNC.RECONVERGENT B2 ;  /* 0x0000000000027941 */ /* 0x000fea0003800200 */
.L_x_22541:
[----:B------:R-:W-:Y:S01]  /*4eb0*/  LOP3.LUT R13, R13, 0x80000000, R25, 0xb8, !PT ;  /* 0x800000000d0d7812 */ /* 0x000fe200078eb819 */
[----:B------:R-:W-:Y:S06]  /*4ec0*/  BRA `(.L_x_22538) ;  /* 0x00000000001c7947 */ /* 0x000fec0003800000 */
.L_x_22537:
[----:B------:R-:W-:-:S06]  /*4ed0*/  DSETP.NAN.AND P0, PT, R6, R6, PT ;  /* 0x000000060600722a */ /* 0x000fcc0003f08000 */
[----:B------:R-:W-:-:S14]  /*4ee0*/  DSETP.NUM.AND P0, PT, R10, R10, !P0 ;  /* 0x0000000a0a00722a */ /* 0x000fdc0004707000 */
[----:B------:R-:W0:Y:S01]  /*4ef0*/  @!P0 LDC.64 R12, c[0x0][0x388] ;  /* 0x0000e200ff0c8b82 */ /* 0x000e220000000a00 */
[----:B------:R-:W-:Y:S02]  /*4f00*/  @P0 DSETP.NEU.AND P1, PT, R10, +INF , PT ;  /* 0x7ff000000a00042a */ /* 0x000fe40003f2d000 */
[----:B0-----:R-:W-:-:S06]  /*4f10*/  @!P0 DADD R12, R24, R12 ;  /* 0x00000000180c8229 */ /* 0x001fcc000000000c */
[----:B------:R-:W-:Y:S02]  /*4f20*/  @P0 FSEL R12, R24, RZ, P1 ;  /* 0x000000ff180c0208 */ /* 0x000fe40000800000 */
[----:B------:R-:W-:-:S07]  /*4f30*/  @P0 FSEL R13, R25, -QNAN , P1 ;  /* 0xfff80000190d0808 */ /* 0x000fce0000800000 */
.L_x_22538:
[----:B------:R-:W-:Y:S05]  /*4f40*/  BSYNC.RECONVERGENT B0 ;  /* 0x0000000000007941 */ /* 0x000fea0003800200 */
.L_x_22536:
        /* <DEDUP_REMOVED lines=23> */
.L_x_22535:
[----:B------:R-:W-:Y:S05]  /*50c0*/  BSYNC.RECONVERGENT B1 ;  /* 0x0000000000017941 */ /* 0x000fea0003800200 */
.L_x_22534:
        /* <DEDUP_REMOVED lines=24> */
[----:B------:R-:W-:Y:S01]  /*5250*/  SEL R0, R0, R9, !P1 ;  /* 0x0000000900007207 */ /* 0x000fe20004800000 */
[----:B------:R-:W-:Y:S01]  /*5260*/  @!P0 DMUL R12, R12, 1.80143985094819840000e+16 ;  /* 0x435000000c0c8828 */ /* 0x000fe20000000000 */
[----:B------:R-:W-:-:S04]  /*5270*/  LOP3.LUT R2, R7, 0xfffff, RZ, 0xc0, !PT ;  /* 0x000fffff07027812 */ /* 0x000fc800078ec0ff */
[----:B------:R-:W-:-:S05]  /*5280*/  LOP3.LUT R8, R2, 0x100000, RZ, 0xfc, !PT ;  /* 0x0010000002087812 */ /* 0x000fca00078efcff */
[C---:B------:R-:W-:Y:S02]  /*5290*/  @!P0 LEA.HI R6, R13.reuse, R11, RZ, 0xc ;  /* 0x0000000b0d068211 */ /* 0x040fe400078f60ff */
[----:B------:R-:W-:-:S03]  /*52a0*/  LOP3.LUT R7, R13, 0xfffff, RZ, 0xc0, !PT ;  /* 0x000fffff0d077812 */ /* 0x000fc600078ec0ff */
[----:B------:R-:W-:Y:S01]  /*52b0*/  @!P0 VIADD R11, R6, 0xffffffca ;  /* 0xffffffca060b8836 */ /* 0x000fe20000000000 */
[----:B------:R-:W-:-:S03]  /*52c0*/  LOP3.LUT R7, R7, 0x100000, RZ, 0xfc, !PT ;  /* 0x0010000007077812 */ /* 0x000fc600078efcff */
[----:B------:R-:W-:-:S07]  /*52d0*/  IMAD.IADD R11, R11, 0x1, -R0 ;  /* 0x000000010b0b7824 */ /* 0x000fce00078e0a00 */
.L_x_22549:
        /* <DEDUP_REMOVED lines=11> */
.L_x_22548:
        /* <DEDUP_REMOVED lines=19> */
.L_x_22551:
[----:B------:R-:W-:Y:S05]  /*54c0*/  BSYNC.RECONVERGENT B2 ;  /* 0x0000000000027941 */ /* 0x000fea0003800200 */
.L_x_22550:
[----:B------:R-:W-:Y:S01]  /*54d0*/  LOP3.LUT R11, R11, 0x80000000, R17, 0xb8, !PT ;  /* 0x800000000b0b7812 */ /* 0x000fe200078eb811 */
[----:B------:R-:W-:Y:S06]  /*54e0*/  BRA `(.L_x_22547) ;  /* 0x00000000001c7947 */ /* 0x000fec0003800000 */
.L_x_22546:
[----:B------:R-:W-:-:S06]  /*54f0*/  DSETP.NAN.AND P0, PT, R6, R6, PT ;  /* 0x000000060600722a */ /* 0x000fcc0003f08000 */
[----:B------:R-:W-:-:S14]  /*5500*/  DSETP.NUM.AND P0, PT, R12, R12, !P0 ;  /* 0x0000000c0c00722a */ /* 0x000fdc0004707000 */
[----:B------:R-:W0:Y:S01]  /*5510*/  @!P0 LDC.64 R10, c[0x0][0x388] ;  /* 0x0000e200ff0a8b82 */ /* 0x000e220000000a00 */
[----:B------:R-:W-:Y:S02]  /*5520*/  @P0 DSETP.NEU.AND P1, PT, R12, +INF , PT ;  /* 0x7ff000000c00042a */ /* 0x000fe40003f2d000 */
[----:B0-----:R-:W-:-:S06]  /*5530*/  @!P0 DADD R10, R16, R10 ;  /* 0x00000000100a8229 */ /* 0x001fcc000000000a */
[----:B------:R-:W-:Y:S02]  /*5540*/  @P0 FSEL R10, R16, RZ, P1 ;  /* 0x000000ff100a0208 */ /* 0x000fe40000800000 */
[----:B------:R-:W-:-:S07]  /*5550*/  @P0 FSEL R11, R17, -QNAN , P1 ;  /* 0xfff80000110b0808 */ /* 0x000fce0000800000 */
.L_x_22547:
[----:B------:R-:W-:Y:S05]  /*5560*/  BSYNC.RECONVERGENT B0 ;  /* 0x0000000000007941 */ /* 0x000fea0003800200 */
.L_x_22545:
        /* <DEDUP_REMOVED lines=23> */
.L_x_22544:
[----:B------:R-:W-:Y:S05]  /*56e0*/  BSYNC.RECONVERGENT B1 ;  /* 0x0000000000017941 */ /* 0x000fea0003800200 */
.L_x_22543:
[----:B------:R-:W0:Y:S01]  /*56f0*/  LDC.U8 R2, c[0x0][0x3bc] ;  /* 0x0000ef00ff027b82 */ /* 0x000e220000000000 */
[----:B------:R-:W-:Y:S01]  /*5700*/  ISETP.GE.AND P0, PT, R22, R19, PT ;  /* 0x000000131600720c */ /* 0x000fe20003f06270 */
[----:B------:R-:W-:Y:S04]  /*5710*/  BSSY.RECONVERGENT B7, `(.L_x_22552) ;  /* 0x0000354000077945 */ /* 0x000fe80003800200 */
[----:B------:R-:W-:Y:S08]  /*5720*/  BSSY.RELIABLE B6, `(.L_x_22553) ;  /* 0x0000240000067945 */ /* 0x000ff00003800100 */
[----:B------:R-:W-:Y:S05]  /*5730*/  @P0 BRA `(.L_x_22554) ;  /* 0x0000002000ec0947 */ /* 0x000fea0003800000 */
[----:B------:R-:W2:Y:S01]  /*5740*/  LDCU UR4, c[0x0][0x3c0] ;  /* 0x00007800ff0477ac */ /* 0x000ea20008000800 */
[----:B------:R-:W4:Y:S01]  /*5750*/  LDC.64 R8, c[0x0][0x3a0] ;  /* 0x0000e800ff087b82 */ /* 0x000f220000000a00 */
[----:B------:R-:W-:Y:S01]  /*5760*/  IMAD R0, R18, 0x200, R22 ;  /* 0x0000020012007824 */ /* 0x000fe200078e0216 */
[----:B0-----:R-:W-:-:S03]  /*5770*/  PRMT R6, R2, 0x9910, RZ ;  /* 0x0000991002067816 */ /* 0x001fc600000000ff */
        /* <DEDUP_REMOVED lines=18> */
.L_x_22558:
[----:B-1----:R-:W0:Y:S01]  /*58a0*/  F2I.S64.F64.TRUNC R4, R4 ;  /* 0x0000000400047311 */ /* 0x002e22000030d900 */
[----:B------:R-:W-:Y:S02]  /*58b0*/  IMAD.MOV.U32 R22, RZ, RZ, R26 ;  /* 0x000000ffff167224 */ /* 0x000fe400078e001a */
[----:B0-----:R-:W-:-:S05]  /*58c0*/  IMAD.MOV.U32 R3, RZ, RZ, R4 ;  /* 0x000000ffff037224 */ /* 0x001fca00078e0004 */
[----:B------:R0:W-:Y:S01]  /*58d0*/  STG.E.U8 desc[UR36][R8.64], R3 ;  /* 0x0000000308007986 */ /* 0x0001e2000c101124 */
[----:B------:R-:W-:Y:S05]  /*58e0*/  BRA `(.L_x_22560) ;  /* 0x00000010002c7947 */ /* 0x000fea0003800000 */
.L_x_22557:
[----:B------:R-:W-:-:S13]  /*58f0*/  ISETP.NE.AND P0, PT, R0, 0x2, PT ;  /* 0x000000020000780c */ /* 0x000fda0003f05270 */
[----:B------:R-:W-:Y:S05]  /*5900*/  @!P0 BRA `(.L_x_22561) ;  /* 0x0000000000308947 */ /* 0x000fea0003800000 */
[----:B------:R-:W-:-:S13]  /*5910*/  ISETP.NE.AND P0, PT, R0, 0x3, PT ;  /* 0x000000030000780c */ /* 0x000fda0003f05270 */
[----:B------:R-:W-:Y:S05]  /*5920*/  @!P0 BRA `(.L_x_22562) ;  /* 0x0000000000188947 */ /* 0x000fea0003800000 */
[----:B------:R-:W-:-:S13]  /*5930*/  ISETP.NE.AND P0, PT, R0, 0x4, PT ;  /* 0x000000040000780c */ /* 0x000fda0003f05270 */
[----:B------:R-:W-:Y:S05]  /*5940*/  @P0 BRA `(.L_x_22559) ;  /* 0x0000000c005c0947 */ /* 0x000fea0003800000 */
[----:B-1----:R-:W0:Y:S01]  /*5950*/  F2I.S64.F64.TRUNC R4, R4 ;  /* 0x0000000400047311 */ /* 0x002e22000030d900 */
[----:B------:R-:W-:Y:S01]  /*5960*/  IMAD.MOV.U32 R22, RZ, RZ, R26 ;  /* 0x000000ffff167224 */ /* 0x000fe200078e001a */
[----:B0-----:R2:W-:Y:S01]  /*5970*/  STG.E.64 desc[UR36][R8.64], R4 ;  /* 0x0000000408007986 */ /* 0x0015e2000c101b24 */
[----:B------:R-:W-:Y:S05]  /*5980*/  BRA `(.L_x_22560) ;  /* 0x0000001000047947 */ /* 0x000fea0003800000 */
.L_x_22562:
[----:B------:R-:W0:Y:S01]  /*5990*/  F2I.F64.TRUNC R5, R4 ;  /* 0x0000000400057311 */ /* 0x000e22000030d100 */
[----:B------:R-:W-:Y:S01]  /*59a0*/  IMAD.MOV.U32 R22, RZ, RZ, R26 ;  /* 0x000000ffff167224 */ /* 0x000fe200078e001a */
[----:B0-----:R4:W-:Y:S01]  /*59b0*/  STG.E desc[UR36][R8.64], R5 ;  /* 0x0000000508007986 */ /* 0x0019e2000c101924 */
[----:B------:R-:W-:Y:S05]  /*59c0*/  BRA `(.L_x_22560) ;  /* 0x0000000c00f47947 */ /* 0x000fea0003800000 */
.L_x_22561:
[----:B------:R-:W0:Y:S01]  /*59d0*/  F2I.F64.TRUNC R5, R4 ;  /* 0x0000000400057311 */ /* 0x000e22000030d100 */
[----:B------:R-:W-:Y:S01]  /*59e0*/  IMAD.MOV.U32 R22, RZ, RZ, R26 ;  /* 0x000000ffff167224 */ /* 0x000fe200078e001a */
[----:B0-----:R0:W-:Y:S01]  /*59f0*/  STG.E.U16 desc[UR36][R8.64], R5 ;  /* 0x0000000508007986 */ /* 0x0011e2000c101524 */
[----:B------:R-:W-:Y:S05]  /*5a00*/  BRA `(.L_x_22560) ;  /* 0x0000000c00e47947 */ /* 0x000fea0003800000 */
.L_x_22556:
        /* <DEDUP_REMOVED lines=14> */
.L_x_22564:
        /* <DEDUP_REMOVED lines=9> */
.L_x_22563:
        /* <DEDUP_REMOVED lines=15> */
.L_x_22566:
        /* <DEDUP_REMOVED lines=10> */
.L_x_22565:
[----:B------:R0:W-:Y:S01]  /*5d10*/  STG.E.64 desc[UR36][R8.64], R4 ;  /* 0x0000000408007986 */ /* 0x0001e2000c101b24 */
[----:B------:R-:W-:Y:S01]  /*5d20*/  IMAD.MOV.U32 R22, RZ, RZ, R26 ;  /* 0x000000ffff167224 */ /* 0x000fe200078e001a */
[----:B------:R-:W-:Y:S06]  /*5d30*/  BRA `(.L_x_22560) ;  /* 0x0000000c00187947 */ /* 0x000fec0003800000 */
.L_x_22555:
        /* <DEDUP_REMOVED lines=13> */
.L_x_22569:
[----:B------:R-:W-:Y:S01]  /*5e10*/  CS2R R6, SRZ ;  /* 0x0000000000067805 */ /* 0x000fe2000001ff00 */
[----:B------:R-:W-:-:S04]  /*5e20*/  IMAD.MOV.U32 R22, RZ, RZ, R26 ;  /* 0x000000ffff167224 */ /* 0x000fc800078e001a */
[----:B------:R0:W-:Y:S01]  /*5e30*/  STG.E.128 desc[UR36][R8.64], R4 ;  /* 0x0000000408007986 */ /* 0x0001e2000c101d24 */
[----:B------:R-:W-:Y:S05]  /*5e40*/  BRA `(.L_x_22560) ;  /* 0x0000000800d47947 */ /* 0x000fea0003800000 */
.L_x_22568:
        /* <DEDUP_REMOVED lines=23> */
.L_x_22573:
[----:B------:R-:W-:Y:S05]  /*5fc0*/  BSYNC.RECONVERGENT B0 ;  /* 0x0000000000007941 */ /* 0x000fea0003800200 */
.L_x_22572:
[----:B------:R-:W-:Y:S01]  /*5fd0*/  LOP3.LUT R7, R0, 0x80, R7, 0xf8, !PT ;  /* 0x0000008000077812 */ /* 0x000fe200078ef807 */
[----:B------:R-:W-:-:S04]  /*5fe0*/  IMAD.MOV.U32 R22, RZ, RZ, R26 ;  /* 0x000000ffff167224 */ /* 0x000fc800078e001a */
[----:B------:R0:W-:Y:S01]  /*5ff0*/  STG.E.U8 desc[UR36][R8.64], R7 ;  /* 0x0000000708007986 */ /* 0x0001e2000c101124 */
[----:B------:R-:W-:Y:S05]  /*6000*/  BRA `(.L_x_22560) ;  /* 0x0000000800647947 */ /* 0x000fea0003800000 */
.L_x_22571:
        /* <DEDUP_REMOVED lines=19> */
.L_x_22575:
[----:B------:R-:W-:Y:S05]  /*6140*/  BSYNC.RECONVERGENT B0 ;  /* 0x0000000000007941 */ /* 0x000fea0003800200 */
.L_x_22574:
[----:B------:R-:W-:Y:S01]  /*6150*/  LOP3.LUT R7, R0, 0x80, R7, 0xf8, !PT ;  /* 0x0000008000077812 */ /* 0x000fe200078ef807 */
[----:B------:R-:W-:-:S04]  /*6160*/  IMAD.MOV.U32 R22, RZ, RZ, R26 ;  /* 0x000000ffff167224 */ /* 0x000fc800078e001a */
[----:B------:R0:W-:Y:S01]  /*6170*/  STG.E.U8 desc[UR36][R8.64], R7 ;  /* 0x0000000708007986 */ /* 0x0001e2000c101124 */
[----:B------:R-:W-:Y:S05]  /*6180*/  BRA `(.L_x_22560) ;  /* 0x0000000800047947 */ /* 0x000fea0003800000 */
.L_x_22570:
        /* <DEDUP_REMOVED lines=9> */
.L_x_22567:
        /* <DEDUP_REMOVED lines=12> */
.L_x_22578:
        /* <DEDUP_REMOVED lines=17> */
.L_x_22581:
[----:B------:R-:W-:-:S04]  /*63f0*/  SHF.R.U32.HI R0, RZ, 0x14, R7 ;  /* 0x00000014ff007819 */ /* 0x000fc80000011607 */
[----:B------:R-:W-:-:S04]  /*6400*/  LOP3.LUT R0, R0, 0x1, RZ, 0xc0, !PT ;  /* 0x0000000100007812 */ /* 0x000fc800078ec0ff */
[----:B------:R-:W-:-:S04]  /*6410*/  IADD3 R0, PT, PT, R7, 0x487ffff, R0 ;  /* 0x0487ffff07007810 */ /* 0x000fc80007ffe000 */
[----:B------:R-:W-:-:S04]  /*6420*/  SHF.R.U32.HI R0, RZ, 0x14, R0 ;  /* 0x00000014ff007819 */ /* 0x000fc80000011600 */
[----:B------:R-:W-:-:S07]  /*6430*/  LOP3.LUT R3, R0, 0xff, RZ, 0xc0, !PT ;  /* 0x000000ff00037812 */ /* 0x000fce00078ec0ff */
.L_x_22582:
[----:B------:R-:W-:-:S04]  /*6440*/  SHF.R.U32.HI R0, RZ, 0x18, R7 ;  /* 0x00000018ff007819 */ /* 0x000fc80000011607 */
[----:B------:R-:W-:-:S07]  /*6450*/  LOP3.LUT R0, R3, 0x80, R0, 0xf8, !PT ;  /* 0x0000008003007812 */ /* 0x000fce00078ef800 */
.L_x_22580:
[----:B------:R-:W-:Y:S05]  /*6460*/  BSYNC.RECONVERGENT B0 ;  /* 0x0000000000007941 */ /* 0x000fea0003800200 */
.L_x_22579:
[----:B------:R0:W-:Y:S01]  /*6470*/  STG.E.U8 desc[UR36][R8.64], R0 ;  /* 0x0000000008007986 */ /* 0x0001e2000c101124 */
[----:B------:R-:W-:Y:S01]  /*6480*/  IMAD.MOV.U32 R22, RZ, RZ, R26 ;  /* 0x000000ffff167224 */ /* 0x000fe200078e001a */
[----:B------:R-:W-:Y:S06]  /*6490*/  BRA `(.L_x_22560) ;  /* 0x0000000400407947 */ /* 0x000fec0003800000 */
.L_x_22577:
        /* <DEDUP_REMOVED lines=17> */
.L_x_22585:
[----:B------:R-:W-:-:S04]  /*65b0*/  SHF.R.U32.HI R0, RZ, 0x15, R7 ;  /* 0x00000015ff007819 */ /* 0x000fc80000011607 */
[----:B------:R-:W-:-:S04]  /*65c0*/  LOP3.LUT R0, R0, 0x1, RZ, 0xc0, !PT ;  /* 0x0000000100007812 */ /* 0x000fc800078ec0ff */
[----:B------:R-:W-:-:S04]  /*65d0*/  IADD3 R0, PT, PT, R7, 0x88fffff, R0 ;  /* 0x088fffff07007810 */ /* 0x000fc80007ffe000 */
[----:B------:R-:W-:-:S04]  /*65e0*/  SHF.R.U32.HI R0, RZ, 0x15, R0 ;  /* 0x00000015ff007819 */ /* 0x000fc80000011600 */
[----:B------:R-:W-:-:S07]  /*65f0*/  LOP3.LUT R3, R0, 0xff, RZ, 0xc0, !PT ;  /* 0x000000ff00037812 */ /* 0x000fce00078ec0ff */
.L_x_22586:
[----:B------:R-:W-:-:S04]  /*6600*/  SHF.R.U32.HI R0, RZ, 0x18, R7 ;  /* 0x00000018ff007819 */ /* 0x000fc80000011607 */
[----:B------:R-:W-:-:S07]  /*6610*/  LOP3.LUT R0, R3, 0x80, R0, 0xf8, !PT ;  /* 0x0000008003007812 */ /* 0x000fce00078ef800 */
.L_x_22584:
[----:B------:R-:W-:Y:S05]  /*6620*/  BSYNC.RECONVERGENT B0 ;  /* 0x0000000000007941 */ /* 0x000fea0003800200 */
.L_x_22583:
[----:B------:R0:W-:Y:S01]  /*6630*/  STG.E.U8 desc[UR36][R8.64], R0 ;  /* 0x0000000008007986 */ /* 0x0001e2000c101124 */
[----:B------:R-:W-:Y:S01]  /*6640*/  IMAD.MOV.U32 R22, RZ, RZ, R26 ;  /* 0x000000ffff167224 */ /* 0x000fe200078e001a */
[----:B------:R-:W-:Y:S06]  /*6650*/  BRA `(.L_x_22560) ;  /* 0x0000000000d07947 */ /* 0x000fec0003800000 */
.L_x_22576:
[----:B------:R-:W-:-:S13]  /*6660*/  ISETP.NE.AND P0, PT, R0, 0x1c, PT ;  /* 0x0000001c0000780c */ /* 0x000fda0003f05270 */
[----:B------:R-:W-:Y:S05]  /*6670*/  @!P0 BRA `(.L_x_22587) ;  /* 0x0000000000bc8947 */ /* 0x000fea0003800000 */
[----:B------:R-:W-:-:S13]  /*6680*/  ISETP.NE.AND P0, PT, R0, 0x1d, PT ;  /* 0x0000001d0000780c */ /* 0x000fda0003f05270 */
[----:B------:R-:W-:Y:S05]  /*6690*/  @!P0 BRA `(.L_x_22588) ;  /* 0x0000000000a48947 */ /* 0x000fea0003800000 */
[----:B------:R-:W-:-:S13]  /*66a0*/  ISETP.NE.AND P0, PT, R0, 0x2c, PT ;  /* 0x0000002c0000780c */ /* 0x000fda0003f05270 */
[----:B------:R-:W-:Y:S05]  /*66b0*/  @!P0 BRA `(.L_x_22589) ;  /* 0x0000000000488947 */ /* 0x000fea0003800000 */
.L_x_22559:
[----:B------:R-:W-:Y:S01]  /*66c0*/  MOV R14, 0x0 ;  /* 0x00000000000e7802 */ /* 0x000fe20000000f00 */
[----:B------:R-:W1:Y:S01]  /*66d0*/  LDCU.64 UR6, c[0x4][0x178] ;  /* 0x01002f00ff0677ac */ /* 0x000e620008000a00 */
[----:B------:R-:W-:Y:S02]  /*66e0*/  IMAD.MOV.U32 R8, RZ, RZ, 0x65 ;  /* 0x00000065ff087424 */ /* 0x000fe400078e00ff */
[----:B------:R-:W-:Y:S01]  /*66f0*/  IMAD.MOV.U32 R12, RZ, RZ, 0x1 ;  /* 0x00000001ff0c7424 */ /* 0x000fe200078e00ff */
[----:B------:R-:W0:Y:S01]  /*6700*/  LDCU.64 UR8, c[0x4][0x180] ;  /* 0x01003000ff0877ac */ /* 0x000e220008000a00 */
[----:B------:R-:W2:Y:S01]  /*6710*/  LDC.64 R14, c[0x4][R14] ;  /* 0x010000000e0e7b82 */ /* 0x000ea20000000a00 */
[----:B------:R-:W-:Y:S01]  /*6720*/  IMAD.MOV.U32 R13, RZ, RZ, RZ ;  /* 0x000000ffff0d7224 */ /* 0x000fe200078e00ff */
[----:B------:R-:W4:Y:S01]  /*6730*/  LDCU.64 UR4, c[0x4][0x60] ;  /* 0x01000c00ff0477ac */ /* 0x000f220008000a00 */
[----:B-1----:R-:W-:Y:S02]  /*6740*/  IMAD.U32 R4, RZ, RZ, UR6 ;  /* 0x00000006ff047e24 */ /* 0x002fe4000f8e00ff */
[----:B------:R-:W-:-:S02]  /*6750*/  IMAD.U32 R5, RZ, RZ, UR7 ;  /* 0x00000007ff057e24 */ /* 0x000fc4000f8e00ff */
[----:B0-----:R-:W-:Y:S02]  /*6760*/  IMAD.U32 R6, RZ, RZ, UR8 ;  /* 0x00000008ff067e24 */ /* 0x001fe4000f8e00ff */
[----:B------:R-:W-:Y:S02]  /*6770*/  IMAD.U32 R7, RZ, RZ, UR9 ;  /* 0x00000009ff077e24 */ /* 0x000fe4000f8e00ff */
[----:B----4-:R-:W-:Y:S02]  /*6780*/  IMAD.U32 R10, RZ, RZ, UR4 ;  /* 0x00000004ff0a7e24 */ /* 0x010fe4000f8e00ff */
[----:B------:R-:W-:-:S07]  /*6790*/  IMAD.U32 R11, RZ, RZ, UR5 ;  /* 0x00000005ff0b7e24 */ /* 0x000fce000f8e00ff */
[----:B------:R-:W-:-:S07]  /*67a0*/  LEPC R20, `(.L_x_22590) ;  /* 0x000000001014794e */ /* 0x000fce0000000000 */
[----:B--23--:R-:W-:Y:S05]  /*67b0*/  CALL.ABS.NOINC R14 ;  /* 0x000000000e007343 */ /* 0x00cfea0003c00000 */
.L_x_22590:
[----:B------:R-:W-:Y:S01]  /*67c0*/  IMAD.MOV.U32 R22, RZ, RZ, R26 ;  /* 0x000000ffff167224 */ /* 0x000fe200078e001a */
[----:B------:R-:W-:Y:S06]  /*67d0*/  BRA `(.L_x_22560) ;  /* 0x0000000000707947 */ /* 0x000fec0003800000 */
.L_x_22589:
        /* <DEDUP_REMOVED lines=21> */
.L_x_22588:
[----:B-1----:R-:W0:Y:S01]  /*6930*/  F2I.U64.F64.TRUNC R4, R4 ;  /* 0x0000000400047311 */ /* 0x002e22000030d800 */
[----:B------:R-:W-:Y:S01]  /*6940*/  IMAD.MOV.U32 R22, RZ, RZ, R26 ;  /* 0x000000ffff167224 */ /* 0x000fe200078e001a */
[----:B0-----:R0:W-:Y:S01]  /*6950*/  STG.E.64 desc[UR36][R8.64], R4 ;  /* 0x0000000408007986 */ /* 0x0011e2000c101b24 */
[----:B------:R-:W-:Y:S05]  /*6960*/  BRA `(.L_x_22560) ;  /* 0x00000000000c7947 */ /* 0x000fea0003800000 */
.L_x_22587:
[----:B------:R-:W0:Y:S01]  /*6970*/  F2I.U32.F64.TRUNC R5, R4 ;  /* 0x0000000400057311 */ /* 0x000e22000030d000 */
[----:B------:R-:W-:Y:S01]  /*6980*/  IMAD.MOV.U32 R22, RZ, RZ, R26 ;  /* 0x000000ffff167224 */ /* 0x000fe200078e001a */
[----:B0-----:R0:W-:Y:S06]  /*6990*/  STG.E desc[UR36][R8.64], R5 ;  /* 0x0000000508007986 */ /* 0x0011ec000c101924 */
.L_x_22560:
        /* <DEDUP_REMOVED lines=21> */
[----:B---3--:R-:W0:Y:S02]  /*6af0*/  F2I.F64.TRUNC R29, R28 ;  /* 0x0000001c001d7311 */ /* 0x008e24000030d100 */
[----:B0-----:R0:W-:Y:S01]  /*6b00*/  STG.E.U8 desc[UR36][R4.64], R29 ;  /* 0x0000001d04007986 */ /* 0x0011e2000c101124 */
[----:B------:R-:W-:Y:S05]  /*6b10*/  BRA `(.L_x_22597) ;  /* 0x0000000c00f07947 */ /* 0x000fea0003800000 */
.L_x_22595:
[----:B---3--:R-:W0:Y:S02]  /*6b20*/  F2I.S64.F64.TRUNC R28, R28 ;  /* 0x0000001c001c7311 */ /* 0x008e24000030d900 */
[----:B0-----:R-:W-:-:S05]  /*6b30*/  IMAD.MOV.U32 R3, RZ, RZ, R28 ;  /* 0x000000ffff037224 */ /* 0x001fca00078e001c */
[----:B------:R0:W-:Y:S01]  /*6b40*/  STG.E.U8 desc[UR36][R4.64], R3 ;  /* 0x0000000304007986 */ /* 0x0001e2000c101124 */
[----:B------:R-:W-:Y:S05]  /*6b50*/  BRA `(.L_x_22597) ;  /* 0x0000000c00e07947 */ /* 0x000fea0003800000 */
.L_x_22594:
[----:B------:R-:W-:-:S13]  /*6b60*/  ISETP.NE.AND P0, PT, R0, 0x2, PT ;  /* 0x000000020000780c */ /* 0x000fda0003f05270 */
[----:B------:R-:W-:Y:S05]  /*6b70*/  @!P0 BRA `(.L_x_22598) ;  /* 0x0000000000288947 */ /* 0x000fea0003800000 */
[----:B------:R-:W-:-:S13]  /*6b80*/  ISETP.NE.AND P0, PT, R0, 0x3, PT ;  /* 0x000000030000780c */ /* 0x000fda0003f05270 */
[----:B------:R-:W-:Y:S05]  /*6b90*/  @!P0 BRA `(.L_x_22599) ;  /* 0x0000000000148947 */ /* 0x000fea0003800000 */
[----:B------:R-:W-:-:S13]  /*6ba0*/  ISETP.NE.AND P0, PT, R0, 0x4, PT ;  /* 0x000000040000780c */ /* 0x000fda0003f05270 */
[----:B------:R-:W-:Y:S05]  /*6bb0*/  @P0 BRA `(.L_x_22596) ;  /* 0x0000000800b40947 */ /* 0x000fea0003800000 */
[----:B---3--:R-:W0:Y:S02]  /*6bc0*/  F2I.S64.F64.TRUNC R28, R28 ;  /* 0x0000001c001c7311 */ /* 0x008e24000030d900 */
[----:B0-----:R0:W-:Y:S01]  /*6bd0*/  STG.E.64 desc[UR36][R4.64], R28 ;  /* 0x0000001c04007986 */ /* 0x0011e2000c101b24 */
[----:B------:R-:W-:Y:S05]  /*6be0*/  BRA `(.L_x_22597) ;  /* 0x0000000c00bc7947 */ /* 0x000fea0003800000 */
.L_x_22599:
[----:B---3--:R-:W0:Y:S02]  /*6bf0*/  F2I.F64.TRUNC R29, R28 ;  /* 0x0000001c001d7311 */ /* 0x008e24000030d100 */
[----:B0-----:R0:W-:Y:S01]  /*6c00*/  STG.E desc[UR36][R4.64], R29 ;  /* 0x0000001d04007986 */ /* 0x0011e2000c101924 */
[----:B------:R-:W-:Y:S05]  /*6c10*/  BRA `(.L_x_22597) ;  /* 0x0000000c00b07947 */ /* 0x000fea0003800000 */
.L_x_22598:
[----:B---3--:R-:W0:Y:S02]  /*6c20*/  F2I.F64.TRUNC R29, R28 ;  /* 0x0000001c001d7311 */ /* 0x008e24000030d100 */
[----:B0-----:R0:W-:Y:S01]  /*6c30*/  STG.E.U16 desc[UR36][R4.64], R29 ;  /* 0x0000001d04007986 */ /* 0x0011e2000c101524 */
[----:B------:R-:W-:Y:S05]  /*6c40*/  BRA `(.L_x_22597) ;  /* 0x0000000c00a47947 */ /* 0x000fea0003800000 */
.L_x_22593:
        /* <DEDUP_REMOVED lines=8> */
[----:B---3--:R-:W0:Y:S01]  /*6cd0*/  F2F.F32.F64 R3, R28 ;  /* 0x0000001c00037310 */ /* 0x008e220000301000 */
[----:B------:R-:W-:-:S14]  /*6ce0*/  DSETP.GEU.AND P0, PT, |R28|, UR4, PT ;  /* 0x000000041c007e2a */ /* 0x000fdc000bf0e200 */
[----:B0-----:R-:W-:-:S05]  /*6cf0*/  @!P0 FMUL R3, R3, 1.175494350822287508e-38 ;  /* 0x0080000003038820 */ /* 0x001fca0000400000 */
[----:B------:R0:W-:Y:S01]  /*6d00*/  STG.E desc[UR36][R4.64], R3 ;  /* 0x0000000304007986 */ /* 0x0001e2000c101924 */
[----:B------:R-:W-:Y:S05]  /*6d10*/  BRA `(.L_x_22597) ;  /* 0x0000000c00707947 */ /* 0x000fea0003800000 */
.L_x_22601:
[----:B------:R-:W-:Y:S01]  /*6d20*/  UMOV UR4, 0xf0000000 ;  /* 0xf000000000047882 */ /* 0x000fe20000000000 */
[----:B------:R-:W-:Y:S01]  /*6d30*/  UMOV UR5, 0x380fffff ;  /* 0x380fffff00057882 */ /* 0x000fe20000000000 */
[----:B---3--:R-:W0:Y:S01]  /*6d40*/  F2F.F32.F64 R0, R28 ;  /* 0x0000001c00007310 */ /* 0x008e220000301000 */
[----:B------:R-:W-:-:S14]  /*6d50*/  DSETP.GEU.AND P0, PT, |R28|, UR4, PT ;  /* 0x000000041c007e2a */ /* 0x000fdc000bf0e200 */
[----:B0-----:R-:W-:-:S05]  /*6d60*/  @!P0 FMUL R0, R0, 1.175494350822287508e-38 ;  /* 0x0080000000008820 */ /* 0x001fca0000400000 */
[----:B------:R-:W-:-:S05]  /*6d70*/  F2FP.F16.F32.PACK_AB R0, RZ, R0 ;  /* 0x00000000ff00723e */ /* 0x000fca00000000ff */
[----:B------:R0:W-:Y:S01]  /*6d80*/  STG.E.U16 desc[UR36][R4.64], R0 ;  /* 0x0000000004007986 */ /* 0x0001e2000c101524 */
[----:B------:R-:W-:Y:S05]  /*6d90*/  BRA `(.L_x_22597) ;  /* 0x0000000c00507947 */ /* 0x000fea0003800000 */
.L_x_22600:
        /* <DEDUP_REMOVED lines=8> */
[----:B---3--:R-:W0:Y:S01]  /*6e20*/  F2F.F32.F64 R6, R28 ;  /* 0x0000001c00067310 */ /* 0x008e220000301000 */
[----:B------:R-:W-:Y:S01]  /*6e30*/  DSETP.GEU.AND P0, PT, |R28|, UR4, PT ;  /* 0x000000041c007e2a */ /* 0x000fe2000bf0e200 */
[----:B------:R-:W-:-:S13]  /*6e40*/  IMAD.MOV.U32 R7, RZ, RZ, RZ ;  /* 0x000000ffff077224 */ /* 0x000fda00078e00ff */
[----:B0-----:R-:W-:-:S05]  /*6e50*/  @!P0 FMUL R6, R6, 1.175494350822287508e-38 ;  /* 0x0080000006068820 */ /* 0x001fca0000400000 */
[----:B------:R0:W-:Y:S01]  /*6e60*/  STG.E.64 desc[UR36][R4.64], R6 ;  /* 0x0000000604007986 */ /* 0x0001e2000c101b24 */
[----:B------:R-:W-:Y:S05]  /*6e70*/  BRA `(.L_x_22597) ;  /* 0x0000000c00187947 */ /* 0x000fea0003800000 */
.L_x_22603:
[----:B------:R-:W-:Y:S01]  /*6e80*/  UMOV UR4, 0xf0000000 ;  /* 0xf000000000047882 */ /* 0x000fe20000000000 */
[----:B------:R-:W-:Y:S01]  /*6e90*/  UMOV UR5, 0x380fffff ;  /* 0x380fffff00057882 */ /* 0x000fe20000000000 */
[----:B---3--:R-:W0:Y:S01]  /*6ea0*/  F2F.F32.F64 R0, R28 ;  /* 0x0000001c00007310 */ /* 0x008e220000301000 */
[----:B------:R-:W-:-:S14]  /*6eb0*/  DSETP.GEU.AND P0, PT, |R28|, UR4, PT ;  /* 0x000000041c007e2a */ /* 0x000fdc000bf0e200 */
[----:B0-----:R-:W-:-:S05]  /*6ec0*/  @!P0 FMUL R0, R0, 1.175494350822287508e-38 ;  /* 0x0080000000008820 */ /* 0x001fca0000400000 */
[----:B------:R-:W-:-:S04]  /*6ed0*/  F2FP.F16.F32.PACK_AB R3, RZ, R0 ;  /* 0x00000000ff03723e */ /* 0x000fc800000000ff */
[----:B------:R-:W-:-:S05]  /*6ee0*/  PRMT R3, R3, 0x5410, RZ ;  /* 0x0000541003037816 */ /* 0x000fca00000000ff */
[----:B------:R0:W-:Y:S01]  /*6ef0*/  STG.E desc[UR36][R4.64], R3 ;  /* 0x0000000304007986 */ /* 0x0001e2000c101924 */
[----:B------:R-:W-:Y:S05]  /*6f00*/  BRA `(.L_x_22597) ;  /* 0x0000000800f47947 */ /* 0x000fea0003800000 */
.L_x_22602:
[----:B---3--:R0:W-:Y:S01]  /*6f10*/  STG.E.64 desc[UR36][R4.64], R28 ;  /* 0x0000001c04007986 */ /* 0x0081e2000c101b24 */
[----:B------:R-:W-:Y:S05]  /*6f20*/  BRA `(.L_x_22597) ;  /* 0x0000000800ec7947 */ /* 0x000fea0003800000 */
.L_x_22592:
        /* <DEDUP_REMOVED lines=10> */
[----:B---3--:R-:W0:Y:S02]  /*6fd0*/  F2I.U32.F64.TRUNC R29, R28 ;  /* 0x0000001c001d7311 */ /* 0x008e24000030d000 */
[----:B0-----:R0:W-:Y:S01]  /*6fe0*/  STG.E.U16 desc[UR36][R4.64], R29 ;  /* 0x0000001d04007986 */ /* 0x0011e2000c101524 */
[----:B------:R-:W-:Y:S05]  /*6ff0*/  BRA `(.L_x_22597) ;  /* 0x0000000800b87947 */ /* 0x000fea0003800000 */
.L_x_22607:
[----:B------:R-:W-:Y:S01]  /*7000*/  UMOV UR4, 0xf0000000 ;  /* 0xf000000000047882 */ /* 0x000fe20000000000 */
[----:B------:R-:W-:Y:S01]  /*7010*/  UMOV UR5, 0x380fffff ;  /* 0x380fffff00057882 */ /* 0x000fe20000000000 */
[----:B---3--:R-:W0:Y:S01]  /*7020*/  F2F.F32.F64 R7, R28 ;  /* 0x0000001c00077310 */ /* 0x008e220000301000 */
        /* <DEDUP_REMOVED lines=19> */
.L_x_22610:
[----:B------:R-:W-:-:S04]  /*7160*/  SHF.R.U32.HI R3, RZ, 0x18, R7 ;  /* 0x00000018ff037819 */ /* 0x000fc80000011607 */
[----:B------:R-:W-:-:S07]  /*7170*/  LOP3.LUT R0, R0, 0x80, R3, 0xf8, !PT ;  /* 0x0000008000007812 */ /* 0x000fce00078ef803 */
.L_x_22609:
[----:B------:R-:W-:Y:S05]  /*7180*/  BSYNC.RECONVERGENT B0 ;  /* 0x0000000000007941 */ /* 0x000fea0003800200 */
.L_x_22608:
[----:B------:R0:W-:Y:S01]  /*7190*/  STG.E.U8 desc[UR36][R4.64], R0 ;  /* 0x0000000004007986 */ /* 0x0001e2000c101124 */
[----:B------:R-:W-:Y:S05]  /*71a0*/  BRA `(.L_x_22597) ;  /* 0x00000008004c7947 */ /* 0x000fea0003800000 */
.L_x_22606:
        /* <DEDUP_REMOVED lines=22> */
.L_x_22613:
[----:B------:R-:W-:-:S04]  /*7310*/  SHF.R.U32.HI R3, RZ, 0x18, R7 ;  /* 0x00000018ff037819 */ /* 0x000fc80000011607 */
[----:B------:R-:W-:-:S07]  /*7320*/  LOP3.LUT R0, R0, 0x80, R3, 0xf8, !PT ;  /* 0x0000008000007812 */ /* 0x000fce00078ef803 */
.L_x_22612:
[----:B------:R-:W-:Y:S05]  /*7330*/  BSYNC.RECONVERGENT B0 ;  /* 0x0000000000007941 */ /* 0x000fea0003800200 */
.L_x_22611:
[----:B------:R0:W-:Y:S01]  /*7340*/  STG.E.U8 desc[UR36][R4.64], R0 ;  /* 0x0000000004007986 */ /* 0x0001e2000c101124 */
[----:B------:R-:W-:Y:S05]  /*7350*/  BRA `(.L_x_22597) ;  /* 0x0000000400e07947 */ /* 0x000fea0003800000 */
.L_x_22605:
        /* <DEDUP_REMOVED lines=26> */
.L_x_22615:
[----:B---3--:R-:W0:Y:S02]  /*7500*/  F2I.U64.F64.TRUNC R28, R28 ;  /* 0x0000001c001c7311 */ /* 0x008e24000030d800 */
[----:B0-----:R0:W-:Y:S01]  /*7510*/  STG.E.64 desc[UR36][R4.64], R28 ;  /* 0x0000001c04007986 */ /* 0x0011e2000c101b24 */
[----:B------:R-:W-:Y:S05]  /*7520*/  BRA `(.L_x_22597) ;  /* 0x00000004006c7947 */ /* 0x000fea0003800000 */
.L_x_22614:
[----:B---3--:R-:W0:Y:S02]  /*7530*/  F2I.U32.F64.TRUNC R29, R28 ;  /* 0x0000001c001d7311 */ /* 0x008e24000030d000 */
[----:B0-----:R0:W-:Y:S01]  /*7540*/  STG.E desc[UR36][R4.64], R29 ;  /* 0x0000001d04007986 */ /* 0x0011e2000c101924 */
[----:B------:R-:W-:Y:S05]  /*7550*/  BRA `(.L_x_22597) ;  /* 0x0000000400607947 */ /* 0x000fea0003800000 */
.L_x_22604:
[----:B------:R-:W-:-:S13]  /*7560*/  ISETP.GT.AND P0, PT, R0, 0xe, PT ;  /* 0x0000000e0000780c */ /* 0x000fda0003f04270 */
[----:B------:R-:W-:Y:S05]  /*7570*/  @P0 BRA `(.L_x_22616) ;  /* 0x00000000002c0947 */ /* 0x000fea0003800000 */
[----:B------:R-:W-:-:S13]  /*7580*/  ISETP.NE.AND P0, PT, R0, 0xa, PT ;  /* 0x0000000a0000780c */ /* 0x000fda0003f05270 */
[----:B------:R-:W-:Y:S05]  /*7590*/  @!P0 BRA `(.L_x_22617) ;  /* 0x0000000000188947 */ /* 0x000fea0003800000 */
[----:B------:R-:W-:-:S13]  /*75a0*/  ISETP.NE.AND P0, PT, R0, 0xb, PT ;  /* 0x0000000b0000780c */ /* 0x000fda0003f05270 */
[----:B------:R-:W-:Y:S05]  /*75b0*/  @P0 BRA `(.L_x_22596) ;  /* 0x0000000000340947 */ /* 0x000fea0003800000 */
[----:B---3--:R-:W-:-:S06]  /*75c0*/  DSETP.NEU.AND P0, PT, R28, RZ, PT ;  /* 0x000000ff1c00722a */ /* 0x008fcc0003f0d000 */
[----:B------:R-:W-:-:S05]  /*75d0*/  SEL R3, RZ, 0x1, !P0 ;  /* 0x00000001ff037807 */ /* 0x000fca0004000000 */
[----:B------:R3:W-:Y:S01]  /*75e0*/  STG.E.U8 desc[UR36][R4.64], R3 ;  /* 0x0000000304007986 */ /* 0x0007e2000c101124 */
[----:B------:R-:W-:Y:S05]  /*75f0*/  BRA `(.L_x_22597) ;  /* 0x0000000400387947 */ /* 0x000fea0003800000 */
.L_x_22617:
[----:B------:R-:W-:-:S05]  /*7600*/  CS2R R30, SRZ ;  /* 0x00000000001e7805 */ /* 0x000fca000001ff00 */
[----:B---3--:R4:W-:Y:S01]  /*7610*/  STG.E.128 desc[UR36][R4.64], R28 ;  /* 0x0000001c04007986 */ /* 0x0089e2000c101d24 */
[----:B------:R-:W-:Y:S05]  /*7620*/  BRA `(.L_x_22597) ;  /* 0x00000004002c7947 */ /* 0x000fea0003800000 */
.L_x_22616:
[----:B------:R-:W-:-:S13]  /*7630*/  ISETP.NE.AND P0, PT, R0, 0xf, PT ;  /* 0x0000000f0000780c */ /* 0x000fda0003f05270 */
[----:B------:R-:W-:Y:S05]  /*7640*/  @!P0 BRA `(.L_x_22618) ;  /* 0x0000000400088947 */ /* 0x000fea0003800000 */
[----:B------:R-:W-:-:S13]  /*7650*/  ISETP.NE.AND P0, PT, R0, 0x17, PT ;  /* 0x000000170000780c */ /* 0x000fda0003f05270 */
[----:B------:R-:W-:Y:S05]  /*7660*/  @!P0 BRA `(.L_x_22619) ;  /* 0x0000000000a08947 */ /* 0x000fea0003800000 */
[----:B------:R-:W-:-:S13]  /*7670*/  ISETP.NE.AND P0, PT, R0, 0x18, PT ;  /* 0x000000180000780c */ /* 0x000fda0003f05270 */
[----:B------:R-:W-:Y:S05]  /*7680*/  @!P0 BRA `(.L_x_22620) ;  /* 0x0000000000448947 */ /* 0x000fea0003800000 */
.L_x_22596:
[----:B------:R-:W-:Y:S01]  /*7690*/  MOV R14, 0x0 ;  /* 0x00000000000e7802 */ /* 0x000fe20000000f00 */
[----:B------:R-:W0:Y:S01]  /*76a0*/  LDCU.64 UR4, c[0x4][0x178] ;  /* 0x01002f00ff0477ac */ /* 0x000e220008000a00 */
[----:B------:R-:W-:Y:S02]  /*76b0*/  IMAD.MOV.U32 R8, RZ, RZ, 0x65 ;  /* 0x00000065ff087424 */ /* 0x000fe400078e00ff */
[----:B------:R-:W-:Y:S01]  /*76c0*/  IMAD.MOV.U32 R12, RZ, RZ, 0x1 ;  /* 0x00000001ff0c7424 */ /* 0x000fe200078e00ff */
        /* <DEDUP_REMOVED lines=12> */
.L_x_22621:
[----:B------:R-:W-:Y:S05]  /*7790*/  BRA `(.L_x_22597) ;  /* 0x0000000000d07947 */ /* 0x000fea0003800000 */
.L_x_22620:
[----:B------:R-:W-:Y:S01]  /*77a0*/  UMOV UR4, 0xf0000000 ;  /* 0xf000000000047882 */ /* 0x000fe20000000000 */
[----:B------:R-:W-:Y:S01]  /*77b0*/  UMOV UR5, 0x380fffff ;  /* 0x380fffff00057882 */ /* 0x000fe20000000000 */
[----:B---3--:R-:W0:Y:S01]  /*77c0*/  F2F.F32.F64 R7, R28 ;  /* 0x0000001c00077310 */ /* 0x008e220000301000 */
        /* <DEDUP_REMOVED lines=14> */
.L_x_22623:
[----:B------:R-:W-:Y:S05]  /*78b0*/  BSYNC.RECONVERGENT B0 ;  /* 0x0000000000007941 */ /* 0x000fea0003800200 */
.L_x_22622:
[----:B------:R-:W-:-:S05]  /*78c0*/  LOP3.LUT R3, R0, 0x80, R3, 0xf8, !PT ;  /* 0x0000008000037812 */ /* 0x000fca00078ef803 */
[----:B------:R2:W-:Y:S01]  /*78d0*/  STG.E.U8 desc[UR36][R4.64], R3 ;  /* 0x0000000304007986 */ /* 0x0005e2000c101124 */
[----:B------:R-:W-:Y:S05]  /*78e0*/  BRA `(.L_x_22597) ;  /* 0x00000000007c7947 */ /* 0x000fea0003800000 */
.L_x_22619:
[----:B------:R-:W-:Y:S01]  /*78f0*/  UMOV UR4, 0xf0000000 ;  /* 0xf000000000047882 */ /* 0x000fe20000000000 */
[----:B------:R-:W-:Y:S01]  /*7900*/  UMOV UR5, 0x380fffff ;  /* 0x380fffff00057882 */ /* 0x000fe20000000000 */
[----:B---3--:R-:W0:Y:S01]  /*7910*/  F2F.F32.F64 R7, R28 ;  /* 0x0000001c00077310 */ /* 0x008e220000301000 */
        /* <DEDUP_REMOVED lines=13> */
.L_x_22625:
[----:B------:R-:W-:Y:S01]  /*79f0*/  IMAD.MOV.U32 R0, RZ, RZ, 0x7f ;  /* 0x0000007fff007424 */ /* 0x000fe200078e00ff */
[----:B------:R-:W-:-:S04]  /*7a00*/  ISETP.GT.U32.AND P0, PT, R3, 0x7f800000, PT ;  /* 0x7f8000000300780c */ /* 0x000fc80003f04070 */
[----:B------:R-:W-:-:S09]  /*7a10*/  SEL R0, R0, 0x7c, P0 ;  /* 0x0000007c00007807 */ /* 0x000fd20000000000 */
.L_x_22626:
[----:B------:R-:W-:Y:S05]  /*7a20*/  BSYNC.RECONVERGENT B0 ;  /* 0x0000000000007941 */ /* 0x000fea0003800200 */
.L_x_22624:
[----:B------:R-:W-:-:S04]  /*7a30*/  SHF.R.U32.HI R3, RZ, 0x18, R7 ;  /* 0x00000018ff037819 */ /* 0x000fc80000011607 */
[----:B------:R-:W-:-:S05]  /*7a40*/  LOP3.LUT R3, R0, 0x80, R3, 0xf8, !PT ;  /* 0x0000008000037812 */ /* 0x000fca00078ef803 */
[----:B------:R1:W-:Y:S01]  /*7a50*/  STG.E.U8 desc[UR36][R4.64], R3 ;  /* 0x0000000304007986 */ /* 0x0003e2000c101124 */
[----:B------:R-:W-:Y:S05]  /*7a60*/  BRA `(.L_x_22597) ;  /* 0x00000000001c7947 */ /* 0x000fea0003800000 */
.L_x_22618:
[----:B------:R-:W-:Y:S01]  /*7a70*/  UMOV UR4, 0xf0000000 ;  /* 0xf000000000047882 */ /* 0x000fe20000000000 */
[----:B------:R-:W-:Y:S01]  /*7a80*/  UMOV UR5, 0x380fffff ;  /* 0x380fffff00057882 */ /* 0x000fe20000000000 */
[----:B---3--:R-:W0:Y:S01]  /*7a90*/  F2F.F32.F64 R0, R28 ;  /* 0x0000001c00007310 */ /* 0x008e220000301000 */
[----:B------:R-:W-:-:S14]  /*7aa0*/  DSETP.GEU.AND P0, PT, |R28|, UR4, PT ;  /* 0x000000041c007e2a */ /* 0x000fdc000bf0e200 */
[----:B0-----:R-:W-:-:S05]  /*7ab0*/  @!P0 FMUL R0, R0, 1.175494350822287508e-38 ;  /* 0x0080000000008820 */ /* 0x001fca0000400000 */
[----:B------:R-:W-:-:S05]  /*7ac0*/  F2FP.BF16.F32.PACK_AB R0, RZ, R0 ;  /* 0x00000000ff00723e */ /* 0x000fca00000010ff */
[----:B------:R0:W-:Y:S02]  /*7ad0*/  STG.E.U16 desc[UR36][R4.64], R0 ;  /* 0x0000000004007986 */ /* 0x0001e4000c101524 */
.L_x_22597:
[----:B------:R-:W-:-:S07]  /*7ae0*/  VIADD R22, R22, 0x80 ;  /* 0x0000008016167836 */ /* 0x000fce0000000000 */
.L_x_22554:
[----:B------:R-:W-:-:S13]  /*7af0*/  ISETP.GE.AND P0, PT, R22, R19, PT ;  /* 0x000000131600720c */ /* 0x000fda0003f06270 */
[----:B------:R-:W-:Y:S05]  /*7b00*/  @P0 BREAK.RELIABLE B6 ;  /* 0x0000000000060942 */ /* 0x000fea0003800100 */
[----:B------:R-:W-:Y:S05]  /*7b10*/  @P0 BRA `(.L_x_22591) ;  /* 0x00000010004c0947 */ /* 0x000fea0003800000 */
[----:B------:R-:W-:Y:S05]  /*7b20*/  BSYNC.RELIABLE B6 ;  /* 0x0000000000067941 */ /* 0x000fea0003800100 */
.L_x_22553:
        /* <DEDUP_REMOVED lines=21> */
.L_x_22630:
[----:B------:R-:W0:Y:S02]  /*7c80*/  F2I.S64.F64.TRUNC R24, R24 ;  /* 0x0000001800187311 */ /* 0x000e24000030d900 */
[----:B0-----:R-:W-:-:S05]  /*7c90*/  IMAD.MOV.U32 R3, RZ, RZ, R24 ;  /* 0x000000ffff037224 */ /* 0x001fca00078e0018 */
[----:B------:R4:W-:Y:S01]  /*7ca0*/  STG.E.U8 desc[UR36][R4.64], R3 ;  /* 0x0000000304007986 */ /* 0x0009e2000c101124 */
[----:B------:R-:W-:Y:S05]  /*7cb0*/  BRA `(.L_x_22632) ;  /* 0x0000000c00e07947 */ /* 0x000fea0003800000 */
.L_x_22629:
        /* <DEDUP_REMOVED lines=9> */
.L_x_22634:
[----:B------:R-:W0:Y:S02]  /*7d50*/  F2I.F64.TRUNC R25, R24 ;  /* 0x0000001800197311 */ /* 0x000e24000030d100 */
[----:B0-----:R2:W-:Y:S01]  /*7d60*/  STG.E desc[UR36][R4.64], R25 ;  /* 0x0000001904007986 */ /* 0x0015e2000c101924 */
[----:B------:R-:W-:Y:S05]  /*7d70*/  BRA `(.L_x_22632) ;  /* 0x0000000c00b07947 */ /* 0x000fea0003800000 */
.L_x_22633:
[----:B------:R-:W0:Y:S02]  /*7d80*/  F2I.F64.TRUNC R25, R24 ;  /* 0x0000001800197311 */ /* 0x000e24000030d100 */
[----:B0-----:R0:W-:Y:S01]  /*7d90*/  STG.E.U16 desc[UR36][R4.64], R25 ;  /* 0x0000001904007986 */ /* 0x0011e2000c101524 */
[----:B------:R-:W-:Y:S05]  /*7da0*/  BRA `(.L_x_22632) ;  /* 0x0000000c00a47947 */ /* 0x000fea0003800000 */
.L_x_22628:
        /* <DEDUP_REMOVED lines=13> */
.L_x_22636:
        /* <DEDUP_REMOVED lines=8> */
.L_x_22635:
        /* <DEDUP_REMOVED lines=14> */
.L_x_22638:
        /* <DEDUP_REMOVED lines=9> */
.L_x_22637:
[----:B------:R0:W-:Y:S01]  /*8070*/  STG.E.64 desc[UR36][R4.64], R24 ;  /* 0x0000001804007986 */ /* 0x0001e2000c101b24 */
[----:B------:R-:W-:Y:S05]  /*8080*/  BRA `(.L_x_22632) ;  /* 0x0000000800ec7947 */ /* 0x000fea0003800000 */
.L_x_22627:
        /* <DEDUP_REMOVED lines=13> */
.L_x_22642:
        /* <DEDUP_REMOVED lines=22> */
.L_x_22645:
[----:B------:R-:W-:-:S04]  /*82c0*/  SHF.R.U32.HI R3, RZ, 0x18, R7 ;  /* 0x00000018ff037819 */ /* 0x000fc80000011607 */
[----:B------:R-:W-:-:S07]  /*82d0*/  LOP3.LUT R0, R0, 0x80, R3, 0xf8, !PT ;  /* 0x0000008000007812 */ /* 0x000fce00078ef803 */
.L_x_22644:
[----:B------:R-:W-:Y:S05]  /*82e0*/  BSYNC.RECONVERGENT B0 ;  /* 0x0000000000007941 */ /* 0x000fea0003800200 */
.L_x_22643:
[----:B------:R0:W-:Y:S01]  /*82f0*/  STG.E.U8 desc[UR36][R4.64], R0 ;  /* 0x0000000004007986 */ /* 0x0001e2000c101124 */
[----:B------:R-:W-:Y:S05]  /*8300*/  BRA `(.L_x_22632) ;  /* 0x00000008004c7947 */ /* 0x000fea0003800000 */
.L_x_22641:
        /* <DEDUP_REMOVED lines=22> */
.L_x_22648:
[----:B------:R-:W-:-:S04]  /*8470*/  SHF.R.U32.HI R3, RZ, 0x18, R7 ;  /* 0x00000018ff037819 */ /* 0x000fc80000011607 */
[----:B------:R-:W-:-:S07]  /*8480*/  LOP3.LUT R0, R0, 0x80, R3, 0xf8, !PT ;  /* 0x0000008000007812 */ /* 0x000fce00078ef803 */
.L_x_22647:
[----:B------:R-:W-:Y:S05]  /*8490*/  BSYNC.RECONVERGENT B0 ;  /* 0x0000000000007941 */ /* 0x000fea0003800200 */
.L_x_22646:
[----:B------:R0:W-:Y:S01]  /*84a0*/  STG.E.U8 desc[UR36][R4.64], R0 ;  /* 0x0000000004007986 */ /* 0x0001e2000c101124 */
[----:B------:R-:W-:Y:S05]  /*84b0*/  BRA `(.L_x_22632) ;  /* 0x0000000400e07947 */ /* 0x000fea0003800000 */
.L_x_22640:
        /* <DEDUP_REMOVED lines=26> */
.L_x_22650:
[----:B------:R-:W0:Y:S02]  /*8660*/  F2I.U64.F64.TRUNC R24, R24 ;  /* 0x0000001800187311 */ /* 0x000e24000030d800 */
[----:B0-----:R0:W-:Y:S01]  /*8670*/  STG.E.64 desc[UR36][R4.64], R24 ;  /* 0x0000001804007986 */ /* 0x0011e2000c101b24 */
[----:B------:R-:W-:Y:S05]  /*8680*/  BRA `(.L_x_22632) ;  /* 0x00000004006c7947 */ /* 0x000fea0003800000 */
.L_x_22649:
[----:B------:R-:W0:Y:S02]  /*8690*/  F2I.U32.F64.TRUNC R25, R24 ;  /* 0x0000001800197311 */ /* 0x000e24000030d000 */
[----:B0-----:R0:W-:Y:S01]  /*86a0*/  STG.E desc[UR36][R4.64], R25 ;  /* 0x0000001904007986 */ /* 0x0011e2000c101924 */
[----:B------:R-:W-:Y:S05]  /*86b0*/  BRA `(.L_x_22632) ;  /* 0x0000000400607947 */ /* 0x000fea0003800000 */
.L_x_22639:
        /* <DEDUP_REMOVED lines=10> */
.L_x_22652:
[----:B------:R-:W-:-:S05]  /*8760*/  CS2R R26, SRZ ;  /* 0x00000000001a7805 */ /* 0x000fca000001ff00 */
[----:B------:R0:W-:Y:S01]  /*8770*/  STG.E.128 desc[UR36][R4.64], R24 ;  /* 0x0000001804007986 */ /* 0x0001e2000c101d24 */
[----:B------:R-:W-:Y:S05]  /*8780*/  BRA `(.L_x_22632) ;  /* 0x00000004002c7947 */ /* 0x000fea0003800000 */
.L_x_22651:
[----:B------:R-:W-:-:S13]  /*8790*/  ISETP.NE.AND P0, PT, R0, 0xf, PT ;  /* 0x0000000f0000780c */ /* 0x000fda0003f05270 */
[----:B------:R-:W-:Y:S05]  /*87a0*/  @!P0 BRA `(.L_x_22653) ;  /* 0x0000000400088947 */ /* 0x000fea0003800000 */
[----:B------:R-:W-:-:S13]  /*87b0*/  ISETP.NE.AND P0, PT, R0, 0x17, PT ;  /* 0x000000170000780c */ /* 0x000fda0003f05270 */
[----:B------:R-:W-:Y:S05]  /*87c0*/  @!P0 BRA `(.L_x_22654) ;  /* 0x0000000000a08947 */ /* 0x000fea0003800000 */
[----:B------:R-:W-:-:S13]  /*87d0*/  ISETP.NE.AND P0, PT, R0, 0x18, PT ;  /* 0x000000180000780c */ /* 0x000fda0003f05270 */
[----:B------:R-:W-:Y:S05]  /*87e0*/  @!P0 BRA `(.L_x_22655) ;  /* 0x0000000000448947 */ /* 0x000fea0003800000 */
.L_x_22631:
        /* <DEDUP_REMOVED lines=16> */
.L_x_22656:
[----:B------:R-:W-:Y:S05]  /*88f0*/  BRA `(.L_x_22632) ;  /* 0x0000000000d07947 */ /* 0x000fea0003800000 */
.L_x_22655:
        /* <DEDUP_REMOVED lines=17> */
.L_x_22658:
[----:B------:R-:W-:Y:S05]  /*8a10*/  BSYNC.RECONVERGENT B0 ;  /* 0x0000000000007941 */ /* 0x000fea0003800200 */
.L_x_22657:
[----:B------:R-:W-:-:S05]  /*8a20*/  LOP3.LUT R3, R0, 0x80, R3, 0xf8, !PT ;  /* 0x0000008000037812 */ /* 0x000fca00078ef803 */
[----:B------:R0:W-:Y:S01]  /*8a30*/  STG.E.U8 desc[UR36][R4.64], R3 ;  /* 0x0000000304007986 */ /* 0x0001e2000c101124 */
[----:B------:R-:W-:Y:S05]  /*8a40*/  BRA `(.L_x_22632) ;  /* 0x00000000007c7947 */ /* 0x000fea0003800000 */
.L_x_22654:
        /* <DEDUP_REMOVED lines=16> */
.L_x_22660:
[----:B------:R-:W-:Y:S01]  /*8b50*/  IMAD.MOV.U32 R0, RZ, RZ, 0x7f ;  /* 0x0000007fff007424 */ /* 0x000fe200078e00ff */
[----:B------:R-:W-:-:S04]  /*8b60*/  ISETP.GT.U32.AND P0, PT, R3, 0x7f800000, PT ;  /* 0x7f8000000300780c */ /* 0x000fc80003f04070 */
[----:B------:R-:W-:-:S09]  /*8b70*/  SEL R0, R0, 0x7c, P0 ;  /* 0x0000007c00007807 */ /* 0x000fd20000000000 */
.L_x_22661:
[----:B------:R-:W-:Y:S05]  /*8b80*/  BSYNC.RECONVERGENT B0 ;  /* 0x0000000000007941 */ /* 0x000fea0003800200 */
.L_x_22659:
[----:B------:R-:W-:-:S04]  /*8b90*/  SHF.R.U32.HI R3, RZ, 0x18, R7 ;  /* 0x00000018ff037819 */ /* 0x000fc80000011607 */
[----:B------:R-:W-:-:S05]  /*8ba0*/  LOP3.LUT R3, R0, 0x80, R3, 0xf8, !PT ;  /* 0x0000008000037812 */ /* 0x000fca00078ef803 */
[----:B------:R0:W-:Y:S01]  /*8bb0*/  STG.E.U8 desc[UR36][R4.64], R3 ;  /* 0x0000000304007986 */ /* 0x0001e2000c101124 */
[----:B------:R-:W-:Y:S05]  /*8bc0*/  BRA `(.L_x_22632) ;  /* 0x00000000001c7947 */ /* 0x000fea0003800000 */
.L_x_22653:
[----:B------:R-:W-:Y:S01]  /*8bd0*/  UMOV UR4, 0xf0000000 ;  /* 0xf000000000047882 */ /* 0x000fe20000000000 */
[----:B------:R-:W-:Y:S01]  /*8be0*/  UMOV UR5, 0x380fffff ;  /* 0x380fffff00057882 */ /* 0x000fe20000000000 */
[----:B------:R-:W0:Y:S01]  /*8bf0*/  F2F.F32.F64 R0, R24 ;  /* 0x0000001800007310 */ /* 0x000e220000301000 */
[----:B------:R-:W-:-:S14]  /*8c00*/  DSETP.GEU.AND P0, PT, |R24|, UR4, PT ;  /* 0x0000000418007e2a */ /* 0x000fdc000bf0e200 */
[----:B0-----:R-:W-:-:S05]  /*8c10*/  @!P0 FMUL R0, R0, 1.175494350822287508e-38 ;  /* 0x0080000000008820 */ /* 0x001fca0000400000 */
[----:B------:R-:W-:-:S05]  /*8c20*/  F2FP.BF16.F32.PACK_AB R0, RZ, R0 ;  /* 0x00000000ff00723e */ /* 0x000fca00000010ff */
[----:B------:R0:W-:Y:S02]  /*8c30*/  STG.E.U16 desc[UR36][R4.64], R0 ;  /* 0x0000000004007986 */ /* 0x0001e4000c101524 */
.L_x_22632:
[----:B------:R-:W-:-:S07]  /*8c40*/  VIADD R22, R22, 0x80 ;  /* 0x0000008016167836 */ /* 0x000fce0000000000 */
.L_x_22591:
[----:B------:R-:W-:Y:S05]  /*8c50*/  BSYNC.RECONVERGENT B7 ;  /* 0x0000000000077941 */ /* 0x000fea0003800200 */
.L_x_22552:
        /* <DEDUP_REMOVED lines=22> */
.L_x_22665:
[----:B------:R-:W0:Y:S02]  /*8dc0*/  F2I.S64.F64.TRUNC R16, R16 ;  /* 0x0000001000107311 */ /* 0x000e24000030d900 */
[----:B0-----:R-:W-:-:S05]  /*8dd0*/  IMAD.MOV.U32 R3, RZ, RZ, R16 ;  /* 0x000000ffff037224 */ /* 0x001fca00078e0010 */
[----:B------:R-:W-:Y:S01]  /*8de0*/  STG.E.U8 desc[UR36][R4.64], R3 ;  /* 0x0000000304007986 */ /* 0x000fe2000c101124 */
[----:B------:R-:W-:Y:S05]  /*8df0*/  EXIT ;  /* 0x000000000000794d */ /* 0x000fea0003800000 */
.L_x_22664:
        /* <DEDUP_REMOVED lines=9> */
.L_x_22668:
[----:B------:R-:W0:Y:S02]  /*8e90*/  F2I.F64.TRUNC R17, R16 ;  /* 0x0000001000117311 */ /* 0x000e24000030d100 */
[----:B0-----:R-:W-:Y:S01]  /*8ea0*/  STG.E desc[UR36][R4.64], R17 ;  /* 0x0000001104007986 */ /* 0x001fe2000c101924 */
[----:B------:R-:W-:Y:S05]  /*8eb0*/  EXIT ;  /* 0x000000000000794d */ /* 0x000fea0003800000 */
.L_x_22667:
[----:B------:R-:W0:Y:S02]  /*8ec0*/  F2I.F64.TRUNC R17, R16 ;  /* 0x0000001000117311 */ /* 0x000e24000030d100 */
[----:B0-----:R-:W-:Y:S01]  /*8ed0*/  STG.E.U16 desc[UR36][R4.64], R17 ;  /* 0x0000001104007986 */ /* 0x001fe2000c101524 */
[----:B------:R-:W-:Y:S05]  /*8ee0*/  EXIT ;  /* 0x000000000000794d */ /* 0x000fea0003800000 */
.L_x_22663:
        /* <DEDUP_REMOVED lines=13> */
.L_x_22670:
        /* <DEDUP_REMOVED lines=8> */
.L_x_22669:
        /* <DEDUP_REMOVED lines=14> */
.L_x_22672:
        /* <DEDUP_REMOVED lines=9> */
.L_x_22671:
[----:B------:R-:W-:Y:S01]  /*91b0*/  STG.E.64 desc[UR36][R4.64], R16 ;  /* 0x0000001004007986 */ /* 0x000fe2000c101b24 */
[----:B------:R-:W-:Y:S05]  /*91c0*/  EXIT ;  /* 0x000000000000794d */ /* 0x000fea0003800000 */
.L_x_22662:
        /* <DEDUP_REMOVED lines=13> */
.L_x_22676:
        /* <DEDUP_REMOVED lines=21> */
.L_x_22679:
[----:B------:R-:W-:-:S04]  /*93f0*/  SHF.R.U32.HI R3, RZ, 0x18, R7 ;  /* 0x00000018ff037819 */ /* 0x000fc80000011607 */
[----:B------:R-:W-:-:S04]  /*9400*/  LOP3.LUT R0, R0, 0x80, R3, 0xf8, !PT ;  /* 0x0000008000007812 */ /* 0x000fc800078ef803 */
[----:B------:R-:W-:-:S07]  /*9410*/  PRMT R2, R0, 0x7610, R2 ;  /* 0x0000761000027816 */ /* 0x000fce0000000002 */
.L_x_22678:
[----:B------:R-:W-:Y:S05]  /*9420*/  BSYNC.RECONVERGENT B0 ;  /* 0x0000000000007941 */ /* 0x000fea0003800200 */
.L_x_22677:
[----:B------:R-:W-:Y:S01]  /*9430*/  STG.E.U8 desc[UR36][R4.64], R2 ;  /* 0x0000000204007986 */ /* 0x000fe2000c101124 */
[----:B------:R-:W-:Y:S05]  /*9440*/  EXIT ;  /* 0x000000000000794d */ /* 0x000fea0003800000 */
.L_x_22675:
        /* <DEDUP_REMOVED lines=21> */
.L_x_22682:
[----:B------:R-:W-:-:S04]  /*95a0*/  SHF.R.U32.HI R3, RZ, 0x18, R7 ;  /* 0x00000018ff037819 */ /* 0x000fc80000011607 */
[----:B------:R-:W-:-:S04]  /*95b0*/  LOP3.LUT R0, R0, 0x80, R3, 0xf8, !PT ;  /* 0x0000008000007812 */ /* 0x000fc800078ef803 */
[----:B------:R-:W-:-:S07]  /*95c0*/  PRMT R2, R0, 0x7610, R2 ;  /* 0x0000761000027816 */ /* 0x000fce0000000002 */
.L_x_22681:
[----:B------:R-:W-:Y:S05]  /*95d0*/  BSYNC.RECONVERGENT B0 ;  /* 0x0000000000007941 */ /* 0x000fea0003800200 */
.L_x_22680:
[----:B------:R-:W-:Y:S01]  /*95e0*/  STG.E.U8 desc[UR36][R4.64], R2 ;  /* 0x0000000204007986 */ /* 0x000fe2000c101124 */
[----:B------:R-:W-:Y:S05]  /*95f0*/  EXIT ;  /* 0x000000000000794d */ /* 0x000fea0003800000 */
.L_x_22674:
        /* <DEDUP_REMOVED lines=26> */
.L_x_22684:
[----:B------:R-:W0:Y:S02]  /*97a0*/  F2I.U64.F64.TRUNC R16, R16 ;  /* 0x0000001000107311 */ /* 0x000e24000030d800 */
[----:B0-----:R-:W-:Y:S01]  /*97b0*/  STG.E.64 desc[UR36][R4.64], R16 ;  /* 0x0000001004007986 */ /* 0x001fe2000c101b24 */
[----:B------:R-:W-:Y:S05]  /*97c0*/  EXIT ;  /* 0x000000000000794d */ /* 0x000fea0003800000 */
.L_x_22683:
[----:B------:R-:W0:Y:S02]  /*97d0*/  F2I.U32.F64.TRUNC R17, R16 ;  /* 0x0000001000117311 */ /* 0x000e24000030d000 */
[----:B0-----:R-:W-:Y:S01]  /*97e0*/  STG.E desc[UR36][R4.64], R17 ;  /* 0x0000001104007986 */ /* 0x001fe2000c101924 */
[----:B------:R-:W-:Y:S05]  /*97f0*/  EXIT ;  /* 0x000000000000794d */ /* 0x000fea0003800000 */
.L_x_22673:
        /* <DEDUP_REMOVED lines=10> */
.L_x_22686:
[----:B------:R-:W-:-:S05]  /*98a0*/  CS2R R18, SRZ ;  /* 0x0000000000127805 */ /* 0x000fca000001ff00 */
[----:B------:R-:W-:Y:S01]  /*98b0*/  STG.E.128 desc[UR36][R4.64], R16 ;  /* 0x0000001004007986 */ /* 0x000fe2000c101d24 */
[----:B------:R-:W-:Y:S05]  /*98c0*/  EXIT ;  /* 0x000000000000794d */ /* 0x000fea0003800000 */
.L_x_22685:
[----:B------:R-:W-:-:S13]  /*98d0*/  ISETP.NE.AND P0, PT, R0, 0xf, PT ;  /* 0x0000000f0000780c */ /* 0x000fda0003f05270 */
[----:B------:R-:W-:Y:S05]  /*98e0*/  @!P0 BRA `(.L_x_22687) ;  /* 0x0000000400088947 */ /* 0x000fea0003800000 */
[----:B------:R-:W-:-:S13]  /*98f0*/  ISETP.NE.AND P0, PT, R0, 0x17, PT ;  /* 0x000000170000780c */ /* 0x000fda0003f05270 */
[----:B------:R-:W-:Y:S05]  /*9900*/  @!P0 BRA `(.L_x_22688) ;  /* 0x0000000000a08947 */ /* 0x000fea0003800000 */
[----:B------:R-:W-:-:S13]  /*9910*/  ISETP.NE.AND P0, PT, R0, 0x18, PT ;  /* 0x000000180000780c */ /* 0x000fda0003f05270 */
[----:B------:R-:W-:Y:S05]  /*9920*/  @!P0 BRA `(.L_x_22689) ;  /* 0x0000000000448947 */ /* 0x000fea0003800000 */
.L_x_22666:
        /* <DEDUP_REMOVED lines=16> */
.L_x_22690:
[----:B------:R-:W-:Y:S05]  /*9a30*/  EXIT ;  /* 0x000000000000794d */ /* 0x000fea0003800000 */
.L_x_22689:
        /* <DEDUP_REMOVED lines=17> */
.L_x_22692:
[----:B------:R-:W-:Y:S05]  /*9b50*/  BSYNC.RECONVERGENT B0 ;  /* 0x0000000000007941 */ /* 0x000fea0003800200 */
.L_x_22691:
[----:B------:R-:W-:-:S05]  /*9b60*/  LOP3.LUT R3, R0, 0x80, R3, 0xf8, !PT ;  /* 0x0000008000037812 */ /* 0x000fca00078ef803 */
[----:B------:R-:W-:Y:S01]  /*9b70*/  STG.E.U8 desc[UR36][R4.64], R3 ;  /* 0x0000000304007986 */ /* 0x000fe2000c101124 */
[----:B------:R-:W-:Y:S05]  /*9b80*/  EXIT ;  /* 0x000000000000794d */ /* 0x000fea0003800000 */
.L_x_22688:
        /* <DEDUP_REMOVED lines=16> */
.L_x_22694:
[----:B------:R-:W-:Y:S01]  /*9c90*/  IMAD.MOV.U32 R0, RZ, RZ, 0x7f ;  /* 0x0000007fff007424 */ /* 0x000fe200078e00ff */
[----:B------:R-:W-:-:S04]  /*9ca0*/  ISETP.GT.U32.AND P0, PT, R2, 0x7f800000, PT ;  /* 0x7f8000000200780c */ /* 0x000fc80003f04070 */
[----:B------:R-:W-:-:S09]  /*9cb0*/  SEL R0, R0, 0x7c, P0 ;  /* 0x0000007c00007807 */ /* 0x000fd20000000000 */
.L_x_22695:
[----:B------:R-:W-:Y:S05]  /*9cc0*/  BSYNC.RECONVERGENT B0 ;  /* 0x0000000000007941 */ /* 0x000fea0003800200 */
.L_x_22693:
[----:B------:R-:W-:-:S04]  /*9cd0*/  SHF.R.U32.HI R3, RZ, 0x18, R3 ;  /* 0x00000018ff037819 */ /* 0x000fc80000011603 */
[----:B------:R-:W-:-:S05]  /*9ce0*/  LOP3.LUT R3, R0, 0x80, R3, 0xf8, !PT ;  /* 0x0000008000037812 */ /* 0x000fca00078ef803 */
[----:B------:R-:W-:Y:S01]  /*9cf0*/  STG.E.U8 desc[UR36][R4.64], R3 ;  /* 0x0000000304007986 */ /* 0x000fe2000c101124 */
[----:B------:R-:W-:Y:S05]  /*9d00*/  EXIT ;  /* 0x000000000000794d */ /* 0x000fea0003800000 */
.L_x_22687:
        /* <DEDUP_REMOVED lines=8> */
.L_x_22696:
        /* <DEDUP_REMOVED lines=15> */
.L_x_37139:


//--------------------- .text._ZN2at6native18elementwise_kernelILi128ELi2EZNS0_22gpu_kernel_impl_nocastIZZZNS0_15binary_internal21div_floor_kernel_cudaERNS_18TensorIteratorBaseEENKUlvE0_clEvENKUlvE_clEvEUldE_EEvS5_RKT_EUliE_EEviT1_ --------------------------
	.section	.text._ZN2at6native18elementwise_kernelILi128ELi2EZNS0_22gpu_kernel_impl_nocastIZZZNS0_15binary_internal21div_floor_kernel_cudaERNS_18TensorIteratorBaseEENKUlvE0_clEvENKUlvE_clEvEUldE_EEvS5_RKT_EUliE_EEviT1_,"ax",@progbits
	.align	128
        .global         _ZN2at6native18elementwise_kernelILi128ELi2EZNS0_22gpu_kernel_impl_nocastIZZZNS0_15binary_internal21div_floor_kernel_cudaERNS_18TensorIteratorBaseEENKUlvE0_clEvENKUlvE_clEvEUldE_EEvS5_RKT_EUliE_EEviT1_
        .type           _ZN2at6native18elementwise_kernelILi128ELi2EZNS0_22gpu_kernel_impl_nocastIZZZNS0_15binary_internal21div_floor_kernel_cudaERNS_18TensorIteratorBaseEENKUlvE0_clEvENKUlvE_clEvEUldE_EEvS5_RKT_EUliE_EEviT1_,@function
        .size           _ZN2at6native18elementwise_kernelILi128ELi2EZNS0_22gpu_kernel_impl_nocastIZZZNS0_15binary_internal21div_floor_kernel_cudaERNS_18TensorIteratorBaseEENKUlvE0_clEvENKUlvE_clEvEUldE_EEvS5_RKT_EUliE_EEviT1_,(.L_x_37140 - _ZN2at6native18elementwise_kernelILi128ELi2EZNS0_22gpu_kernel_impl_nocastIZZZNS0_15binary_internal21div_floor_kernel_cudaERNS_18TensorIteratorBaseEENKUlvE0_clEvENKUlvE_clEvEUldE_EEvS5_RKT_EUliE_EEviT1_)
        .other          _ZN2at6native18elementwise_kernelILi128ELi2EZNS0_22gpu_kernel_impl_nocastIZZZNS0_15binary_internal21div_floor_kernel_cudaERNS_18TensorIteratorBaseEENKUlvE0_clEvENKUlvE_clEvEUldE_EEvS5_RKT_EUliE_EEviT1_,@"STO_CUDA_ENTRY STV_DEFAULT"
_ZN2at6native18elementwise_kernelILi128ELi2EZNS0_22gpu_kernel_impl_nocastIZZZNS0_15binary_internal21div_floor_kernel_cudaERNS_18TensorIteratorBaseEENKUlvE0_clEvENKUlvE_clEvEUldE_EEvS5_RKT_EUliE_EEviT1_:
.text._ZN2at6native18elementwise_kernelILi128ELi2EZNS0_22gpu_kernel_impl_nocastIZZZNS0_15binary_internal21div_floor_kernel_cudaERNS_18TensorIteratorBaseEENKUlvE0_clEvENKUlvE_clEvEUldE_EEvS5_RKT_EUliE_EEviT1_:
[----:B------:R-:W-:Y:S08]  /*0000*/  LDC R1, c[0x0][0x37c] ;  /* 0x0000df00ff017b82 */ /* 0x000ff00000000800 */
[----:B------:R-:W0:Y:S01]  /*0010*/  LDC.64 R4, c[0x0][0x590] ;  /* 0x00016400ff047b82 */ /* 0x000e220000000a00 */
[----:B------:R-:W1:Y:S01]  /*0020*/  S2R R9, SR_TID.X ;  /* 0x0000000000097919 */ /* 0x000e620000002100 */
[----:B------:R-:W2:Y:S06]  /*0030*/  LDCU.64 UR6, c[0x0][0x358] ;  /* 0x00006b00ff0677ac */ /* 0x000eac0008000a00 */
[----:B------:R-:W3:Y:S08]  /*0040*/  LDC R8, c[0x0][0x388] ;  /* 0x0000e200ff087b82 */ /* 0x000ef00000000800 */
[----:B------:R-:W4:Y:S01]  /*0050*/  S2UR UR4, SR_CTAID.X ;  /* 0x00000000000479c3 */ /* 0x000f220000002500 */
[----:B0-----:R-:W-:-:S04]  /*0060*/  LOP3.LUT R5, R5, 0x7fffffff, RZ, 0xc0, !PT ;  /* 0x7fffffff05057812 */ /* 0x001fc800078ec0ff */
[----:B------:R-:W-:Y:S02]  /*0070*/  SHF.R.U32.HI R7, RZ, 0x14, R5 ;  /* 0x00000014ff077819 */ /* 0x000fe40000011605 */
[----:B------:R-:W-:Y:S01]  /*0080*/  DMUL R2, R4, 1.80143985094819840000e+16 ;  /* 0x4350000004027828 */ /* 0x000fe20000000000 */
[----:B---3--:R-:W-:Y:S01]  /*0090*/  ISETP.NE.AND P0, PT, R8, RZ, PT ;  /* 0x000000ff0800720c */ /* 0x008fe20003f05270 */
[----:B----4-:R-:W-:-:S08]  /*00a0*/  USHF.L.U32 UR4, UR4, 0x8, URZ ;  /* 0x0000000804047899 */ /* 0x010fd000080006ff */
[----:B------:R-:W-:Y:S02]  /*00b0*/  LEA.HI R0, R3, R7, RZ, 0xc ;  /* 0x0000000703007211 */ /* 0x000fe400078f60ff */
[----:B-1----:R-:W-:-:S03]  /*00c0*/  LOP3.LUT R9, R9, UR4, RZ, 0xfc, !PT ;  /* 0x0000000409097c12 */ /* 0x002fc6000f8efcff */
[----:B------:R-:W-:Y:S01]  /*00d0*/  VIADD R0, R0, 0xffffffca ;  /* 0xffffffca00007836 */ /* 0x000fe20000000000 */
[----:B--2---:R-:W-:Y:S06]  /*00e0*/  @P0 BRA `(.L_x_22697) ;  /* 0x0000000c00000947 */ /* 0x004fec0003800000 */
[----:B------:R-:W0:Y:S01]  /*00f0*/  LDCU UR4, c[0x0][0x380] ;  /* 0x00007000ff0477ac */ /* 0x000e220008000800 */
[----:B------:R-:W-:Y:S01]  /*0100*/  BSSY.RECONVERGENT B0, `(.L_x_22698) ;  /* 0x000005f000007945 */ /* 0x000fe20003800200 */
[----:B0-----:R-:W-:-:S13]  /*0110*/  ISETP.GE.AND P0, PT, R9, UR4, PT ;  /* 0x0000000409007c0c */ /* 0x001fda000bf06270 */
[----:B------:R-:W-:Y:S05]  /*0120*/  @P0 BRA `(.L_x_22699) ;  /* 0x0000000400700947 */ /* 0x000fea0003800000 */
[----:B------:R-:W0:Y:S02]  /*0130*/  LDC.64 R10, c[0x0][0x588] ;  /* 0x00016200ff0a7b82 */ /* 0x000e240000000a00 */
[----:B0-----:R-:W2:Y:S02]  /*0140*/  LDG.E.64 R10, desc[UR6][R10.64] ;  /* 0x000000060a0a7981 */ /* 0x001ea4000c1e1b00 */
[----:B--2---:R-:W-:Y:S01]  /*0150*/  LOP3.LUT R13, R11, 0x7fffffff, RZ, 0xc0, !PT ;  /* 0x7fffffff0b0d7812 */ /* 0x004fe200078ec0ff */
        /* <DEDUP_REMOVED lines=27> */
.L_x_22702:
        /* <DEDUP_REMOVED lines=28> */
.L_x_22703:
[----:B------:R-:W-:Y:S01]  /*04d0*/  LOP3.LUT R15, R15, 0x80000000, R11, 0xb8, !PT ;  /* 0x800000000f0f7812 */ /* 0x000fe200078eb80b */
[----:B------:R-:W-:Y:S06]  /*04e0*/  BRA `(.L_x_22701) ;  /* 0x00000000001c7947 */ /* 0x000fec0003800000 */
.L_x_22700:
[----:B------:R-:W-:-:S06]  /*04f0*/  DSETP.NAN.AND P0, PT, R4, R4, PT ;  /* 0x000000040400722a */ /* 0x000fcc0003f08000 */
[----:B------:R-:W-:-:S14]  /*0500*/  DSETP.NUM.AND P0, PT, R12, R12, !P0 ;  /* 0x0000000c0c00722a */ /* 0x000fdc0004707000 */
[----:B------:R-:W0:Y:S01]  /*0510*/  @!P0 LDC.64 R14, c[0x0][0x590] ;  /* 0x00016400ff0e8b82 */ /* 0x000e220000000a00 */
[----:B------:R-:W-:Y:S02]  /*0520*/  @P0 DSETP.NEU.AND P1, PT, R12, +INF , PT ;  /* 0x7ff000000c00042a */ /* 0x000fe40003f2d000 */
[----:B0-----:R-:W-:-:S06]  /*0530*/  @!P0 DADD R14, R10, R14 ;  /* 0x000000000a0e8229 */ /* 0x001fcc000000000e */
[----:B------:R-:W-:Y:S02]  /*0540*/  @P0 FSEL R14, R10, RZ, P1 ;  /* 0x000000ff0a0e0208 */ /* 0x000fe40000800000 */
[----:B------:R-:W-:-:S07]  /*0550*/  @P0 FSEL R15, R11, -QNAN , P1 ;  /* 0xfff800000b0f0808 */ /* 0x000fce0000800000 */
.L_x_22701:
[----:B------:R-:W-:Y:S01]  /*0560*/  DSETP.NEU.AND P1, PT, R14, RZ, PT ;  /* 0x000000ff0e00722a */ /* 0x000fe20003f2d000 */
[----:B------:R-:W0:Y:S01]  /*0570*/  LDCU.64 UR8, c[0x0][0x598] ;  /* 0x0000b300ff0877ac */ /* 0x000e220008000a00 */
[----:B------:R-:W-:Y:S01]  /*0580*/  DADD R12, R10, -R14 ;  /* 0x000000000a0c7229 */ /* 0x000fe2000000080e */
[----:B------:R-:W-:-:S11]  /*0590*/  PLOP3.LUT P0, PT, PT, PT, PT, 0x8, 0x80 ;  /* 0x000000000080781c */ /* 0x000fd60003f0e170 */
[----:B------:R-:W1:Y:S01]  /*05a0*/  @P1 LDC.64 R16, c[0x0][0x590] ;  /* 0x00016400ff101b82 */ /* 0x000e620000000a00 */
[----:B0-----:R-:W-:Y:S02]  /*05b0*/  DMUL R12, R12, UR8 ;  /* 0x000000080c0c7c28 */ /* 0x001fe40008000000 */
[----:B-1----:R-:W-:-:S06]  /*05c0*/  @P1 DSETP.GEU.AND P2, PT, R16, RZ, PT ;  /* 0x000000ff1000122a */ /* 0x002fcc0003f4e000 */
[----:B------:R-:W-:Y:S02]  /*05d0*/  DADD R16, R12, -1 ;  /* 0xbff000000c107429 */ /* 0x000fe40000000000 */
[----:B------:R-:W-:-:S08]  /*05e0*/  @P1 DSETP.LT.XOR P0, PT, R14, RZ, !P2 ;  /* 0x000000ff0e00122a */ /* 0x000fd00005701800 */
[----:B------:R-:W-:Y:S02]  /*05f0*/  FSEL R18, R16, R12, P0 ;  /* 0x0000000c10127208 */ /* 0x000fe40000000000 */
[----:B------:R-:W-:Y:S02]  /*0600*/  FSEL R19, R17, R13, P0 ;  /* 0x0000000d11137208 */ /* 0x000fe40000000000 */
[----:B------:R-:W0:Y:S04]  /*0610*/  LDC.64 R16, c[0x0][0x580] ;  /* 0x00016000ff107b82 */ /* 0x000e280000000a00 */
[----:B------:R-:W-:-:S14]  /*0620*/  DSETP.NEU.AND P0, PT, R18, RZ, PT ;  /* 0x000000ff1200722a */ /* 0x000fdc0003f0d000 */
[----:B------:R-:W-:-:S06]  /*0630*/  @!P0 DMUL R10, R10, UR8 ;  /* 0x000000080a0a8c28 */ /* 0x000fcc0008000000 */
[----:B------:R-:W-:-:S04]  /*0640*/  @!P0 MOV R10, RZ ;  /* 0x000000ff000a8202 */ /* 0x000fc80000000f00 */
[----:B------:R-:W-:Y:S01]  /*0650*/  @!P0 LOP3.LUT R11, RZ, 0x80000000, R11, 0xb8, !PT ;  /* 0x80000000ff0b8812 */ /* 0x000fe200078eb80b */
[----:B------:R-:W-:Y:S06]  /*0660*/  @!P0 BRA `(.L_x_22704) ;  /* 0x0000000000188947 */ /* 0x000fec0003800000 */
[----:B------:R-:W1:Y:S02]  /*0670*/  FRND.F64.FLOOR R10, R18 ;  /* 0x00000012000a7313 */ /* 0x000e640000305800 */
[----:B-1----:R-:W-:Y:S02]  /*0680*/  DADD R12, R18, -R10 ;  /* 0x00000000120c7229 */ /* 0x002fe4000000080a */
[----:B------:R-:W-:-:S06]  /*0690*/  DADD R14, R10, 1 ;  /* 0x3ff000000a0e7429 */ /* 0x000fcc0000000000 */
[----:B------:R-:W-:-:S06]  /*06a0*/  DSETP.GT.AND P0, PT, R12, 0.5, PT ;  /* 0x3fe000000c00742a */ /* 0x000fcc0003f04000 */
[----:B------:R-:W-:Y:S02]  /*06b0*/  FSEL R10, R14, R10, P0 ;  /* 0x0000000a0e0a7208 */ /* 0x000fe40000000000 */
[----:B------:R-:W-:-:S07]  /*06c0*/  FSEL R11, R15, R11, P0 ;  /* 0x0000000b0f0b7208 */ /* 0x000fce0000000000 */
.L_x_22704:
[----:B0-----:R0:W-:Y:S01]  /*06d0*/  STG.E.64 desc[UR6][R16.64], R10 ;  /* 0x0000000a10007986 */ /* 0x0011e2000c101b06 */
[----:B------:R-:W-:-:S07]  /*06e0*/  VIADD R9, R9, 0x80 ;  /* 0x0000008009097836 */ /* 0x000fce0000000000 */
.L_x_22699:
[----:B------:R-:W-:Y:S05]  /*06f0*/  BSYNC.RECONVERGENT B0 ;  /* 0x0000000000007941 */ /* 0x000fea0003800200 */
.L_x_22698:
[----:B------:R-:W-:-:S13]  /*0700*/  ISETP.GE.AND P0, PT, R9, UR4, PT ;  /* 0x0000000409007c0c */ /* 0x000fda000bf06270 */
[----:B------:R-:W-:Y:S05]  /*0710*/  @P0 EXIT ;  /* 0x000000000000094d */ /* 0x000fea0003800000 */
[----:B------:R-:W1:Y:S02]  /*0720*/  LDC.64 R8, c[0x0][0x588] ;  /* 0x00016200ff087b82 */ /* 0x000e640000000a00 */
[----:B-1----:R-:W0:Y:S02]  /*0730*/  LDG.E.64 R8, desc[UR6][R8.64] ;  /* 0x0000000608087981 */ /* 0x002e24000c1e1b00 */
        /* <DEDUP_REMOVED lines=25> */
[----:B------:R-:W-:-:S04]  /*08d0*/  LOP3.LUT R5, R5, 0x100000, RZ, 0xfc, !PT ;  /* 0x0010000005057812 */ /* 0x000fc800078efcff */
[----:B------:R-:W-:-:S07]  /*08e0*/  IADD3 R13, PT, PT, -R6, R13, RZ ;  /* 0x0000000d060d7210 */ /* 0x000fce0007ffe1ff */
.L_x_22707:
        /* <DEDUP_REMOVED lines=28> */
.L_x_22708:
[----:B------:R-:W-:Y:S01]  /*0ab0*/  LOP3.LUT R13, R13, 0x80000000, R9, 0xb8, !PT ;  /* 0x800000000d0d7812 */ /* 0x000fe200078eb809 */
[----:B------:R-:W-:Y:S06]  /*0ac0*/  BRA `(.L_x_22706) ;  /* 0x00000000001c7947 */ /* 0x000fec0003800000 */
.L_x_22705:
[----:B------:R-:W-:-:S06]  /*0ad0*/  DSETP.NAN.AND P0, PT, R4, R4, PT ;  /* 0x000000040400722a */ /* 0x000fcc0003f08000 */
[----:B------:R-:W-:-:S14]  /*0ae0*/  DSETP.NUM.AND P0, PT, R10, R10, !P0 ;  /* 0x0000000a0a00722a */ /* 0x000fdc0004707000 */
[----:B------:R-:W0:Y:S01]  /*0af0*/  @!P0 LDC.64 R12, c[0x0][0x590] ;  /* 0x00016400ff0c8b82 */ /* 0x000e220000000a00 */
[----:B------:R-:W-:Y:S02]  /*0b00*/  @P0 DSETP.NEU.AND P1, PT, R10, +INF , PT ;  /* 0x7ff000000a00042a */ /* 0x000fe40003f2d000 */
[----:B0-----:R-:W-:-:S06]  /*0b10*/  @!P0 DADD R12, R8, R12 ;  /* 0x00000000080c8229 */ /* 0x001fcc000000000c */
[----:B------:R-:W-:Y:S02]  /*0b20*/  @P0 FSEL R12, R8, RZ, P1 ;  /* 0x000000ff080c0208 */ /* 0x000fe40000800000 */
[----:B------:R-:W-:-:S07]  /*0b30*/  @P0 FSEL R13, R9, -QNAN , P1 ;  /* 0xfff80000090d0808 */ /* 0x000fce0000800000 */
.L_x_22706:
        /* <DEDUP_REMOVED lines=12> */
[----:B------:R-:W0:Y:S01]  /*0c00*/  @!P0 LDC.64 R2, c[0x0][0x580] ;  /* 0x00016000ff028b82 */ /* 0x000e220000000a00 */
[----:B------:R-:W-:-:S06]  /*0c10*/  @!P0 DMUL R8, R8, UR4 ;  /* 0x0000000408088c28 */ /* 0x000fcc0008000000 */
[----:B------:R-:W-:-:S04]  /*0c20*/  @!P0 IMAD.MOV.U32 R8, RZ, RZ, RZ ;  /* 0x000000ffff088224 */ /* 0x000fc800078e00ff */
[----:B------:R-:W-:-:S05]  /*0c30*/  @!P0 LOP3.LUT R9, RZ, 0x80000000, R9, 0xb8, !PT ;  /* 0x80000000ff098812 */ /* 0x000fca00078eb809 */
[----:B0-----:R0:W-:Y:S01]  /*0c40*/  @!P0 STG.E.64 desc[UR6][R2.64], R8 ;  /* 0x0000000802008986 */ /* 0x0011e2000c101b06 */
[----:B------:R-:W-:Y:S05]  /*0c50*/  @!P0 EXIT ;  /* 0x000000000000894d */ /* 0x000fea0003800000 */
        /* <DEDUP_REMOVED lines=9> */
.L_x_22697:
        /* <DEDUP_REMOVED lines=289> */
[----:B------:R-:W3:Y:S01]  /*1f00*/  @P0 LDC.64 R14, c[0x0][0x4b0] ;  /* 0x00012c00ff0e0b82 */ /* 0x000ee20000000a00 */
[----:B0-----:R-:W-:-:S07]  /*1f10*/  IMAD.HI.U32 R18, R13, UR9, R12 ;  /* 0x000000090d127c27 */ /* 0x001fce000f8e000c */
[----:B------:R-:W0:Y:S01]  /*1f20*/  @P0 LDC R21, c[0x0][0x4ac] ;  /* 0x00012b00ff150b82 */ /* 0x000e220000000800 */
[----:B-1----:R-:W-:Y:S01]  /*1f30*/  SHF.R.U32.HI R19, RZ, UR5, R18 ;  /* 0x00000005ff137c19 */ /* 0x002fe20008011612 */
[----:B------:R-:W-:-:S06]  /*1f40*/  @P0 IMAD.MOV.U32 R18, RZ, RZ, RZ ;  /* 0x000000ffff120224 */ /* 0x000fcc00078e00ff */
[----:B------:R-:W1:Y:S01]  /*1f50*/  @P0 LDC.64 R16, c[0x0][0x578] ;  /* 0x00015e00ff100b82 */ /* 0x000e620000000a00 */
[----:B------:R-:W-:-:S04]  /*1f60*/  IMAD.MOV R12, RZ, RZ, -R19 ;  /* 0x000000ffff0c7224 */ /* 0x000fc800078e0a13 */
        /* <DEDUP_REMOVED lines=9> */
.L_x_22711:
[----:B------:R-:W0:Y:S02]  /*2000*/  LDCU.64 UR8, c[0x0][0x588] ;  /* 0x0000b100ff0877ac */ /* 0x000e240008000a00 */
[----:B0-----:R-:W-:-:S05]  /*2010*/  IADD3 R12, P0, PT, R10, UR8, RZ ;  /* 0x000000080a0c7c10 */ /* 0x001fca000ff1e0ff */
[----:B------:R-:W-:-:S06]  /*2020*/  IMAD.X R13, RZ, RZ, UR9, P0 ;  /* 0x00000009ff0d7e24 */ /* 0x000fcc00080e06ff */
[----:B------:R-:W2:Y:S01]  /*2030*/  LDG.E.64 R12, desc[UR6][R12.64] ;  /* 0x000000060c0c7981 */ /* 0x000ea2000c1e1b00 */
[----:B------:R-:W-:Y:S01]  /*2040*/  BSSY.RECONVERGENT B0, `(.L_x_22712) ;  /* 0x0000047000007945 */ /* 0x000fe20003800200 */
[----:B--2---:R-:W-:Y:S01]  /*2050*/  LOP3.LUT R17, R13, 0x7fffffff, RZ, 0xc0, !PT ;  /* 0x7fffffff0d117812 */ /* 0x004fe200078ec0ff */
[----:B------:R-:W-:-:S03]  /*2060*/  IMAD.MOV.U32 R16, RZ, RZ, R12 ;  /* 0x000000ffff107224 */ /* 0x000fc600078e000c */
[----:B------:R-:W-:-:S04]  /*2070*/  VIMNMX.U32 R10, PT, PT, R5, R17, !PT ;  /* 0x00000011050a7248 */ /* 0x000fc80007fe0000 */
        /* <DEDUP_REMOVED lines=10> */
.L_x_22713:
        /* <DEDUP_REMOVED lines=15> */
[C---:B------:R-:W-:Y:S02]  /*2210*/  @!P0 LEA.HI R14, R17.reuse, R15, RZ, 0xc ;  /* 0x0000000f110e8211 */ /* 0x040fe400078f60ff */
[----:B------:R-:W-:-:S03]  /*2220*/  LOP3.LUT R19, R17, 0xfffff, RZ, 0xc0, !PT ;  /* 0x000fffff11137812 */ /* 0x000fc600078ec0ff */
[----:B------:R-:W-:Y:S01]  /*2230*/  @!P0 VIADD R15, R14, 0xffffffca ;  /* 0xffffffca0e0f8836 */ /* 0x000fe20000000000 */
[----:B------:R-:W-:Y:S02]  /*2240*/  LOP3.LUT R14, R10, 0xfffff, RZ, 0xc0, !PT ;  /* 0x000fffff0a0e7812 */ /* 0x000fe400078ec0ff */
[----:B------:R-:W-:Y:S02]  /*2250*/  SEL R10, R0, R7, !P1 ;  /* 0x00000007000a7207 */ /* 0x000fe40004800000 */
[----:B------:R-:W-:Y:S02]  /*2260*/  LOP3.LUT R19, R19, 0x100000, RZ, 0xfc, !PT ;  /* 0x0010000013137812 */ /* 0x000fe400078efcff */
[----:B------:R-:W-:Y:S02]  /*2270*/  LOP3.LUT R20, R14, 0x100000, RZ, 0xfc, !PT ;  /* 0x001000000e147812 */ /* 0x000fe400078efcff */
[----:B------:R-:W-:-:S07]  /*2280*/  IADD3 R17, PT, PT, -R10, R15, RZ ;  /* 0x0000000f0a117210 */ /* 0x000fce0007ffe1ff */
.L_x_22716:
        /* <DEDUP_REMOVED lines=11> */
.L_x_22715:
        /* <DEDUP_REMOVED lines=18> */
[----:B------:R-:W-:-:S04]  /*2460*/  @!P0 SHF.R.U32.HI R19, RZ, R10, R15 ;  /* 0x0000000aff138219 */ /* 0x000fc8000001160f */
[----:B------:R-:W-:-:S07]  /*2470*/  @P0 LEA.X R19, R14, R15, 0x14, P1 ;  /* 0x0000000f0e130211 */ /* 0x000fce00008ea4ff */
.L_x_22718:
[----:B------:R-:W-:Y:S05]  /*2480*/  BSYNC.RECONVERGENT B2 ;  /* 0x0000000000027941 */ /* 0x000fea0003800200 */
.L_x_22717:
[----:B------:R-:W-:Y:S01]  /*2490*/  LOP3.LUT R15, R19, 0x80000000, R13, 0xb8, !PT ;  /* 0x80000000130f7812 */ /* 0x000fe200078eb80d */
[----:B------:R-:W-:-:S07]  /*24a0*/  IMAD.MOV.U32 R14, RZ, RZ, R17 ;  /* 0x000000ffff0e7224 */ /* 0x000fce00078e0011 */
.L_x_22714:
[----:B------:R-:W-:Y:S05]  /*24b0*/  BSYNC.RECONVERGENT B0 ;  /* 0x0000000000007941 */ /* 0x000fea0003800200 */
.L_x_22712:
[----:B------:R-:W-:Y:S01]  /*24c0*/  DSETP.NEU.AND P1, PT, R14, RZ, PT ;  /* 0x000000ff0e00722a */ /* 0x000fe20003f2d000 */
[----:B------:R-:W0:Y:S01]  /*24d0*/  LDCU.64 UR10, c[0x0][0x598] ;  /* 0x0000b300ff0a77ac */ /* 0x000e220008000a00 */
[----:B------:R-:W-:Y:S01]  /*24e0*/  DADD R16, R12, -R14 ;  /* 0x000000000c107229 */ /* 0x000fe2000000080e */
[----:B------:R-:W-:Y:S01]  /*24f0*/  PLOP3.LUT P0, PT, PT, PT, PT, 0x8, 0x80 ;  /* 0x000000000080781c */ /* 0x000fe20003f0e170 */
[----:B------:R-:W-:Y:S01]  /*2500*/  VIADD R9, R9, 0x80 ;  /* 0x0000008009097836 */ /* 0x000fe20000000000 */
[----:B------:R-:W1:Y:S09]  /*2510*/  LDCU.64 UR8, c[0x0][0x580] ;  /* 0x0000b000ff0877ac */ /* 0x000e720008000a00 */
        /* <DEDUP_REMOVED lines=13> */
[----:B------:R-:W-:Y:S01]  /*25f0*/  @P1 DSETP.GT.AND P0, PT, R18, 0.5, PT ;  /* 0x3fe000001200142a */ /* 0x000fe20003f04000 */
[----:B-1----:R-:W-:-:S05]  /*2600*/  IADD3 R18, P2, PT, R11, UR8, RZ ;  /* 0x000000080b127c10 */ /* 0x002fca000ff5e0ff */
[----:B------:R-:W-:Y:S01]  /*2610*/  @P1 FSEL R10, R16, R14, P0 ;  /* 0x0000000e100a1208 */ /* 0x000fe20000000000 */
[----:B------:R-:W-:Y:S01]  /*2620*/  IMAD.X R19, RZ, RZ, UR9, P2 ;  /* 0x00000009ff137e24 */ /* 0x000fe200090e06ff */
[----:B------:R-:W-:Y:S01]  /*2630*/  @P1 FSEL R11, R17, R15, P0 ;  /* 0x0000000f110b1208 */ /* 0x000fe20000000000 */
[----:B------:R-:W-:Y:S01]  /*2640*/  @!P1 IMAD.MOV.U32 R10, RZ, RZ, RZ ;  /* 0x000000ffff0a9224 */ /* 0x000fe200078e00ff */
[----:B------:R-:W-:-:S05]  /*2650*/  @!P1 MOV R11, R12 ;  /* 0x0000000c000b9202 */ /* 0x000fca0000000f00 */
[----:B------:R0:W-:Y:S02]  /*2660*/  STG.E.64 desc[UR6][R18.64], R10 ;  /* 0x0000000a12007986 */ /* 0x0001e4000c101b06 */
.L_x_22710:
[----:B------:R-:W-:Y:S05]  /*2670*/  BSYNC.RECONVERGENT B1 ;  /* 0x0000000000017941 */ /* 0x000fea0003800200 */
.L_x_22709:
[----:B------:R-:W-:-:S13]  /*2680*/  ISETP.GE.AND P0, PT, R9, UR4, PT ;  /* 0x0000000409007c0c */ /* 0x000fda000bf06270 */
        /* <DEDUP_REMOVED lines=299> */
.L_x_22719:
[----:B------:R-:W0:Y:S02]  /*3940*/  LDCU.128 UR8, c[0x0][0x580] ;  /* 0x0000b000ff0877ac */ /* 0x000e240008000c00 */
[----:B0-----:R-:W-:-:S05]  /*3950*/  IADD3 R10, P0, PT, R8, UR10, RZ ;  /* 0x0000000a080a7c10 */ /* 0x001fca000ff1e0ff */
        /* <DEDUP_REMOVED lines=29> */
[----:B------:R-:W-:Y:S02]  /*3b30*/  LOP3.LUT R5, R13, 0xfffff, RZ, 0xc0, !PT ;  /* 0x000fffff0d057812 */ /* 0x000fe400078ec0ff */
[----:B------:R-:W-:Y:S02]  /*3b40*/  @!P0 IADD3 R15, PT, PT, R2, -0x36, RZ ;  /* 0xffffffca020f8810 */ /* 0x000fe40007ffe0ff */
[----:B------:R-:W-:-:S03]  /*3b50*/  LOP3.LUT R5, R5, 0x100000, RZ, 0xfc, !PT ;  /* 0x0010000005057812 */ /* 0x000fc600078efcff */
[----:B------:R-:W-:-:S07]  /*3b60*/  IMAD.IADD R15, R15, 0x1, -R6 ;  /* 0x000000010f0f7824 */ /* 0x000fce00078e0a06 */
.L_x_22724:
        /* <DEDUP_REMOVED lines=11> */
.L_x_22723:
        /* <DEDUP_REMOVED lines=13> */
[C---:B------:R-:W-:Y:S02]  /*3cf0*/  @P0 IADD3 R0, PT, PT, R4.reuse, -0x1, RZ ;  /* 0xffffffff04000810 */ /* 0x040fe40007ffe0ff */
[----:B------:R-:W-:Y:S02]  /*3d00*/  @P0 IADD3 R14, P1, PT, RZ, R6, RZ ;  /* 0x00000006ff0e0210 */ /* 0x000fe40007f3e0ff */
[----:B------:R-:W-:-:S03]  /*3d10*/  @!P0 IADD3 R2, PT, PT, -R4, 0x1, RZ ;  /* 0x0000000104028810 */ /* 0x000fc60007ffe1ff */
[--C-:B------:R-:W-:Y:S01]  /*3d20*/  @P0 IMAD.U32.X R15, R0, 0x100000, R3.reuse, P1 ;  /* 0x00100000000f0824 */ /* 0x100fe200008e0403 */
[-CC-:B------:R-:W-:Y:S02]  /*3d30*/  @!P0 SHF.R.U64 R14, R6, R2.reuse, R3.reuse ;  /* 0x00000002060e8219 */ /* 0x180fe40000001203 */
[----:B------:R-:W-:-:S07]  /*3d40*/  @!P0 SHF.R.U32.HI R15, RZ, R2, R3 ;  /* 0x00000002ff0f8219 */ /* 0x000fce0000011603 */
.L_x_22726:
[----:B------:R-:W-:Y:S05]  /*3d50*/  BSYNC.RECONVERGENT B1 ;  /* 0x0000000000017941 */ /* 0x000fea0003800200 */
.L_x_22725:
[----:B------:R-:W-:Y:S01]  /*3d60*/  LOP3.LUT R15, R15, 0x80000000, R11, 0xb8, !PT ;  /* 0x800000000f0f7812 */ /* 0x000fe200078eb80b */
[----:B------:R-:W-:Y:S06]  /*3d70*/  BRA `(.L_x_22722) ;  /* 0x00000000001c7947 */ /* 0x000fec0003800000 */
.L_x_22721:
[----:B------:R-:W-:-:S06]  /*3d80*/  DSETP.NAN.AND P0, PT, R4, R4, PT ;  /* 0x000000040400722a */ /* 0x000fcc0003f08000 */
[----:B------:R-:W-:-:S14]  /*3d90*/  DSETP.NUM.AND P0, PT, R12, R12, !P0 ;  /* 0x0000000c0c00722a */ /* 0x000fdc0004707000 */
[----:B------:R-:W0:Y:S01]  /*3da0*/  @!P0 LDC.64 R14, c[0x0][0x590] ;  /* 0x00016400ff0e8b82 */ /* 0x000e220000000a00 */
[----:B------:R-:W-:Y:S02]  /*3db0*/  @P0 DSETP.NEU.AND P1, PT, R12, +INF , PT ;  /* 0x7ff000000c00042a */ /* 0x000fe40003f2d000 */
[----:B0-----:R-:W-:-:S06]  /*3dc0*/  @!P0 DADD R14, R10, R14 ;  /* 0x000000000a0e8229 */ /* 0x001fcc000000000e */
[----:B------:R-:W-:Y:S02]  /*3dd0*/  @P0 FSEL R14, R10, RZ, P1 ;  /* 0x000000ff0a0e0208 */ /* 0x000fe40000800000 */
[----:B------:R-:W-:-:S07]  /*3de0*/  @P0 FSEL R15, R11, -QNAN , P1 ;  /* 0xfff800000b0f0808 */ /* 0x000fce0000800000 */
.L_x_22722:
[----:B------:R-:W-:Y:S05]  /*3df0*/  BSYNC.RECONVERGENT B0 ;  /* 0x0000000000007941 */ /* 0x000fea0003800200 */
.L_x_22720:
        /* <DEDUP_REMOVED lines=21> */
[----:B------:R-:W-:Y:S01]  /*3f50*/  @P1 IMAD.MOV.U32 R11, RZ, RZ, R3 ;  /* 0x000000ffff0b1224 */ /* 0x000fe200078e0003 */
[----:B------:R-:W-:-:S05]  /*3f60*/  @P1 MOV R10, R0 ;  /* 0x00000000000a1202 */ /* 0x000fca0000000f00 */
[----:B------:R-:W-:Y:S01]  /*3f70*/  STG.E.64 desc[UR6][R8.64], R10 ;  /* 0x0000000a08007986 */ /* 0x000fe2000c101b06 */
[----:B------:R-:W-:Y:S05]  /*3f80*/  EXIT ;  /* 0x000000000000794d */ /* 0x000fea0003800000 */
.L_x_22727:
        /* <DEDUP_REMOVED lines=15> */
.L_x_37140:


//--------------------- .text._ZN2at6native27unrolled_elementwise_kernelIZZZNS0_15binary_internal21div_floor_kernel_cudaERNS_18TensorIteratorBaseEENKUlvE0_clEvENKUlvE_clEvEUldE_St5arrayIPcLm2EELi4E23TrivialOffsetCalculatorILi1EjESC_NS0_6memory15LoadWithoutCastENSD_16StoreWithoutCastEEEviT_T0_T2_T3_T4_T5_ --------------------------
	.section	.text._ZN2at6native27unrolled_elementwise_kernelIZZZNS0_15binary_internal21div_floor_kernel_cudaERNS_18TensorIteratorBaseEENKUlvE0_clEvENKUlvE_clEvEUldE_St5arrayIPcLm2EELi4E23TrivialOffsetCalculatorILi1EjESC_NS0_6memory15LoadWithoutCastENSD_16StoreWithoutCastEEEviT_T0_T2_T3_T4_T5_,"ax",@progbits
	.align	128
        .global         _ZN2at6native27unrolled_elementwise_kernelIZZZNS0_15binary_internal21div_floor_kernel_cudaERNS_18TensorIteratorBaseEENKUlvE0_clEvENKUlvE_clEvEUldE_St5arrayIPcLm2EELi4E23TrivialOffsetCalculatorILi1EjESC_NS0_6memory15LoadWithoutCastENSD_16StoreWithoutCastEEEviT_T0_T2_T3_T4_T5_
        .type           _ZN2at6native27unrolled_elementwise_kernelIZZZNS0_15binary_internal21div_floor_kernel_cudaERNS_18TensorIteratorBaseEENKUlvE0_clEvENKUlvE_clEvEUldE_St5arrayIPcLm2EELi4E23TrivialOffsetCalculatorILi1EjESC_NS0_6memory15LoadWithoutCastENSD_16StoreWithoutCastEEEviT_T0_T2_T3_T4_T5_,@function
        .size           _ZN2at6native27unrolled_elementwise_kernelIZZZNS0_15binary_internal21div_floor_kernel_cudaERNS_18TensorIteratorBaseEENKUlvE0_clEvENKUlvE_clEvEUldE_St5arrayIPcLm2EELi4E23TrivialOffsetCalculatorILi1EjESC_NS0_6memory15LoadWithoutCastENSD_16StoreWithoutCastEEEviT_T0_T2_T3_T4_T5_,(.L_x_37141 - _ZN2at6native27unrolled_elementwise_kernelIZZZNS0_15binary_internal21div_floor_kernel_cudaERNS_18TensorIteratorBaseEENKUlvE0_clEvENKUlvE_clEvEUldE_St5arrayIPcLm2EELi4E23TrivialOffsetCalculatorILi1EjESC_NS0_6memory15LoadWithoutCastENSD_16StoreWithoutCastEEEviT_T0_T2_T3_T4_T5_)
        .other          _ZN2at6native27unrolled_elementwise_kernelIZZZNS0_15binary_internal21div_floor_kernel_cudaERNS_18TensorIteratorBaseEENKUlvE0_clEvENKUlvE_clEvEUldE_St5arrayIPcLm2EELi4E23TrivialOffsetCalculatorILi1EjESC_NS0_6memory15LoadWithoutCastENSD_16StoreWithoutCastEEEviT_T0_T2_T3_T4_T5_,@"STO_CUDA_ENTRY STV_DEFAULT"
_ZN2at6native27unrolled_elementwise_kernelIZZZNS0_15binary_internal21div_floor_kernel_cudaERNS_18TensorIteratorBaseEENKUlvE0_clEvENKUlvE_clEvEUldE_St5arrayIPcLm2EELi4E23TrivialOffsetCalculatorILi1EjESC_NS0_6memory15LoadWithoutCastENSD_16StoreWithoutCastEEEviT_T0_T2_T3_T4_T5_:
.text._ZN2at6native27unrolled_elementwise_kernelIZZZNS0_15binary_internal21div_floor_kernel_cudaERNS_18TensorIteratorBaseEENKUlvE0_clEvENKUlvE_clEvEUldE_St5arrayIPcLm2EELi4E23TrivialOffsetCalculatorILi1EjESC_NS0_6memory15LoadWithoutCastENSD_16StoreWithoutCastEEEviT_T0_T2_T3_T4_T5_:
[----:B------:R-:W-:Y:S01]  /*0000*/  LDC R1, c[0x0][0x37c] ;  /* 0x0000df00ff017b82 */ /* 0x000fe20000000800 */
[----:B------:R-:W0:Y:S07]  /*0010*/  S2R R6, SR_TID.X ;  /* 0x0000000000067919 */ /* 0x000e2e0000002100 */
[----:B------:R-:W1:Y:S01]  /*0020*/  S2UR UR10, SR_CTAID.X ;  /* 0x00000000000a79c3 */ /* 0x000e620000002500 */
[----:B------:R-:W1:Y:S01]  /*0030*/  LDCU UR6, c[0x0][0x380] ;  /* 0x00007000ff0677ac */ /* 0x000e620008000800 */
[----:B------:R-:W-:Y:S01]  /*0040*/  CS2R R12, SRZ ;  /* 0x00000000000c7805 */ /* 0x000fe2000001ff00 */
[----:B------:R-:W2:Y:S01]  /*0050*/  LDCU.64 UR8, c[0x0][0x358] ;  /* 0x00006b00ff0877ac */ /* 0x000ea20008000a00 */
[----:B------:R-:W3:Y:S01]  /*0060*/  LDCU.64 UR4, c[0x0][0x388] ;  /* 0x00007100ff0477ac */ /* 0x000ee20008000a00 */
[----:B-1----:R-:W-:-:S02]  /*0070*/  UIMAD UR6, UR10, -0x200, UR6 ;  /* 0xfffffe000a0678a4 */ /* 0x002fc4000f8e0206 */
[----:B------:R-:W-:Y:S02]  /*0080*/  IMAD.U32 R11, RZ, RZ, UR10 ;  /* 0x0000000aff0b7e24 */ /* 0x000fe4000f8e00ff */
[----:B------:R-:W-:Y:S02]  /*0090*/  IMAD.U32 R19, RZ, RZ, UR10 ;  /* 0x0000000aff137e24 */ /* 0x000fe4000f8e00ff */
[----:B------:R-:W-:Y:S01]  /*00a0*/  IMAD.U32 R17, RZ, RZ, UR10 ;  /* 0x0000000aff117e24 */ /* 0x000fe2000f8e00ff */
[----:B0-----:R-:W-:Y:S01]  /*00b0*/  ISETP.GE.AND P0, PT, R6, UR6, PT ;  /* 0x0000000606007c0c */ /* 0x001fe2000bf06270 */
[----:B------:R-:W-:Y:S02]  /*00c0*/  IMAD.MOV.U32 R0, RZ, RZ, R6 ;  /* 0x000000ffff007224 */ /* 0x000fe400078e0006 */
        /* <DEDUP_REMOVED lines=10> */
[----:B0-----:R-:W-:-:S12]  /*0170*/  @!P0 IMAD.WIDE.U32 R8, R7, 0x8, R8 ;  /* 0x0000000807088825 */ /* 0x001fd800078e0008 */
[----:B------:R-:W-:Y:S01]  /*0180*/  @!P3 IMAD R19, R19, 0x200, R6 ;  /* 0x000002001313b824 */ /* 0x000fe200078e0206 */
[----:B------:R-:W0:Y:S01]  /*0190*/  @!P3 LDC.64 R4, c[0x0][0x3a8] ;  /* 0x0000ea00ff04bb82 */ /* 0x000e220000000a00 */
[----:B------:R-:W-:Y:S02]  /*01a0*/  @!P3 VIADD R6, R6, 0x80 ;  /* 0x000000800606b836 */ /* 0x000fe40000000000 */
[----:B-1----:R-:W-:Y:S01]  /*01b0*/  @!P1 IMAD.WIDE.U32 R14, R11, 0x8, R14 ;  /* 0x000000080b0e9825 */ /* 0x002fe200078e000e */
[----:B------:R-:W-:Y:S02]  /*01c0*/  CS2R R10, SRZ ;  /* 0x00000000000a7805 */ /* 0x000fe4000001ff00 */
[----:B------:R-:W-:-:S04]  /*01d0*/  ISETP.GE.AND P2, PT, R6, UR6, PT ;  /* 0x0000000606007c0c */ /* 0x000fc8000bf46270 */
[----:B--2---:R-:W5:Y:S09]  /*01e0*/  @!P1 LDG.E.64 R10, desc[UR8][R14.64] ;  /* 0x000000080e0a9981 */ /* 0x004f72000c1e1b00 */
[----:B------:R-:W1:Y:S01]  /*01f0*/  @!P2 LDC.64 R2, c[0x0][0x3a8] ;  /* 0x0000ea00ff02ab82 */ /* 0x000e620000000a00 */
[----:B------:R-:W-:-:S02]  /*0200*/  @!P2 IMAD R17, R17, 0x200, R6 ;  /* 0x000002001111a824 */ /* 0x000fc400078e0206 */
[----:B0-----:R-:W-:Y:S01]  /*0210*/  @!P3 IMAD.WIDE.U32 R18, R19, 0x8, R4 ;  /* 0x000000081312b825 */ /* 0x001fe200078e0004 */
[----:B------:R-:W-:-:S04]  /*0220*/  CS2R R4, SRZ ;  /* 0x0000000000047805 */ /* 0x000fc8000001ff00 */
[----:B------:R-:W5:Y:S01]  /*0230*/  @!P3 LDG.E.64 R12, desc[UR8][R18.64] ;  /* 0x00000008120cb981 */ /* 0x000f62000c1e1b00 */
[----:B-1----:R-:W-:Y:S01]  /*0240*/  @!P2 IMAD.WIDE.U32 R16, R17, 0x8, R2 ;  /* 0x000000081110a825 */ /* 0x002fe200078e0002 */
[----:B------:R-:W-:-:S04]  /*0250*/  CS2R R2, SRZ ;  /* 0x0000000000027805 */ /* 0x000fc8000001ff00 */
[----:B------:R-:W5:Y:S01]  /*0260*/  @!P2 LDG.E.64 R4, desc[UR8][R16.64] ;  /* 0x000000081004a981 */ /* 0x000f62000c1e1b00 */
[----:B------:R-:W-:Y:S02]  /*0270*/  IMAD.U32 R6, RZ, RZ, UR4 ;  /* 0x00000004ff067e24 */ /* 0x000fe4000f8e00ff */
[----:B------:R-:W-:Y:S01]  /*0280*/  IMAD.U32 R7, RZ, RZ, UR5 ;  /* 0x00000005ff077e24 */ /* 0x000fe2000f8e00ff */
[----:B------:R0:W5:Y:S01]  /*0290*/  @!P0 LDG.E.64 R2, desc[UR8][R8.64] ;  /* 0x0000000808028981 */ /* 0x000162000c1e1b00 */
[----:B------:R-:W-:-:S04]  /*02a0*/  ISETP.GE.AND P0, PT, R0, UR6, PT ;  /* 0x0000000600007c0c */ /* 0x000fc8000bf06270 */
[----:B------:R-:W-:Y:S01]  /*02b0*/  DMUL R6, R6, 1.80143985094819840000e+16 ;  /* 0x4350000006067828 */ /* 0x000fe20000000000 */
[----:B------:R-:W-:Y:S01]  /*02c0*/  USHF.R.U32.HI UR7, URZ, 0x14, UR5 ;  /* 0x00000014ff077899 */ /* 0x000fe20008011605 */
[----:B------:R-:W-:Y:S08]  /*02d0*/  BSSY.RECONVERGENT B1, `(.L_x_22728) ;  /* 0x0000064000017945 */ /* 0x000ff00003800200 */
[----:B0-----:R-:W-:-:S05]  /*02e0*/  LEA.HI R9, R7, UR7, RZ, 0xc ;  /* 0x0000000707097c11 */ /* 0x001fca000f8f60ff */
[----:B------:R-:W-:Y:S01]  /*02f0*/  VIADD R9, R9, 0xffffffca ;  /* 0xffffffca09097836 */ /* 0x000fe20000000000 */
[----:B------:R-:W-:Y:S06]  /*0300*/  @P0 BRA `(.L_x_22729) ;  /* 0x0000000400800947 */ /* 0x000fec0003800000 */
        /* <DEDUP_REMOVED lines=14> */
[----:B------:R-:W-:Y:S01]  /*03f0*/  @P0 FSEL R17, R3, -QNAN , P1 ;  /* 0xfff8000003110808 */ /* 0x000fe20000800000 */
[----:B------:R-:W-:Y:S06]  /*0400*/  BRA `(.L_x_22732) ;  /* 0x0000000000e47947 */ /* 0x000fec0003800000 */
.L_x_22731:
        /* <DEDUP_REMOVED lines=25> */
.L_x_22734:
        /* <DEDUP_REMOVED lines=11> */
.L_x_22733:
        /* <DEDUP_REMOVED lines=19> */
.L_x_22736:
[----:B------:R-:W-:Y:S05]  /*0780*/  BSYNC.RECONVERGENT B2 ;  /* 0x0000000000027941 */ /* 0x000fea0003800200 */
.L_x_22735:
[----:B------:R-:W-:-:S07]  /*0790*/  LOP3.LUT R17, R17, 0x80000000, R3, 0xb8, !PT ;  /* 0x8000000011117812 */ /* 0x000fce00078eb803 */
.L_x_22732:
[----:B------:R-:W-:Y:S05]  /*07a0*/  BSYNC.RECONVERGENT B0 ;  /* 0x0000000000007941 */ /* 0x000fea0003800200 */
.L_x_22730:
        /* <DEDUP_REMOVED lines=22> */
.L_x_22729:
[----:B------:R-:W-:Y:S05]  /*0910*/  BSYNC.RECONVERGENT B1 ;  /* 0x0000000000017941 */ /* 0x000fea0003800200 */
.L_x_22728:
        /* <DEDUP_REMOVED lines=31> */
[----:B------:R-:W-:Y:S02]  /*0b10*/  SEL R16, R9, UR7, !P1 ;  /* 0x0000000709107c07 */ /* 0x000fe4000c800000 */
[----:B------:R-:W-:-:S03]  /*0b20*/  LOP3.LUT R20, R20, 0x100000, RZ, 0xfc, !PT ;  /* 0x0010000014147812 */ /* 0x000fc600078efcff */
[----:B------:R-:W-:-:S07]  /*0b30*/  IMAD.IADD R17, R15, 0x1, -R16 ;  /* 0x000000010f117824 */ /* 0x000fce00078e0a10 */
.L_x_22743:
        /* <DEDUP_REMOVED lines=11> */
.L_x_22742:
        /* <DEDUP_REMOVED lines=20> */
.L_x_22745:
[----:B------:R-:W-:Y:S05]  /*0d30*/  BSYNC.RECONVERGENT B2 ;  /* 0x0000000000027941 */ /* 0x000fea0003800200 */
.L_x_22744:
[----:B------:R-:W-:Y:S01]  /*0d40*/  LOP3.LUT R15, R19, 0x80000000, R11, 0xb8, !PT ;  /* 0x80000000130f7812 */ /* 0x000fe200078eb80b */
[----:B------:R-:W-:Y:S01]  /*0d50*/  IMAD.MOV.U32 R14, RZ, RZ, R17 ;  /* 0x000000ffff0e7224 */ /* 0x000fe200078e0011 */
[----:B------:R-:W-:Y:S06]  /*0d60*/  BRA `(.L_x_22741) ;  /* 0x0000000000247947 */ /* 0x000fec0003800000 */
.L_x_22740:
        /* <DEDUP_REMOVED lines=9> */
.L_x_22741:
[----:B------:R-:W-:Y:S05]  /*0e00*/  BSYNC.RECONVERGENT B0 ;  /* 0x0000000000007941 */ /* 0x000fea0003800200 */
.L_x_22739:
        /* <DEDUP_REMOVED lines=23> */
.L_x_22738:
[----:B------:R-:W-:Y:S05]  /*0f80*/  BSYNC.RECONVERGENT B1 ;  /* 0x0000000000017941 */ /* 0x000fea0003800200 */
.L_x_22737:
        /* <DEDUP_REMOVED lines=34> */
.L_x_22752:
        /* <DEDUP_REMOVED lines=11> */
.L_x_22751:
        /* <DEDUP_REMOVED lines=20> */
.L_x_22754:
[----:B------:R-:W-:Y:S05]  /*13a0*/  BSYNC.RECONVERGENT B2 ;  /* 0x0000000000027941 */ /* 0x000fea0003800200 */
.L_x_22753:
[----:B------:R-:W-:Y:S01]  /*13b0*/  LOP3.LUT R15, R19, 0x80000000, R13, 0xb8, !PT ;  /* 0x80000000130f7812 */ /* 0x000fe200078eb80d */
[----:B------:R-:W-:Y:S01]  /*13c0*/  IMAD.MOV.U32 R14, RZ, RZ, R17 ;  /* 0x000000ffff0e7224 */ /* 0x000fe200078e0011 */
[----:B------:R-:W-:Y:S06]  /*13d0*/  BRA `(.L_x_22750) ;  /* 0x0000000000247947 */ /* 0x000fec0003800000 */
.L_x_22749:
        /* <DEDUP_REMOVED lines=9> */
.L_x_22750:
[----:B------:R-:W-:Y:S05]  /*1470*/  BSYNC.RECONVERGENT B0 ;  /* 0x0000000000007941 */ /* 0x000fea0003800200 */
.L_x_22748:
        /* <DEDUP_REMOVED lines=23> */
.L_x_22747:
[----:B------:R-:W-:Y:S05]  /*15f0*/  BSYNC.RECONVERGENT B1 ;  /* 0x0000000000017941 */ /* 0x000fea0003800200 */
.L_x_22746:
[----:B------:R-:W-:Y:S01]  /*1600*/  VIADD R14, R0, 0x180 ;  /* 0x00000180000e7836 */ /* 0x000fe20000000000 */
[----:B------:R-:W-:Y:S04]  /*1610*/  BSSY.RECONVERGENT B1, `(.L_x_22755) ;  /* 0x0000064000017945 */ /* 0x000fe80003800200 */
[----:B------:R-:W-:-:S13]  /*1620*/  ISETP.GE.AND P0, PT, R14, UR6, PT ;  /* 0x000000060e007c0c */ /* 0x000fda000bf06270 */
[----:B------:R-:W-:Y:S05]  /*1630*/  @P0 BRA `(.L_x_22756) ;  /* 0x0000000400840947 */ /* 0x000fea0003800000 */
[----:B-----5:R-:W-:Y:S01]  /*1640*/  LOP3.LUT R15, R5, 0x7fffffff, RZ, 0xc0, !PT ;  /* 0x7fffffff050f7812 */ /* 0x020fe200078ec0ff */
[----:B------:R-:W-:Y:S03]  /*1650*/  BSSY.RECONVERGENT B0, `(.L_x_22757) ;  /* 0x0000048000007945 */ /* 0x000fe60003800200 */
[----:B------:R-:W-:-:S04]  /*1660*/  VIMNMX.U32 R14, PT, PT, R15, UR5, !PT ;  /* 0x000000050f0e7c48 */ /* 0x000fc8000ffe0000 */
[----:B------:R-:W-:Y:S01]  /*1670*/  ISETP.GT.U32.AND P0, PT, R14, 0x7fefffff, PT ;  /* 0x7fefffff0e00780c */ /* 0x000fe20003f04070 */
[----:B------:R-:W-:-:S12]  /*1680*/  IMAD.MOV.U32 R14, RZ, RZ, R4 ;  /* 0x000000ffff0e7224 */ /* 0x000fd800078e0004 */
        /* <DEDUP_REMOVED lines=17> */
[----:B------:R-:W-:Y:S02]  /*17a0*/  SEL R9, R9, UR7, !P1 ;  /* 0x0000000709097c07 */ /* 0x000fe4000c800000 */
[----:B------:R-:W-:-:S05]  /*17b0*/  LOP3.LUT R6, R17, 0xfffff, RZ, 0xc0, !PT ;  /* 0x000fffff11067812 */ /* 0x000fca00078ec0ff */
[C---:B------:R-:W-:Y:S01]  /*17c0*/  @!P0 LEA.HI R18, R15.reuse, R16, RZ, 0xc ;  /* 0x000000100f128211 */ /* 0x040fe200078f60ff */
[----:B------:R-:W-:Y:S01]  /*17d0*/  IMAD.MOV.U32 R17, RZ, RZ, R14 ;  /* 0x000000ffff117224 */ /* 0x000fe200078e000e */
[----:B------:R-:W-:-:S03]  /*17e0*/  LOP3.LUT R15, R15, 0xfffff, RZ, 0xc0, !PT ;  /* 0x000fffff0f0f7812 */ /* 0x000fc600078ec0ff */
[----:B------:R-:W-:Y:S01]  /*17f0*/  @!P0 VIADD R16, R18, 0xffffffca ;  /* 0xffffffca12108836 */ /* 0x000fe20000000000 */
[----:B------:R-:W-:Y:S02]  /*1800*/  LOP3.LUT R15, R15, 0x100000, RZ, 0xfc, !PT ;  /* 0x001000000f0f7812 */ /* 0x000fe400078efcff */
[----:B------:R-:W-:Y:S01]  /*1810*/  LOP3.LUT R18, R6, 0x100000, RZ, 0xfc, !PT ;  /* 0x0010000006127812 */ /* 0x000fe200078efcff */
[----:B------:R-:W-:-:S07]  /*1820*/  IMAD.IADD R16, R16, 0x1, -R9 ;  /* 0x0000000110107824 */ /* 0x000fce00078e0a09 */
.L_x_22761:
        /* <DEDUP_REMOVED lines=11> */
.L_x_22760:
        /* <DEDUP_REMOVED lines=19> */
.L_x_22763:
[----:B------:R-:W-:Y:S05]  /*1a10*/  BSYNC.RECONVERGENT B2 ;  /* 0x0000000000027941 */ /* 0x000fea0003800200 */
.L_x_22762:
[----:B------:R-:W-:Y:S01]  /*1a20*/  LOP3.LUT R17, R17, 0x80000000, R5, 0xb8, !PT ;  /* 0x8000000011117812 */ /* 0x000fe200078eb805 */
[----:B------:R-:W-:Y:S06]  /*1a30*/  BRA `(.L_x_22759) ;  /* 0x0000000000247947 */ /* 0x000fec0003800000 */
.L_x_22758:
        /* <DEDUP_REMOVED lines=9> */
.L_x_22759:
[----:B------:R-:W-:Y:S05]  /*1ad0*/  BSYNC.RECONVERGENT B0 ;  /* 0x0000000000007941 */ /* 0x000fea0003800200 */
.L_x_22757:
        /* <DEDUP_REMOVED lines=23> */
.L_x_22756:
[----:B------:R-:W-:Y:S05]  /*1c50*/  BSYNC.RECONVERGENT B1 ;  /* 0x0000000000017941 */ /* 0x000fea0003800200 */
.L_x_22755:
[----:B------:R-:W-:Y:S01]  /*1c60*/  ISETP.GE.AND P0, PT, R0, UR6, PT ;  /* 0x0000000600007c0c */ /* 0x000fe2000bf06270 */
[----:B------:R-:W-:Y:S04]  /*1c70*/  BSSY.RECONVERGENT B0, `(.L_x_22764) ;  /* 0x000001a000007945 */ /* 0x000fe80003800200 */
[----:B------:R-:W-:Y:S08]  /*1c80*/  BSSY.RELIABLE B1, `(.L_x_22765) ;  /* 0x0000011000017945 */ /* 0x000ff00003800100 */
[----:B------:R-:W-:Y:S05]  /*1c90*/  @P0 BRA `(.L_x_22766) ;  /* 0x00000000003c0947 */ /* 0x000fea0003800000 */
[----:B------:R-:W0:Y:S01]  /*1ca0*/  LDC.64 R6, c[0x0][0x3a0] ;  /* 0x0000e800ff067b82 */ /* 0x000e220000000a00 */
[----:B------:R-:W-:-:S04]  /*1cb0*/  IMAD.U32 R9, RZ, RZ, UR10 ;  /* 0x0000000aff097e24 */ /* 0x000fc8000f8e00ff */
[----:B------:R-:W-:Y:S02]  /*1cc0*/  IMAD R9, R9, 0x200, R0 ;  /* 0x0000020009097824 */ /* 0x000fe400078e0200 */
[----:B------:R-:W-:-:S05]  /*1cd0*/  IMAD.MOV.U32 R0, RZ, RZ, R8 ;  /* 0x000000ffff007224 */ /* 0x000fca00078e0008 */
[----:B------:R-:W-:Y:S01]  /*1ce0*/  ISETP.GE.AND P0, PT, R0, UR6, PT ;  /* 0x0000000600007c0c */ /* 0x000fe2000bf06270 */
[----:B0-----:R-:W-:-:S12]  /*1cf0*/  IMAD.WIDE.U32 R6, R9, 0x8, R6 ;  /* 0x0000000809067825 */ /* 0x001fd800078e0006 */
[----:B------:R-:W-:Y:S05]  /*1d00*/  @P0 BREAK.RELIABLE B1 ;  /* 0x0000000000010942 */ /* 0x000fea0003800100 */
[----:B-----5:R0:W-:Y:S01]  /*1d10*/  STG.E.64 desc[UR8][R6.64], R2 ;  /* 0x0000000206007986 */ /* 0x0201e2000c101b08 */
[----:B------:R-:W-:Y:S05]  /*1d20*/  @P0 BRA `(.L_x_22767) ;  /* 0x0000000000380947 */ /* 0x000fea0003800000 */
[----:B0-----:R-:W0:Y:S01]  /*1d30*/  LDC.64 R2, c[0x0][0x3a0] ;  /* 0x0000e800ff027b82 */ /* 0x001e220000000a00 */
[----:B------:R-:W-:-:S04]  /*1d40*/  IMAD.U32 R7, RZ, RZ, UR10 ;  /* 0x0000000aff077e24 */ /* 0x000fc8000f8e00ff */
[----:B------:R-:W-:Y:S02]  /*1d50*/  IMAD R7, R7, 0x200, R0 ;  /* 0x0000020007077824 */ /* 0x000fe400078e0200 */
[----:B------:R-:W-:Y:S02]  /*1d60*/  VIADD R0, R0, 0x80 ;  /* 0x0000008000007836 */ /* 0x000fe40000000000 */
[----:B0-----:R-:W-:-:S05]  /*1d70*/  IMAD.WIDE.U32 R2, R7, 0x8, R2 ;  /* 0x0000000807027825 */ /* 0x001fca00078e0002 */
[----:B------:R0:W-:Y:S02]  /*1d80*/  STG.E.64 desc[UR8][R2.64], R10 ;  /* 0x0000000a02007986 */ /* 0x0001e4000c101b08 */
.L_x_22766:
[----:B------:R-:W-:Y:S05]  /*1d90*/  BSYNC.RELIABLE B1 ;  /* 0x0000000000017941 */ /* 0x000fea0003800100 */
.L_x_22765:
[----:B------:R-:W-:Y:S01]  /*1da0*/  ISETP.GE.AND P0, PT, R0, UR6, PT ;  /* 0x0000000600007c0c */ /* 0x000fe2000bf06270 */
[----:B------:R-:W-:-:S12]  /*1db0*/  IMAD.U32 R7, RZ, RZ, UR10 ;  /* 0x0000000aff077e24 */ /* 0x000fd8000f8e00ff */
[----:B0----5:R-:W0:Y:S01]  /*1dc0*/  @!P0 LDC.64 R2, c[0x0][0x3a0] ;  /* 0x0000e800ff028b82 */ /* 0x021e220000000a00 */
[----:B------:R-:W-:Y:S02]  /*1dd0*/  @!P0 IMAD R7, R7, 0x200, R0 ;  /* 0x0000020007078824 */ /* 0x000fe400078e0200 */
[----:B------:R-:W-:Y:S02]  /*1de0*/  @!P0 VIADD R0, R0, 0x80 ;  /* 0x0000008000008836 */ /* 0x000fe40000000000 */
[----:B0-----:R-:W-:-:S05]  /*1df0*/  @!P0 IMAD.WIDE.U32 R2, R7, 0x8, R2 ;  /* 0x0000000807028825 */ /* 0x001fca00078e0002 */
[----:B------:R1:W-:Y:S02]  /*1e00*/  @!P0 STG.E.64 desc[UR8][R2.64], R12 ;  /* 0x0000000c02008986 */ /* 0x0003e4000c101b08 */
.L_x_22767:
[----:B------:R-:W-:Y:S05]  /*1e10*/  BSYNC.RECONVERGENT B0 ;  /* 0x0000000000007941 */ /* 0x000fea0003800200 */
.L_x_22764:
        /* <DEDUP_REMOVED lines=9> */
.L_x_22768:
        /* <DEDUP_REMOVED lines=13> */
.L_x_37141:


//--------------------- .text._ZN2at6native29vectorized_elementwise_kernelILi2EZZZNS0_15binary_internal21div_floor_kernel_cudaERNS_18TensorIteratorBaseEENKUlvE0_clEvENKUlvE_clEvEUldE_St5arrayIPcLm2EEEEviT0_T1_ --------------------------
	.section	.text._ZN2at6native29vectorized_elementwise_kernelILi2EZZZNS0_15binary_internal21div_floor_kernel_cudaERNS_18TensorIteratorBaseEENKUlvE0_clEvENKUlvE_clEvEUldE_St5arrayIPcLm2EEEEviT0_T1_,"ax",@progbits
	.align	128
        .global         _ZN2at6native29vectorized_elementwise_kernelILi2EZZZNS0_15binary_internal21div_floor_kernel_cudaERNS_18TensorIteratorBaseEENKUlvE0_clEvENKUlvE_clEvEUldE_St5arrayIPcLm2EEEEviT0_T1_
        .type           _ZN2at6native29vectorized_elementwise_kernelILi2EZZZNS0_15binary_internal21div_floor_kernel_cudaERNS_18TensorIteratorBaseEENKUlvE0_clEvENKUlvE_clEvEUldE_St5arrayIPcLm2EEEEviT0_T1_,@function
        .size           _ZN2at6native29vectorized_elementwise_kernelILi2EZZZNS0_15binary_internal21div_floor_kernel_cudaERNS_18TensorIteratorBaseEENKUlvE0_clEvENKUlvE_clEvEUldE_St5arrayIPcLm2EEEEviT0_T1_,(.L_x_37142 - _ZN2at6native29vectorized_elementwise_kernelILi2EZZZNS0_15binary_internal21div_floor_kernel_cudaERNS_18TensorIteratorBaseEENKUlvE0_clEvENKUlvE_clEvEUldE_St5arrayIPcLm2EEEEviT0_T1_)
        .other          _ZN2at6native29vectorized_elementwise_kernelILi2EZZZNS0_15binary_internal21div_floor_kernel_cudaERNS_18TensorIteratorBaseEENKUlvE0_clEvENKUlvE_clEvEUldE_St5arrayIPcLm2EEEEviT0_T1_,@"STO_CUDA_ENTRY STV_DEFAULT"
_ZN2at6native29vectorized_elementwise_kernelILi2EZZZNS0_15binary_internal21div_floor_kernel_cudaERNS_18TensorIteratorBaseEENKUlvE0_clEvENKUlvE_clEvEUldE_St5arrayIPcLm2EEEEviT0_T1_:
.text._ZN2at6native29vectorized_elementwise_kernelILi2EZZZNS0_15binary_internal21div_floor_kernel_cudaERNS_18TensorIteratorBaseEENKUlvE0_clEvENKUlvE_clEvEUldE_St5arrayIPcLm2EEEEviT0_T1_:
        /* <DEDUP_REMOVED lines=17> */
[C---:B------:R-:W-:Y:S01]  /*0110*/  @!P5 VIADD R29, R10.reuse, UR8 ;  /* 0x000000080a1ddc36 */ /* 0x040fe20008000000 */
[----:B------:R-:W2:Y:S01]  /*0120*/  @!P5 LDC.64 R26, c[0x0][0x3a8] ;  /* 0x0000ea00ff1adb82 */ /* 0x000ea20000000a00 */
[----:B------:R-:W-:-:S05]  /*0130*/  @!P5 VIADD R10, R10, 0x80 ;  /* 0x000000800a0ad836 */ /* 0x000fca0000000000 */
[----:B------:R-:W-:Y:S01]  /*0140*/  ISETP.GE.U32.AND P4, PT, R10, UR6, PT ;  /* 0x000000060a007c0c */ /* 0x000fe2000bf86070 */
[----:B0-----:R-:W-:-:S05]  /*0150*/  @!P6 IMAD.WIDE.U32 R12, R3, 0x8, R12 ;  /* 0x00000008030ce825 */ /* 0x001fca00078e000c */
        /* <DEDUP_REMOVED lines=14> */
[----:B------:R-:W0:Y:S01]  /*0240*/  @!P1 LDC.64 R6, c[0x0][0x3a8] ;  /* 0x0000ea00ff069b82 */ /* 0x000e220000000a00 */
[----:B------:R-:W-:-:S05]  /*0250*/  @!P1 VIADD R10, R10, 0x80 ;  /* 0x000000800a0a9836 */ /* 0x000fca0000000000 */
[----:B------:R-:W-:-:S13]  /*0260*/  ISETP.GE.U32.AND P0, PT, R10, UR6, PT ;  /* 0x000000060a007c0c */ /* 0x000fda000bf06070 */
[C---:B------:R-:W-:Y:S01]  /*0270*/  @!P0 VIADD R15, R10.reuse, UR8 ;  /* 0x000000080a0f8c36 */ /* 0x040fe20008000000 */
[----:B------:R-:W4:Y:S01]  /*0280*/  @!P0 LDC.64 R4, c[0x0][0x3a8] ;  /* 0x0000ea00ff048b82 */ /* 0x000f220000000a00 */
[----:B------:R-:W-:-:S05]  /*0290*/  @!P0 VIADD R10, R10, 0x80 ;  /* 0x000000800a0a8836 */ /* 0x000fca0000000000 */
[----:B------:R-:W-:-:S13]  /*02a0*/  ISETP.GE.U32.AND P6, PT, R10, UR6, PT ;  /* 0x000000060a007c0c */ /* 0x000fda000bfc6070 */
[----:B------:R-:W1:Y:S01]  /*02b0*/  @!P6 LDC.64 R2, c[0x0][0x3a8] ;  /* 0x0000ea00ff02eb82 */ /* 0x000e620000000a00 */
[----:B--2---:R-:W-:-:S04]  /*02c0*/  @!P5 IMAD.WIDE.U32 R26, R29, 0x8, R26 ;  /* 0x000000081d1ad825 */ /* 0x004fc800078e001a */
[----:B------:R-:W-:Y:S02]  /*02d0*/  @!P6 VIADD R35, R10, UR8 ;  /* 0x000000080a23ec36 */ /* 0x000fe40008000000 */
[----:B---3--:R-:W-:Y:S01]  /*02e0*/  @!P4 IMAD.WIDE.U32 R28, R31, 0x8, R22 ;  /* 0x000000081f1cc825 */ /* 0x008fe200078e0016 */
[----:B------:R-:W-:-:S03]  /*02f0*/  CS2R R22, SRZ ;  /* 0x0000000000167805 */ /* 0x000fc6000001ff00 */
[----:B0-----:R-:W-:Y:S01]  /*0300*/  @!P1 IMAD.WIDE.U32 R30, R11, 0x8, R6 ;  /* 0x000000080b1e9825 */ /* 0x001fe200078e0006 */
[----:B------:R-:W-:Y:S02]  /*0310*/  CS2R R10, SRZ ;  /* 0x00000000000a7805 */ /* 0x000fe4000001ff00 */
[----:B------:R-:W5:Y:S01]  /*0320*/  @!P4 LDG.E.64 R22, desc[UR10][R28.64] ;  /* 0x0000000a1c16c981 */ /* 0x000f62000c1e1b00 */
[----:B----4-:R-:W-:Y:S01]  /*0330*/  @!P0 IMAD.WIDE.U32 R32, R15, 0x8, R4 ;  /* 0x000000080f208825 */ /* 0x010fe200078e0004 */
[----:B------:R-:W-:Y:S02]  /*0340*/  CS2R R14, SRZ ;  /* 0x00000000000e7805 */ /* 0x000fe4000001ff00 */
[----:B------:R-:W-:Y:S01]  /*0350*/  CS2R R4, SRZ ;  /* 0x0000000000047805 */ /* 0x000fe2000001ff00 */
[----:B------:R-:W5:Y:S01]  /*0360*/  @!P1 LDG.E.64 R10, desc[UR10][R30.64] ;  /* 0x0000000a1e0a9981 */ /* 0x000f62000c1e1b00 */
[----:B------:R-:W-:-:S04]  /*0370*/  @!P3 IMAD.WIDE.U32 R16, R25, 0x8, R16 ;  /* 0x000000081910b825 */ /* 0x000fc800078e0010 */
[----:B-1----:R-:W-:-:S04]  /*0380*/  @!P2 IMAD.WIDE.U32 R20, R19, 0x8, R20 ;  /* 0x000000081314a825 */ /* 0x002fc800078e0014 */
[----:B------:R-:W-:Y:S01]  /*0390*/  @!P6 IMAD.WIDE.U32 R24, R35, 0x8, R2 ;  /* 0x000000082318e825 */ /* 0x000fe200078e0002 */
[----:B------:R-:W5:Y:S04]  /*03a0*/  @!P2 LDG.E.64 R14, desc[UR10][R20.64] ;  /* 0x0000000a140ea981 */ /* 0x000f68000c1e1b00 */
[----:B------:R-:W5:Y:S01]  /*03b0*/  @!P6 LDG.E.64 R4, desc[UR10][R24.64] ;  /* 0x0000000a1804e981 */ /* 0x000f62000c1e1b00 */
[----:B------:R-:W-:Y:S01]  /*03c0*/  ULOP3.LUT UR5, UR5, 0x7fffffff, URZ, 0xc0, !UPT ;  /* 0x7fffffff05057892 */ /* 0x000fe2000f8ec0ff */
[----:B------:R-:W-:Y:S02]  /*03d0*/  CS2R R6, SRZ ;  /* 0x0000000000067805 */ /* 0x000fe4000001ff00 */
[----:B------:R-:W-:Y:S01]  /*03e0*/  CS2R R12, SRZ ;  /* 0x00000000000c7805 */ /* 0x000fe2000001ff00 */
[----:B------:R-:W-:-:S02]  /*03f0*/  IMAD.U32 R2, RZ, RZ, UR4 ;  /* 0x00000004ff027e24 */ /* 0x000fc4000f8e00ff */
[----:B------:R-:W-:Y:S01]  /*0400*/  IMAD.U32 R3, RZ, RZ, UR5 ;  /* 0x00000005ff037e24 */ /* 0x000fe2000f8e00ff */
[----:B------:R-:W-:Y:S01]  /*0410*/  CS2R R18, SRZ ;  /* 0x0000000000127805 */ /* 0x000fe2000001ff00 */
[----:B------:R-:W5:Y:S01]  /*0420*/  @!P0 LDG.E.64 R6, desc[UR10][R32.64] ;  /* 0x0000000a20068981 */ /* 0x000f62000c1e1b00 */
[----:B------:R-:W-:-:S03]  /*0430*/  ISETP.GE.U32.AND P0, PT, R0, UR6, PT ;  /* 0x0000000600007c0c */ /* 0x000fc6000bf06070 */
[----:B------:R0:W5:Y:S01]  /*0440*/  @!P5 LDG.E.64 R12, desc[UR10][R26.64] ;  /* 0x0000000a1a0cd981 */ /* 0x000162000c1e1b00 */
[----:B------:R-:W-:-:S03]  /*0450*/  DMUL R2, R2, 1.80143985094819840000e+16 ;  /* 0x4350000002027828 */ /* 0x000fc60000000000 */
[----:B------:R1:W5:Y:S01]  /*0460*/  @!P3 LDG.E.64 R18, desc[UR10][R16.64] ;  /* 0x0000000a1012b981 */ /* 0x000362000c1e1b00 */
[----:B0-----:R-:W-:-:S05]  /*0470*/  IMAD.U32 R26, RZ, RZ, UR5 ;  /* 0x00000005ff1a7e24 */ /* 0x001fca000f8e00ff */
[----:B-1----:R-:W-:Y:S01]  /*0480*/  SHF.R.U32.HI R17, RZ, 0x14, R26 ;  /* 0x00000014ff117819 */ /* 0x002fe2000001161a */
[----:B------:R-:W-:Y:S03]  /*0490*/  BSSY.RECONVERGENT B1, `(.L_x_22770) ;  /* 0x0000065000017945 */ /* 0x000fe60003800200 */
[----:B------:R-:W-:-:S05]  /*04a0*/  LEA.HI R16, R3, R17, RZ, 0xc ;  /* 0x0000001103107211 */ /* 0x000fca00078f60ff */
        /* <DEDUP_REMOVED lines=18> */
.L_x_22773:
        /* <DEDUP_REMOVED lines=9> */
[----:B------:R-:W-:Y:S01]  /*0660*/  IMAD.U32 R20, RZ, RZ, UR5 ;  /* 0x00000005ff147e24 */ /* 0x000fe2000f8e00ff */
[----:B------:R-:W-:Y:S01]  /*0670*/  SHF.R.U32.HI R21, RZ, 0x14, R27 ;  /* 0x00000014ff157819 */ /* 0x000fe2000001161b */
[----:B------:R-:W-:Y:S03]  /*0680*/  BSSY.RECONVERGENT B2, `(.L_x_22775) ;  /* 0x0000017000027945 */ /* 0x000fe60003800200 */
[----:B------:R-:W-:-:S04]  /*0690*/  ISETP.GE.U32.AND P1, PT, R20, 0x100000, PT ;  /* 0x001000001400780c */ /* 0x000fc80003f26070 */
[----:B------:R-:W-:Y:S02]  /*06a0*/  FSEL R28, R3, UR5, !P1 ;  /* 0x00000005031c7c08 */ /* 0x000fe4000c800000 */
[----:B------:R-:W-:Y:S01]  /*06b0*/  SEL R24, R16, R17, !P1 ;  /* 0x0000001110187207 */ /* 0x000fe20004800000 */
[----:B------:R-:W-:Y:S01]  /*06c0*/  @!P0 DMUL R26, R26, 1.80143985094819840000e+16 ;  /* 0x435000001a1a8828 */ /* 0x000fe20000000000 */
[----:B------:R-:W-:Y:S02]  /*06d0*/  LOP3.LUT R28, R28, 0xfffff, RZ, 0xc0, !PT ;  /* 0x000fffff1c1c7812 */ /* 0x000fe400078ec0ff */
[----:B------:R-:W-:Y:S02]  /*06e0*/  FSEL R29, R2, UR4, !P1 ;  /* 0x00000004021d7c08 */ /* 0x000fe4000c800000 */
[----:B------:R-:W-:-:S05]  /*06f0*/  LOP3.LUT R28, R28, 0x100000, RZ, 0xfc, !PT ;  /* 0x001000001c1c7812 */ /* 0x000fca00078efcff */
[C---:B------:R-:W-:Y:S02]  /*0700*/  @!P0 LEA.HI R20, R27.reuse, R21, RZ, 0xc ;  /* 0x000000151b148211 */ /* 0x040fe400078f60ff */
[----:B------:R-:W-:-:S03]  /*0710*/  LOP3.LUT R30, R27, 0xfffff, RZ, 0xc0, !PT ;  /* 0x000fffff1b1e7812 */ /* 0x000fc600078ec0ff */
[----:B------:R-:W-:Y:S01]  /*0720*/  @!P0 VIADD R21, R20, 0xffffffca ;  /* 0xffffffca14158836 */ /* 0x000fe20000000000 */
[----:B------:R-:W-:-:S03]  /*0730*/  LOP3.LUT R30, R30, 0x100000, RZ, 0xfc, !PT ;  /* 0x001000001e1e7812 */ /* 0x000fc600078efcff */
[----:B------:R-:W-:-:S07]  /*0740*/  IMAD.IADD R25, R21, 0x1, -R24 ;  /* 0x0000000115197824 */ /* 0x000fce00078e0a18 */
.L_x_22776:
        /* <DEDUP_REMOVED lines=11> */
.L_x_22775:
        /* <DEDUP_REMOVED lines=20> */
.L_x_22778:
[----:B------:R-:W-:Y:S05]  /*0940*/  BSYNC.RECONVERGENT B2 ;  /* 0x0000000000027941 */ /* 0x000fea0003800200 */
.L_x_22777:
[----:B------:R-:W-:Y:S01]  /*0950*/  LOP3.LUT R21, R27, 0x80000000, R9, 0xb8, !PT ;  /* 0x800000001b157812 */ /* 0x000fe200078eb809 */
[----:B------:R-:W-:-:S07]  /*0960*/  IMAD.MOV.U32 R20, RZ, RZ, R25 ;  /* 0x000000ffff147224 */ /* 0x000fce00078e0019 */
.L_x_22774:
[----:B------:R-:W-:Y:S05]  /*0970*/  BSYNC.RECONVERGENT B0 ;  /* 0x0000000000007941 */ /* 0x000fea0003800200 */
.L_x_22772:
        /* <DEDUP_REMOVED lines=22> */
.L_x_22771:
[----:B------:R-:W-:Y:S05]  /*0ae0*/  BSYNC.RECONVERGENT B1 ;  /* 0x0000000000017941 */ /* 0x000fea0003800200 */
.L_x_22770:
[----:B------:R-:W-:Y:S01]  /*0af0*/  VIADD R20, R0, 0x80 ;  /* 0x0000008000147836 */ /* 0x000fe20000000000 */
[----:B------:R-:W-:Y:S04]  /*0b00*/  BSSY.RECONVERGENT B1, `(.L_x_22779) ;  /* 0x0000064000017945 */ /* 0x000fe80003800200 */
[----:B------:R-:W-:-:S13]  /*0b10*/  ISETP.GE.U32.AND P0, PT, R20, UR6, PT ;  /* 0x0000000614007c0c */ /* 0x000fda000bf06070 */
        /* <DEDUP_REMOVED lines=21> */
[----:B------:R-:W-:Y:S01]  /*0c70*/  FSEL R33, R2, UR4, !P1 ;  /* 0x0000000402217c08 */ /* 0x000fe2000c800000 */
[----:B------:R-:W-:-:S10]  /*0c80*/  @!P0 DMUL R24, R24, 1.80143985094819840000e+16 ;  /* 0x4350000018188828 */ /* 0x000fd40000000000 */
        /* <DEDUP_REMOVED lines=9> */
.L_x_22785:
        /* <DEDUP_REMOVED lines=11> */
.L_x_22784:
        /* <DEDUP_REMOVED lines=19> */
.L_x_22787:
[----:B------:R-:W-:Y:S05]  /*0f00*/  BSYNC.RECONVERGENT B2 ;  /* 0x0000000000027941 */ /* 0x000fea0003800200 */
.L_x_22786:
[----:B------:R-:W-:Y:S01]  /*0f10*/  LOP3.LUT R27, R27, 0x80000000, R13, 0xb8, !PT ;  /* 0x800000001b1b7812 */ /* 0x000fe200078eb80d */
[----:B------:R-:W-:Y:S06]  /*0f20*/  BRA `(.L_x_22783) ;  /* 0x0000000000247947 */ /* 0x000fec0003800000 */
.L_x_22782:
        /* <DEDUP_REMOVED lines=9> */
.L_x_22783:
[----:B------:R-:W-:Y:S05]  /*0fc0*/  BSYNC.RECONVERGENT B0 ;  /* 0x0000000000007941 */ /* 0x000fea0003800200 */
.L_x_22781:
        /* <DEDUP_REMOVED lines=23> */
.L_x_22780:
[----:B------:R-:W-:Y:S05]  /*1140*/  BSYNC.RECONVERGENT B1 ;  /* 0x0000000000017941 */ /* 0x000fea0003800200 */
.L_x_22779:
        /* <DEDUP_REMOVED lines=35> */
.L_x_22794:
        /* <DEDUP_REMOVED lines=11> */
.L_x_22793:
        /* <DEDUP_REMOVED lines=19> */
.L_x_22796:
[----:B------:R-:W-:Y:S05]  /*1560*/  BSYNC.RECONVERGENT B2 ;  /* 0x0000000000027941 */ /* 0x000fea0003800200 */
.L_x_22795:
[----:B------:R-:W-:Y:S01]  /*1570*/  LOP3.LUT R27, R27, 0x80000000, R23, 0xb8, !PT ;  /* 0x800000001b1b7812 */ /* 0x000fe200078eb817 */
[----:B------:R-:W-:Y:S06]  /*1580*/  BRA `(.L_x_22792) ;  /* 0x0000000000247947 */ /* 0x000fec0003800000 */
.L_x_22791:
        /* <DEDUP_REMOVED lines=9> */
.L_x_22792:
[----:B------:R-:W-:Y:S05]  /*1620*/  BSYNC.RECONVERGENT B0 ;  /* 0x0000000000007941 */ /* 0x000fea0003800200 */
.L_x_22790:
        /* <DEDUP_REMOVED lines=23> */
.L_x_22789:
[----:B------:R-:W-:Y:S05]  /*17a0*/  BSYNC.RECONVERGENT B1 ;  /* 0x0000000000017941 */ /* 0x000fea0003800200 */
.L_x_22788:
        /* <DEDUP_REMOVED lines=35> */
.L_x_22803:
        /* <DEDUP_REMOVED lines=11> */
.L_x_22802:
        /* <DEDUP_REMOVED lines=19> */
.L_x_22805:
[----:B------:R-:W-:Y:S05]  /*1bc0*/  BSYNC.RECONVERGENT B2 ;  /* 0x0000000000027941 */ /* 0x000fea0003800200 */
.L_x_22804:
[----:B------:R-:W-:Y:S01]  /*1bd0*/  LOP3.LUT R27, R27, 0x80000000, R19, 0xb8, !PT ;  /* 0x800000001b1b7812 */ /* 0x000fe200078eb813 */
[----:B------:R-:W-:Y:S06]  /*1be0*/  BRA `(.L_x_22801) ;  /* 0x0000000000247947 */ /* 0x000fec0003800000 */
.L_x_22800:
        /* <DEDUP_REMOVED lines=9> */
.L_x_22801:
[----:B------:R-:W-:Y:S05]  /*1c80*/  BSYNC.RECONVERGENT B0 ;  /* 0x0000000000007941 */ /* 0x000fea0003800200 */
.L_x_22799:
        /* <DEDUP_REMOVED lines=23> */
.L_x_22798:
[----:B------:R-:W-:Y:S05]  /*1e00*/  BSYNC.RECONVERGENT B1 ;  /* 0x0000000000017941 */ /* 0x000fea0003800200 */
.L_x_22797:
        /* <DEDUP_REMOVED lines=35> */
.L_x_22812:
        /* <DEDUP_REMOVED lines=11> */
.L_x_22811:
        /* <DEDUP_REMOVED lines=19> */
.L_x_22814:
[----:B------:R-:W-:Y:S05]  /*2220*/  BSYNC.RECONVERGENT B2 ;  /* 0x0000000000027941 */ /* 0x000fea0003800200 */
.L_x_22813:
[----:B------:R-:W-:Y:S01]  /*2230*/  LOP3.LUT R27, R27, 0x80000000, R15, 0xb8, !PT ;  /* 0x800000001b1b7812 */ /* 0x000fe200078eb80f */
[----:B------:R-:W-:Y:S06]  /*2240*/  BRA `(.L_x_22810) ;  /* 0x0000000000247947 */ /* 0x000fec0003800000 */
.L_x_22809:
        /* <DEDUP_REMOVED lines=9> */
.L_x_22810:
[----:B------:R-:W-:Y:S05]  /*22e0*/  BSYNC.RECONVERGENT B0 ;  /* 0x0000000000007941 */ /* 0x000fea0003800200 */
.L_x_22808:
        /* <DEDUP_REMOVED lines=23> */
.L_x_22807:
[----:B------:R-:W-:Y:S05]  /*2460*/  BSYNC.RECONVERGENT B1 ;  /* 0x0000000000017941 */ /* 0x000fea0003800200 */
.L_x_22806:
        /* <DEDUP_REMOVED lines=35> */
.L_x_22821:
        /* <DEDUP_REMOVED lines=11> */
.L_x_22820:
        /* <DEDUP_REMOVED lines=19> */
.L_x_22823:
[----:B------:R-:W-:Y:S05]  /*2880*/  BSYNC.RECONVERGENT B2 ;  /* 0x0000000000027941 */ /* 0x000fea0003800200 */
.L_x_22822:
[----:B------:R-:W-:Y:S01]  /*2890*/  LOP3.LUT R27, R27, 0x80000000, R11, 0xb8, !PT ;  /* 0x800000001b1b7812 */ /* 0x000fe200078eb80b */
[----:B------:R-:W-:Y:S06]  /*28a0*/  BRA `(.L_x_22819) ;  /* 0x0000000000247947 */ /* 0x000fec0003800000 */
.L_x_22818:
        /* <DEDUP_REMOVED lines=9> */
.L_x_22819:
[----:B------:R-:W-:Y:S05]  /*2940*/  BSYNC.RECONVERGENT B0 ;  /* 0x0000000000007941 */ /* 0x000fea0003800200 */
.L_x_22817:
        /* <DEDUP_REMOVED lines=23> */
.L_x_22816:
[----:B------:R-:W-:Y:S05]  /*2ac0*/  BSYNC.RECONVERGENT B1 ;  /* 0x0000000000017941 */ /* 0x000fea0003800200 */
.L_x_22815:
        /* <DEDUP_REMOVED lines=35> */
.L_x_22830:
        /* <DEDUP_REMOVED lines=11> */
.L_x_22829:
        /* <DEDUP_REMOVED lines=19> */
.L_x_22832:
[----:B------:R-:W-:Y:S05]  /*2ee0*/  BSYNC.RECONVERGENT B2 ;  /* 0x0000000000027941 */ /* 0x000fea0003800200 */
.L_x_22831:
[----:B------:R-:W-:Y:S01]  /*2ef0*/  LOP3.LUT R27, R27, 0x80000000, R7, 0xb8, !PT ;  /* 0x800000001b1b7812 */ /* 0x000fe200078eb807 */
[----:B------:R-:W-:Y:S06]  /*2f00*/  BRA `(.L_x_22828) ;  /* 0x0000000000247947 */ /* 0x000fec0003800000 */
.L_x_22827:
        /* <DEDUP_REMOVED lines=9> */
.L_x_22828:
[----:B------:R-:W-:Y:S05]  /*2fa0*/  BSYNC.RECONVERGENT B0 ;  /* 0x0000000000007941 */ /* 0x000fea0003800200 */
.L_x_22826:
        /* <DEDUP_REMOVED lines=23> */
.L_x_22825:
[----:B------:R-:W-:Y:S05]  /*3120*/  BSYNC.RECONVERGENT B1 ;  /* 0x0000000000017941 */ /* 0x000fea0003800200 */
.L_x_22824:
        /* <DEDUP_REMOVED lines=25> */
[----:B------:R-:W-:Y:S01]  /*32c0*/  @!P0 DMUL R24, R24, 1.80143985094819840000e+16 ;  /* 0x4350000018188828 */ /* 0x000fe20000000000 */
[----:B------:R-:W-:Y:S02]  /*32d0*/  SEL R16, R16, R17, !P1 ;  /* 0x0000001110107207 */ /* 0x000fe40004800000 */
[----:B------:R-:W-:-:S07]  /*32e0*/  LOP3.LUT R2, R2, 0xfffff, RZ, 0xc0, !PT ;  /* 0x000fffff02027812 */ /* 0x000fce00078ec0ff */
[C---:B------:R-:W-:Y:S02]  /*32f0*/  @!P0 LEA.HI R3, R25.reuse, R27, RZ, 0xc ;  /* 0x0000001b19038211 */ /* 0x040fe400078f60ff */
[----:B------:R-:W-:Y:S02]  /*3300*/  LOP3.LUT R26, R25, 0xfffff, RZ, 0xc0, !PT ;  /* 0x000fffff191a7812 */ /* 0x000fe400078ec0ff */
[----:B------:R-:W-:Y:S01]  /*3310*/  LOP3.LUT R25, R2, 0x100000, RZ, 0xfc, !PT ;  /* 0x0010000002197812 */ /* 0x000fe200078efcff */
[----:B------:R-:W-:Y:S01]  /*3320*/  @!P0 VIADD R27, R3, 0xffffffca ;  /* 0xffffffca031b8836 */ /* 0x000fe20000000000 */
[----:B------:R-:W-:-:S03]  /*3330*/  LOP3.LUT R26, R26, 0x100000, RZ, 0xfc, !PT ;  /* 0x001000001a1a7812 */ /* 0x000fc600078efcff */
[----:B------:R-:W-:-:S07]  /*3340*/  IMAD.IADD R27, R27, 0x1, -R16 ;  /* 0x000000011b1b7824 */ /* 0x000fce00078e0a10 */
.L_x_22839:
        /* <DEDUP_REMOVED lines=11> */
.L_x_22838:
        /* <DEDUP_REMOVED lines=19> */
.L_x_22841:
[----:B------:R-:W-:Y:S05]  /*3530*/  BSYNC.RECONVERGENT B2 ;  /* 0x0000000000027941 */ /* 0x000fea0003800200 */
.L_x_22840:
[----:B------:R-:W-:Y:S01]  /*3540*/  LOP3.LUT R27, R27, 0x80000000, R5, 0xb8, !PT ;  /* 0x800000001b1b7812 */ /* 0x000fe200078eb805 */
[----:B------:R-:W-:Y:S06]  /*3550*/  BRA `(.L_x_22837) ;  /* 0x0000000000247947 */ /* 0x000fec0003800000 */
.L_x_22836:
        /* <DEDUP_REMOVED lines=9> */
.L_x_22837:
[----:B------:R-:W-:Y:S05]  /*35f0*/  BSYNC.RECONVERGENT B0 ;  /* 0x0000000000007941 */ /* 0x000fea0003800200 */
.L_x_22835:
        /* <DEDUP_REMOVED lines=23> */
.L_x_22834:
[----:B------:R-:W-:Y:S05]  /*3770*/  BSYNC.RECONVERGENT B1 ;  /* 0x0000000000017941 */ /* 0x000fea0003800200 */
.L_x_22833:
[----:B------:R-:W-:Y:S01]  /*3780*/  ISETP.GE.U32.AND P0, PT, R0, UR6, PT ;  /* 0x0000000600007c0c */ /* 0x000fe2000bf06070 */
[----:B------:R-:W-:Y:S04]  /*3790*/  BSSY.RECONVERGENT B0, `(.L_x_22842) ;  /* 0x0000033000007945 */ /* 0x000fe80003800200 */
[----:B------:R-:W-:Y:S08]  /*37a0*/  BSSY.RELIABLE B1, `(.L_x_22843) ;  /* 0x000002b000017945 */ /* 0x000ff00003800100 */
[----:B------:R-:W-:Y:S05]  /*37b0*/  @P0 BRA `(.L_x_22844) ;  /* 0x0000000000300947 */ /* 0x000fea0003800000 */
[----:B-----5:R-:W0:Y:S01]  /*37c0*/  LDC.64 R4, c[0x0][0x3a0] ;  /* 0x0000e800ff047b82 */ /* 0x020e220000000a00 */
[----:B------:R-:W-:Y:S02]  /*37d0*/  VIADD R17, R0, UR8 ;  /* 0x0000000800117c36 */ /* 0x000fe40008000000 */
[----:B------:R-:W-:-:S05]  /*37e0*/  IMAD.MOV.U32 R0, RZ, RZ, R20 ;  /* 0x000000ffff007224 */ /* 0x000fca00078e0014 */
        /* <DEDUP_REMOVED lines=8> */
[----:B------:R0:W-:Y:S02]  /*3870*/  STG.E.64 desc[UR10][R4.64], R12 ;  /* 0x0000000c04007986 */ /* 0x0001e4000c101b0a */
.L_x_22844:
[----:B------:R-:W-:-:S13]  /*3880*/  ISETP.GE.U32.AND P0, PT, R0, UR6, PT ;  /* 0x0000000600007c0c */ /* 0x000fda000bf06070 */
[----:B------:R-:W-:Y:S05]  /*3890*/  @P0 BRA `(.L_x_22846) ;  /* 0x0000000000300947 */ /* 0x000fea0003800000 */
[----:B0----5:R-:W0:Y:S01]  /*38a0*/  LDC.64 R4, c[0x0][0x3a0] ;  /* 0x0000e800ff047b82 */ /* 0x021e220000000a00 */
[C---:B------:R-:W-:Y:S02]  /*38b0*/  VIADD R9, R0.reuse, UR8 ;  /* 0x0000000800097c36 */ /* 0x040fe40008000000 */
[----:B------:R-:W-:Y:S02]  /*38c0*/  VIADD R0, R0, 0x80 ;  /* 0x0000008000007836 */ /* 0x000fe40000000000 */
[----:B0-----:R-:W-:-:S05]  /*38d0*/  IMAD.WIDE.U32 R4, R9, 0x8, R4 ;  /* 0x0000000809047825 */ /* 0x001fca00078e0004 */
[----:B------:R1:W-:Y:S02]  /*38e0*/  STG.E.64 desc[UR10][R4.64], R22 ;  /* 0x0000001604007986 */ /* 0x0003e4000c101b0a */
.L_x_22845:
[----:B------:R-:W-:-:S13]  /*38f0*/  ISETP.GE.U32.AND P0, PT, R0, UR6, PT ;  /* 0x0000000600007c0c */ /* 0x000fda000bf06070 */
[----:B------:R-:W-:Y:S05]  /*3900*/  @P0 BRA `(.L_x_22847) ;  /* 0x0000000000300947 */ /* 0x000fea0003800000 */
[----:B01----:R-:W0:Y:S01]  /*3910*/  LDC.64 R4, c[0x0][0x3a0] ;  /* 0x0000e800ff047b82 */ /* 0x003e220000000a00 */
[C---:B------:R-:W-:Y:S02]  /*3920*/  VIADD R9, R0.reuse, UR8 ;  /* 0x0000000800097c36 */ /* 0x040fe40008000000 */
[----:B------:R-:W-:Y:S02]  /*3930*/  VIADD R0, R0, 0x80 ;  /* 0x0000008000007836 */ /* 0x000fe40000000000 */
[----:B0-----:R-:W-:-:S05]  /*3940*/  IMAD.WIDE.U32 R4, R9, 0x8, R4 ;  /* 0x0000000809047825 */ /* 0x001fca00078e0004 */
[----:B------:R1:W-:Y:S02]  /*3950*/  STG.E.64 desc[UR10][R4.64], R18 ;  /* 0x0000001204007986 */ /* 0x0003e4000c101b0a */
.L_x_22846:
[----:B------:R-:W-:-:S13]  /*3960*/  ISETP.GE.U32.AND P0, PT, R0, UR6, PT ;  /* 0x0000000600007c0c */ /* 0x000fda000bf06070 */
[----:B------:R-:W-:Y:S05]  /*3970*/  @P0 BRA `(.L_x_22848) ;  /* 0x0000000000340947 */ /* 0x000fea0003800000 */
[----:B01---5:R-:W0:Y:S01]  /*3980*/  LDC.64 R4, c[0x0][0x3a0] ;  /* 0x0000e800ff047b82 */ /* 0x023e220000000a00 */
[C---:B------:R-:W-:Y:S02]  /*3990*/  VIADD R9, R0.reuse, UR8 ;  /* 0x0000000800097c36 */ /* 0x040fe40008000000 */
[----:B------:R-:W-:Y:S02]  /*39a0*/  VIADD R0, R0, 0x80 ;  /* 0x0000008000007836 */ /* 0x000fe40000000000 */
[----:B0-----:R-:W-:-:S05]  /*39b0*/  IMAD.WIDE.U32 R4, R9, 0x8, R4 ;  /* 0x0000000809047825 */ /* 0x001fca00078e0004 */
[----:B------:R2:W-:Y:S02]  /*39c0*/  STG.E.64 desc[UR10][R4.64], R14 ;  /* 0x0000000e04007986 */ /* 0x0005e4000c101b0a */
.L_x_22847:
[----:B------:R-:W-:-:S13]  /*39d0*/  ISETP.GE.U32.AND P0, PT, R0, UR6, PT ;  /* 0x0000000600007c0c */ /* 0x000fda000bf06070 */
[----:B------:R-:W-:Y:S05]  /*39e0*/  @P0 BREAK.RELIABLE B1 ;  /* 0x0000000000010942 */ /* 0x000fea0003800100 */
[----:B------:R-:W-:Y:S05]  /*39f0*/  @P0 BRA `(.L_x_22849) ;  /* 0x0000000000300947 */ /* 0x000fea0003800000 */
[----:B012---:R-:W0:Y:S01]  /*3a00*/  LDC.64 R4, c[0x0][0x3a0] ;  /* 0x0000e800ff047b82 */ /* 0x007e220000000a00 */
[C---:B------:R-:W-:Y:S02]  /*3a10*/  VIADD R9, R0.reuse, UR8 ;  /* 0x0000000800097c36 */ /* 0x040fe40008000000 */
[----:B------:R-:W-:Y:S02]  /*3a20*/  VIADD R0, R0, 0x80 ;  /* 0x0000008000007836 */ /* 0x000fe40000000000 */
[----:B0-----:R-:W-:-:S05]  /*3a30*/  IMAD.WIDE.U32 R4, R9, 0x8, R4 ;  /* 0x0000000809047825 */ /* 0x001fca00078e0004 */
[----:B------:R2:W-:Y:S02]  /*3a40*/  STG.E.64 desc[UR10][R4.64], R10 ;  /* 0x0000000a04007986 */ /* 0x0005e4000c101b0a */
.L_x_22848:
[----:B------:R-:W-:Y:S05]  /*3a50*/  BSYNC.RELIABLE B1 ;  /* 0x0000000000017941 */ /* 0x000fea0003800100 */
.L_x_22843:
[----:B------:R-:W-:-:S13]  /*3a60*/  ISETP.GE.U32.AND P0, PT, R0, UR6, PT ;  /* 0x0000000600007c0c */ /* 0x000fda000bf06070 */
[----:B012--5:R-:W0:Y:S01]  /*3a70*/  @!P0 LDC.64 R4, c[0x0][0x3a0] ;  /* 0x0000e800ff048b82 */ /* 0x027e220000000a00 */
[C---:B------:R-:W-:Y:S02]  /*3a80*/  @!P0 VIADD R9, R0.reuse, UR8 ;  /* 0x0000000800098c36 */ /* 0x040fe40008000000 */
[----:B------:R-:W-:Y:S02]  /*3a90*/  @!P0 VIADD R0, R0, 0x80 ;  /* 0x0000008000008836 */ /* 0x000fe40000000000 */
[----:B0-----:R-:W-:-:S05]  /*3aa0*/  @!P0 IMAD.WIDE.U32 R4, R9, 0x8, R4 ;  /* 0x0000000809048825 */ /* 0x001fca00078e0004 */
[----:B------:R3:W-:Y:S02]  /*3ab0*/  @!P0 STG.E.64 desc[UR10][R4.64], R6 ;  /* 0x0000000604008986 */ /* 0x0007e4000c101b0a */
.L_x_22849:
[----:B------:R-:W-:Y:S05]  /*3ac0*/  BSYNC.RECONVERGENT B0 ;  /* 0x0000000000007941 */ /* 0x000fea0003800200 */
.L_x_22842:
        /* <DEDUP_REMOVED lines=8> */
.L_x_22769:
[----:B------:R-:W0:Y:S01]  /*3b50*/  S2R R3, SR_TID.X ;  /* 0x0000000000037919 */ /* 0x000e220000002100 */
[----:B------:R-:W1:Y:S01]  /*3b60*/  LDCU.64 UR4, c[0x0][0x3a8] ;  /* 0x00007500ff0477ac */ /* 0x000e620008000a00 */
[----:B------:R-:W2:Y:S01]  /*3b70*/  LDCU.64 UR6, c[0x0][0x388] ;  /* 0x00007100ff0677ac */ /* 0x000ea20008000a00 */
[----:B-1----:R-:W-:-:S06]  /*3b80*/  UIMAD.WIDE.U32 UR4, UR8, 0x8, UR4 ;  /* 0x00000008080478a5 */ /* 0x002fcc000f8e0004 */
[----:B------:R-:W-:Y:S02]  /*3b90*/  IMAD.U32 R22, RZ, RZ, UR4 ;  /* 0x00000004ff167e24 */ /* 0x000fe4000f8e00ff */
[----:B------:R-:W-:Y:S02]  /*3ba0*/  IMAD.U32 R23, RZ, RZ, UR5 ;  /* 0x00000005ff177e24 */ /* 0x000fe4000f8e00ff */
[----:B0-----:R-:W-:-:S05]  /*3bb0*/  IMAD.WIDE.U32 R22, R3, 0x10, R22 ;  /* 0x0000001003167825 */ /* 0x001fca00078e0016 */
[----:B------:R-:W3:Y:S01]  /*3bc0*/  LDG.E.128 R4, desc[UR10][R22.64] ;  /* 0x0000000a16047981 */ /* 0x000ee2000c1e1d00 */
[----:B--2---:R-:W-:Y:S01]  /*3bd0*/  ULOP3.LUT UR7, UR7, 0x7fffffff, URZ, 0xc0, !UPT ;  /* 0x7fffffff07077892 */ /* 0x004fe2000f8ec0ff */
[----:B------:R-:W-:Y:S01]  /*3be0*/  IMAD.U32 R2, RZ, RZ, UR6 ;  /* 0x00000006ff027e24 */ /* 0x000fe2000f8e00ff */
[----:B------:R-:W-:Y:S01]  /*3bf0*/  BSSY.RECONVERGENT B0, `(.L_x_22850) ;  /* 0x0000053000007945 */ /* 0x000fe20003800200 */
[----:B------:R-:W5:Y:S03]  /*3c00*/  LDG.E.128 R12, desc[UR10][R22.64+0x800] ;  /* 0x0008000a160c7981 */ /* 0x000f66000c1e1d00 */
[----:B------:R-:W-:Y:S01]  /*3c10*/  IMAD.U32 R3, RZ, RZ, UR7 ;  /* 0x00000007ff037e24 */ /* 0x000fe2000f8e00ff */
[----:B------:R-:W5:Y:S01]  /*3c20*/  LDG.E.128 R16, desc[UR10][R22.64+0x1000] ;  /* 0x0010000a16107981 */ /* 0x000f62000c1e1d00 */
[----:B------:R-:W-:-:S03]  /*3c30*/  IMAD.U32 R21, RZ, RZ, UR7 ;  /* 0x00000007ff157e24 */ /* 0x000fc6000f8e00ff */
[----:B------:R0:W5:Y:S01]  /*3c40*/  LDG.E.128 R8, desc[UR10][R22.64+0x1800] ;  /* 0x0018000a16087981 */ /* 0x000162000c1e1d00 */
[----:B------:R-:W-:Y:S01]  /*3c50*/  DMUL R2, R2, 1.80143985094819840000e+16 ;  /* 0x4350000002027828 */ /* 0x000fe20000000000 */
[----:B------:R-:W-:Y:S02]  /*3c60*/  SHF.R.U32.HI R21, RZ, 0x14, R21 ;  /* 0x00000014ff157819 */ /* 0x000fe40000011615 */
[----:B---3--:R-:W-:Y:S01]  /*3c70*/  LOP3.LUT R25, R5, 0x7fffffff, RZ, 0xc0, !PT ;  /* 0x7fffffff05197812 */ /* 0x008fe200078ec0ff */
[----:B0-----:R-:W-:-:S03]  /*3c80*/  IMAD.MOV.U32 R22, RZ, RZ, R4 ;  /* 0x000000ffff167224 */ /* 0x001fc600078e0004 */
[----:B------:R-:W-:Y:S01]  /*3c90*/  VIMNMX.U32 R0, PT, PT, R25, UR7, !PT ;  /* 0x0000000719007c48 */ /* 0x000fe2000ffe0000 */
[----:B------:R-:W-:-:S03]  /*3ca0*/  IMAD.MOV.U32 R23, RZ, RZ, R25 ;  /* 0x000000ffff177224 */ /* 0x000fc600078e0019 */
[----:B------:R-:W-:Y:S02]  /*3cb0*/  ISETP.GE.U32.AND P0, PT, R0, 0x7ff00000, PT ;  /* 0x7ff000000000780c */ /* 0x000fe40003f06070 */
[----:B------:R-:W-:-:S05]  /*3cc0*/  LEA.HI R0, R3, R21, RZ, 0xc ;  /* 0x0000001503007211 */ /* 0x000fca00078f60ff */
[----:B------:R-:W-:-:S06]  /*3cd0*/  VIADD R0, R0, 0xffffffca ;  /* 0xffffffca00007836 */ /* 0x000fcc0000000000 */
        /* <DEDUP_REMOVED lines=11> */
.L_x_22851:
        /* <DEDUP_REMOVED lines=13> */
[----:B------:R-:W-:-:S03]  /*3e60*/  FSEL R20, R3, UR7, !P1 ;  /* 0x0000000703147c08 */ /* 0x000fc6000c800000 */
[----:B------:R-:W-:-:S10]  /*3e70*/  @!P0 DMUL R22, R22, 1.80143985094819840000e+16 ;  /* 0x4350000016168828 */ /* 0x000fd40000000000 */
[C---:B------:R-:W-:Y:S01]  /*3e80*/  @!P0 LEA.HI R26, R23.reuse, R25, RZ, 0xc ;  /* 0x00000019171a8211 */ /* 0x040fe200078f60ff */
[----:B------:R-:W-:Y:S01]  /*3e90*/  IMAD.MOV.U32 R27, RZ, RZ, R22 ;  /* 0x000000ffff1b7224 */ /* 0x000fe200078e0016 */
[----:B------:R-:W-:Y:S02]  /*3ea0*/  LOP3.LUT R22, R20, 0xfffff, RZ, 0xc0, !PT ;  /* 0x000fffff14167812 */ /* 0x000fe400078ec0ff */
[----:B------:R-:W-:Y:S01]  /*3eb0*/  SEL R20, R0, R21, !P1 ;  /* 0x0000001500147207 */ /* 0x000fe20004800000 */
[----:B------:R-:W-:Y:S01]  /*3ec0*/  @!P0 VIADD R25, R26, 0xffffffca ;  /* 0xffffffca1a198836 */ /* 0x000fe20000000000 */
[----:B------:R-:W-:Y:S02]  /*3ed0*/  LOP3.LUT R24, R23, 0xfffff, RZ, 0xc0, !PT ;  /* 0x000fffff17187812 */ /* 0x000fe400078ec0ff */
[----:B------:R-:W-:Y:S01]  /*3ee0*/  FSEL R26, R2, UR6, !P1 ;  /* 0x00000006021a7c08 */ /* 0x000fe2000c800000 */
[----:B------:R-:W-:Y:S01]  /*3ef0*/  IMAD.IADD R25, R25, 0x1, -R20 ;  /* 0x0000000119197824 */ /* 0x000fe200078e0a14 */
[----:B------:R-:W-:-:S02]  /*3f00*/  LOP3.LUT R24, R24, 0x100000, RZ, 0xfc, !PT ;  /* 0x0010000018187812 */ /* 0x000fc400078efcff */
[----:B------:R-:W-:-:S07]  /*3f10*/  LOP3.LUT R31, R22, 0x100000, RZ, 0xfc, !PT ;  /* 0x00100000161f7812 */ /* 0x000fce00078efcff */
.L_x_22854:
        /* <DEDUP_REMOVED lines=11> */
.L_x_22853:
        /* <DEDUP_REMOVED lines=19> */
.L_x_22856:
[----:B------:R-:W-:Y:S05]  /*4100*/  BSYNC.RECONVERGENT B1 ;  /* 0x0000000000017941 */ /* 0x000fea0003800200 */
.L_x_22855:
[----:B------:R-:W-:-:S07]  /*4110*/  LOP3.LUT R25, R25, 0x80000000, R5, 0xb8, !PT ;  /* 0x8000000019197812 */ /* 0x000fce00078eb805 */
.L_x_22852:
[----:B------:R-:W-:Y:S05]  /*4120*/  BSYNC.RECONVERGENT B0 ;  /* 0x0000000000007941 */ /* 0x000fea0003800200 */
.L_x_22850:
[----:B------:R-:W-:Y:S01]  /*4130*/  DSETP.NEU.AND P1, PT, R24, RZ, PT ;  /* 0x000000ff1800722a */ /* 0x000fe20003f2d000 */
[----:B------:R-:W0:Y:S01]  /*4140*/  LDCU.64 UR12, c[0x0][0x390] ;  /* 0x00007200ff0c77ac */ /* 0x000e220008000a00 */
[----:B------:R-:W-:Y:S01]  /*4150*/  DADD R22, R4, -R24 ;  /* 0x0000000004167229 */ /* 0x000fe20000000818 */
[----:B------:R-:W-:Y:S01]  /*4160*/  PLOP3.LUT P0, PT, PT, PT, PT, 0x8, 0x80 ;  /* 0x000000000080781c */ /* 0x000fe20003f0e170 */
[----:B------:R-:W-:Y:S01]  /*4170*/  BSSY.RECONVERGENT B0, `(.L_x_22857) ;  /* 0x000005d000007945 */ /* 0x000fe20003800200 */
[----:B------:R-:W-:-:S09]  /*4180*/  LOP3.LUT R31, R7, 0x7fffffff, RZ, 0xc0, !PT ;  /* 0x7fffffff071f7812 */ /* 0x000fd200078ec0ff */
        /* <DEDUP_REMOVED lines=10> */
[----:B------:R-:W-:-:S04]  /*4230*/  VIMNMX.U32 R4, PT, PT, R31, UR7, !PT ;  /* 0x000000071f047c48 */ /* 0x000fc8000ffe0000 */
[----:B------:R-:W-:Y:S02]  /*4240*/  ISETP.GT.U32.AND P2, PT, R4, 0x7fefffff, PT ;  /* 0x7fefffff0400780c */ /* 0x000fe40003f44070 */
[----:B------:R-:W-:Y:S01]  /*4250*/  @!P1 LOP3.LUT R20, RZ, 0x80000000, R5, 0xb8, !PT ;  /* 0x80000000ff149812 */ /* 0x000fe200078eb805 */
[----:B0-----:R-:W-:Y:S02]  /*4260*/  @P1 DADD R24, R28, -R22 ;  /* 0x000000001c181229 */ /* 0x001fe40000000816 */
[----:B------:R-:W-:-:S06]  /*4270*/  @P1 DADD R26, R22, 1 ;  /* 0x3ff00000161a1429 */ /* 0x000fcc0000000000 */
[----:B------:R-:W-:-:S06]  /*4280*/  @P1 DSETP.GT.AND P0, PT, R24, 0.5, PT ;  /* 0x3fe000001800142a */ /* 0x000fcc0003f04000 */
[----:B------:R-:W-:Y:S01]  /*4290*/  @P1 FSEL R27, R27, R23, P0 ;  /* 0x000000171b1b1208 */ /* 0x000fe20000000000 */
[----:B------:R-:W-:Y:S01]  /*42a0*/  IMAD.MOV.U32 R23, RZ, RZ, R31 ;  /* 0x000000ffff177224 */ /* 0x000fe200078e001f */
[----:B------:R-:W-:Y:S01]  /*42b0*/  @P1 FSEL R4, R26, R22, P0 ;  /* 0x000000161a041208 */ /* 0x000fe20000000000 */
[----:B------:R-:W-:Y:S02]  /*42c0*/  IMAD.MOV.U32 R22, RZ, RZ, R6 ;  /* 0x000000ffff167224 */ /* 0x000fe400078e0006 */
[----:B------:R-:W-:Y:S02]  /*42d0*/  @P1 IMAD.MOV.U32 R5, RZ, RZ, R27 ;  /* 0x000000ffff051224 */ /* 0x000fe400078e001b */
[----:B------:R-:W-:Y:S02]  /*42e0*/  @!P1 IMAD.MOV.U32 R4, RZ, RZ, RZ ;  /* 0x000000ffff049224 */ /* 0x000fe400078e00ff */
[----:B------:R-:W-:Y:S01]  /*42f0*/  @!P1 IMAD.MOV.U32 R5, RZ, RZ, R20 ;  /* 0x000000ffff059224 */ /* 0x000fe200078e0014 */
[----:B------:R-:W-:Y:S06]  /*4300*/  @P2 BRA `(.L_x_22858) ;  /* 0x0000000000e82947 */ /* 0x000fec0003800000 */
        /* <DEDUP_REMOVED lines=25> */
.L_x_22861:
        /* <DEDUP_REMOVED lines=11> */
.L_x_22860:
        /* <DEDUP_REMOVED lines=19> */
.L_x_22863:
[----:B------:R-:W-:Y:S05]  /*4680*/  BSYNC.RECONVERGENT B1 ;  /* 0x0000000000017941 */ /* 0x000fea0003800200 */
.L_x_22862:
[----:B------:R-:W-:Y:S01]  /*4690*/  LOP3.LUT R25, R25, 0x80000000, R7, 0xb8, !PT ;  /* 0x8000000019197812 */ /* 0x000fe200078eb807 */
[----:B------:R-:W-:Y:S06]  /*46a0*/  BRA `(.L_x_22859) ;  /* 0x0000000000247947 */ /* 0x000fec0003800000 */
.L_x_22858:
        /* <DEDUP_REMOVED lines=9> */
.L_x_22859:
[----:B------:R-:W-:Y:S05]  /*4740*/  BSYNC.RECONVERGENT B0 ;  /* 0x0000000000007941 */ /* 0x000fea0003800200 */
.L_x_22857:
[----:B------:R-:W-:Y:S01]  /*4750*/  DSETP.NEU.AND P1, PT, R24, RZ, PT ;  /* 0x000000ff1800722a */ /* 0x000fe20003f2d000 */
[----:B------:R-:W-:Y:S01]  /*4760*/  PLOP3.LUT P0, PT, PT, PT, PT, 0x8, 0x80 ;  /* 0x000000000080781c */ /* 0x000fe20003f0e170 */
[----:B------:R-:W-:Y:S01]  /*4770*/  DADD R22, R6, -R24 ;  /* 0x0000000006167229 */ /* 0x000fe20000000818 */
[----:B-----5:R-:W-:Y:S01]  /*4780*/  LOP3.LUT R31, R13, 0x7fffffff, RZ, 0xc0, !PT ;  /* 0x7fffffff0d1f7812 */ /* 0x020fe200078ec0ff */
[----:B------:R-:W-:Y:S06]  /*4790*/  BSSY.RECONVERGENT B0, `(.L_x_22864) ;  /* 0x000005c000007945 */ /* 0x000fec0003800200 */
[----:B------:R-:W-:-:S04]  /*47a0*/  DMUL R22, R22, UR12 ;  /* 0x0000000c16167c28 */ /* 0x000fc80008000000 */
[----:B------:R-:W0:Y:S01]  /*47b0*/  @P1 LDC.64 R26, c[0x0][0x388] ;  /* 0x0000e200ff1a1b82 */ /* 0x000e220000000a00 */
[----:B------:R-:W-:-:S03]  /*47c0*/  @P1 DSETP.GEU.AND P2, PT, R24, RZ, PT ;  /* 0x000000ff1800122a */ /* 0x000fc60003f4e000 */
[----:B------:R-:W-:-:S03]  /*47d0*/  DADD R24, R22, -1 ;  /* 0xbff0000016187429 */ /* 0x000fc60000000000 */
[----:B0-----:R-:W-:-:S07]  /*47e0*/  @P1 DSETP.LT.XOR P0, PT, R26, RZ, !P2 ;  /* 0x000000ff1a00122a */ /* 0x001fce0005701800 */
[----:B------:R-:W-:Y:S02]  /*47f0*/  FSEL R28, R24, R22, P0 ;  /* 0x00000016181c7208 */ /* 0x000fe40000000000 */
[----:B------:R-:W-:-:S06]  /*4800*/  FSEL R29, R25, R23, P0 ;  /* 0x00000017191d7208 */ /* 0x000fcc0000000000 */
[----:B------:R-:W-:-:S14]  /*4810*/  DSETP.NEU.AND P1, PT, R28, RZ, PT ;  /* 0x000000ff1c00722a */ /* 0x000fdc0003f2d000 */
[----:B------:R-:W0:Y:S01]  /*4820*/  @P1 FRND.F64.FLOOR R22, R28 ;  /* 0x0000001c00161313 */ /* 0x000e220000305800 */
[----:B------:R-:W-:-:S06]  /*4830*/  @!P1 DMUL R6, R6, UR12 ;  /* 0x0000000c06069c28 */ /* 0x000fcc0008000000 */
[----:B------:R-:W-:-:S04]  /*4840*/  VIMNMX.U32 R6, PT, PT, R31, UR7, !PT ;  /* 0x000000071f067c48 */ /* 0x000fc8000ffe0000 */
[----:B------:R-:W-:Y:S01]  /*4850*/  ISETP.GT.U32.AND P2, PT, R6, 0x7fefffff, PT ;  /* 0x7fefffff0600780c */ /* 0x000fe20003f44070 */
[----:B------:R-:W-:Y:S01]  /*4860*/  @!P1 IMAD.MOV.U32 R6, RZ, RZ, RZ ;  /* 0x000000ffff069224 */ /* 0x000fe200078e00ff */
        /* <DEDUP_REMOVED lines=9> */
[----:B------:R-:W-:Y:S01]  /*4900*/  @P1 IMAD.MOV.U32 R7, RZ, RZ, R27 ;  /* 0x000000ffff071224 */ /* 0x000fe200078e001b */
        /* <DEDUP_REMOVED lines=26> */
.L_x_22868:
        /* <DEDUP_REMOVED lines=11> */
.L_x_22867:
        /* <DEDUP_REMOVED lines=19> */
.L_x_22870:
[----:B------:R-:W-:Y:S05]  /*4c90*/  BSYNC.RECONVERGENT B1 ;  /* 0x0000000000017941 */ /* 0x000fea0003800200 */
.L_x_22869:
[----:B------:R-:W-:Y:S01]  /*4ca0*/  LOP3.LUT R25, R25, 0x80000000, R13, 0xb8, !PT ;  /* 0x8000000019197812 */ /* 0x000fe200078eb80d */
[----:B------:R-:W-:Y:S06]  /*4cb0*/  BRA `(.L_x_22866) ;  /* 0x0000000000247947 */ /* 0x000fec0003800000 */
.L_x_22865:
        /* <DEDUP_REMOVED lines=9> */
.L_x_22866:
[----:B------:R-:W-:Y:S05]  /*4d50*/  BSYNC.RECONVERGENT B0 ;  /* 0x0000000000007941 */ /* 0x000fea0003800200 */
.L_x_22864:
[----:B------:R-:W-:Y:S01]  /*4d60*/  DSETP.NEU.AND P1, PT, R24, RZ, PT ;  /* 0x000000ff1800722a */ /* 0x000fe20003f2d000 */
[----:B------:R-:W-:Y:S01]  /*4d70*/  PLOP3.LUT P0, PT, PT, PT, PT, 0x8, 0x80 ;  /* 0x000000000080781c */ /* 0x000fe20003f0e170 */
[----:B------:R-:W-:Y:S01]  /*4d80*/  DADD R22, R12, -R24 ;  /* 0x000000000c167229 */ /* 0x000fe20000000818 */
[----:B------:R-:W-:Y:S01]  /*4d90*/  LOP3.LUT R31, R15, 0x7fffffff, RZ, 0xc0, !PT ;  /* 0x7fffffff0f1f7812 */ /* 0x000fe200078ec0ff */
        /* <DEDUP_REMOVED lines=50> */
.L_x_22875:
        /* <DEDUP_REMOVED lines=11> */
.L_x_22874:
        /* <DEDUP_REMOVED lines=19> */
.L_x_22877:
[----:B------:R-:W-:Y:S05]  /*52a0*/  BSYNC.RECONVERGENT B1 ;  /* 0x0000000000017941 */ /* 0x000fea0003800200 */
.L_x_22876:
[----:B------:R-:W-:Y:S01]  /*52b0*/  LOP3.LUT R25, R25, 0x80000000, R15, 0xb8, !PT ;  /* 0x8000000019197812 */ /* 0x000fe200078eb80f */
[----:B------:R-:W-:Y:S06]  /*52c0*/  BRA `(.L_x_22873) ;  /* 0x0000000000247947 */ /* 0x000fec0003800000 */
.L_x_22872:
        /* <DEDUP_REMOVED lines=9> */
.L_x_22873:
[----:B------:R-:W-:Y:S05]  /*5360*/  BSYNC.RECONVERGENT B0 ;  /* 0x0000000000007941 */ /* 0x000fea0003800200 */
.L_x_22871:
        /* <DEDUP_REMOVED lines=54> */
.L_x_22882:
        /* <DEDUP_REMOVED lines=11> */
.L_x_22881:
        /* <DEDUP_REMOVED lines=19> */
.L_x_22884:
[----:B------:R-:W-:Y:S05]  /*58b0*/  BSYNC.RECONVERGENT B1 ;  /* 0x0000000000017941 */ /* 0x000fea0003800200 */
.L_x_22883:
[----:B------:R-:W-:Y:S01]  /*58c0*/  LOP3.LUT R25, R25, 0x80000000, R17, 0xb8, !PT ;  /* 0x8000000019197812 */ /* 0x000fe200078eb811 */
[----:B------:R-:W-:Y:S06]  /*58d0*/  BRA `(.L_x_22880) ;  /* 0x0000000000247947 */ /* 0x000fec0003800000 */
.L_x_22879:
        /* <DEDUP_REMOVED lines=9> */
.L_x_22880:
[----:B------:R-:W-:Y:S05]  /*5970*/  BSYNC.RECONVERGENT B0 ;  /* 0x0000000000007941 */ /* 0x000fea0003800200 */
.L_x_22878:
        /* <DEDUP_REMOVED lines=54> */
.L_x_22889:
        /* <DEDUP_REMOVED lines=11> */
.L_x_22888:
        /* <DEDUP_REMOVED lines=19> */
.L_x_22891:
[----:B------:R-:W-:Y:S05]  /*5ec0*/  BSYNC.RECONVERGENT B1 ;  /* 0x0000000000017941 */ /* 0x000fea0003800200 */
.L_x_22890:
[----:B------:R-:W-:Y:S01]  /*5ed0*/  LOP3.LUT R25, R25, 0x80000000, R19, 0xb8, !PT ;  /* 0x8000000019197812 */ /* 0x000fe200078eb813 */
[----:B------:R-:W-:Y:S06]  /*5ee0*/  BRA `(.L_x_22887) ;  /* 0x0000000000247947 */ /* 0x000fec0003800000 */
.L_x_22886:
        /* <DEDUP_REMOVED lines=9> */
.L_x_22887:
[----:B------:R-:W-:Y:S05]  /*5f80*/  BSYNC.RECONVERGENT B0 ;  /* 0x0000000000007941 */ /* 0x000fea0003800200 */
.L_x_22885:
        /* <DEDUP_REMOVED lines=54> */
.L_x_22896:
        /* <DEDUP_REMOVED lines=11> */
.L_x_22895:
        /* <DEDUP_REMOVED lines=19> */
.L_x_22898:
[----:B------:R-:W-:Y:S05]  /*64d0*/  BSYNC.RECONVERGENT B1 ;  /* 0x0000000000017941 */ /* 0x000fea0003800200 */
.L_x_22897:
[----:B------:R-:W-:Y:S01]  /*64e0*/  LOP3.LUT R25, R25, 0x80000000, R9, 0xb8, !PT ;  /* 0x8000000019197812 */ /* 0x000fe200078eb809 */
[----:B------:R-:W-:Y:S06]  /*64f0*/  BRA `(.L_x_22894) ;  /* 0x0000000000247947 */ /* 0x000fec0003800000 */
.L_x_22893:
        /* <DEDUP_REMOVED lines=9> */
.L_x_22894:
[----:B------:R-:W-:Y:S05]  /*6590*/  BSYNC.RECONVERGENT B0 ;  /* 0x0000000000007941 */ /* 0x000fea0003800200 */
.L_x_22892:
        /* <DEDUP_REMOVED lines=53> */
.L_x_22903:
        /* <DEDUP_REMOVED lines=11> */
.L_x_22902:
        /* <DEDUP_REMOVED lines=19> */
.L_x_22905:
[----:B------:R-:W-:Y:S05]  /*6ad0*/  BSYNC.RECONVERGENT B1 ;  /* 0x0000000000017941 */ /* 0x000fea0003800200 */
.L_x_22904:
[----:B------:R-:W-:Y:S01]  /*6ae0*/  LOP3.LUT R25, R25, 0x80000000, R11, 0xb8, !PT ;  /* 0x8000000019197812 */ /* 0x000fe200078eb80b */
[----:B------:R-:W-:Y:S06]  /*6af0*/  BRA `(.L_x_22901) ;  /* 0x0000000000247947 */ /* 0x000fec0003800000 */
.L_x_22900:
        /* <DEDUP_REMOVED lines=9> */
.L_x_22901:
[----:B------:R-:W-:Y:S05]  /*6b90*/  BSYNC.RECONVERGENT B0 ;  /* 0x0000000000007941 */ /* 0x000fea0003800200 */
.L_x_22899:
[----:B------:R-:W-:Y:S01]  /*6ba0*/  DSETP.NEU.AND P1, PT, R24, RZ, PT ;  /* 0x000000ff1800722a */ /* 0x000fe20003f2d000 */
[----:B------:R-:W-:Y:S01]  /*6bb0*/  PLOP3.LUT P0, PT, PT, PT, PT, 0x8, 0x80 ;  /* 0x000000000080781c */ /* 0x000fe20003f0e170 */
[----:B------:R-:W-:Y:S01]  /*6bc0*/  DADD R2, R10, -R24 ;  /* 0x000000000a027229 */ /* 0x000fe20000000818 */
[----:B------:R-:W0:Y:S01]  /*6bd0*/  S2R R29, SR_TID.X ;  /* 0x00000000001d7919 */ /* 0x000e220000002100 */
[----:B------:R-:W1:Y:S06]  /*6be0*/  LDCU.64 UR4, c[0x0][0x3a0] ;  /* 0x00007400ff0477ac */ /* 0x000e6c0008000a00 */
[----:B------:R-:W-:-:S04]  /*6bf0*/  DMUL R2, R2, UR12 ;  /* 0x0000000c02027c28 */ /* 0x000fc80008000000 */
[----:B------:R-:W2:Y:S01]  /*6c00*/  @P1 LDC.64 R22, c[0x0][0x388] ;  /* 0x0000e200ff161b82 */ /* 0x000ea20000000a00 */
[----:B------:R-:W-:-:S03]  /*6c10*/  @P1 DSETP.GEU.AND P2, PT, R24, RZ, PT ;  /* 0x000000ff1800122a */ /* 0x000fc60003f4e000 */
[----:B------:R-:W-:Y:S01]  /*6c20*/  DADD R20, R2, -1 ;  /* 0xbff0000002147429 */ /* 0x000fe20000000000 */
[----:B-1----:R-:W-:-:S06]  /*6c30*/  UIMAD.WIDE.U32 UR4, UR8, 0x8, UR4 ;  /* 0x00000008080478a5 */ /* 0x002fcc000f8e0004 */
[----:B------:R-:W-:Y:S02]  /*6c40*/  IMAD.U32 R26, RZ, RZ, UR4 ;  /* 0x00000004ff1a7e24 */ /* 0x000fe4000f8e00ff */
[----:B------:R-:W-:Y:S01]  /*6c50*/  IMAD.U32 R27, RZ, RZ, UR5 ;  /* 0x00000005ff1b7e24 */ /* 0x000fe2000f8e00ff */
[----:B--2---:R-:W-:-:S06]  /*6c60*/  @P1 DSETP.LT.XOR P0, PT, R22, RZ, !P2 ;  /* 0x000000ff1600122a */ /* 0x004fcc0005701800 */
[----:B------:R-:W-:Y:S02]  /*6c70*/  FSEL R24, R20, R2, P0 ;  /* 0x0000000214187208 */ /* 0x000fe40000000000 */
[----:B------:R-:W-:-:S06]  /*6c80*/  FSEL R25, R21, R3, P0 ;  /* 0x0000000315197208 */ /* 0x000fcc0000000000 */
[----:B------:R-:W-:-:S14]  /*6c90*/  DSETP.NEU.AND P1, PT, R24, RZ, PT ;  /* 0x000000ff1800722a */ /* 0x000fdc0003f2d000 */
[----:B------:R-:W1:Y:S01]  /*6ca0*/  @P1 FRND.F64.FLOOR R2, R24 ;  /* 0x0000001800021313 */ /* 0x000e620000305800 */
[----:B------:R-:W-:-:S06]  /*6cb0*/  @!P1 DMUL R10, R10, UR12 ;  /* 0x0000000c0a0a9c28 */ /* 0x000fcc0008000000 */
[----:B------:R-:W-:-:S04]  /*6cc0*/  @!P1 IMAD.MOV.U32 R10, RZ, RZ, RZ ;  /* 0x000000ffff0a9224 */ /* 0x000fc800078e00ff */
[----:B------:R-:W-:Y:S01]  /*6cd0*/  @!P1 LOP3.LUT R11, RZ, 0x80000000, R11, 0xb8, !PT ;  /* 0x80000000ff0b9812 */ /* 0x000fe200078eb80b */
[----:B-1----:R-:W-:Y:S02]  /*6ce0*/  @P1 DADD R20, R24, -R2 ;  /* 0x0000000018141229 */ /* 0x002fe40000000802 */
[----:B------:R-:W-:-:S06]  /*6cf0*/  @P1 DADD R22, R2, 1 ;  /* 0x3ff0000002161429 */ /* 0x000fcc0000000000 */
[----:B------:R-:W-:Y:S01]  /*6d00*/  @P1 DSETP.GT.AND P0, PT, R20, 0.5, PT ;  /* 0x3fe000001400142a */ /* 0x000fe20003f04000 */
[----:B0-----:R-:W-:-:S05]  /*6d10*/  IMAD.WIDE.U32 R20, R29, 0x10, R26 ;  /* 0x000000101d147825 */ /* 0x001fca00078e001a */
[----:B------:R-:W-:Y:S01]  /*6d20*/  @P1 FSEL R0, R22, R2, P0 ;  /* 0x0000000216001208 */ /* 0x000fe20000000000 */
[----:B------:R-:W-:Y:S01]  /*6d30*/  STG.E.128 desc[UR10][R20.64], R4 ;  /* 0x0000000414007986 */ /* 0x000fe2000c101d0a */
[----:B------:R-:W-:-:S03]  /*6d40*/  @P1 FSEL R3, R23, R3, P0 ;  /* 0x0000000317031208 */ /* 0x000fc60000000000 */
[----:B------:R-:W-:Y:S01]  /*6d50*/  @P1 IMAD.MOV.U32 R10, RZ, RZ, R0 ;  /* 0x000000ffff0a1224 */ /* 0x000fe200078e0000 */
[----:B------:R-:W-:Y:S01]  /*6d60*/  STG.E.128 desc[UR10][R20.64+0x800], R12 ;  /* 0x0008000c14007986 */ /* 0x000fe2000c101d0a */
[----:B------:R-:W-:-:S03]  /*6d70*/  @P1 IMAD.MOV.U32 R11, RZ, RZ, R3 ;  /* 0x000000ffff0b1224 */ /* 0x000fc600078e0003 */
[----:B------:R-:W-:Y:S04]  /*6d80*/  STG.E.128 desc[UR10][R20.64+0x1000], R16 ;  /* 0x0010001014007986 */ /* 0x000fe8000c101d0a */
[----:B------:R-:W-:Y:S01]  /*6d90*/  STG.E.128 desc[UR10][R20.64+0x1800], R8 ;  /* 0x0018000814007986 */ /* 0x000fe2000c101d0a */
[----:B------:R-:W-:Y:S05]  /*6da0*/  EXIT ;  /* 0x000000000000794d */ /* 0x000fea0003800000 */
.L_x_22906:
        /* <DEDUP_REMOVED lines=13> */
.L_x_37142:


//--------------------- .text._ZN2at6native29vectorized_elementwise_kernelILi4EZZZNS0_15binary_internal21div_floor_kernel_cudaERNS_18TensorIteratorBaseEENKUlvE0_clEvENKUlvE_clEvEUldE_St5arrayIPcLm2EEEEviT0_T1_ --------------------------
	.section	.text._ZN2at6native29vectorized_elementwise_kernelILi4EZZZNS0_15binary_internal21div_floor_kernel_cudaERNS_18TensorIteratorBaseEENKUlvE0_clEvENKUlvE_clEvEUldE_St5arrayIPcLm2EEEEviT0_T1_,"ax",@progbits
	.align	128
        .global         _ZN2at6native29vectorized_elementwise_kernelILi4EZZZNS0_15binary_internal21div_floor_kernel_cudaERNS_18TensorIteratorBaseEENKUlvE0_clEvENKUlvE_clEvEUldE_St5arrayIPcLm2EEEEviT0_T1_
        .type           _ZN2at6native29vectorized_elementwise_kernelILi4EZZZNS0_15binary_internal21div_floor_kernel_cudaERNS_18TensorIteratorBaseEENKUlvE0_clEvENKUlvE_clEvEUldE_St5arrayIPcLm2EEEEviT0_T1_,@function
        .size           _ZN2at6native29vectorized_elementwise_kernelILi4EZZZNS0_15binary_internal21div_floor_kernel_cudaERNS_18TensorIteratorBaseEENKUlvE0_clEvENKUlvE_clEvEUldE_St5arrayIPcLm2EEEEviT0_T1_,(.L_x_37143 - _ZN2at6native29vectorized_elementwise_kernelILi4EZZZNS0_15binary_internal21div_floor_kernel_cudaERNS_18TensorIteratorBaseEENKUlvE0_clEvENKUlvE_clEvEUldE_St5arrayIPcLm2EEEEviT0_T1_)
        .other          _ZN2at6native29vectorized_elementwise_kernelILi4EZZZNS0_15binary_internal21div_floor_kernel_cudaERNS_18TensorIteratorBaseEENKUlvE0_clEvENKUlvE_clEvEUldE_St5arrayIPcLm2EEEEviT0_T1_,@"STO_CUDA_ENTRY STV_DEFAULT"
_ZN2at6native29vectorized_elementwise_kernelILi4EZZZNS0_15binary_internal21div_floor_kernel_cudaERNS_18TensorIteratorBaseEENKUlvE0_clEvENKUlvE_clEvEUldE_St5arrayIPcLm2EEEEviT0_T1_:
.text._ZN2at6native29vectorized_elementwise_kernelILi4EZZZNS0_15binary_internal21div_floor_kernel_cudaERNS_18TensorIteratorBaseEENKUlvE0_clEvENKUlvE_clEvEUldE_St5arrayIPcLm2EEEEviT0_T1_:
        /* <DEDUP_REMOVED lines=93> */
.L_x_22911:
        /* <DEDUP_REMOVED lines=24> */
.L_x_22914:
        /* <DEDUP_REMOVED lines=11> */
.L_x_22913:
        /* <DEDUP_REMOVED lines=20> */
.L_x_22916:
[----:B------:R-:W-:Y:S05]  /*0940*/  BSYNC.RECONVERGENT B2 ;  /* 0x0000000000027941 */ /* 0x000fea0003800200 */
.L_x_22915:
[----:B------:R-:W-:Y:S01]  /*0950*/  LOP3.LUT R21, R27, 0x80000000, R9, 0xb8, !PT ;  /* 0x800000001b157812 */ /* 0x000fe200078eb809 */
[----:B------:R-:W-:-:S07]  /*0960*/  IMAD.MOV.U32 R20, RZ, RZ, R25 ;  /* 0x000000ffff147224 */ /* 0x000fce00078e0019 */
.L_x_22912:
[----:B------:R-:W-:Y:S05]  /*0970*/  BSYNC.RECONVERGENT B0 ;  /* 0x0000000000007941 */ /* 0x000fea0003800200 */
.L_x_22910:
        /* <DEDUP_REMOVED lines=22> */
.L_x_22909:
[----:B------:R-:W-:Y:S05]  /*0ae0*/  BSYNC.RECONVERGENT B1 ;  /* 0x0000000000017941 */ /* 0x000fea0003800200 */
.L_x_22908:
        /* <DEDUP_REMOVED lines=35> */
.L_x_22923:
        /* <DEDUP_REMOVED lines=11> */
.L_x_22922:
        /* <DEDUP_REMOVED lines=19> */
.L_x_22925:
[----:B------:R-:W-:Y:S05]  /*0f00*/  BSYNC.RECONVERGENT B2 ;  /* 0x0000000000027941 */ /* 0x000fea0003800200 */
.L_x_22924:
[----:B------:R-:W-:Y:S01]  /*0f10*/  LOP3.LUT R27, R27, 0x80000000, R13, 0xb8, !PT ;  /* 0x800000001b1b7812 */ /* 0x000fe200078eb80d */
[----:B------:R-:W-:Y:S06]  /*0f20*/  BRA `(.L_x_22921) ;  /* 0x0000000000247947 */ /* 0x000fec0003800000 */
.L_x_22920:
        /* <DEDUP_REMOVED lines=9> */
.L_x_22921:
[----:B------:R-:W-:Y:S05]  /*0fc0*/  BSYNC.RECONVERGENT B0 ;  /* 0x0000000000007941 */ /* 0x000fea0003800200 */
.L_x_22919:
        /* <DEDUP_REMOVED lines=23> */
.L_x_22918:
[----:B------:R-:W-:Y:S05]  /*1140*/  BSYNC.RECONVERGENT B1 ;  /* 0x0000000000017941 */ /* 0x000fea0003800200 */
.L_x_22917:
        /* <DEDUP_REMOVED lines=35> */
.L_x_22932:
        /* <DEDUP_REMOVED lines=11> */
.L_x_22931:
        /* <DEDUP_REMOVED lines=19> */
.L_x_22934:
[----:B------:R-:W-:Y:S05]  /*1560*/  BSYNC.RECONVERGENT B2 ;  /* 0x0000000000027941 */ /* 0x000fea0003800200 */
.L_x_22933:
[----:B------:R-:W-:Y:S01]  /*1570*/  LOP3.LUT R27, R27, 0x80000000, R23, 0xb8, !PT ;  /* 0x800000001b1b7812 */ /* 0x000fe200078eb817 */
[----:B------:R-:W-:Y:S06]  /*1580*/  BRA `(.L_x_22930) ;  /* 0x0000000000247947 */ /* 0x000fec0003800000 */
.L_x_22929:
        /* <DEDUP_REMOVED lines=9> */
.L_x_22930:
[----:B------:R-:W-:Y:S05]  /*1620*/  BSYNC.RECONVERGENT B0 ;  /* 0x0000000000007941 */ /* 0x000fea0003800200 */
.L_x_22928:
        /* <DEDUP_REMOVED lines=23> */
.L_x_22927:
[----:B------:R-:W-:Y:S05]  /*17a0*/  BSYNC.RECONVERGENT B1 ;  /* 0x0000000000017941 */ /* 0x000fea0003800200 */
.L_x_22926:
        /* <DEDUP_REMOVED lines=35> */
.L_x_22941:
        /* <DEDUP_REMOVED lines=11> */
.L_x_22940:
        /* <DEDUP_REMOVED lines=19> */
.L_x_22943:
[----:B------:R-:W-:Y:S05]  /*1bc0*/  BSYNC.RECONVERGENT B2 ;  /* 0x0000000000027941 */ /* 0x000fea0003800200 */
.L_x_22942:
[----:B------:R-:W-:Y:S01]  /*1bd0*/  LOP3.LUT R27, R27, 0x80000000, R19, 0xb8, !PT ;  /* 0x800000001b1b7812 */ /* 0x000fe200078eb813 */
[----:B------:R-:W-:Y:S06]  /*1be0*/  BRA `(.L_x_22939) ;  /* 0x0000000000247947 */ /* 0x000fec0003800000 */
.L_x_22938:
        /* <DEDUP_REMOVED lines=9> */
.L_x_22939:
[----:B------:R-:W-:Y:S05]  /*1c80*/  BSYNC.RECONVERGENT B0 ;  /* 0x0000000000007941 */ /* 0x000fea0003800200 */
.L_x_22937:
        /* <DEDUP_REMOVED lines=23> */
.L_x_22936:
[----:B------:R-:W-:Y:S05]  /*1e00*/  BSYNC.RECONVERGENT B1 ;  /* 0x0000000000017941 */ /* 0x000fea0003800200 */
.L_x_22935:
        /* <DEDUP_REMOVED lines=35> */
.L_x_22950:
        /* <DEDUP_REMOVED lines=11> */
.L_x_22949:
        /* <DEDUP_REMOVED lines=19> */
.L_x_22952:
[----:B------:R-:W-:Y:S05]  /*2220*/  BSYNC.RECONVERGENT B2 ;  /* 0x0000000000027941 */ /* 0x000fea0003800200 */
.L_x_22951:
[----:B------:R-:W-:Y:S01]  /*2230*/  LOP3.LUT R27, R27, 0x80000000, R15, 0xb8, !PT ;  /* 0x800000001b1b7812 */ /* 0x000fe200078eb80f */
[----:B------:R-:W-:Y:S06]  /*2240*/  BRA `(.L_x_22948) ;  /* 0x0000000000247947 */ /* 0x000fec0003800000 */
.L_x_22947:
        /* <DEDUP_REMOVED lines=9> */
.L_x_22948:
[----:B------:R-:W-:Y:S05]  /*22e0*/  BSYNC.RECONVERGENT B0 ;  /* 0x0000000000007941 */ /* 0x000fea0003800200 */
.L_x_22946:
        /* <DEDUP_REMOVED lines=23> */
.L_x_22945:
[----:B------:R-:W-:Y:S05]  /*2460*/  BSYNC.RECONVERGENT B1 ;  /* 0x0000000000017941 */ /* 0x000fea0003800200 */
.L_x_22944:
        /* <DEDUP_REMOVED lines=35> */
.L_x_22959:
        /* <DEDUP_REMOVED lines=11> */
.L_x_22958:
        /* <DEDUP_REMOVED lines=19> */
.L_x_22961:
[----:B------:R-:W-:Y:S05]  /*2880*/  BSYNC.RECONVERGENT B2 ;  /* 0x0000000000027941 */ /* 0x000fea0003800200 */
.L_x_22960:
[----:B------:R-:W-:Y:S01]  /*2890*/  LOP3.LUT R27, R27, 0x80000000, R11, 0xb8, !PT ;  /* 0x800000001b1b7812 */ /* 0x000fe200078eb80b */
[----:B------:R-:W-:Y:S06]  /*28a0*/  BRA `(.L_x_22957) ;  /* 0x0000000000247947 */ /* 0x000fec0003800000 */
.L_x_22956:
        /* <DEDUP_REMOVED lines=9> */
.L_x_22957:
[----:B------:R-:W-:Y:S05]  /*2940*/  BSYNC.RECONVERGENT B0 ;  /* 0x0000000000007941 */ /* 0x000fea0003800200 */
.L_x_22955:
        /* <DEDUP_REMOVED lines=23> */
.L_x_22954:
[----:B------:R-:W-:Y:S05]  /*2ac0*/  BSYNC.RECONVERGENT B1 ;  /* 0x0000000000017941 */ /* 0x000fea0003800200 */
.L_x_22953:
        /* <DEDUP_REMOVED lines=35> */
.L_x_22968:
        /* <DEDUP_REMOVED lines=11> */
.L_x_22967:
        /* <DEDUP_REMOVED lines=19> */
.L_x_22970:
[----:B------:R-:W-:Y:S05]  /*2ee0*/  BSYNC.RECONVERGENT B2 ;  /* 0x0000000000027941 */ /* 0x000fea0003800200 */
.L_x_22969:
[----:B------:R-:W-:Y:S01]  /*2ef0*/  LOP3.LUT R27, R27, 0x80000000, R7, 0xb8, !PT ;  /* 0x800000001b1b7812 */ /* 0x000fe200078eb807 */
[----:B------:R-:W-:Y:S06]  /*2f00*/  BRA `(.L_x_22966) ;  /* 0x0000000000247947 */ /* 0x000fec0003800000 */
.L_x_22965:
        /* <DEDUP_REMOVED lines=9> */
.L_x_22966:
[----:B------:R-:W-:Y:S05]  /*2fa0*/  BSYNC.RECONVERGENT B0 ;  /* 0x0000000000007941 */ /* 0x000fea0003800200 */
.L_x_22964:
        /* <DEDUP_REMOVED lines=23> */
.L_x_22963:
[----:B------:R-:W-:Y:S05]  /*3120*/  BSYNC.RECONVERGENT B1 ;  /* 0x0000000000017941 */ /* 0x000fea0003800200 */
.L_x_22962:
        /* <DEDUP_REMOVED lines=34> */
.L_x_22977:
        /* <DEDUP_REMOVED lines=11> */
.L_x_22976:
        /* <DEDUP_REMOVED lines=19> */
.L_x_22979:
[----:B------:R-:W-:Y:S05]  /*3530*/  BSYNC.RECONVERGENT B2 ;  /* 0x0000000000027941 */ /* 0x000fea0003800200 */
.L_x_22978:
[----:B------:R-:W-:Y:S01]  /*3540*/  LOP3.LUT R27, R27, 0x80000000, R5, 0xb8, !PT ;  /* 0x800000001b1b7812 */ /* 0x000fe200078eb805 */
[----:B------:R-:W-:Y:S06]  /*3550*/  BRA `(.L_x_22975) ;  /* 0x0000000000247947 */ /* 0x000fec0003800000 */
.L_x_22974:
        /* <DEDUP_REMOVED lines=9> */
.L_x_22975:
[----:B------:R-:W-:Y:S05]  /*35f0*/  BSYNC.RECONVERGENT B0 ;  /* 0x0000000000007941 */ /* 0x000fea0003800200 */
.L_x_22973:
        /* <DEDUP_REMOVED lines=23> */
.L_x_22972:
[----:B------:R-:W-:Y:S05]  /*3770*/  BSYNC.RECONVERGENT B1 ;  /* 0x0000000000017941 */ /* 0x000fea0003800200 */
.L_x_22971:
        /* <DEDUP_REMOVED lines=16> */
.L_x_22982:
[----:B------:R-:W-:-:S13]  /*3880*/  ISETP.GE.U32.AND P0, PT, R0, UR6, PT ;  /* 0x0000000600007c0c */ /* 0x000fda000bf06070 */
[----:B------:R-:W-:Y:S05]  /*3890*/  @P0 BRA `(.L_x_22984) ;  /* 0x0000000000300947 */ /* 0x000fea0003800000 */
[----:B0----5:R-:W0:Y:S01]  /*38a0*/  LDC.64 R4, c[0x0][0x3a0] ;  /* 0x0000e800ff047b82 */ /* 0x021e220000000a00 */
[C---:B------:R-:W-:Y:S02]  /*38b0*/  VIADD R9, R0.reuse, UR8 ;  /* 0x0000000800097c36 */ /* 0x040fe40008000000 */
[----:B------:R-:W-:Y:S02]  /*38c0*/  VIADD R0, R0, 0x80 ;  /* 0x0000008000007836 */ /* 0x000fe40000000000 */
[----:B0-----:R-:W-:-:S05]  /*38d0*/  IMAD.WIDE.U32 R4, R9, 0x8, R4 ;  /* 0x0000000809047825 */ /* 0x001fca00078e0004 */
[----:B------:R1:W-:Y:S02]  /*38e0*/  STG.E.64 desc[UR10][R4.64], R22 ;  /* 0x0000001604007986 */ /* 0x0003e4000c101b0a */
.L_x_22983:
[----:B------:R-:W-:-:S13]  /*38f0*/  ISETP.GE.U32.AND P0, PT, R0, UR6, PT ;  /* 0x0000000600007c0c */ /* 0x000fda000bf06070 */
[----:B------:R-:W-:Y:S05]  /*3900*/  @P0 BRA `(.L_x_22985) ;  /* 0x0000000000300947 */ /* 0x000fea0003800000 */
[----:B01----:R-:W0:Y:S01]  /*3910*/  LDC.64 R4, c[0x0][0x3a0] ;  /* 0x0000e800ff047b82 */ /* 0x003e220000000a00 */
[C---:B------:R-:W-:Y:S02]  /*3920*/  VIADD R9, R0.reuse, UR8 ;  /* 0x0000000800097c36 */ /* 0x040fe40008000000 */
[----:B------:R-:W-:Y:S02]  /*3930*/  VIADD R0, R0, 0x80 ;  /* 0x0000008000007836 */ /* 0x000fe40000000000 */
[----:B0-----:R-:W-:-:S05]  /*3940*/  IMAD.WIDE.U32 R4, R9, 0x8, R4 ;  /* 0x0000000809047825 */ /* 0x001fca00078e0004 */
[----:B------:R1:W-:Y:S02]  /*3950*/  STG.E.64 desc[UR10][R4.64], R18 ;  /* 0x0000001204007986 */ /* 0x0003e4000c101b0a */
.L_x_22984:
[----:B------:R-:W-:-:S13]  /*3960*/  ISETP.GE.U32.AND P0, PT, R0, UR6, PT ;  /* 0x0000000600007c0c */ /* 0x000fda000bf06070 */
[----:B------:R-:W-:Y:S05]  /*3970*/  @P0 BRA `(.L_x_22986) ;  /* 0x0000000000340947 */ /* 0x000fea0003800000 */
[----:B01---5:R-:W0:Y:S01]  /*3980*/  LDC.64 R4, c[0x0][0x3a0] ;  /* 0x0000e800ff047b82 */ /* 0x023e220000000a00 */
[C---:B------:R-:W-:Y:S02]  /*3990*/  VIADD R9, R0.reuse, UR8 ;  /* 0x0000000800097c36 */ /* 0x040fe40008000000 */
[----:B------:R-:W-:Y:S02]  /*39a0*/  VIADD R0, R0, 0x80 ;  /* 0x0000008000007836 */ /* 0x000fe40000000000 */
[----:B0-----:R-:W-:-:S05]  /*39b0*/  IMAD.WIDE.U32 R4, R9, 0x8, R4 ;  /* 0x0000000809047825 */ /* 0x001fca00078e0004 */
[----:B------:R2:W-:Y:S02]  /*39c0*/  STG.E.64 desc[UR10][R4.64], R14 ;  /* 0x0000000e04007986 */ /* 0x0005e4000c101b0a */
.L_x_22985:
        /* <DEDUP_REMOVED lines=8> */
.L_x_22986:
[----:B------:R-:W-:Y:S05]  /*3a50*/  BSYNC.RELIABLE B1 ;  /* 0x0000000000017941 */ /* 0x000fea0003800100 */
.L_x_22981:
[----:B------:R-:W-:-:S13]  /*3a60*/  ISETP.GE.U32.AND P0, PT, R0, UR6, PT ;  /* 0x0000000600007c0c */ /* 0x000fda000bf06070 */
[----:B012--5:R-:W0:Y:S01]  /*3a70*/  @!P0 LDC.64 R4, c[0x0][0x3a0] ;  /* 0x0000e800ff048b82 */ /* 0x027e220000000a00 */
[C---:B------:R-:W-:Y:S02]  /*3a80*/  @!P0 VIADD R9, R0.reuse, UR8 ;  /* 0x0000000800098c36 */ /* 0x040fe40008000000 */
[----:B------:R-:W-:Y:S02]  /*3a90*/  @!P0 VIADD R0, R0, 0x80 ;  /* 0x0000008000008836 */ /* 0x000fe40000000000 */
[----:B0-----:R-:W-:-:S05]  /*3aa0*/  @!P0 IMAD.WIDE.U32 R4, R9, 0x8, R4 ;  /* 0x0000000809048825 */ /* 0x001fca00078e0004 */
[----:B------:R3:W-:Y:S02]  /*3ab0*/  @!P0 STG.E.64 desc[UR10][R4.64], R6 ;  /* 0x0000000604008986 */ /* 0x0007e4000c101b0a */
.L_x_22987:
[----:B------:R-:W-:Y:S05]  /*3ac0*/  BSYNC.RECONVERGENT B0 ;  /* 0x0000000000007941 */ /* 0x000fea0003800200 */
.L_x_22980:
        /* <DEDUP_REMOVED lines=8> */
.L_x_22907:
[----:B------:R-:W0:Y:S01]  /*3b50*/  S2R R3, SR_TID.X ;  /* 0x0000000000037919 */ /* 0x000e220000002100 */
[----:B------:R-:W1:Y:S01]  /*3b60*/  LDCU.64 UR4, c[0x0][0x3a8] ;  /* 0x00007500ff0477ac */ /* 0x000e620008000a00 */
[----:B------:R-:W2:Y:S01]  /*3b70*/  LDCU.64 UR6, c[0x0][0x388] ;  /* 0x00007100ff0677ac */ /* 0x000ea20008000a00 */
[----:B-1----:R-:W-:-:S06]  /*3b80*/  UIMAD.WIDE.U32 UR4, UR8, 0x8, UR4 ;  /* 0x00000008080478a5 */ /* 0x002fcc000f8e0004 */
[----:B------:R-:W-:Y:S02]  /*3b90*/  IMAD.U32 R22, RZ, RZ, UR4 ;  /* 0x00000004ff167e24 */ /* 0x000fe4000f8e00ff */
[----:B------:R-:W-:Y:S02]  /*3ba0*/  IMAD.U32 R23, RZ, RZ, UR5 ;  /* 0x00000005ff177e24 */ /* 0x000fe4000f8e00ff */
[----:B0-----:R-:W-:-:S05]  /*3bb0*/  IMAD.WIDE.U32 R22, R3, 0x20, R22 ;  /* 0x0000002003167825 */ /* 0x001fca00078e0016 */
[----:B------:R-:W3:Y:S01]  /*3bc0*/  LDG.E.ENL2.256 R12, R4, desc[UR10][R22.64] ;  /* 0xfe00000a1604797e */ /* 0x000ee2000812190c */
[----:B--2---:R-:W-:Y:S01]  /*3bd0*/  ULOP3.LUT UR7, UR7, 0x7fffffff, URZ, 0xc0, !UPT ;  /* 0x7fffffff07077892 */ /* 0x004fe2000f8ec0ff */
[----:B------:R-:W-:Y:S01]  /*3be0*/  IMAD.U32 R2, RZ, RZ, UR6 ;  /* 0x00000006ff027e24 */ /* 0x000fe2000f8e00ff */
[----:B------:R-:W-:Y:S01]  /*3bf0*/  BSSY.RECONVERGENT B0, `(.L_x_22988) ;  /* 0x0000051000007945 */ /* 0x000fe20003800200 */
[----:B------:R0:W5:Y:S03]  /*3c00*/  LDG.E.ENL2.256 R8, R16, desc[UR10][R22.64+0x1000] ;  /* 0xfe00800a1610797e */ /* 0x0001660008121908 */
[----:B------:R-:W-:Y:S02]  /*3c10*/  IMAD.U32 R3, RZ, RZ, UR7 ;  /* 0x00000007ff037e24 */ /* 0x000fe4000f8e00ff */
[----:B------:R-:W-:-:S04]  /*3c20*/  IMAD.U32 R21, RZ, RZ, UR7 ;  /* 0x00000007ff157e24 */ /* 0x000fc8000f8e00ff */
        /* <DEDUP_REMOVED lines=20> */
.L_x_22989:
        /* <DEDUP_REMOVED lines=25> */
.L_x_22992:
        /* <DEDUP_REMOVED lines=11> */
.L_x_22991:
        /* <DEDUP_REMOVED lines=19> */
.L_x_22994:
[----:B------:R-:W-:Y:S05]  /*40e0*/  BSYNC.RECONVERGENT B1 ;  /* 0x0000000000017941 */ /* 0x000fea0003800200 */
.L_x_22993:
[----:B------:R-:W-:-:S07]  /*40f0*/  LOP3.LUT R25, R25, 0x80000000, R5, 0xb8, !PT ;  /* 0x8000000019197812 */ /* 0x000fce00078eb805 */
.L_x_22990:
[----:B------:R-:W-:Y:S05]  /*4100*/  BSYNC.RECONVERGENT B0 ;  /* 0x0000000000007941 */ /* 0x000fea0003800200 */
.L_x_22988:
        /* <DEDUP_REMOVED lines=55> */
.L_x_22999:
        /* <DEDUP_REMOVED lines=11> */
.L_x_22998:
        /* <DEDUP_REMOVED lines=19> */
.L_x_23001:
[----:B------:R-:W-:Y:S05]  /*4660*/  BSYNC.RECONVERGENT B1 ;  /* 0x0000000000017941 */ /* 0x000fea0003800200 */
.L_x_23000:
[----:B------:R-:W-:Y:S01]  /*4670*/  LOP3.LUT R25, R25, 0x80000000, R7, 0xb8, !PT ;  /* 0x8000000019197812 */ /* 0x000fe200078eb807 */
[----:B------:R-:W-:Y:S06]  /*4680*/  BRA `(.L_x_22997) ;  /* 0x0000000000247947 */ /* 0x000fec0003800000 */
.L_x_22996:
        /* <DEDUP_REMOVED lines=9> */
.L_x_22997:
[----:B------:R-:W-:Y:S05]  /*4720*/  BSYNC.RECONVERGENT B0 ;  /* 0x0000000000007941 */ /* 0x000fea0003800200 */
.L_x_22995:
        /* <DEDUP_REMOVED lines=54> */
.L_x_23006:
        /* <DEDUP_REMOVED lines=11> */
.L_x_23005:
        /* <DEDUP_REMOVED lines=19> */
.L_x_23008:
[----:B------:R-:W-:Y:S05]  /*4c70*/  BSYNC.RECONVERGENT B1 ;  /* 0x0000000000017941 */ /* 0x000fea0003800200 */
.L_x_23007:
[----:B------:R-:W-:Y:S01]  /*4c80*/  LOP3.LUT R25, R25, 0x80000000, R13, 0xb8, !PT ;  /* 0x8000000019197812 */ /* 0x000fe200078eb80d */
[----:B------:R-:W-:Y:S06]  /*4c90*/  BRA `(.L_x_23004) ;  /* 0x0000000000247947 */ /* 0x000fec0003800000 */
.L_x_23003:
        /* <DEDUP_REMOVED lines=9> */
.L_x_23004:
[----:B------:R-:W-:Y:S05]  /*4d30*/  BSYNC.RECONVERGENT B0 ;  /* 0x0000000000007941 */ /* 0x000fea0003800200 */
.L_x_23002:
        /* <DEDUP_REMOVED lines=54> */
.L_x_23013:
        /* <DEDUP_REMOVED lines=11> */
.L_x_23012:
        /* <DEDUP_REMOVED lines=19> */
.L_x_23015:
[----:B------:R-:W-:Y:S05]  /*5280*/  BSYNC.RECONVERGENT B1 ;  /* 0x0000000000017941 */ /* 0x000fea0003800200 */
.L_x_23014:
[----:B------:R-:W-:Y:S01]  /*5290*/  LOP3.LUT R25, R25, 0x80000000, R15, 0xb8, !PT ;  /* 0x8000000019197812 */ /* 0x000fe200078eb80f */
[----:B------:R-:W-:Y:S06]  /*52a0*/  BRA `(.L_x_23011) ;  /* 0x0000000000247947 */ /* 0x000fec0003800000 */
.L_x_23010:
        /* <DEDUP_REMOVED lines=9> */
.L_x_23011:
[----:B------:R-:W-:Y:S05]  /*5340*/  BSYNC.RECONVERGENT B0 ;  /* 0x0000000000007941 */ /* 0x000fea0003800200 */
.L_x_23009:
        /* <DEDUP_REMOVED lines=54> */
.L_x_23020:
        /* <DEDUP_REMOVED lines=11> */
.L_x_23019:
        /* <DEDUP_REMOVED lines=19> */
.L_x_23022:
[----:B------:R-:W-:Y:S05]  /*5890*/  BSYNC.RECONVERGENT B1 ;  /* 0x0000000000017941 */ /* 0x000fea0003800200 */
.L_x_23021:
[----:B------:R-:W-:Y:S01]  /*58a0*/  LOP3.LUT R25, R25, 0x80000000, R17, 0xb8, !PT ;  /* 0x8000000019197812 */ /* 0x000fe200078eb811 */
[----:B------:R-:W-:Y:S06]  /*58b0*/  BRA `(.L_x_23018) ;  /* 0x0000000000247947 */ /* 0x000fec0003800000 */
.L_x_23017:
        /* <DEDUP_REMOVED lines=9> */
.L_x_23018:
[----:B------:R-:W-:Y:S05]  /*5950*/  BSYNC.RECONVERGENT B0 ;  /* 0x0000000000007941 */ /* 0x000fea0003800200 */
.L_x_23016:
        /* <DEDUP_REMOVED lines=54> */
.L_x_23027:
        /* <DEDUP_REMOVED lines=11> */
.L_x_23026:
        /* <DEDUP_REMOVED lines=19> */
.L_x_23029:
[----:B------:R-:W-:Y:S05]  /*5ea0*/  BSYNC.RECONVERGENT B1 ;  /* 0x0000000000017941 */ /* 0x000fea0003800200 */
.L_x_23028:
[----:B------:R-:W-:Y:S01]  /*5eb0*/  LOP3.LUT R25, R25, 0x80000000, R19, 0xb8, !PT ;  /* 0x8000000019197812 */ /* 0x000fe200078eb813 */
[----:B------:R-:W-:Y:S06]  /*5ec0*/  BRA `(.L_x_23025) ;  /* 0x0000000000247947 */ /* 0x000fec0003800000 */
.L_x_23024:
        /* <DEDUP_REMOVED lines=9> */
.L_x_23025:
[----:B------:R-:W-:Y:S05]  /*5f60*/  BSYNC.RECONVERGENT B0 ;  /* 0x0000000000007941 */ /* 0x000fea0003800200 */
.L_x_23023:
        /* <DEDUP_REMOVED lines=54> */
.L_x_23034:
        /* <DEDUP_REMOVED lines=11> */
.L_x_23033:
        /* <DEDUP_REMOVED lines=19> */
.L_x_23036:
[----:B------:R-:W-:Y:S05]  /*64b0*/  BSYNC.RECONVERGENT B1 ;  /* 0x0000000000017941 */ /* 0x000fea0003800200 */
.L_x_23035:
[----:B------:R-:W-:Y:S01]  /*64c0*/  LOP3.LUT R25, R25, 0x80000000, R9, 0xb8, !PT ;  /* 0x8000000019197812 */ /* 0x000fe200078eb809 */
[----:B------:R-:W-:Y:S06]  /*64d0*/  BRA `(.L_x_23032) ;  /* 0x0000000000247947 */ /* 0x000fec0003800000 */
.L_x_23031:
        /* <DEDUP_REMOVED lines=9> */
.L_x_23032:
[----:B------:R-:W-:Y:S05]  /*6570*/  BSYNC.RECONVERGENT B0 ;  /* 0x0000000000007941 */ /* 0x000fea0003800200 */
.L_x_23030:
        /* <DEDUP_REMOVED lines=53> */
.L_x_23041:
        /* <DEDUP_REMOVED lines=11> */
.L_x_23040:
        /* <DEDUP_REMOVED lines=19> */
.L_x_23043:
[----:B------:R-:W-:Y:S05]  /*6ab0*/  BSYNC.RECONVERGENT B1 ;  /* 0x0000000000017941 */ /* 0x000fea0003800200 */
.L_x_23042:
[----:B------:R-:W-:Y:S01]  /*6ac0*/  LOP3.LUT R25, R25, 0x80000000, R11, 0xb8, !PT ;  /* 0x8000000019197812 */ /* 0x000fe200078eb80b */
[----:B------:R-:W-:Y:S06]  /*6ad0*/  BRA `(.L_x_23039) ;  /* 0x0000000000247947 */ /* 0x000fec0003800000 */
.L_x_23038:
        /* <DEDUP_REMOVED lines=9> */
.L_x_23039:
[----:B------:R-:W-:Y:S05]  /*6b70*/  BSYNC.RECONVERGENT B0 ;  /* 0x0000000000007941 */ /* 0x000fea0003800200 */
.L_x_23037:
        /* <DEDUP_REMOVED lines=25> */
[----:B------:R-:W-:Y:S01]  /*6d10*/  STG.E.ENL2.256 desc[UR10][R20.64], R4, R12 ;  /* 0xf8000004140c797f */ /* 0x000fe2000f12180a */
[----:B------:R-:W-:-:S03]  /*6d20*/  @P1 FSEL R3, R23, R3, P0 ;  /* 0x0000000317031208 */ /* 0x000fc60000000000 */
[----:B------:R-:W-:Y:S02]  /*6d30*/  @P1 IMAD.MOV.U32 R10, RZ, RZ, R0 ;  /* 0x000000ffff0a1224 */ /* 0x000fe400078e0000 */
[----:B------:R-:W-:-:S05]  /*6d40*/  @P1 IMAD.MOV.U32 R11, RZ, RZ, R3 ;  /* 0x000000ffff0b1224 */ /* 0x000fca00078e0003 */
[----:B------:R-:W-:Y:S01]  /*6d50*/  STG.E.ENL2.256 desc[UR10][R20.64+0x1000], R16, R8 ;  /* 0xf80080101408797f */ /* 0x000fe2000f12180a */
[----:B------:R-:W-:Y:S05]  /*6d60*/  EXIT ;  /* 0x000000000000794d */ /* 0x000fea0003800000 */
.L_x_23044:
        /* <DEDUP_REMOVED lines=9> */
.L_x_37143:


//--------------------- .text._ZN2at6native29vectorized_elementwise_kernelILi8EZZZNS0_15binary_internal21div_floor_kernel_cudaERNS_18TensorIteratorBaseEENKUlvE0_clEvENKUlvE_clEvEUldE_St5arrayIPcLm2EEEEviT0_T1_ --------------------------
	.section	.text._ZN2at6native29vectorized_elementwise_kernelILi8EZZZNS0_15binary_internal21div_floor_kernel_cudaERNS_18TensorIteratorBaseEENKUlvE0_clEvENKUlvE_clEvEUldE_St5arrayIPcLm2EEEEviT0_T1_,"ax",@progbits
	.align	128
        .global         _ZN2at6native29vectorized_elementwise_kernelILi8EZZZNS0_15binary_internal21div_floor_kernel_cudaERNS_18TensorIteratorBaseEENKUlvE0_clEvENKUlvE_clEvEUldE_St5arrayIPcLm2EEEEviT0_T1_
        .type           _ZN2at6native29vectorized_elementwise_kernelILi8EZZZNS0_15binary_internal21div_floor_kernel_cudaERNS_18TensorIteratorBaseEENKUlvE0_clEvENKUlvE_clEvEUldE_St5arrayIPcLm2EEEEviT0_T1_,@function
        .size           _ZN2at6native29vectorized_elementwise_kernelILi8EZZZNS0_15binary_internal21div_floor_kernel_cudaERNS_18TensorIteratorBaseEENKUlvE0_clEvENKUlvE_clEvEUldE_St5arrayIPcLm2EEEEviT0_T1_,(.L_x_37144 - _ZN2at6native29vectorized_elementwise_kernelILi8EZZZNS0_15binary_internal21div_floor_kernel_cudaERNS_18TensorIteratorBaseEENKUlvE0_clEvENKUlvE_clEvEUldE_St5arrayIPcLm2EEEEviT0_T1_)
        .other          _ZN2at6native29vectorized_elementwise_kernelILi8EZZZNS0_15binary_internal21div_floor_kernel_cudaERNS_18TensorIteratorBaseEENKUlvE0_clEvENKUlvE_clEvEUldE_St5arrayIPcLm2EEEEviT0_T1_,@"STO_CUDA_ENTRY STV_DEFAULT"
_ZN2at6native29vectorized_elementwise_kernelILi8EZZZNS0_15binary_internal21div_floor_kernel_cudaERNS_18TensorIteratorBaseEENKUlvE0_clEvENKUlvE_clEvEUldE_St5arrayIPcLm2EEEEviT0_T1_:
.text._ZN2at6native29vectorized_elementwise_kernelILi8EZZZNS0_15binary_internal21div_floor_kernel_cudaERNS_18TensorIteratorBaseEENKUlvE0_clEvENKUlvE_clEvEUldE_St5arrayIPcLm2EEEEviT0_T1_:
        /* <DEDUP_REMOVED lines=93> */
.L_x_23049:
        /* <DEDUP_REMOVED lines=24> */
.L_x_23052:
        /* <DEDUP_REMOVED lines=11> */
.L_x_23051:
        /* <DEDUP_REMOVED lines=20> */
.L_x_23054:
[----:B------:R-:W-:Y:S05]  /*0940*/  BSYNC.RECONVERGENT B2 ;  /* 0x0000000000027941 */ /* 0x000fea0003800200 */
.L_x_23053:
[----:B------:R-:W-:Y:S01]  /*0950*/  LOP3.LUT R21, R27, 0x80000000, R9, 0xb8, !PT ;  /* 0x800000001b157812 */ /* 0x000fe200078eb809 */
[----:B------:R-:W-:-:S07]  /*0960*/  IMAD.MOV.U32 R20, RZ, RZ, R25 ;  /* 0x000000ffff147224 */ /* 0x000fce00078e0019 */
.L_x_23050:
[----:B------:R-:W-:Y:S05]  /*0970*/  BSYNC.RECONVERGENT B0 ;  /* 0x0000000000007941 */ /* 0x000fea0003800200 */
.L_x_23048:
        /* <DEDUP_REMOVED lines=22> */
.L_x_23047:
[----:B------:R-:W-:Y:S05]  /*0ae0*/  BSYNC.RECONVERGENT B1 ;  /* 0x0000000000017941 */ /* 0x000fea0003800200 */
.L_x_23046:
        /* <DEDUP_REMOVED lines=35> */
.L_x_23061:
        /* <DEDUP_REMOVED lines=11> */
.L_x_23060:
        /* <DEDUP_REMOVED lines=19> */
.L_x_23063:
[----:B------:R-:W-:Y:S05]  /*0f00*/  BSYNC.RECONVERGENT B2 ;  /* 0x0000000000027941 */ /* 0x000fea0003800200 */
.L_x_23062:
[----:B------:R-:W-:Y:S01]  /*0f10*/  LOP3.LUT R27, R27, 0x80000000, R13, 0xb8, !PT ;  /* 0x800000001b1b7812 */ /* 0x000fe200078eb80d */
[----:B------:R-:W-:Y:S06]  /*0f20*/  BRA `(.L_x_23059) ;  /* 0x0000000000247947 */ /* 0x000fec0003800000 */
.L_x_23058:
        /* <DEDUP_REMOVED lines=9> */
.L_x_23059:
[----:B------:R-:W-:Y:S05]  /*0fc0*/  BSYNC.RECONVERGENT B0 ;  /* 0x0000000000007941 */ /* 0x000fea0003800200 */
.L_x_23057:
        /* <DEDUP_REMOVED lines=23> */
.L_x_23056:
[----:B------:R-:W-:Y:S05]  /*1140*/  BSYNC.RECONVERGENT B1 ;  /* 0x0000000000017941 */ /* 0x000fea0003800200 */
.L_x_23055:
        /* <DEDUP_REMOVED lines=35> */
.L_x_23070:
        /* <DEDUP_REMOVED lines=11> */
.L_x_23069:
        /* <DEDUP_REMOVED lines=19> */
.L_x_23072:
[----:B------:R-:W-:Y:S05]  /*1560*/  BSYNC.RECONVERGENT B2 ;  /* 0x0000000000027941 */ /* 0x000fea0003800200 */
.L_x_23071:
[----:B------:R-:W-:Y:S01]  /*1570*/  LOP3.LUT R27, R27, 0x80000000, R23, 0xb8, !PT ;  /* 0x800000001b1b7812 */ /* 0x000fe200078eb817 */
[----:B------:R-:W-:Y:S06]  /*1580*/  BRA `(.L_x_23068) ;  /* 0x0000000000247947 */ /* 0x000fec0003800000 */
.L_x_23067:
        /* <DEDUP_REMOVED lines=9> */
.L_x_23068:
[----:B------:R-:W-:Y:S05]  /*1620*/  BSYNC.RECONVERGENT B0 ;  /* 0x0000000000007941 */ /* 0x000fea0003800200 */
.L_x_23066:
        /* <DEDUP_REMOVED lines=23> */
.L_x_23065:
[----:B------:R-:W-:Y:S05]  /*17a0*/  BSYNC.RECONVERGENT B1 ;  /* 0x0000000000017941 */ /* 0x000fea0003800200 */
.L_x_23064:
        /* <DEDUP_REMOVED lines=35> */
.L_x_23079:
        /* <DEDUP_REMOVED lines=11> */
.L_x_23078:
        /* <DEDUP_REMOVED lines=19> */
.L_x_23081:
[----:B------:R-:W-:Y:S05]  /*1bc0*/  BSYNC.RECONVERGENT B2 ;  /* 0x0000000000027941 */ /* 0x000fea0003800200 */
.L_x_23080:
[----:B------:R-:W-:Y:S01]  /*1bd0*/  LOP3.LUT R27, R27, 0x80000000, R19, 0xb8, !PT ;  /* 0x800000001b1b7812 */ /* 0x000fe200078eb813 */
[----:B------:R-:W-:Y:S06]  /*1be0*/  BRA `(.L_x_23077) ;  /* 0x0000000000247947 */ /* 0x000fec0003800000 */
.L_x_23076:
        /* <DEDUP_REMOVED lines=9> */
.L_x_23077:
[----:B------:R-:W-:Y:S05]  /*1c80*/  BSYNC.RECONVERGENT B0 ;  /* 0x0000000000007941 */ /* 0x000fea0003800200 */
.L_x_23075:
        /* <DEDUP_REMOVED lines=23> */
.L_x_23074:
[----:B------:R-:W-:Y:S05]  /*1e00*/  BSYNC.RECONVERGENT B1 ;  /* 0x0000000000017941 */ /* 0x000fea0003800200 */
.L_x_23073:
        /* <DEDUP_REMOVED lines=35> */
.L_x_23088:
        /* <DEDUP_REMOVED lines=11> */
.L_x_23087:
        /* <DEDUP_REMOVED lines=19> */
.L_x_23090:
[----:B------:R-:W-:Y:S05]  /*2220*/  BSYNC.RECONVERGENT B2 ;  /* 0x0000000000027941 */ /* 0x000fea0003800200 */
.L_x_23089:
[----:B------:R-:W-:Y:S01]  /*2230*/  LOP3.LUT R27, R27, 0x80000000, R15, 0xb8, !PT ;  /* 0x800000001b1b7812 */ /* 0x000fe200078eb80f */
[----:B------:R-:W-:Y:S06]  /*2240*/  BRA `(.L_x_23086) ;  /* 0x0000000000247947 */ /* 0x000fec0003800000 */
.L_x_23085:
        /* <DEDUP_REMOVED lines=9> */
.L_x_23086:
[----:B------:R-:W-:Y:S05]  /*22e0*/  BSYNC.RECONVERGENT B0 ;  /* 0x0000000000007941 */ /* 0x000fea0003800200 */
.L_x_23084:
        /* <DEDUP_REMOVED lines=23> */
.L_x_23083:
[----:B------:R-:W-:Y:S05]  /*2460*/  BSYNC.RECONVERGENT B1 ;  /* 0x0000000000017941 */ /* 0x000fea0003800200 */
.L_x_23082:
        /* <DEDUP_REMOVED lines=35> */
.L_x_23097:
        /* <DEDUP_REMOVED lines=11> */
.L_x_23096:
        /* <DEDUP_REMOVED lines=19> */
.L_x_23099:
[----:B------:R-:W-:Y:S05]  /*2880*/  BSYNC.RECONVERGENT B2 ;  /* 0x0000000000027941 */ /* 0x000fea0003800200 */
.L_x_23098:
[----:B------:R-:W-:Y:S01]  /*2890*/  LOP3.LUT R27, R27, 0x80000000, R11, 0xb8, !PT ;  /* 0x800000001b1b7812 */ /* 0x000fe200078eb80b */
[----:B------:R-:W-:Y:S06]  /*28a0*/  BRA `(.L_x_23095) ;  /* 0x0000000000247947 */ /* 0x000fec0003800000 */
.L_x_23094:
        /* <DEDUP_REMOVED lines=9> */
.L_x_23095:
[----:B------:R-:W-:Y:S05]  /*2940*/  BSYNC.RECONVERGENT B0 ;  /* 0x0000000000007941 */ /* 0x000fea0003800200 */
.L_x_23093:
        /* <DEDUP_REMOVED lines=23> */
.L_x_23092:
[----:B------:R-:W-:Y:S05]  /*2ac0*/  BSYNC.RECONVERGENT B1 ;  /* 0x0000000000017941 */ /* 0x000fea0003800200 */
.L_x_23091:
        /* <DEDUP_REMOVED lines=35> */
.L_x_23106:
        /* <DEDUP_REMOVED lines=11> */
.L_x_23105:
        /* <DEDUP_REMOVED lines=19> */
.L_x_23108:
[----:B------:R-:W-:Y:S05]  /*2ee0*/  BSYNC.RECONVERGENT B2 ;  /* 0x0000000000027941 */ /* 0x000fea0003800200 */
.L_x_23107:
[----:B------:R-:W-:Y:S01]  /*2ef0*/  LOP3.LUT R27, R27, 0x80000000, R7, 0xb8, !PT ;  /* 0x800000001b1b7812 */ /* 0x000fe200078eb807 */
[----:B------:R-:W-:Y:S06]  /*2f00*/  BRA `(.L_x_23104) ;  /* 0x0000000000247947 */ /* 0x000fec0003800000 */
.L_x_23103:
        /* <DEDUP_REMOVED lines=9> */
.L_x_23104:
[----:B------:R-:W-:Y:S05]  /*2fa0*/  BSYNC.RECONVERGENT B0 ;  /* 0x0000000000007941 */ /* 0x000fea0003800200 */
.L_x_23102:
        /* <DEDUP_REMOVED lines=23> */
.L_x_23101:
[----:B------:R-:W-:Y:S05]  /*3120*/  BSYNC.RECONVERGENT B1 ;  /* 0x0000000000017941 */ /* 0x000fea0003800200 */
.L_x_23100:
        /* <DEDUP_REMOVED lines=34> */
.L_x_23115:
        /* <DEDUP_REMOVED lines=11> */
.L_x_23114:
        /* <DEDUP_REMOVED lines=19> */
.L_x_23117:
[----:B------:R-:W-:Y:S05]  /*3530*/  BSYNC.RECONVERGENT B2 ;  /* 0x0000000000027941 */ /* 0x000fea0003800200 */
.L_x_23116:
[----:B------:R-:W-:Y:S01]  /*3540*/  LOP3.LUT R27, R27, 0x80000000, R5, 0xb8, !PT ;  /* 0x800000001b1b7812 */ /* 0x000fe200078eb805 */
[----:B------:R-:W-:Y:S06]  /*3550*/  BRA `(.L_x_23113) ;  /* 0x0000000000247947 */ /* 0x000fec0003800000 */
.L_x_23112:
        /* <DEDUP_REMOVED lines=9> */
.L_x_23113:
[----:B------:R-:W-:Y:S05]  /*35f0*/  BSYNC.RECONVERGENT B0 ;  /* 0x0000000000007941 */ /* 0x000fea0003800200 */
.L_x_23111:
        /* <DEDUP_REMOVED lines=23> */
.L_x_23110:
[----:B------:R-:W-:Y:S05]  /*3770*/  BSYNC.RECONVERGENT B1 ;  /* 0x0000000000017941 */ /* 0x000fea0003800200 */
.L_x_23109:
        /* <DEDUP_REMOVED lines=16> */
.L_x_23120:
[----:B------:R-:W-:-:S13]  /*3880*/  ISETP.GE.U32.AND P0, PT, R0, UR6, PT ;  /* 0x0000000600007c0c */ /* 0x000fda000bf06070 */
[----:B------:R-:W-:Y:S05]  /*3890*/  @P0 BRA `(.L_x_23122) ;  /* 0x0000000000300947 */ /* 0x000fea0003800000 */
[----:B0----5:R-:W0:Y:S01]  /*38a0*/  LDC.64 R4, c[0x0][0x3a0] ;  /* 0x0000e800ff047b82 */ /* 0x021e220000000a00 */
[C---:B------:R-:W-:Y:S02]  /*38b0*/  VIADD R9, R0.reuse, UR8 ;  /* 0x0000000800097c36 */ /* 0x040fe40008000000 */
[----:B------:R-:W-:Y:S02]  /*38c0*/  VIADD R0, R0, 0x80 ;  /* 0x0000008000007836 */ /* 0x000fe40000000000 */
[----:B0-----:R-:W-:-:S05]  /*38d0*/  IMAD.WIDE.U32 R4, R9, 0x8, R4 ;  /* 0x0000000809047825 */ /* 0x001fca00078e0004 */
[----:B------:R1:W-:Y:S02]  /*38e0*/  STG.E.64 desc[UR10][R4.64], R22 ;  /* 0x0000001604007986 */ /* 0x0003e4000c101b0a */
.L_x_23121:
[----:B------:R-:W-:-:S13]  /*38f0*/  ISETP.GE.U32.AND P0, PT, R0, UR6, PT ;  /* 0x0000000600007c0c */ /* 0x000fda000bf06070 */
[----:B------:R-:W-:Y:S05]  /*3900*/  @P0 BRA `(.L_x_23123) ;  /* 0x0000000000300947 */ /* 0x000fea0003800000 */
[----:B01----:R-:W0:Y:S01]  /*3910*/  LDC.64 R4, c[0x0][0x3a0] ;  /* 0x0000e800ff047b82 */ /* 0x003e220000000a00 */
[C---:B------:R-:W-:Y:S02]  /*3920*/  VIADD R9, R0.reuse, UR8 ;  /* 0x0000000800097c36 */ /* 0x040fe40008000000 */
[----:B------:R-:W-:Y:S02]  /*3930*/  VIADD R0, R0, 0x80 ;  /* 0x0000008000007836 */ /* 0x000fe40000000000 */
[----:B0-----:R-:W-:-:S05]  /*3940*/  IMAD.WIDE.U32 R4, R9, 0x8, R4 ;  /* 0x0000000809047825 */ /* 0x001fca00078e0004 */
[----:B------:R1:W-:Y:S02]  /*3950*/  STG.E.64 desc[UR10][R4.64], R18 ;  /* 0x0000001204007986 */ /* 0x0003e4000c101b0a */
.L_x_23122:
[----:B------:R-:W-:-:S13]  /*3960*/  ISETP.GE.U32.AND P0, PT, R0, UR6, PT ;  /* 0x0000000600007c0c */ /* 0x000fda000bf06070 */
[----:B------:R-:W-:Y:S05]  /*3970*/  @P0 BRA `(.L_x_23124) ;  /* 0x0000000000340947 */ /* 0x000fea0003800000 */
[----:B01---5:R-:W0:Y:S01]  /*3980*/  LDC.64 R4, c[0x0][0x3a0] ;  /* 0x0000e800ff047b82 */ /* 0x023e220000000a00 */
[C---:B------:R-:W-:Y:S02]  /*3990*/  VIADD R9, R0.reuse, UR8 ;  /* 0x0000000800097c36 */ /* 0x040fe40008000000 */
[----:B------:R-:W-:Y:S02]  /*39a0*/  VIADD R0, R0, 0x80 ;  /* 0x0000008000007836 */ /* 0x000fe40000000000 */
[----:B0-----:R-:W-:-:S05]  /*39b0*/  IMAD.WIDE.U32 R4, R9, 0x8, R4 ;  /* 0x0000000809047825 */ /* 0x001fca00078e0004 */
[----:B------:R2:W-:Y:S02]  /*39c0*/  STG.E.64 desc[UR10][R4.64], R14 ;  /* 0x0000000e04007986 */ /* 0x0005e4000c101b0a */
.L_x_23123:
        /* <DEDUP_REMOVED lines=8> */
.L_x_23124:
[----:B------:R-:W-:Y:S05]  /*3a50*/  BSYNC.RELIABLE B1 ;  /* 0x0000000000017941 */ /* 0x000fea0003800100 */
.L_x_23119:
[----:B------:R-:W-:-:S13]  /*3a60*/  ISETP.GE.U32.AND P0, PT, R0, UR6, PT ;  /* 0x0000000600007c0c */ /* 0x000fda000bf06070 */
[----:B012--5:R-:W0:Y:S01]  /*3a70*/  @!P0 LDC.64 R4, c[0x0][0x3a0] ;  /* 0x0000e800ff048b82 */ /* 0x027e220000000a00 */
[C---:B------:R-:W-:Y:S02]  /*3a80*/  @!P0 VIADD R9, R0.reuse, UR8 ;  /* 0x0000000800098c36 */ /* 0x040fe40008000000 */
[----:B------:R-:W-:Y:S02]  /*3a90*/  @!P0 VIADD R0, R0, 0x80 ;  /* 0x0000008000008836 */ /* 0x000fe40000000000 */
[----:B0-----:R-:W-:-:S05]  /*3aa0*/  @!P0 IMAD.WIDE.U32 R4, R9, 0x8, R4 ;  /* 0x0000000809048825 */ /* 0x001fca00078e0004 */
[----:B------:R3:W-:Y:S02]  /*3ab0*/  @!P0 STG.E.64 desc[UR10][R4.64], R6 ;  /* 0x0000000604008986 */ /* 0x0007e4000c101b0a */
.L_x_23125:
[----:B------:R-:W-:Y:S05]  /*3ac0*/  BSYNC.RECONVERGENT B0 ;  /* 0x0000000000007941 */ /* 0x000fea0003800200 */
.L_x_23118:
        /* <DEDUP_REMOVED lines=8> */
.L_x_23045:
        /* <DEDUP_REMOVED lines=34> */
.L_x_23127:
        /* <DEDUP_REMOVED lines=25> */
.L_x_23130:
        /* <DEDUP_REMOVED lines=11> */
.L_x_23129:
        /* <DEDUP_REMOVED lines=19> */
.L_x_23132:
[----:B------:R-:W-:Y:S05]  /*40e0*/  BSYNC.RECONVERGENT B1 ;  /* 0x0000000000017941 */ /* 0x000fea0003800200 */
.L_x_23131:
[----:B------:R-:W-:-:S07]  /*40f0*/  LOP3.LUT R25, R25, 0x80000000, R5, 0xb8, !PT ;  /* 0x8000000019197812 */ /* 0x000fce00078eb805 */
.L_x_23128:
[----:B------:R-:W-:Y:S05]  /*4100*/  BSYNC.RECONVERGENT B0 ;  /* 0x0000000000007941 */ /* 0x000fea0003800200 */
.L_x_23126:
        /* <DEDUP_REMOVED lines=55> */
.L_x_23137:
        /* <DEDUP_REMOVED lines=11> */
.L_x_23136:
        /* <DEDUP_REMOVED lines=19> */
.L_x_23139:
[----:B------:R-:W-:Y:S05]  /*4660*/  BSYNC.RECONVERGENT B1 ;  /* 0x0000000000017941 */ /* 0x000fea0003800200 */
.L_x_23138:
[----:B------:R-:W-:Y:S01]  /*4670*/  LOP3.LUT R25, R25, 0x80000000, R7, 0xb8, !PT ;  /* 0x8000000019197812 */ /* 0x000fe200078eb807 */
[----:B------:R-:W-:Y:S06]  /*4680*/  BRA `(.L_x_23135) ;  /* 0x0000000000247947 */ /* 0x000fec0003800000 */
.L_x_23134:
        /* <DEDUP_REMOVED lines=9> */
.L_x_23135:
[----:B------:R-:W-:Y:S05]  /*4720*/  BSYNC.RECONVERGENT B0 ;  /* 0x0000000000007941 */ /* 0x000fea0003800200 */
.L_x_23133:
        /* <DEDUP_REMOVED lines=54> */
.L_x_23144:
        /* <DEDUP_REMOVED lines=11> */
.L_x_23143:
        /* <DEDUP_REMOVED lines=19> */
.L_x_23146:
[----:B------:R-:W-:Y:S05]  /*4c70*/  BSYNC.RECONVERGENT B1 ;  /* 0x0000000000017941 */ /* 0x000fea0003800200 */
.L_x_23145:
[----:B------:R-:W-:Y:S01]  /*4c80*/  LOP3.LUT R25, R25, 0x80000000, R13, 0xb8, !PT ;  /* 0x8000000019197812 */ /* 0x000fe200078eb80d */
[----:B------:R-:W-:Y:S06]  /*4c90*/  BRA `(.L_x_23142) ;  /* 0x0000000000247947 */ /* 0x000fec0003800000 */
.L_x_23141:
        /* <DEDUP_REMOVED lines=9> */
.L_x_23142:
[----:B------:R-:W-:Y:S05]  /*4d30*/  BSYNC.RECONVERGENT B0 ;  /* 0x0000000000007941 */ /* 0x000fea0003800200 */
.L_x_23140:
        /* <DEDUP_REMOVED lines=54> */
.L_x_23151:
        /* <DEDUP_REMOVED lines=11> */
.L_x_23150:
        /* <DEDUP_REMOVED lines=19> */
.L_x_23153:
[----:B------:R-:W-:Y:S05]  /*5280*/  BSYNC.RECONVERGENT B1 ;  /* 0x0000000000017941 */ /* 0x000fea0003800200 */
.L_x_23152:
[----:B------:R-:W-:Y:S01]  /*5290*/  LOP3.LUT R25, R25, 0x80000000, R15, 0xb8, !PT ;  /* 0x8000000019197812 */ /* 0x000fe200078eb80f */
[----:B------:R-:W-:Y:S06]  /*52a0*/  BRA `(.L_x_23149) ;  /* 0x0000000000247947 */ /* 0x000fec0003800000 */
.L_x_23148:
        /* <DEDUP_REMOVED lines=9> */
.L_x_23149:
[----:B------:R-:W-:Y:S05]  /*5340*/  BSYNC.RECONVERGENT B0 ;  /* 0x0000000000007941 */ /* 0x000fea0003800200 */
.L_x_23147:
        /* <DEDUP_REMOVED lines=54> */
.L_x_23158:
        /* <DEDUP_REMOVED lines=11> */
.L_x_23157:
        /* <DEDUP_REMOVED lines=19> */
.L_x_23160:
[----:B------:R-:W-:Y:S05]  /*5890*/  BSYNC.RECONVERGENT B1 ;  /* 0x0000000000017941 */ /* 0x000fea0003800200 */
.L_x_23159:
[----:B------:R-:W-:Y:S01]  /*58a0*/  LOP3.LUT R25, R25, 0x80000000, R17, 0xb8, !PT ;  /* 0x8000000019197812 */ /* 0x000fe200078eb811 */
[----:B------:R-:W-:Y:S06]  /*58b0*/  BRA `(.L_x_23156) ;  /* 0x0000000000247947 */ /* 0x000fec0003800000 */
.L_x_23155:
        /* <DEDUP_REMOVED lines=9> */
.L_x_23156:
[----:B------:R-:W-:Y:S05]  /*5950*/  BSYNC.RECONVERGENT B0 ;  /* 0x0000000000007941 */ /* 0x000fea0003800200 */
.L_x_23154:
        /* <DEDUP_REMOVED lines=54> */
.L_x_23165:
        /* <DEDUP_REMOVED lines=11> */
.L_x_23164:
        /* <DEDUP_REMOVED lines=19> */
.L_x_23167:
[----:B------:R-:W-:Y:S05]  /*5ea0*/  BSYNC.RECONVERGENT B1 ;  /* 0x0000000000017941 */ /* 0x000fea0003800200 */
.L_x_23166:
[----:B------:R-:W-:Y:S01]  /*5eb0*/  LOP3.LUT R25, R25, 0x80000000, R19, 0xb8, !PT ;  /* 0x8000000019197812 */ /* 0x000fe200078eb813 */
[----:B------:R-:W-:Y:S06]  /*5ec0*/  BRA `(.L_x_23163) ;  /* 0x0000000000247947 */ /* 0x000fec0003800000 */
.L_x_23162:
        /* <DEDUP_REMOVED lines=9> */
.L_x_23163:
[----:B------:R-:W-:Y:S05]  /*5f60*/  BSYNC.RECONVERGENT B0 ;  /* 0x0000000000007941 */ /* 0x000fea0003800200 */
.L_x_23161:
        /* <DEDUP_REMOVED lines=54> */
.L_x_23172:
        /* <DEDUP_REMOVED lines=11> */
.L_x_23171:
        /* <DEDUP_REMOVED lines=19> */
.L_x_23174:
[----:B------:R-:W-:Y:S05]  /*64b0*/  BSYNC.RECONVERGENT B1 ;  /* 0x0000000000017941 */ /* 0x000fea0003800200 */
.L_x_23173:
[----:B------:R-:W-:Y:S01]  /*64c0*/  LOP3.LUT R25, R25, 0x80000000, R9, 0xb8, !PT ;  /* 0x8000000019197812 */ /* 0x000fe200078eb809 */
[----:B------:R-:W-:Y:S06]  /*64d0*/  BRA `(.L_x_23170) ;  /* 0x0000000000247947 */ /* 0x000fec0003800000 */
.L_x_23169:
        /* <DEDUP_REMOVED lines=9> */
.L_x_23170:
[----:B------:R-:W-:Y:S05]  /*6570*/  BSYNC.RECONVERGENT B0 ;  /* 0x0000000000007941 */ /* 0x000fea0003800200 */
.L_x_23168:
        /* <DEDUP_REMOVED lines=53> */
.L_x_23179:
        /* <DEDUP_REMOVED lines=11> */
.L_x_23178:
        /* <DEDUP_REMOVED lines=19> */
.L_x_23181:
[----:B------:R-:W-:Y:S05]  /*6ab0*/  BSYNC.RECONVERGENT B1 ;  /* 0x0000000000017941 */ /* 0x000fea0003800200 */
.L_x_23180:
[----:B------:R-:W-:Y:S01]  /*6ac0*/  LOP3.LUT R25, R25, 0x80000000, R11, 0xb8, !PT ;  /* 0x8000000019197812 */ /* 0x000fe200078eb80b */
[----:B------:R-:W-:Y:S06]  /*6ad0*/  BRA `(.L_x_23177) ;  /* 0x0000000000247947 */ /* 0x000fec0003800000 */
.L_x_23176:
        /* <DEDUP_REMOVED lines=9> */
.L_x_23177:
[----:B------:R-:W-:Y:S05]  /*6b70*/  BSYNC.RECONVERGENT B0 ;  /* 0x0000000000007941 */ /* 0x000fea0003800200 */
.L_x_23175:
        /* <DEDUP_REMOVED lines=31> */
.L_x_23182:
        /* <DEDUP_REMOVED lines=9> */
.L_x_37144:


//--------------------- .text._ZN2at6native18elementwise_kernelILi128ELi4EZNS0_15gpu_kernel_implINS0_13BinaryFunctorIsssZZZNS0_15binary_internal21div_floor_kernel_cudaERNS_18TensorIteratorBaseEENKUlvE_clEvENKUlvE3_clEvEUlssE_EEEEvS6_RKT_EUliE_EEviT1_ --------------------------
	.section	.text._ZN2at6native18elementwise_kernelILi128ELi4EZNS0_15gpu_kernel_implINS0_13BinaryFunctorIsssZZZNS0_15binary_internal21div_floor_kernel_cudaERNS_18TensorIteratorBaseEENKUlvE_clEvENKUlvE3_clEvEUlssE_EEEEvS6_RKT_EUliE_EEviT1_,"ax",@progbits
	.align	128
        .global         _ZN2at6native18elementwise_kernelILi128ELi4EZNS0_15gpu_kernel_implINS0_13BinaryFunctorIsssZZZNS0_15binary_internal21div_floor_kernel_cudaERNS_18TensorIteratorBaseEENKUlvE_clEvENKUlvE3_clEvEUlssE_EEEEvS6_RKT_EUliE_EEviT1_
        .type           _ZN2at6native18elementwise_kernelILi128ELi4EZNS0_15gpu_kernel_implINS0_13BinaryFunctorIsssZZZNS0_15binary_internal21div_floor_kernel_cudaERNS_18TensorIteratorBaseEENKUlvE_clEvENKUlvE3_clEvEUlssE_EEEEvS6_RKT_EUliE_EEviT1_,@function
        .size           _ZN2at6native18elementwise_kernelILi128ELi4EZNS0_15gpu_kernel_implINS0_13BinaryFunctorIsssZZZNS0_15binary_internal21div_floor_kernel_cudaERNS_18TensorIteratorBaseEENKUlvE_clEvENKUlvE3_clEvEUlssE_EEEEvS6_RKT_EUliE_EEviT1_,(.L_x_37145 - _ZN2at6native18elementwise_kernelILi128ELi4EZNS0_15gpu_kernel_implINS0_13BinaryFunctorIsssZZZNS0_15binary_internal21div_floor_kernel_cudaERNS_18TensorIteratorBaseEENKUlvE_clEvENKUlvE3_clEvEUlssE_EEEEvS6_RKT_EUliE_EEviT1_)
        .other          _ZN2at6native18elementwise_kernelILi128ELi4EZNS0_15gpu_kernel_implINS0_13BinaryFunctorIsssZZZNS0_15binary_internal21div_floor_kernel_cudaERNS_18TensorIteratorBaseEENKUlvE_clEvENKUlvE3_clEvEUlssE_EEEEvS6_RKT_EUliE_EEviT1_,@"STO_CUDA_ENTRY STV_DEFAULT"
_ZN2at6native18elementwise_kernelILi128ELi4EZNS0_15gpu_kernel_implINS0_13BinaryFunctorIsssZZZNS0_15binary_internal21div_floor_kernel_cudaERNS_18TensorIteratorBaseEENKUlvE_clEvENKUlvE3_clEvEUlssE_EEEEvS6_RKT_EUliE_EEviT1_:
.text._ZN2at6native18elementwise_kernelILi128ELi4EZNS0_15gpu_kernel_implINS0_13BinaryFunctorIsssZZZNS0_15binary_internal21div_floor_kernel_cudaERNS_18TensorIteratorBaseEENKUlvE_clEvENKUlvE3_clEvEUlssE_EEEEvS6_RKT_EUliE_EEviT1_:
        /* <DEDUP_REMOVED lines=371> */
.L_x_23185:
        /* <DEDUP_REMOVED lines=14> */
[----:B------:R0:W5:Y:S01]  /*1810*/  LDG.E.S8 R19, desc[UR36][R2.64] ;  /* 0x0000002402137981 */ /* 0x000162000c1e1300 */
[----:B------:R-:W-:Y:S05]  /*1820*/  BRA `(.L_x_23191) ;  /* 0x0000000c00547947 */ /* 0x000fea0003800000 */
.L_x_23189:
[----:B------:R0:W5:Y:S01]  /*1830*/  LDG.E.U8 R19, desc[UR36][R2.64] ;  /* 0x0000002402137981 */ /* 0x000162000c1e1100 */
[----:B------:R-:W-:Y:S05]  /*1840*/  BRA `(.L_x_23191) ;  /* 0x0000000c004c7947 */ /* 0x000fea0003800000 */
.L_x_23188:
[----:B------:R-:W-:-:S09]  /*1850*/  UISETP.NE.AND UP0, UPT, UR4, 0x2, UPT ;  /* 0x000000020400788c */ /* 0x000fd2000bf05270 */
[----:B------:R-:W-:Y:S05]  /*1860*/  BRA.U !UP0, `(.L_x_23192) ;  /* 0x0000000108207547 */ /* 0x000fea000b800000 */
[----:B------:R-:W-:-:S09]  /*1870*/  UISETP.NE.AND UP0, UPT, UR4, 0x3, UPT ;  /* 0x000000030400788c */ /* 0x000fd2000bf05270 */
[----:B------:R-:W-:Y:S05]  /*1880*/  BRA.U !UP0, `(.L_x_23193) ;  /* 0x0000000108107547 */ /* 0x000fea000b800000 */
[----:B------:R-:W-:-:S09]  /*1890*/  UISETP.NE.AND UP0, UPT, UR4, 0x4, UPT ;  /* 0x000000040400788c */ /* 0x000fd2000bf05270 */
[----:B------:R-:W-:Y:S05]  /*18a0*/  BRA.U UP0, `(.L_x_23190) ;  /* 0x0000000900b07547 */ /* 0x000fea000b800000 */
[----:B------:R0:W5:Y:S01]  /*18b0*/  LDG.E.U16 R19, desc[UR36][R2.64] ;  /* 0x0000002402137981 */ /* 0x000162000c1e1500 */
[----:B------:R-:W-:Y:S05]  /*18c0*/  BRA `(.L_x_23191) ;  /* 0x0000000c002c7947 */ /* 0x000fea0003800000 */
.L_x_23193:
[----:B------:R0:W5:Y:S01]  /*18d0*/  LDG.E.U16 R19, desc[UR36][R2.64] ;  /* 0x0000002402137981 */ /* 0x000162000c1e1500 */
[----:B------:R-:W-:Y:S05]  /*18e0*/  BRA `(.L_x_23191) ;  /* 0x0000000c00247947 */ /* 0x000fea0003800000 */
.L_x_23192:
[----:B------:R0:W5:Y:S01]  /*18f0*/  LDG.E.U16 R19, desc[UR36][R2.64] ;  /* 0x0000002402137981 */ /* 0x000162000c1e1500 */
[----:B------:R-:W-:Y:S05]  /*1900*/  BRA `(.L_x_23191) ;  /* 0x0000000c001c7947 */ /* 0x000fea0003800000 */
.L_x_23187:
[----:B------:R-:W-:-:S09]  /*1910*/  UISETP.GT.AND UP0, UPT, UR4, 0x6, UPT ;  /* 0x000000060400788c */ /* 0x000fd2000bf04270 */
[----:B------:R-:W-:Y:S05]  /*1920*/  BRA.U UP0, `(.L_x_23194) ;  /* 0x0000000100307547 */ /* 0x000fea000b800000 */
[----:B------:R-:W-:-:S09]  /*1930*/  UISETP.NE.AND UP0, UPT, UR4, 0x5, UPT ;  /* 0x000000050400788c */ /* 0x000fd2000bf05270 */
[----:B------:R-:W-:Y:S05]  /*1940*/  BRA.U !UP0, `(.L_x_23195) ;  /* 0x0000000108147547 */ /* 0x000fea000b800000 */
[----:B------:R-:W-:-:S09]  /*1950*/  UISETP.NE.AND UP0, UPT, UR4, 0x6, UPT ;  /* 0x000000060400788c */ /* 0x000fd2000bf05270 */
[----:B------:R-:W-:Y:S05]  /*1960*/  BRA.U UP0, `(.L_x_23190) ;  /* 0x0000000900807547 */ /* 0x000fea000b800000 */
[----:B------:R-:W2:Y:S02]  /*1970*/  LDG.E R2, desc[UR36][R2.64] ;  /* 0x0000002402027981 */ /* 0x000ea4000c1e1900 */
[----:B--2---:R0:W1:Y:S01]  /*1980*/  F2I.FTZ.TRUNC.NTZ R19, R2 ;  /* 0x0000000200137305 */ /* 0x004062000021f100 */
[----:B------:R-:W-:Y:S05]  /*1990*/  BRA `(.L_x_23191) ;  /* 0x0000000800f87947 */ /* 0x000fea0003800000 */
.L_x_23195:
[----:B------:R-:W2:Y:S02]  /*19a0*/  LDG.E.U16 R0, desc[UR36][R2.64] ;  /* 0x0000002402007981 */ /* 0x000ea4000c1e1500 */
[----:B--2---:R-:W-:-:S06]  /*19b0*/  HADD2.F32 R0, -RZ, R0.H0_H0 ;  /* 0x20000000ff007230 */ /* 0x004fcc0000004100 */
[----:B------:R-:W0:Y:S02]  /*19c0*/  F2I.FTZ.TRUNC.NTZ R0, R0 ;  /* 0x0000000000007305 */ /* 0x000e24000021f100 */
[----:B0-----:R-:W-:Y:S01]  /*19d0*/  PRMT R19, R0, 0x7610, R19 ;  /* 0x0000761000137816 */ /* 0x001fe20000000013 */
[----:B------:R-:W-:Y:S06]  /*19e0*/  BRA `(.L_x_23191) ;  /* 0x0000000800e47947 */ /* 0x000fec0003800000 */
.L_x_23194:
[----:B------:R-:W-:-:S09]  /*19f0*/  UISETP.NE.AND UP0, UPT, UR4, 0x7, UPT ;  /* 0x000000070400788c */ /* 0x000fd2000bf05270 */
[----:B------:R-:W-:Y:S05]  /*1a00*/  BRA.U !UP0, `(.L_x_23196) ;  /* 0x0000000108307547 */ /* 0x000fea000b800000 */
[----:B------:R-:W-:-:S09]  /*1a10*/  UISETP.NE.AND UP0, UPT, UR4, 0x8, UPT ;  /* 0x000000080400788c */ /* 0x000fd2000bf05270 */
[----:B------:R-:W-:Y:S05]  /*1a20*/  BRA.U !UP0, `(.L_x_23197) ;  /* 0x0000000108147547 */ /* 0x000fea000b800000 */
[----:B------:R-:W-:-:S09]  /*1a30*/  UISETP.NE.AND UP0, UPT, UR4, 0x9, UPT ;  /* 0x000000090400788c */ /* 0x000fd2000bf05270 */
[----:B------:R-:W-:Y:S05]  /*1a40*/  BRA.U UP0, `(.L_x_23190) ;  /* 0x0000000900487547 */ /* 0x000fea000b800000 */
[----:B------:R-:W2:Y:S02]  /*1a50*/  LDG.E R2, desc[UR36][R2.64] ;  /* 0x0000002402027981 */ /* 0x000ea4000c1e1900 */
[----:B--2---:R0:W1:Y:S01]  /*1a60*/  F2I.FTZ.TRUNC.NTZ R19, R2 ;  /* 0x0000000200137305 */ /* 0x004062000021f100 */
[----:B------:R-:W-:Y:S05]  /*1a70*/  BRA `(.L_x_23191) ;  /* 0x0000000800c07947 */ /* 0x000fea0003800000 */
.L_x_23197:
[----:B------:R-:W2:Y:S02]  /*1a80*/  LDG.E.U16 R2, desc[UR36][R2.64] ;  /* 0x0000002402027981 */ /* 0x000ea4000c1e1500 */
[----:B--2---:R-:W-:-:S06]  /*1a90*/  HADD2.F32 R0, -RZ, R2.H0_H0 ;  /* 0x20000002ff007230 */ /* 0x004fcc0000004100 */
[----:B------:R-:W0:Y:S02]  /*1aa0*/  F2I.FTZ.TRUNC.NTZ R0, R0 ;  /* 0x0000000000007305 */ /* 0x000e24000021f100 */
[----:B0-----:R-:W-:Y:S01]  /*1ab0*/  PRMT R19, R0, 0x7610, R19 ;  /* 0x0000761000137816 */ /* 0x001fe20000000013 */
[----:B------:R-:W-:Y:S06]  /*1ac0*/  BRA `(.L_x_23191) ;  /* 0x0000000800ac7947 */ /* 0x000fec0003800000 */
.L_x_23196:
[----:B------:R-:W2:Y:S02]  /*1ad0*/  LDG.E.64 R2, desc[UR36][R2.64] ;  /* 0x0000002402027981 */ /* 0x000ea4000c1e1b00 */
[----:B--2---:R0:W1:Y:S01]  /*1ae0*/  F2I.F64.TRUNC R19, R2 ;  /* 0x0000000200137311 */ /* 0x004062000030d100 */
[----:B------:R-:W-:Y:S05]  /*1af0*/  BRA `(.L_x_23191) ;  /* 0x0000000800a07947 */ /* 0x000fea0003800000 */
.L_x_23186:
        /* <DEDUP_REMOVED lines=10> */
[----:B------:R-:W-:Y:S01]  /*1ba0*/  SEL R19, RZ, 0x1, !P0 ;  /* 0x00000001ff137807 */ /* 0x000fe20004000000 */
[----:B------:R-:W-:Y:S08]  /*1bb0*/  BRA `(.L_x_23191) ;  /* 0x0000000800707947 */ /* 0x000ff00003800000 */
.L_x_23200:
[----:B------:R-:W2:Y:S02]  /*1bc0*/  LDG.E.64 R2, desc[UR36][R2.64] ;  /* 0x0000002402027981 */ /* 0x000ea4000c1e1b00 */
[----:B--2---:R3:W4:Y:S01]  /*1bd0*/  F2I.F64.TRUNC R19, R2 ;  /* 0x0000000200137311 */ /* 0x004722000030d100 */
[----:B------:R-:W-:Y:S05]  /*1be0*/  BRA `(.L_x_23191) ;  /* 0x0000000800647947 */ /* 0x000fea0003800000 */
.L_x_23199:
        /* <DEDUP_REMOVED lines=23> */
[----:B------:R-:W-:-:S06]  /*1d60*/  LOP3.LUT R5, R5, 0x80000000, R0, 0xf8, !PT ;  /* 0x8000000005057812 */ /* 0x000fcc00078ef800 */
[----:B------:R-:W0:Y:S02]  /*1d70*/  F2I.FTZ.TRUNC.NTZ R5, R5 ;  /* 0x0000000500057305 */ /* 0x000e24000021f100 */
[----:B0-----:R-:W-:Y:S01]  /*1d80*/  PRMT R19, R5, 0x7610, R19 ;  /* 0x0000761005137816 */ /* 0x001fe20000000013 */
[----:B------:R-:W-:Y:S06]  /*1d90*/  BRA `(.L_x_23191) ;  /* 0x0000000400f87947 */ /* 0x000fec0003800000 */
.L_x_23202:
        /* <DEDUP_REMOVED lines=10> */
[----:B------:R-:W-:-:S06]  /*1e40*/  LOP3.LUT R0, R0, 0x80000000, R5, 0xf8, !PT ;  /* 0x8000000000007812 */ /* 0x000fcc00078ef805 */
[----:B------:R-:W0:Y:S02]  /*1e50*/  F2I.FTZ.TRUNC.NTZ R0, R0 ;  /* 0x0000000000007305 */ /* 0x000e24000021f100 */
[----:B0-----:R-:W-:Y:S01]  /*1e60*/  PRMT R19, R0, 0x7610, R19 ;  /* 0x0000761000137816 */ /* 0x001fe20000000013 */
[----:B------:R-:W-:Y:S06]  /*1e70*/  BRA `(.L_x_23191) ;  /* 0x0000000400c07947 */ /* 0x000fec0003800000 */
.L_x_23201:
[----:B------:R-:W2:Y:S02]  /*1e80*/  LDG.E.U16 R0, desc[UR36][R2.64] ;  /* 0x0000002402007981 */ /* 0x000ea4000c1e1500 */
[----:B--2---:R-:W-:-:S06]  /*1e90*/  IMAD.U32 R0, R0, 0x10000, RZ ;  /* 0x0001000000007824 */ /* 0x004fcc00078e00ff */
[----:B------:R-:W0:Y:S02]  /*1ea0*/  F2I.FTZ.TRUNC.NTZ R0, R0 ;  /* 0x0000000000007305 */ /* 0x000e24000021f100 */
[----:B0-----:R-:W-:Y:S01]  /*1eb0*/  PRMT R19, R0, 0x7610, R19 ;  /* 0x0000761000137816 */ /* 0x001fe20000000013 */
[----:B------:R-:W-:Y:S06]  /*1ec0*/  BRA `(.L_x_23191) ;  /* 0x0000000400ac7947 */ /* 0x000fec0003800000 */
.L_x_23198:
        /* <DEDUP_REMOVED lines=10> */
.L_x_23205:
        /* <DEDUP_REMOVED lines=21> */
.L_x_23209:
[----:B------:R-:W-:Y:S05]  /*20c0*/  BSYNC.RECONVERGENT B1 ;  /* 0x0000000000017941 */ /* 0x000fea0003800200 */
.L_x_23208:
[----:B------:R-:W-:Y:S01]  /*20d0*/  IMAD.SHL.U32 R0, R0, 0x100000, RZ ;  /* 0x0010000000007824 */ /* 0x000fe200078e00ff */
[----:B------:R-:W-:-:S04]  /*20e0*/  LEA R2, R2, 0x3b800000, 0x17 ;  /* 0x3b80000002027811 */ /* 0x000fc800078eb8ff */
[----:B------:R-:W-:-:S07]  /*20f0*/  LOP3.LUT R0, R2, R0, R7, 0xfe, !PT ;  /* 0x0000000002007212 */ /* 0x000fce00078efe07 */
.L_x_23207:
[----:B------:R-:W-:Y:S05]  /*2100*/  BSYNC.RECONVERGENT B0 ;  /* 0x0000000000007941 */ /* 0x000fea0003800200 */
.L_x_23206:
[----:B------:R-:W0:Y:S02]  /*2110*/  F2I.FTZ.TRUNC.NTZ R0, R0 ;  /* 0x0000000000007305 */ /* 0x000e24000021f100 */
[----:B0-----:R-:W-:Y:S01]  /*2120*/  PRMT R19, R0, 0x7610, R19 ;  /* 0x0000761000137816 */ /* 0x001fe20000000013 */
[----:B------:R-:W-:Y:S06]  /*2130*/  BRA `(.L_x_23191) ;  /* 0x0000000400107947 */ /* 0x000fec0003800000 */
.L_x_23204:
        /* <DEDUP_REMOVED lines=21> */
.L_x_23213:
[----:B------:R-:W-:Y:S05]  /*2290*/  BSYNC.RECONVERGENT B1 ;  /* 0x0000000000017941 */ /* 0x000fea0003800200 */
.L_x_23212:
[----:B------:R-:W-:Y:S01]  /*22a0*/  IMAD.SHL.U32 R0, R0, 0x200000, RZ ;  /* 0x0020000000007824 */ /* 0x000fe200078e00ff */
[----:B------:R-:W-:-:S04]  /*22b0*/  LEA R2, R2, 0x37800000, 0x17 ;  /* 0x3780000002027811 */ /* 0x000fc800078eb8ff */
[----:B------:R-:W-:-:S07]  /*22c0*/  LOP3.LUT R0, R2, R0, R7, 0xfe, !PT ;  /* 0x0000000002007212 */ /* 0x000fce00078efe07 */
.L_x_23211:
[----:B------:R-:W-:Y:S05]  /*22d0*/  BSYNC.RECONVERGENT B0 ;  /* 0x0000000000007941 */ /* 0x000fea0003800200 */
.L_x_23210:
[----:B------:R-:W0:Y:S02]  /*22e0*/  F2I.FTZ.TRUNC.NTZ R0, R0 ;  /* 0x0000000000007305 */ /* 0x000e24000021f100 */
[----:B0-----:R-:W-:Y:S01]  /*22f0*/  PRMT R19, R0, 0x7610, R19 ;  /* 0x0000761000137816 */ /* 0x001fe20000000013 */
[----:B------:R-:W-:Y:S06]  /*2300*/  BRA `(.L_x_23191) ;  /* 0x00000000009c7947 */ /* 0x000fec0003800000 */
.L_x_23203:
[----:B------:R-:W-:-:S09]  /*2310*/  UISETP.NE.AND UP0, UPT, UR4, 0x1c, UPT ;  /* 0x0000001c0400788c */ /* 0x000fd2000bf05270 */
[----:B------:R-:W-:Y:S05]  /*2320*/  BRA.U !UP0, `(.L_x_23214) ;  /* 0x0000000108907547 */ /* 0x000fea000b800000 */
[----:B------:R-:W-:-:S09]  /*2330*/  UISETP.NE.AND UP0, UPT, UR4, 0x1d, UPT ;  /* 0x0000001d0400788c */ /* 0x000fd2000bf05270 */
[----:B------:R-:W-:Y:S05]  /*2340*/  BRA.U !UP0, `(.L_x_23215) ;  /* 0x0000000108807547 */ /* 0x000fea000b800000 */
[----:B------:R-:W-:-:S09]  /*2350*/  UISETP.NE.AND UP0, UPT, UR4, 0x2c, UPT ;  /* 0x0000002c0400788c */ /* 0x000fd2000bf05270 */
[----:B------:R-:W-:Y:S05]  /*2360*/  BRA.U !UP0, `(.L_x_23216) ;  /* 0x0000000108487547 */ /* 0x000fea000b800000 */
.L_x_23190:
        /* <DEDUP_REMOVED lines=16> */
.L_x_23217:
[----:B------:R-:W-:Y:S01]  /*2470*/  PRMT R19, RZ, 0x7610, R19 ;  /* 0x00007610ff137816 */ /* 0x000fe20000000013 */
[----:B------:R-:W-:Y:S06]  /*2480*/  BRA `(.L_x_23191) ;  /* 0x00000000003c7947 */ /* 0x000fec0003800000 */
.L_x_23216:
        /* <DEDUP_REMOVED lines=8> */
.L_x_23219:
[----:B------:R-:W-:Y:S05]  /*2510*/  BSYNC.RECONVERGENT B0 ;  /* 0x0000000000007941 */ /* 0x000fea0003800200 */
.L_x_23218:
[----:B------:R-:W0:Y:S02]  /*2520*/  F2I.FTZ.TRUNC.NTZ R0, R0 ;  /* 0x0000000000007305 */ /* 0x000e24000021f100 */
[----:B0-----:R-:W-:Y:S01]  /*2530*/  PRMT R19, R0, 0x7610, R19 ;  /* 0x0000761000137816 */ /* 0x001fe20000000013 */
[----:B------:R-:W-:Y:S06]  /*2540*/  BRA `(.L_x_23191) ;  /* 0x00000000000c7947 */ /* 0x000fec0003800000 */
.L_x_23215:
[----:B------:R2:W5:Y:S01]  /*2550*/  LDG.E.U16 R19, desc[UR36][R2.64] ;  /* 0x0000002402137981 */ /* 0x000562000c1e1500 */
[----:B------:R-:W-:Y:S05]  /*2560*/  BRA `(.L_x_23191) ;  /* 0x0000000000047947 */ /* 0x000fea0003800000 */
.L_x_23214:
[----:B------:R1:W5:Y:S02]  /*2570*/  LDG.E.U16 R19, desc[UR36][R2.64] ;  /* 0x0000002402137981 */ /* 0x000364000c1e1500 */
.L_x_23191:
[----:B------:R-:W0:Y:S01]  /*2580*/  LDCU.64 UR6, c[0x0][0x5f8] ;  /* 0x0000bf00ff0677ac */ /* 0x000e220008000a00 */
[----:B------:R-:W-:-:S04]  /*2590*/  UPRMT UR4, UR42, 0x9910, URZ ;  /* 0x000099102a047896 */ /* 0x000fc800080000ff */
[----:B------:R-:W-:Y:S01]  /*25a0*/  UISETP.GT.AND UP0, UPT, UR4, 0x9, UPT ;  /* 0x000000090400788c */ /* 0x000fe2000bf04270 */
[----:B0123--:R-:W-:-:S05]  /*25b0*/  IADD3 R2, P0, PT, R18, UR6, RZ ;  /* 0x0000000612027c10 */ /* 0x00ffca000ff1e0ff */
        /* <DEDUP_REMOVED lines=12> */
.L_x_23223:
[----:B------:R3:W5:Y:S01]  /*2680*/  LDG.E.U8 R0, desc[UR36][R2.64] ;  /* 0x0000002402007981 */ /* 0x000762000c1e1100 */
[----:B------:R-:W-:Y:S05]  /*2690*/  BRA `(.L_x_23225) ;  /* 0x0000000c004c7947 */ /* 0x000fea0003800000 */
.L_x_23222:
        /* <DEDUP_REMOVED lines=8> */
.L_x_23227:
[----:B------:R1:W5:Y:S01]  /*2720*/  LDG.E.U16 R0, desc[UR36][R2.64] ;  /* 0x0000002402007981 */ /* 0x000362000c1e1500 */
[----:B------:R-:W-:Y:S05]  /*2730*/  BRA `(.L_x_23225) ;  /* 0x0000000c00247947 */ /* 0x000fea0003800000 */
.L_x_23226:
[----:B------:R2:W5:Y:S01]  /*2740*/  LDG.E.U16 R0, desc[UR36][R2.64] ;  /* 0x0000002402007981 */ /* 0x000562000c1e1500 */
[----:B------:R-:W-:Y:S05]  /*2750*/  BRA `(.L_x_23225) ;  /* 0x0000000c001c7947 */ /* 0x000fea0003800000 */
.L_x_23221:
        /* <DEDUP_REMOVED lines=9> */
.L_x_23229:
[----:B------:R-:W2:Y:S02]  /*27f0*/  LDG.E.U16 R4, desc[UR36][R2.64] ;  /* 0x0000002402047981 */ /* 0x000ea4000c1e1500 */
[----:B--2---:R-:W-:-:S06]  /*2800*/  HADD2.F32 R4, -RZ, R4.H0_H0 ;  /* 0x20000004ff047230 */ /* 0x004fcc0000004100 */
[----:B------:R-:W0:Y:S02]  /*2810*/  F2I.FTZ.TRUNC.NTZ R4, R4 ;  /* 0x0000000400047305 */ /* 0x000e24000021f100 */
[----:B0-----:R-:W-:Y:S01]  /*2820*/  PRMT R0, R4, 0x7610, R0 ;  /* 0x0000761004007816 */ /* 0x001fe20000000000 */
[----:B------:R-:W-:Y:S06]  /*2830*/  BRA `(.L_x_23225) ;  /* 0x0000000800e47947 */ /* 0x000fec0003800000 */
.L_x_23228:
        /* <DEDUP_REMOVED lines=9> */
.L_x_23231:
[----:B------:R-:W2:Y:S02]  /*28d0*/  LDG.E.U16 R2, desc[UR36][R2.64] ;  /* 0x0000002402027981 */ /* 0x000ea4000c1e1500 */
[----:B--2---:R-:W-:-:S06]  /*28e0*/  HADD2.F32 R4, -RZ, R2.H0_H0 ;  /* 0x20000002ff047230 */ /* 0x004fcc0000004100 */
[----:B------:R-:W0:Y:S02]  /*28f0*/  F2I.FTZ.TRUNC.NTZ R4, R4 ;  /* 0x0000000400047305 */ /* 0x000e24000021f100 */
[----:B0-----:R-:W-:Y:S01]  /*2900*/  PRMT R0, R4, 0x7610, R0 ;  /* 0x0000761004007816 */ /* 0x001fe20000000000 */
[----:B------:R-:W-:Y:S06]  /*2910*/  BRA `(.L_x_23225) ;  /* 0x0000000800ac7947 */ /* 0x000fec0003800000 */
.L_x_23230:
[----:B------:R-:W2:Y:S02]  /*2920*/  LDG.E.64 R2, desc[UR36][R2.64] ;  /* 0x0000002402027981 */ /* 0x000ea4000c1e1b00 */
[----:B--2---:R0:W1:Y:S01]  /*2930*/  F2I.F64.TRUNC R0, R2 ;  /* 0x0000000200007311 */ /* 0x004062000030d100 */
[----:B------:R-:W-:Y:S05]  /*2940*/  BRA `(.L_x_23225) ;  /* 0x0000000800a07947 */ /* 0x000fea0003800000 */
.L_x_23220:
        /* <DEDUP_REMOVED lines=12> */
.L_x_23234:
[----:B------:R-:W2:Y:S02]  /*2a10*/  LDG.E.64 R2, desc[UR36][R2.64] ;  /* 0x0000002402027981 */ /* 0x000ea4000c1e1b00 */
[----:B--2---:R0:W1:Y:S01]  /*2a20*/  F2I.F64.TRUNC R0, R2 ;  /* 0x0000000200007311 */ /* 0x004062000030d100 */
[----:B------:R-:W-:Y:S05]  /*2a30*/  BRA `(.L_x_23225) ;  /* 0x0000000800647947 */ /* 0x000fea0003800000 */
.L_x_23233:
        /* <DEDUP_REMOVED lines=27> */
.L_x_23236:
        /* <DEDUP_REMOVED lines=14> */
.L_x_23235:
[----:B------:R-:W2:Y:S02]  /*2cd0*/  LDG.E.U16 R4, desc[UR36][R2.64] ;  /* 0x0000002402047981 */ /* 0x000ea4000c1e1500 */
[----:B--2---:R-:W-:-:S06]  /*2ce0*/  IMAD.U32 R4, R4, 0x10000, RZ ;  /* 0x0001000004047824 */ /* 0x004fcc00078e00ff */
[----:B------:R-:W0:Y:S02]  /*2cf0*/  F2I.FTZ.TRUNC.NTZ R4, R4 ;  /* 0x0000000400047305 */ /* 0x000e24000021f100 */
[----:B0-----:R-:W-:Y:S01]  /*2d00*/  PRMT R0, R4, 0x7610, R0 ;  /* 0x0000761004007816 */ /* 0x001fe20000000000 */
[----:B------:R-:W-:Y:S06]  /*2d10*/  BRA `(.L_x_23225) ;  /* 0x0000000400ac7947 */ /* 0x000fec0003800000 */
.L_x_23232:
        /* <DEDUP_REMOVED lines=10> */
.L_x_23239:
        /* <DEDUP_REMOVED lines=21> */
.L_x_23243:
[----:B------:R-:W-:Y:S05]  /*2f10*/  BSYNC.RECONVERGENT B1 ;  /* 0x0000000000017941 */ /* 0x000fea0003800200 */
.L_x_23242:
[----:B------:R-:W-:Y:S01]  /*2f20*/  IMAD.SHL.U32 R0, R0, 0x100000, RZ ;  /* 0x0010000000007824 */ /* 0x000fe200078e00ff */
[----:B------:R-:W-:-:S04]  /*2f30*/  LEA R2, R2, 0x3b800000, 0x17 ;  /* 0x3b80000002027811 */ /* 0x000fc800078eb8ff */
[----:B------:R-:W-:-:S07]  /*2f40*/  LOP3.LUT R4, R2, R0, R7, 0xfe, !PT ;  /* 0x0000000002047212 */ /* 0x000fce00078efe07 */
.L_x_23241:
[----:B------:R-:W-:Y:S05]  /*2f50*/  BSYNC.RECONVERGENT B0 ;  /* 0x0000000000007941 */ /* 0x000fea0003800200 */
.L_x_23240:
[----:B------:R-:W0:Y:S02]  /*2f60*/  F2I.FTZ.TRUNC.NTZ R4, R4 ;  /* 0x0000000400047305 */ /* 0x000e24000021f100 */
[----:B0-----:R-:W-:Y:S01]  /*2f70*/  PRMT R0, R4, 0x7610, R0 ;  /* 0x0000761004007816 */ /* 0x001fe20000000000 */
[----:B------:R-:W-:Y:S06]  /*2f80*/  BRA `(.L_x_23225) ;  /* 0x0000000400107947 */ /* 0x000fec0003800000 */
.L_x_23238:
        /* <DEDUP_REMOVED lines=21> */
.L_x_23247:
[----:B------:R-:W-:Y:S05]  /*30e0*/  BSYNC.RECONVERGENT B1 ;  /* 0x0000000000017941 */ /* 0x000fea0003800200 */
.L_x_23246:
[----:B------:R-:W-:Y:S01]  /*30f0*/  IMAD.SHL.U32 R0, R0, 0x200000, RZ ;  /* 0x0020000000007824 */ /* 0x000fe200078e00ff */
[----:B------:R-:W-:-:S04]  /*3100*/  LEA R2, R2, 0x37800000, 0x17 ;  /* 0x3780000002027811 */ /* 0x000fc800078eb8ff */
[----:B------:R-:W-:-:S07]  /*3110*/  LOP3.LUT R4, R2, R0, R7, 0xfe, !PT ;  /* 0x0000000002047212 */ /* 0x000fce00078efe07 */
.L_x_23245:
[----:B------:R-:W-:Y:S05]  /*3120*/  BSYNC.RECONVERGENT B0 ;  /* 0x0000000000007941 */ /* 0x000fea0003800200 */
.L_x_23244:
[----:B------:R-:W0:Y:S02]  /*3130*/  F2I.FTZ.TRUNC.NTZ R4, R4 ;  /* 0x0000000400047305 */ /* 0x000e24000021f100 */
[----:B0-----:R-:W-:Y:S01]  /*3140*/  PRMT R0, R4, 0x7610, R0 ;  /* 0x0000761004007816 */ /* 0x001fe20000000000 */
[----:B------:R-:W-:Y:S06]  /*3150*/  BRA `(.L_x_23225) ;  /* 0x00000000009c7947 */ /* 0x000fec0003800000 */
.L_x_23237:
[----:B------:R-:W-:-:S09]  /*3160*/  UISETP.NE.AND UP0, UPT, UR4, 0x1c, UPT ;  /* 0x0000001c0400788c */ /* 0x000fd2000bf05270 */
[----:B------:R-:W-:Y:S05]  /*3170*/  BRA.U !UP0, `(.L_x_23248) ;  /* 0x0000000108907547 */ /* 0x000fea000b800000 */
[----:B------:R-:W-:-:S09]  /*3180*/  UISETP.NE.AND UP0, UPT, UR4, 0x1d, UPT ;  /* 0x0000001d0400788c */ /* 0x000fd2000bf05270 */
[----:B------:R-:W-:Y:S05]  /*3190*/  BRA.U !UP0, `(.L_x_23249) ;  /* 0x0000000108807547 */ /* 0x000fea000b800000 */
[----:B------:R-:W-:-:S09]  /*31a0*/  UISETP.NE.AND UP0, UPT, UR4, 0x2c, UPT ;  /* 0x0000002c0400788c */ /* 0x000fd2000bf05270 */
[----:B------:R-:W-:Y:S05]  /*31b0*/  BRA.U !UP0, `(.L_x_23250) ;  /* 0x0000000108487547 */ /* 0x000fea000b800000 */
.L_x_23224:
        /* <DEDUP_REMOVED lines=16> */
.L_x_23251:
[----:B------:R-:W-:Y:S01]  /*32c0*/  PRMT R0, RZ, 0x7610, R0 ;  /* 0x00007610ff007816 */ /* 0x000fe20000000000 */
[----:B------:R-:W-:Y:S06]  /*32d0*/  BRA `(.L_x_23225) ;  /* 0x00000000003c7947 */ /* 0x000fec0003800000 */
.L_x_23250:
        /* <DEDUP_REMOVED lines=8> */
.L_x_23253:
[----:B------:R-:W-:Y:S05]  /*3360*/  BSYNC.RECONVERGENT B0 ;  /* 0x0000000000007941 */ /* 0x000fea0003800200 */
.L_x_23252:
[----:B------:R-:W0:Y:S02]  /*3370*/  F2I.FTZ.TRUNC.NTZ R4, R4 ;  /* 0x0000000400047305 */ /* 0x000e24000021f100 */
[----:B0-----:R-:W-:Y:S01]  /*3380*/  PRMT R0, R4, 0x7610, R0 ;  /* 0x0000761004007816 */ /* 0x001fe20000000000 */
[----:B------:R-:W-:Y:S06]  /*3390*/  BRA `(.L_x_23225) ;  /* 0x00000000000c7947 */ /* 0x000fec0003800000 */
.L_x_23249:
[----:B------:R0:W5:Y:S01]  /*33a0*/  LDG.E.U16 R0, desc[UR36][R2.64] ;  /* 0x0000002402007981 */ /* 0x000162000c1e1500 */
[----:B------:R-:W-:Y:S05]  /*33b0*/  BRA `(.L_x_23225) ;  /* 0x0000000000047947 */ /* 0x000fea0003800000 */
.L_x_23248:
[----:B------:R0:W5:Y:S02]  /*33c0*/  LDG.E.U16 R0, desc[UR36][R2.64] ;  /* 0x0000002402007981 */ /* 0x000164000c1e1500 */
.L_x_23225:
[----:B012345:R-:W-:Y:S01]  /*33d0*/  LOP3.LUT R2, R0, R19, RZ, 0x3c, !PT ;  /* 0x0000001300027212 */ /* 0x03ffe200078e3cff */
[----:B------:R-:W-:Y:S03]  /*33e0*/  BSSY.RECONVERGENT B0, `(.L_x_23254) ;  /* 0x0000041000007945 */ /* 0x000fe60003800200 */
[----:B------:R-:W-:-:S04]  /*33f0*/  PRMT R2, R2, 0x9910, RZ ;  /* 0x0000991002027816 */ /* 0x000fc800000000ff */
[----:B------:R-:W-:-:S13]  /*3400*/  ISETP.GT.AND P0, PT, R2, -0x1, PT ;  /* 0xffffffff0200780c */ /* 0x000fda0003f04270 */
[----:B------:R-:W-:Y:S05]  /*3410*/  @P0 BRA `(.L_x_23255) ;  /* 0x0000000000840947 */ /* 0x000fea0003800000 */
[----:B------:R-:W-:Y:S02]  /*3420*/  PRMT R6, R0, 0x9910, RZ ;  /* 0x0000991000067816 */ /* 0x000fe400000000ff */
[----:B------:R-:W-:Y:S02]  /*3430*/  PRMT R9, R19, 0x9910, RZ ;  /* 0x0000991013097816 */ /* 0x000fe400000000ff */
[-C--:B------:R-:W-:Y:S02]  /*3440*/  IABS R5, R6.reuse ;  /* 0x0000000600057213 */ /* 0x080fe40000000000 */
[----:B------:R-:W-:Y:S02]  /*3450*/  IABS R8, R9 ;  /* 0x0000000900087213 */ /* 0x000fe40000000000 */
[----:B------:R-:W0:Y:S01]  /*3460*/  I2F.RP R0, R5 ;  /* 0x0000000500007306 */ /* 0x000e220000209400 */
[----:B------:R-:W-:-:S07]  /*3470*/  IABS R10, R6 ;  /* 0x00000006000a7213 */ /* 0x000fce0000000000 */
[----:B0-----:R-:W0:Y:S02]  /*3480*/  MUFU.RCP R0, R0 ;  /* 0x0000000000007308 */ /* 0x001e240000001000 */
[----:B0-----:R-:W-:Y:S01]  /*3490*/  IADD3 R2, PT, PT, R0, 0xffffffe, RZ ;  /* 0x0ffffffe00027810 */ /* 0x001fe20007ffe0ff */
[----:B------:R-:W-:-:S05]  /*34a0*/  IMAD.MOV R0, RZ, RZ, -R10 ;  /* 0x000000ffff007224 */ /* 0x000fca00078e0a0a */
[----:B------:R0:W1:Y:S02]  /*34b0*/  F2I.FTZ.U32.TRUNC.NTZ R3, R2 ;  /* 0x0000000200037305 */ /* 0x000064000021f000 */
[----:B0-----:R-:W-:Y:S02]  /*34c0*/  IMAD.MOV.U32 R2, RZ, RZ, RZ ;  /* 0x000000ffff027224 */ /* 0x001fe400078e00ff */
[----:B-1----:R-:W-:-:S04]  /*34d0*/  IMAD.MOV R4, RZ, RZ, -R3 ;  /* 0x000000ffff047224 */ /* 0x002fc800078e0a03 */
[----:B------:R-:W-:Y:S02]  /*34e0*/  IMAD R7, R4, R5, RZ ;  /* 0x0000000504077224 */ /* 0x000fe400078e02ff */
[----:B------:R-:W-:Y:S02]  /*34f0*/  IMAD.MOV.U32 R4, RZ, RZ, R8 ;  /* 0x000000ffff047224 */ /* 0x000fe400078e0008 */
[----:B------:R-:W-:-:S06]  /*3500*/  IMAD.HI.U32 R3, R3, R7, R2 ;  /* 0x0000000703037227 */ /* 0x000fcc00078e0002 */
[----:B------:R-:W-:-:S04]  /*3510*/  IMAD.HI.U32 R3, R3, R4, RZ ;  /* 0x0000000403037227 */ /* 0x000fc800078e00ff */
[----:B------:R-:W-:-:S05]  /*3520*/  IMAD R0, R3, R0, R4 ;  /* 0x0000000003007224 */ /* 0x000fca00078e0204 */
[----:B------:R-:W-:-:S13]  /*3530*/  ISETP.GT.U32.AND P2, PT, R5, R0, PT ;  /* 0x000000000500720c */ /* 0x000fda0003f44070 */
[-C--:B------:R-:W-:Y:S01]  /*3540*/  @!P2 IADD3 R0, PT, PT, R0, -R5.reuse, RZ ;  /* 0x800000050000a210 */ /* 0x080fe20007ffe0ff */
[----:B------:R-:W-:Y:S01]  /*3550*/  @!P2 VIADD R3, R3, 0x1 ;  /* 0x000000010303a836 */ /* 0x000fe20000000000 */
[----:B------:R-:W-:Y:S02]  /*3560*/  ISETP.NE.AND P2, PT, R6, RZ, PT ;  /* 0x000000ff0600720c */ /* 0x000fe40003f45270 */
[----:B------:R-:W-:Y:S02]  /*3570*/  ISETP.GE.U32.AND P0, PT, R0, R5, PT ;  /* 0x000000050000720c */ /* 0x000fe40003f06070 */
[----:B------:R-:W-:-:S04]  /*3580*/  LOP3.LUT R0, R9, R6, RZ, 0x3c, !PT ;  /* 0x0000000609007212 */ /* 0x000fc800078e3cff */
[----:B------:R-:W-:-:S07]  /*3590*/  ISETP.GE.AND P1, PT, R0, RZ, PT ;  /* 0x000000ff0000720c */ /* 0x000fce0003f26270 */
[----:B------:R-:W-:-:S06]  /*35a0*/  @P0 VIADD R3, R3, 0x1 ;  /* 0x0000000103030836 */ /* 0x000fcc0000000000 */
[----:B------:R-:W-:Y:S01]  /*35b0*/  @!P1 IMAD.MOV R3, RZ, RZ, -R3 ;  /* 0x000000ffff039224 */ /* 0x000fe200078e0a03 */
[----:B------:R-:W-:-:S04]  /*35c0*/  @!P2 LOP3.LUT R3, RZ, R6, RZ, 0x33, !PT ;  /* 0x00000006ff03a212 */ /* 0x000fc800078e33ff */
[----:B------:R-:W-:Y:S01]  /*35d0*/  IADD3 R5, PT, PT, R3, -0x1, RZ ;  /* 0xffffffff03057810 */ /* 0x000fe20007ffe0ff */
[----:B------:R-:W-:-:S04]  /*35e0*/  IMAD.MOV R0, RZ, RZ, -R3 ;  /* 0x000000ffff007224 */ /* 0x000fc800078e0a03 */
[----:B------:R-:W-:-:S05]  /*35f0*/  IMAD R0, R6, R0, R9 ;  /* 0x0000000006007224 */ /* 0x000fca00078e0209 */
[----:B------:R-:W-:-:S13]  /*3600*/  ISETP.NE.AND P0, PT, R0, RZ, PT ;  /* 0x000000ff0000720c */ /* 0x000fda0003f05270 */
[----:B------:R-:W-:Y:S01]  /*3610*/  @!P0 IMAD.MOV R5, RZ, RZ, R3 ;  /* 0x000000ffff058224 */ /* 0x000fe200078e0203 */
[----:B------:R-:W-:Y:S06]  /*3620*/  BRA `(.L_x_23256) ;  /* 0x0000000000707947 */ /* 0x000fec0003800000 */
.L_x_23255:
[----:B------:R-:W-:Y:S02]  /*3630*/  PRMT R9, R0, 0x9910, RZ ;  /* 0x0000991000097816 */ /* 0x000fe400000000ff */
[----:B------:R-:W-:Y:S02]  /*3640*/  PRMT R6, R19, 0x9910, RZ ;  /* 0x0000991013067816 */ /* 0x000fe400000000ff */
[-C--:B------:R-:W-:Y:S02]  /*3650*/  IABS R5, R9.reuse ;  /* 0x0000000900057213 */ /* 0x080fe40000000000 */
[----:B------:R-:W-:Y:S02]  /*3660*/  IABS R8, R6 ;  /* 0x0000000600087213 */ /* 0x000fe40000000000 */
[----:B------:R-:W0:Y:S01]  /*3670*/  I2F.RP R0, R5 ;  /* 0x0000000500007306 */ /* 0x000e220000209400 */
[----:B------:R-:W-:-:S07]  /*3680*/  IABS R10, R9 ;  /* 0x00000009000a7213 */ /* 0x000fce0000000000 */
[----:B0-----:R-:W0:Y:S02]  /*3690*/  MUFU.RCP R0, R0 ;  /* 0x0000000000007308 */ /* 0x001e240000001000 */
[----:B0-----:R-:W-:Y:S02]  /*36a0*/  VIADD R2, R0, 0xffffffe ;  /* 0x0ffffffe00027836 */ /* 0x001fe40000000000 */
[----:B------:R-:W-:-:S04]  /*36b0*/  IMAD.MOV R0, RZ, RZ, -R10 ;  /* 0x000000ffff007224 */ /* 0x000fc800078e0a0a */
[----:B------:R0:W1:Y:S02]  /*36c0*/  F2I.FTZ.U32.TRUNC.NTZ R3, R2 ;  /* 0x0000000200037305 */ /* 0x000064000021f000 */
[----:B0-----:R-:W-:Y:S01]  /*36d0*/  MOV R2, RZ ;  /* 0x000000ff00027202 */ /* 0x001fe20000000f00 */
[----:B-1----:R-:W-:-:S04]  /*36e0*/  IMAD.MOV R4, RZ, RZ, -R3 ;  /* 0x000000ffff047224 */ /* 0x002fc800078e0a03 */
[----:B------:R-:W-:Y:S02]  /*36f0*/  IMAD R7, R4, R5, RZ ;  /* 0x0000000504077224 */ /* 0x000fe400078e02ff */
[----:B------:R-:W-:Y:S02]  /*3700*/  IMAD.MOV.U32 R4, RZ, RZ, R8 ;  /* 0x000000ffff047224 */ /* 0x000fe400078e0008 */
[----:B------:R-:W-:-:S06]  /*3710*/  IMAD.HI.U32 R3, R3, R7, R2 ;  /* 0x0000000703037227 */ /* 0x000fcc00078e0002 */
[----:B------:R-:W-:-:S04]  /*3720*/  IMAD.HI.U32 R3, R3, R4, RZ ;  /* 0x0000000403037227 */ /* 0x000fc800078e00ff */
[----:B------:R-:W-:-:S05]  /*3730*/  IMAD R0, R3, R0, R4 ;  /* 0x0000000003007224 */ /* 0x000fca00078e0204 */
[----:B------:R-:W-:-:S13]  /*3740*/  ISETP.GT.U32.AND P2, PT, R5, R0, PT ;  /* 0x000000000500720c */ /* 0x000fda0003f44070 */
[----:B------:R-:W-:Y:S02]  /*3750*/  @!P2 IMAD.IADD R0, R0, 0x1, -R5 ;  /* 0x000000010000a824 */ /* 0x000fe400078e0a05 */
[----:B------:R-:W-:Y:S01]  /*3760*/  @!P2 VIADD R3, R3, 0x1 ;  /* 0x000000010303a836 */ /* 0x000fe20000000000 */
[----:B------:R-:W-:Y:S02]  /*3770*/  ISETP.NE.AND P2, PT, R9, RZ, PT ;  /* 0x000000ff0900720c */ /* 0x000fe40003f45270 */
[----:B------:R-:W-:Y:S02]  /*3780*/  ISETP.GE.U32.AND P0, PT, R0, R5, PT ;  /* 0x000000050000720c */ /* 0x000fe40003f06070 */
[----:B------:R-:W-:-:S04]  /*3790*/  LOP3.LUT R0, R6, R9, RZ, 0x3c, !PT ;  /* 0x0000000906007212 */ /* 0x000fc800078e3cff */
[----:B------:R-:W-:-:S07]  /*37a0*/  ISETP.GE.AND P1, PT, R0, RZ, PT ;  /* 0x000000ff0000720c */ /* 0x000fce0003f26270 */
[----:B------:R-:W-:-:S06]  /*37b0*/  @P0 VIADD R3, R3, 0x1 ;  /* 0x0000000103030836 */ /* 0x000fcc0000000000 */
[----:B------:R-:W-:Y:S02]  /*37c0*/  @!P1 IADD3 R3, PT, PT, -R3, RZ, RZ ;  /* 0x000000ff03039210 */ /* 0x000fe40007ffe1ff */
[----:B------:R-:W-:-:S05]  /*37d0*/  @!P2 LOP3.LUT R3, RZ, R9, RZ, 0x33, !PT ;  /* 0x00000009ff03a212 */ /* 0x000fca00078e33ff */
[----:B------:R-:W-:-:S07]  /*37e0*/  IMAD.MOV.U32 R5, RZ, RZ, R3 ;  /* 0x000000ffff057224 */ /* 0x000fce00078e0003 */
.L_x_23256:
[----:B------:R-:W-:Y:S05]  /*37f0*/  BSYNC.RECONVERGENT B0 ;  /* 0x0000000000007941 */ /* 0x000fea0003800200 */
.L_x_23254:
        /* <DEDUP_REMOVED lines=14> */
[----:B------:R0:W-:Y:S01]  /*38e0*/  STG.E.U8 desc[UR36][R2.64], R5 ;  /* 0x0000000502007986 */ /* 0x0001e2000c101124 */
[----:B------:R-:W-:Y:S05]  /*38f0*/  BRA `(.L_x_23262) ;  /* 0x0000000c00647947 */ /* 0x000fea0003800000 */
.L_x_23260:
[----:B------:R0:W-:Y:S01]  /*3900*/  STG.E.U8 desc[UR36][R2.64], R5 ;  /* 0x0000000502007986 */ /* 0x0001e2000c101124 */
[----:B------:R-:W-:Y:S05]  /*3910*/  BRA `(.L_x_23262) ;  /* 0x0000000c005c7947 */ /* 0x000fea0003800000 */
.L_x_23259:
[----:B------:R-:W-:-:S09]  /*3920*/  UISETP.NE.AND UP0, UPT, UR4, 0x2, UPT ;  /* 0x000000020400788c */ /* 0x000fd2000bf05270 */
[----:B------:R-:W-:Y:S05]  /*3930*/  BRA.U !UP0, `(.L_x_23263) ;  /* 0x0000000108307547 */ /* 0x000fea000b800000 */
[----:B------:R-:W-:-:S09]  /*3940*/  UISETP.NE.AND UP0, UPT, UR4, 0x3, UPT ;  /* 0x000000030400788c */ /* 0x000fd2000bf05270 */
[----:B------:R-:W-:Y:S05]  /*3950*/  BRA.U !UP0, `(.L_x_23264) ;  /* 0x00000001081c7547 */ /* 0x000fea000b800000 */
[----:B------:R-:W-:-:S09]  /*3960*/  UISETP.NE.AND UP0, UPT, UR4, 0x4, UPT ;  /* 0x000000040400788c */ /* 0x000fd2000bf05270 */
[----:B------:R-:W-:Y:S05]  /*3970*/  BRA.U UP0, `(.L_x_23261) ;  /* 0x0000000900a07547 */ /* 0x000fea000b800000 */
[----:B------:R-:W-:-:S05]  /*3980*/  PRMT R5, R5, 0x9910, RZ ;  /* 0x0000991005057816 */ /* 0x000fca00000000ff */
[----:B------:R-:W-:-:S05]  /*3990*/  IMAD.MOV.U32 R4, RZ, RZ, R5 ;  /* 0x000000ffff047224 */ /* 0x000fca00078e0005 */
[----:B------:R-:W-:-:S05]  /*39a0*/  SHF.R.S32.HI R5, RZ, 0x1f, R4 ;  /* 0x0000001fff057819 */ /* 0x000fca0000011404 */
[----:B------:R0:W-:Y:S01]  /*39b0*/  STG.E.64 desc[UR36][R2.64], R4 ;  /* 0x0000000402007986 */ /* 0x0001e2000c101b24 */
[----:B------:R-:W-:Y:S05]  /*39c0*/  BRA `(.L_x_23262) ;  /* 0x0000000c00307947 */ /* 0x000fea0003800000 */
.L_x_23264:
[----:B------:R-:W-:-:S05]  /*39d0*/  PRMT R5, R5, 0x9910, RZ ;  /* 0x0000991005057816 */ /* 0x000fca00000000ff */
[----:B------:R0:W-:Y:S01]  /*39e0*/  STG.E desc[UR36][R2.64], R5 ;  /* 0x0000000502007986 */ /* 0x0001e2000c101924 */
[----:B------:R-:W-:Y:S05]  /*39f0*/  BRA `(.L_x_23262) ;  /* 0x0000000c00247947 */ /* 0x000fea0003800000 */
.L_x_23263:
[----:B------:R0:W-:Y:S01]  /*3a00*/  STG.E.U16 desc[UR36][R2.64], R5 ;  /* 0x0000000502007986 */ /* 0x0001e2000c101524 */
[----:B------:R-:W-:Y:S05]  /*3a10*/  BRA `(.L_x_23262) ;  /* 0x0000000c001c7947 */ /* 0x000fea0003800000 */
.L_x_23258:
[----:B------:R-:W-:-:S09]  /*3a20*/  UISETP.GT.AND UP0, UPT, UR4, 0x6, UPT ;  /* 0x000000060400788c */ /* 0x000fd2000bf04270 */
[----:B------:R-:W-:Y:S05]  /*3a30*/  BRA.U UP0, `(.L_x_23265) ;  /* 0x00000001002c7547 */ /* 0x000fea000b800000 */
[----:B------:R-:W-:-:S09]  /*3a40*/  UISETP.NE.AND UP0, UPT, UR4, 0x5, UPT ;  /* 0x000000050400788c */ /* 0x000fd2000bf05270 */
[----:B------:R-:W-:Y:S05]  /*3a50*/  BRA.U !UP0, `(.L_x_23266) ;  /* 0x0000000108147547 */ /* 0x000fea000b800000 */
[----:B------:R-:W-:-:S09]  /*3a60*/  UISETP.NE.AND UP0, UPT, UR4, 0x6, UPT ;  /* 0x000000060400788c */ /* 0x000fd2000bf05270 */
[----:B------:R-:W-:Y:S05]  /*3a70*/  BRA.U UP0, `(.L_x_23261) ;  /* 0x0000000900607547 */ /* 0x000fea000b800000 */
[----:B------:R-:W0:Y:S02]  /*3a80*/  I2F.S16 R5, R5 ;  /* 0x0000000500057306 */ /* 0x000e240000101400 */
[----:B0-----:R0:W-:Y:S01]  /*3a90*/  STG.E desc[UR36][R2.64], R5 ;  /* 0x0000000502007986 */ /* 0x0011e2000c101924 */
[----:B------:R-:W-:Y:S05]  /*3aa0*/  BRA `(.L_x_23262) ;  /* 0x0000000800f87947 */ /* 0x000fea0003800000 */
.L_x_23266:
[----:B------:R-:W0:Y:S02]  /*3ab0*/  I2F.S16 R0, R5 ;  /* 0x0000000500007306 */ /* 0x000e240000101400 */
[----:B0-----:R-:W-:-:S05]  /*3ac0*/  F2FP.F16.F32.PACK_AB R0, RZ, R0 ;  /* 0x00000000ff00723e */ /* 0x001fca00000000ff */
[----:B------:R0:W-:Y:S01]  /*3ad0*/  STG.E.U16 desc[UR36][R2.64], R0 ;  /* 0x0000000002007986 */ /* 0x0001e2000c101524 */
[----:B------:R-:W-:Y:S05]  /*3ae0*/  BRA `(.L_x_23262) ;  /* 0x0000000800e87947 */ /* 0x000fea0003800000 */
.L_x_23265:
[----:B------:R-:W-:-:S09]  /*3af0*/  UISETP.NE.AND UP0, UPT, UR4, 0x7, UPT ;  /* 0x000000070400788c */ /* 0x000fd2000bf05270 */
[----:B------:R-:W-:Y:S05]  /*3b00*/  BRA.U !UP0, `(.L_x_23267) ;  /* 0x0000000108347547 */ /* 0x000fea000b800000 */
[----:B------:R-:W-:-:S09]  /*3b10*/  UISETP.NE.AND UP0, UPT, UR4, 0x8, UPT ;  /* 0x000000080400788c */ /* 0x000fd2000bf05270 */
[----:B------:R-:W-:Y:S05]  /*3b20*/  BRA.U !UP0, `(.L_x_23268) ;  /* 0x0000000108187547 */ /* 0x000fea000b800000 */
[----:B------:R-:W-:-:S09]  /*3b30*/  UISETP.NE.AND UP0, UPT, UR4, 0x9, UPT ;  /* 0x000000090400788c */ /* 0x000fd2000bf05270 */
[----:B------:R-:W-:Y:S05]  /*3b40*/  BRA.U UP0, `(.L_x_23261) ;  /* 0x00000009002c7547 */ /* 0x000fea000b800000 */
[----:B------:R-:W0:Y:S01]  /*3b50*/  I2F.S16 R6, R5 ;  /* 0x0000000500067306 */ /* 0x000e220000101400 */
[----:B------:R-:W-:-:S05]  /*3b60*/  IMAD.MOV.U32 R7, RZ, RZ, RZ ;  /* 0x000000ffff077224 */ /* 0x000fca00078e00ff */
[----:B0-----:R0:W-:Y:S01]  /*3b70*/  STG.E.64 desc[UR36][R2.64], R6 ;  /* 0x0000000602007986 */ /* 0x0011e2000c101b24 */
[----:B------:R-:W-:Y:S05]  /*3b80*/  BRA `(.L_x_23262) ;  /* 0x0000000800c07947 */ /* 0x000fea0003800000 */
.L_x_23268:
[----:B------:R-:W0:Y:S02]  /*3b90*/  I2F.S16 R5, R5 ;  /* 0x0000000500057306 */ /* 0x000e240000101400 */
[----:B0-----:R-:W-:-:S04]  /*3ba0*/  F2FP.F16.F32.PACK_AB R5, RZ, R5 ;  /* 0x00000005ff05723e */ /* 0x001fc800000000ff */
[----:B------:R-:W-:-:S05]  /*3bb0*/  PRMT R5, R5, 0x5410, RZ ;  /* 0x0000541005057816 */ /* 0x000fca00000000ff */
[----:B------:R0:W-:Y:S01]  /*3bc0*/  STG.E desc[UR36][R2.64], R5 ;  /* 0x0000000502007986 */ /* 0x0001e2000c101924 */
[----:B------:R-:W-:Y:S05]  /*3bd0*/  BRA `(.L_x_23262) ;  /* 0x0000000800ac7947 */ /* 0x000fea0003800000 */
.L_x_23267:
[----:B------:R-:W0:Y:S02]  /*3be0*/  I2F.F64.S16 R4, R5 ;  /* 0x0000000500047312 */ /* 0x000e240000101c00 */
[----:B0-----:R0:W-:Y:S01]  /*3bf0*/  STG.E.64 desc[UR36][R2.64], R4 ;  /* 0x0000000402007986 */ /* 0x0011e2000c101b24 */
[----:B------:R-:W-:Y:S05]  /*3c00*/  BRA `(.L_x_23262) ;  /* 0x0000000800a07947 */ /* 0x000fea0003800000 */
.L_x_23257:
        /* <DEDUP_REMOVED lines=8> */
[----:B------:R-:W-:-:S04]  /*3c90*/  PRMT R0, R5, 0x9910, RZ ;  /* 0x0000991005007816 */ /* 0x000fc800000000ff */
[----:B------:R-:W-:-:S04]  /*3ca0*/  ISETP.NE.AND P0, PT, R0, RZ, PT ;  /* 0x000000ff0000720c */ /* 0x000fc80003f05270 */
[----:B------:R-:W-:-:S05]  /*3cb0*/  SEL R5, RZ, 0x1, !P0 ;  /* 0x00000001ff057807 */ /* 0x000fca0004000000 */
[----:B------:R4:W-:Y:S01]  /*3cc0*/  STG.E.U8 desc[UR36][R2.64], R5 ;  /* 0x0000000502007986 */ /* 0x0009e2000c101124 */
[----:B------:R-:W-:Y:S05]  /*3cd0*/  BRA `(.L_x_23262) ;  /* 0x00000008006c7947 */ /* 0x000fea0003800000 */
.L_x_23271:
[----:B------:R-:W0:Y:S01]  /*3ce0*/  I2F.F64.S16 R4, R5 ;  /* 0x0000000500047312 */ /* 0x000e220000101c00 */
[----:B------:R-:W-:-:S05]  /*3cf0*/  CS2R R6, SRZ ;  /* 0x0000000000067805 */ /* 0x000fca000001ff00 */
[----:B0-----:R3:W-:Y:S01]  /*3d00*/  STG.E.128 desc[UR36][R2.64], R4 ;  /* 0x0000000402007986 */ /* 0x0017e2000c101d24 */
[----:B------:R-:W-:Y:S05]  /*3d10*/  BRA `(.L_x_23262) ;  /* 0x00000008005c7947 */ /* 0x000fea0003800000 */
.L_x_23270:
[----:B------:R-:W-:-:S09]  /*3d20*/  UISETP.NE.AND UP0, UPT, UR4, 0xf, UPT ;  /* 0x0000000f0400788c */ /* 0x000fd2000bf05270 */
[----:B------:R-:W-:Y:S05]  /*3d30*/  BRA.U !UP0, `(.L_x_23272) ;  /* 0x0000000108a07547 */ /* 0x000fea000b800000 */
[----:B------:R-:W-:-:S09]  /*3d40*/  UISETP.NE.AND UP0, UPT, UR4, 0x17, UPT ;  /* 0x000000170400788c */ /* 0x000fd2000bf05270 */
[----:B------:R-:W-:Y:S05]  /*3d50*/  BRA.U !UP0, `(.L_x_23273) ;  /* 0x00000001084c7547 */ /* 0x000fea000b800000 */
[----:B------:R-:W-:-:S09]  /*3d60*/  UISETP.NE.AND UP0, UPT, UR4, 0x18, UPT ;  /* 0x000000180400788c */ /* 0x000fd2000bf05270 */
[----:B------:R-:W-:Y:S05]  /*3d70*/  BRA.U UP0, `(.L_x_23261) ;  /* 0x0000000500a07547 */ /* 0x000fea000b800000 */
[----:B------:R-:W0:Y:S01]  /*3d80*/  I2F.S16 R5, R5 ;  /* 0x0000000500057306 */ /* 0x000e220000101400 */
[----:B------:R-:W-:Y:S01]  /*3d90*/  BSSY.RECONVERGENT B0, `(.L_x_23274) ;  /* 0x000000c000007945 */ /* 0x000fe20003800200 */
[----:B------:R-:W-:Y:S01]  /*3da0*/  HFMA2 R0, -RZ, RZ, 0, 7.569789886474609375e-06 ;  /* 0x0000007fff007431 */ /* 0x000fe200000001ff */
[----:B0-----:R-:W-:Y:S02]  /*3db0*/  LOP3.LUT R6, R5, 0x7fffffff, RZ, 0xc0, !PT ;  /* 0x7fffffff05067812 */ /* 0x001fe400078ec0ff */
        /* <DEDUP_REMOVED lines=9> */
.L_x_23275:
[----:B------:R-:W-:Y:S05]  /*3e50*/  BSYNC.RECONVERGENT B0 ;  /* 0x0000000000007941 */ /* 0x000fea0003800200 */
.L_x_23274:
[----:B------:R-:W-:-:S05]  /*3e60*/  LOP3.LUT R7, R0, 0x80, R7, 0xf8, !PT ;  /* 0x0000008000077812 */ /* 0x000fca00078ef807 */
[----:B------:R0:W-:Y:S01]  /*3e70*/  STG.E.U8 desc[UR36][R2.64], R7 ;  /* 0x0000000702007986 */ /* 0x0001e2000c101124 */
[----:B------:R-:W-:Y:S05]  /*3e80*/  BRA `(.L_x_23262) ;  /* 0x0000000800007947 */ /* 0x000fea0003800000 */
.L_x_23273:
[----:B------:R-:W0:Y:S01]  /*3e90*/  I2F.S16 R5, R5 ;  /* 0x0000000500057306 */ /* 0x000e220000101400 */
[----:B------:R-:W-:Y:S01]  /*3ea0*/  BSSY.RECONVERGENT B0, `(.L_x_23276) ;  /* 0x000000e000007945 */ /* 0x000fe20003800200 */
[----:B0-----:R-:W-:Y:S02]  /*3eb0*/  LOP3.LUT R6, R5, 0x7fffffff, RZ, 0xc0, !PT ;  /* 0x7fffffff05067812 */ /* 0x001fe400078ec0ff */
        /* <DEDUP_REMOVED lines=12> */
.L_x_23277:
[----:B------:R-:W-:Y:S05]  /*3f80*/  BSYNC.RECONVERGENT B0 ;  /* 0x0000000000007941 */ /* 0x000fea0003800200 */
.L_x_23276:
[----:B------:R-:W-:-:S05]  /*3f90*/  LOP3.LUT R7, R0, 0x80, R7, 0xf8, !PT ;  /* 0x0000008000077812 */ /* 0x000fca00078ef807 */
[----:B------:R1:W-:Y:S01]  /*3fa0*/  STG.E.U8 desc[UR36][R2.64], R7 ;  /* 0x0000000702007986 */ /* 0x0003e2000c101124 */
[----:B------:R-:W-:Y:S05]  /*3fb0*/  BRA `(.L_x_23262) ;  /* 0x0000000400b47947 */ /* 0x000fea0003800000 */
.L_x_23272:
[----:B------:R-:W0:Y:S02]  /*3fc0*/  I2F.S16 R0, R5 ;  /* 0x0000000500007306 */ /* 0x000e240000101400 */
[----:B0-----:R-:W-:-:S05]  /*3fd0*/  F2FP.BF16.F32.PACK_AB R0, RZ, R0 ;  /* 0x00000000ff00723e */ /* 0x001fca00000010ff */
[----:B------:R2:W-:Y:S01]  /*3fe0*/  STG.E.U16 desc[UR36][R2.64], R0 ;  /* 0x0000000002007986 */ /* 0x0005e2000c101524 */
[----:B------:R-:W-:Y:S05]  /*3ff0*/  BRA `(.L_x_23262) ;  /* 0x0000000400a47947 */ /* 0x000fea0003800000 */
.L_x_23269:
        /* <DEDUP_REMOVED lines=8> */
[----:B------:R0:W-:Y:S01]  /*4080*/  STG.E.U16 desc[UR36][R2.64], R5 ;  /* 0x0000000502007986 */ /* 0x0001e2000c101524 */
[----:B------:R-:W-:Y:S05]  /*4090*/  BRA `(.L_x_23262) ;  /* 0x00000004007c7947 */ /* 0x000fea0003800000 */
.L_x_23280:
[----:B------:R-:W0:Y:S01]  /*40a0*/  I2F.S16 R5, R5 ;  /* 0x0000000500057306 */ /* 0x000e220000101400 */
[----:B------:R-:W-:Y:S01]  /*40b0*/  BSSY.RECONVERGENT B0, `(.L_x_23281) ;  /* 0x0000014000007945 */ /* 0x000fe20003800200 */
[----:B------:R-:W-:Y:S01]  /*40c0*/  IMAD.MOV.U32 R0, RZ, RZ, 0x80 ;  /* 0x00000080ff007424 */ /* 0x000fe200078e00ff */
[----:B0-----:R-:W-:-:S04]  /*40d0*/  LOP3.LUT R4, R5, 0x7fffffff, RZ, 0xc0, !PT ;  /* 0x7fffffff05047812 */ /* 0x001fc800078ec0ff */
        /* <DEDUP_REMOVED lines=9> */
.L_x_23283:
[----:B------:R-:W-:-:S04]  /*4170*/  SHF.R.U32.HI R0, RZ, 0x14, R5 ;  /* 0x00000014ff007819 */ /* 0x000fc80000011605 */
[----:B------:R-:W-:-:S04]  /*4180*/  LOP3.LUT R0, R0, 0x1, RZ, 0xc0, !PT ;  /* 0x0000000100007812 */ /* 0x000fc800078ec0ff */
[----:B------:R-:W-:-:S04]  /*4190*/  IADD3 R0, PT, PT, R5, 0x487ffff, R0 ;  /* 0x0487ffff05007810 */ /* 0x000fc80007ffe000 */
[----:B------:R-:W-:-:S04]  /*41a0*/  SHF.R.U32.HI R0, RZ, 0x14, R0 ;  /* 0x00000014ff007819 */ /* 0x000fc80000011600 */
[----:B------:R-:W-:-:S07]  /*41b0*/  LOP3.LUT R4, R0, 0xff, RZ, 0xc0, !PT ;  /* 0x000000ff00047812 */ /* 0x000fce00078ec0ff */
.L_x_23284:
[----:B------:R-:W-:-:S04]  /*41c0*/  SHF.R.U32.HI R5, RZ, 0x18, R5 ;  /* 0x00000018ff057819 */ /* 0x000fc80000011605 */
[----:B------:R-:W-:-:S04]  /*41d0*/  LOP3.LUT R4, R4, 0x80, R5, 0xf8, !PT ;  /* 0x0000008004047812 */ /* 0x000fc800078ef805 */
[----:B------:R-:W-:-:S07]  /*41e0*/  PRMT R0, R4, 0x7610, R0 ;  /* 0x0000761004007816 */ /* 0x000fce0000000000 */
.L_x_23282:
[----:B------:R-:W-:Y:S05]  /*41f0*/  BSYNC.RECONVERGENT B0 ;  /* 0x0000000000007941 */ /* 0x000fea0003800200 */
.L_x_23281:
[----:B------:R0:W-:Y:S01]  /*4200*/  STG.E.U8 desc[UR36][R2.64], R0 ;  /* 0x0000000002007986 */ /* 0x0001e2000c101124 */
[----:B------:R-:W-:Y:S05]  /*4210*/  BRA `(.L_x_23262) ;  /* 0x00000004001c7947 */ /* 0x000fea0003800000 */
.L_x_23279:
        /* <DEDUP_REMOVED lines=13> */
.L_x_23287:
[----:B------:R-:W-:-:S04]  /*42f0*/  SHF.R.U32.HI R0, RZ, 0x15, R5 ;  /* 0x00000015ff007819 */ /* 0x000fc80000011605 */
[----:B------:R-:W-:-:S04]  /*4300*/  LOP3.LUT R0, R0, 0x1, RZ, 0xc0, !PT ;  /* 0x0000000100007812 */ /* 0x000fc800078ec0ff */
[----:B------:R-:W-:-:S04]  /*4310*/  IADD3 R0, PT, PT, R5, 0x88fffff, R0 ;  /* 0x088fffff05007810 */ /* 0x000fc80007ffe000 */
[----:B------:R-:W-:-:S04]  /*4320*/  SHF.R.U32.HI R0, RZ, 0x15, R0 ;  /* 0x00000015ff007819 */ /* 0x000fc80000011600 */
[----:B------:R-:W-:-:S07]  /*4330*/  LOP3.LUT R4, R0, 0xff, RZ, 0xc0, !PT ;  /* 0x000000ff00047812 */ /* 0x000fce00078ec0ff */
.L_x_23288:
[----:B------:R-:W-:-:S04]  /*4340*/  SHF.R.U32.HI R5, RZ, 0x18, R5 ;  /* 0x00000018ff057819 */ /* 0x000fc80000011605 */
[----:B------:R-:W-:-:S04]  /*4350*/  LOP3.LUT R4, R4, 0x80, R5, 0xf8, !PT ;  /* 0x0000008004047812 */ /* 0x000fc800078ef805 */
[----:B------:R-:W-:-:S07]  /*4360*/  PRMT R0, R4, 0x7610, R0 ;  /* 0x0000761004007816 */ /* 0x000fce0000000000 */
.L_x_23286:
[----:B------:R-:W-:Y:S05]  /*4370*/  BSYNC.RECONVERGENT B0 ;  /* 0x0000000000007941 */ /* 0x000fea0003800200 */
.L_x_23285:
[----:B------:R0:W-:Y:S01]  /*4380*/  STG.E.U8 desc[UR36][R2.64], R0 ;  /* 0x0000000002007986 */ /* 0x0001e2000c101124 */
[----:B------:R-:W-:Y:S05]  /*4390*/  BRA `(.L_x_23262) ;  /* 0x0000000000bc7947 */ /* 0x000fea0003800000 */
.L_x_23278:
[----:B------:R-:W-:-:S09]  /*43a0*/  UISETP.NE.AND UP0, UPT, UR4, 0x1c, UPT ;  /* 0x0000001c0400788c */ /* 0x000fd2000bf05270 */
[----:B------:R-:W-:Y:S05]  /*43b0*/  BRA.U !UP0, `(.L_x_23289) ;  /* 0x0000000108ac7547 */ /* 0x000fea000b800000 */
[----:B------:R-:W-:-:S09]  /*43c0*/  UISETP.NE.AND UP0, UPT, UR4, 0x1d, UPT ;  /* 0x0000001d0400788c */ /* 0x000fd2000bf05270 */
[----:B------:R-:W-:Y:S05]  /*43d0*/  BRA.U !UP0, `(.L_x_23290) ;  /* 0x0000000108907547 */ /* 0x000fea000b800000 */
[----:B------:R-:W-:-:S09]  /*43e0*/  UISETP.NE.AND UP0, UPT, UR4, 0x2c, UPT ;  /* 0x0000002c0400788c */ /* 0x000fd2000bf05270 */
[----:B------:R-:W-:Y:S05]  /*43f0*/  BRA.U !UP0, `(.L_x_23291) ;  /* 0x0000000108447547 */ /* 0x000fea000b800000 */
.L_x_23261:
        /* <DEDUP_REMOVED lines=11> */
[----:B------:R-:W-:Y:S02]  /*44b0*/  IMAD.U32 R7, RZ, RZ, UR9 ;  /* 0x00000009ff077e24 */ /* 0x000fe4000f8e00ff */
[----:B----4-:R-:W-:Y:S02]  /*44c0*/  IMAD.U32 R10, RZ, RZ, UR4 ;  /* 0x00000004ff0a7e24 */ /* 0x010fe4000f8e00ff */
[----:B-1----:R-:W-:-:S07]  /*44d0*/  IMAD.U32 R11, RZ, RZ, UR5 ;  /* 0x00000005ff0b7e24 */ /* 0x002fce000f8e00ff */
[----:B------:R-:W-:-:S07]  /*44e0*/  LEPC R20, `(.L_x_23292) ;  /* 0x000000001014794e */ /* 0x000fce0000000000 */
[----:B--2---:R-:W-:Y:S05]  /*44f0*/  CALL.ABS.NOINC R2 ;  /* 0x0000000002007343 */ /* 0x004fea0003c00000 */
.L_x_23292:
[----:B------:R-:W-:Y:S05]  /*4500*/  BRA `(.L_x_23262) ;  /* 0x0000000000607947 */ /* 0x000fea0003800000 */
.L_x_23291:
[----:B------:R-:W0:Y:S02]  /*4510*/  I2F.S16 R5, R5 ;  /* 0x0000000500057306 */ /* 0x000e240000101400 */
[----:B0-----:R-:W-:-:S04]  /*4520*/  SHF.R.U32.HI R4, RZ, 0x17, R5 ;  /* 0x00000017ff047819 */ /* 0x001fc80000011605 */
[----:B------:R-:W-:-:S04]  /*4530*/  LOP3.LUT R6, R4, 0xff, RZ, 0xc0, !PT ;  /* 0x000000ff04067812 */ /* 0x000fc800078ec0ff */
[----:B------:R-:W-:-:S13]  /*4540*/  ISETP.NE.AND P1, PT, R6, 0xff, PT ;  /* 0x000000ff0600780c */ /* 0x000fda0003f25270 */
[--C-:B------:R-:W-:Y:S02]  /*4550*/  @P1 SHF.R.U32.HI R0, RZ, 0x16, R5.reuse ;  /* 0x00000016ff001819 */ /* 0x100fe40000011605 */
[----:B------:R-:W-:Y:S01]  /*4560*/  @P1 LOP3.LUT P0, RZ, R6, 0x3fffff, R5, 0xf8, !PT ;  /* 0x003fffff06ff1812 */ /* 0x000fe2000780f805 */
[----:B------:R-:W-:Y:S01]  /*4570*/  @P1 VIADD R6, R4, 0x1 ;  /* 0x0000000104061836 */ /* 0x000fe20000000000 */
[----:B------:R-:W-:-:S04]  /*4580*/  @P1 LOP3.LUT R0, R0, 0x1, RZ, 0xc0, !PT ;  /* 0x0000000100001812 */ /* 0x000fc800078ec0ff */
[----:B------:R-:W-:Y:S01]  /*4590*/  @P1 ISETP.EQ.U32.AND P2, PT, R0, 0x1, P0 ;  /* 0x000000010000180c */ /* 0x000fe20000742070 */
[----:B------:R-:W-:Y:S01]  /*45a0*/  IMAD.MOV.U32 R0, RZ, RZ, 0xff ;  /* 0x000000ffff007424 */ /* 0x000fe200078e00ff */
[----:B------:R-:W-:Y:S02]  /*45b0*/  PLOP3.LUT P0, PT, PT, PT, PT, 0x80, 0x8 ;  /* 0x000000000008781c */ /* 0x000fe40003f0f070 */
[----:B------:R-:W-:Y:S02]  /*45c0*/  @P1 PLOP3.LUT P0, PT, P2, PT, PT, 0x80, 0x8 ;  /* 0x000000000008181c */ /* 0x000fe4000170f070 */
[----:B------:R-:W-:-:S11]  /*45d0*/  PRMT R5, R0, 0x7610, R5 ;  /* 0x0000761000057816 */ /* 0x000fd60000000005 */
[----:B------:R-:W-:-:S05]  /*45e0*/  @!P0 IADD3 R6, PT, PT, R4, RZ, RZ ;  /* 0x000000ff04068210 */ /* 0x000fca0007ffe0ff */
[----:B------:R-:W-:-:S05]  /*45f0*/  @P1 IMAD.MOV.U32 R5, RZ, RZ, R6 ;  /* 0x000000ffff051224 */ /* 0x000fca00078e0006 */
[----:B------:R0:W-:Y:S01]  /*4600*/  STG.E.U8 desc[UR36][R2.64], R5 ;  /* 0x0000000502007986 */ /* 0x0001e2000c101124 */
[----:B------:R-:W-:Y:S05]  /*4610*/  BRA `(.L_x_23262) ;  /* 0x00000000001c7947 */ /* 0x000fea0003800000 */
.L_x_23290:
[----:B------:R-:W-:-:S05]  /*4620*/  PRMT R5, R5, 0x9910, RZ ;  /* 0x0000991005057816 */ /* 0x000fca00000000ff */
[----:B------:R-:W-:-:S05]  /*4630*/  IMAD.MOV.U32 R4, RZ, RZ, R5 ;  /* 0x000000ffff047224 */ /* 0x000fca00078e0005 */
[----:B------:R-:W-:-:S05]  /*4640*/  SHF.R.S32.HI R5, RZ, 0x1f, R4 ;  /* 0x0000001fff057819 */ /* 0x000fca0000011404 */
[----:B------:R0:W-:Y:S01]  /*4650*/  STG.E.64 desc[UR36][R2.64], R4 ;  /* 0x0000000402007986 */ /* 0x0001e2000c101b24 */
[----:B------:R-:W-:Y:S05]  /*4660*/  BRA `(.L_x_23262) ;  /* 0x0000000000087947 */ /* 0x000fea0003800000 */
.L_x_23289:
[----:B------:R-:W-:-:S05]  /*4670*/  PRMT R5, R5, 0x9910, RZ ;  /* 0x0000991005057816 */ /* 0x000fca00000000ff */
[----:B------:R0:W-:Y:S02]  /*4680*/  STG.E desc[UR36][R2.64], R5 ;  /* 0x0000000502007986 */ /* 0x0001e4000c101924 */
.L_x_23262:
[----:B------:R-:W-:-:S07]  /*4690*/  VIADD R17, R17, 0x80 ;  /* 0x0000008011117836 */ /* 0x000fce0000000000 */
.L_x_23184:
[----:B------:R-:W-:Y:S05]  /*46a0*/  BSYNC.RECONVERGENT B6 ;  /* 0x0000000000067941 */ /* 0x000fea0003800200 */
.L_x_23183:
[----:B------:R-:W5:Y:S01]  /*46b0*/  LDCU UR4, c[0x0][0x380] ;  /* 0x00007000ff0477ac */ /* 0x000f620008000800 */
[----:B------:R-:W-:Y:S01]  /*46c0*/  BSSY.RECONVERGENT B6, `(.L_x_23293) ;  /* 0x000045b000067945 */ /* 0x000fe20003800200 */
[----:B-----5:R-:W-:-:S13]  /*46d0*/  ISETP.GE.AND P0, PT, R17, UR4, PT ;  /* 0x0000000411007c0c */ /* 0x020fda000bf06270 */
[----:B------:R-:W-:Y:S05]  /*46e0*/  @P0 BRA `(.L_x_23294) ;  /* 0x0000004400600947 */ /* 0x000fea0003800000 */
[----:B------:R-:W5:Y:S01]  /*46f0*/  LDCU UR4, c[0x0][0x388] ;  /* 0x00007100ff0477ac */ /* 0x000f620008000800 */
[----:B0-2---:R-:W-:Y:S02]  /*4700*/  HFMA2 R0, -RZ, RZ, 0, 0 ;  /* 0x00000000ff007431 */ /* 0x005fe400000001ff */
[----:B------:R-:W-:Y:S02]  /*4710*/  IMAD.MOV.U32 R18, RZ, RZ, RZ ;  /* 0x000000ffff127224 */ /* 0x000fe400078e00ff */
[----:B------:R-:W-:Y:S01]  /*4720*/  IMAD.MOV.U32 R16, RZ, RZ, RZ ;  /* 0x000000ffff107224 */ /* 0x000fe200078e00ff */
[----:B-----5:R-:W-:-:S09]  /*4730*/  UISETP.NE.AND UP0, UPT, UR4, URZ, UPT ;  /* 0x000000ff0400728c */ /* 0x020fd2000bf05270 */
[----:B------:R-:W-:Y:S05]  /*4740*/  BRA.U !UP0, `(.L_x_23295) ;  /* 0x0000001508707547 */ /* 0x000fea000b800000 */
[----:B------:R-:W1:Y:S01]  /*4750*/  LDCU.64 UR4, c[0x0][0x390] ;  /* 0x00007200ff0477ac */ /* 0x000e620008000a00 */
[----:B------:R-:W-:Y:S01]  /*4760*/  IMAD.MOV.U32 R16, RZ, RZ, RZ ;  /* 0x000000ffff107224 */ /* 0x000fe200078e00ff */
[----:B------:R-:W0:Y:S01]  /*4770*/  LDCU UR6, c[0x0][0x38c] ;  /* 0x00007180ff0677ac */ /* 0x000e220008000800 */
[----:B------:R-:W2:Y:S01]  /*4780*/  LDCU.64 UR8, c[0x0][0x4b8] ;  /* 0x00009700ff0877ac */ /* 0x000ea20008000a00 */
[----:B------:R-:W-:Y:S01]  /*4790*/  UISETP.NE.AND UP0, UPT, UR41, URZ, UPT ;  /* 0x000000ff2900728c */ /* 0x000fe2000bf05270 */
[----:B-1-34-:R-:W-:Y:S01]  /*47a0*/  IMAD.HI.U32 R2, R17, UR4, R16 ;  /* 0x0000000411027c27 */ /* 0x01afe2000f8e0010 */
[----:B------:R-:W1:Y:S04]  /*47b0*/  LDCU UR4, c[0x0][0x4c0] ;  /* 0x00009800ff0477ac */ /* 0x000e680008000800 */
[----:B------:R-:W-:-:S05]  /*47c0*/  SHF.R.U32.HI R3, RZ, UR5, R2 ;  /* 0x00000005ff037c19 */ /* 0x000fca0008011602 */
[----:B------:R-:W-:-:S04]  /*47d0*/  IMAD.MOV R18, RZ, RZ, -R3 ;  /* 0x000000ffff127224 */ /* 0x000fc800078e0a03 */
[----:B0-----:R-:W-:-:S04]  /*47e0*/  IMAD R18, R18, UR6, R17 ;  /* 0x0000000612127c24 */ /* 0x001fc8000f8e0211 */
[C---:B--2---:R-:W-:Y:S02]  /*47f0*/  IMAD R16, R18.reuse, UR8, RZ ;  /* 0x0000000812107c24 */ /* 0x044fe4000f8e02ff */
        /* <DEDUP_REMOVED lines=337> */
.L_x_23295:
[----:B------:R-:W1:Y:S01]  /*5d10*/  LDCU.64 UR6, c[0x0][0x5f0] ;  /* 0x0000be00ff0677ac */ /* 0x000e620008000a00 */
[----:B------:R-:W-:-:S04]  /*5d20*/  UPRMT UR4, UR39, 0x9910, URZ ;  /* 0x0000991027047896 */ /* 0x000fc800080000ff */
[----:B------:R-:W-:Y:S01]  /*5d30*/  UISETP.GT.AND UP0, UPT, UR4, 0x9, UPT ;  /* 0x000000090400788c */ /* 0x000fe2000bf04270 */
[----:B-1-34-:R-:W-:-:S05]  /*5d40*/  IADD3 R2, P0, PT, R0, UR6, RZ ;  /* 0x0000000600027c10 */ /* 0x01afca000ff1e0ff */
        /* <DEDUP_REMOVED lines=12> */
.L_x_23299:
[----:B------:R0:W5:Y:S01]  /*5e10*/  LDG.E.U8 R19, desc[UR36][R2.64] ;  /* 0x0000002402137981 */ /* 0x000162000c1e1100 */
[----:B------:R-:W-:Y:S05]  /*5e20*/  BRA `(.L_x_23301) ;  /* 0x0000000c004c7947 */ /* 0x000fea0003800000 */
.L_x_23298:
        /* <DEDUP_REMOVED lines=8> */
.L_x_23303:
[----:B------:R0:W5:Y:S01]  /*5eb0*/  LDG.E.U16 R19, desc[UR36][R2.64] ;  /* 0x0000002402137981 */ /* 0x000162000c1e1500 */
[----:B------:R-:W-:Y:S05]  /*5ec0*/  BRA `(.L_x_23301) ;  /* 0x0000000c00247947 */ /* 0x000fea0003800000 */
.L_x_23302:
[----:B------:R0:W5:Y:S01]  /*5ed0*/  LDG.E.U16 R19, desc[UR36][R2.64] ;  /* 0x0000002402137981 */ /* 0x000162000c1e1500 */
[----:B------:R-:W-:Y:S05]  /*5ee0*/  BRA `(.L_x_23301) ;  /* 0x0000000c001c7947 */ /* 0x000fea0003800000 */
.L_x_23297:
        /* <DEDUP_REMOVED lines=9> */
.L_x_23305:
[----:B------:R-:W2:Y:S02]  /*5f80*/  LDG.E.U16 R0, desc[UR36][R2.64] ;  /* 0x0000002402007981 */ /* 0x000ea4000c1e1500 */
[----:B--2---:R-:W-:-:S06]  /*5f90*/  HADD2.F32 R0, -RZ, R0.H0_H0 ;  /* 0x20000000ff007230 */ /* 0x004fcc0000004100 */
[----:B------:R-:W0:Y:S02]  /*5fa0*/  F2I.FTZ.TRUNC.NTZ R0, R0 ;  /* 0x0000000000007305 */ /* 0x000e24000021f100 */
[----:B0-----:R-:W-:Y:S01]  /*5fb0*/  PRMT R19, R0, 0x7610, R19 ;  /* 0x0000761000137816 */ /* 0x001fe20000000013 */
[----:B------:R-:W-:Y:S06]  /*5fc0*/  BRA `(.L_x_23301) ;  /* 0x0000000800e47947 */ /* 0x000fec0003800000 */
.L_x_23304:
        /* <DEDUP_REMOVED lines=9> */
.L_x_23307:
[----:B------:R-:W2:Y:S02]  /*6060*/  LDG.E.U16 R2, desc[UR36][R2.64] ;  /* 0x0000002402027981 */ /* 0x000ea4000c1e1500 */
[----:B--2---:R-:W-:-:S06]  /*6070*/  HADD2.F32 R0, -RZ, R2.H0_H0 ;  /* 0x20000002ff007230 */ /* 0x004fcc0000004100 */
[----:B------:R-:W0:Y:S02]  /*6080*/  F2I.FTZ.TRUNC.NTZ R0, R0 ;  /* 0x0000000000007305 */ /* 0x000e24000021f100 */
[----:B0-----:R-:W-:Y:S01]  /*6090*/  PRMT R19, R0, 0x7610, R19 ;  /* 0x0000761000137816 */ /* 0x001fe20000000013 */
[----:B------:R-:W-:Y:S06]  /*60a0*/  BRA `(.L_x_23301) ;  /* 0x0000000800ac7947 */ /* 0x000fec0003800000 */
.L_x_23306:
[----:B------:R-:W2:Y:S02]  /*60b0*/  LDG.E.64 R2, desc[UR36][R2.64] ;  /* 0x0000002402027981 */ /* 0x000ea4000c1e1b00 */
[----:B--2---:R0:W1:Y:S01]  /*60c0*/  F2I.F64.TRUNC R19, R2 ;  /* 0x0000000200137311 */ /* 0x004062000030d100 */
[----:B------:R-:W-:Y:S05]  /*60d0*/  BRA `(.L_x_23301) ;  /* 0x0000000800a07947 */ /* 0x000fea0003800000 */
.L_x_23296:
        /* <DEDUP_REMOVED lines=12> */
.L_x_23310:
[----:B------:R-:W2:Y:S02]  /*61a0*/  LDG.E.64 R2, desc[UR36][R2.64] ;  /* 0x0000002402027981 */ /* 0x000ea4000c1e1b00 */
[----:B--2---:R0:W1:Y:S01]  /*61b0*/  F2I.F64.TRUNC R19, R2 ;  /* 0x0000000200137311 */ /* 0x004062000030d100 */
[----:B------:R-:W-:Y:S05]  /*61c0*/  BRA `(.L_x_23301) ;  /* 0x0000000800647947 */ /* 0x000fea0003800000 */
.L_x_23309:
        /* <DEDUP_REMOVED lines=27> */
.L_x_23312:
        /* <DEDUP_REMOVED lines=10> */
[----:B------:R-:W-:-:S06]  /*6420*/  LOP3.LUT R0, R0, 0x80000000, R5, 0xf8, !PT ;  /* 0x8000000000007812 */ /* 0x000fcc00078ef805 */
[----:B------:R-:W0:Y:S02]  /*6430*/  F2I.FTZ.TRUNC.NTZ R0, R0 ;  /* 0x0000000000007305 */ /* 0x000e24000021f100 */
[----:B0-----:R-:W-:Y:S01]  /*6440*/  PRMT R19, R0, 0x7610, R19 ;  /* 0x0000761000137816 */ /* 0x001fe20000000013 */
[----:B------:R-:W-:Y:S06]  /*6450*/  BRA `(.L_x_23301) ;  /* 0x0000000400c07947 */ /* 0x000fec0003800000 */
.L_x_23311:
[----:B------:R-:W2:Y:S02]  /*6460*/  LDG.E.U16 R0, desc[UR36][R2.64] ;  /* 0x0000002402007981 */ /* 0x000ea4000c1e1500 */
[----:B--2---:R-:W-:-:S06]  /*6470*/  SHF.L.U32 R0, R0, 0x10, RZ ;  /* 0x0000001000007819 */ /* 0x004fcc00000006ff */
[----:B------:R-:W0:Y:S02]  /*6480*/  F2I.FTZ.TRUNC.NTZ R0, R0 ;  /* 0x0000000000007305 */ /* 0x000e24000021f100 */
[----:B0-----:R-:W-:Y:S01]  /*6490*/  PRMT R19, R0, 0x7610, R19 ;  /* 0x0000761000137816 */ /* 0x001fe20000000013 */
[----:B------:R-:W-:Y:S06]  /*64a0*/  BRA `(.L_x_23301) ;  /* 0x0000000400ac7947 */ /* 0x000fec0003800000 */
.L_x_23308:
        /* <DEDUP_REMOVED lines=10> */
.L_x_23315:
        /* <DEDUP_REMOVED lines=21> */
.L_x_23319:
[----:B------:R-:W-:Y:S05]  /*66a0*/  BSYNC.RECONVERGENT B1 ;  /* 0x0000000000017941 */ /* 0x000fea0003800200 */
.L_x_23318:
[----:B------:R-:W-:Y:S01]  /*66b0*/  IMAD.SHL.U32 R0, R0, 0x100000, RZ ;  /* 0x0010000000007824 */ /* 0x000fe200078e00ff */
[----:B------:R-:W-:-:S04]  /*66c0*/  LEA R2, R2, 0x3b800000, 0x17 ;  /* 0x3b80000002027811 */ /* 0x000fc800078eb8ff */
[----:B------:R-:W-:-:S07]  /*66d0*/  LOP3.LUT R0, R2, R0, R7, 0xfe, !PT ;  /* 0x0000000002007212 */ /* 0x000fce00078efe07 */
.L_x_23317:
[----:B------:R-:W-:Y:S05]  /*66e0*/  BSYNC.RECONVERGENT B0 ;  /* 0x0000000000007941 */ /* 0x000fea0003800200 */
.L_x_23316:
[----:B------:R-:W0:Y:S02]  /*66f0*/  F2I.FTZ.TRUNC.NTZ R0, R0 ;  /* 0x0000000000007305 */ /* 0x000e24000021f100 */
[----:B0-----:R-:W-:Y:S01]  /*6700*/  PRMT R19, R0, 0x7610, R19 ;  /* 0x0000761000137816 */ /* 0x001fe20000000013 */
[----:B------:R-:W-:Y:S06]  /*6710*/  BRA `(.L_x_23301) ;  /* 0x0000000400107947 */ /* 0x000fec0003800000 */
.L_x_23314:
        /* <DEDUP_REMOVED lines=21> */
.L_x_23323:
[----:B------:R-:W-:Y:S05]  /*6870*/  BSYNC.RECONVERGENT B1 ;  /* 0x0000000000017941 */ /* 0x000fea0003800200 */
.L_x_23322:
[----:B------:R-:W-:Y:S01]  /*6880*/  IMAD.SHL.U32 R0, R0, 0x200000, RZ ;  /* 0x0020000000007824 */ /* 0x000fe200078e00ff */
[----:B------:R-:W-:-:S04]  /*6890*/  LEA R2, R2, 0x37800000, 0x17 ;  /* 0x3780000002027811 */ /* 0x000fc800078eb8ff */
[----:B------:R-:W-:-:S07]  /*68a0*/  LOP3.LUT R0, R2, R0, R7, 0xfe, !PT ;  /* 0x0000000002007212 */ /* 0x000fce00078efe07 */
.L_x_23321:
[----:B------:R-:W-:Y:S05]  /*68b0*/  BSYNC.RECONVERGENT B0 ;  /* 0x0000000000007941 */ /* 0x000fea0003800200 */
.L_x_23320:
[----:B------:R-:W0:Y:S02]  /*68c0*/  F2I.FTZ.TRUNC.NTZ R0, R0 ;  /* 0x0000000000007305 */ /* 0x000e24000021f100 */
[----:B0-----:R-:W-:Y:S01]  /*68d0*/  PRMT R19, R0, 0x7610, R19 ;  /* 0x0000761000137816 */ /* 0x001fe20000000013 */
[----:B------:R-:W-:Y:S06]  /*68e0*/  BRA `(.L_x_23301) ;  /* 0x00000000009c7947 */ /* 0x000fec0003800000 */
.L_x_23313:
        /* <DEDUP_REMOVED lines=14> */
.L_x_23327:
[----:B------:R-:W-:Y:S05]  /*69d0*/  BSYNC.RECONVERGENT B0 ;  /* 0x0000000000007941 */ /* 0x000fea0003800200 */
.L_x_23326:
[----:B------:R-:W0:Y:S02]  /*69e0*/  F2I.FTZ.TRUNC.NTZ R0, R0 ;  /* 0x0000000000007305 */ /* 0x000e24000021f100 */
[----:B0-----:R-:W-:Y:S01]  /*69f0*/  PRMT R19, R0, 0x7610, R19 ;  /* 0x0000761000137816 */ /* 0x001fe20000000013 */
[----:B------:R-:W-:Y:S06]  /*6a00*/  BRA `(.L_x_23301) ;  /* 0x0000000000547947 */ /* 0x000fec0003800000 */
.L_x_23300:
        /* <DEDUP_REMOVED lines=16> */
.L_x_23328:
[----:B------:R-:W-:Y:S01]  /*6b10*/  PRMT R19, RZ, 0x7610, R19 ;  /* 0x00007610ff137816 */ /* 0x000fe20000000013 */
[----:B------:R-:W-:Y:S06]  /*6b20*/  BRA `(.L_x_23301) ;  /* 0x00000000000c7947 */ /* 0x000fec0003800000 */
.L_x_23325:
[----:B------:R2:W5:Y:S01]  /*6b30*/  LDG.E.U16 R19, desc[UR36][R2.64] ;  /* 0x0000002402137981 */ /* 0x000562000c1e1500 */
[----:B------:R-:W-:Y:S05]  /*6b40*/  BRA `(.L_x_23301) ;  /* 0x0000000000047947 */ /* 0x000fea0003800000 */
.L_x_23324:
[----:B------:R3:W5:Y:S02]  /*6b50*/  LDG.E.U16 R19, desc[UR36][R2.64] ;  /* 0x0000002402137981 */ /* 0x000764000c1e1500 */
.L_x_23301:
[----:B------:R-:W0:Y:S01]  /*6b60*/  LDCU.64 UR6, c[0x0][0x5f8] ;  /* 0x0000bf00ff0677ac */ /* 0x000e220008000a00 */
        /* <DEDUP_REMOVED lines=15> */
.L_x_23332:
[----:B------:R0:W5:Y:S01]  /*6c60*/  LDG.E.U8 R0, desc[UR36][R2.64] ;  /* 0x0000002402007981 */ /* 0x000162000c1e1100 */
[----:B------:R-:W-:Y:S05]  /*6c70*/  BRA `(.L_x_23334) ;  /* 0x0000000c004c7947 */ /* 0x000fea0003800000 */
.L_x_23331:
        /* <DEDUP_REMOVED lines=8> */
.L_x_23336:
[----:B------:R0:W5:Y:S01]  /*6d00*/  LDG.E.U16 R0, desc[UR36][R2.64] ;  /* 0x0000002402007981 */ /* 0x000162000c1e1500 */
[----:B------:R-:W-:Y:S05]  /*6d10*/  BRA `(.L_x_23334) ;  /* 0x0000000c00247947 */ /* 0x000fea0003800000 */
.L_x_23335:
[----:B------:R0:W5:Y:S01]  /*6d20*/  LDG.E.U16 R0, desc[UR36][R2.64] ;  /* 0x0000002402007981 */ /* 0x000162000c1e1500 */
[----:B------:R-:W-:Y:S05]  /*6d30*/  BRA `(.L_x_23334) ;  /* 0x0000000c001c7947 */ /* 0x000fea0003800000 */
.L_x_23330:
[----:B------:R-:W-:-:S09]  /*6d40*/  UISETP.GT.AND UP0, UPT, UR4, 0x6, UPT ;  /* 0x000000060400788c */ /* 0x000fd2000bf04270 */
[----:B------:R-:W-:Y:S05]  /*6d50*/  BRA.U UP0, `(.L_x_23337) ;  /* 0x0000000100307547 */ /* 0x000fea000b800000 */
[----:B------:R-:W-:-:S09]  /*6d60*/  UISETP.NE.AND UP0, UPT, UR4, 0x5, UPT ;  /* 0x000000050400788c */ /* 0x000fd2000bf05270 */
[----:B------:R-:W-:Y:S05]  /*6d70*/  BRA.U !UP0, `(.L_x_23338) ;  /* 0x0000000108147547 */ /* 0x000fea000b800000 */
[----:B------:R-:W-:-:S09]  /*6d80*/  UISETP.NE.AND UP0, UPT, UR4, 0x6, UPT ;  /* 0x000000060400788c */ /* 0x000fd2000bf05270 */
[----:B------:R-:W-:Y:S05]  /*6d90*/  BRA.U UP0, `(.L_x_23333) ;  /* 0x0000000900b07547 */ /* 0x000fea000b800000 */
[----:B------:R-:W2:Y:S02]  /*6da0*/  LDG.E R2, desc[UR36][R2.64] ;  /* 0x0000002402027981 */ /* 0x000ea4000c1e1900 */
[----:B--2---:R0:W2:Y:S01]  /*6db0*/  F2I.FTZ.TRUNC.NTZ R0, R2 ;  /* 0x0000000200007305 */ /* 0x0040a2000021f100 */
[----:B------:R-:W-:Y:S05]  /*6dc0*/  BRA `(.L_x_23334) ;  /* 0x0000000800f87947 */ /* 0x000fea0003800000 */
.L_x_23338:
[----:B------:R-:W2:Y:S02]  /*6dd0*/  LDG.E.U16 R4, desc[UR36][R2.64] ;  /* 0x0000002402047981 */ /* 0x000ea4000c1e1500 */
[----:B--2---:R-:W-:-:S06]  /*6de0*/  HADD2.F32 R4, -RZ, R4.H0_H0 ;  /* 0x20000004ff047230 */ /* 0x004fcc0000004100 */
[----:B------:R-:W0:Y:S02]  /*6df0*/  F2I.FTZ.TRUNC.NTZ R4, R4 ;  /* 0x0000000400047305 */ /* 0x000e24000021f100 */
[----:B0-----:R-:W-:Y:S01]  /*6e00*/  PRMT R0, R4, 0x7610, R0 ;  /* 0x0000761004007816 */ /* 0x001fe20000000000 */
[----:B------:R-:W-:Y:S06]  /*6e10*/  BRA `(.L_x_23334) ;  /* 0x0000000800e47947 */ /* 0x000fec0003800000 */
.L_x_23337:
[----:B------:R-:W-:-:S09]  /*6e20*/  UISETP.NE.AND UP0, UPT, UR4, 0x7, UPT ;  /* 0x000000070400788c */ /* 0x000fd2000bf05270 */
[----:B------:R-:W-:Y:S05]  /*6e30*/  BRA.U !UP0, `(.L_x_23339) ;  /* 0x0000000108307547 */ /* 0x000fea000b800000 */
[----:B------:R-:W-:-:S09]  /*6e40*/  UISETP.NE.AND UP0, UPT, UR4, 0x8, UPT ;  /* 0x000000080400788c */ /* 0x000fd2000bf05270 */
[----:B------:R-:W-:Y:S05]  /*6e50*/  BRA.U !UP0, `(.L_x_23340) ;  /* 0x0000000108147547 */ /* 0x000fea000b800000 */
[----:B------:R-:W-:-:S09]  /*6e60*/  UISETP.NE.AND UP0, UPT, UR4, 0x9, UPT ;  /* 0x000000090400788c */ /* 0x000fd2000bf05270 */
[----:B------:R-:W-:Y:S05]  /*6e70*/  BRA.U UP0, `(.L_x_23333) ;  /* 0x0000000900787547 */ /* 0x000fea000b800000 */
[----:B------:R-:W2:Y:S02]  /*6e80*/  LDG.E R2, desc[UR36][R2.64] ;  /* 0x0000002402027981 */ /* 0x000ea4000c1e1900 */
[----:B--2---:R0:W2:Y:S01]  /*6e90*/  F2I.FTZ.TRUNC.NTZ R0, R2 ;  /* 0x0000000200007305 */ /* 0x0040a2000021f100 */
[----:B------:R-:W-:Y:S05]  /*6ea0*/  BRA `(.L_x_23334) ;  /* 0x0000000800c07947 */ /* 0x000fea0003800000 */
.L_x_23340:
[----:B------:R-:W2:Y:S02]  /*6eb0*/  LDG.E.U16 R2, desc[UR36][R2.64] ;  /* 0x0000002402027981 */ /* 0x000ea4000c1e1500 */
[----:B--2---:R-:W-:-:S06]  /*6ec0*/  HADD2.F32 R4, -RZ, R2.H0_H0 ;  /* 0x20000002ff047230 */ /* 0x004fcc0000004100 */
[----:B------:R-:W0:Y:S02]  /*6ed0*/  F2I.FTZ.TRUNC.NTZ R4, R4 ;  /* 0x0000000400047305 */ /* 0x000e24000021f100 */
[----:B0-----:R-:W-:Y:S01]  /*6ee0*/  PRMT R0, R4, 0x7610, R0 ;  /* 0x0000761004007816 */ /* 0x001fe20000000000 */
[----:B------:R-:W-:Y:S06]  /*6ef0*/  BRA `(.L_x_23334) ;  /* 0x0000000800ac7947 */ /* 0x000fec0003800000 */
.L_x_23339:
[----:B------:R-:W2:Y:S02]  /*6f00*/  LDG.E.64 R2, desc[UR36][R2.64] ;  /* 0x0000002402027981 */ /* 0x000ea4000c1e1b00 */
[----:B--2---:R0:W2:Y:S01]  /*6f10*/  F2I.F64.TRUNC R0, R2 ;  /* 0x0000000200007311 */ /* 0x0040a2000030d100 */
[----:B------:R-:W-:Y:S05]  /*6f20*/  BRA `(.L_x_23334) ;  /* 0x0000000800a07947 */ /* 0x000fea0003800000 */
.L_x_23329:
        /* <DEDUP_REMOVED lines=12> */
.L_x_23343:
[----:B------:R-:W2:Y:S02]  /*6ff0*/  LDG.E.64 R2, desc[UR36][R2.64] ;  /* 0x0000002402027981 */ /* 0x000ea4000c1e1b00 */
[----:B--2---:R0:W2:Y:S01]  /*7000*/  F2I.F64.TRUNC R0, R2 ;  /* 0x0000000200007311 */ /* 0x0040a2000030d100 */
[----:B------:R-:W-:Y:S05]  /*7010*/  BRA `(.L_x_23334) ;  /* 0x0000000800647947 */ /* 0x000fea0003800000 */
.L_x_23342:
        /* <DEDUP_REMOVED lines=27> */
.L_x_23345:
        /* <DEDUP_REMOVED lines=14> */
.L_x_23344:
[----:B------:R-:W2:Y:S02]  /*72b0*/  LDG.E.U16 R4, desc[UR36][R2.64] ;  /* 0x0000002402047981 */ /* 0x000ea4000c1e1500 */
[----:B--2---:R-:W-:-:S06]  /*72c0*/  IMAD.U32 R4, R4, 0x10000, RZ ;  /* 0x0001000004047824 */ /* 0x004fcc00078e00ff */
[----:B------:R-:W0:Y:S02]  /*72d0*/  F2I.FTZ.TRUNC.NTZ R4, R4 ;  /* 0x0000000400047305 */ /* 0x000e24000021f100 */
[----:B0-----:R-:W-:Y:S01]  /*72e0*/  PRMT R0, R4, 0x7610, R0 ;  /* 0x0000761004007816 */ /* 0x001fe20000000000 */
[----:B------:R-:W-:Y:S06]  /*72f0*/  BRA `(.L_x_23334) ;  /* 0x0000000400ac7947 */ /* 0x000fec0003800000 */
.L_x_23341:
        /* <DEDUP_REMOVED lines=10> */
.L_x_23348:
        /* <DEDUP_REMOVED lines=21> */
.L_x_23352:
[----:B------:R-:W-:Y:S05]  /*74f0*/  BSYNC.RECONVERGENT B1 ;  /* 0x0000000000017941 */ /* 0x000fea0003800200 */
.L_x_23351:
[----:B------:R-:W-:Y:S01]  /*7500*/  IMAD.SHL.U32 R0, R0, 0x100000, RZ ;  /* 0x0010000000007824 */ /* 0x000fe200078e00ff */
[----:B------:R-:W-:-:S04]  /*7510*/  LEA R2, R2, 0x3b800000, 0x17 ;  /* 0x3b80000002027811 */ /* 0x000fc800078eb8ff */
[----:B------:R-:W-:-:S07]  /*7520*/  LOP3.LUT R4, R2, R0, R7, 0xfe, !PT ;  /* 0x0000000002047212 */ /* 0x000fce00078efe07 */
.L_x_23350:
[----:B------:R-:W-:Y:S05]  /*7530*/  BSYNC.RECONVERGENT B0 ;  /* 0x0000000000007941 */ /* 0x000fea0003800200 */
.L_x_23349:
[----:B------:R-:W0:Y:S02]  /*7540*/  F2I.FTZ.TRUNC.NTZ R4, R4 ;  /* 0x0000000400047305 */ /* 0x000e24000021f100 */
[----:B0-----:R-:W-:Y:S01]  /*7550*/  PRMT R0, R4, 0x7610, R0 ;  /* 0x0000761004007816 */ /* 0x001fe20000000000 */
[----:B------:R-:W-:Y:S06]  /*7560*/  BRA `(.L_x_23334) ;  /* 0x0000000400107947 */ /* 0x000fec0003800000 */
.L_x_23347:
        /* <DEDUP_REMOVED lines=21> */
.L_x_23356:
[----:B------:R-:W-:Y:S05]  /*76c0*/  BSYNC.RECONVERGENT B1 ;  /* 0x0000000000017941 */ /* 0x000fea0003800200 */
.L_x_23355:
[----:B------:R-:W-:Y:S01]  /*76d0*/  IMAD.SHL.U32 R0, R0, 0x200000, RZ ;  /* 0x0020000000007824 */ /* 0x000fe200078e00ff */
[----:B------:R-:W-:-:S04]  /*76e0*/  LEA R2, R2, 0x37800000, 0x17 ;  /* 0x3780000002027811 */ /* 0x000fc800078eb8ff */
[----:B------:R-:W-:-:S07]  /*76f0*/  LOP3.LUT R4, R2, R0, R7, 0xfe, !PT ;  /* 0x0000000002047212 */ /* 0x000fce00078efe07 */
.L_x_23354:
[----:B------:R-:W-:Y:S05]  /*7700*/  BSYNC.RECONVERGENT B0 ;  /* 0x0000000000007941 */ /* 0x000fea0003800200 */
.L_x_23353:
[----:B------:R-:W0:Y:S02]  /*7710*/  F2I.FTZ.TRUNC.NTZ R4, R4 ;  /* 0x0000000400047305 */ /* 0x000e24000021f100 */
[----:B0-----:R-:W-:Y:S01]  /*7720*/  PRMT R0, R4, 0x7610, R0 ;  /* 0x0000761004007816 */ /* 0x001fe20000000000 */
[----:B------:R-:W-:Y:S06]  /*7730*/  BRA `(.L_x_23334) ;  /* 0x00000000009c7947 */ /* 0x000fec0003800000 */
.L_x_23346:
        /* <DEDUP_REMOVED lines=14> */
.L_x_23360:
[----:B------:R-:W-:Y:S05]  /*7820*/  BSYNC.RECONVERGENT B0 ;  /* 0x0000000000007941 */ /* 0x000fea0003800200 */
.L_x_23359:
[----:B------:R-:W0:Y:S02]  /*7830*/  F2I.FTZ.TRUNC.NTZ R4, R4 ;  /* 0x0000000400047305 */ /* 0x000e24000021f100 */
[----:B0-----:R-:W-:Y:S01]  /*7840*/  PRMT R0, R4, 0x7610, R0 ;  /* 0x0000761004007816 */ /* 0x001fe20000000000 */
[----:B------:R-:W-:Y:S06]  /*7850*/  BRA `(.L_x_23334) ;  /* 0x0000000000547947 */ /* 0x000fec0003800000 */
.L_x_23333:
[----:B------:R-:W-:Y:S01]  /*7860*/  MOV R2, 0x0 ;  /* 0x0000000000027802 */ /* 0x000fe20000000f00 */
[----:B------:R-:W0:Y:S01]  /*7870*/  LDCU.64 UR4, c[0x4][0x178] ;  /* 0x01002f00ff0477ac */ /* 0x000e220008000a00 */
[----:B------:R-:W-:Y:S02]  /*7880*/  IMAD.MOV.U32 R8, RZ, RZ, 0x4e ;  /* 0x0000004eff087424 */ /* 0x000fe400078e00ff */
[----:B------:R-:W-:Y:S01]  /*7890*/  IMAD.MOV.U32 R12, RZ, RZ, 0x1 ;  /* 0x00000001ff0c7424 */ /* 0x000fe200078e00ff */
[----:B------:R-:W2:Y:S01]  /*78a0*/  LDCU.64 UR6, c[0x4][0x180] ;  /* 0x01003000ff0677ac */ /* 0x000ea20008000a00 */
[----:B------:R-:W3:Y:S01]  /*78b0*/  LDC.64 R2, c[0x4][R2] ;  /* 0x0100000002027b82 */ /* 0x000ee20000000a00 */
[----:B------:R-:W-:Y:S01]  /*78c0*/  IMAD.MOV.U32 R13, RZ, RZ, RZ ;  /* 0x000000ffff0d7224 */ /* 0x000fe200078e00ff */
[----:B------:R-:W4:Y:S01]  /*78d0*/  LDCU.64 UR8, c[0x4][0x48] ;  /* 0x01000900ff0877ac */ /* 0x000f220008000a00 */
[----:B0-----:R-:W-:Y:S01]  /*78e0*/  IMAD.U32 R4, RZ, RZ, UR4 ;  /* 0x00000004ff047e24 */ /* 0x001fe2000f8e00ff */
[----:B------:R-:W-:Y:S01]  /*78f0*/  MOV R5, UR5 ;  /* 0x0000000500057c02 */ /* 0x000fe20008000f00 */
[----:B--2---:R-:W-:-:S02]  /*7900*/  IMAD.U32 R6, RZ, RZ, UR6 ;  /* 0x00000006ff067e24 */ /* 0x004fc4000f8e00ff */
[----:B------:R-:W-:Y:S02]  /*7910*/  IMAD.U32 R7, RZ, RZ, UR7 ;  /* 0x00000007ff077e24 */ /* 0x000fe4000f8e00ff */
[----:B----4-:R-:W-:Y:S01]  /*7920*/  IMAD.U32 R10, RZ, RZ, UR8 ;  /* 0x00000008ff0a7e24 */ /* 0x010fe2000f8e00ff */
[----:B------:R-:W-:-:S07]  /*7930*/  MOV R11, UR9 ;  /* 0x00000009000b7c02 */ /* 0x000fce0008000f00 */
[----:B------:R-:W-:-:S07]  /*7940*/  LEPC R20, `(.L_x_23361) ;  /* 0x000000001014794e */ /* 0x000fce0000000000 */
[----:B-1-3-5:R-:W-:Y:S05]  /*7950*/  CALL.ABS.NOINC R2 ;  /* 0x0000000002007343 */ /* 0x02afea0003c00000 */
.L_x_23361:
[----:B------:R-:W-:Y:S01]  /*7960*/  PRMT R0, RZ, 0x7610, R0 ;  /* 0x00007610ff007816 */ /* 0x000fe20000000000 */
[----:B------:R-:W-:Y:S06]  /*7970*/  BRA `(.L_x_23334) ;  /* 0x00000000000c7947 */ /* 0x000fec0003800000 */
.L_x_23358:
[----:B------:R4:W5:Y:S01]  /*7980*/  LDG.E.U16 R0, desc[UR36][R2.64] ;  /* 0x0000002402007981 */ /* 0x000962000c1e1500 */
[----:B------:R-:W-:Y:S05]  /*7990*/  BRA `(.L_x_23334) ;  /* 0x0000000000047947 */ /* 0x000fea0003800000 */
.L_x_23357:
[----:B------:R0:W5:Y:S02]  /*79a0*/  LDG.E.U16 R0, desc[UR36][R2.64] ;  /* 0x0000002402007981 */ /* 0x000164000c1e1500 */
.L_x_23334:
        /* <DEDUP_REMOVED lines=12> */
[----:B0-----:R-:W-:Y:S02]  /*7a70*/  IADD3 R2, PT, PT, R0, 0xffffffe, RZ ;  /* 0x0ffffffe00027810 */ /* 0x001fe40007ffe0ff */
[----:B------:R-:W-:-:S04]  /*7a80*/  IADD3 R0, PT, PT, RZ, -R10, RZ ;  /* 0x8000000aff007210 */ /* 0x000fc80007ffe0ff */
        /* <DEDUP_REMOVED lines=18> */
[----:B------:R-:W-:Y:S02]  /*7bb0*/  IMAD.MOV R0, RZ, RZ, -R3 ;  /* 0x000000ffff007224 */ /* 0x000fe400078e0a03 */
[----:B------:R-:W-:Y:S02]  /*7bc0*/  VIADD R5, R3, 0xffffffff ;  /* 0xffffffff03057836 */ /* 0x000fe40000000000 */
[----:B------:R-:W-:-:S05]  /*7bd0*/  IMAD R0, R6, R0, R9 ;  /* 0x0000000006007224 */ /* 0x000fca00078e0209 */
[----:B------:R-:W-:-:S13]  /*7be0*/  ISETP.NE.AND P0, PT, R0, RZ, PT ;  /* 0x000000ff0000720c */ /* 0x000fda0003f05270 */
[----:B------:R-:W-:Y:S01]  /*7bf0*/  @!P0 IMAD.MOV R5, RZ, RZ, R3 ;  /* 0x000000ffff058224 */ /* 0x000fe200078e0203 */
[----:B------:R-:W-:Y:S06]  /*7c00*/  BRA `(.L_x_23364) ;  /* 0x0000000000707947 */ /* 0x000fec0003800000 */
.L_x_23363:
        /* <DEDUP_REMOVED lines=28> */
.L_x_23364:
[----:B------:R-:W-:Y:S05]  /*7dd0*/  BSYNC.RECONVERGENT B0 ;  /* 0x0000000000007941 */ /* 0x000fea0003800200 */
.L_x_23362:
        /* <DEDUP_REMOVED lines=16> */
.L_x_23368:
[----:B------:R0:W-:Y:S01]  /*7ee0*/  STG.E.U8 desc[UR36][R2.64], R5 ;  /* 0x0000000502007986 */ /* 0x0001e2000c101124 */
[----:B------:R-:W-:Y:S05]  /*7ef0*/  BRA `(.L_x_23370) ;  /* 0x0000000c00587947 */ /* 0x000fea0003800000 */
.L_x_23367:
        /* <DEDUP_REMOVED lines=11> */
.L_x_23372:
[----:B------:R-:W-:-:S05]  /*7fb0*/  PRMT R5, R5, 0x9910, RZ ;  /* 0x0000991005057816 */ /* 0x000fca00000000ff */
[----:B------:R0:W-:Y:S01]  /*7fc0*/  STG.E desc[UR36][R2.64], R5 ;  /* 0x0000000502007986 */ /* 0x0001e2000c101924 */
[----:B------:R-:W-:Y:S05]  /*7fd0*/  BRA `(.L_x_23370) ;  /* 0x0000000c00207947 */ /* 0x000fea0003800000 */
.L_x_23371:
[----:B------:R0:W-:Y:S01]  /*7fe0*/  STG.E.U16 desc[UR36][R2.64], R5 ;  /* 0x0000000502007986 */ /* 0x0001e2000c101524 */
[----:B------:R-:W-:Y:S05]  /*7ff0*/  BRA `(.L_x_23370) ;  /* 0x0000000c00187947 */ /* 0x000fea0003800000 */
.L_x_23366:
        /* <DEDUP_REMOVED lines=9> */
.L_x_23374:
[----:B------:R-:W0:Y:S02]  /*8090*/  I2F.S16 R0, R5 ;  /* 0x0000000500007306 */ /* 0x000e240000101400 */
[----:B0-----:R-:W-:-:S05]  /*80a0*/  F2FP.F16.F32.PACK_AB R0, RZ, R0 ;  /* 0x00000000ff00723e */ /* 0x001fca00000000ff */
[----:B------:R0:W-:Y:S01]  /*80b0*/  STG.E.U16 desc[UR36][R2.64], R0 ;  /* 0x0000000002007986 */ /* 0x0001e2000c101524 */
[----:B------:R-:W-:Y:S05]  /*80c0*/  BRA `(.L_x_23370) ;  /* 0x0000000800e47947 */ /* 0x000fea0003800000 */
.L_x_23373:
[----:B------:R-:W-:-:S09]  /*80d0*/  UISETP.NE.AND UP0, UPT, UR4, 0x7, UPT ;  /* 0x000000070400788c */ /* 0x000fd2000bf05270 */
[----:B------:R-:W-:Y:S05]  /*80e0*/  BRA.U !UP0, `(.L_x_23375) ;  /* 0x0000000108347547 */ /* 0x000fea000b800000 */
[----:B------:R-:W-:-:S09]  /*80f0*/  UISETP.NE.AND UP0, UPT, UR4, 0x8, UPT ;  /* 0x000000080400788c */ /* 0x000fd2000bf05270 */
[----:B------:R-:W-:Y:S05]  /*8100*/  BRA.U !UP0, `(.L_x_23376) ;  /* 0x0000000108187547 */ /* 0x000fea000b800000 */
[----:B------:R-:W-:-:S09]  /*8110*/  UISETP.NE.AND UP0, UPT, UR4, 0x9, UPT ;  /* 0x000000090400788c */ /* 0x000fd2000bf05270 */
[----:B------:R-:W-:Y:S05]  /*8120*/  BRA.U UP0, `(.L_x_23369) ;  /* 0x0000000500e87547 */ /* 0x000fea000b800000 */
[----:B------:R-:W0:Y:S01]  /*8130*/  I2F.S16 R6, R5 ;  /* 0x0000000500067306 */ /* 0x000e220000101400 */
[----:B------:R-:W-:-:S05]  /*8140*/  HFMA2 R7, -RZ, RZ, 0, 0 ;  /* 0x00000000ff077431 */ /* 0x000fca00000001ff */
[----:B0-----:R0:W-:Y:S01]  /*8150*/  STG.E.64 desc[UR36][R2.64], R6 ;  /* 0x0000000602007986 */ /* 0x0011e2000c101b24 */
[----:B------:R-:W-:Y:S05]  /*8160*/  BRA `(.L_x_23370) ;  /* 0x0000000800bc7947 */ /* 0x000fea0003800000 */
.L_x_23376:
[----:B------:R-:W0:Y:S02]  /*8170*/  I2F.S16 R5, R5 ;  /* 0x0000000500057306 */ /* 0x000e240000101400 */
[----:B0-----:R-:W-:-:S04]  /*8180*/  F2FP.F16.F32.PACK_AB R5, RZ, R5 ;  /* 0x00000005ff05723e */ /* 0x001fc800000000ff */
[----:B------:R-:W-:-:S05]  /*8190*/  PRMT R5, R5, 0x5410, RZ ;  /* 0x0000541005057816 */ /* 0x000fca00000000ff */
[----:B------:R0:W-:Y:S01]  /*81a0*/  STG.E desc[UR36][R2.64], R5 ;  /* 0x0000000502007986 */ /* 0x0001e2000c101924 */
[----:B------:R-:W-:Y:S05]  /*81b0*/  BRA `(.L_x_23370) ;  /* 0x0000000800a87947 */ /* 0x000fea0003800000 */
.L_x_23375:
[----:B------:R-:W0:Y:S02]  /*81c0*/  I2F.F64.S16 R4, R5 ;  /* 0x0000000500047312 */ /* 0x000e240000101c00 */
[----:B0-----:R0:W-:Y:S01]  /*81d0*/  STG.E.64 desc[UR36][R2.64], R4 ;  /* 0x0000000402007986 */ /* 0x0011e2000c101b24 */
[----:B------:R-:W-:Y:S05]  /*81e0*/  BRA `(.L_x_23370) ;  /* 0x00000008009c7947 */ /* 0x000fea0003800000 */
.L_x_23365:
        /* <DEDUP_REMOVED lines=12> */
.L_x_23380:
[----:B------:R-:W0:Y:S01]  /*82b0*/  I2F.S16 R5, R5 ;  /* 0x0000000500057306 */ /* 0x000e220000101400 */
[----:B------:R-:W-:Y:S01]  /*82c0*/  BSSY.RECONVERGENT B0, `(.L_x_23381) ;  /* 0x0000013000007945 */ /* 0x000fe20003800200 */
[----:B------:R-:W-:Y:S01]  /*82d0*/  IMAD.MOV.U32 R0, RZ, RZ, 0x80 ;  /* 0x00000080ff007424 */ /* 0x000fe200078e00ff */
[----:B0-----:R-:W-:-:S04]  /*82e0*/  LOP3.LUT R4, R5, 0x7fffffff, RZ, 0xc0, !PT ;  /* 0x7fffffff05047812 */ /* 0x001fc800078ec0ff */
        /* <DEDUP_REMOVED lines=14> */
.L_x_23383:
[----:B------:R-:W-:-:S04]  /*83d0*/  SHF.R.U32.HI R5, RZ, 0x18, R5 ;  /* 0x00000018ff057819 */ /* 0x000fc80000011605 */
[----:B------:R-:W-:-:S07]  /*83e0*/  LOP3.LUT R0, R0, 0x80, R5, 0xf8, !PT ;  /* 0x0000008000007812 */ /* 0x000fce00078ef805 */
.L_x_23382:
[----:B------:R-:W-:Y:S05]  /*83f0*/  BSYNC.RECONVERGENT B0 ;  /* 0x0000000000007941 */ /* 0x000fea0003800200 */
.L_x_23381:
[----:B------:R3:W-:Y:S01]  /*8400*/  STG.E.U8 desc[UR36][R2.64], R0 ;  /* 0x0000000002007986 */ /* 0x0007e2000c101124 */
[----:B------:R-:W-:Y:S05]  /*8410*/  BRA `(.L_x_23370) ;  /* 0x0000000800107947 */ /* 0x000fea0003800000 */
.L_x_23379:
        /* <DEDUP_REMOVED lines=18> */
.L_x_23386:
[----:B------:R-:W-:-:S04]  /*8540*/  SHF.R.U32.HI R5, RZ, 0x18, R5 ;  /* 0x00000018ff057819 */ /* 0x000fc80000011605 */
[----:B------:R-:W-:-:S07]  /*8550*/  LOP3.LUT R0, R0, 0x80, R5, 0xf8, !PT ;  /* 0x0000008000007812 */ /* 0x000fce00078ef805 */
.L_x_23385:
[----:B------:R-:W-:Y:S05]  /*8560*/  BSYNC.RECONVERGENT B0 ;  /* 0x0000000000007941 */ /* 0x000fea0003800200 */
.L_x_23384:
[----:B------:R0:W-:Y:S01]  /*8570*/  STG.E.U8 desc[UR36][R2.64], R0 ;  /* 0x0000000002007986 */ /* 0x0001e2000c101124 */
[----:B------:R-:W-:Y:S05]  /*8580*/  BRA `(.L_x_23370) ;  /* 0x0000000400b47947 */ /* 0x000fea0003800000 */
.L_x_23378:
[----:B------:R-:W-:-:S09]  /*8590*/  UISETP.NE.AND UP0, UPT, UR4, 0x1c, UPT ;  /* 0x0000001c0400788c */ /* 0x000fd2000bf05270 */
[----:B------:R-:W-:Y:S05]  /*85a0*/  BRA.U !UP0, `(.L_x_23387) ;  /* 0x0000000108687547 */ /* 0x000fea000b800000 */
[----:B------:R-:W-:-:S09]  /*85b0*/  UISETP.NE.AND UP0, UPT, UR4, 0x1d, UPT ;  /* 0x0000001d0400788c */ /* 0x000fd2000bf05270 */
[----:B------:R-:W-:Y:S05]  /*85c0*/  BRA.U !UP0, `(.L_x_23388) ;  /* 0x00000001084c7547 */ /* 0x000fea000b800000 */
[----:B------:R-:W-:-:S09]  /*85d0*/  UISETP.NE.AND UP0, UPT, UR4, 0x2c, UPT ;  /* 0x0000002c0400788c */ /* 0x000fd2000bf05270 */
[----:B------:R-:W-:Y:S05]  /*85e0*/  BRA.U UP0, `(.L_x_23369) ;  /* 0x0000000100b87547 */ /* 0x000fea000b800000 */
        /* <DEDUP_REMOVED lines=13> */
[----:B------:R-:W-:-:S05]  /*86c0*/  @!P0 IMAD.MOV R6, RZ, RZ, R4 ;  /* 0x000000ffff068224 */ /* 0x000fca00078e0204 */
[----:B------:R-:W-:-:S05]  /*86d0*/  @P1 MOV R5, R6 ;  /* 0x0000000600051202 */ /* 0x000fca0000000f00 */
[----:B------:R2:W-:Y:S01]  /*86e0*/  STG.E.U8 desc[UR36][R2.64], R5 ;  /* 0x0000000502007986 */ /* 0x0005e2000c101124 */
[----:B------:R-:W-:Y:S05]  /*86f0*/  BRA `(.L_x_23370) ;  /* 0x0000000400587947 */ /* 0x000fea0003800000 */
.L_x_23388:
[----:B------:R-:W-:-:S05]  /*8700*/  PRMT R5, R5, 0x9910, RZ ;  /* 0x0000991005057816 */ /* 0x000fca00000000ff */
[----:B------:R-:W-:-:S05]  /*8710*/  IMAD.MOV.U32 R4, RZ, RZ, R5 ;  /* 0x000000ffff047224 */ /* 0x000fca00078e0005 */
[----:B------:R-:W-:-:S05]  /*8720*/  SHF.R.S32.HI R5, RZ, 0x1f, R4 ;  /* 0x0000001fff057819 */ /* 0x000fca0000011404 */
[----:B------:R1:W-:Y:S01]  /*8730*/  STG.E.64 desc[UR36][R2.64], R4 ;  /* 0x0000000402007986 */ /* 0x0003e2000c101b24 */
[----:B------:R-:W-:Y:S05]  /*8740*/  BRA `(.L_x_23370) ;  /* 0x0000000400447947 */ /* 0x000fea0003800000 */
.L_x_23387:
[----:B------:R-:W-:-:S05]  /*8750*/  PRMT R5, R5, 0x9910, RZ ;  /* 0x0000991005057816 */ /* 0x000fca00000000ff */
[----:B------:R0:W-:Y:S01]  /*8760*/  STG.E desc[UR36][R2.64], R5 ;  /* 0x0000000502007986 */ /* 0x0001e2000c101924 */
[----:B------:R-:W-:Y:S05]  /*8770*/  BRA `(.L_x_23370) ;  /* 0x0000000400387947 */ /* 0x000fea0003800000 */
.L_x_23377:
        /* <DEDUP_REMOVED lines=11> */
.L_x_23390:
[----:B------:R-:W0:Y:S01]  /*8830*/  I2F.F64.S16 R4, R5 ;  /* 0x0000000500047312 */ /* 0x000e220000101c00 */
[----:B------:R-:W-:-:S05]  /*8840*/  CS2R R6, SRZ ;  /* 0x0000000000067805 */ /* 0x000fca000001ff00 */
[----:B0-----:R0:W-:Y:S01]  /*8850*/  STG.E.128 desc[UR36][R2.64], R4 ;  /* 0x0000000402007986 */ /* 0x0011e2000c101d24 */
[----:B------:R-:W-:Y:S05]  /*8860*/  BRA `(.L_x_23370) ;  /* 0x0000000000fc7947 */ /* 0x000fea0003800000 */
.L_x_23389:
[----:B------:R-:W-:-:S09]  /*8870*/  UISETP.NE.AND UP0, UPT, UR4, 0xf, UPT ;  /* 0x0000000f0400788c */ /* 0x000fd2000bf05270 */
[----:B------:R-:W-:Y:S05]  /*8880*/  BRA.U !UP0, `(.L_x_23391) ;  /* 0x0000000108e87547 */ /* 0x000fea000b800000 */
[----:B------:R-:W-:-:S09]  /*8890*/  UISETP.NE.AND UP0, UPT, UR4, 0x17, UPT ;  /* 0x000000170400788c */ /* 0x000fd2000bf05270 */
[----:B------:R-:W-:Y:S05]  /*88a0*/  BRA.U !UP0, `(.L_x_23392) ;  /* 0x0000000108907547 */ /* 0x000fea000b800000 */
[----:B------:R-:W-:-:S09]  /*88b0*/  UISETP.NE.AND UP0, UPT, UR4, 0x18, UPT ;  /* 0x000000180400788c */ /* 0x000fd2000bf05270 */
[----:B------:R-:W-:Y:S05]  /*88c0*/  BRA.U !UP0, `(.L_x_23393) ;  /* 0x0000000108447547 */ /* 0x000fea000b800000 */
.L_x_23369:
        /* <DEDUP_REMOVED lines=16> */
.L_x_23394:
[----:B------:R-:W-:Y:S05]  /*89d0*/  BRA `(.L_x_23370) ;  /* 0x0000000000a07947 */ /* 0x000fea0003800000 */
.L_x_23393:
[----:B------:R-:W0:Y:S01]  /*89e0*/  I2F.S16 R5, R5 ;  /* 0x0000000500057306 */ /* 0x000e220000101400 */
[----:B------:R-:W-:Y:S01]  /*89f0*/  BSSY.RECONVERGENT B0, `(.L_x_23395) ;  /* 0x000000c000007945 */ /* 0x000fe20003800200 */
[----:B------:R-:W-:Y:S01]  /*8a00*/  IMAD.MOV.U32 R0, RZ, RZ, 0x7f ;  /* 0x0000007fff007424 */ /* 0x000fe200078e00ff */
[----:B0-----:R-:W-:Y:S02]  /*8a10*/  LOP3.LUT R4, R5, 0x7fffffff, RZ, 0xc0, !PT ;  /* 0x7fffffff05047812 */ /* 0x001fe400078ec0ff */
        /* <DEDUP_REMOVED lines=9> */
.L_x_23396:
[----:B------:R-:W-:Y:S05]  /*8ab0*/  BSYNC.RECONVERGENT B0 ;  /* 0x0000000000007941 */ /* 0x000fea0003800200 */
.L_x_23395:
[----:B------:R-:W-:-:S05]  /*8ac0*/  LOP3.LUT R7, R0, 0x80, R7, 0xf8, !PT ;  /* 0x0000008000077812 */ /* 0x000fca00078ef807 */
[----:B------:R0:W-:Y:S01]  /*8ad0*/  STG.E.U8 desc[UR36][R2.64], R7 ;  /* 0x0000000702007986 */ /* 0x0001e2000c101124 */
[----:B------:R-:W-:Y:S05]  /*8ae0*/  BRA `(.L_x_23370) ;  /* 0x00000000005c7947 */ /* 0x000fea0003800000 */
.L_x_23392:
[----:B------:R-:W0:Y:S01]  /*8af0*/  I2F.S16 R5, R5 ;  /* 0x0000000500057306 */ /* 0x000e220000101400 */
[----:B------:R-:W-:Y:S01]  /*8b00*/  BSSY.RECONVERGENT B0, `(.L_x_23397) ;  /* 0x000000e000007945 */ /* 0x000fe20003800200 */
[----:B0-----:R-:W-:-:S04]  /*8b10*/  LOP3.LUT R4, R5, 0x7fffffff, RZ, 0xc0, !PT ;  /* 0x7fffffff05047812 */ /* 0x001fc800078ec0ff */
        /* <DEDUP_REMOVED lines=9> */
.L_x_23398:
[----:B------:R-:W-:Y:S02]  /*8bb0*/  ISETP.GT.U32.AND P0, PT, R4, 0x7f800000, PT ;  /* 0x7f8000000400780c */ /* 0x000fe40003f04070 */
[----:B------:R-:W-:-:S04]  /*8bc0*/  MOV R0, 0x7f ;  /* 0x0000007f00007802 */ /* 0x000fc80000000f00 */
[----:B------:R-:W-:-:S07]  /*8bd0*/  SEL R0, R0, 0x7c, P0 ;  /* 0x0000007c00007807 */ /* 0x000fce0000000000 */
.L_x_23399:
[----:B------:R-:W-:Y:S05]  /*8be0*/  BSYNC.RECONVERGENT B0 ;  /* 0x0000000000007941 */ /* 0x000fea0003800200 */
.L_x_23397:
[----:B------:R-:W-:-:S04]  /*8bf0*/  SHF.R.U32.HI R5, RZ, 0x18, R5 ;  /* 0x00000018ff057819 */ /* 0x000fc80000011605 */
[----:B------:R-:W-:-:S05]  /*8c00*/  LOP3.LUT R5, R0, 0x80, R5, 0xf8, !PT ;  /* 0x0000008000057812 */ /* 0x000fca00078ef805 */
[----:B------:R0:W-:Y:S01]  /*8c10*/  STG.E.U8 desc[UR36][R2.64], R5 ;  /* 0x0000000502007986 */ /* 0x0001e2000c101124 */
[----:B------:R-:W-:Y:S05]  /*8c20*/  BRA `(.L_x_23370) ;  /* 0x00000000000c7947 */ /* 0x000fea0003800000 */
.L_x_23391:
[----:B------:R-:W0:Y:S02]  /*8c30*/  I2F.S16 R0, R5 ;  /* 0x0000000500007306 */ /* 0x000e240000101400 */
[----:B0-----:R-:W-:-:S05]  /*8c40*/  F2FP.BF16.F32.PACK_AB R0, RZ, R0 ;  /* 0x00000000ff00723e */ /* 0x001fca00000010ff */
[----:B------:R0:W-:Y:S02]  /*8c50*/  STG.E.U16 desc[UR36][R2.64], R0 ;  /* 0x0000000002007986 */ /* 0x0001e4000c101524 */
.L_x_23370:
[----:B------:R-:W-:-:S07]  /*8c60*/  VIADD R17, R17, 0x80 ;  /* 0x0000008011117836 */ /* 0x000fce0000000000 */
.L_x_23294:
[----:B------:R-:W-:Y:S05]  /*8c70*/  BSYNC.RECONVERGENT B6 ;  /* 0x0000000000067941 */ /* 0x000fea0003800200 */
.L_x_23293:
[----:B------:R-:W5:Y:S01]  /*8c80*/  LDCU UR4, c[0x0][0x380] ;  /* 0x00007000ff0477ac */ /* 0x000f620008000800 */
[----:B------:R-:W-:Y:S01]  /*8c90*/  BSSY.RECONVERGENT B6, `(.L_x_23400) ;  /* 0x000045b000067945 */ /* 0x000fe20003800200 */
[----:B-----5:R-:W-:-:S13]  /*8ca0*/  ISETP.GE.AND P0, PT, R17, UR4, PT ;  /* 0x0000000411007c0c */ /* 0x020fda000bf06270 */
[----:B------:R-:W-:Y:S05]  /*8cb0*/  @P0 BRA `(.L_x_23401) ;  /* 0x0000004400600947 */ /* 0x000fea0003800000 */
[----:B------:R-:W5:Y:S01]  /*8cc0*/  LDCU UR4, c[0x0][0x388] ;  /* 0x00007100ff0477ac */ /* 0x000f620008000800 */
[----:B------:R-:W-:Y:S02]  /*8cd0*/  HFMA2 R16, -RZ, RZ, 0, 0 ;  /* 0x00000000ff107431 */ /* 0x000fe400000001ff */
[----:B------:R-:W-:Y:S02]  /*8ce0*/  IMAD.MOV.U32 R18, RZ, RZ, RZ ;  /* 0x000000ffff127224 */ /* 0x000fe400078e00ff */
[----:B0-23--:R-:W-:Y:S01]  /*8cf0*/  IMAD.MOV.U32 R0, RZ, RZ, RZ ;  /* 0x000000ffff007224 */ /* 0x00dfe200078e00ff */
[----:B-----5:R-:W-:-:S09]  /*8d00*/  UISETP.NE.AND UP0, UPT, UR4, URZ, UPT ;  /* 0x000000ff0400728c */ /* 0x020fd2000bf05270 */
[----:B------:R-:W-:Y:S05]  /*8d10*/  BRA.U !UP0, `(.L_x_23402) ;  /* 0x0000001508707547 */ /* 0x000fea000b800000 */
[----:B------:R-:W1:Y:S01]  /*8d20*/  LDCU.64 UR4, c[0x0][0x390] ;  /* 0x00007200ff0477ac */ /* 0x000e620008000a00 */
[----:B------:R-:W-:Y:S01]  /*8d30*/  IMAD.MOV.U32 R16, RZ, RZ, RZ ;  /* 0x000000ffff107224 */ /* 0x000fe200078e00ff */
[----:B------:R-:W0:Y:S01]  /*8d40*/  LDCU UR6, c[0x0][0x38c] ;  /* 0x00007180ff0677ac */ /* 0x000e220008000800 */
[----:B------:R-:W2:Y:S01]  /*8d50*/  LDCU.64 UR8, c[0x0][0x4b8] ;  /* 0x00009700ff0877ac */ /* 0x000ea20008000a00 */
[----:B------:R-:W-:Y:S01]  /*8d60*/  UISETP.NE.AND UP0, UPT, UR41, URZ, UPT ;  /* 0x000000ff2900728c */ /* 0x000fe2000bf05270 */
[----:B-1--4-:R-:W-:Y:S01]  /*8d70*/  IMAD.HI.U32 R2, R17, UR4, R16 ;  /* 0x0000000411027c27 */ /* 0x012fe2000f8e0010 */
        /* <DEDUP_REMOVED lines=342> */
.L_x_23402:
[----:B------:R-:W1:Y:S01]  /*a2e0*/  LDCU.64 UR6, c[0x0][0x5f0] ;  /* 0x0000be00ff0677ac */ /* 0x000e620008000a00 */
[----:B------:R-:W-:-:S04]  /*a2f0*/  UPRMT UR4, UR39, 0x9910, URZ ;  /* 0x0000991027047896 */ /* 0x000fc800080000ff */
[----:B------:R-:W-:Y:S01]  /*a300*/  UISETP.GT.AND UP0, UPT, UR4, 0x9, UPT ;  /* 0x000000090400788c */ /* 0x000fe2000bf04270 */
[----:B-1--4-:R-:W-:-:S05]  /*a310*/  IADD3 R2, P0, PT, R0, UR6, RZ ;  /* 0x0000000600027c10 */ /* 0x012fca000ff1e0ff */
        /* <DEDUP_REMOVED lines=12> */
.L_x_23406:
[----:B------:R4:W5:Y:S01]  /*a3e0*/  LDG.E.U8 R19, desc[UR36][R2.64] ;  /* 0x0000002402137981 */ /* 0x000962000c1e1100 */
[----:B------:R-:W-:Y:S05]  /*a3f0*/  BRA `(.L_x_23408) ;  /* 0x0000000c004c7947 */ /* 0x000fea0003800000 */
.L_x_23405:
        /* <DEDUP_REMOVED lines=8> */
.L_x_23410:
[----:B------:R2:W5:Y:S01]  /*a480*/  LDG.E.U16 R19, desc[UR36][R2.64] ;  /* 0x0000002402137981 */ /* 0x000562000c1e1500 */
[----:B------:R-:W-:Y:S05]  /*a490*/  BRA `(.L_x_23408) ;  /* 0x0000000c00247947 */ /* 0x000fea0003800000 */
.L_x_23409:
[----:B------:R0:W5:Y:S01]  /*a4a0*/  LDG.E.U16 R19, desc[UR36][R2.64] ;  /* 0x0000002402137981 */ /* 0x000162000c1e1500 */
[----:B------:R-:W-:Y:S05]  /*a4b0*/  BRA `(.L_x_23408) ;  /* 0x0000000c001c7947 */ /* 0x000fea0003800000 */
.L_x_23404:
        /* <DEDUP_REMOVED lines=9> */
.L_x_23412:
[----:B------:R-:W2:Y:S02]  /*a550*/  LDG.E.U16 R0, desc[UR36][R2.64] ;  /* 0x0000002402007981 */ /* 0x000ea4000c1e1500 */
[----:B--2---:R-:W-:-:S06]  /*a560*/  HADD2.F32 R0, -RZ, R0.H0_H0 ;  /* 0x20000000ff007230 */ /* 0x004fcc0000004100 */
[----:B------:R-:W0:Y:S02]  /*a570*/  F2I.FTZ.TRUNC.NTZ R0, R0 ;  /* 0x0000000000007305 */ /* 0x000e24000021f100 */
[----:B0-----:R-:W-:Y:S01]  /*a580*/  PRMT R19, R0, 0x7610, R19 ;  /* 0x0000761000137816 */ /* 0x001fe20000000013 */
[----:B------:R-:W-:Y:S06]  /*a590*/  BRA `(.L_x_23408) ;  /* 0x0000000800e47947 */ /* 0x000fec0003800000 */
.L_x_23411:
        /* <DEDUP_REMOVED lines=9> */
.L_x_23414:
[----:B------:R-:W2:Y:S02]  /*a630*/  LDG.E.U16 R2, desc[UR36][R2.64] ;  /* 0x0000002402027981 */ /* 0x000ea4000c1e1500 */
[----:B--2---:R-:W-:-:S06]  /*a640*/  HADD2.F32 R0, -RZ, R2.H0_H0 ;  /* 0x20000002ff007230 */ /* 0x004fcc0000004100 */
[----:B------:R-:W0:Y:S02]  /*a650*/  F2I.FTZ.TRUNC.NTZ R0, R0 ;  /* 0x0000000000007305 */ /* 0x000e24000021f100 */
[----:B0-----:R-:W-:Y:S01]  /*a660*/  PRMT R19, R0, 0x7610, R19 ;  /* 0x0000761000137816 */ /* 0x001fe20000000013 */
[----:B------:R-:W-:Y:S06]  /*a670*/  BRA `(.L_x_23408) ;  /* 0x0000000800ac7947 */ /* 0x000fec0003800000 */
.L_x_23413:
[----:B------:R-:W2:Y:S02]  /*a680*/  LDG.E.64 R2, desc[UR36][R2.64] ;  /* 0x0000002402027981 */ /* 0x000ea4000c1e1b00 */
[----:B--2---:R0:W1:Y:S01]  /*a690*/  F2I.F64.TRUNC R19, R2 ;  /* 0x0000000200137311 */ /* 0x004062000030d100 */
[----:B------:R-:W-:Y:S05]  /*a6a0*/  BRA `(.L_x_23408) ;  /* 0x0000000800a07947 */ /* 0x000fea0003800000 */
.L_x_23403:
        /* <DEDUP_REMOVED lines=12> */
.L_x_23417:
[----:B------:R-:W2:Y:S02]  /*a770*/  LDG.E.64 R2, desc[UR36][R2.64] ;  /* 0x0000002402027981 */ /* 0x000ea4000c1e1b00 */
[----:B--2---:R0:W1:Y:S01]  /*a780*/  F2I.F64.TRUNC R19, R2 ;  /* 0x0000000200137311 */ /* 0x004062000030d100 */
[----:B------:R-:W-:Y:S05]  /*a790*/  BRA `(.L_x_23408) ;  /* 0x0000000800647947 */ /* 0x000fea0003800000 */
.L_x_23416:
        /* <DEDUP_REMOVED lines=27> */
.L_x_23419:
        /* <DEDUP_REMOVED lines=14> */
.L_x_23418:
[----:B------:R-:W2:Y:S02]  /*aa30*/  LDG.E.U16 R0, desc[UR36][R2.64] ;  /* 0x0000002402007981 */ /* 0x000ea4000c1e1500 */
[----:B--2---:R-:W-:-:S06]  /*aa40*/  IMAD.U32 R0, R0, 0x10000, RZ ;  /* 0x0001000000007824 */ /* 0x004fcc00078e00ff */
[----:B------:R-:W0:Y:S02]  /*aa50*/  F2I.FTZ.TRUNC.NTZ R0, R0 ;  /* 0x0000000000007305 */ /* 0x000e24000021f100 */
[----:B0-----:R-:W-:Y:S01]  /*aa60*/  PRMT R19, R0, 0x7610, R19 ;  /* 0x0000761000137816 */ /* 0x001fe20000000013 */
[----:B------:R-:W-:Y:S06]  /*aa70*/  BRA `(.L_x_23408) ;  /* 0x0000000400ac7947 */ /* 0x000fec0003800000 */
.L_x_23415:
        /* <DEDUP_REMOVED lines=10> */
.L_x_23422:
        /* <DEDUP_REMOVED lines=21> */
.L_x_23426:
[----:B------:R-:W-:Y:S05]  /*ac70*/  BSYNC.RECONVERGENT B1 ;  /* 0x0000000000017941 */ /* 0x000fea0003800200 */
.L_x_23425:
[----:B------:R-:W-:Y:S01]  /*ac80*/  IMAD.SHL.U32 R0, R0, 0x100000, RZ ;  /* 0x0010000000007824 */ /* 0x000fe200078e00ff */
[----:B------:R-:W-:-:S04]  /*ac90*/  LEA R2, R2, 0x3b800000, 0x17 ;  /* 0x3b80000002027811 */ /* 0x000fc800078eb8ff */
[----:B------:R-:W-:-:S07]  /*aca0*/  LOP3.LUT R0, R2, R0, R7, 0xfe, !PT ;  /* 0x0000000002007212 */ /* 0x000fce00078efe07 */
.L_x_23424:
[----:B------:R-:W-:Y:S05]  /*acb0*/  BSYNC.RECONVERGENT B0 ;  /* 0x0000000000007941 */ /* 0x000fea0003800200 */
.L_x_23423:
[----:B------:R-:W0:Y:S02]  /*acc0*/  F2I.FTZ.TRUNC.NTZ R0, R0 ;  /* 0x0000000000007305 */ /* 0x000e24000021f100 */
[----:B0-----:R-:W-:Y:S01]  /*acd0*/  PRMT R19, R0, 0x7610, R19 ;  /* 0x0000761000137816 */ /* 0x001fe20000000013 */
[----:B------:R-:W-:Y:S06]  /*ace0*/  BRA `(.L_x_23408) ;  /* 0x0000000400107947 */ /* 0x000fec0003800000 */
.L_x_23421:
        /* <DEDUP_REMOVED lines=21> */
.L_x_23430:
[----:B------:R-:W-:Y:S05]  /*ae40*/  BSYNC.RECONVERGENT B1 ;  /* 0x0000000000017941 */ /* 0x000fea0003800200 */
.L_x_23429:
[----:B------:R-:W-:Y:S01]  /*ae50*/  IMAD.SHL.U32 R0, R0, 0x200000, RZ ;  /* 0x0020000000007824 */ /* 0x000fe200078e00ff */
[----:B------:R-:W-:-:S04]  /*ae60*/  LEA R2, R2, 0x37800000, 0x17 ;  /* 0x3780000002027811 */ /* 0x000fc800078eb8ff */
[----:B------:R-:W-:-:S07]  /*ae70*/  LOP3.LUT R0, R2, R0, R7, 0xfe, !PT ;  /* 0x0000000002007212 */ /* 0x000fce00078efe07 */
.L_x_23428:
[----:B------:R-:W-:Y:S05]  /*ae80*/  BSYNC.RECONVERGENT B0 ;  /* 0x0000000000007941 */ /* 0x000fea0003800200 */
.L_x_23427:
[----:B------:R-:W0:Y:S02]  /*ae90*/  F2I.FTZ.TRUNC.NTZ R0, R0 ;  /* 0x0000000000007305 */ /* 0x000e24000021f100 */
[----:B0-----:R-:W-:Y:S01]  /*aea0*/  PRMT R19, R0, 0x7610, R19 ;  /* 0x0000761000137816 */ /* 0x001fe20000000013 */
[----:B------:R-:W-:Y:S06]  /*aeb0*/  BRA `(.L_x_23408) ;  /* 0x00000000009c7947 */ /* 0x000fec0003800000 */
.L_x_23420:
        /* <DEDUP_REMOVED lines=14> */
.L_x_23434:
[----:B------:R-:W-:Y:S05]  /*afa0*/  BSYNC.RECONVERGENT B0 ;  /* 0x0000000000007941 */ /* 0x000fea0003800200 */
.L_x_23433:
[----:B------:R-:W0:Y:S02]  /*afb0*/  F2I.FTZ.TRUNC.NTZ R0, R0 ;  /* 0x0000000000007305 */ /* 0x000e24000021f100 */
[----:B0-----:R-:W-:Y:S01]  /*afc0*/  PRMT R19, R0, 0x7610, R19 ;  /* 0x0000761000137816 */ /* 0x001fe20000000013 */
[----:B------:R-:W-:Y:S06]  /*afd0*/  BRA `(.L_x_23408) ;  /* 0x0000000000547947 */ /* 0x000fec0003800000 */
.L_x_23407:
        /* <DEDUP_REMOVED lines=16> */
.L_x_23435:
[----:B------:R-:W-:Y:S01]  /*b0e0*/  PRMT R19, RZ, 0x7610, R19 ;  /* 0x00007610ff137816 */ /* 0x000fe20000000013 */
[----:B------:R-:W-:Y:S06]  /*b0f0*/  BRA `(.L_x_23408) ;  /* 0x00000000000c7947 */ /* 0x000fec0003800000 */
.L_x_23432:
[----:B------:R0:W5:Y:S01]  /*b100*/  LDG.E.U16 R19, desc[UR36][R2.64] ;  /* 0x0000002402137981 */ /* 0x000162000c1e1500 */
[----:B------:R-:W-:Y:S05]  /*b110*/  BRA `(.L_x_23408) ;  /* 0x0000000000047947 */ /* 0x000fea0003800000 */
.L_x_23431:
[----:B------:R0:W5:Y:S02]  /*b120*/  LDG.E.U16 R19, desc[UR36][R2.64] ;  /* 0x0000002402137981 */ /* 0x000164000c1e1500 */
.L_x_23408:
[----:B------:R-:W0:Y:S01]  /*b130*/  LDCU.64 UR6, c[0x0][0x5f8] ;  /* 0x0000bf00ff0677ac */ /* 0x000e220008000a00 */
[----:B------:R-:W-:-:S04]  /*b140*/  UPRMT UR4, UR42, 0x9910, URZ ;  /* 0x000099102a047896 */ /* 0x000fc800080000ff */
[----:B------:R-:W-:Y:S01]  /*b150*/  UISETP.GT.AND UP0, UPT, UR4, 0x9, UPT ;  /* 0x000000090400788c */ /* 0x000fe2000bf04270 */
[----:B01234-:R-:W-:-:S04]  /*b160*/  IADD3 R2, P0, PT, R18, UR6, RZ ;  /* 0x0000000612027c10 */ /* 0x01ffc8000ff1e0ff */
        /* <DEDUP_REMOVED lines=12> */
.L_x_23439:
[----:B------:R0:W5:Y:S01]  /*b230*/  LDG.E.U8 R0, desc[UR36][R2.64] ;  /* 0x0000002402007981 */ /* 0x000162000c1e1100 */
[----:B------:R-:W-:Y:S05]  /*b240*/  BRA `(.L_x_23441) ;  /* 0x0000000c004c7947 */ /* 0x000fea0003800000 */
.L_x_23438:
        /* <DEDUP_REMOVED lines=8> */
.L_x_23443:
[----:B------:R0:W5:Y:S01]  /*b2d0*/  LDG.E.U16 R0, desc[UR36][R2.64] ;  /* 0x0000002402007981 */ /* 0x000162000c1e1500 */
[----:B------:R-:W-:Y:S05]  /*b2e0*/  BRA `(.L_x_23441) ;  /* 0x0000000c00247947 */ /* 0x000fea0003800000 */
.L_x_23442:
[----:B------:R0:W5:Y:S01]  /*b2f0*/  LDG.E.U16 R0, desc[UR36][R2.64] ;  /* 0x0000002402007981 */ /* 0x000162000c1e1500 */
[----:B------:R-:W-:Y:S05]  /*b300*/  BRA `(.L_x_23441) ;  /* 0x0000000c001c7947 */ /* 0x000fea0003800000 */
.L_x_23437:
        /* <DEDUP_REMOVED lines=9> */
.L_x_23445:
[----:B------:R-:W2:Y:S02]  /*b3a0*/  LDG.E.U16 R4, desc[UR36][R2.64] ;  /* 0x0000002402047981 */ /* 0x000ea4000c1e1500 */
[----:B--2---:R-:W-:-:S06]  /*b3b0*/  HADD2.F32 R4, -RZ, R4.H0_H0 ;  /* 0x20000004ff047230 */ /* 0x004fcc0000004100 */
[----:B------:R-:W0:Y:S02]  /*b3c0*/  F2I.FTZ.TRUNC.NTZ R4, R4 ;  /* 0x0000000400047305 */ /* 0x000e24000021f100 */
[----:B0-----:R-:W-:Y:S01]  /*b3d0*/  PRMT R0, R4, 0x7610, R0 ;  /* 0x0000761004007816 */ /* 0x001fe20000000000 */
[----:B------:R-:W-:Y:S06]  /*b3e0*/  BRA `(.L_x_23441) ;  /* 0x0000000800e47947 */ /* 0x000fec0003800000 */
.L_x_23444:
[----:B------:R-:W-:-:S09]  /*b3f0*/  UISETP.NE.AND UP0, UPT, UR4, 0x7, UPT ;  /* 0x000000070400788c */ /* 0x000fd2000bf05270 */
[----:B------:R-:W-:Y:S05]  /*b400*/  BRA.U !UP0, `(.L_x_23446) ;  /* 0x0000000108307547 */ /* 0x000fea000b800000 */
[----:B------:R-:W-:-:S09]  /*b410*/  UISETP.NE.AND UP0, UPT, UR4, 0x8, UPT ;  /* 0x000000080400788c */ /* 0x000fd2000bf05270 */
[----:B------:R-:W-:Y:S05]  /*b420*/  BRA.U !UP0, `(.L_x_23447) ;  /* 0x0000000108147547 */ /* 0x000fea000b800000 */
[----:B------:R-:W-:-:S09]  /*b430*/  UISETP.NE.AND UP0, UPT, UR4, 0x9, UPT ;  /* 0x000000090400788c */ /* 0x000fd2000bf05270 */
[----:B------:R-:W-:Y:S05]  /*b440*/  BRA.U UP0, `(.L_x_23440) ;  /* 0x0000000900787547 */ /* 0x000fea000b800000 */
[----:B------:R-:W2:Y:S02]  /*b450*/  LDG.E R2, desc[UR36][R2.64] ;  /* 0x0000002402027981 */ /* 0x000ea4000c1e1900 */
[----:B--2---:R2:W3:Y:S01]  /*b460*/  F2I.FTZ.TRUNC.NTZ R0, R2 ;  /* 0x0000000200007305 */ /* 0x0044e2000021f100 */
[----:B------:R-:W-:Y:S05]  /*b470*/  BRA `(.L_x_23441) ;  /* 0x0000000800c07947 */ /* 0x000fea0003800000 */
.L_x_23447:
[----:B------:R-:W2:Y:S02]  /*b480*/  LDG.E.U16 R2, desc[UR36][R2.64] ;  /* 0x0000002402027981 */ /* 0x000ea4000c1e1500 */
[----:B--2---:R-:W-:-:S06]  /*b490*/  HADD2.F32 R4, -RZ, R2.H0_H0 ;  /* 0x20000002ff047230 */ /* 0x004fcc0000004100 */
[----:B------:R-:W0:Y:S02]  /*b4a0*/  F2I.FTZ.TRUNC.NTZ R4, R4 ;  /* 0x0000000400047305 */ /* 0x000e24000021f100 */
[----:B0-----:R-:W-:Y:S01]  /*b4b0*/  PRMT R0, R4, 0x7610, R0 ;  /* 0x0000761004007816 */ /* 0x001fe20000000000 */
[----:B------:R-:W-:Y:S06]  /*b4c0*/  BRA `(.L_x_23441) ;  /* 0x0000000800ac7947 */ /* 0x000fec0003800000 */
.L_x_23446:
[----:B------:R-:W2:Y:S02]  /*b4d0*/  LDG.E.64 R2, desc[UR36][R2.64] ;  /* 0x0000002402027981 */ /* 0x000ea4000c1e1b00 */
[----:B--2---:R4:W0:Y:S01]  /*b4e0*/  F2I.F64.TRUNC R0, R2 ;  /* 0x0000000200007311 */ /* 0x004822000030d100 */
[----:B------:R-:W-:Y:S05]  /*b4f0*/  BRA `(.L_x_23441) ;  /* 0x0000000800a07947 */ /* 0x000fea0003800000 */
.L_x_23436:
        /* <DEDUP_REMOVED lines=12> */
.L_x_23450:
[----:B------:R-:W2:Y:S02]  /*b5c0*/  LDG.E.64 R2, desc[UR36][R2.64] ;  /* 0x0000002402027981 */ /* 0x000ea4000c1e1b00 */
[----:B--2---:R0:W1:Y:S01]  /*b5d0*/  F2I.F64.TRUNC R0, R2 ;  /* 0x0000000200007311 */ /* 0x004062000030d100 */
[----:B------:R-:W-:Y:S05]  /*b5e0*/  BRA `(.L_x_23441) ;  /* 0x0000000800647947 */ /* 0x000fea0003800000 */
.L_x_23449:
        /* <DEDUP_REMOVED lines=27> */
.L_x_23452:
        /* <DEDUP_REMOVED lines=14> */
.L_x_23451:
[----:B------:R-:W2:Y:S02]  /*b880*/  LDG.E.U16 R4, desc[UR36][R2.64] ;  /* 0x0000002402047981 */ /* 0x000ea4000c1e1500 */
[----:B--2---:R-:W-:-:S06]  /*b890*/  IMAD.U32 R4, R4, 0x10000, RZ ;  /* 0x0001000004047824 */ /* 0x004fcc00078e00ff */
[----:B------:R-:W0:Y:S02]  /*b8a0*/  F2I.FTZ.TRUNC.NTZ R4, R4 ;  /* 0x0000000400047305 */ /* 0x000e24000021f100 */
[----:B0-----:R-:W-:Y:S01]  /*b8b0*/  PRMT R0, R4, 0x7610, R0 ;  /* 0x0000761004007816 */ /* 0x001fe20000000000 */
[----:B------:R-:W-:Y:S06]  /*b8c0*/  BRA `(.L_x_23441) ;  /* 0x0000000400ac7947 */ /* 0x000fec0003800000 */
.L_x_23448:
        /* <DEDUP_REMOVED lines=10> */
.L_x_23455:
        /* <DEDUP_REMOVED lines=21> */
.L_x_23459:
[----:B------:R-:W-:Y:S05]  /*bac0*/  BSYNC.RECONVERGENT B1 ;  /* 0x0000000000017941 */ /* 0x000fea0003800200 */
.L_x_23458:
[----:B------:R-:W-:Y:S01]  /*bad0*/  IMAD.SHL.U32 R0, R0, 0x100000, RZ ;  /* 0x0010000000007824 */ /* 0x000fe200078e00ff */
[----:B------:R-:W-:-:S04]  /*bae0*/  LEA R2, R2, 0x3b800000, 0x17 ;  /* 0x3b80000002027811 */ /* 0x000fc800078eb8ff */
[----:B------:R-:W-:-:S07]  /*baf0*/  LOP3.LUT R4, R2, R0, R7, 0xfe, !PT ;  /* 0x0000000002047212 */ /* 0x000fce00078efe07 */
.L_x_23457:
[----:B------:R-:W-:Y:S05]  /*bb00*/  BSYNC.RECONVERGENT B0 ;  /* 0x0000000000007941 */ /* 0x000fea0003800200 */
.L_x_23456:
[----:B------:R-:W0:Y:S02]  /*bb10*/  F2I.FTZ.TRUNC.NTZ R4, R4 ;  /* 0x0000000400047305 */ /* 0x000e24000021f100 */
[----:B0-----:R-:W-:Y:S01]  /*bb20*/  PRMT R0, R4, 0x7610, R0 ;  /* 0x0000761004007816 */ /* 0x001fe20000000000 */
[----:B------:R-:W-:Y:S06]  /*bb30*/  BRA `(.L_x_23441) ;  /* 0x0000000400107947 */ /* 0x000fec0003800000 */
.L_x_23454:
        /* <DEDUP_REMOVED lines=21> */
.L_x_23463:
[----:B------:R-:W-:Y:S05]  /*bc90*/  BSYNC.RECONVERGENT B1 ;  /* 0x0000000000017941 */ /* 0x000fea0003800200 */
.L_x_23462:
[----:B------:R-:W-:Y:S02]  /*bca0*/  SHF.L.U32 R0, R0, 0x15, RZ ;  /* 0x0000001500007819 */ /* 0x000fe400000006ff */
[----:B------:R-:W-:-:S04]  /*bcb0*/  LEA R2, R2, 0x37800000, 0x17 ;  /* 0x3780000002027811 */ /* 0x000fc800078eb8ff */
[----:B------:R-:W-:-:S07]  /*bcc0*/  LOP3.LUT R4, R2, R0, R7, 0xfe, !PT ;  /* 0x0000000002047212 */ /* 0x000fce00078efe07 */
.L_x_23461:
[----:B------:R-:W-:Y:S05]  /*bcd0*/  BSYNC.RECONVERGENT B0 ;  /* 0x0000000000007941 */ /* 0x000fea0003800200 */
.L_x_23460:
[----:B------:R-:W0:Y:S02]  /*bce0*/  F2I.FTZ.TRUNC.NTZ R4, R4 ;  /* 0x0000000400047305 */ /* 0x000e24000021f100 */
[----:B0-----:R-:W-:Y:S01]  /*bcf0*/  PRMT R0, R4, 0x7610, R0 ;  /* 0x0000761004007816 */ /* 0x001fe20000000000 */
[----:B------:R-:W-:Y:S06]  /*bd00*/  BRA `(.L_x_23441) ;  /* 0x00000000009c7947 */ /* 0x000fec0003800000 */
.L_x_23453:
        /* <DEDUP_REMOVED lines=14> */
.L_x_23467:
[----:B------:R-:W-:Y:S05]  /*bdf0*/  BSYNC.RECONVERGENT B0 ;  /* 0x0000000000007941 */ /* 0x000fea0003800200 */
.L_x_23466:
[----:B------:R-:W0:Y:S02]  /*be00*/  F2I.FTZ.TRUNC.NTZ R4, R4 ;  /* 0x0000000400047305 */ /* 0x000e24000021f100 */
[----:B0-----:R-:W-:Y:S01]  /*be10*/  PRMT R0, R4, 0x7610, R0 ;  /* 0x0000761004007816 */ /* 0x001fe20000000000 */
[----:B------:R-:W-:Y:S06]  /*be20*/  BRA `(.L_x_23441) ;  /* 0x0000000000547947 */ /* 0x000fec0003800000 */
.L_x_23440:
        /* <DEDUP_REMOVED lines=15> */
[----:B--2--5:R-:W-:Y:S05]  /*bf20*/  CALL.ABS.NOINC R2 ;  /* 0x0000000002007343 */ /* 0x024fea0003c00000 */
.L_x_23468:
[----:B------:R-:W-:Y:S01]  /*bf30*/  PRMT R0, RZ, 0x7610, R0 ;  /* 0x00007610ff007816 */ /* 0x000fe20000000000 */
[----:B------:R-:W-:Y:S06]  /*bf40*/  BRA `(.L_x_23441) ;  /* 0x00000000000c7947 */ /* 0x000fec0003800000 */
.L_x_23465:
[----:B------:R0:W5:Y:S01]  /*bf50*/  LDG.E.U16 R0, desc[UR36][R2.64] ;  /* 0x0000002402007981 */ /* 0x000162000c1e1500 */
[----:B------:R-:W-:Y:S05]  /*bf60*/  BRA `(.L_x_23441) ;  /* 0x0000000000047947 */ /* 0x000fea0003800000 */
.L_x_23464:
[----:B------:R0:W5:Y:S02]  /*bf70*/  LDG.E.U16 R0, desc[UR36][R2.64] ;  /* 0x0000002402007981 */ /* 0x000164000c1e1500 */
.L_x_23441:
        /* <DEDUP_REMOVED lines=29> */
[----:B------:R-:W-:-:S06]  /*c150*/  @P0 IADD3 R3, PT, PT, R3, 0x1, RZ ;  /* 0x0000000103030810 */ /* 0x000fcc0007ffe0ff */
[----:B------:R-:W-:Y:S01]  /*c160*/  @!P1 IMAD.MOV R3, RZ, RZ, -R3 ;  /* 0x000000ffff039224 */ /* 0x000fe200078e0a03 */
[----:B------:R-:W-:-:S05]  /*c170*/  @!P2 LOP3.LUT R3, RZ, R6, RZ, 0x33, !PT ;  /* 0x00000006ff03a212 */ /* 0x000fca00078e33ff */
[----:B------:R-:W-:Y:S02]  /*c180*/  IMAD.MOV R0, RZ, RZ, -R3 ;  /* 0x000000ffff007224 */ /* 0x000fe400078e0a03 */
[----:B------:R-:W-:Y:S02]  /*c190*/  VIADD R5, R3, 0xffffffff ;  /* 0xffffffff03057836 */ /* 0x000fe40000000000 */
[----:B------:R-:W-:-:S05]  /*c1a0*/  IMAD R0, R6, R0, R9 ;  /* 0x0000000006007224 */ /* 0x000fca00078e0209 */
[----:B------:R-:W-:-:S13]  /*c1b0*/  ISETP.NE.AND P0, PT, R0, RZ, PT ;  /* 0x000000ff0000720c */ /* 0x000fda0003f05270 */
[----:B------:R-:W-:Y:S01]  /*c1c0*/  @!P0 IADD3 R5, PT, PT, R3, RZ, RZ ;  /* 0x000000ff03058210 */ /* 0x000fe20007ffe0ff */
[----:B------:R-:W-:Y:S06]  /*c1d0*/  BRA `(.L_x_23471) ;  /* 0x0000000000707947 */ /* 0x000fec0003800000 */
.L_x_23470:
        /* <DEDUP_REMOVED lines=10> */
[----:B0-----:R-:W-:Y:S02]  /*c280*/  HFMA2 R2, -RZ, RZ, 0, 0 ;  /* 0x00000000ff027431 */ /* 0x001fe400000001ff */
        /* <DEDUP_REMOVED lines=16> */
[----:B------:R-:W-:-:S07]  /*c390*/  IMAD.MOV.U32 R5, RZ, RZ, R3 ;  /* 0x000000ffff057224 */ /* 0x000fce00078e0003 */
.L_x_23471:
[----:B------:R-:W-:Y:S05]  /*c3a0*/  BSYNC.RECONVERGENT B0 ;  /* 0x0000000000007941 */ /* 0x000fea0003800200 */
.L_x_23469:
        /* <DEDUP_REMOVED lines=16> */
.L_x_23475:
[----:B------:R4:W-:Y:S01]  /*c4b0*/  STG.E.U8 desc[UR36][R2.64], R5 ;  /* 0x0000000502007986 */ /* 0x0009e2000c101124 */
[----:B------:R-:W-:Y:S05]  /*c4c0*/  BRA `(.L_x_23477) ;  /* 0x0000000c00587947 */ /* 0x000fea0003800000 */
.L_x_23474:
[----:B------:R-:W-:-:S09]  /*c4d0*/  UISETP.NE.AND UP0, UPT, UR4, 0x2, UPT ;  /* 0x000000020400788c */ /* 0x000fd2000bf05270 */
[----:B------:R-:W-:Y:S05]  /*c4e0*/  BRA.U !UP0, `(.L_x_23478) ;  /* 0x0000000108307547 */ /* 0x000fea000b800000 */
[----:B------:R-:W-:-:S09]  /*c4f0*/  UISETP.NE.AND UP0, UPT, UR4, 0x3, UPT ;  /* 0x000000030400788c */ /* 0x000fd2000bf05270 */
[----:B------:R-:W-:Y:S05]  /*c500*/  BRA.U !UP0, `(.L_x_23479) ;  /* 0x00000001081c7547 */ /* 0x000fea000b800000 */
[----:B------:R-:W-:-:S09]  /*c510*/  UISETP.NE.AND UP0, UPT, UR4, 0x4, UPT ;  /* 0x000000040400788c */ /* 0x000fd2000bf05270 */
[----:B------:R-:W-:Y:S05]  /*c520*/  BRA.U UP0, `(.L_x_23476) ;  /* 0x00000009005c7547 */ /* 0x000fea000b800000 */
[----:B------:R-:W-:-:S04]  /*c530*/  PRMT R5, R5, 0x9910, RZ ;  /* 0x0000991005057816 */ /* 0x000fc800000000ff */
[----:B------:R-:W-:-:S04]  /*c540*/  MOV R4, R5 ;  /* 0x0000000500047202 */ /* 0x000fc80000000f00 */
[----:B------:R-:W-:-:S05]  /*c550*/  SHF.R.S32.HI R5, RZ, 0x1f, R4 ;  /* 0x0000001fff057819 */ /* 0x000fca0000011404 */
[----:B------:R1:W-:Y:S01]  /*c560*/  STG.E.64 desc[UR36][R2.64], R4 ;  /* 0x0000000402007986 */ /* 0x0003e2000c101b24 */
[----:B------:R-:W-:Y:S05]  /*c570*/  BRA `(.L_x_23477) ;  /* 0x0000000c002c7947 */ /* 0x000fea0003800000 */
.L_x_23479:
[----:B------:R-:W-:-:S05]  /*c580*/  PRMT R5, R5, 0x9910, RZ ;  /* 0x0000991005057816 */ /* 0x000fca00000000ff */
[----:B------:R2:W-:Y:S01]  /*c590*/  STG.E desc[UR36][R2.64], R5 ;  /* 0x0000000502007986 */ /* 0x0005e2000c101924 */
[----:B------:R-:W-:Y:S05]  /*c5a0*/  BRA `(.L_x_23477) ;  /* 0x0000000c00207947 */ /* 0x000fea0003800000 */
.L_x_23478:
[----:B------:R0:W-:Y:S01]  /*c5b0*/  STG.E.U16 desc[UR36][R2.64], R5 ;  /* 0x0000000502007986 */ /* 0x0001e2000c101524 */
[----:B------:R-:W-:Y:S05]  /*c5c0*/  BRA `(.L_x_23477) ;  /* 0x0000000c00187947 */ /* 0x000fea0003800000 */
.L_x_23473:
        /* <DEDUP_REMOVED lines=9> */
.L_x_23481:
[----:B------:R-:W0:Y:S02]  /*c660*/  I2F.S16 R0, R5 ;  /* 0x0000000500007306 */ /* 0x000e240000101400 */
[----:B0-----:R-:W-:-:S05]  /*c670*/  F2FP.F16.F32.PACK_AB R0, RZ, R0 ;  /* 0x00000000ff00723e */ /* 0x001fca00000000ff */
[----:B------:R0:W-:Y:S01]  /*c680*/  STG.E.U16 desc[UR36][R2.64], R0 ;  /* 0x0000000002007986 */ /* 0x0001e2000c101524 */
[----:B------:R-:W-:Y:S05]  /*c690*/  BRA `(.L_x_23477) ;  /* 0x0000000800e47947 */ /* 0x000fea0003800000 */
.L_x_23480:
        /* <DEDUP_REMOVED lines=10> */
.L_x_23483:
[----:B------:R-:W0:Y:S02]  /*c740*/  I2F.S16 R5, R5 ;  /* 0x0000000500057306 */ /* 0x000e240000101400 */
[----:B0-----:R-:W-:-:S04]  /*c750*/  F2FP.F16.F32.PACK_AB R5, RZ, R5 ;  /* 0x00000005ff05723e */ /* 0x001fc800000000ff */
[----:B------:R-:W-:-:S05]  /*c760*/  PRMT R5, R5, 0x5410, RZ ;  /* 0x0000541005057816 */ /* 0x000fca00000000ff */
[----:B------:R0:W-:Y:S01]  /*c770*/  STG.E desc[UR36][R2.64], R5 ;  /* 0x0000000502007986 */ /* 0x0001e2000c101924 */
[----:B------:R-:W-:Y:S05]  /*c780*/  BRA `(.L_x_23477) ;  /* 0x0000000800a87947 */ /* 0x000fea0003800000 */
.L_x_23482:
[----:B------:R-:W0:Y:S02]  /*c790*/  I2F.F64.S16 R4, R5 ;  /* 0x0000000500047312 */ /* 0x000e240000101c00 */
[----:B0-----:R0:W-:Y:S01]  /*c7a0*/  STG.E.64 desc[UR36][R2.64], R4 ;  /* 0x0000000402007986 */ /* 0x0011e2000c101b24 */
[----:B------:R-:W-:Y:S05]  /*c7b0*/  BRA `(.L_x_23477) ;  /* 0x00000008009c7947 */ /* 0x000fea0003800000 */
.L_x_23472:
        /* <DEDUP_REMOVED lines=12> */
.L_x_23487:
        /* <DEDUP_REMOVED lines=18> */
.L_x_23490:
[----:B------:R-:W-:-:S04]  /*c9a0*/  SHF.R.U32.HI R5, RZ, 0x18, R5 ;  /* 0x00000018ff057819 */ /* 0x000fc80000011605 */
[----:B------:R-:W-:-:S07]  /*c9b0*/  LOP3.LUT R0, R0, 0x80, R5, 0xf8, !PT ;  /* 0x0000008000007812 */ /* 0x000fce00078ef805 */
.L_x_23489:
[----:B------:R-:W-:Y:S05]  /*c9c0*/  BSYNC.RECONVERGENT B0 ;  /* 0x0000000000007941 */ /* 0x000fea0003800200 */
.L_x_23488:
[----:B------:R0:W-:Y:S01]  /*c9d0*/  STG.E.U8 desc[UR36][R2.64], R0 ;  /* 0x0000000002007986 */ /* 0x0001e2000c101124 */
[----:B------:R-:W-:Y:S05]  /*c9e0*/  BRA `(.L_x_23477) ;  /* 0x0000000800107947 */ /* 0x000fea0003800000 */
.L_x_23486:
[----:B------:R-:W0:Y:S01]  /*c9f0*/  I2F.S16 R5, R5 ;  /* 0x0000000500057306 */ /* 0x000e220000101400 */
[----:B------:R-:W-:Y:S01]  /*ca00*/  BSSY.RECONVERGENT B0, `(.L_x_23491) ;  /* 0x0000013000007945 */ /* 0x000fe20003800200 */
[----:B------:R-:W-:Y:S01]  /*ca10*/  HFMA2 R0, -RZ, RZ, 0, 7.62939453125e-06 ;  /* 0x00000080ff007431 */ /* 0x000fe200000001ff */
        /* <DEDUP_REMOVED lines=15> */
.L_x_23493:
[----:B------:R-:W-:-:S04]  /*cb10*/  SHF.R.U32.HI R5, RZ, 0x18, R5 ;  /* 0x00000018ff057819 */ /* 0x000fc80000011605 */
[----:B------:R-:W-:-:S07]  /*cb20*/  LOP3.LUT R0, R0, 0x80, R5, 0xf8, !PT ;  /* 0x0000008000007812 */ /* 0x000fce00078ef805 */
.L_x_23492:
[----:B------:R-:W-:Y:S05]  /*cb30*/  BSYNC.RECONVERGENT B0 ;  /* 0x0000000000007941 */ /* 0x000fea0003800200 */
.L_x_23491:
[----:B------:R0:W-:Y:S01]  /*cb40*/  STG.E.U8 desc[UR36][R2.64], R0 ;  /* 0x0000000002007986 */ /* 0x0001e2000c101124 */
[----:B------:R-:W-:Y:S05]  /*cb50*/  BRA `(.L_x_23477) ;  /* 0x0000000400b47947 */ /* 0x000fea0003800000 */
.L_x_23485:
        /* <DEDUP_REMOVED lines=23> */
.L_x_23495:
[----:B------:R-:W-:-:S05]  /*ccd0*/  PRMT R5, R5, 0x9910, RZ ;  /* 0x0000991005057816 */ /* 0x000fca00000000ff */
[----:B------:R-:W-:-:S05]  /*cce0*/  IMAD.MOV.U32 R4, RZ, RZ, R5 ;  /* 0x000000ffff047224 */ /* 0x000fca00078e0005 */
[----:B------:R-:W-:-:S05]  /*ccf0*/  SHF.R.S32.HI R5, RZ, 0x1f, R4 ;  /* 0x0000001fff057819 */ /* 0x000fca0000011404 */
[----:B------:R0:W-:Y:S01]  /*cd00*/  STG.E.64 desc[UR36][R2.64], R4 ;  /* 0x0000000402007986 */ /* 0x0001e2000c101b24 */
[----:B------:R-:W-:Y:S05]  /*cd10*/  BRA `(.L_x_23477) ;  /* 0x0000000400447947 */ /* 0x000fea0003800000 */
.L_x_23494:
[----:B------:R-:W-:-:S05]  /*cd20*/  PRMT R5, R5, 0x9910, RZ ;  /* 0x0000991005057816 */ /* 0x000fca00000000ff */
[----:B------:R0:W-:Y:S01]  /*cd30*/  STG.E desc[UR36][R2.64], R5 ;  /* 0x0000000502007986 */ /* 0x0001e2000c101924 */
[----:B------:R-:W-:Y:S05]  /*cd40*/  BRA `(.L_x_23477) ;  /* 0x0000000400387947 */ /* 0x000fea0003800000 */
.L_x_23484:
        /* <DEDUP_REMOVED lines=11> */
.L_x_23497:
[----:B------:R-:W0:Y:S01]  /*ce00*/  I2F.F64.S16 R4, R5 ;  /* 0x0000000500047312 */ /* 0x000e220000101c00 */
[----:B------:R-:W-:-:S05]  /*ce10*/  CS2R R6, SRZ ;  /* 0x0000000000067805 */ /* 0x000fca000001ff00 */
[----:B0-----:R0:W-:Y:S01]  /*ce20*/  STG.E.128 desc[UR36][R2.64], R4 ;  /* 0x0000000402007986 */ /* 0x0011e2000c101d24 */
[----:B------:R-:W-:Y:S05]  /*ce30*/  BRA `(.L_x_23477) ;  /* 0x0000000000fc7947 */ /* 0x000fea0003800000 */
.L_x_23496:
[----:B------:R-:W-:-:S09]  /*ce40*/  UISETP.NE.AND UP0, UPT, UR4, 0xf, UPT ;  /* 0x0000000f0400788c */ /* 0x000fd2000bf05270 */
[----:B------:R-:W-:Y:S05]  /*ce50*/  BRA.U !UP0, `(.L_x_23498) ;  /* 0x0000000108e87547 */ /* 0x000fea000b800000 */
[----:B------:R-:W-:-:S09]  /*ce60*/  UISETP.NE.AND UP0, UPT, UR4, 0x17, UPT ;  /* 0x000000170400788c */ /* 0x000fd2000bf05270 */
[----:B------:R-:W-:Y:S05]  /*ce70*/  BRA.U !UP0, `(.L_x_23499) ;  /* 0x0000000108907547 */ /* 0x000fea000b800000 */
[----:B------:R-:W-:-:S09]  /*ce80*/  UISETP.NE.AND UP0, UPT, UR4, 0x18, UPT ;  /* 0x000000180400788c */ /* 0x000fd2000bf05270 */
[----:B------:R-:W-:Y:S05]  /*ce90*/  BRA.U !UP0, `(.L_x_23500) ;  /* 0x0000000108447547 */ /* 0x000fea000b800000 */
.L_x_23476:
        /* <DEDUP_REMOVED lines=8> */
[----:B0-----:R-:W-:Y:S01]  /*cf20*/  IMAD.U32 R4, RZ, RZ, UR4 ;  /* 0x00000004ff047e24 */ /* 0x001fe2000f8e00ff */
[----:B------:R-:W-:Y:S01]  /*cf30*/  MOV R5, UR5 ;  /* 0x0000000500057c02 */ /* 0x000fe20008000f00 */
[----:B---3--:R-:W-:-:S02]  /*cf40*/  IMAD.U32 R6, RZ, RZ, UR6 ;  /* 0x00000006ff067e24 */ /* 0x008fc4000f8e00ff */
[----:B------:R-:W-:Y:S02]  /*cf50*/  IMAD.U32 R7, RZ, RZ, UR7 ;  /* 0x00000007ff077e24 */ /* 0x000fe4000f8e00ff */
[----:B----4-:R-:W-:Y:S01]  /*cf60*/  IMAD.U32 R10, RZ, RZ, UR8 ;  /* 0x00000008ff0a7e24 */ /* 0x010fe2000f8e00ff */
[----:B-1----:R-:W-:-:S07]  /*cf70*/  MOV R11, UR9 ;  /* 0x00000009000b7c02 */ /* 0x002fce0008000f00 */
[----:B------:R-:W-:-:S07]  /*cf80*/  LEPC R20, `(.L_x_23501) ;  /* 0x000000001014794e */ /* 0x000fce0000000000 */
[----:B--2---:R-:W-:Y:S05]  /*cf90*/  CALL.ABS.NOINC R2 ;  /* 0x0000000002007343 */ /* 0x004fea0003c00000 */
.L_x_23501:
[----:B------:R-:W-:Y:S05]  /*cfa0*/  BRA `(.L_x_23477) ;  /* 0x0000000000a07947 */ /* 0x000fea0003800000 */
.L_x_23500:
[----:B------:R-:W0:Y:S01]  /*cfb0*/  I2F.S16 R5, R5 ;  /* 0x0000000500057306 */ /* 0x000e220000101400 */
[----:B------:R-:W-:Y:S01]  /*cfc0*/  BSSY.RECONVERGENT B0, `(.L_x_23502) ;  /* 0x000000c000007945 */ /* 0x000fe20003800200 */
[----:B------:R-:W-:Y:S01]  /*cfd0*/  HFMA2 R0, -RZ, RZ, 0, 7.569789886474609375e-06 ;  /* 0x0000007fff007431 */ /* 0x000fe200000001ff */
        /* <DEDUP_REMOVED lines=10> */
.L_x_23503:
[----:B------:R-:W-:Y:S05]  /*d080*/  BSYNC.RECONVERGENT B0 ;  /* 0x0000000000007941 */ /* 0x000fea0003800200 */
.L_x_23502:
[----:B------:R-:W-:-:S05]  /*d090*/  LOP3.LUT R7, R0, 0x80, R7, 0xf8, !PT ;  /* 0x0000008000077812 */ /* 0x000fca00078ef807 */
[----:B------:R0:W-:Y:S01]  /*d0a0*/  STG.E.U8 desc[UR36][R2.64], R7 ;  /* 0x0000000702007986 */ /* 0x0001e2000c101124 */
[----:B------:R-:W-:Y:S05]  /*d0b0*/  BRA `(.L_x_23477) ;  /* 0x00000000005c7947 */ /* 0x000fea0003800000 */
.L_x_23499:
        /* <DEDUP_REMOVED lines=12> */
.L_x_23505:
[----:B------:R-:W-:Y:S01]  /*d180*/  IMAD.MOV.U32 R0, RZ, RZ, 0x7f ;  /* 0x0000007fff007424 */ /* 0x000fe200078e00ff */
[----:B------:R-:W-:-:S04]  /*d190*/  ISETP.GT.U32.AND P0, PT, R4, 0x7f800000, PT ;  /* 0x7f8000000400780c */ /* 0x000fc80003f04070 */
[----:B------:R-:W-:-:S09]  /*d1a0*/  SEL R0, R0, 0x7c, P0 ;  /* 0x0000007c00007807 */ /* 0x000fd20000000000 */
.L_x_23506:
[----:B------:R-:W-:Y:S05]  /*d1b0*/  BSYNC.RECONVERGENT B0 ;  /* 0x0000000000007941 */ /* 0x000fea0003800200 */
.L_x_23504:
[----:B------:R-:W-:-:S04]  /*d1c0*/  SHF.R.U32.HI R5, RZ, 0x18, R5 ;  /* 0x00000018ff057819 */ /* 0x000fc80000011605 */
[----:B------:R-:W-:-:S05]  /*d1d0*/  LOP3.LUT R5, R0, 0x80, R5, 0xf8, !PT ;  /* 0x0000008000057812 */ /* 0x000fca00078ef805 */
[----:B------:R0:W-:Y:S01]  /*d1e0*/  STG.E.U8 desc[UR36][R2.64], R5 ;  /* 0x0000000502007986 */ /* 0x0001e2000c101124 */
[----:B------:R-:W-:Y:S05]  /*d1f0*/  BRA `(.L_x_23477) ;  /* 0x00000000000c7947 */ /* 0x000fea0003800000 */
.L_x_23498:
[----:B------:R-:W0:Y:S02]  /*d200*/  I2F.S16 R0, R5 ;  /* 0x0000000500007306 */ /* 0x000e240000101400 */
[----:B0-----:R-:W-:-:S05]  /*d210*/  F2FP.BF16.F32.PACK_AB R0, RZ, R0 ;  /* 0x00000000ff00723e */ /* 0x001fca00000010ff */
[----:B------:R0:W-:Y:S02]  /*d220*/  STG.E.U16 desc[UR36][R2.64], R0 ;  /* 0x0000000002007986 */ /* 0x0001e4000c101524 */
.L_x_23477:
[----:B------:R-:W-:-:S07]  /*d230*/  VIADD R17, R17, 0x80 ;  /* 0x0000008011117836 */ /* 0x000fce0000000000 */
.L_x_23401:
[----:B------:R-:W-:Y:S05]  /*d240*/  BSYNC.RECONVERGENT B6 ;  /* 0x0000000000067941 */ /* 0x000fea0003800200 */
.L_x_23400:
[----:B------:R-:W5:Y:S02]  /*d250*/  LDCU UR4, c[0x0][0x380] ;  /* 0x00007000ff0477ac */ /* 0x000f640008000800 */
[----:B-----5:R-:W-:-:S13]  /*d260*/  ISETP.GE.AND P0, PT, R17, UR4, PT ;  /* 0x0000000411007c0c */ /* 0x020fda000bf06270 */
[----:B------:R-:W-:Y:S05]  /*d270*/  @P0 EXIT ;  /* 0x000000000000094d */ /* 0x000fea0003800000 */
[----:B------:R-:W5:Y:S01]  /*d280*/  LDCU UR4, c[0x0][0x388] ;  /* 0x00007100ff0477ac */ /* 0x000f620008000800 */
[----:B------:R-:W-:Y:S01]  /*d290*/  IMAD.MOV.U32 R18, RZ, RZ, RZ ;  /* 0x000000ffff127224 */ /* 0x000fe200078e00ff */
[----:B0-23--:R-:W-:Y:S01]  /*d2a0*/  MOV R0, RZ ;  /* 0x000000ff00007202 */ /* 0x00dfe20000000f00 */
        /* <DEDUP_REMOVED lines=351> */
.L_x_23507:
[----:B------:R-:W1:Y:S01]  /*e8a0*/  LDCU.64 UR8, c[0x0][0x5f0] ;  /* 0x0000be00ff0877ac */ /* 0x000e620008000a00 */
[----:B------:R-:W0:Y:S01]  /*e8b0*/  LDCU.64 UR6, c[0x0][0x5e8] ;  /* 0x0000bd00ff0677ac */ /* 0x000e220008000a00 */
[----:B------:R-:W-:-:S04]  /*e8c0*/  UPRMT UR4, UR39, 0x9910, URZ ;  /* 0x0000991027047896 */ /* 0x000fc800080000ff */
[----:B------:R-:W-:Y:S01]  /*e8d0*/  UISETP.GT.AND UP0, UPT, UR4, 0x9, UPT ;  /* 0x000000090400788c */ /* 0x000fe2000bf04270 */
[----:B-1--4-:R-:W-:Y:S02]  /*e8e0*/  IADD3 R2, P1, PT, R0, UR8, RZ ;  /* 0x0000000800027c10 */ /* 0x012fe4000ff3e0ff */
[----:B0-----:R-:W-:-:S03]  /*e8f0*/  IADD3 R16, P0, PT, R16, UR6, RZ ;  /* 0x0000000610107c10 */ /* 0x001fc6000ff1e0ff */
        /* <DEDUP_REMOVED lines=13> */
.L_x_23511:
[----:B------:R0:W5:Y:S01]  /*e9d0*/  LDG.E.U8 R19, desc[UR36][R2.64] ;  /* 0x0000002402137981 */ /* 0x000162000c1e1100 */
[----:B------:R-:W-:Y:S05]  /*e9e0*/  BRA `(.L_x_23513) ;  /* 0x0000000c004c7947 */ /* 0x000fea0003800000 */
.L_x_23510:
        /* <DEDUP_REMOVED lines=8> */
.L_x_23515:
[----:B------:R0:W5:Y:S01]  /*ea70*/  LDG.E.U16 R19, desc[UR36][R2.64] ;  /* 0x0000002402137981 */ /* 0x000162000c1e1500 */
[----:B------:R-:W-:Y:S05]  /*ea80*/  BRA `(.L_x_23513) ;  /* 0x0000000c00247947 */ /* 0x000fea0003800000 */
.L_x_23514:
[----:B------:R0:W5:Y:S01]  /*ea90*/  LDG.E.U16 R19, desc[UR36][R2.64] ;  /* 0x0000002402137981 */ /* 0x000162000c1e1500 */
[----:B------:R-:W-:Y:S05]  /*eaa0*/  BRA `(.L_x_23513) ;  /* 0x0000000c001c7947 */ /* 0x000fea0003800000 */
.L_x_23509:
        /* <DEDUP_REMOVED lines=9> */
.L_x_23517:
[----:B------:R-:W2:Y:S02]  /*eb40*/  LDG.E.U16 R0, desc[UR36][R2.64] ;  /* 0x0000002402007981 */ /* 0x000ea4000c1e1500 */
[----:B--2---:R-:W-:-:S06]  /*eb50*/  HADD2.F32 R0, -RZ, R0.H0_H0 ;  /* 0x20000000ff007230 */ /* 0x004fcc0000004100 */
[----:B------:R-:W0:Y:S02]  /*eb60*/  F2I.FTZ.TRUNC.NTZ R0, R0 ;  /* 0x0000000000007305 */ /* 0x000e24000021f100 */
[----:B0-----:R-:W-:Y:S01]  /*eb70*/  PRMT R19, R0, 0x7610, R19 ;  /* 0x0000761000137816 */ /* 0x001fe20000000013 */
[----:B------:R-:W-:Y:S06]  /*eb80*/  BRA `(.L_x_23513) ;  /* 0x0000000800e47947 */ /* 0x000fec0003800000 */
.L_x_23516:
        /* <DEDUP_REMOVED lines=9> */
.L_x_23519:
[----:B------:R-:W2:Y:S02]  /*ec20*/  LDG.E.U16 R2, desc[UR36][R2.64] ;  /* 0x0000002402027981 */ /* 0x000ea4000c1e1500 */
[----:B--2---:R-:W-:-:S06]  /*ec30*/  HADD2.F32 R0, -RZ, R2.H0_H0 ;  /* 0x20000002ff007230 */ /* 0x004fcc0000004100 */
[----:B------:R-:W0:Y:S02]  /*ec40*/  F2I.FTZ.TRUNC.NTZ R0, R0 ;  /* 0x0000000000007305 */ /* 0x000e24000021f100 */
[----:B0-----:R-:W-:Y:S01]  /*ec50*/  PRMT R19, R0, 0x7610, R19 ;  /* 0x0000761000137816 */ /* 0x001fe20000000013 */
[----:B------:R-:W-:Y:S06]  /*ec60*/  BRA `(.L_x_23513) ;  /* 0x0000000800ac7947 */ /* 0x000fec0003800000 */
.L_x_23518:
[----:B------:R-:W2:Y:S02]  /*ec70*/  LDG.E.64 R2, desc[UR36][R2.64] ;  /* 0x0000002402027981 */ /* 0x000ea4000c1e1b00 */
[----:B--2---:R0:W1:Y:S01]  /*ec80*/  F2I.F64.TRUNC R19, R2 ;  /* 0x0000000200137311 */ /* 0x004062000030d100 */
[----:B------:R-:W-:Y:S05]  /*ec90*/  BRA `(.L_x_23513) ;  /* 0x0000000800a07947 */ /* 0x000fea0003800000 */
.L_x_23508:
        /* <DEDUP_REMOVED lines=12> */
.L_x_23522:
[----:B------:R-:W2:Y:S02]  /*ed60*/  LDG.E.64 R2, desc[UR36][R2.64] ;  /* 0x0000002402027981 */ /* 0x000ea4000c1e1b00 */
[----:B--2---:R3:W4:Y:S01]  /*ed70*/  F2I.F64.TRUNC R19, R2 ;  /* 0x0000000200137311 */ /* 0x004722000030d100 */
[----:B------:R-:W-:Y:S05]  /*ed80*/  BRA `(.L_x_23513) ;  /* 0x0000000800647947 */ /* 0x000fea0003800000 */
.L_x_23521:
        /* <DEDUP_REMOVED lines=23> */
[----:B------:R-:W-:-:S06]  /*ef00*/  LOP3.LUT R5, R5, 0x80000000, R0, 0xf8, !PT ;  /* 0x8000000005057812 */ /* 0x000fcc00078ef800 */
[----:B------:R-:W0:Y:S02]  /*ef10*/  F2I.FTZ.TRUNC.NTZ R5, R5 ;  /* 0x0000000500057305 */ /* 0x000e24000021f100 */
[----:B0-----:R-:W-:Y:S01]  /*ef20*/  PRMT R19, R5, 0x7610, R19 ;  /* 0x0000761005137816 */ /* 0x001fe20000000013 */
[----:B------:R-:W-:Y:S06]  /*ef30*/  BRA `(.L_x_23513) ;  /* 0x0000000400f87947 */ /* 0x000fec0003800000 */
.L_x_23524:
        /* <DEDUP_REMOVED lines=14> */
.L_x_23523:
[----:B------:R-:W2:Y:S02]  /*f020*/  LDG.E.U16 R0, desc[UR36][R2.64] ;  /* 0x0000002402007981 */ /* 0x000ea4000c1e1500 */
[----:B--2---:R-:W-:-:S06]  /*f030*/  IMAD.U32 R0, R0, 0x10000, RZ ;  /* 0x0001000000007824 */ /* 0x004fcc00078e00ff */
[----:B------:R-:W0:Y:S02]  /*f040*/  F2I.FTZ.TRUNC.NTZ R0, R0 ;  /* 0x0000000000007305 */ /* 0x000e24000021f100 */
[----:B0-----:R-:W-:Y:S01]  /*f050*/  PRMT R19, R0, 0x7610, R19 ;  /* 0x0000761000137816 */ /* 0x001fe20000000013 */
[----:B------:R-:W-:Y:S06]  /*f060*/  BRA `(.L_x_23513) ;  /* 0x0000000400ac7947 */ /* 0x000fec0003800000 */
.L_x_23520:
        /* <DEDUP_REMOVED lines=10> */
.L_x_23527:
        /* <DEDUP_REMOVED lines=21> */
.L_x_23531:
[----:B------:R-:W-:Y:S05]  /*f260*/  BSYNC.RECONVERGENT B1 ;  /* 0x0000000000017941 */ /* 0x000fea0003800200 */
.L_x_23530:
[----:B------:R-:W-:Y:S02]  /*f270*/  SHF.L.U32 R0, R0, 0x14, RZ ;  /* 0x0000001400007819 */ /* 0x000fe400000006ff */
[----:B------:R-:W-:-:S04]  /*f280*/  LEA R2, R2, 0x3b800000, 0x17 ;  /* 0x3b80000002027811 */ /* 0x000fc800078eb8ff */
[----:B------:R-:W-:-:S07]  /*f290*/  LOP3.LUT R0, R2, R0, R7, 0xfe, !PT ;  /* 0x0000000002007212 */ /* 0x000fce00078efe07 */
.L_x_23529:
[----:B------:R-:W-:Y:S05]  /*f2a0*/  BSYNC.RECONVERGENT B0 ;  /* 0x0000000000007941 */ /* 0x000fea0003800200 */
.L_x_23528:
[----:B------:R-:W0:Y:S02]  /*f2b0*/  F2I.FTZ.TRUNC.NTZ R0, R0 ;  /* 0x0000000000007305 */ /* 0x000e24000021f100 */
[----:B0-----:R-:W-:Y:S01]  /*f2c0*/  PRMT R19, R0, 0x7610, R19 ;  /* 0x0000761000137816 */ /* 0x001fe20000000013 */
[----:B------:R-:W-:Y:S06]  /*f2d0*/  BRA `(.L_x_23513) ;  /* 0x0000000400107947 */ /* 0x000fec0003800000 */
.L_x_23526:
        /* <DEDUP_REMOVED lines=21> */
.L_x_23535:
[----:B------:R-:W-:Y:S05]  /*f430*/  BSYNC.RECONVERGENT B1 ;  /* 0x0000000000017941 */ /* 0x000fea0003800200 */
.L_x_23534:
[----:B------:R-:W-:Y:S01]  /*f440*/  IMAD.SHL.U32 R0, R0, 0x200000, RZ ;  /* 0x0020000000007824 */ /* 0x000fe200078e00ff */
[----:B------:R-:W-:-:S04]  /*f450*/  LEA R2, R2, 0x37800000, 0x17 ;  /* 0x3780000002027811 */ /* 0x000fc800078eb8ff */
[----:B------:R-:W-:-:S07]  /*f460*/  LOP3.LUT R0, R2, R0, R7, 0xfe, !PT ;  /* 0x0000000002007212 */ /* 0x000fce00078efe07 */
.L_x_23533:
[----:B------:R-:W-:Y:S05]  /*f470*/  BSYNC.RECONVERGENT B0 ;  /* 0x0000000000007941 */ /* 0x000fea0003800200 */
.L_x_23532:
[----:B------:R-:W0:Y:S02]  /*f480*/  F2I.FTZ.TRUNC.NTZ R0, R0 ;  /* 0x0000000000007305 */ /* 0x000e24000021f100 */
[----:B0-----:R-:W-:Y:S01]  /*f490*/  PRMT R19, R0, 0x7610, R19 ;  /* 0x0000761000137816 */ /* 0x001fe20000000013 */
[----:B------:R-:W-:Y:S06]  /*f4a0*/  BRA `(.L_x_23513) ;  /* 0x00000000009c7947 */ /* 0x000fec0003800000 */
.L_x_23525:
        /* <DEDUP_REMOVED lines=14> */
.L_x_23539:
[----:B------:R-:W-:Y:S05]  /*f590*/  BSYNC.RECONVERGENT B0 ;  /* 0x0000000000007941 */ /* 0x000fea0003800200 */
.L_x_23538:
[----:B------:R-:W0:Y:S02]  /*f5a0*/  F2I.FTZ.TRUNC.NTZ R0, R0 ;  /* 0x0000000000007305 */ /* 0x000e24000021f100 */
[----:B0-----:R-:W-:Y:S01]  /*f5b0*/  PRMT R19, R0, 0x7610, R19 ;  /* 0x0000761000137816 */ /* 0x001fe20000000013 */
[----:B------:R-:W-:Y:S06]  /*f5c0*/  BRA `(.L_x_23513) ;  /* 0x0000000000547947 */ /* 0x000fec0003800000 */
.L_x_23512:
        /* <DEDUP_REMOVED lines=16> */
.L_x_23540:
[----:B------:R-:W-:Y:S01]  /*f6d0*/  PRMT R19, RZ, 0x7610, R19 ;  /* 0x00007610ff137816 */ /* 0x000fe20000000013 */
[----:B------:R-:W-:Y:S06]  /*f6e0*/  BRA `(.L_x_23513) ;  /* 0x00000000000c7947 */ /* 0x000fec0003800000 */
.L_x_23537:
[----:B------:R2:W5:Y:S01]  /*f6f0*/  LDG.E.U16 R19, desc[UR36][R2.64] ;  /* 0x0000002402137981 */ /* 0x000562000c1e1500 */
[----:B------:R-:W-:Y:S05]  /*f700*/  BRA `(.L_x_23513) ;  /* 0x0000000000047947 */ /* 0x000fea0003800000 */
.L_x_23536:
[----:B------:R1:W5:Y:S02]  /*f710*/  LDG.E.U16 R19, desc[UR36][R2.64] ;  /* 0x0000002402137981 */ /* 0x000364000c1e1500 */
.L_x_23513:
        /* <DEDUP_REMOVED lines=16> */
.L_x_23544:
[----:B------:R0:W5:Y:S01]  /*f820*/  LDG.E.U8 R0, desc[UR36][R2.64] ;  /* 0x0000002402007981 */ /* 0x000162000c1e1100 */
[----:B------:R-:W-:Y:S05]  /*f830*/  BRA `(.L_x_23546) ;  /* 0x0000000c004c7947 */ /* 0x000fea0003800000 */
.L_x_23543:
        /* <DEDUP_REMOVED lines=8> */
.L_x_23548:
[----:B------:R0:W5:Y:S01]  /*f8c0*/  LDG.E.U16 R0, desc[UR36][R2.64] ;  /* 0x0000002402007981 */ /* 0x000162000c1e1500 */
[----:B------:R-:W-:Y:S05]  /*f8d0*/  BRA `(.L_x_23546) ;  /* 0x0000000c00247947 */ /* 0x000fea0003800000 */
.L_x_23547:
[----:B------:R0:W5:Y:S01]  /*f8e0*/  LDG.E.U16 R0, desc[UR36][R2.64] ;  /* 0x0000002402007981 */ /* 0x000162000c1e1500 */
[----:B------:R-:W-:Y:S05]  /*f8f0*/  BRA `(.L_x_23546) ;  /* 0x0000000c001c7947 */ /* 0x000fea0003800000 */
.L_x_23542:
        /* <DEDUP_REMOVED lines=9> */
.L_x_23550:
[----:B------:R-:W2:Y:S02]  /*f990*/  LDG.E.U16 R4, desc[UR36][R2.64] ;  /* 0x0000002402047981 */ /* 0x000ea4000c1e1500 */
[----:B--2---:R-:W-:-:S06]  /*f9a0*/  HADD2.F32 R4, -RZ, R4.H0_H0 ;  /* 0x20000004ff047230 */ /* 0x004fcc0000004100 */
[----:B------:R-:W0:Y:S02]  /*f9b0*/  F2I.FTZ.TRUNC.NTZ R4, R4 ;  /* 0x0000000400047305 */ /* 0x000e24000021f100 */
[----:B0-----:R-:W-:Y:S01]  /*f9c0*/  PRMT R0, R4, 0x7610, R0 ;  /* 0x0000761004007816 */ /* 0x001fe20000000000 */
[----:B------:R-:W-:Y:S06]  /*f9d0*/  BRA `(.L_x_23546) ;  /* 0x0000000800e47947 */ /* 0x000fec0003800000 */
.L_x_23549:
        /* <DEDUP_REMOVED lines=9> */
.L_x_23552:
[----:B------:R-:W2:Y:S02]  /*fa70*/  LDG.E.U16 R2, desc[UR36][R2.64] ;  /* 0x0000002402027981 */ /* 0x000ea4000c1e1500 */
[----:B--2---:R-:W-:-:S06]  /*fa80*/  HADD2.F32 R4, -RZ, R2.H0_H0 ;  /* 0x20000002ff047230 */ /* 0x004fcc0000004100 */
[----:B------:R-:W0:Y:S02]  /*fa90*/  F2I.FTZ.TRUNC.NTZ R4, R4 ;  /* 0x0000000400047305 */ /* 0x000e24000021f100 */
[----:B0-----:R-:W-:Y:S01]  /*faa0*/  PRMT R0, R4, 0x7610, R0 ;  /* 0x0000761004007816 */ /* 0x001fe20000000000 */
[----:B------:R-:W-:Y:S06]  /*fab0*/  BRA `(.L_x_23546) ;  /* 0x0000000800ac7947 */ /* 0x000fec0003800000 */
.L_x_23551:
[----:B------:R-:W2:Y:S02]  /*fac0*/  LDG.E.64 R2, desc[UR36][R2.64] ;  /* 0x0000002402027981 */ /* 0x000ea4000c1e1b00 */
[----:B--2---:R0:W1:Y:S01]  /*fad0*/  F2I.F64.TRUNC R0, R2 ;  /* 0x0000000200007311 */ /* 0x004062000030d100 */
[----:B------:R-:W-:Y:S05]  /*fae0*/  BRA `(.L_x_23546) ;  /* 0x0000000800a07947 */ /* 0x000fea0003800000 */
.L_x_23541:
        /* <DEDUP_REMOVED lines=12> */
.L_x_23555:
[----:B------:R-:W2:Y:S02]  /*fbb0*/  LDG.E.64 R2, desc[UR36][R2.64] ;  /* 0x0000002402027981 */ /* 0x000ea4000c1e1b00 */
[----:B--2---:R0:W1:Y:S01]  /*fbc0*/  F2I.F64.TRUNC R0, R2 ;  /* 0x0000000200007311 */ /* 0x004062000030d100 */
[----:B------:R-:W-:Y:S05]  /*fbd0*/  BRA `(.L_x_23546) ;  /* 0x0000000800647947 */ /* 0x000fea0003800000 */
.L_x_23554:
        /* <DEDUP_REMOVED lines=27> */
.L_x_23557:
        /* <DEDUP_REMOVED lines=14> */
.L_x_23556:
[----:B------:R-:W2:Y:S02]  /*fe70*/  LDG.E.U16 R4, desc[UR36][R2.64] ;  /* 0x0000002402047981 */ /* 0x000ea4000c1e1500 */
[----:B--2---:R-:W-:-:S06]  /*fe80*/  SHF.L.U32 R4, R4, 0x10, RZ ;  /* 0x0000001004047819 */ /* 0x004fcc00000006ff */
[----:B------:R-:W0:Y:S02]  /*fe90*/  F2I.FTZ.TRUNC.NTZ R4, R4 ;  /* 0x0000000400047305 */ /* 0x000e24000021f100 */
[----:B0-----:R-:W-:Y:S01]  /*fea0*/  PRMT R0, R4, 0x7610, R0 ;  /* 0x0000761004007816 */ /* 0x001fe20000000000 */
[----:B------:R-:W-:Y:S06]  /*feb0*/  BRA `(.L_x_23546) ;  /* 0x0000000400ac7947 */ /* 0x000fec0003800000 */
.L_x_23553:
        /* <DEDUP_REMOVED lines=10> */
.L_x_23560:
        /* <DEDUP_REMOVED lines=21> */
.L_x_23564:
[----:B------:R-:W-:Y:S05]  /*100b0*/  BSYNC.RECONVERGENT B1 ;  /* 0x0000000000017941 */ /* 0x000fea0003800200 */
.L_x_23563:
[----:B------:R-:W-:Y:S01]  /*100c0*/  IMAD.SHL.U32 R0, R0, 0x100000, RZ ;  /* 0x0010000000007824 */ /* 0x000fe200078e00ff */
[----:B------:R-:W-:-:S04]  /*100d0*/  LEA R2, R2, 0x3b800000, 0x17 ;  /* 0x3b80000002027811 */ /* 0x000fc800078eb8ff */
[----:B------:R-:W-:-:S07]  /*100e0*/  LOP3.LUT R4, R2, R0, R7, 0xfe, !PT ;  /* 0x0000000002047212 */ /* 0x000fce00078efe07 */
.L_x_23562:
[----:B------:R-:W-:Y:S05]  /*100f0*/  BSYNC.RECONVERGENT B0 ;  /* 0x0000000000007941 */ /* 0x000fea0003800200 */
.L_x_23561:
[----:B------:R-:W0:Y:S02]  /*10100*/  F2I.FTZ.TRUNC.NTZ R4, R4 ;  /* 0x0000000400047305 */ /* 0x000e24000021f100 */
[----:B0-----:R-:W-:Y:S01]  /*10110*/  PRMT R0, R4, 0x7610, R0 ;  /* 0x0000761004007816 */ /* 0x001fe20000000000 */
[----:B------:R-:W-:Y:S06]  /*10120*/  BRA `(.L_x_23546) ;  /* 0x0000000400107947 */ /* 0x000fec0003800000 */
.L_x_23559:
        /* <DEDUP_REMOVED lines=21> */
.L_x_23568:
[----:B------:R-:W-:Y:S05]  /*10280*/  BSYNC.RECONVERGENT B1 ;  /* 0x0000000000017941 */ /* 0x000fea0003800200 */
.L_x_23567:
[----:B------:R-:W-:Y:S01]  /*10290*/  IMAD.SHL.U32 R0, R0, 0x200000, RZ ;  /* 0x0020000000007824 */ /* 0x000fe200078e00ff */
[----:B------:R-:W-:-:S04]  /*102a0*/  LEA R2, R2, 0x37800000, 0x17 ;  /* 0x3780000002027811 */ /* 0x000fc800078eb8ff */
[----:B------:R-:W-:-:S07]  /*102b0*/  LOP3.LUT R4, R2, R0, R7, 0xfe, !PT ;  /* 0x0000000002047212 */ /* 0x000fce00078efe07 */
.L_x_23566:
[----:B------:R-:W-:Y:S05]  /*102c0*/  BSYNC.RECONVERGENT B0 ;  /* 0x0000000000007941 */ /* 0x000fea0003800200 */
.L_x_23565:
[----:B------:R-:W0:Y:S02]  /*102d0*/  F2I.FTZ.TRUNC.NTZ R4, R4 ;  /* 0x0000000400047305 */ /* 0x000e24000021f100 */
[----:B0-----:R-:W-:Y:S01]  /*102e0*/  PRMT R0, R4, 0x7610, R0 ;  /* 0x0000761004007816 */ /* 0x001fe20000000000 */
[----:B------:R-:W-:Y:S06]  /*102f0*/  BRA `(.L_x_23546) ;  /* 0x00000000009c7947 */ /* 0x000fec0003800000 */
.L_x_23558:
        /* <DEDUP_REMOVED lines=14> */
.L_x_23572:
[----:B------:R-:W-:Y:S05]  /*103e0*/  BSYNC.RECONVERGENT B0 ;  /* 0x0000000000007941 */ /* 0x000fea0003800200 */
.L_x_23571:
[----:B------:R-:W0:Y:S02]  /*103f0*/  F2I.FTZ.TRUNC.NTZ R4, R4 ;  /* 0x0000000400047305 */ /* 0x000e24000021f100 */
[----:B0-----:R-:W-:Y:S01]  /*10400*/  PRMT R0, R4, 0x7610, R0 ;  /* 0x0000761004007816 */ /* 0x001fe20000000000 */
[----:B------:R-:W-:Y:S06]  /*10410*/  BRA `(.L_x_23546) ;  /* 0x0000000000547947 */ /* 0x000fec0003800000 */
.L_x_23545:
        /* <DEDUP_REMOVED lines=16> */
.L_x_23573:
[----:B------:R-:W-:Y:S01]  /*10520*/  PRMT R0, RZ, 0x7610, R0 ;  /* 0x00007610ff007816 */ /* 0x000fe20000000000 */
[----:B------:R-:W-:Y:S06]  /*10530*/  BRA `(.L_x_23546) ;  /* 0x00000000000c7947 */ /* 0x000fec0003800000 */
.L_x_23570:
[----:B------:R0:W5:Y:S01]  /*10540*/  LDG.E.U16 R0, desc[UR36][R2.64] ;  /* 0x0000002402007981 */ /* 0x000162000c1e1500 */
[----:B------:R-:W-:Y:S05]  /*10550*/  BRA `(.L_x_23546) ;  /* 0x0000000000047947 */ /* 0x000fea0003800000 */
.L_x_23569:
[----:B------:R3:W5:Y:S02]  /*10560*/  LDG.E.U16 R0, desc[UR36][R2.64] ;  /* 0x0000002402007981 */ /* 0x000764000c1e1500 */
.L_x_23546:
        /* <DEDUP_REMOVED lines=15> */
[----:B0-----:R-:W-:Y:S01]  /*10660*/  IMAD.MOV.U32 R2, RZ, RZ, RZ ;  /* 0x000000ffff027224 */ /* 0x001fe200078e00ff */
[----:B-1----:R-:W-:-:S05]  /*10670*/  IADD3 R4, PT, PT, RZ, -R3, RZ ;  /* 0x80000003ff047210 */ /* 0x002fca0007ffe0ff */
        /* <DEDUP_REMOVED lines=15> */
[C---:B------:R-:W-:Y:S01]  /*10770*/  IADD3 R0, PT, PT, -R3.reuse, RZ, RZ ;  /* 0x000000ff03007210 */ /* 0x040fe20007ffe1ff */
[----:B------:R-:W-:-:S04]  /*10780*/  VIADD R5, R3, 0xffffffff ;  /* 0xffffffff03057836 */ /* 0x000fc80000000000 */
[----:B------:R-:W-:-:S05]  /*10790*/  IMAD R0, R6, R0, R9 ;  /* 0x0000000006007224 */ /* 0x000fca00078e0209 */
[----:B------:R-:W-:-:S13]  /*107a0*/  ISETP.NE.AND P0, PT, R0, RZ, PT ;  /* 0x000000ff0000720c */ /* 0x000fda0003f05270 */
[----:B------:R-:W-:Y:S01]  /*107b0*/  @!P0 IMAD.MOV R5, RZ, RZ, R3 ;  /* 0x000000ffff058224 */ /* 0x000fe200078e0203 */
[----:B------:R-:W-:Y:S06]  /*107c0*/  BRA `(.L_x_23576) ;  /* 0x0000000000707947 */ /* 0x000fec0003800000 */
.L_x_23575:
        /* <DEDUP_REMOVED lines=27> */
[----:B------:R-:W-:-:S07]  /*10980*/  MOV R5, R3 ;  /* 0x0000000300057202 */ /* 0x000fce0000000f00 */
.L_x_23576:
[----:B------:R-:W-:Y:S05]  /*10990*/  BSYNC.RECONVERGENT B0 ;  /* 0x0000000000007941 */ /* 0x000fea0003800200 */
.L_x_23574:
        /* <DEDUP_REMOVED lines=11> */
[----:B------:R-:W-:Y:S01]  /*10a50*/  STG.E.U8 desc[UR36][R16.64], R5 ;  /* 0x0000000510007986 */ /* 0x000fe2000c101124 */
[----:B------:R-:W-:Y:S05]  /*10a60*/  EXIT ;  /* 0x000000000000794d */ /* 0x000fea0003800000 */
.L_x_23580:
[----:B------:R-:W-:Y:S01]  /*10a70*/  STG.E.U8 desc[UR36][R16.64], R5 ;  /* 0x0000000510007986 */ /* 0x000fe2000c101124 */
[----:B------:R-:W-:Y:S05]  /*10a80*/  EXIT ;  /* 0x000000000000794d */ /* 0x000fea0003800000 */
.L_x_23579:
[----:B------:R-:W-:-:S09]  /*10a90*/  UISETP.NE.AND UP0, UPT, UR4, 0x2, UPT ;  /* 0x000000020400788c */ /* 0x000fd2000bf05270 */
[----:B------:R-:W-:Y:S05]  /*10aa0*/  BRA.U !UP0, `(.L_x_23582) ;  /* 0x00000001082c7547 */ /* 0x000fea000b800000 */
[----:B------:R-:W-:-:S09]  /*10ab0*/  UISETP.NE.AND UP0, UPT, UR4, 0x3, UPT ;  /* 0x000000030400788c */ /* 0x000fd2000bf05270 */
[----:B------:R-:W-:Y:S05]  /*10ac0*/  BRA.U !UP0, `(.L_x_23583) ;  /* 0x0000000108187547 */ /* 0x000fea000b800000 */
[----:B------:R-:W-:-:S09]  /*10ad0*/  UISETP.NE.AND UP0, UPT, UR4, 0x4, UPT ;  /* 0x000000040400788c */ /* 0x000fd2000bf05270 */
[----:B------:R-:W-:Y:S05]  /*10ae0*/  BRA.U UP0, `(.L_x_23581) ;  /* 0x0000000900507547 */ /* 0x000fea000b800000 */
[----:B------:R-:W-:-:S04]  /*10af0*/  PRMT R2, R5, 0x9910, RZ ;  /* 0x0000991005027816 */ /* 0x000fc800000000ff */
[----:B------:R-:W-:-:S05]  /*10b00*/  SHF.R.S32.HI R3, RZ, 0x1f, R2 ;  /* 0x0000001fff037819 */ /* 0x000fca0000011402 */
[----:B------:R-:W-:Y:S01]  /*10b10*/  STG.E.64 desc[UR36][R16.64], R2 ;  /* 0x0000000210007986 */ /* 0x000fe2000c101b24 */
[----:B------:R-:W-:Y:S05]  /*10b20*/  EXIT ;  /* 0x000000000000794d */ /* 0x000fea0003800000 */
.L_x_23583:
[----:B------:R-:W-:-:S05]  /*10b30*/  PRMT R3, R5, 0x9910, RZ ;  /* 0x0000991005037816 */ /* 0x000fca00000000ff */
[----:B------:R-:W-:Y:S01]  /*10b40*/  STG.E desc[UR36][R16.64], R3 ;  /* 0x0000000310007986 */ /* 0x000fe2000c101924 */
[----:B------:R-:W-:Y:S05]  /*10b50*/  EXIT ;  /* 0x000000000000794d */ /* 0x000fea0003800000 */
.L_x_23582:
[----:B------:R-:W-:Y:S01]  /*10b60*/  STG.E.U16 desc[UR36][R16.64], R5 ;  /* 0x0000000510007986 */ /* 0x000fe2000c101524 */
[----:B------:R-:W-:Y:S05]  /*10b70*/  EXIT ;  /* 0x000000000000794d */ /* 0x000fea0003800000 */
.L_x_23578:
[----:B------:R-:W-:-:S09]  /*10b80*/  UISETP.GT.AND UP0, UPT, UR4, 0x6, UPT ;  /* 0x000000060400788c */ /* 0x000fd2000bf04270 */
[----:B------:R-:W-:Y:S05]  /*10b90*/  BRA.U UP0, `(.L_x_23584) ;  /* 0x00000001002c7547 */ /* 0x000fea000b800000 */
[----:B------:R-:W-:-:S09]  /*10ba0*/  UISETP.NE.AND UP0, UPT, UR4, 0x5, UPT ;  /* 0x000000050400788c */ /* 0x000fd2000bf05270 */
[----:B------:R-:W-:Y:S05]  /*10bb0*/  BRA.U !UP0, `(.L_x_23585) ;  /* 0x0000000108147547 */ /* 0x000fea000b800000 */
[----:B------:R-:W-:-:S09]  /*10bc0*/  UISETP.NE.AND UP0, UPT, UR4, 0x6, UPT ;  /* 0x000000060400788c */ /* 0x000fd2000bf05270 */
[----:B------:R-:W-:Y:S05]  /*10bd0*/  BRA.U UP0, `(.L_x_23581) ;  /* 0x0000000900147547 */ /* 0x000fea000b800000 */
[----:B------:R-:W0:Y:S02]  /*10be0*/  I2F.S16 R5, R5 ;  /* 0x0000000500057306 */ /* 0x000e240000101400 */
[----:B0-----:R-:W-:Y:S01]  /*10bf0*/  STG.E desc[UR36][R16.64], R5 ;  /* 0x0000000510007986 */ /* 0x001fe2000c101924 */
[----:B------:R-:W-:Y:S05]  /*10c00*/  EXIT ;  /* 0x000000000000794d */ /* 0x000fea0003800000 */
.L_x_23585:
[----:B------:R-:W0:Y:S02]  /*10c10*/  I2F.S16 R0, R5 ;  /* 0x0000000500007306 */ /* 0x000e240000101400 */
[----:B0-----:R-:W-:-:S05]  /*10c20*/  F2FP.F16.F32.PACK_AB R0, RZ, R0 ;  /* 0x00000000ff00723e */ /* 0x001fca00000000ff */
[----:B------:R-:W-:Y:S01]  /*10c30*/  STG.E.U16 desc[UR36][R16.64], R0 ;  /* 0x0000000010007986 */ /* 0x000fe2000c101524 */
[----:B------:R-:W-:Y:S05]  /*10c40*/  EXIT ;  /* 0x000000000000794d */ /* 0x000fea0003800000 */
.L_x_23584:
        /* <DEDUP_REMOVED lines=8> */
[----:B0-----:R-:W-:Y:S01]  /*10cd0*/  STG.E.64 desc[UR36][R16.64], R2 ;  /* 0x0000000210007986 */ /* 0x001fe2000c101b24 */
[----:B------:R-:W-:Y:S05]  /*10ce0*/  EXIT ;  /* 0x000000000000794d */ /* 0x000fea0003800000 */
.L_x_23587:
[----:B------:R-:W0:Y:S02]  /*10cf0*/  I2F.S16 R5, R5 ;  /* 0x0000000500057306 */ /* 0x000e240000101400 */
[----:B0-----:R-:W-:-:S04]  /*10d00*/  F2FP.F16.F32.PACK_AB R3, RZ, R5 ;  /* 0x00000005ff03723e */ /* 0x001fc800000000ff */
[----:B------:R-:W-:-:S05]  /*10d10*/  PRMT R3, R3, 0x5410, RZ ;  /* 0x0000541003037816 */ /* 0x000fca00000000ff */
[----:B------:R-:W-:Y:S01]  /*10d20*/  STG.E desc[UR36][R16.64], R3 ;  /* 0x0000000310007986 */ /* 0x000fe2000c101924 */
[----:B------:R-:W-:Y:S05]  /*10d30*/  EXIT ;  /* 0x000000000000794d */ /* 0x000fea0003800000 */
.L_x_23586:
[----:B------:R-:W0:Y:S02]  /*10d40*/  I2F.F64.S16 R2, R5 ;  /* 0x0000000500027312 */ /* 0x000e240000101c00 */
[----:B0-----:R-:W-:Y:S01]  /*10d50*/  STG.E.64 desc[UR36][R16.64], R2 ;  /* 0x0000000210007986 */ /* 0x001fe2000c101b24 */
[----:B------:R-:W-:Y:S05]  /*10d60*/  EXIT ;  /* 0x000000000000794d */ /* 0x000fea0003800000 */
.L_x_23577:
        /* <DEDUP_REMOVED lines=10> */
[----:B------:R-:W-:Y:S01]  /*10e10*/  STG.E.U16 desc[UR36][R16.64], R5 ;  /* 0x0000000510007986 */ /* 0x000fe2000c101524 */
[----:B------:R-:W-:Y:S05]  /*10e20*/  EXIT ;  /* 0x000000000000794d */ /* 0x000fea0003800000 */
.L_x_23591:
        /* <DEDUP_REMOVED lines=17> */
.L_x_23594:
[----:B------:R-:W-:-:S04]  /*10f40*/  SHF.R.U32.HI R3, RZ, 0x18, R3 ;  /* 0x00000018ff037819 */ /* 0x000fc80000011603 */
[----:B------:R-:W-:-:S04]  /*10f50*/  LOP3.LUT R0, R0, 0x80, R3, 0xf8, !PT ;  /* 0x0000008000007812 */ /* 0x000fc800078ef803 */
[----:B------:R-:W-:-:S07]  /*10f60*/  PRMT R8, R0, 0x7610, R8 ;  /* 0x0000761000087816 */ /* 0x000fce0000000008 */
.L_x_23593:
[----:B------:R-:W-:Y:S05]  /*10f70*/  BSYNC.RECONVERGENT B0 ;  /* 0x0000000000007941 */ /* 0x000fea0003800200 */
.L_x_23592:
[----:B------:R-:W-:Y:S01]  /*10f80*/  STG.E.U8 desc[UR36][R16.64], R8 ;  /* 0x0000000810007986 */ /* 0x000fe2000c101124 */
[----:B------:R-:W-:Y:S05]  /*10f90*/  EXIT ;  /* 0x000000000000794d */ /* 0x000fea0003800000 */
.L_x_23590:
        /* <DEDUP_REMOVED lines=17> */
.L_x_23597:
[----:B------:R-:W-:-:S04]  /*110b0*/  SHF.R.U32.HI R3, RZ, 0x18, R3 ;  /* 0x00000018ff037819 */ /* 0x000fc80000011603 */
[----:B------:R-:W-:-:S04]  /*110c0*/  LOP3.LUT R0, R0, 0x80, R3, 0xf8, !PT ;  /* 0x0000008000007812 */ /* 0x000fc800078ef803 */
[----:B------:R-:W-:-:S07]  /*110d0*/  PRMT R8, R0, 0x7610, R8 ;  /* 0x0000761000087816 */ /* 0x000fce0000000008 */
.L_x_23596:
[----:B------:R-:W-:Y:S05]  /*110e0*/  BSYNC.RECONVERGENT B0 ;  /* 0x0000000000007941 */ /* 0x000fea0003800200 */
.L_x_23595:
[----:B------:R-:W-:Y:S01]  /*110f0*/  STG.E.U8 desc[UR36][R16.64], R8 ;  /* 0x0000000810007986 */ /* 0x000fe2000c101124 */
[----:B------:R-:W-:Y:S05]  /*11100*/  EXIT ;  /* 0x000000000000794d */ /* 0x000fea0003800000 */
.L_x_23589:
        /* <DEDUP_REMOVED lines=22> */
.L_x_23599:
[----:B------:R-:W-:-:S04]  /*11270*/  PRMT R2, R5, 0x9910, RZ ;  /* 0x0000991005027816 */ /* 0x000fc800000000ff */
[----:B------:R-:W-:-:S05]  /*11280*/  SHF.R.S32.HI R3, RZ, 0x1f, R2 ;  /* 0x0000001fff037819 */ /* 0x000fca0000011402 */
[----:B------:R-:W-:Y:S01]  /*11290*/  STG.E.64 desc[UR36][R16.64], R2 ;  /* 0x0000000210007986 */ /* 0x000fe2000c101b24 */
[----:B------:R-:W-:Y:S05]  /*112a0*/  EXIT ;  /* 0x000000000000794d */ /* 0x000fea0003800000 */
.L_x_23598:
[----:B------:R-:W-:-:S05]  /*112b0*/  PRMT R3, R5, 0x9910, RZ ;  /* 0x0000991005037816 */ /* 0x000fca00000000ff */
[----:B------:R-:W-:Y:S01]  /*112c0*/  STG.E desc[UR36][R16.64], R3 ;  /* 0x0000000310007986 */ /* 0x000fe2000c101924 */
[----:B------:R-:W-:Y:S05]  /*112d0*/  EXIT ;  /* 0x000000000000794d */ /* 0x000fea0003800000 */
.L_x_23588:
        /* <DEDUP_REMOVED lines=9> */
[----:B------:R-:W-:Y:S01]  /*11370*/  STG.E.U8 desc[UR36][R16.64], R3 ;  /* 0x0000000310007986 */ /* 0x000fe2000c101124 */
[----:B------:R-:W-:Y:S05]  /*11380*/  EXIT ;  /* 0x000000000000794d */ /* 0x000fea0003800000 */
.L_x_23601:
[----:B------:R-:W0:Y:S01]  /*11390*/  I2F.F64.S16 R4, R5 ;  /* 0x0000000500047312 */ /* 0x000e220000101c00 */
[----:B------:R-:W-:-:S05]  /*113a0*/  CS2R R6, SRZ ;  /* 0x0000000000067805 */ /* 0x000fca000001ff00 */
[----:B0-----:R-:W-:Y:S01]  /*113b0*/  STG.E.128 desc[UR36][R16.64], R4 ;  /* 0x0000000410007986 */ /* 0x001fe2000c101d24 */
[----:B------:R-:W-:Y:S05]  /*113c0*/  EXIT ;  /* 0x000000000000794d */ /* 0x000fea0003800000 */
.L_x_23600:
[----:B------:R-:W-:-:S09]  /*113d0*/  UISETP.NE.AND UP0, UPT, UR4, 0xf, UPT ;  /* 0x0000000f0400788c */ /* 0x000fd2000bf05270 */
[----:B------:R-:W-:Y:S05]  /*113e0*/  BRA.U !UP0, `(.L_x_23602) ;  /* 0x0000000108e87547 */ /* 0x000fea000b800000 */
[----:B------:R-:W-:-:S09]  /*113f0*/  UISETP.NE.AND UP0, UPT, UR4, 0x17, UPT ;  /* 0x000000170400788c */ /* 0x000fd2000bf05270 */
[----:B------:R-:W-:Y:S05]  /*11400*/  BRA.U !UP0, `(.L_x_23603) ;  /* 0x0000000108907547 */ /* 0x000fea000b800000 */
[----:B------:R-:W-:-:S09]  /*11410*/  UISETP.NE.AND UP0, UPT, UR4, 0x18, UPT ;  /* 0x000000180400788c */ /* 0x000fd2000bf05270 */
[----:B------:R-:W-:Y:S05]  /*11420*/  BRA.U !UP0, `(.L_x_23604) ;  /* 0x0000000108447547 */ /* 0x000fea000b800000 */
.L_x_23581:
        /* <DEDUP_REMOVED lines=16> */
.L_x_23605:
[----:B------:R-:W-:Y:S05]  /*11530*/  EXIT ;  /* 0x000000000000794d */ /* 0x000fea0003800000 */
.L_x_23604:
        /* <DEDUP_REMOVED lines=13> */
.L_x_23607:
[----:B------:R-:W-:Y:S05]  /*11610*/  BSYNC.RECONVERGENT B0 ;  /* 0x0000000000007941 */ /* 0x000fea0003800200 */
.L_x_23606:
[----:B------:R-:W-:-:S05]  /*11620*/  LOP3.LUT R3, R0, 0x80, R3, 0xf8, !PT ;  /* 0x0000008000037812 */ /* 0x000fca00078ef803 */
[----:B------:R-:W-:Y:S01]  /*11630*/  STG.E.U8 desc[UR36][R16.64], R3 ;  /* 0x0000000310007986 */ /* 0x000fe2000c101124 */
[----:B------:R-:W-:Y:S05]  /*11640*/  EXIT ;  /* 0x000000000000794d */ /* 0x000fea0003800000 */
.L_x_23603:
        /* <DEDUP_REMOVED lines=12> */
.L_x_23609:
[----:B------:R-:W-:Y:S01]  /*11710*/  IMAD.MOV.U32 R0, RZ, RZ, 0x7f ;  /* 0x0000007fff007424 */ /* 0x000fe200078e00ff */
[----:B------:R-:W-:-:S04]  /*11720*/  ISETP.GT.U32.AND P0, PT, R2, 0x7f800000, PT ;  /* 0x7f8000000200780c */ /* 0x000fc80003f04070 */
[----:B------:R-:W-:-:S09]  /*11730*/  SEL R0, R0, 0x7c, P0 ;  /* 0x0000007c00007807 */ /* 0x000fd20000000000 */
.L_x_23610:
[----:B------:R-:W-:Y:S05]  /*11740*/  BSYNC.RECONVERGENT B0 ;  /* 0x0000000000007941 */ /* 0x000fea0003800200 */
.L_x_23608:
[----:B------:R-:W-:-:S04]  /*11750*/  SHF.R.U32.HI R3, RZ, 0x18, R3 ;  /* 0x00000018ff037819 */ /* 0x000fc80000011603 */
[----:B------:R-:W-:-:S05]  /*11760*/  LOP3.LUT R3, R0, 0x80, R3, 0xf8, !PT ;  /* 0x0000008000037812 */ /* 0x000fca00078ef803 */
[----:B------:R-:W-:Y:S01]  /*11770*/  STG.E.U8 desc[UR36][R16.64], R3 ;  /* 0x0000000310007986 */ /* 0x000fe2000c101124 */
[----:B------:R-:W-:Y:S05]  /*11780*/  EXIT ;  /* 0x000000000000794d */ /* 0x000fea0003800000 */
.L_x_23602:
[----:B------:R-:W0:Y:S02]  /*11790*/  I2F.S16 R0, R5 ;  /* 0x0000000500007306 */ /* 0x000e240000101400 */
[----:B0-----:R-:W-:-:S05]  /*117a0*/  F2FP.BF16.F32.PACK_AB R0, RZ, R0 ;  /* 0x00000000ff00723e */ /* 0x001fca00000010ff */
[----:B------:R-:W-:Y:S01]  /*117b0*/  STG.E.U16 desc[UR36][R16.64], R0 ;  /* 0x0000000010007986 */ /* 0x000fe2000c101524 */
[----:B------:R-:W-:Y:S05]  /*117c0*/  EXIT ;  /* 0x000000000000794d */ /* 0x000fea0003800000 */
.L_x_23611:
        /* <DEDUP_REMOVED lines=11> */
.L_x_37145:


//--------------------- .text._ZN2at6native27unrolled_elementwise_kernelINS0_13BinaryFunctorIsssZZZNS0_15binary_internal21div_floor_kernel_cudaERNS_18TensorIteratorBaseEENKUlvE_clEvENKUlvE3_clEvEUlssE_EESt5arrayIPcLm3EELi4E23TrivialOffsetCalculatorILi2EjESD_ILi1EjENS0_6memory12LoadWithCastILi2EEENSG_13StoreWithCastILi1EEEEEviT_T0_T2_T3_T4_T5_ --------------------------
	.section	.text._ZN2at6native27unrolled_elementwise_kernelINS0_13BinaryFunctorIsssZZZNS0_15binary_internal21div_floor_kernel_cudaERNS_18TensorIteratorBaseEENKUlvE_clEvENKUlvE3_clEvEUlssE_EESt5arrayIPcLm3EELi4E23TrivialOffsetCalculatorILi2EjESD_ILi1EjENS0_6memory12LoadWithCastILi2EEENSG_13StoreWithCastILi1EEEEEviT_T0_T2_T3_T4_T5_,"ax",@progbits
	.align	128
        .global         _ZN2at6native27unrolled_elementwise_kernelINS0_13BinaryFunctorIsssZZZNS0_15binary_internal21div_floor_kernel_cudaERNS_18TensorIteratorBaseEENKUlvE_clEvENKUlvE3_clEvEUlssE_EESt5arrayIPcLm3EELi4E23TrivialOffsetCalculatorILi2EjESD_ILi1EjENS0_6memory12LoadWithCastILi2EEENSG_13StoreWithCastILi1EEEEEviT_T0_T2_T3_T4_T5_
        .type           _ZN2at6native27unrolled_elementwise_kernelINS0_13BinaryFunctorIsssZZZNS0_15binary_internal21div_floor_kernel_cudaERNS_18TensorIteratorBaseEENKUlvE_clEvENKUlvE3_clEvEUlssE_EESt5arrayIPcLm3EELi4E23TrivialOffsetCalculatorILi2EjESD_ILi1EjENS0_6memory12LoadWithCastILi2EEENSG_13StoreWithCastILi1EEEEEviT_T0_T2_T3_T4_T5_,@function
        .size           _ZN2at6native27unrolled_elementwise_kernelINS0_13BinaryFunctorIsssZZZNS0_15binary_internal21div_floor_kernel_cudaERNS_18TensorIteratorBaseEENKUlvE_clEvENKUlvE3_clEvEUlssE_EESt5arrayIPcLm3EELi4E23TrivialOffsetCalculatorILi2EjESD_ILi1EjENS0_6memory12LoadWithCastILi2EEENSG_13StoreWithCastILi1EEEEEviT_T0_T2_T3_T4_T5_,(.L_x_37146 - _ZN2at6native27unrolled_elementwise_kernelINS0_13BinaryFunctorIsssZZZNS0_15binary_internal21div_floor_kernel_cudaERNS_18TensorIteratorBaseEENKUlvE_clEvENKUlvE3_clEvEUlssE_EESt5arrayIPcLm3EELi4E23TrivialOffsetCalculatorILi2EjESD_ILi1EjENS0_6memory12LoadWithCastILi2EEENSG_13StoreWithCastILi1EEEEEviT_T0_T2_T3_T4_T5_)
        .other          _ZN2at6native27unrolled_elementwise_kernelINS0_13BinaryFunctorIsssZZZNS0_15binary_internal21div_floor_kernel_cudaERNS_18TensorIteratorBaseEENKUlvE_clEvENKUlvE3_clEvEUlssE_EESt5arrayIPcLm3EELi4E23TrivialOffsetCalculatorILi2EjESD_ILi1EjENS0_6memory12LoadWithCastILi2EEENSG_13StoreWithCastILi1EEEEEviT_T0_T2_T3_T4_T5_,@"STO_CUDA_ENTRY STV_DEFAULT"
_ZN2at6native27unrolled_elementwise_kernelINS0_13BinaryFunctorIsssZZZNS0_15binary_internal21div_floor_kernel_cudaERNS_18TensorIteratorBaseEENKUlvE_clEvENKUlvE3_clEvEUlssE_EESt5arrayIPcLm3EELi4E23TrivialOffsetCalculatorILi2EjESD_ILi1EjENS0_6memory12LoadWithCastILi2EEENSG_13StoreWithCastILi1EEEEEviT_T0_T2_T3_T4_T5_:
.text._ZN2at6native27unrolled_elementwise_kernelINS0_13BinaryFunctorIsssZZZNS0_15binary_internal21div_floor_kernel_cudaERNS_18TensorIteratorBaseEENKUlvE_clEvENKUlvE3_clEvEUlssE_EESt5arrayIPcLm3EELi4E23TrivialOffsetCalculatorILi2EjESD_ILi1EjENS0_6memory12LoadWithCastILi2EEENSG_13StoreWithCastILi1EEEEEviT_T0_T2_T3_T4_T5_:
        /* <DEDUP_REMOVED lines=33> */
.L_x_23617:
[----:B------:R3:W5:Y:S01]  /*0210*/  LDG.E.U8 R28, desc[UR36][R4.64] ;  /* 0x00000024041c7981 */ /* 0x000762000c1e1100 */
[----:B------:R-:W-:Y:S05]  /*0220*/  BRA `(.L_x_23619) ;  /* 0x0000000c00507947 */ /* 0x000fea0003800000 */
.L_x_23616:
        /* <DEDUP_REMOVED lines=8> */
.L_x_23621:
[----:B------:R1:W5:Y:S01]  /*02b0*/  LDG.E.U16 R28, desc[UR36][R4.64] ;  /* 0x00000024041c7981 */ /* 0x000362000c1e1500 */
[----:B------:R-:W-:Y:S05]  /*02c0*/  BRA `(.L_x_23619) ;  /* 0x0000000c00287947 */ /* 0x000fea0003800000 */
.L_x_23620:
[----:B------:R2:W5:Y:S01]  /*02d0*/  LDG.E.U16 R28, desc[UR36][R4.64] ;  /* 0x00000024041c7981 */ /* 0x000562000c1e1500 */
[----:B------:R-:W-:Y:S05]  /*02e0*/  BRA `(.L_x_23619) ;  /* 0x0000000c00207947 */ /* 0x000fea0003800000 */
.L_x_23615:
        /* <DEDUP_REMOVED lines=9> */
.L_x_23623:
[----:B------:R-:W2:Y:S02]  /*0380*/  LDG.E.U16 R0, desc[UR36][R4.64] ;  /* 0x0000002404007981 */ /* 0x000ea4000c1e1500 */
[----:B--2---:R-:W-:-:S06]  /*0390*/  HADD2.F32 R0, -RZ, R0.H0_H0 ;  /* 0x20000000ff007230 */ /* 0x004fcc0000004100 */
[----:B------:R-:W0:Y:S02]  /*03a0*/  F2I.FTZ.TRUNC.NTZ R0, R0 ;  /* 0x0000000000007305 */ /* 0x000e24000021f100 */
[----:B0-----:R-:W-:Y:S01]  /*03b0*/  PRMT R28, R0, 0x7610, R28 ;  /* 0x00007610001c7816 */ /* 0x001fe2000000001c */
[----:B------:R-:W-:Y:S06]  /*03c0*/  BRA `(.L_x_23619) ;  /* 0x0000000800e87947 */ /* 0x000fec0003800000 */
.L_x_23622:
        /* <DEDUP_REMOVED lines=9> */
.L_x_23625:
[----:B------:R-:W2:Y:S02]  /*0460*/  LDG.E.U16 R4, desc[UR36][R4.64] ;  /* 0x0000002404047981 */ /* 0x000ea4000c1e1500 */
[----:B--2---:R-:W-:-:S06]  /*0470*/  HADD2.F32 R0, -RZ, R4.H0_H0 ;  /* 0x20000004ff007230 */ /* 0x004fcc0000004100 */
[----:B------:R-:W0:Y:S02]  /*0480*/  F2I.FTZ.TRUNC.NTZ R0, R0 ;  /* 0x0000000000007305 */ /* 0x000e24000021f100 */
[----:B0-----:R-:W-:Y:S01]  /*0490*/  PRMT R28, R0, 0x7610, R28 ;  /* 0x00007610001c7816 */ /* 0x001fe2000000001c */
[----:B------:R-:W-:Y:S06]  /*04a0*/  BRA `(.L_x_23619) ;  /* 0x0000000800b07947 */ /* 0x000fec0003800000 */
.L_x_23624:
[----:B------:R-:W2:Y:S02]  /*04b0*/  LDG.E.64 R4, desc[UR36][R4.64] ;  /* 0x0000002404047981 */ /* 0x000ea4000c1e1b00 */
[----:B--2---:R0:W1:Y:S01]  /*04c0*/  F2I.F64.TRUNC R28, R4 ;  /* 0x00000004001c7311 */ /* 0x004062000030d100 */
[----:B------:R-:W-:Y:S05]  /*04d0*/  BRA `(.L_x_23619) ;  /* 0x0000000800a47947 */ /* 0x000fea0003800000 */
.L_x_23614:
        /* <DEDUP_REMOVED lines=12> */
.L_x_23628:
[----:B------:R-:W2:Y:S02]  /*05a0*/  LDG.E.64 R4, desc[UR36][R4.64] ;  /* 0x0000002404047981 */ /* 0x000ea4000c1e1b00 */
[----:B--2---:R0:W1:Y:S01]  /*05b0*/  F2I.F64.TRUNC R28, R4 ;  /* 0x00000004001c7311 */ /* 0x004062000030d100 */
[----:B------:R-:W-:Y:S05]  /*05c0*/  BRA `(.L_x_23619) ;  /* 0x0000000800687947 */ /* 0x000fea0003800000 */
.L_x_23627:
        /* <DEDUP_REMOVED lines=27> */
.L_x_23630:
        /* <DEDUP_REMOVED lines=11> */
[----:B------:R-:W-:-:S06]  /*0830*/  LOP3.LUT R0, R0, 0x80000000, R3, 0xf8, !PT ;  /* 0x8000000000007812 */ /* 0x000fcc00078ef803 */
[----:B------:R-:W0:Y:S02]  /*0840*/  F2I.FTZ.TRUNC.NTZ R0, R0 ;  /* 0x0000000000007305 */ /* 0x000e24000021f100 */
[----:B0-----:R-:W-:Y:S01]  /*0850*/  PRMT R28, R0, 0x7610, R28 ;  /* 0x00007610001c7816 */ /* 0x001fe2000000001c */
[----:B------:R-:W-:Y:S06]  /*0860*/  BRA `(.L_x_23619) ;  /* 0x0000000400c07947 */ /* 0x000fec0003800000 */
.L_x_23629:
[----:B------:R-:W2:Y:S02]  /*0870*/  LDG.E.U16 R0, desc[UR36][R4.64] ;  /* 0x0000002404007981 */ /* 0x000ea4000c1e1500 */
[----:B--2---:R-:W-:-:S06]  /*0880*/  IMAD.U32 R0, R0, 0x10000, RZ ;  /* 0x0001000000007824 */ /* 0x004fcc00078e00ff */
[----:B------:R-:W0:Y:S02]  /*0890*/  F2I.FTZ.TRUNC.NTZ R0, R0 ;  /* 0x0000000000007305 */ /* 0x000e24000021f100 */
[----:B0-----:R-:W-:Y:S01]  /*08a0*/  PRMT R28, R0, 0x7610, R28 ;  /* 0x00007610001c7816 */ /* 0x001fe2000000001c */
[----:B------:R-:W-:Y:S06]  /*08b0*/  BRA `(.L_x_23619) ;  /* 0x0000000400ac7947 */ /* 0x000fec0003800000 */
.L_x_23626:
        /* <DEDUP_REMOVED lines=10> */
.L_x_23633:
        /* <DEDUP_REMOVED lines=21> */
.L_x_23637:
[----:B------:R-:W-:Y:S05]  /*0ab0*/  BSYNC.RECONVERGENT B1 ;  /* 0x0000000000017941 */ /* 0x000fea0003800200 */
.L_x_23636:
[----:B------:R-:W-:Y:S01]  /*0ac0*/  IMAD.SHL.U32 R0, R0, 0x100000, RZ ;  /* 0x0010000000007824 */ /* 0x000fe200078e00ff */
[----:B------:R-:W-:-:S04]  /*0ad0*/  LEA R3, R3, 0x3b800000, 0x17 ;  /* 0x3b80000003037811 */ /* 0x000fc800078eb8ff */
[----:B------:R-:W-:-:S07]  /*0ae0*/  LOP3.LUT R0, R3, R0, R7, 0xfe, !PT ;  /* 0x0000000003007212 */ /* 0x000fce00078efe07 */
.L_x_23635:
[----:B------:R-:W-:Y:S05]  /*0af0*/  BSYNC.RECONVERGENT B0 ;  /* 0x0000000000007941 */ /* 0x000fea0003800200 */
.L_x_23634:
[----:B------:R-:W0:Y:S02]  /*0b00*/  F2I.FTZ.TRUNC.NTZ R0, R0 ;  /* 0x0000000000007305 */ /* 0x000e24000021f100 */
[----:B0-----:R-:W-:Y:S01]  /*0b10*/  PRMT R28, R0, 0x7610, R28 ;  /* 0x00007610001c7816 */ /* 0x001fe2000000001c */
[----:B------:R-:W-:Y:S06]  /*0b20*/  BRA `(.L_x_23619) ;  /* 0x0000000400107947 */ /* 0x000fec0003800000 */
.L_x_23632:
        /* <DEDUP_REMOVED lines=21> */
.L_x_23641:
[----:B------:R-:W-:Y:S05]  /*0c80*/  BSYNC.RECONVERGENT B1 ;  /* 0x0000000000017941 */ /* 0x000fea0003800200 */
.L_x_23640:
[----:B------:R-:W-:Y:S01]  /*0c90*/  IMAD.SHL.U32 R0, R0, 0x200000, RZ ;  /* 0x0020000000007824 */ /* 0x000fe200078e00ff */
[----:B------:R-:W-:-:S04]  /*0ca0*/  LEA R3, R3, 0x37800000, 0x17 ;  /* 0x3780000003037811 */ /* 0x000fc800078eb8ff */
[----:B------:R-:W-:-:S07]  /*0cb0*/  LOP3.LUT R0, R3, R0, R7, 0xfe, !PT ;  /* 0x0000000003007212 */ /* 0x000fce00078efe07 */
.L_x_23639:
[----:B------:R-:W-:Y:S05]  /*0cc0*/  BSYNC.RECONVERGENT B0 ;  /* 0x0000000000007941 */ /* 0x000fea0003800200 */
.L_x_23638:
[----:B------:R-:W0:Y:S02]  /*0cd0*/  F2I.FTZ.TRUNC.NTZ R0, R0 ;  /* 0x0000000000007305 */ /* 0x000e24000021f100 */
[----:B0-----:R-:W-:Y:S01]  /*0ce0*/  PRMT R28, R0, 0x7610, R28 ;  /* 0x00007610001c7816 */ /* 0x001fe2000000001c */
[----:B------:R-:W-:Y:S06]  /*0cf0*/  BRA `(.L_x_23619) ;  /* 0x00000000009c7947 */ /* 0x000fec0003800000 */
.L_x_23631:
[----:B------:R-:W-:-:S09]  /*0d00*/  UISETP.NE.AND UP0, UPT, UR4, 0x1c, UPT ;  /* 0x0000001c0400788c */ /* 0x000fd2000bf05270 */
[----:B------:R-:W-:Y:S05]  /*0d10*/  BRA.U !UP0, `(.L_x_23642) ;  /* 0x0000000108907547 */ /* 0x000fea000b800000 */
[----:B------:R-:W-:-:S09]  /*0d20*/  UISETP.NE.AND UP0, UPT, UR4, 0x1d, UPT ;  /* 0x0000001d0400788c */ /* 0x000fd2000bf05270 */
[----:B------:R-:W-:Y:S05]  /*0d30*/  BRA.U !UP0, `(.L_x_23643) ;  /* 0x0000000108807547 */ /* 0x000fea000b800000 */
[----:B------:R-:W-:-:S09]  /*0d40*/  UISETP.NE.AND UP0, UPT, UR4, 0x2c, UPT ;  /* 0x0000002c0400788c */ /* 0x000fd2000bf05270 */
[----:B------:R-:W-:Y:S05]  /*0d50*/  BRA.U !UP0, `(.L_x_23644) ;  /* 0x0000000108487547 */ /* 0x000fea000b800000 */
.L_x_23618:
        /* <DEDUP_REMOVED lines=16> */
.L_x_23645:
[----:B------:R-:W-:Y:S01]  /*0e60*/  PRMT R28, RZ, 0x7610, R28 ;  /* 0x00007610ff1c7816 */ /* 0x000fe2000000001c */
[----:B------:R-:W-:Y:S06]  /*0e70*/  BRA `(.L_x_23619) ;  /* 0x00000000003c7947 */ /* 0x000fec0003800000 */
.L_x_23644:
        /* <DEDUP_REMOVED lines=8> */
.L_x_23647:
[----:B------:R-:W-:Y:S05]  /*0f00*/  BSYNC.RECONVERGENT B0 ;  /* 0x0000000000007941 */ /* 0x000fea0003800200 */
.L_x_23646:
[----:B------:R-:W0:Y:S02]  /*0f10*/  F2I.FTZ.TRUNC.NTZ R0, R0 ;  /* 0x0000000000007305 */ /* 0x000e24000021f100 */
[----:B0-----:R-:W-:Y:S01]  /*0f20*/  PRMT R28, R0, 0x7610, R28 ;  /* 0x00007610001c7816 */ /* 0x001fe2000000001c */
[----:B------:R-:W-:Y:S06]  /*0f30*/  BRA `(.L_x_23619) ;  /* 0x00000000000c7947 */ /* 0x000fec0003800000 */
.L_x_23643:
[----:B------:R0:W5:Y:S01]  /*0f40*/  LDG.E.U16 R28, desc[UR36][R4.64] ;  /* 0x00000024041c7981 */ /* 0x000162000c1e1500 */
[----:B------:R-:W-:Y:S05]  /*0f50*/  BRA `(.L_x_23619) ;  /* 0x0000000000047947 */ /* 0x000fea0003800000 */
.L_x_23642:
[----:B------:R0:W5:Y:S02]  /*0f60*/  LDG.E.U16 R28, desc[UR36][R4.64] ;  /* 0x00000024041c7981 */ /* 0x000164000c1e1500 */
.L_x_23619:
[----:B01234-:R-:W0:Y:S01]  /*0f70*/  LDC.64 R4, c[0x0][0x398] ;  /* 0x0000e600ff047b82 */ /* 0x01fe220000000a00 */
        /* <DEDUP_REMOVED lines=17> */
.L_x_23651:
[----:B------:R1:W5:Y:S01]  /*1090*/  LDG.E.U8 R23, desc[UR36][R4.64] ;  /* 0x0000002404177981 */ /* 0x000362000c1e1100 */
[----:B------:R-:W-:Y:S05]  /*10a0*/  BRA `(.L_x_23653) ;  /* 0x0000000c00507947 */ /* 0x000fea0003800000 */
.L_x_23650:
        /* <DEDUP_REMOVED lines=8> */
.L_x_23655:
[----:B------:R3:W5:Y:S01]  /*1130*/  LDG.E.U16 R23, desc[UR36][R4.64] ;  /* 0x0000002404177981 */ /* 0x000762000c1e1500 */
[----:B------:R-:W-:Y:S05]  /*1140*/  BRA `(.L_x_23653) ;  /* 0x0000000c00287947 */ /* 0x000fea0003800000 */
.L_x_23654:
[----:B------:R2:W5:Y:S01]  /*1150*/  LDG.E.U16 R23, desc[UR36][R4.64] ;  /* 0x0000002404177981 */ /* 0x000562000c1e1500 */
[----:B------:R-:W-:Y:S05]  /*1160*/  BRA `(.L_x_23653) ;  /* 0x0000000c00207947 */ /* 0x000fea0003800000 */
.L_x_23649:
        /* <DEDUP_REMOVED lines=9> */
.L_x_23657:
[----:B------:R-:W2:Y:S02]  /*1200*/  LDG.E.U16 R0, desc[UR36][R4.64] ;  /* 0x0000002404007981 */ /* 0x000ea4000c1e1500 */
[----:B--2---:R-:W-:-:S06]  /*1210*/  HADD2.F32 R0, -RZ, R0.H0_H0 ;  /* 0x20000000ff007230 */ /* 0x004fcc0000004100 */
[----:B------:R-:W0:Y:S02]  /*1220*/  F2I.FTZ.TRUNC.NTZ R0, R0 ;  /* 0x0000000000007305 */ /* 0x000e24000021f100 */
[----:B0-----:R-:W-:Y:S01]  /*1230*/  PRMT R23, R0, 0x7610, R23 ;  /* 0x0000761000177816 */ /* 0x001fe20000000017 */
[----:B------:R-:W-:Y:S06]  /*1240*/  BRA `(.L_x_23653) ;  /* 0x0000000800e87947 */ /* 0x000fec0003800000 */
.L_x_23656:
        /* <DEDUP_REMOVED lines=9> */
.L_x_23659:
[----:B------:R-:W2:Y:S02]  /*12e0*/  LDG.E.U16 R4, desc[UR36][R4.64] ;  /* 0x0000002404047981 */ /* 0x000ea4000c1e1500 */
[----:B--2---:R-:W-:-:S06]  /*12f0*/  HADD2.F32 R0, -RZ, R4.H0_H0 ;  /* 0x20000004ff007230 */ /* 0x004fcc0000004100 */
[----:B------:R-:W0:Y:S02]  /*1300*/  F2I.FTZ.TRUNC.NTZ R0, R0 ;  /* 0x0000000000007305 */ /* 0x000e24000021f100 */
[----:B0-----:R-:W-:Y:S01]  /*1310*/  PRMT R23, R0, 0x7610, R23 ;  /* 0x0000761000177816 */ /* 0x001fe20000000017 */
[----:B------:R-:W-:Y:S06]  /*1320*/  BRA `(.L_x_23653) ;  /* 0x0000000800b07947 */ /* 0x000fec0003800000 */
.L_x_23658:
[----:B------:R-:W2:Y:S02]  /*1330*/  LDG.E.64 R4, desc[UR36][R4.64] ;  /* 0x0000002404047981 */ /* 0x000ea4000c1e1b00 */
[----:B--2---:R0:W1:Y:S01]  /*1340*/  F2I.F64.TRUNC R23, R4 ;  /* 0x0000000400177311 */ /* 0x004062000030d100 */
[----:B------:R-:W-:Y:S05]  /*1350*/  BRA `(.L_x_23653) ;  /* 0x0000000800a47947 */ /* 0x000fea0003800000 */
.L_x_23648:
        /* <DEDUP_REMOVED lines=12> */
.L_x_23662:
[----:B------:R-:W2:Y:S02]  /*1420*/  LDG.E.64 R4, desc[UR36][R4.64] ;  /* 0x0000002404047981 */ /* 0x000ea4000c1e1b00 */
[----:B--2---:R0:W1:Y:S01]  /*1430*/  F2I.F64.TRUNC R23, R4 ;  /* 0x0000000400177311 */ /* 0x004062000030d100 */
[----:B------:R-:W-:Y:S05]  /*1440*/  BRA `(.L_x_23653) ;  /* 0x0000000800687947 */ /* 0x000fea0003800000 */
.L_x_23661:
        /* <DEDUP_REMOVED lines=27> */
.L_x_23664:
        /* <DEDUP_REMOVED lines=15> */
.L_x_23663:
[----:B------:R-:W2:Y:S02]  /*16f0*/  LDG.E.U16 R0, desc[UR36][R4.64] ;  /* 0x0000002404007981 */ /* 0x000ea4000c1e1500 */
[----:B--2---:R-:W-:-:S06]  /*1700*/  IMAD.U32 R0, R0, 0x10000, RZ ;  /* 0x0001000000007824 */ /* 0x004fcc00078e00ff */
[----:B------:R-:W0:Y:S02]  /*1710*/  F2I.FTZ.TRUNC.NTZ R0, R0 ;  /* 0x0000000000007305 */ /* 0x000e24000021f100 */
[----:B0-----:R-:W-:Y:S01]  /*1720*/  PRMT R23, R0, 0x7610, R23 ;  /* 0x0000761000177816 */ /* 0x001fe20000000017 */
[----:B------:R-:W-:Y:S06]  /*1730*/  BRA `(.L_x_23653) ;  /* 0x0000000400ac7947 */ /* 0x000fec0003800000 */
.L_x_23660:
        /* <DEDUP_REMOVED lines=10> */
.L_x_23667:
        /* <DEDUP_REMOVED lines=21> */
.L_x_23671:
[----:B------:R-:W-:Y:S05]  /*1930*/  BSYNC.RECONVERGENT B1 ;  /* 0x0000000000017941 */ /* 0x000fea0003800200 */
.L_x_23670:
[----:B------:R-:W-:Y:S01]  /*1940*/  IMAD.SHL.U32 R0, R0, 0x100000, RZ ;  /* 0x0010000000007824 */ /* 0x000fe200078e00ff */
[----:B------:R-:W-:-:S04]  /*1950*/  LEA R3, R3, 0x3b800000, 0x17 ;  /* 0x3b80000003037811 */ /* 0x000fc800078eb8ff */
[----:B------:R-:W-:-:S07]  /*1960*/  LOP3.LUT R0, R3, R0, R7, 0xfe, !PT ;  /* 0x0000000003007212 */ /* 0x000fce00078efe07 */
.L_x_23669:
[----:B------:R-:W-:Y:S05]  /*1970*/  BSYNC.RECONVERGENT B0 ;  /* 0x0000000000007941 */ /* 0x000fea0003800200 */
.L_x_23668:
[----:B------:R-:W0:Y:S02]  /*1980*/  F2I.FTZ.TRUNC.NTZ R0, R0 ;  /* 0x0000000000007305 */ /* 0x000e24000021f100 */
[----:B0-----:R-:W-:Y:S01]  /*1990*/  PRMT R23, R0, 0x7610, R23 ;  /* 0x0000761000177816 */ /* 0x001fe20000000017 */
[----:B------:R-:W-:Y:S06]  /*19a0*/  BRA `(.L_x_23653) ;  /* 0x0000000400107947 */ /* 0x000fec0003800000 */
.L_x_23666:
        /* <DEDUP_REMOVED lines=21> */
.L_x_23675:
[----:B------:R-:W-:Y:S05]  /*1b00*/  BSYNC.RECONVERGENT B1 ;  /* 0x0000000000017941 */ /* 0x000fea0003800200 */
.L_x_23674:
[----:B------:R-:W-:Y:S01]  /*1b10*/  IMAD.SHL.U32 R0, R0, 0x200000, RZ ;  /* 0x0020000000007824 */ /* 0x000fe200078e00ff */
[----:B------:R-:W-:-:S04]  /*1b20*/  LEA R3, R3, 0x37800000, 0x17 ;  /* 0x3780000003037811 */ /* 0x000fc800078eb8ff */
[----:B------:R-:W-:-:S07]  /*1b30*/  LOP3.LUT R0, R3, R0, R7, 0xfe, !PT ;  /* 0x0000000003007212 */ /* 0x000fce00078efe07 */
.L_x_23673:
[----:B------:R-:W-:Y:S05]  /*1b40*/  BSYNC.RECONVERGENT B0 ;  /* 0x0000000000007941 */ /* 0x000fea0003800200 */
.L_x_23672:
[----:B------:R-:W0:Y:S02]  /*1b50*/  F2I.FTZ.TRUNC.NTZ R0, R0 ;  /* 0x0000000000007305 */ /* 0x000e24000021f100 */
[----:B0-----:R-:W-:Y:S01]  /*1b60*/  PRMT R23, R0, 0x7610, R23 ;  /* 0x0000761000177816 */ /* 0x001fe20000000017 */
[----:B------:R-:W-:Y:S06]  /*1b70*/  BRA `(.L_x_23653) ;  /* 0x00000000009c7947 */ /* 0x000fec0003800000 */
.L_x_23665:
[----:B------:R-:W-:-:S09]  /*1b80*/  UISETP.NE.AND UP0, UPT, UR4, 0x1c, UPT ;  /* 0x0000001c0400788c */ /* 0x000fd2000bf05270 */
[----:B------:R-:W-:Y:S05]  /*1b90*/  BRA.U !UP0, `(.L_x_23676) ;  /* 0x0000000108907547 */ /* 0x000fea000b800000 */
[----:B------:R-:W-:-:S09]  /*1ba0*/  UISETP.NE.AND UP0, UPT, UR4, 0x1d, UPT ;  /* 0x0000001d0400788c */ /* 0x000fd2000bf05270 */
[----:B------:R-:W-:Y:S05]  /*1bb0*/  BRA.U !UP0, `(.L_x_23677) ;  /* 0x0000000108807547 */ /* 0x000fea000b800000 */
[----:B------:R-:W-:-:S09]  /*1bc0*/  UISETP.NE.AND UP0, UPT, UR4, 0x2c, UPT ;  /* 0x0000002c0400788c */ /* 0x000fd2000bf05270 */
[----:B------:R-:W-:Y:S05]  /*1bd0*/  BRA.U !UP0, `(.L_x_23678) ;  /* 0x0000000108487547 */ /* 0x000fea000b800000 */
.L_x_23652:
        /* <DEDUP_REMOVED lines=16> */
.L_x_23679:
[----:B------:R-:W-:Y:S01]  /*1ce0*/  PRMT R23, RZ, 0x7610, R23 ;  /* 0x00007610ff177816 */ /* 0x000fe20000000017 */
[----:B------:R-:W-:Y:S06]  /*1cf0*/  BRA `(.L_x_23653) ;  /* 0x00000000003c7947 */ /* 0x000fec0003800000 */
.L_x_23678:
        /* <DEDUP_REMOVED lines=8> */
.L_x_23681:
[----:B------:R-:W-:Y:S05]  /*1d80*/  BSYNC.RECONVERGENT B0 ;  /* 0x0000000000007941 */ /* 0x000fea0003800200 */
.L_x_23680:
[----:B------:R-:W0:Y:S02]  /*1d90*/  F2I.FTZ.TRUNC.NTZ R0, R0 ;  /* 0x0000000000007305 */ /* 0x000e24000021f100 */
[----:B0-----:R-:W-:Y:S01]  /*1da0*/  PRMT R23, R0, 0x7610, R23 ;  /* 0x0000761000177816 */ /* 0x001fe20000000017 */
[----:B------:R-:W-:Y:S06]  /*1db0*/  BRA `(.L_x_23653) ;  /* 0x00000000000c7947 */ /* 0x000fec0003800000 */
.L_x_23677:
[----:B------:R0:W5:Y:S01]  /*1dc0*/  LDG.E.U16 R23, desc[UR36][R4.64] ;  /* 0x0000002404177981 */ /* 0x000162000c1e1500 */
[----:B------:R-:W-:Y:S05]  /*1dd0*/  BRA `(.L_x_23653) ;  /* 0x0000000000047947 */ /* 0x000fea0003800000 */
.L_x_23676:
[----:B------:R0:W5:Y:S02]  /*1de0*/  LDG.E.U16 R23, desc[UR36][R4.64] ;  /* 0x0000002404177981 */ /* 0x000164000c1e1500 */
.L_x_23653:
[----:B------:R-:W-:-:S07]  /*1df0*/  VIADD R29, R25, 0x80 ;  /* 0x00000080191d7836 */ /* 0x000fce0000000000 */
.L_x_23613:
[----:B------:R-:W-:Y:S05]  /*1e00*/  BSYNC.RECONVERGENT B6 ;  /* 0x0000000000067941 */ /* 0x000fea0003800200 */
.L_x_23612:
[----:B------:R-:W-:Y:S01]  /*1e10*/  ISETP.GE.AND P0, PT, R29, R16, PT ;  /* 0x000000101d00720c */ /* 0x000fe20003f06270 */
[----:B------:R-:W-:Y:S01]  /*1e20*/  BSSY.RECONVERGENT B6, `(.L_x_23682) ;  /* 0x00001d6000067945 */ /* 0x000fe20003800200 */
[----:B------:R-:W-:Y:S02]  /*1e30*/  PRMT R27, RZ, 0x7610, R27 ;  /* 0x00007610ff1b7816 */ /* 0x000fe4000000001b */
[----:B------:R-:W-:-:S09]  /*1e40*/  PRMT R22, RZ, 0x7610, R22 ;  /* 0x00007610ff167816 */ /* 0x000fd20000000016 */
[----:B------:R-:W-:Y:S05]  /*1e50*/  @P0 BRA `(.L_x_23683) ;  /* 0x0000001c00480947 */ /* 0x000fea0003800000 */
[----:B01234-:R-:W0:Y:S01]  /*1e60*/  LDC.64 R4, c[0x0][0x390] ;  /* 0x0000e400ff047b82 */ /* 0x01fe220000000a00 */
        /* <DEDUP_REMOVED lines=18> */
.L_x_23687:
[----:B------:R0:W5:Y:S01]  /*1f90*/  LDG.E.U8 R27, desc[UR36][R4.64] ;  /* 0x00000024041b7981 */ /* 0x000162000c1e1100 */
[----:B------:R-:W-:Y:S05]  /*1fa0*/  BRA `(.L_x_23689) ;  /* 0x0000000c00507947 */ /* 0x000fea0003800000 */
.L_x_23686:
        /* <DEDUP_REMOVED lines=8> */
.L_x_23691:
[----:B------:R0:W5:Y:S01]  /*2030*/  LDG.E.U16 R27, desc[UR36][R4.64] ;  /* 0x00000024041b7981 */ /* 0x000162000c1e1500 */
[----:B------:R-:W-:Y:S05]  /*2040*/  BRA `(.L_x_23689) ;  /* 0x0000000c00287947 */ /* 0x000fea0003800000 */
.L_x_23690:
[----:B------:R0:W5:Y:S01]  /*2050*/  LDG.E.U16 R27, desc[UR36][R4.64] ;  /* 0x00000024041b7981 */ /* 0x000162000c1e1500 */
[----:B------:R-:W-:Y:S05]  /*2060*/  BRA `(.L_x_23689) ;  /* 0x0000000c00207947 */ /* 0x000fea0003800000 */
.L_x_23685:
        /* <DEDUP_REMOVED lines=9> */
.L_x_23693:
[----:B------:R-:W2:Y:S02]  /*2100*/  LDG.E.U16 R0, desc[UR36][R4.64] ;  /* 0x0000002404007981 */ /* 0x000ea4000c1e1500 */
[----:B--2---:R-:W-:-:S06]  /*2110*/  HADD2.F32 R0, -RZ, R0.H0_H0 ;  /* 0x20000000ff007230 */ /* 0x004fcc0000004100 */
[----:B------:R-:W0:Y:S02]  /*2120*/  F2I.FTZ.TRUNC.NTZ R0, R0 ;  /* 0x0000000000007305 */ /* 0x000e24000021f100 */
[----:B0-----:R-:W-:Y:S01]  /*2130*/  PRMT R27, R0, 0x7610, R27 ;  /* 0x00007610001b7816 */ /* 0x001fe2000000001b */
[----:B------:R-:W-:Y:S06]  /*2140*/  BRA `(.L_x_23689) ;  /* 0x0000000800e87947 */ /* 0x000fec0003800000 */
.L_x_23692:
        /* <DEDUP_REMOVED lines=9> */
.L_x_23695:
[----:B------:R-:W2:Y:S02]  /*21e0*/  LDG.E.U16 R4, desc[UR36][R4.64] ;  /* 0x0000002404047981 */ /* 0x000ea4000c1e1500 */
[----:B--2---:R-:W-:-:S06]  /*21f0*/  HADD2.F32 R0, -RZ, R4.H0_H0 ;  /* 0x20000004ff007230 */ /* 0x004fcc0000004100 */
[----:B------:R-:W0:Y:S02]  /*2200*/  F2I.FTZ.TRUNC.NTZ R0, R0 ;  /* 0x0000000000007305 */ /* 0x000e24000021f100 */
[----:B0-----:R-:W-:Y:S01]  /*2210*/  PRMT R27, R0, 0x7610, R27 ;  /* 0x00007610001b7816 */ /* 0x001fe2000000001b */
[----:B------:R-:W-:Y:S06]  /*2220*/  BRA `(.L_x_23689) ;  /* 0x0000000800b07947 */ /* 0x000fec0003800000 */
.L_x_23694:
[----:B------:R-:W2:Y:S02]  /*2230*/  LDG.E.64 R4, desc[UR36][R4.64] ;  /* 0x0000002404047981 */ /* 0x000ea4000c1e1b00 */
[----:B--2---:R0:W1:Y:S01]  /*2240*/  F2I.F64.TRUNC R27, R4 ;  /* 0x00000004001b7311 */ /* 0x004062000030d100 */
[----:B------:R-:W-:Y:S05]  /*2250*/  BRA `(.L_x_23689) ;  /* 0x0000000800a47947 */ /* 0x000fea0003800000 */
.L_x_23684:
        /* <DEDUP_REMOVED lines=12> */
.L_x_23698:
[----:B------:R-:W2:Y:S02]  /*2320*/  LDG.E.64 R4, desc[UR36][R4.64] ;  /* 0x0000002404047981 */ /* 0x000ea4000c1e1b00 */
[----:B--2---:R0:W1:Y:S01]  /*2330*/  F2I.F64.TRUNC R27, R4 ;  /* 0x00000004001b7311 */ /* 0x004062000030d100 */
[----:B------:R-:W-:Y:S05]  /*2340*/  BRA `(.L_x_23689) ;  /* 0x0000000800687947 */ /* 0x000fea0003800000 */
.L_x_23697:
        /* <DEDUP_REMOVED lines=27> */
.L_x_23700:
        /* <DEDUP_REMOVED lines=11> */
[----:B------:R-:W-:-:S06]  /*25b0*/  LOP3.LUT R0, R0, 0x80000000, R3, 0xf8, !PT ;  /* 0x8000000000007812 */ /* 0x000fcc00078ef803 */
[----:B------:R-:W0:Y:S02]  /*25c0*/  F2I.FTZ.TRUNC.NTZ R0, R0 ;  /* 0x0000000000007305 */ /* 0x000e24000021f100 */
[----:B0-----:R-:W-:Y:S01]  /*25d0*/  PRMT R27, R0, 0x7610, R27 ;  /* 0x00007610001b7816 */ /* 0x001fe2000000001b */
[----:B------:R-:W-:Y:S06]  /*25e0*/  BRA `(.L_x_23689) ;  /* 0x0000000400c07947 */ /* 0x000fec0003800000 */
.L_x_23699:
[----:B------:R-:W2:Y:S02]  /*25f0*/  LDG.E.U16 R0, desc[UR36][R4.64] ;  /* 0x0000002404007981 */ /* 0x000ea4000c1e1500 */
[----:B--2---:R-:W-:-:S06]  /*2600*/  IMAD.U32 R0, R0, 0x10000, RZ ;  /* 0x0001000000007824 */ /* 0x004fcc00078e00ff */
[----:B------:R-:W0:Y:S02]  /*2610*/  F2I.FTZ.TRUNC.NTZ R0, R0 ;  /* 0x0000000000007305 */ /* 0x000e24000021f100 */
[----:B0-----:R-:W-:Y:S01]  /*2620*/  PRMT R27, R0, 0x7610, R27 ;  /* 0x00007610001b7816 */ /* 0x001fe2000000001b */
[----:B------:R-:W-:Y:S06]  /*2630*/  BRA `(.L_x_23689) ;  /* 0x0000000400ac7947 */ /* 0x000fec0003800000 */
.L_x_23696:
        /* <DEDUP_REMOVED lines=10> */
.L_x_23703:
        /* <DEDUP_REMOVED lines=21> */
.L_x_23707:
[----:B------:R-:W-:Y:S05]  /*2830*/  BSYNC.RECONVERGENT B1 ;  /* 0x0000000000017941 */ /* 0x000fea0003800200 */
.L_x_23706:
[----:B------:R-:W-:Y:S01]  /*2840*/  IMAD.SHL.U32 R0, R0, 0x100000, RZ ;  /* 0x0010000000007824 */ /* 0x000fe200078e00ff */
[----:B------:R-:W-:-:S04]  /*2850*/  LEA R3, R3, 0x3b800000, 0x17 ;  /* 0x3b80000003037811 */ /* 0x000fc800078eb8ff */
[----:B------:R-:W-:-:S07]  /*2860*/  LOP3.LUT R0, R3, R0, R7, 0xfe, !PT ;  /* 0x0000000003007212 */ /* 0x000fce00078efe07 */
.L_x_23705:
[----:B------:R-:W-:Y:S05]  /*2870*/  BSYNC.RECONVERGENT B0 ;  /* 0x0000000000007941 */ /* 0x000fea0003800200 */
.L_x_23704:
[----:B------:R-:W0:Y:S02]  /*2880*/  F2I.FTZ.TRUNC.NTZ R0, R0 ;  /* 0x0000000000007305 */ /* 0x000e24000021f100 */
[----:B0-----:R-:W-:Y:S01]  /*2890*/  PRMT R27, R0, 0x7610, R27 ;  /* 0x00007610001b7816 */ /* 0x001fe2000000001b */
[----:B------:R-:W-:Y:S06]  /*28a0*/  BRA `(.L_x_23689) ;  /* 0x0000000400107947 */ /* 0x000fec0003800000 */
.L_x_23702:
        /* <DEDUP_REMOVED lines=21> */
.L_x_23711:
[----:B------:R-:W-:Y:S05]  /*2a00*/  BSYNC.RECONVERGENT B1 ;  /* 0x0000000000017941 */ /* 0x000fea0003800200 */
.L_x_23710:
[----:B------:R-:W-:Y:S01]  /*2a10*/  IMAD.SHL.U32 R0, R0, 0x200000, RZ ;  /* 0x0020000000007824 */ /* 0x000fe200078e00ff */
[----:B------:R-:W-:-:S04]  /*2a20*/  LEA R3, R3, 0x37800000, 0x17 ;  /* 0x3780000003037811 */ /* 0x000fc800078eb8ff */
[----:B------:R-:W-:-:S07]  /*2a30*/  LOP3.LUT R0, R3, R0, R7, 0xfe, !PT ;  /* 0x0000000003007212 */ /* 0x000fce00078efe07 */
.L_x_23709:
[----:B------:R-:W-:Y:S05]  /*2a40*/  BSYNC.RECONVERGENT B0 ;  /* 0x0000000000007941 */ /* 0x000fea0003800200 */
.L_x_23708:
[----:B------:R-:W0:Y:S02]  /*2a50*/  F2I.FTZ.TRUNC.NTZ R0, R0 ;  /* 0x0000000000007305 */ /* 0x000e24000021f100 */
[----:B0-----:R-:W-:Y:S01]  /*2a60*/  PRMT R27, R0, 0x7610, R27 ;  /* 0x00007610001b7816 */ /* 0x001fe2000000001b */
[----:B------:R-:W-:Y:S06]  /*2a70*/  BRA `(.L_x_23689) ;  /* 0x00000000009c7947 */ /* 0x000fec0003800000 */
.L_x_23701:
        /* <DEDUP_REMOVED lines=14> */
.L_x_23715:
[----:B------:R-:W-:Y:S05]  /*2b60*/  BSYNC.RECONVERGENT B0 ;  /* 0x0000000000007941 */ /* 0x000fea0003800200 */
.L_x_23714:
[----:B------:R-:W0:Y:S02]  /*2b70*/  F2I.FTZ.TRUNC.NTZ R0, R0 ;  /* 0x0000000000007305 */ /* 0x000e24000021f100 */
[----:B0-----:R-:W-:Y:S01]  /*2b80*/  PRMT R27, R0, 0x7610, R27 ;  /* 0x00007610001b7816 */ /* 0x001fe2000000001b */
[----:B------:R-:W-:Y:S06]  /*2b90*/  BRA `(.L_x_23689) ;  /* 0x0000000000547947 */ /* 0x000fec0003800000 */
.L_x_23688:
        /* <DEDUP_REMOVED lines=16> */
.L_x_23716:
[----:B------:R-:W-:Y:S01]  /*2ca0*/  PRMT R27, RZ, 0x7610, R27 ;  /* 0x00007610ff1b7816 */ /* 0x000fe2000000001b */
[----:B------:R-:W-:Y:S06]  /*2cb0*/  BRA `(.L_x_23689) ;  /* 0x00000000000c7947 */ /* 0x000fec0003800000 */
.L_x_23713:
[----:B------:R2:W5:Y:S01]  /*2cc0*/  LDG.E.U16 R27, desc[UR36][R4.64] ;  /* 0x00000024041b7981 */ /* 0x000562000c1e1500 */
[----:B------:R-:W-:Y:S05]  /*2cd0*/  BRA `(.L_x_23689) ;  /* 0x0000000000047947 */ /* 0x000fea0003800000 */
.L_x_23712:
[----:B------:R3:W5:Y:S02]  /*2ce0*/  LDG.E.U16 R27, desc[UR36][R4.64] ;  /* 0x00000024041b7981 */ /* 0x000764000c1e1500 */
.L_x_23689:
[----:B0-234-:R-:W0:Y:S01]  /*2cf0*/  LDC.64 R4, c[0x0][0x398] ;  /* 0x0000e600ff047b82 */ /* 0x01de220000000a00 */
[----:B------:R-:W2:Y:S01]  /*2d00*/  LDCU UR5, c[0x0][0x3ac] ;  /* 0x00007580ff0577ac */ /* 0x000ea20008000800 */
        /* <DEDUP_REMOVED lines=16> */
.L_x_23720:
[----:B------:R0:W5:Y:S01]  /*2e10*/  LDG.E.U8 R22, desc[UR36][R4.64] ;  /* 0x0000002404167981 */ /* 0x000162000c1e1100 */
[----:B------:R-:W-:Y:S05]  /*2e20*/  BRA `(.L_x_23722) ;  /* 0x0000000c00507947 */ /* 0x000fea0003800000 */
.L_x_23719:
        /* <DEDUP_REMOVED lines=8> */
.L_x_23724:
[----:B------:R0:W5:Y:S01]  /*2eb0*/  LDG.E.U16 R22, desc[UR36][R4.64] ;  /* 0x0000002404167981 */ /* 0x000162000c1e1500 */
[----:B------:R-:W-:Y:S05]  /*2ec0*/  BRA `(.L_x_23722) ;  /* 0x0000000c00287947 */ /* 0x000fea0003800000 */
.L_x_23723:
[----:B------:R0:W5:Y:S01]  /*2ed0*/  LDG.E.U16 R22, desc[UR36][R4.64] ;  /* 0x0000002404167981 */ /* 0x000162000c1e1500 */
[----:B------:R-:W-:Y:S05]  /*2ee0*/  BRA `(.L_x_23722) ;  /* 0x0000000c00207947 */ /* 0x000fea0003800000 */
.L_x_23718:
        /* <DEDUP_REMOVED lines=9> */
.L_x_23726:
[----:B------:R-:W2:Y:S02]  /*2f80*/  LDG.E.U16 R0, desc[UR36][R4.64] ;  /* 0x0000002404007981 */ /* 0x000ea4000c1e1500 */
[----:B--2---:R-:W-:-:S06]  /*2f90*/  HADD2.F32 R0, -RZ, R0.H0_H0 ;  /* 0x20000000ff007230 */ /* 0x004fcc0000004100 */
[----:B------:R-:W0:Y:S02]  /*2fa0*/  F2I.FTZ.TRUNC.NTZ R0, R0 ;  /* 0x0000000000007305 */ /* 0x000e24000021f100 */
[----:B0-----:R-:W-:Y:S01]  /*2fb0*/  PRMT R22, R0, 0x7610, R22 ;  /* 0x0000761000167816 */ /* 0x001fe20000000016 */
[----:B------:R-:W-:Y:S06]  /*2fc0*/  BRA `(.L_x_23722) ;  /* 0x0000000800e87947 */ /* 0x000fec0003800000 */
.L_x_23725:
        /* <DEDUP_REMOVED lines=9> */
.L_x_23728:
[----:B------:R-:W2:Y:S02]  /*3060*/  LDG.E.U16 R4, desc[UR36][R4.64] ;  /* 0x0000002404047981 */ /* 0x000ea4000c1e1500 */
[----:B--2---:R-:W-:-:S06]  /*3070*/  HADD2.F32 R0, -RZ, R4.H0_H0 ;  /* 0x20000004ff007230 */ /* 0x004fcc0000004100 */
[----:B------:R-:W0:Y:S02]  /*3080*/  F2I.FTZ.TRUNC.NTZ R0, R0 ;  /* 0x0000000000007305 */ /* 0x000e24000021f100 */
[----:B0-----:R-:W-:Y:S01]  /*3090*/  PRMT R22, R0, 0x7610, R22 ;  /* 0x0000761000167816 */ /* 0x001fe20000000016 */
[----:B------:R-:W-:Y:S06]  /*30a0*/  BRA `(.L_x_23722) ;  /* 0x0000000800b07947 */ /* 0x000fec0003800000 */
.L_x_23727:
[----:B------:R-:W2:Y:S02]  /*30b0*/  LDG.E.64 R4, desc[UR36][R4.64] ;  /* 0x0000002404047981 */ /* 0x000ea4000c1e1b00 */
[----:B--2---:R0:W2:Y:S01]  /*30c0*/  F2I.F64.TRUNC R22, R4 ;  /* 0x0000000400167311 */ /* 0x0040a2000030d100 */
[----:B------:R-:W-:Y:S05]  /*30d0*/  BRA `(.L_x_23722) ;  /* 0x0000000800a47947 */ /* 0x000fea0003800000 */
.L_x_23717:
        /* <DEDUP_REMOVED lines=12> */
.L_x_23731:
[----:B------:R-:W2:Y:S02]  /*31a0*/  LDG.E.64 R4, desc[UR36][R4.64] ;  /* 0x0000002404047981 */ /* 0x000ea4000c1e1b00 */
[----:B--2---:R4:W0:Y:S01]  /*31b0*/  F2I.F64.TRUNC R22, R4 ;  /* 0x0000000400167311 */ /* 0x004822000030d100 */
[----:B------:R-:W-:Y:S05]  /*31c0*/  BRA `(.L_x_23722) ;  /* 0x0000000800687947 */ /* 0x000fea0003800000 */
.L_x_23730:
        /* <DEDUP_REMOVED lines=27> */
.L_x_23733:
        /* <DEDUP_REMOVED lines=15> */
.L_x_23732:
[----:B------:R-:W2:Y:S02]  /*3470*/  LDG.E.U16 R0, desc[UR36][R4.64] ;  /* 0x0000002404007981 */ /* 0x000ea4000c1e1500 */
[----:B--2---:R-:W-:-:S06]  /*3480*/  IMAD.U32 R0, R0, 0x10000, RZ ;  /* 0x0001000000007824 */ /* 0x004fcc00078e00ff */
[----:B------:R-:W0:Y:S02]  /*3490*/  F2I.FTZ.TRUNC.NTZ R0, R0 ;  /* 0x0000000000007305 */ /* 0x000e24000021f100 */
[----:B0-----:R-:W-:Y:S01]  /*34a0*/  PRMT R22, R0, 0x7610, R22 ;  /* 0x0000761000167816 */ /* 0x001fe20000000016 */
[----:B------:R-:W-:Y:S06]  /*34b0*/  BRA `(.L_x_23722) ;  /* 0x0000000400ac7947 */ /* 0x000fec0003800000 */
.L_x_23729:
        /* <DEDUP_REMOVED lines=10> */
.L_x_23736:
        /* <DEDUP_REMOVED lines=21> */
.L_x_23740:
[----:B------:R-:W-:Y:S05]  /*36b0*/  BSYNC.RECONVERGENT B1 ;  /* 0x0000000000017941 */ /* 0x000fea0003800200 */
.L_x_23739:
[----:B------:R-:W-:Y:S01]  /*36c0*/  IMAD.SHL.U32 R0, R0, 0x100000, RZ ;  /* 0x0010000000007824 */ /* 0x000fe200078e00ff */
[----:B------:R-:W-:-:S04]  /*36d0*/  LEA R3, R3, 0x3b800000, 0x17 ;  /* 0x3b80000003037811 */ /* 0x000fc800078eb8ff */
[----:B------:R-:W-:-:S07]  /*36e0*/  LOP3.LUT R0, R3, R0, R7, 0xfe, !PT ;  /* 0x0000000003007212 */ /* 0x000fce00078efe07 */
.L_x_23738:
[----:B------:R-:W-:Y:S05]  /*36f0*/  BSYNC.RECONVERGENT B0 ;  /* 0x0000000000007941 */ /* 0x000fea0003800200 */
.L_x_23737:
[----:B------:R-:W0:Y:S02]  /*3700*/  F2I.FTZ.TRUNC.NTZ R0, R0 ;  /* 0x0000000000007305 */ /* 0x000e24000021f100 */
[----:B0-----:R-:W-:Y:S01]  /*3710*/  PRMT R22, R0, 0x7610, R22 ;  /* 0x0000761000167816 */ /* 0x001fe20000000016 */
[----:B------:R-:W-:Y:S06]  /*3720*/  BRA `(.L_x_23722) ;  /* 0x0000000400107947 */ /* 0x000fec0003800000 */
.L_x_23735:
        /* <DEDUP_REMOVED lines=21> */
.L_x_23744:
[----:B------:R-:W-:Y:S05]  /*3880*/  BSYNC.RECONVERGENT B1 ;  /* 0x0000000000017941 */ /* 0x000fea0003800200 */
.L_x_23743:
[----:B------:R-:W-:Y:S01]  /*3890*/  IMAD.SHL.U32 R0, R0, 0x200000, RZ ;  /* 0x0020000000007824 */ /* 0x000fe200078e00ff */
[----:B------:R-:W-:-:S04]  /*38a0*/  LEA R3, R3, 0x37800000, 0x17 ;  /* 0x3780000003037811 */ /* 0x000fc800078eb8ff */
[----:B------:R-:W-:-:S07]  /*38b0*/  LOP3.LUT R0, R3, R0, R7, 0xfe, !PT ;  /* 0x0000000003007212 */ /* 0x000fce00078efe07 */
.L_x_23742:
[----:B------:R-:W-:Y:S05]  /*38c0*/  BSYNC.RECONVERGENT B0 ;  /* 0x0000000000007941 */ /* 0x000fea0003800200 */
.L_x_23741:
[----:B------:R-:W0:Y:S02]  /*38d0*/  F2I.FTZ.TRUNC.NTZ R0, R0 ;  /* 0x0000000000007305 */ /* 0x000e24000021f100 */
[----:B0-----:R-:W-:Y:S01]  /*38e0*/  PRMT R22, R0, 0x7610, R22 ;  /* 0x0000761000167816 */ /* 0x001fe20000000016 */
[----:B------:R-:W-:Y:S06]  /*38f0*/  BRA `(.L_x_23722) ;  /* 0x00000000009c7947 */ /* 0x000fec0003800000 */
.L_x_23734:
        /* <DEDUP_REMOVED lines=14> */
.L_x_23748:
[----:B------:R-:W-:Y:S05]  /*39e0*/  BSYNC.RECONVERGENT B0 ;  /* 0x0000000000007941 */ /* 0x000fea0003800200 */
.L_x_23747:
[----:B------:R-:W0:Y:S02]  /*39f0*/  F2I.FTZ.TRUNC.NTZ R0, R0 ;  /* 0x0000000000007305 */ /* 0x000e24000021f100 */
[----:B0-----:R-:W-:Y:S01]  /*3a00*/  PRMT R22, R0, 0x7610, R22 ;  /* 0x0000761000167816 */ /* 0x001fe20000000016 */
[----:B------:R-:W-:Y:S06]  /*3a10*/  BRA `(.L_x_23722) ;  /* 0x0000000000547947 */ /* 0x000fec0003800000 */
.L_x_23721:
        /* <DEDUP_REMOVED lines=15> */
[----:B-1-3-5:R-:W-:Y:S05]  /*3b10*/  CALL.ABS.NOINC R14 ;  /* 0x000000000e007343 */ /* 0x02afea0003c00000 */
.L_x_23749:
[----:B------:R-:W-:Y:S01]  /*3b20*/  PRMT R22, RZ, 0x7610, R22 ;  /* 0x00007610ff167816 */ /* 0x000fe20000000016 */
[----:B------:R-:W-:Y:S06]  /*3b30*/  BRA `(.L_x_23722) ;  /* 0x00000000000c7947 */ /* 0x000fec0003800000 */
.L_x_23746:
[----:B------:R2:W5:Y:S01]  /*3b40*/  LDG.E.U16 R22, desc[UR36][R4.64] ;  /* 0x0000002404167981 */ /* 0x000562000c1e1500 */
[----:B------:R-:W-:Y:S05]  /*3b50*/  BRA `(.L_x_23722) ;  /* 0x0000000000047947 */ /* 0x000fea0003800000 */
.L_x_23745:
[----:B------:R3:W5:Y:S02]  /*3b60*/  LDG.E.U16 R22, desc[UR36][R4.64] ;  /* 0x0000002404167981 */ /* 0x000764000c1e1500 */
.L_x_23722:
[----:B------:R-:W-:-:S07]  /*3b70*/  VIADD R29, R29, 0x80 ;  /* 0x000000801d1d7836 */ /* 0x000fce0000000000 */
.L_x_23683:
[----:B------:R-:W-:Y:S05]  /*3b80*/  BSYNC.RECONVERGENT B6 ;  /* 0x0000000000067941 */ /* 0x000fea0003800200 */
.L_x_23682:
        /* <DEDUP_REMOVED lines=24> */
.L_x_23755:
[----:B------:R0:W5:Y:S01]  /*3d10*/  LDG.E.U8 R17, desc[UR36][R4.64] ;  /* 0x0000002404117981 */ /* 0x000162000c1e1100 */
[----:B------:R-:W-:Y:S05]  /*3d20*/  BRA `(.L_x_23757) ;  /* 0x0000000c00507947 */ /* 0x000fea0003800000 */
.L_x_23754:
        /* <DEDUP_REMOVED lines=8> */
.L_x_23759:
[----:B------:R0:W5:Y:S01]  /*3db0*/  LDG.E.U16 R17, desc[UR36][R4.64] ;  /* 0x0000002404117981 */ /* 0x000162000c1e1500 */
[----:B------:R-:W-:Y:S05]  /*3dc0*/  BRA `(.L_x_23757) ;  /* 0x0000000c00287947 */ /* 0x000fea0003800000 */
.L_x_23758:
[----:B------:R0:W5:Y:S01]  /*3dd0*/  LDG.E.U16 R17, desc[UR36][R4.64] ;  /* 0x0000002404117981 */ /* 0x000162000c1e1500 */
[----:B------:R-:W-:Y:S05]  /*3de0*/  BRA `(.L_x_23757) ;  /* 0x0000000c00207947 */ /* 0x000fea0003800000 */
.L_x_23753:
        /* <DEDUP_REMOVED lines=9> */
.L_x_23761:
[----:B------:R-:W2:Y:S02]  /*3e80*/  LDG.E.U16 R0, desc[UR36][R4.64] ;  /* 0x0000002404007981 */ /* 0x000ea4000c1e1500 */
[----:B--2---:R-:W-:-:S06]  /*3e90*/  HADD2.F32 R0, -RZ, R0.H0_H0 ;  /* 0x20000000ff007230 */ /* 0x004fcc0000004100 */
[----:B------:R-:W0:Y:S02]  /*3ea0*/  F2I.FTZ.TRUNC.NTZ R0, R0 ;  /* 0x0000000000007305 */ /* 0x000e24000021f100 */
[----:B0-----:R-:W-:Y:S01]  /*3eb0*/  PRMT R17, R0, 0x7610, R17 ;  /* 0x0000761000117816 */ /* 0x001fe20000000011 */
[----:B------:R-:W-:Y:S06]  /*3ec0*/  BRA `(.L_x_23757) ;  /* 0x0000000800e87947 */ /* 0x000fec0003800000 */
.L_x_23760:
        /* <DEDUP_REMOVED lines=9> */
.L_x_23763:
[----:B------:R-:W2:Y:S02]  /*3f60*/  LDG.E.U16 R4, desc[UR36][R4.64] ;  /* 0x0000002404047981 */ /* 0x000ea4000c1e1500 */
[----:B--2---:R-:W-:-:S06]  /*3f70*/  HADD2.F32 R0, -RZ, R4.H0_H0 ;  /* 0x20000004ff007230 */ /* 0x004fcc0000004100 */
[----:B------:R-:W0:Y:S02]  /*3f80*/  F2I.FTZ.TRUNC.NTZ R0, R0 ;  /* 0x0000000000007305 */ /* 0x000e24000021f100 */
[----:B0-----:R-:W-:Y:S01]  /*3f90*/  PRMT R17, R0, 0x7610, R17 ;  /* 0x0000761000117816 */ /* 0x001fe20000000011 */
[----:B------:R-:W-:Y:S06]  /*3fa0*/  BRA `(.L_x_23757) ;  /* 0x0000000800b07947 */ /* 0x000fec0003800000 */
.L_x_23762:
[----:B------:R-:W2:Y:S02]  /*3fb0*/  LDG.E.64 R4, desc[UR36][R4.64] ;  /* 0x0000002404047981 */ /* 0x000ea4000c1e1b00 */
[----:B--2---:R0:W1:Y:S01]  /*3fc0*/  F2I.F64.TRUNC R17, R4 ;  /* 0x0000000400117311 */ /* 0x004062000030d100 */
[----:B------:R-:W-:Y:S05]  /*3fd0*/  BRA `(.L_x_23757) ;  /* 0x0000000800a47947 */ /* 0x000fea0003800000 */
.L_x_23752:
        /* <DEDUP_REMOVED lines=12> */
.L_x_23766:
[----:B------:R-:W2:Y:S02]  /*40a0*/  LDG.E.64 R4, desc[UR36][R4.64] ;  /* 0x0000002404047981 */ /* 0x000ea4000c1e1b00 */
[----:B--2---:R0:W1:Y:S01]  /*40b0*/  F2I.F64.TRUNC R17, R4 ;  /* 0x0000000400117311 */ /* 0x004062000030d100 */
[----:B------:R-:W-:Y:S05]  /*40c0*/  BRA `(.L_x_23757) ;  /* 0x0000000800687947 */ /* 0x000fea0003800000 */
.L_x_23765:
        /* <DEDUP_REMOVED lines=27> */
.L_x_23768:
        /* <DEDUP_REMOVED lines=15> */
.L_x_23767:
[----:B------:R-:W2:Y:S02]  /*4370*/  LDG.E.U16 R0, desc[UR36][R4.64] ;  /* 0x0000002404007981 */ /* 0x000ea4000c1e1500 */
[----:B--2---:R-:W-:-:S06]  /*4380*/  IMAD.U32 R0, R0, 0x10000, RZ ;  /* 0x0001000000007824 */ /* 0x004fcc00078e00ff */
[----:B------:R-:W0:Y:S02]  /*4390*/  F2I.FTZ.TRUNC.NTZ R0, R0 ;  /* 0x0000000000007305 */ /* 0x000e24000021f100 */
[----:B0-----:R-:W-:Y:S01]  /*43a0*/  PRMT R17, R0, 0x7610, R17 ;  /* 0x0000761000117816 */ /* 0x001fe20000000011 */
[----:B------:R-:W-:Y:S06]  /*43b0*/  BRA `(.L_x_23757) ;  /* 0x0000000400ac7947 */ /* 0x000fec0003800000 */
.L_x_23764:
        /* <DEDUP_REMOVED lines=10> */
.L_x_23771:
        /* <DEDUP_REMOVED lines=21> */
.L_x_23775:
[----:B------:R-:W-:Y:S05]  /*45b0*/  BSYNC.RECONVERGENT B1 ;  /* 0x0000000000017941 */ /* 0x000fea0003800200 */
.L_x_23774:
[----:B------:R-:W-:Y:S01]  /*45c0*/  IMAD.SHL.U32 R0, R0, 0x100000, RZ ;  /* 0x0010000000007824 */ /* 0x000fe200078e00ff */
[----:B------:R-:W-:-:S04]  /*45d0*/  LEA R3, R3, 0x3b800000, 0x17 ;  /* 0x3b80000003037811 */ /* 0x000fc800078eb8ff */
[----:B------:R-:W-:-:S07]  /*45e0*/  LOP3.LUT R0, R3, R0, R7, 0xfe, !PT ;  /* 0x0000000003007212 */ /* 0x000fce00078efe07 */
.L_x_23773:
[----:B------:R-:W-:Y:S05]  /*45f0*/  BSYNC.RECONVERGENT B0 ;  /* 0x0000000000007941 */ /* 0x000fea0003800200 */
.L_x_23772:
[----:B------:R-:W0:Y:S02]  /*4600*/  F2I.FTZ.TRUNC.NTZ R0, R0 ;  /* 0x0000000000007305 */ /* 0x000e24000021f100 */
[----:B0-----:R-:W-:Y:S01]  /*4610*/  PRMT R17, R0, 0x7610, R17 ;  /* 0x0000761000117816 */ /* 0x001fe20000000011 */
[----:B------:R-:W-:Y:S06]  /*4620*/  BRA `(.L_x_23757) ;  /* 0x0000000400107947 */ /* 0x000fec0003800000 */
.L_x_23770:
        /* <DEDUP_REMOVED lines=21> */
.L_x_23779:
[----:B------:R-:W-:Y:S05]  /*4780*/  BSYNC.RECONVERGENT B1 ;  /* 0x0000000000017941 */ /* 0x000fea0003800200 */
.L_x_23778:
[----:B------:R-:W-:Y:S01]  /*4790*/  IMAD.SHL.U32 R0, R0, 0x200000, RZ ;  /* 0x0020000000007824 */ /* 0x000fe200078e00ff */
[----:B------:R-:W-:-:S04]  /*47a0*/  LEA R3, R3, 0x37800000, 0x17 ;  /* 0x3780000003037811 */ /* 0x000fc800078eb8ff */
[----:B------:R-:W-:-:S07]  /*47b0*/  LOP3.LUT R0, R3, R0, R7, 0xfe, !PT ;  /* 0x0000000003007212 */ /* 0x000fce00078efe07 */
.L_x_23777:
[----:B------:R-:W-:Y:S05]  /*47c0*/  BSYNC.RECONVERGENT B0 ;  /* 0x0000000000007941 */ /* 0x000fea0003800200 */
.L_x_23776:
[----:B------:R-:W0:Y:S02]  /*47d0*/  F2I.FTZ.TRUNC.NTZ R0, R0 ;  /* 0x0000000000007305 */ /* 0x000e24000021f100 */
[----:B0-----:R-:W-:Y:S01]  /*47e0*/  PRMT R17, R0, 0x7610, R17 ;  /* 0x0000761000117816 */ /* 0x001fe20000000011 */
[----:B------:R-:W-:Y:S06]  /*47f0*/  BRA `(.L_x_23757) ;  /* 0x00000000009c7947 */ /* 0x000fec0003800000 */
.L_x_23769:
        /* <DEDUP_REMOVED lines=14> */
.L_x_23783:
[----:B------:R-:W-:Y:S05]  /*48e0*/  BSYNC.RECONVERGENT B0 ;  /* 0x0000000000007941 */ /* 0x000fea0003800200 */
.L_x_23782:
[----:B------:R-:W0:Y:S02]  /*48f0*/  F2I.FTZ.TRUNC.NTZ R0, R0 ;  /* 0x0000000000007305 */ /* 0x000e24000021f100 */
[----:B0-----:R-:W-:Y:S01]  /*4900*/  PRMT R17, R0, 0x7610, R17 ;  /* 0x0000761000117816 */ /* 0x001fe20000000011 */
[----:B------:R-:W-:Y:S06]  /*4910*/  BRA `(.L_x_23757) ;  /* 0x0000000000547947 */ /* 0x000fec0003800000 */
.L_x_23756:
        /* <DEDUP_REMOVED lines=16> */
.L_x_23784:
[----:B------:R-:W-:Y:S01]  /*4a20*/  PRMT R17, RZ, 0x7610, R17 ;  /* 0x00007610ff117816 */ /* 0x000fe20000000011 */
[----:B------:R-:W-:Y:S06]  /*4a30*/  BRA `(.L_x_23757) ;  /* 0x00000000000c7947 */ /* 0x000fec0003800000 */
.L_x_23781:
[----:B------:R3:W5:Y:S01]  /*4a40*/  LDG.E.U16 R17, desc[UR36][R4.64] ;  /* 0x0000002404117981 */ /* 0x000762000c1e1500 */
[----:B------:R-:W-:Y:S05]  /*4a50*/  BRA `(.L_x_23757) ;  /* 0x0000000000047947 */ /* 0x000fea0003800000 */
.L_x_23780:
[----:B------:R4:W5:Y:S02]  /*4a60*/  LDG.E.U16 R17, desc[UR36][R4.64] ;  /* 0x0000002404117981 */ /* 0x000964000c1e1500 */
.L_x_23757:
        /* <DEDUP_REMOVED lines=18> */
.L_x_23788:
[----:B------:R0:W5:Y:S01]  /*4b90*/  LDG.E.U8 R24, desc[UR36][R4.64] ;  /* 0x0000002404187981 */ /* 0x000162000c1e1100 */
[----:B------:R-:W-:Y:S05]  /*4ba0*/  BRA `(.L_x_23790) ;  /* 0x0000000c00507947 */ /* 0x000fea0003800000 */
.L_x_23787:
        /* <DEDUP_REMOVED lines=8> */
.L_x_23792:
[----:B------:R0:W5:Y:S01]  /*4c30*/  LDG.E.U16 R24, desc[UR36][R4.64] ;  /* 0x0000002404187981 */ /* 0x000162000c1e1500 */
[----:B------:R-:W-:Y:S05]  /*4c40*/  BRA `(.L_x_23790) ;  /* 0x0000000c00287947 */ /* 0x000fea0003800000 */
.L_x_23791:
[----:B------:R0:W5:Y:S01]  /*4c50*/  LDG.E.U16 R24, desc[UR36][R4.64] ;  /* 0x0000002404187981 */ /* 0x000162000c1e1500 */
[----:B------:R-:W-:Y:S05]  /*4c60*/  BRA `(.L_x_23790) ;  /* 0x0000000c00207947 */ /* 0x000fea0003800000 */
.L_x_23786:
        /* <DEDUP_REMOVED lines=9> */
.L_x_23794:
[----:B------:R-:W2:Y:S02]  /*4d00*/  LDG.E.U16 R0, desc[UR36][R4.64] ;  /* 0x0000002404007981 */ /* 0x000ea4000c1e1500 */
[----:B--2---:R-:W-:-:S06]  /*4d10*/  HADD2.F32 R0, -RZ, R0.H0_H0 ;  /* 0x20000000ff007230 */ /* 0x004fcc0000004100 */
[----:B------:R-:W0:Y:S02]  /*4d20*/  F2I.FTZ.TRUNC.NTZ R0, R0 ;  /* 0x0000000000007305 */ /* 0x000e24000021f100 */
[----:B0-----:R-:W-:Y:S01]  /*4d30*/  PRMT R24, R0, 0x7610, R24 ;  /* 0x0000761000187816 */ /* 0x001fe20000000018 */
[----:B------:R-:W-:Y:S06]  /*4d40*/  BRA `(.L_x_23790) ;  /* 0x0000000800e87947 */ /* 0x000fec0003800000 */
.L_x_23793:
        /* <DEDUP_REMOVED lines=9> */
.L_x_23796:
[----:B------:R-:W2:Y:S02]  /*4de0*/  LDG.E.U16 R4, desc[UR36][R4.64] ;  /* 0x0000002404047981 */ /* 0x000ea4000c1e1500 */
[----:B--2---:R-:W-:-:S06]  /*4df0*/  HADD2.F32 R0, -RZ, R4.H0_H0 ;  /* 0x20000004ff007230 */ /* 0x004fcc0000004100 */
[----:B------:R-:W0:Y:S02]  /*4e00*/  F2I.FTZ.TRUNC.NTZ R0, R0 ;  /* 0x0000000000007305 */ /* 0x000e24000021f100 */
[----:B0-----:R-:W-:Y:S01]  /*4e10*/  PRMT R24, R0, 0x7610, R24 ;  /* 0x0000761000187816 */ /* 0x001fe20000000018 */
[----:B------:R-:W-:Y:S06]  /*4e20*/  BRA `(.L_x_23790) ;  /* 0x0000000800b07947 */ /* 0x000fec0003800000 */
.L_x_23795:
[----:B------:R-:W2:Y:S02]  /*4e30*/  LDG.E.64 R4, desc[UR36][R4.64] ;  /* 0x0000002404047981 */ /* 0x000ea4000c1e1b00 */
[----:B--2---:R0:W2:Y:S01]  /*4e40*/  F2I.F64.TRUNC R24, R4 ;  /* 0x0000000400187311 */ /* 0x0040a2000030d100 */
[----:B------:R-:W-:Y:S05]  /*4e50*/  BRA `(.L_x_23790) ;  /* 0x0000000800a47947 */ /* 0x000fea0003800000 */
.L_x_23785:
        /* <DEDUP_REMOVED lines=12> */
.L_x_23799:
[----:B------:R-:W2:Y:S02]  /*4f20*/  LDG.E.64 R4, desc[UR36][R4.64] ;  /* 0x0000002404047981 */ /* 0x000ea4000c1e1b00 */
[----:B--2---:R4:W0:Y:S01]  /*4f30*/  F2I.F64.TRUNC R24, R4 ;  /* 0x0000000400187311 */ /* 0x004822000030d100 */
[----:B------:R-:W-:Y:S05]  /*4f40*/  BRA `(.L_x_23790) ;  /* 0x0000000800687947 */ /* 0x000fea0003800000 */
.L_x_23798:
        /* <DEDUP_REMOVED lines=27> */
.L_x_23801:
        /* <DEDUP_REMOVED lines=15> */
.L_x_23800:
[----:B------:R-:W2:Y:S02]  /*51f0*/  LDG.E.U16 R0, desc[UR36][R4.64] ;  /* 0x0000002404007981 */ /* 0x000ea4000c1e1500 */
[----:B--2---:R-:W-:-:S06]  /*5200*/  IMAD.U32 R0, R0, 0x10000, RZ ;  /* 0x0001000000007824 */ /* 0x004fcc00078e00ff */
[----:B------:R-:W0:Y:S02]  /*5210*/  F2I.FTZ.TRUNC.NTZ R0, R0 ;  /* 0x0000000000007305 */ /* 0x000e24000021f100 */
[----:B0-----:R-:W-:Y:S01]  /*5220*/  PRMT R24, R0, 0x7610, R24 ;  /* 0x0000761000187816 */ /* 0x001fe20000000018 */
[----:B------:R-:W-:Y:S06]  /*5230*/  BRA `(.L_x_23790) ;  /* 0x0000000400ac7947 */ /* 0x000fec0003800000 */
.L_x_23797:
        /* <DEDUP_REMOVED lines=10> */
.L_x_23804:
        /* <DEDUP_REMOVED lines=21> */
.L_x_23808:
[----:B------:R-:W-:Y:S05]  /*5430*/  BSYNC.RECONVERGENT B1 ;  /* 0x0000000000017941 */ /* 0x000fea0003800200 */
.L_x_23807:
[----:B------:R-:W-:Y:S01]  /*5440*/  IMAD.SHL.U32 R0, R0, 0x100000, RZ ;  /* 0x0010000000007824 */ /* 0x000fe200078e00ff */
[----:B------:R-:W-:-:S04]  /*5450*/  LEA R3, R3, 0x3b800000, 0x17 ;  /* 0x3b80000003037811 */ /* 0x000fc800078eb8ff */
[----:B------:R-:W-:-:S07]  /*5460*/  LOP3.LUT R0, R3, R0, R7, 0xfe, !PT ;  /* 0x0000000003007212 */ /* 0x000fce00078efe07 */
.L_x_23806:
[----:B------:R-:W-:Y:S05]  /*5470*/  BSYNC.RECONVERGENT B0 ;  /* 0x0000000000007941 */ /* 0x000fea0003800200 */
.L_x_23805:
[----:B------:R-:W0:Y:S02]  /*5480*/  F2I.FTZ.TRUNC.NTZ R0, R0 ;  /* 0x0000000000007305 */ /* 0x000e24000021f100 */
[----:B0-----:R-:W-:Y:S01]  /*5490*/  PRMT R24, R0, 0x7610, R24 ;  /* 0x0000761000187816 */ /* 0x001fe20000000018 */
[----:B------:R-:W-:Y:S06]  /*54a0*/  BRA `(.L_x_23790) ;  /* 0x0000000400107947 */ /* 0x000fec0003800000 */
.L_x_23803:
        /* <DEDUP_REMOVED lines=21> */
.L_x_23812:
[----:B------:R-:W-:Y:S05]  /*5600*/  BSYNC.RECONVERGENT B1 ;  /* 0x0000000000017941 */ /* 0x000fea0003800200 */
.L_x_23811:
[----:B------:R-:W-:Y:S01]  /*5610*/  IMAD.SHL.U32 R0, R0, 0x200000, RZ ;  /* 0x0020000000007824 */ /* 0x000fe200078e00ff */
[----:B------:R-:W-:-:S04]  /*5620*/  LEA R3, R3, 0x37800000, 0x17 ;  /* 0x3780000003037811 */ /* 0x000fc800078eb8ff */
[----:B------:R-:W-:-:S07]  /*5630*/  LOP3.LUT R0, R3, R0, R7, 0xfe, !PT ;  /* 0x0000000003007212 */ /* 0x000fce00078efe07 */
.L_x_23810:
[----:B------:R-:W-:Y:S05]  /*5640*/  BSYNC.RECONVERGENT B0 ;  /* 0x0000000000007941 */ /* 0x000fea0003800200 */
.L_x_23809:
[----:B------:R-:W0:Y:S02]  /*5650*/  F2I.FTZ.TRUNC.NTZ R0, R0 ;  /* 0x0000000000007305 */ /* 0x000e24000021f100 */
[----:B0-----:R-:W-:Y:S01]  /*5660*/  PRMT R24, R0, 0x7610, R24 ;  /* 0x0000761000187816 */ /* 0x001fe20000000018 */
[----:B------:R-:W-:Y:S06]  /*5670*/  BRA `(.L_x_23790) ;  /* 0x00000000009c7947 */ /* 0x000fec0003800000 */
.L_x_23802:
        /* <DEDUP_REMOVED lines=14> */
.L_x_23816:
[----:B------:R-:W-:Y:S05]  /*5760*/  BSYNC.RECONVERGENT B0 ;  /* 0x0000000000007941 */ /* 0x000fea0003800200 */
.L_x_23815:
[----:B------:R-:W0:Y:S02]  /*5770*/  F2I.FTZ.TRUNC.NTZ R0, R0 ;  /* 0x0000000000007305 */ /* 0x000e24000021f100 */
[----:B0-----:R-:W-:Y:S01]  /*5780*/  PRMT R24, R0, 0x7610, R24 ;  /* 0x0000761000187816 */ /* 0x001fe20000000018 */
[----:B------:R-:W-:Y:S06]  /*5790*/  BRA `(.L_x_23790) ;  /* 0x0000000000547947 */ /* 0x000fec0003800000 */
.L_x_23789:
        /* <DEDUP_REMOVED lines=16> */
.L_x_23817:
[----:B------:R-:W-:Y:S01]  /*58a0*/  PRMT R24, RZ, 0x7610, R24 ;  /* 0x00007610ff187816 */ /* 0x000fe20000000018 */
[----:B------:R-:W-:Y:S06]  /*58b0*/  BRA `(.L_x_23790) ;  /* 0x00000000000c7947 */ /* 0x000fec0003800000 */
.L_x_23814:
[----:B------:R2:W5:Y:S01]  /*58c0*/  LDG.E.U16 R24, desc[UR36][R4.64] ;  /* 0x0000002404187981 */ /* 0x000562000c1e1500 */
[----:B------:R-:W-:Y:S05]  /*58d0*/  BRA `(.L_x_23790) ;  /* 0x0000000000047947 */ /* 0x000fea0003800000 */
.L_x_23813:
[----:B------:R3:W5:Y:S02]  /*58e0*/  LDG.E.U16 R24, desc[UR36][R4.64] ;  /* 0x0000002404187981 */ /* 0x000764000c1e1500 */
.L_x_23790:
[----:B------:R-:W-:-:S07]  /*58f0*/  VIADD R29, R29, 0x80 ;  /* 0x000000801d1d7836 */ /* 0x000fce0000000000 */
.L_x_23751:
[----:B------:R-:W-:Y:S05]  /*5900*/  BSYNC.RECONVERGENT B6 ;  /* 0x0000000000067941 */ /* 0x000fea0003800200 */
.L_x_23750:
        /* <DEDUP_REMOVED lines=24> */
.L_x_23823:
[----:B------:R0:W5:Y:S01]  /*5a90*/  LDG.E.U8 R19, desc[UR36][R4.64] ;  /* 0x0000002404137981 */ /* 0x000162000c1e1100 */
[----:B------:R-:W-:Y:S05]  /*5aa0*/  BRA `(.L_x_23825) ;  /* 0x0000000c00507947 */ /* 0x000fea0003800000 */
.L_x_23822:
        /* <DEDUP_REMOVED lines=8> */
.L_x_23827:
[----:B------:R3:W5:Y:S01]  /*5b30*/  LDG.E.U16 R19, desc[UR36][R4.64] ;  /* 0x0000002404137981 */ /* 0x000762000c1e1500 */
[----:B------:R-:W-:Y:S05]  /*5b40*/  BRA `(.L_x_23825) ;  /* 0x0000000c00287947 */ /* 0x000fea0003800000 */
.L_x_23826:
[----:B------:R2:W5:Y:S01]  /*5b50*/  LDG.E.U16 R19, desc[UR36][R4.64] ;  /* 0x0000002404137981 */ /* 0x000562000c1e1500 */
[----:B------:R-:W-:Y:S05]  /*5b60*/  BRA `(.L_x_23825) ;  /* 0x0000000c00207947 */ /* 0x000fea0003800000 */
.L_x_23821:
        /* <DEDUP_REMOVED lines=9> */
.L_x_23829:
[----:B------:R-:W2:Y:S02]  /*5c00*/  LDG.E.U16 R0, desc[UR36][R4.64] ;  /* 0x0000002404007981 */ /* 0x000ea4000c1e1500 */
[----:B--2---:R-:W-:-:S06]  /*5c10*/  HADD2.F32 R0, -RZ, R0.H0_H0 ;  /* 0x20000000ff007230 */ /* 0x004fcc0000004100 */
[----:B------:R-:W0:Y:S02]  /*5c20*/  F2I.FTZ.TRUNC.NTZ R0, R0 ;  /* 0x0000000000007305 */ /* 0x000e24000021f100 */
[----:B0-----:R-:W-:Y:S01]  /*5c30*/  PRMT R19, R0, 0x7610, R19 ;  /* 0x0000761000137816 */ /* 0x001fe20000000013 */
[----:B------:R-:W-:Y:S06]  /*5c40*/  BRA `(.L_x_23825) ;  /* 0x0000000800e87947 */ /* 0x000fec0003800000 */
.L_x_23828:
        /* <DEDUP_REMOVED lines=9> */
.L_x_23831:
[----:B------:R-:W2:Y:S02]  /*5ce0*/  LDG.E.U16 R4, desc[UR36][R4.64] ;  /* 0x0000002404047981 */ /* 0x000ea4000c1e1500 */
[----:B--2---:R-:W-:-:S06]  /*5cf0*/  HADD2.F32 R0, -RZ, R4.H0_H0 ;  /* 0x20000004ff007230 */ /* 0x004fcc0000004100 */
[----:B------:R-:W0:Y:S02]  /*5d00*/  F2I.FTZ.TRUNC.NTZ R0, R0 ;  /* 0x0000000000007305 */ /* 0x000e24000021f100 */
[----:B0-----:R-:W-:Y:S01]  /*5d10*/  PRMT R19, R0, 0x7610, R19 ;  /* 0x0000761000137816 */ /* 0x001fe20000000013 */
[----:B------:R-:W-:Y:S06]  /*5d20*/  BRA `(.L_x_23825) ;  /* 0x0000000800b07947 */ /* 0x000fec0003800000 */
.L_x_23830:
[----:B------:R-:W2:Y:S02]  /*5d30*/  LDG.E.64 R4, desc[UR36][R4.64] ;  /* 0x0000002404047981 */ /* 0x000ea4000c1e1b00 */
[----:B--2---:R0:W1:Y:S01]  /*5d40*/  F2I.F64.TRUNC R19, R4 ;  /* 0x0000000400137311 */ /* 0x004062000030d100 */
[----:B------:R-:W-:Y:S05]  /*5d50*/  BRA `(.L_x_23825) ;  /* 0x0000000800a47947 */ /* 0x000fea0003800000 */
.L_x_23820:
        /* <DEDUP_REMOVED lines=12> */
.L_x_23834:
[----:B------:R-:W2:Y:S02]  /*5e20*/  LDG.E.64 R4, desc[UR36][R4.64] ;  /* 0x0000002404047981 */ /* 0x000ea4000c1e1b00 */
[----:B--2---:R0:W1:Y:S01]  /*5e30*/  F2I.F64.TRUNC R19, R4 ;  /* 0x0000000400137311 */ /* 0x004062000030d100 */
[----:B------:R-:W-:Y:S05]  /*5e40*/  BRA `(.L_x_23825) ;  /* 0x0000000800687947 */ /* 0x000fea0003800000 */
.L_x_23833:
        /* <DEDUP_REMOVED lines=27> */
.L_x_23836:
        /* <DEDUP_REMOVED lines=15> */
.L_x_23835:
[----:B------:R-:W2:Y:S02]  /*60f0*/  LDG.E.U16 R0, desc[UR36][R4.64] ;  /* 0x0000002404007981 */ /* 0x000ea4000c1e1500 */
[----:B--2---:R-:W-:-:S06]  /*6100*/  IMAD.U32 R0, R0, 0x10000, RZ ;  /* 0x0001000000007824 */ /* 0x004fcc00078e00ff */
[----:B------:R-:W0:Y:S02]  /*6110*/  F2I.FTZ.TRUNC.NTZ R0, R0 ;  /* 0x0000000000007305 */ /* 0x000e24000021f100 */
[----:B0-----:R-:W-:Y:S01]  /*6120*/  PRMT R19, R0, 0x7610, R19 ;  /* 0x0000761000137816 */ /* 0x001fe20000000013 */
[----:B------:R-:W-:Y:S06]  /*6130*/  BRA `(.L_x_23825) ;  /* 0x0000000400ac7947 */ /* 0x000fec0003800000 */
.L_x_23832:
        /* <DEDUP_REMOVED lines=10> */
.L_x_23839:
        /* <DEDUP_REMOVED lines=21> */
.L_x_23843:
[----:B------:R-:W-:Y:S05]  /*6330*/  BSYNC.RECONVERGENT B1 ;  /* 0x0000000000017941 */ /* 0x000fea0003800200 */
.L_x_23842:
[----:B------:R-:W-:Y:S01]  /*6340*/  IMAD.SHL.U32 R0, R0, 0x100000, RZ ;  /* 0x0010000000007824 */ /* 0x000fe200078e00ff */
[----:B------:R-:W-:-:S04]  /*6350*/  LEA R3, R3, 0x3b800000, 0x17 ;  /* 0x3b80000003037811 */ /* 0x000fc800078eb8ff */
[----:B------:R-:W-:-:S07]  /*6360*/  LOP3.LUT R0, R3, R0, R7, 0xfe, !PT ;  /* 0x0000000003007212 */ /* 0x000fce00078efe07 */
.L_x_23841:
[----:B------:R-:W-:Y:S05]  /*6370*/  BSYNC.RECONVERGENT B0 ;  /* 0x0000000000007941 */ /* 0x000fea0003800200 */
.L_x_23840:
[----:B------:R-:W0:Y:S02]  /*6380*/  F2I.FTZ.TRUNC.NTZ R0, R0 ;  /* 0x0000000000007305 */ /* 0x000e24000021f100 */
[----:B0-----:R-:W-:Y:S01]  /*6390*/  PRMT R19, R0, 0x7610, R19 ;  /* 0x0000761000137816 */ /* 0x001fe20000000013 */
[----:B------:R-:W-:Y:S06]  /*63a0*/  BRA `(.L_x_23825) ;  /* 0x0000000400107947 */ /* 0x000fec0003800000 */
.L_x_23838:
        /* <DEDUP_REMOVED lines=21> */
.L_x_23847:
[----:B------:R-:W-:Y:S05]  /*6500*/  BSYNC.RECONVERGENT B1 ;  /* 0x0000000000017941 */ /* 0x000fea0003800200 */
.L_x_23846:
[----:B------:R-:W-:Y:S01]  /*6510*/  IMAD.SHL.U32 R0, R0, 0x200000, RZ ;  /* 0x0020000000007824 */ /* 0x000fe200078e00ff */
[----:B------:R-:W-:-:S04]  /*6520*/  LEA R3, R3, 0x37800000, 0x17 ;  /* 0x3780000003037811 */ /* 0x000fc800078eb8ff */
[----:B------:R-:W-:-:S07]  /*6530*/  LOP3.LUT R0, R3, R0, R7, 0xfe, !PT ;  /* 0x0000000003007212 */ /* 0x000fce00078efe07 */
.L_x_23845:
[----:B------:R-:W-:Y:S05]  /*6540*/  BSYNC.RECONVERGENT B0 ;  /* 0x0000000000007941 */ /* 0x000fea0003800200 */
.L_x_23844:
[----:B------:R-:W0:Y:S02]  /*6550*/  F2I.FTZ.TRUNC.NTZ R0, R0 ;  /* 0x0000000000007305 */ /* 0x000e24000021f100 */
[----:B0-----:R-:W-:Y:S01]  /*6560*/  PRMT R19, R0, 0x7610, R19 ;  /* 0x0000761000137816 */ /* 0x001fe20000000013 */
[----:B------:R-:W-:Y:S06]  /*6570*/  BRA `(.L_x_23825) ;  /* 0x00000000009c7947 */ /* 0x000fec0003800000 */
.L_x_23837:
        /* <DEDUP_REMOVED lines=14> */
.L_x_23851:
[----:B------:R-:W-:Y:S05]  /*6660*/  BSYNC.RECONVERGENT B0 ;  /* 0x0000000000007941 */ /* 0x000fea0003800200 */
.L_x_23850:
[----:B------:R-:W0:Y:S02]  /*6670*/  F2I.FTZ.TRUNC.NTZ R0, R0 ;  /* 0x0000000000007305 */ /* 0x000e24000021f100 */
[----:B0-----:R-:W-:Y:S01]  /*6680*/  PRMT R19, R0, 0x7610, R19 ;  /* 0x0000761000137816 */ /* 0x001fe20000000013 */
[----:B------:R-:W-:Y:S06]  /*6690*/  BRA `(.L_x_23825) ;  /* 0x0000000000547947 */ /* 0x000fec0003800000 */
.L_x_23824:
        /* <DEDUP_REMOVED lines=16> */
.L_x_23852:
[----:B------:R-:W-:Y:S01]  /*67a0*/  PRMT R19, RZ, 0x7610, R19 ;  /* 0x00007610ff137816 */ /* 0x000fe20000000013 */
[----:B------:R-:W-:Y:S06]  /*67b0*/  BRA `(.L_x_23825) ;  /* 0x00000000000c7947 */ /* 0x000fec0003800000 */
.L_x_23849:
[----:B------:R0:W5:Y:S01]  /*67c0*/  LDG.E.U16 R19, desc[UR36][R4.64] ;  /* 0x0000002404137981 */ /* 0x000162000c1e1500 */
[----:B------:R-:W-:Y:S05]  /*67d0*/  BRA `(.L_x_23825) ;  /* 0x0000000000047947 */ /* 0x000fea0003800000 */
.L_x_23848:
[----:B------:R0:W5:Y:S02]  /*67e0*/  LDG.E.U16 R19, desc[UR36][R4.64] ;  /* 0x0000002404137981 */ /* 0x000164000c1e1500 */
.L_x_23825:
[----:B------:R-:W0:Y:S02]  /*67f0*/  LDCU.U8 UR6, c[0x0][0x3a5] ;  /* 0x000074a0ff0677ac */ /* 0x000e240008000000 */
        /* <DEDUP_REMOVED lines=18> */
.L_x_23856:
[----:B------:R0:W5:Y:S01]  /*6920*/  LDG.E.U8 R18, desc[UR36][R4.64] ;  /* 0x0000002404127981 */ /* 0x000162000c1e1100 */
[----:B------:R-:W-:Y:S05]  /*6930*/  BRA `(.L_x_23819) ;  /* 0x0000000c004c7947 */ /* 0x000fea0003800000 */
.L_x_23855:
        /* <DEDUP_REMOVED lines=8> */
.L_x_23859:
[----:B------:R0:W5:Y:S01]  /*69c0*/  LDG.E.U16 R18, desc[UR36][R4.64] ;  /* 0x0000002404127981 */ /* 0x000162000c1e1500 */
[----:B------:R-:W-:Y:S05]  /*69d0*/  BRA `(.L_x_23819) ;  /* 0x0000000c00247947 */ /* 0x000fea0003800000 */
.L_x_23858:
[----:B------:R0:W5:Y:S01]  /*69e0*/  LDG.E.U16 R18, desc[UR36][R4.64] ;  /* 0x0000002404127981 */ /* 0x000162000c1e1500 */
[----:B------:R-:W-:Y:S05]  /*69f0*/  BRA `(.L_x_23819) ;  /* 0x0000000c001c7947 */ /* 0x000fea0003800000 */
.L_x_23854:
        /* <DEDUP_REMOVED lines=9> */
.L_x_23861:
[----:B------:R-:W2:Y:S02]  /*6a90*/  LDG.E.U16 R0, desc[UR36][R4.64] ;  /* 0x0000002404007981 */ /* 0x000ea4000c1e1500 */
[----:B--2---:R-:W-:-:S06]  /*6aa0*/  HADD2.F32 R0, -RZ, R0.H0_H0 ;  /* 0x20000000ff007230 */ /* 0x004fcc0000004100 */
[----:B------:R-:W0:Y:S02]  /*6ab0*/  F2I.FTZ.TRUNC.NTZ R0, R0 ;  /* 0x0000000000007305 */ /* 0x000e24000021f100 */
[----:B0-----:R-:W-:Y:S01]  /*6ac0*/  PRMT R18, R0, 0x7610, R18 ;  /* 0x0000761000127816 */ /* 0x001fe20000000012 */
[----:B------:R-:W-:Y:S06]  /*6ad0*/  BRA `(.L_x_23819) ;  /* 0x0000000800e47947 */ /* 0x000fec0003800000 */
.L_x_23860:
        /* <DEDUP_REMOVED lines=9> */
.L_x_23863:
[----:B------:R-:W2:Y:S02]  /*6b70*/  LDG.E.U16 R4, desc[UR36][R4.64] ;  /* 0x0000002404047981 */ /* 0x000ea4000c1e1500 */
[----:B--2---:R-:W-:-:S06]  /*6b80*/  HADD2.F32 R0, -RZ, R4.H0_H0 ;  /* 0x20000004ff007230 */ /* 0x004fcc0000004100 */
[----:B------:R-:W0:Y:S02]  /*6b90*/  F2I.FTZ.TRUNC.NTZ R0, R0 ;  /* 0x0000000000007305 */ /* 0x000e24000021f100 */
[----:B0-----:R-:W-:Y:S01]  /*6ba0*/  PRMT R18, R0, 0x7610, R18 ;  /* 0x0000761000127816 */ /* 0x001fe20000000012 */
[----:B------:R-:W-:Y:S06]  /*6bb0*/  BRA `(.L_x_23819) ;  /* 0x0000000800ac7947 */ /* 0x000fec0003800000 */
.L_x_23862:
[----:B------:R-:W2:Y:S02]  /*6bc0*/  LDG.E.64 R4, desc[UR36][R4.64] ;  /* 0x0000002404047981 */ /* 0x000ea4000c1e1b00 */
[----:B--2---:R0:W1:Y:S01]  /*6bd0*/  F2I.F64.TRUNC R18, R4 ;  /* 0x0000000400127311 */ /* 0x004062000030d100 */
[----:B------:R-:W-:Y:S05]  /*6be0*/  BRA `(.L_x_23819) ;  /* 0x0000000800a07947 */ /* 0x000fea0003800000 */
.L_x_23853:
        /* <DEDUP_REMOVED lines=12> */
.L_x_23866:
[----:B------:R-:W2:Y:S02]  /*6cb0*/  LDG.E.64 R4, desc[UR36][R4.64] ;  /* 0x0000002404047981 */ /* 0x000ea4000c1e1b00 */
[----:B--2---:R0:W1:Y:S01]  /*6cc0*/  F2I.F64.TRUNC R18, R4 ;  /* 0x0000000400127311 */ /* 0x004062000030d100 */
[----:B------:R-:W-:Y:S05]  /*6cd0*/  BRA `(.L_x_23819) ;  /* 0x0000000800647947 */ /* 0x000fea0003800000 */
.L_x_23865:
        /* <DEDUP_REMOVED lines=27> */
.L_x_23868:
        /* <DEDUP_REMOVED lines=15> */
.L_x_23867:
[----:B------:R-:W2:Y:S02]  /*6f80*/  LDG.E.U16 R0, desc[UR36][R4.64] ;  /* 0x0000002404007981 */ /* 0x000ea4000c1e1500 */
[----:B--2---:R-:W-:-:S06]  /*6f90*/  IMAD.U32 R0, R0, 0x10000, RZ ;  /* 0x0001000000007824 */ /* 0x004fcc00078e00ff */
[----:B------:R-:W0:Y:S02]  /*6fa0*/  F2I.FTZ.TRUNC.NTZ R0, R0 ;  /* 0x0000000000007305 */ /* 0x000e24000021f100 */
[----:B0-----:R-:W-:Y:S01]  /*6fb0*/  PRMT R18, R0, 0x7610, R18 ;  /* 0x0000761000127816 */ /* 0x001fe20000000012 */
[----:B------:R-:W-:Y:S06]  /*6fc0*/  BRA `(.L_x_23819) ;  /* 0x0000000400a87947 */ /* 0x000fec0003800000 */
.L_x_23864:
        /* <DEDUP_REMOVED lines=10> */
.L_x_23871:
        /* <DEDUP_REMOVED lines=21> */
.L_x_23875:
[----:B------:R-:W-:Y:S05]  /*71c0*/  BSYNC.RECONVERGENT B1 ;  /* 0x0000000000017941 */ /* 0x000fea0003800200 */
.L_x_23874:
[----:B------:R-:W-:Y:S01]  /*71d0*/  IMAD.SHL.U32 R0, R0, 0x100000, RZ ;  /* 0x0010000000007824 */ /* 0x000fe200078e00ff */
[----:B------:R-:W-:-:S04]  /*71e0*/  LEA R3, R3, 0x3b800000, 0x17 ;  /* 0x3b80000003037811 */ /* 0x000fc800078eb8ff */
[----:B------:R-:W-:-:S07]  /*71f0*/  LOP3.LUT R0, R3, R0, R7, 0xfe, !PT ;  /* 0x0000000003007212 */ /* 0x000fce00078efe07 */
.L_x_23873:
[----:B------:R-:W-:Y:S05]  /*7200*/  BSYNC.RECONVERGENT B0 ;  /* 0x0000000000007941 */ /* 0x000fea0003800200 */
.L_x_23872:
[----:B------:R-:W0:Y:S02]  /*7210*/  F2I.FTZ.TRUNC.NTZ R0, R0 ;  /* 0x0000000000007305 */ /* 0x000e24000021f100 */
[----:B0-----:R-:W-:Y:S01]  /*7220*/  PRMT R18, R0, 0x7610, R18 ;  /* 0x0000761000127816 */ /* 0x001fe20000000012 */
[----:B------:R-:W-:Y:S06]  /*7230*/  BRA `(.L_x_23819) ;  /* 0x00000004000c7947 */ /* 0x000fec0003800000 */
.L_x_23870:
        /* <DEDUP_REMOVED lines=21> */
.L_x_23879:
[----:B------:R-:W-:Y:S05]  /*7390*/  BSYNC.RECONVERGENT B1 ;  /* 0x0000000000017941 */ /* 0x000fea0003800200 */
.L_x_23878:
[----:B------:R-:W-:Y:S01]  /*73a0*/  IMAD.SHL.U32 R0, R0, 0x200000, RZ ;  /* 0x0020000000007824 */ /* 0x000fe200078e00ff */
[----:B------:R-:W-:-:S04]  /*73b0*/  LEA R3, R3, 0x37800000, 0x17 ;  /* 0x3780000003037811 */ /* 0x000fc800078eb8ff */
[----:B------:R-:W-:-:S07]  /*73c0*/  LOP3.LUT R0, R3, R0, R7, 0xfe, !PT ;  /* 0x0000000003007212 */ /* 0x000fce00078efe07 */
.L_x_23877:
[----:B------:R-:W-:Y:S05]  /*73d0*/  BSYNC.RECONVERGENT B0 ;  /* 0x0000000000007941 */ /* 0x000fea0003800200 */
.L_x_23876:
[----:B------:R-:W0:Y:S02]  /*73e0*/  F2I.FTZ.TRUNC.NTZ R0, R0 ;  /* 0x0000000000007305 */ /* 0x000e24000021f100 */
[----:B0-----:R-:W-:Y:S01]  /*73f0*/  PRMT R18, R0, 0x7610, R18 ;  /* 0x0000761000127816 */ /* 0x001fe20000000012 */
[----:B------:R-:W-:Y:S06]  /*7400*/  BRA `(.L_x_23819) ;  /* 0x0000000000987947 */ /* 0x000fec0003800000 */
.L_x_23869:
        /* <DEDUP_REMOVED lines=14> */
.L_x_23883:
[----:B------:R-:W-:Y:S05]  /*74f0*/  BSYNC.RECONVERGENT B0 ;  /* 0x0000000000007941 */ /* 0x000fea0003800200 */
.L_x_23882:
[----:B------:R-:W0:Y:S02]  /*7500*/  F2I.FTZ.TRUNC.NTZ R0, R0 ;  /* 0x0000000000007305 */ /* 0x000e24000021f100 */
[----:B0-----:R-:W-:Y:S01]  /*7510*/  PRMT R18, R0, 0x7610, R18 ;  /* 0x0000761000127816 */ /* 0x001fe20000000012 */
[----:B------:R-:W-:Y:S06]  /*7520*/  BRA `(.L_x_23819) ;  /* 0x0000000000507947 */ /* 0x000fec0003800000 */
.L_x_23857:
        /* <DEDUP_REMOVED lines=16> */
.L_x_23884:
[----:B------:R-:W-:Y:S05]  /*7630*/  BRA `(.L_x_23819) ;  /* 0x00000000000c7947 */ /* 0x000fea0003800000 */
.L_x_23881:
[----:B------:R0:W5:Y:S01]  /*7640*/  LDG.E.U16 R18, desc[UR36][R4.64] ;  /* 0x0000002404127981 */ /* 0x000162000c1e1500 */
[----:B------:R-:W-:Y:S05]  /*7650*/  BRA `(.L_x_23819) ;  /* 0x0000000000047947 */ /* 0x000fea0003800000 */
.L_x_23880:
[----:B------:R0:W5:Y:S02]  /*7660*/  LDG.E.U16 R18, desc[UR36][R4.64] ;  /* 0x0000002404127981 */ /* 0x000164000c1e1500 */
.L_x_23819:
[----:B------:R-:W-:Y:S05]  /*7670*/  BSYNC.RECONVERGENT B6 ;  /* 0x0000000000067941 */ /* 0x000fea0003800200 */
.L_x_23818:
[----:B------:R-:W-:Y:S01]  /*7680*/  ISETP.GE.AND P0, PT, R25, R16, PT ;  /* 0x000000101900720c */ /* 0x000fe20003f06270 */
[----:B------:R-:W-:-:S12]  /*7690*/  BSSY.RECONVERGENT B0, `(.L_x_23885) ;  /* 0x0000043000007945 */ /* 0x000fd80003800200 */
[----:B------:R-:W-:Y:S05]  /*76a0*/  @P0 BRA `(.L_x_23886) ;  /* 0x0000000400040947 */ /* 0x000fea0003800000 */
[----:B-1---5:R-:W-:-:S04]  /*76b0*/  LOP3.LUT R0, R23, R28, RZ, 0x3c, !PT ;  /* 0x0000001c17007212 */ /* 0x022fc800078e3cff */
[----:B------:R-:W-:-:S04]  /*76c0*/  PRMT R0, R0, 0x9910, RZ ;  /* 0x0000991000007816 */ /* 0x000fc800000000ff */
[----:B------:R-:W-:-:S13]  /*76d0*/  ISETP.GT.AND P1, PT, R0, -0x1, PT ;  /* 0xffffffff0000780c */ /* 0x000fda0003f24270 */
[----:B------:R-:W-:Y:S05]  /*76e0*/  @P1 BRA `(.L_x_23887) ;  /* 0x0000000000841947 */ /* 0x000fea0003800000 */
[----:B------:R-:W-:Y:S02]  /*76f0*/  PRMT R0, R23, 0x9910, RZ ;  /* 0x0000991017007816 */ /* 0x000fe400000000ff */
[----:B------:R-:W-:Y:S02]  /*7700*/  PRMT R9, R28, 0x9910, RZ ;  /* 0x000099101c097816 */ /* 0x000fe400000000ff */
[-C--:B------:R-:W-:Y:S02]  /*7710*/  IABS R3, R0.reuse ;  /* 0x0000000000037213 */ /* 0x080fe40000000000 */
[----:B------:R-:W-:Y:S02]  /*7720*/  IABS R10, R9 ;  /* 0x00000009000a7213 */ /* 0x000fe40000000000 */
[----:B------:R-:W1:Y:S01]  /*7730*/  I2F.RP R6, R3 ;  /* 0x0000000300067306 */ /* 0x000e620000209400 */
[----:B------:R-:W-:-:S07]  /*7740*/  IABS R11, R0 ;  /* 0x00000000000b7213 */ /* 0x000fce0000000000 */
[----:B-1----:R-:W0:Y:S02]  /*7750*/  MUFU.RCP R6, R6 ;  /* 0x0000000600067308 */ /* 0x002e240000001000 */
[----:B0-234-:R-:W-:-:S06]  /*7760*/  VIADD R4, R6, 0xffffffe ;  /* 0x0ffffffe06047836 */ /* 0x01dfcc0000000000 */
[----:B------:R0:W1:Y:S02]  /*7770*/  F2I.FTZ.U32.TRUNC.NTZ R5, R4 ;  /* 0x0000000400057305 */ /* 0x000064000021f000 */
[----:B0-----:R-:W-:Y:S02]  /*7780*/  IMAD.MOV.U32 R4, RZ, RZ, RZ ;  /* 0x000000ffff047224 */ /* 0x001fe400078e00ff */
[----:B-1----:R-:W-:-:S04]  /*7790*/  IMAD.MOV R8, RZ, RZ, -R5 ;  /* 0x000000ffff087224 */ /* 0x002fc800078e0a05 */
[----:B------:R-:W-:Y:S02]  /*77a0*/  IMAD R7, R8, R3, RZ ;  /* 0x0000000308077224 */ /* 0x000fe400078e02ff */
[----:B------:R-:W-:Y:S02]  /*77b0*/  IMAD.MOV.U32 R8, RZ, RZ, R10 ;  /* 0x000000ffff087224 */ /* 0x000fe400078e000a */
[----:B------:R-:W-:-:S04]  /*77c0*/  IMAD.HI.U32 R5, R5, R7, R4 ;  /* 0x0000000705057227 */ /* 0x000fc800078e0004 */
[----:B------:R-:W-:Y:S02]  /*77d0*/  IMAD.MOV R4, RZ, RZ, -R11 ;  /* 0x000000ffff047224 */ /* 0x000fe400078e0a0b */
        /* <DEDUP_REMOVED lines=10> */
[----:B------:R-:W-:Y:S01]  /*7880*/  @!P2 IMAD.MOV R5, RZ, RZ, -R5 ;  /* 0x000000ffff05a224 */ /* 0x000fe200078e0a05 */
[----:B------:R-:W-:-:S05]  /*7890*/  @!P3 LOP3.LUT R5, RZ, R0, RZ, 0x33, !PT ;  /* 0x00000000ff05b212 */ /* 0x000fca00078e33ff */
[----:B------:R-:W-:Y:S02]  /*78a0*/  IMAD.MOV R3, RZ, RZ, -R5 ;  /* 0x000000ffff037224 */ /* 0x000fe400078e0a05 */
[----:B------:R-:W-:Y:S02]  /*78b0*/  VIADD R4, R5, 0xffffffff ;  /* 0xffffffff05047836 */ /* 0x000fe40000000000 */
[----:B------:R-:W-:-:S05]  /*78c0*/  IMAD R0, R0, R3, R9 ;  /* 0x0000000300007224 */ /* 0x000fca00078e0209 */
[----:B------:R-:W-:-:S13]  /*78d0*/  ISETP.NE.AND P1, PT, R0, RZ, PT ;  /* 0x000000ff0000720c */ /* 0x000fda0003f25270 */
[----:B------:R-:W-:Y:S01]  /*78e0*/  @!P1 IMAD.MOV R4, RZ, RZ, R5 ;  /* 0x000000ffff049224 */ /* 0x000fe200078e0205 */
[----:B------:R-:W-:Y:S06]  /*78f0*/  BRA `(.L_x_23886) ;  /* 0x0000000000707947 */ /* 0x000fec0003800000 */
.L_x_23887:
        /* <DEDUP_REMOVED lines=24> */
[----:B------:R-:W-:-:S04]  /*7a80*/  @P1 VIADD R5, R5, 0x1 ;  /* 0x0000000105051836 */ /* 0x000fc80000000000 */
[----:B------:R-:W-:-:S04]  /*7a90*/  IMAD.MOV.U32 R4, RZ, RZ, R5 ;  /* 0x000000ffff047224 */ /* 0x000fc800078e0005 */
[----:B------:R-:W-:Y:S01]  /*7aa0*/  @!P2 IMAD.MOV R4, RZ, RZ, -R4 ;  /* 0x000000ffff04a224 */ /* 0x000fe200078e0a04 */
[----:B------:R-:W-:-:S07]  /*7ab0*/  @!P3 LOP3.LUT R4, RZ, R0, RZ, 0x33, !PT ;  /* 0x00000000ff04b212 */ /* 0x000fce00078e33ff */
.L_x_23886:
[----:B------:R-:W-:Y:S05]  /*7ac0*/  BSYNC.RECONVERGENT B0 ;  /* 0x0000000000007941 */ /* 0x000fea0003800200 */
.L_x_23885:
[----:B-1---5:R-:W-:Y:S01]  /*7ad0*/  VIADD R23, R25, 0x80 ;  /* 0x0000008019177836 */ /* 0x022fe20000000000 */
[----:B------:R-:W-:Y:S04]  /*7ae0*/  BSSY.RECONVERGENT B0, `(.L_x_23888) ;  /* 0x0000044000007945 */ /* 0x000fe80003800200 */
[----:B------:R-:W-:-:S13]  /*7af0*/  ISETP.GE.AND P1, PT, R23, R16, PT ;  /* 0x000000101700720c */ /* 0x000fda0003f26270 */
[----:B------:R-:W-:Y:S05]  /*7b00*/  @P1 BRA `(.L_x_23889) ;  /* 0x0000000400041947 */ /* 0x000fea0003800000 */
[----:B0-2---:R-:W-:-:S04]  /*7b10*/  LOP3.LUT R0, R22, R27, RZ, 0x3c, !PT ;  /* 0x0000001b16007212 */ /* 0x005fc800078e3cff */
[----:B------:R-:W-:-:S04]  /*7b20*/  PRMT R0, R0, 0x9910, RZ ;  /* 0x0000991000007816 */ /* 0x000fc800000000ff */
[----:B------:R-:W-:-:S13]  /*7b30*/  ISETP.GT.AND P1, PT, R0, -0x1, PT ;  /* 0xffffffff0000780c */ /* 0x000fda0003f24270 */
[----:B------:R-:W-:Y:S05]  /*7b40*/  @P1 BRA `(.L_x_23890) ;  /* 0x0000000000841947 */ /* 0x000fea0003800000 */
[----:B------:R-:W-:Y:S02]  /*7b50*/  PRMT R0, R22, 0x9910, RZ ;  /* 0x0000991016007816 */ /* 0x000fe400000000ff */
[----:B------:R-:W-:Y:S02]  /*7b60*/  PRMT R11, R27, 0x9910, RZ ;  /* 0x000099101b0b7816 */ /* 0x000fe400000000ff */
[-C--:B------:R-:W-:Y:S02]  /*7b70*/  IABS R3, R0.reuse ;  /* 0x0000000000037213 */ /* 0x080fe40000000000 */
[----:B------:R-:W-:Y:S02]  /*7b80*/  IABS R10, R11 ;  /* 0x0000000b000a7213 */ /* 0x000fe40000000000 */
[----:B---34-:R-:W0:Y:S01]  /*7b90*/  I2F.RP R5, R3 ;  /* 0x0000000300057306 */ /* 0x018e220000209400 */
[----:B------:R-:W-:-:S07]  /*7ba0*/  IABS R12, R0 ;  /* 0x00000000000c7213 */ /* 0x000fce0000000000 */
[----:B0-----:R-:W0:Y:S02]  /*7bb0*/  MUFU.RCP R5, R5 ;  /* 0x0000000500057308 */ /* 0x001e240000001000 */
[----:B0-----:R-:W-:-:S06]  /*7bc0*/  VIADD R6, R5, 0xffffffe ;  /* 0x0ffffffe05067836 */ /* 0x001fcc0000000000 */
        /* <DEDUP_REMOVED lines=25> */
.L_x_23890:
        /* <DEDUP_REMOVED lines=27> */
[----:B------:R-:W-:-:S07]  /*7f10*/  IMAD.MOV.U32 R22, RZ, RZ, R7 ;  /* 0x000000ffff167224 */ /* 0x000fce00078e0007 */
.L_x_23889:
[----:B------:R-:W-:Y:S05]  /*7f20*/  BSYNC.RECONVERGENT B0 ;  /* 0x0000000000007941 */ /* 0x000fea0003800200 */
.L_x_23888:
[----:B------:R-:W-:Y:S01]  /*7f30*/  VIADD R3, R25, 0x100 ;  /* 0x0000010019037836 */ /* 0x000fe20000000000 */
        /* <DEDUP_REMOVED lines=16> */
[----:B------:R0:W3:Y:S02]  /*8040*/  F2I.FTZ.U32.TRUNC.NTZ R7, R6 ;  /* 0x0000000600077305 */ /* 0x0000e4000021f000 */
[----:B0-----:R-:W-:Y:S02]  /*8050*/  IMAD.MOV.U32 R6, RZ, RZ, RZ ;  /* 0x000000ffff067224 */ /* 0x001fe400078e00ff */
[----:B---34-:R-:W-:-:S04]  /*8060*/  IMAD.MOV R5, RZ, RZ, -R7 ;  /* 0x000000ffff057224 */ /* 0x018fc800078e0a07 */
[----:B------:R-:W-:-:S04]  /*8070*/  IMAD R5, R5, R8, RZ ;  /* 0x0000000805057224 */ /* 0x000fc800078e02ff */
        /* <DEDUP_REMOVED lines=19> */
.L_x_23893:
        /* <DEDUP_REMOVED lines=27> */
.L_x_23892:
[----:B------:R-:W-:Y:S05]  /*8360*/  BSYNC.RECONVERGENT B0 ;  /* 0x0000000000007941 */ /* 0x000fea0003800200 */
.L_x_23891:
[----:B------:R-:W-:Y:S01]  /*8370*/  VIADD R3, R25, 0x180 ;  /* 0x0000018019037836 */ /* 0x000fe20000000000 */
[----:B------:R-:W-:Y:S04]  /*8380*/  BSSY.RECONVERGENT B0, `(.L_x_23894) ;  /* 0x0000042000007945 */ /* 0x000fe80003800200 */
[----:B------:R-:W-:-:S13]  /*8390*/  ISETP.GE.AND P1, PT, R3, R16, PT ;  /* 0x000000100300720c */ /* 0x000fda0003f26270 */
[----:B------:R-:W-:Y:S05]  /*83a0*/  @P1 BRA `(.L_x_23895) ;  /* 0x0000000000fc1947 */ /* 0x000fea0003800000 */
[----:B------:R-:W-:-:S04]  /*83b0*/  LOP3.LUT R0, R18, R19, RZ, 0x3c, !PT ;  /* 0x0000001312007212 */ /* 0x000fc800078e3cff */
        /* <DEDUP_REMOVED lines=9> */
[----:B-1----:R-:W1:Y:S02]  /*8450*/  MUFU.RCP R3, R3 ;  /* 0x0000000300037308 */ /* 0x002e640000001000 */
[----:B-1----:R-:W-:Y:S02]  /*8460*/  VIADD R6, R3, 0xffffffe ;  /* 0x0ffffffe03067836 */ /* 0x002fe40000000000 */
[----:B------:R-:W-:-:S04]  /*8470*/  IMAD.MOV R3, RZ, RZ, -R11 ;  /* 0x000000ffff037224 */ /* 0x000fc800078e0a0b */
[----:B------:R1:W0:Y:S02]  /*8480*/  F2I.FTZ.U32.TRUNC.NTZ R7, R6 ;  /* 0x0000000600077305 */ /* 0x000224000021f000 */
[----:B-1----:R-:W-:Y:S02]  /*8490*/  IMAD.MOV.U32 R6, RZ, RZ, RZ ;  /* 0x000000ffff067224 */ /* 0x002fe400078e00ff */
[----:B0-234-:R-:W-:-:S04]  /*84a0*/  IMAD.MOV R5, RZ, RZ, -R7 ;  /* 0x000000ffff057224 */ /* 0x01dfc800078e0a07 */
        /* <DEDUP_REMOVED lines=20> */
.L_x_23896:
        /* <DEDUP_REMOVED lines=27> */
.L_x_23895:
[----:B------:R-:W-:Y:S05]  /*87a0*/  BSYNC.RECONVERGENT B0 ;  /* 0x0000000000007941 */ /* 0x000fea0003800200 */
.L_x_23894:
[----:B------:R-:W1:Y:S01]  /*87b0*/  LDC.U8 R19, c[0x0][0x3b0] ;  /* 0x0000ec00ff137b82 */ /* 0x000e620000000000 */
[----:B------:R-:W-:Y:S04]  /*87c0*/  BSSY.RECONVERGENT B6, `(.L_x_23897) ;  /* 0x0000100000067945 */ /* 0x000fe80003800200 */
[----:B------:R-:W-:Y:S05]  /*87d0*/  @P0 BRA `(.L_x_23898) ;  /* 0x0000000c00f80947 */ /* 0x000fea0003800000 */
[----:B------:R-:W5:Y:S01]  /*87e0*/  LDCU UR4, c[0x0][0x3b4] ;  /* 0x00007680ff0477ac */ /* 0x000f620008000800 */
[----:B------:R-:W5:Y:S01]  /*87f0*/  LDC.64 R8, c[0x0][0x388] ;  /* 0x0000e200ff087b82 */ /* 0x000f620000000a00 */
[----:B------:R-:W-:Y:S01]  /*8800*/  IMAD R0, R2, 0x200, R25 ;  /* 0x0000020002007824 */ /* 0x000fe200078e0219 */
[----:B01234-:R-:W-:-:S03]  /*8810*/  PRMT R5, R19, 0x9910, RZ ;  /* 0x0000991013057816 */ /* 0x01ffc600000000ff */
[----:B-----5:R-:W-:Y:S02]  /*8820*/  IMAD R3, R0, UR4, RZ ;  /* 0x0000000400037c24 */ /* 0x020fe4000f8e02ff */
[----:B------:R-:W-:-:S05]  /*8830*/  IMAD.MOV.U32 R0, RZ, RZ, R5 ;  /* 0x000000ffff007224 */ /* 0x000fca00078e0005 */
[----:B------:R-:W-:Y:S02]  /*8840*/  ISETP.GT.AND P0, PT, R0, 0x9, PT ;  /* 0x000000090000780c */ /* 0x000fe40003f04270 */
[----:B------:R-:W-:-:S05]  /*8850*/  IADD3 R8, P1, PT, R3, R8, RZ ;  /* 0x0000000803087210 */ /* 0x000fca0007f3e0ff */
        /* <DEDUP_REMOVED lines=10> */
[----:B------:R0:W-:Y:S01]  /*8900*/  STG.E.U8 desc[UR36][R8.64], R4 ;  /* 0x0000000408007986 */ /* 0x0001e2000c101124 */
[----:B------:R-:W-:Y:S01]  /*8910*/  IMAD.MOV.U32 R25, RZ, RZ, R23 ;  /* 0x000000ffff197224 */ /* 0x000fe200078e0017 */
[----:B------:R-:W-:Y:S06]  /*8920*/  BRA `(.L_x_23898) ;  /* 0x0000000c00a47947 */ /* 0x000fec0003800000 */
.L_x_23902:
[----:B------:R0:W-:Y:S01]  /*8930*/  STG.E.U8 desc[UR36][R8.64], R4 ;  /* 0x0000000408007986 */ /* 0x0001e2000c101124 */
[----:B------:R-:W-:Y:S01]  /*8940*/  IMAD.MOV.U32 R25, RZ, RZ, R23 ;  /* 0x000000ffff197224 */ /* 0x000fe200078e0017 */
[----:B------:R-:W-:Y:S06]  /*8950*/  BRA `(.L_x_23898) ;  /* 0x0000000c00987947 */ /* 0x000fec0003800000 */
.L_x_23901:
[----:B------:R-:W-:-:S13]  /*8960*/  ISETP.NE.AND P0, PT, R0, 0x2, PT ;  /* 0x000000020000780c */ /* 0x000fda0003f05270 */
[----:B------:R-:W-:Y:S05]  /*8970*/  @!P0 BRA `(.L_x_23904) ;  /* 0x0000000000348947 */ /* 0x000fea0003800000 */
[----:B------:R-:W-:-:S13]  /*8980*/  ISETP.NE.AND P0, PT, R0, 0x3, PT ;  /* 0x000000030000780c */ /* 0x000fda0003f05270 */
[----:B------:R-:W-:Y:S05]  /*8990*/  @!P0 BRA `(.L_x_23905) ;  /* 0x00000000001c8947 */ /* 0x000fea0003800000 */
[----:B------:R-:W-:-:S13]  /*89a0*/  ISETP.NE.AND P0, PT, R0, 0x4, PT ;  /* 0x000000040000780c */ /* 0x000fda0003f05270 */
[----:B------:R-:W-:Y:S05]  /*89b0*/  @P0 BRA `(.L_x_23903) ;  /* 0x0000000800d40947 */ /* 0x000fea0003800000 */
[----:B------:R-:W-:Y:S01]  /*89c0*/  PRMT R4, R4, 0x9910, RZ ;  /* 0x0000991004047816 */ /* 0x000fe200000000ff */
[----:B------:R-:W-:-:S03]  /*89d0*/  IMAD.MOV.U32 R25, RZ, RZ, R23 ;  /* 0x000000ffff197224 */ /* 0x000fc600078e0017 */
[----:B------:R-:W-:-:S05]  /*89e0*/  SHF.R.S32.HI R5, RZ, 0x1f, R4 ;  /* 0x0000001fff057819 */ /* 0x000fca0000011404 */
[----:B------:R0:W-:Y:S01]  /*89f0*/  STG.E.64 desc[UR36][R8.64], R4 ;  /* 0x0000000408007986 */ /* 0x0001e2000c101b24 */
[----:B------:R-:W-:Y:S05]  /*8a00*/  BRA `(.L_x_23898) ;  /* 0x0000000c006c7947 */ /* 0x000fea0003800000 */
.L_x_23905:
[----:B------:R-:W-:Y:S01]  /*8a10*/  PRMT R3, R4, 0x9910, RZ ;  /* 0x0000991004037816 */ /* 0x000fe200000000ff */
[----:B------:R-:W-:-:S04]  /*8a20*/  IMAD.MOV.U32 R25, RZ, RZ, R23 ;  /* 0x000000ffff197224 */ /* 0x000fc800078e0017 */
[----:B------:R0:W-:Y:S01]  /*8a30*/  STG.E desc[UR36][R8.64], R3 ;  /* 0x0000000308007986 */ /* 0x0001e2000c101924 */
[----:B------:R-:W-:Y:S05]  /*8a40*/  BRA `(.L_x_23898) ;  /* 0x0000000c005c7947 */ /* 0x000fea0003800000 */
.L_x_23904:
[----:B------:R0:W-:Y:S01]  /*8a50*/  STG.E.U16 desc[UR36][R8.64], R4 ;  /* 0x0000000408007986 */ /* 0x0001e2000c101524 */
[----:B------:R-:W-:Y:S01]  /*8a60*/  IMAD.MOV.U32 R25, RZ, RZ, R23 ;  /* 0x000000ffff197224 */ /* 0x000fe200078e0017 */
[----:B------:R-:W-:Y:S06]  /*8a70*/  BRA `(.L_x_23898) ;  /* 0x0000000c00507947 */ /* 0x000fec0003800000 */
.L_x_23900:
[----:B------:R-:W-:-:S13]  /*8a80*/  ISETP.GT.AND P0, PT, R0, 0x6, PT ;  /* 0x000000060000780c */ /* 0x000fda0003f04270 */
[----:B------:R-:W-:Y:S05]  /*8a90*/  @P0 BRA `(.L_x_23906) ;  /* 0x0000000000340947 */ /* 0x000fea0003800000 */
[----:B------:R-:W-:-:S13]  /*8aa0*/  ISETP.NE.AND P0, PT, R0, 0x5, PT ;  /* 0x000000050000780c */ /* 0x000fda0003f05270 */
[----:B------:R-:W-:Y:S05]  /*8ab0*/  @!P0 BRA `(.L_x_23907) ;  /* 0x0000000000188947 */ /* 0x000fea0003800000 */
[----:B------:R-:W-:-:S13]  /*8ac0*/  ISETP.NE.AND P0, PT, R0, 0x6, PT ;  /* 0x000000060000780c */ /* 0x000fda0003f05270 */
[----:B------:R-:W-:Y:S05]  /*8ad0*/  @P0 BRA `(.L_x_23903) ;  /* 0x00000008008c0947 */ /* 0x000fea0003800000 */
[----:B------:R-:W0:Y:S01]  /*8ae0*/  I2F.S16 R3, R4 ;  /* 0x0000000400037306 */ /* 0x000e220000101400 */
[----:B------:R-:W-:Y:S01]  /*8af0*/  IMAD.MOV.U32 R25, RZ, RZ, R23 ;  /* 0x000000ffff197224 */ /* 0x000fe200078e0017 */
[----:B0-----:R0:W-:Y:S01]  /*8b00*/  STG.E desc[UR36][R8.64], R3 ;  /* 0x0000000308007986 */ /* 0x0011e2000c101924 */
[----:B------:R-:W-:Y:S05]  /*8b10*/  BRA `(.L_x_23898) ;  /* 0x0000000c00287947 */ /* 0x000fea0003800000 */
.L_x_23907:
[----:B------:R-:W0:Y:S01]  /*8b20*/  I2F.S16 R0, R4 ;  /* 0x0000000400007306 */ /* 0x000e220000101400 */
[----:B------:R-:W-:Y:S01]  /*8b30*/  IMAD.MOV.U32 R25, RZ, RZ, R23 ;  /* 0x000000ffff197224 */ /* 0x000fe200078e0017 */
[----:B0-----:R-:W-:-:S05]  /*8b40*/  F2FP.F16.F32.PACK_AB R0, RZ, R0 ;  /* 0x00000000ff00723e */ /* 0x001fca00000000ff */
[----:B------:R0:W-:Y:S01]  /*8b50*/  STG.E.U16 desc[UR36][R8.64], R0 ;  /* 0x0000000008007986 */ /* 0x0001e2000c101524 */
[----:B------:R-:W-:Y:S05]  /*8b60*/  BRA `(.L_x_23898) ;  /* 0x0000000c00147947 */ /* 0x000fea0003800000 */
.L_x_23906:
[----:B------:R-:W-:-:S13]  /*8b70*/  ISETP.NE.AND P0, PT, R0, 0x7, PT ;  /* 0x000000070000780c */ /* 0x000fda0003f05270 */
[----:B------:R-:W-:Y:S05]  /*8b80*/  @!P0 BRA `(.L_x_23908) ;  /* 0x00000000003c8947 */ /* 0x000fea0003800000 */
[----:B------:R-:W-:-:S13]  /*8b90*/  ISETP.NE.AND P0, PT, R0, 0x8, PT ;  /* 0x000000080000780c */ /* 0x000fda0003f05270 */
[----:B------:R-:W-:Y:S05]  /*8ba0*/  @!P0 BRA `(.L_x_23909) ;  /* 0x00000000001c8947 */ /* 0x000fea0003800000 */
[----:B------:R-:W-:-:S13]  /*8bb0*/  ISETP.NE.AND P0, PT, R0, 0x9, PT ;  /* 0x000000090000780c */ /* 0x000fda0003f05270 */
[----:B------:R-:W-:Y:S05]  /*8bc0*/  @P0 BRA `(.L_x_23903) ;  /* 0x0000000800500947 */ /* 0x000fea0003800000 */
[----:B------:R-:W0:Y:S01]  /*8bd0*/  I2F.S16 R4, R4 ;  /* 0x0000000400047306 */ /* 0x000e220000101400 */
[----:B------:R-:W-:Y:S02]  /*8be0*/  IMAD.MOV.U32 R5, RZ, RZ, RZ ;  /* 0x000000ffff057224 */ /* 0x000fe400078e00ff */
[----:B------:R-:W-:-:S03]  /*8bf0*/  IMAD.MOV.U32 R25, RZ, RZ, R23 ;  /* 0x000000ffff197224 */ /* 0x000fc600078e0017 */
[----:B0-----:R0:W-:Y:S01]  /*8c00*/  STG.E.64 desc[UR36][R8.64], R4 ;  /* 0x0000000408007986 */ /* 0x0011e2000c101b24 */
[----:B------:R-:W-:Y:S05]  /*8c10*/  BRA `(.L_x_23898) ;  /* 0x0000000800e87947 */ /* 0x000fea0003800000 */
.L_x_23909:
[----:B------:R-:W0:Y:S01]  /*8c20*/  I2F.S16 R4, R4 ;  /* 0x0000000400047306 */ /* 0x000e220000101400 */
[----:B------:R-:W-:Y:S01]  /*8c30*/  IMAD.MOV.U32 R25, RZ, RZ, R23 ;  /* 0x000000ffff197224 */ /* 0x000fe200078e0017 */
[----:B0-----:R-:W-:-:S04]  /*8c40*/  F2FP.F16.F32.PACK_AB R3, RZ, R4 ;  /* 0x00000004ff03723e */ /* 0x001fc800000000ff */
[----:B------:R-:W-:-:S05]  /*8c50*/  PRMT R3, R3, 0x5410, RZ ;  /* 0x0000541003037816 */ /* 0x000fca00000000ff */
[----:B------:R0:W-:Y:S01]  /*8c60*/  STG.E desc[UR36][R8.64], R3 ;  /* 0x0000000308007986 */ /* 0x0001e2000c101924 */
[----:B------:R-:W-:Y:S05]  /*8c70*/  BRA `(.L_x_23898) ;  /* 0x0000000800d07947 */ /* 0x000fea0003800000 */
.L_x_23908:
[----:B------:R-:W0:Y:S01]  /*8c80*/  I2F.F64.S16 R4, R4 ;  /* 0x0000000400047312 */ /* 0x000e220000101c00 */
[----:B------:R-:W-:Y:S01]  /*8c90*/  IMAD.MOV.U32 R25, RZ, RZ, R23 ;  /* 0x000000ffff197224 */ /* 0x000fe200078e0017 */
[----:B0-----:R0:W-:Y:S01]  /*8ca0*/  STG.E.64 desc[UR36][R8.64], R4 ;  /* 0x0000000408007986 */ /* 0x0011e2000c101b24 */
[----:B------:R-:W-:Y:S05]  /*8cb0*/  BRA `(.L_x_23898) ;  /* 0x0000000800c07947 */ /* 0x000fea0003800000 */
.L_x_23899:
        /* <DEDUP_REMOVED lines=8> */
[----:B------:R-:W-:Y:S01]  /*8d40*/  PRMT R0, R4, 0x9910, RZ ;  /* 0x0000991004007816 */ /* 0x000fe200000000ff */
[----:B------:R-:W-:-:S03]  /*8d50*/  IMAD.MOV.U32 R25, RZ, RZ, R23 ;  /* 0x000000ffff197224 */ /* 0x000fc600078e0017 */
[----:B------:R-:W-:-:S04]  /*8d60*/  ISETP.NE.AND P0, PT, R0, RZ, PT ;  /* 0x000000ff0000720c */ /* 0x000fc80003f05270 */
[----:B------:R-:W-:-:S05]  /*8d70*/  SEL R3, RZ, 0x1, !P0 ;  /* 0x00000001ff037807 */ /* 0x000fca0004000000 */
[----:B------:R0:W-:Y:S01]  /*8d80*/  STG.E.U8 desc[UR36][R8.64], R3 ;  /* 0x0000000308007986 */ /* 0x0001e2000c101124 */
[----:B------:R-:W-:Y:S05]  /*8d90*/  BRA `(.L_x_23898) ;  /* 0x0000000800887947 */ /* 0x000fea0003800000 */
.L_x_23912:
[----:B------:R-:W0:Y:S01]  /*8da0*/  I2F.F64.S16 R4, R4 ;  /* 0x0000000400047312 */ /* 0x000e220000101c00 */
[----:B------:R-:W-:Y:S01]  /*8db0*/  CS2R R6, SRZ ;  /* 0x0000000000067805 */ /* 0x000fe2000001ff00 */
[----:B------:R-:W-:-:S04]  /*8dc0*/  IMAD.MOV.U32 R25, RZ, RZ, R23 ;  /* 0x000000ffff197224 */ /* 0x000fc800078e0017 */
[----:B0-----:R0:W-:Y:S01]  /*8dd0*/  STG.E.128 desc[UR36][R8.64], R4 ;  /* 0x0000000408007986 */ /* 0x0011e2000c101d24 */
[----:B------:R-:W-:Y:S05]  /*8de0*/  BRA `(.L_x_23898) ;  /* 0x0000000800747947 */ /* 0x000fea0003800000 */
.L_x_23911:
[----:B------:R-:W-:-:S13]  /*8df0*/  ISETP.NE.AND P0, PT, R0, 0xf, PT ;  /* 0x0000000f0000780c */ /* 0x000fda0003f05270 */
[----:B------:R-:W-:Y:S05]  /*8e00*/  @!P0 BRA `(.L_x_23913) ;  /* 0x0000000000a88947 */ /* 0x000fea0003800000 */
[----:B------:R-:W-:-:S13]  /*8e10*/  ISETP.NE.AND P0, PT, R0, 0x17, PT ;  /* 0x000000170000780c */ /* 0x000fda0003f05270 */
[----:B------:R-:W-:Y:S05]  /*8e20*/  @!P0 BRA `(.L_x_23914) ;  /* 0x0000000000508947 */ /* 0x000fea0003800000 */
[----:B------:R-:W-:-:S13]  /*8e30*/  ISETP.NE.AND P0, PT, R0, 0x18, PT ;  /* 0x000000180000780c */ /* 0x000fda0003f05270 */
[----:B------:R-:W-:Y:S05]  /*8e40*/  @P0 BRA `(.L_x_23903) ;  /* 0x0000000400b00947 */ /* 0x000fea0003800000 */
[----:B------:R-:W0:Y:S01]  /*8e50*/  I2F.S16 R4, R4 ;  /* 0x0000000400047306 */ /* 0x000e220000101400 */
[----:B------:R-:W-:Y:S01]  /*8e60*/  BSSY.RECONVERGENT B0, `(.L_x_23915) ;  /* 0x000000c000007945 */ /* 0x000fe20003800200 */
[----:B------:R-:W-:Y:S01]  /*8e70*/  IMAD.MOV.U32 R0, RZ, RZ, 0x7f ;  /* 0x0000007fff007424 */ /* 0x000fe200078e00ff */
        /* <DEDUP_REMOVED lines=10> */
.L_x_23916:
[----:B------:R-:W-:Y:S05]  /*8f20*/  BSYNC.RECONVERGENT B0 ;  /* 0x0000000000007941 */ /* 0x000fea0003800200 */
.L_x_23915:
[----:B------:R-:W-:Y:S01]  /*8f30*/  LOP3.LUT R5, R0, 0x80, R5, 0xf8, !PT ;  /* 0x0000008000057812 */ /* 0x000fe200078ef805 */
[----:B------:R-:W-:-:S04]  /*8f40*/  IMAD.MOV.U32 R25, RZ, RZ, R23 ;  /* 0x000000ffff197224 */ /* 0x000fc800078e0017 */
[----:B------:R0:W-:Y:S01]  /*8f50*/  STG.E.U8 desc[UR36][R8.64], R5 ;  /* 0x0000000508007986 */ /* 0x0001e2000c101124 */
[----:B------:R-:W-:Y:S05]  /*8f60*/  BRA `(.L_x_23898) ;  /* 0x0000000800147947 */ /* 0x000fea0003800000 */
.L_x_23914:
        /* <DEDUP_REMOVED lines=15> */
.L_x_23918:
[----:B------:R-:W-:Y:S05]  /*9060*/  BSYNC.RECONVERGENT B0 ;  /* 0x0000000000007941 */ /* 0x000fea0003800200 */
.L_x_23917:
[----:B------:R-:W-:Y:S01]  /*9070*/  LOP3.LUT R5, R0, 0x80, R5, 0xf8, !PT ;  /* 0x0000008000057812 */ /* 0x000fe200078ef805 */
[----:B------:R-:W-:-:S04]  /*9080*/  IMAD.MOV.U32 R25, RZ, RZ, R23 ;  /* 0x000000ffff197224 */ /* 0x000fc800078e0017 */
[----:B------:R0:W-:Y:S01]  /*9090*/  STG.E.U8 desc[UR36][R8.64], R5 ;  /* 0x0000000508007986 */ /* 0x0001e2000c101124 */
[----:B------:R-:W-:Y:S05]  /*90a0*/  BRA `(.L_x_23898) ;  /* 0x0000000400c47947 */ /* 0x000fea0003800000 */
.L_x_23913:
[----:B------:R-:W0:Y:S01]  /*90b0*/  I2F.S16 R0, R4 ;  /* 0x0000000400007306 */ /* 0x000e220000101400 */
[----:B------:R-:W-:Y:S01]  /*90c0*/  IMAD.MOV.U32 R25, RZ, RZ, R23 ;  /* 0x000000ffff197224 */ /* 0x000fe200078e0017 */
[----:B0-----:R-:W-:-:S05]  /*90d0*/  F2FP.BF16.F32.PACK_AB R0, RZ, R0 ;  /* 0x00000000ff00723e */ /* 0x001fca00000010ff */
[----:B------:R0:W-:Y:S01]  /*90e0*/  STG.E.U16 desc[UR36][R8.64], R0 ;  /* 0x0000000008007986 */ /* 0x0001e2000c101524 */
[----:B------:R-:W-:Y:S05]  /*90f0*/  BRA `(.L_x_23898) ;  /* 0x0000000400b07947 */ /* 0x000fea0003800000 */
.L_x_23910:
        /* <DEDUP_REMOVED lines=8> */
[----:B------:R0:W-:Y:S01]  /*9180*/  STG.E.U16 desc[UR36][R8.64], R4 ;  /* 0x0000000408007986 */ /* 0x0001e2000c101524 */
[----:B------:R-:W-:Y:S01]  /*9190*/  IMAD.MOV.U32 R25, RZ, RZ, R23 ;  /* 0x000000ffff197224 */ /* 0x000fe200078e0017 */
[----:B------:R-:W-:Y:S06]  /*91a0*/  BRA `(.L_x_23898) ;  /* 0x0000000400847947 */ /* 0x000fec0003800000 */
.L_x_23921:
        /* <DEDUP_REMOVED lines=13> */
.L_x_23924:
[----:B------:R-:W-:-:S04]  /*9280*/  SHF.R.U32.HI R0, RZ, 0x14, R5 ;  /* 0x00000014ff007819 */ /* 0x000fc80000011605 */
[----:B------:R-:W-:-:S04]  /*9290*/  LOP3.LUT R0, R0, 0x1, RZ, 0xc0, !PT ;  /* 0x0000000100007812 */ /* 0x000fc800078ec0ff */
[----:B------:R-:W-:-:S04]  /*92a0*/  IADD3 R0, PT, PT, R5, 0x487ffff, R0 ;  /* 0x0487ffff05007810 */ /* 0x000fc80007ffe000 */
[----:B------:R-:W-:-:S04]  /*92b0*/  SHF.R.U32.HI R0, RZ, 0x14, R0 ;  /* 0x00000014ff007819 */ /* 0x000fc80000011600 */
[----:B------:R-:W-:-:S07]  /*92c0*/  LOP3.LUT R3, R0, 0xff, RZ, 0xc0, !PT ;  /* 0x000000ff00037812 */ /* 0x000fce00078ec0ff */
.L_x_23925:
[----:B------:R-:W-:-:S04]  /*92d0*/  SHF.R.U32.HI R0, RZ, 0x18, R5 ;  /* 0x00000018ff007819 */ /* 0x000fc80000011605 */
[----:B------:R-:W-:-:S07]  /*92e0*/  LOP3.LUT R0, R3, 0x80, R0, 0xf8, !PT ;  /* 0x0000008003007812 */ /* 0x000fce00078ef800 */
.L_x_23923:
[----:B------:R-:W-:Y:S05]  /*92f0*/  BSYNC.RECONVERGENT B0 ;  /* 0x0000000000007941 */ /* 0x000fea0003800200 */
.L_x_23922:
[----:B------:R0:W-:Y:S01]  /*9300*/  STG.E.U8 desc[UR36][R8.64], R0 ;  /* 0x0000000008007986 */ /* 0x0001e2000c101124 */
[----:B------:R-:W-:Y:S01]  /*9310*/  IMAD.MOV.U32 R25, RZ, RZ, R23 ;  /* 0x000000ffff197224 */ /* 0x000fe200078e0017 */
[----:B------:R-:W-:Y:S06]  /*9320*/  BRA `(.L_x_23898) ;  /* 0x0000000400247947 */ /* 0x000fec0003800000 */
.L_x_23920:
        /* <DEDUP_REMOVED lines=13> */
.L_x_23928:
[----:B------:R-:W-:-:S04]  /*9400*/  SHF.R.U32.HI R0, RZ, 0x15, R5 ;  /* 0x00000015ff007819 */ /* 0x000fc80000011605 */
[----:B------:R-:W-:-:S04]  /*9410*/  LOP3.LUT R0, R0, 0x1, RZ, 0xc0, !PT ;  /* 0x0000000100007812 */ /* 0x000fc800078ec0ff */
[----:B------:R-:W-:-:S04]  /*9420*/  IADD3 R0, PT, PT, R5, 0x88fffff, R0 ;  /* 0x088fffff05007810 */ /* 0x000fc80007ffe000 */
[----:B------:R-:W-:-:S04]  /*9430*/  SHF.R.U32.HI R0, RZ, 0x15, R0 ;  /* 0x00000015ff007819 */ /* 0x000fc80000011600 */
[----:B------:R-:W-:-:S07]  /*9440*/  LOP3.LUT R3, R0, 0xff, RZ, 0xc0, !PT ;  /* 0x000000ff00037812 */ /* 0x000fce00078ec0ff */
.L_x_23929:
[----:B------:R-:W-:-:S04]  /*9450*/  SHF.R.U32.HI R0, RZ, 0x18, R5 ;  /* 0x00000018ff007819 */ /* 0x000fc80000011605 */
[----:B------:R-:W-:-:S07]  /*9460*/  LOP3.LUT R0, R3, 0x80, R0, 0xf8, !PT ;  /* 0x0000008003007812 */ /* 0x000fce00078ef800 */
.L_x_23927:
[----:B------:R-:W-:Y:S05]  /*9470*/  BSYNC.RECONVERGENT B0 ;  /* 0x0000000000007941 */ /* 0x000fea0003800200 */
.L_x_23926:
[----:B------:R0:W-:Y:S01]  /*9480*/  STG.E.U8 desc[UR36][R8.64], R0 ;  /* 0x0000000008007986 */ /* 0x0001e2000c101124 */
[----:B------:R-:W-:Y:S01]  /*9490*/  IMAD.MOV.U32 R25, RZ, RZ, R23 ;  /* 0x000000ffff197224 */ /* 0x000fe200078e0017 */
[----:B------:R-:W-:Y:S06]  /*94a0*/  BRA `(.L_x_23898) ;  /* 0x0000000000c47947 */ /* 0x000fec0003800000 */
.L_x_23919:
[----:B------:R-:W-:-:S13]  /*94b0*/  ISETP.NE.AND P0, PT, R0, 0x1c, PT ;  /* 0x0000001c0000780c */ /* 0x000fda0003f05270 */
[----:B------:R-:W-:Y:S05]  /*94c0*/  @!P0 BRA `(.L_x_23930) ;  /* 0x0000000000b08947 */ /* 0x000fea0003800000 */
[----:B------:R-:W-:-:S13]  /*94d0*/  ISETP.NE.AND P0, PT, R0, 0x1d, PT ;  /* 0x0000001d0000780c */ /* 0x000fda0003f05270 */
[----:B------:R-:W-:Y:S05]  /*94e0*/  @!P0 BRA `(.L_x_23931) ;  /* 0x0000000000948947 */ /* 0x000fea0003800000 */
[----:B------:R-:W-:-:S13]  /*94f0*/  ISETP.NE.AND P0, PT, R0, 0x2c, PT ;  /* 0x0000002c0000780c */ /* 0x000fda0003f05270 */
[----:B------:R-:W-:Y:S05]  /*9500*/  @!P0 BRA `(.L_x_23932) ;  /* 0x0000000000488947 */ /* 0x000fea0003800000 */
.L_x_23903:
        /* <DEDUP_REMOVED lines=16> */
.L_x_23933:
[----:B------:R-:W-:Y:S01]  /*9610*/  IMAD.MOV.U32 R25, RZ, RZ, R23 ;  /* 0x000000ffff197224 */ /* 0x000fe200078e0017 */
[----:B------:R-:W-:Y:S06]  /*9620*/  BRA `(.L_x_23898) ;  /* 0x0000000000647947 */ /* 0x000fec0003800000 */
.L_x_23932:
[----:B------:R-:W0:Y:S01]  /*9630*/  I2F.S16 R4, R4 ;  /* 0x0000000400047306 */ /* 0x000e220000101400 */
[----:B------:R-:W-:Y:S01]  /*9640*/  IMAD.MOV.U32 R25, RZ, RZ, R23 ;  /* 0x000000ffff197224 */ /* 0x000fe200078e0017 */
        /* <DEDUP_REMOVED lines=15> */
.L_x_23931:
[----:B------:R-:W-:Y:S01]  /*9740*/  PRMT R4, R4, 0x9910, RZ ;  /* 0x0000991004047816 */ /* 0x000fe200000000ff */
[----:B------:R-:W-:-:S03]  /*9750*/  IMAD.MOV.U32 R25, RZ, RZ, R23 ;  /* 0x000000ffff197224 */ /* 0x000fc600078e0017 */
[----:B------:R-:W-:-:S05]  /*9760*/  SHF.R.S32.HI R5, RZ, 0x1f, R4 ;  /* 0x0000001fff057819 */ /* 0x000fca0000011404 */
[----:B------:R0:W-:Y:S01]  /*9770*/  STG.E.64 desc[UR36][R8.64], R4 ;  /* 0x0000000408007986 */ /* 0x0001e2000c101b24 */
[----:B------:R-:W-:Y:S05]  /*9780*/  BRA `(.L_x_23898) ;  /* 0x00000000000c7947 */ /* 0x000fea0003800000 */
.L_x_23930:
[----:B------:R-:W-:Y:S01]  /*9790*/  PRMT R3, R4, 0x9910, RZ ;  /* 0x0000991004037816 */ /* 0x000fe200000000ff */
[----:B------:R-:W-:-:S04]  /*97a0*/  IMAD.MOV.U32 R25, RZ, RZ, R23 ;  /* 0x000000ffff197224 */ /* 0x000fc800078e0017 */
[----:B------:R0:W-:Y:S03]  /*97b0*/  STG.E desc[UR36][R8.64], R3 ;  /* 0x0000000308007986 */ /* 0x0001e6000c101924 */
.L_x_23898:
[----:B------:R-:W-:Y:S05]  /*97c0*/  BSYNC.RECONVERGENT B6 ;  /* 0x0000000000067941 */ /* 0x000fea0003800200 */
.L_x_23897:
[----:B------:R-:W-:Y:S01]  /*97d0*/  ISETP.GE.AND P0, PT, R25, R16, PT ;  /* 0x000000101900720c */ /* 0x000fe20003f06270 */
[----:B------:R-:W-:-:S12]  /*97e0*/  BSSY.RECONVERGENT B6, `(.L_x_23934) ;  /* 0x00001d8000067945 */ /* 0x000fd80003800200 */
[----:B------:R-:W-:Y:S05]  /*97f0*/  @P0 BRA `(.L_x_23935) ;  /* 0x0000001c00580947 */ /* 0x000fea0003800000 */
[----:B------:R-:W5:Y:S01]  /*9800*/  LDCU UR4, c[0x0][0x3b4] ;  /* 0x00007680ff0477ac */ /* 0x000f620008000800 */
[----:B0-----:R-:W0:Y:S01]  /*9810*/  LDC.64 R8, c[0x0][0x388] ;  /* 0x0000e200ff087b82 */ /* 0x001e220000000a00 */
[----:B------:R-:W-:Y:S01]  /*9820*/  IMAD R0, R2, 0x200, R25 ;  /* 0x0000020002007824 */ /* 0x000fe200078e0219 */
[----:B-1234-:R-:W-:-:S03]  /*9830*/  PRMT R4, R19, 0x9910, RZ ;  /* 0x0000991013047816 */ /* 0x01efc600000000ff */
        /* <DEDUP_REMOVED lines=15> */
[----:B------:R-:W-:Y:S05]  /*9930*/  BRA `(.L_x_23941) ;  /* 0x0000000c00547947 */ /* 0x000fea0003800000 */
.L_x_23939:
[----:B------:R0:W-:Y:S01]  /*9940*/  STG.E.U8 desc[UR36][R8.64], R22 ;  /* 0x0000001608007986 */ /* 0x0001e2000c101124 */
[----:B------:R-:W-:Y:S05]  /*9950*/  BRA `(.L_x_23941) ;  /* 0x0000000c004c7947 */ /* 0x000fea0003800000 */
.L_x_23938:
[----:B------:R-:W-:-:S13]  /*9960*/  ISETP.NE.AND P0, PT, R0, 0x2, PT ;  /* 0x000000020000780c */ /* 0x000fda0003f05270 */
[----:B------:R-:W-:Y:S05]  /*9970*/  @!P0 BRA `(.L_x_23942) ;  /* 0x00000000002c8947 */ /* 0x000fea0003800000 */
[----:B------:R-:W-:-:S13]  /*9980*/  ISETP.NE.AND P0, PT, R0, 0x3, PT ;  /* 0x000000030000780c */ /* 0x000fda0003f05270 */
[----:B------:R-:W-:Y:S05]  /*9990*/  @!P0 BRA `(.L_x_23943) ;  /* 0x0000000000188947 */ /* 0x000fea0003800000 */
[----:B------:R-:W-:-:S13]  /*99a0*/  ISETP.NE.AND P0, PT, R0, 0x4, PT ;  /* 0x000000040000780c */ /* 0x000fda0003f05270 */
[----:B------:R-:W-:Y:S05]  /*99b0*/  @P0 BRA `(.L_x_23940) ;  /* 0x0000000800500947 */ /* 0x000fea0003800000 */
[----:B------:R-:W-:-:S04]  /*99c0*/  PRMT R4, R22, 0x9910, RZ ;  /* 0x0000991016047816 */ /* 0x000fc800000000ff */
[----:B------:R-:W-:-:S05]  /*99d0*/  SHF.R.S32.HI R5, RZ, 0x1f, R4 ;  /* 0x0000001fff057819 */ /* 0x000fca0000011404 */
[----:B------:R0:W-:Y:S01]  /*99e0*/  STG.E.64 desc[UR36][R8.64], R4 ;  /* 0x0000000408007986 */ /* 0x0001e2000c101b24 */
[----:B------:R-:W-:Y:S05]  /*99f0*/  BRA `(.L_x_23941) ;  /* 0x0000000c00247947 */ /* 0x000fea0003800000 */
.L_x_23943:
[----:B------:R-:W-:-:S05]  /*9a00*/  PRMT R3, R22, 0x9910, RZ ;  /* 0x0000991016037816 */ /* 0x000fca00000000ff */
[----:B------:R0:W-:Y:S01]  /*9a10*/  STG.E desc[UR36][R8.64], R3 ;  /* 0x0000000308007986 */ /* 0x0001e2000c101924 */
[----:B------:R-:W-:Y:S05]  /*9a20*/  BRA `(.L_x_23941) ;  /* 0x0000000c00187947 */ /* 0x000fea0003800000 */
.L_x_23942:
[----:B------:R0:W-:Y:S01]  /*9a30*/  STG.E.U16 desc[UR36][R8.64], R22 ;  /* 0x0000001608007986 */ /* 0x0001e2000c101524 */
[----:B------:R-:W-:Y:S05]  /*9a40*/  BRA `(.L_x_23941) ;  /* 0x0000000c00107947 */ /* 0x000fea0003800000 */
.L_x_23937:
[----:B------:R-:W-:-:S13]  /*9a50*/  ISETP.GT.AND P0, PT, R0, 0x6, PT ;  /* 0x000000060000780c */ /* 0x000fda0003f04270 */
[----:B------:R-:W-:Y:S05]  /*9a60*/  @P0 BRA `(.L_x_23944) ;  /* 0x00000000002c0947 */ /* 0x000fea0003800000 */
[----:B------:R-:W-:-:S13]  /*9a70*/  ISETP.NE.AND P0, PT, R0, 0x5, PT ;  /* 0x000000050000780c */ /* 0x000fda0003f05270 */
[----:B------:R-:W-:Y:S05]  /*9a80*/  @!P0 BRA `(.L_x_23945) ;  /* 0x0000000000148947 */ /* 0x000fea0003800000 */
[----:B------:R-:W-:-:S13]  /*9a90*/  ISETP.NE.AND P0, PT, R0, 0x6, PT ;  /* 0x000000060000780c */ /* 0x000fda0003f05270 */
[----:B------:R-:W-:Y:S05]  /*9aa0*/  @P0 BRA `(.L_x_23940) ;  /* 0x0000000800140947 */ /* 0x000fea0003800000 */
[----:B------:R-:W0:Y:S02]  /*9ab0*/  I2F.S16 R3, R22 ;  /* 0x0000001600037306 */ /* 0x000e240000101400 */
[----:B0-----:R3:W-:Y:S01]  /*9ac0*/  STG.E desc[UR36][R8.64], R3 ;  /* 0x0000000308007986 */ /* 0x0017e2000c101924 */
[----:B------:R-:W-:Y:S05]  /*9ad0*/  BRA `(.L_x_23941) ;  /* 0x0000000800ec7947 */ /* 0x000fea0003800000 */
.L_x_23945:
[----:B------:R-:W0:Y:S02]  /*9ae0*/  I2F.S16 R0, R22 ;  /* 0x0000001600007306 */ /* 0x000e240000101400 */
[----:B0-----:R-:W-:-:S05]  /*9af0*/  F2FP.F16.F32.PACK_AB R0, RZ, R0 ;  /* 0x00000000ff00723e */ /* 0x001fca00000000ff */
[----:B------:R4:W-:Y:S01]  /*9b00*/  STG.E.U16 desc[UR36][R8.64], R0 ;  /* 0x0000000008007986 */ /* 0x0009e2000c101524 */
[----:B------:R-:W-:Y:S05]  /*9b10*/  BRA `(.L_x_23941) ;  /* 0x0000000800dc7947 */ /* 0x000fea0003800000 */
.L_x_23944:
[----:B------:R-:W-:-:S13]  /*9b20*/  ISETP.NE.AND P0, PT, R0, 0x7, PT ;  /* 0x000000070000780c */ /* 0x000fda0003f05270 */
[----:B------:R-:W-:Y:S05]  /*9b30*/  @!P0 BRA `(.L_x_23946) ;  /* 0x0000000000348947 */ /* 0x000fea0003800000 */
[----:B------:R-:W-:-:S13]  /*9b40*/  ISETP.NE.AND P0, PT, R0, 0x8, PT ;  /* 0x000000080000780c */ /* 0x000fda0003f05270 */
[----:B------:R-:W-:Y:S05]  /*9b50*/  @!P0 BRA `(.L_x_23947) ;  /* 0x0000000000188947 */ /* 0x000fea0003800000 */
[----:B------:R-:W-:-:S13]  /*9b60*/  ISETP.NE.AND P0, PT, R0, 0x9, PT ;  /* 0x000000090000780c */ /* 0x000fda0003f05270 */
[----:B------:R-:W-:Y:S05]  /*9b70*/  @P0 BRA `(.L_x_23940) ;  /* 0x0000000400e00947 */ /* 0x000fea0003800000 */
[----:B------:R-:W0:Y:S01]  /*9b80*/  I2F.S16 R22, R22 ;  /* 0x0000001600167306 */ /* 0x000e220000101400 */
[----:B------:R-:W-:-:S05]  /*9b90*/  IMAD.MOV.U32 R23, RZ, RZ, RZ ;  /* 0x000000ffff177224 */ /* 0x000fca00078e00ff */
[----:B0-----:R1:W-:Y:S01]  /*9ba0*/  STG.E.64 desc[UR36][R8.64], R22 ;  /* 0x0000001608007986 */ /* 0x0013e2000c101b24 */
[----:B------:R-:W-:Y:S05]  /*9bb0*/  BRA `(.L_x_23941) ;  /* 0x0000000800b47947 */ /* 0x000fea0003800000 */
.L_x_23947:
[----:B------:R-:W0:Y:S02]  /*9bc0*/  I2F.S16 R22, R22 ;  /* 0x0000001600167306 */ /* 0x000e240000101400 */
[----:B0-----:R-:W-:-:S04]  /*9bd0*/  F2FP.F16.F32.PACK_AB R3, RZ, R22 ;  /* 0x00000016ff03723e */ /* 0x001fc800000000ff */
[----:B------:R-:W-:-:S05]  /*9be0*/  PRMT R3, R3, 0x5410, RZ ;  /* 0x0000541003037816 */ /* 0x000fca00000000ff */
[----:B------:R2:W-:Y:S01]  /*9bf0*/  STG.E desc[UR36][R8.64], R3 ;  /* 0x0000000308007986 */ /* 0x0005e2000c101924 */
[----:B------:R-:W-:Y:S05]  /*9c00*/  BRA `(.L_x_23941) ;  /* 0x0000000800a07947 */ /* 0x000fea0003800000 */
.L_x_23946:
[----:B------:R-:W0:Y:S02]  /*9c10*/  I2F.F64.S16 R22, R22 ;  /* 0x0000001600167312 */ /* 0x000e240000101c00 */
[----:B0-----:R0:W-:Y:S01]  /*9c20*/  STG.E.64 desc[UR36][R8.64], R22 ;  /* 0x0000001608007986 */ /* 0x0011e2000c101b24 */
[----:B------:R-:W-:Y:S05]  /*9c30*/  BRA `(.L_x_23941) ;  /* 0x0000000800947947 */ /* 0x000fea0003800000 */
.L_x_23936:
        /* <DEDUP_REMOVED lines=11> */
[----:B------:R-:W-:Y:S05]  /*9cf0*/  BRA `(.L_x_23941) ;  /* 0x0000000800647947 */ /* 0x000fea0003800000 */
.L_x_23951:
        /* <DEDUP_REMOVED lines=17> */
.L_x_23954:
[----:B------:R-:W-:-:S04]  /*9e10*/  SHF.R.U32.HI R3, RZ, 0x18, R5 ;  /* 0x00000018ff037819 */ /* 0x000fc80000011605 */
[----:B------:R-:W-:-:S04]  /*9e20*/  LOP3.LUT R0, R0, 0x80, R3, 0xf8, !PT ;  /* 0x0000008000007812 */ /* 0x000fc800078ef803 */
[----:B------:R-:W-:-:S07]  /*9e30*/  PRMT R4, R0, 0x7610, R4 ;  /* 0x0000761000047816 */ /* 0x000fce0000000004 */
.L_x_23953:
[----:B------:R-:W-:Y:S05]  /*9e40*/  BSYNC.RECONVERGENT B0 ;  /* 0x0000000000007941 */ /* 0x000fea0003800200 */
.L_x_23952:
[----:B------:R0:W-:Y:S01]  /*9e50*/  STG.E.U8 desc[UR36][R8.64], R4 ;  /* 0x0000000408007986 */ /* 0x0001e2000c101124 */
[----:B------:R-:W-:Y:S05]  /*9e60*/  BRA `(.L_x_23941) ;  /* 0x0000000800087947 */ /* 0x000fea0003800000 */
.L_x_23950:
        /* <DEDUP_REMOVED lines=17> */
.L_x_23957:
[----:B------:R-:W-:-:S04]  /*9f80*/  SHF.R.U32.HI R3, RZ, 0x18, R5 ;  /* 0x00000018ff037819 */ /* 0x000fc80000011605 */
[----:B------:R-:W-:-:S04]  /*9f90*/  LOP3.LUT R0, R0, 0x80, R3, 0xf8, !PT ;  /* 0x0000008000007812 */ /* 0x000fc800078ef803 */
[----:B------:R-:W-:-:S07]  /*9fa0*/  PRMT R4, R0, 0x7610, R4 ;  /* 0x0000761000047816 */ /* 0x000fce0000000004 */
.L_x_23956:
[----:B------:R-:W-:Y:S05]  /*9fb0*/  BSYNC.RECONVERGENT B0 ;  /* 0x0000000000007941 */ /* 0x000fea0003800200 */
.L_x_23955:
[----:B------:R0:W-:Y:S01]  /*9fc0*/  STG.E.U8 desc[UR36][R8.64], R4 ;  /* 0x0000000408007986 */ /* 0x0001e2000c101124 */
[----:B------:R-:W-:Y:S05]  /*9fd0*/  BRA `(.L_x_23941) ;  /* 0x0000000400ac7947 */ /* 0x000fea0003800000 */
.L_x_23949:
[----:B------:R-:W-:-:S13]  /*9fe0*/  ISETP.NE.AND P0, PT, R0, 0x1c, PT ;  /* 0x0000001c0000780c */ /* 0x000fda0003f05270 */
[----:B------:R-:W-:Y:S05]  /*9ff0*/  @!P0 BRA `(.L_x_23958) ;  /* 0x0000000000608947 */ /* 0x000fea0003800000 */
[----:B------:R-:W-:-:S13]  /*a000*/  ISETP.NE.AND P0, PT, R0, 0x1d, PT ;  /* 0x0000001d0000780c */ /* 0x000fda0003f05270 */
[----:B------:R-:W-:Y:S05]  /*a010*/  @!P0 BRA `(.L_x_23959) ;  /* 0x0000000000488947 */ /* 0x000fea0003800000 */
[----:B------:R-:W-:-:S13]  /*a020*/  ISETP.NE.AND P0, PT, R0, 0x2c, PT ;  /* 0x0000002c0000780c */ /* 0x000fda0003f05270 */
[----:B------:R-:W-:Y:S05]  /*a030*/  @P0 BRA `(.L_x_23940) ;  /* 0x0000000000b00947 */ /* 0x000fea0003800000 */
[----:B------:R-:W0:Y:S02]  /*a040*/  I2F.S16 R22, R22 ;  /* 0x0000001600167306 */ /* 0x000e240000101400 */
        /* <DEDUP_REMOVED lines=15> */
.L_x_23959:
[----:B------:R-:W-:-:S04]  /*a140*/  PRMT R4, R22, 0x9910, RZ ;  /* 0x0000991016047816 */ /* 0x000fc800000000ff */
[----:B------:R-:W-:-:S05]  /*a150*/  SHF.R.S32.HI R5, RZ, 0x1f, R4 ;  /* 0x0000001fff057819 */ /* 0x000fca0000011404 */
[----:B------:R0:W-:Y:S01]  /*a160*/  STG.E.64 desc[UR36][R8.64], R4 ;  /* 0x0000000408007986 */ /* 0x0001e2000c101b24 */
[----:B------:R-:W-:Y:S05]  /*a170*/  BRA `(.L_x_23941) ;  /* 0x0000000400447947 */ /* 0x000fea0003800000 */
.L_x_23958:
[----:B------:R-:W-:-:S05]  /*a180*/  PRMT R3, R22, 0x9910, RZ ;  /* 0x0000991016037816 */ /* 0x000fca00000000ff */
[----:B------:R0:W-:Y:S01]  /*a190*/  STG.E desc[UR36][R8.64], R3 ;  /* 0x0000000308007986 */ /* 0x0001e2000c101924 */
[----:B------:R-:W-:Y:S05]  /*a1a0*/  BRA `(.L_x_23941) ;  /* 0x0000000400387947 */ /* 0x000fea0003800000 */
.L_x_23948:
[----:B------:R-:W-:-:S13]  /*a1b0*/  ISETP.GT.AND P0, PT, R0, 0xe, PT ;  /* 0x0000000e0000780c */ /* 0x000fda0003f04270 */
[----:B------:R-:W-:Y:S05]  /*a1c0*/  @P0 BRA `(.L_x_23960) ;  /* 0x0000000000340947 */ /* 0x000fea0003800000 */
[----:B------:R-:W-:-:S13]  /*a1d0*/  ISETP.NE.AND P0, PT, R0, 0xa, PT ;  /* 0x0000000a0000780c */ /* 0x000fda0003f05270 */
[----:B------:R-:W-:Y:S05]  /*a1e0*/  @!P0 BRA `(.L_x_23961) ;  /* 0x00000000001c8947 */ /* 0x000fea0003800000 */
[----:B------:R-:W-:-:S13]  /*a1f0*/  ISETP.NE.AND P0, PT, R0, 0xb, PT ;  /* 0x0000000b0000780c */ /* 0x000fda0003f05270 */
[----:B------:R-:W-:Y:S05]  /*a200*/  @P0 BRA `(.L_x_23940) ;  /* 0x00000000003c0947 */ /* 0x000fea0003800000 */
[----:B------:R-:W-:-:S04]  /*a210*/  PRMT R0, R22, 0x9910, RZ ;  /* 0x0000991016007816 */ /* 0x000fc800000000ff */
[----:B------:R-:W-:-:S04]  /*a220*/  ISETP.NE.AND P0, PT, R0, RZ, PT ;  /* 0x000000ff0000720c */ /* 0x000fc80003f05270 */
[----:B------:R-:W-:-:S05]  /*a230*/  SEL R3, RZ, 0x1, !P0 ;  /* 0x00000001ff037807 */ /* 0x000fca0004000000 */
[----:B------:R0:W-:Y:S01]  /*a240*/  STG.E.U8 desc[UR36][R8.64], R3 ;  /* 0x0000000308007986 */ /* 0x0001e2000c101124 */
[----:B------:R-:W-:Y:S05]  /*a250*/  BRA `(.L_x_23941) ;  /* 0x00000004000c7947 */ /* 0x000fea0003800000 */
.L_x_23961:
[----:B------:R-:W0:Y:S01]  /*a260*/  I2F.F64.S16 R4, R22 ;  /* 0x0000001600047312 */ /* 0x000e220000101c00 */
[----:B------:R-:W-:-:S05]  /*a270*/  CS2R R6, SRZ ;  /* 0x0000000000067805 */ /* 0x000fca000001ff00 */
[----:B0-----:R0:W-:Y:S01]  /*a280*/  STG.E.128 desc[UR36][R8.64], R4 ;  /* 0x0000000408007986 */ /* 0x0011e2000c101d24 */
[----:B------:R-:W-:Y:S05]  /*a290*/  BRA `(.L_x_23941) ;  /* 0x0000000000fc7947 */ /* 0x000fea0003800000 */
.L_x_23960:
[----:B------:R-:W-:-:S13]  /*a2a0*/  ISETP.NE.AND P0, PT, R0, 0xf, PT ;  /* 0x0000000f0000780c */ /* 0x000fda0003f05270 */
[----:B------:R-:W-:Y:S05]  /*a2b0*/  @!P0 BRA `(.L_x_23962) ;  /* 0x0000000000e88947 */ /* 0x000fea0003800000 */
[----:B------:R-:W-:-:S13]  /*a2c0*/  ISETP.NE.AND P0, PT, R0, 0x17, PT ;  /* 0x000000170000780c */ /* 0x000fda0003f05270 */
[----:B------:R-:W-:Y:S05]  /*a2d0*/  @!P0 BRA `(.L_x_23963) ;  /* 0x0000000000908947 */ /* 0x000fea0003800000 */
[----:B------:R-:W-:-:S13]  /*a2e0*/  ISETP.NE.AND P0, PT, R0, 0x18, PT ;  /* 0x000000180000780c */ /* 0x000fda0003f05270 */
[----:B------:R-:W-:Y:S05]  /*a2f0*/  @!P0 BRA `(.L_x_23964) ;  /* 0x0000000000448947 */ /* 0x000fea0003800000 */
.L_x_23940:
        /* <DEDUP_REMOVED lines=16> */
.L_x_23965:
[----:B------:R-:W-:Y:S05]  /*a400*/  BRA `(.L_x_23941) ;  /* 0x0000000000a07947 */ /* 0x000fea0003800000 */
.L_x_23964:
        /* <DEDUP_REMOVED lines=13> */
.L_x_23967:
[----:B------:R-:W-:Y:S05]  /*a4e0*/  BSYNC.RECONVERGENT B0 ;  /* 0x0000000000007941 */ /* 0x000fea0003800200 */
.L_x_23966:
[----:B------:R-:W-:-:S05]  /*a4f0*/  LOP3.LUT R3, R0, 0x80, R3, 0xf8, !PT ;  /* 0x0000008000037812 */ /* 0x000fca00078ef803 */
[----:B------:R0:W-:Y:S01]  /*a500*/  STG.E.U8 desc[UR36][R8.64], R3 ;  /* 0x0000000308007986 */ /* 0x0001e2000c101124 */
[----:B------:R-:W-:Y:S05]  /*a510*/  BRA `(.L_x_23941) ;  /* 0x00000000005c7947 */ /* 0x000fea0003800000 */
.L_x_23963:
        /* <DEDUP_REMOVED lines=12> */
.L_x_23969:
[----:B------:R-:W-:Y:S01]  /*a5e0*/  IMAD.MOV.U32 R0, RZ, RZ, 0x7f ;  /* 0x0000007fff007424 */ /* 0x000fe200078e00ff */
[----:B------:R-:W-:-:S04]  /*a5f0*/  ISETP.GT.U32.AND P0, PT, R3, 0x7f800000, PT ;  /* 0x7f8000000300780c */ /* 0x000fc80003f04070 */
[----:B------:R-:W-:-:S09]  /*a600*/  SEL R0, R0, 0x7c, P0 ;  /* 0x0000007c00007807 */ /* 0x000fd20000000000 */
.L_x_23970:
[----:B------:R-:W-:Y:S05]  /*a610*/  BSYNC.RECONVERGENT B0 ;  /* 0x0000000000007941 */ /* 0x000fea0003800200 */
.L_x_23968:
[----:B------:R-:W-:-:S04]  /*a620*/  SHF.R.U32.HI R3, RZ, 0x18, R5 ;  /* 0x00000018ff037819 */ /* 0x000fc80000011605 */
[----:B------:R-:W-:-:S05]  /*a630*/  LOP3.LUT R3, R0, 0x80, R3, 0xf8, !PT ;  /* 0x0000008000037812 */ /* 0x000fca00078ef803 */
[----:B------:R0:W-:Y:S01]  /*a640*/  STG.E.U8 desc[UR36][R8.64], R3 ;  /* 0x0000000308007986 */ /* 0x0001e2000c101124 */
[----:B------:R-:W-:Y:S05]  /*a650*/  BRA `(.L_x_23941) ;  /* 0x00000000000c7947 */ /* 0x000fea0003800000 */
.L_x_23962:
[----:B------:R-:W0:Y:S02]  /*a660*/  I2F.S16 R0, R22 ;  /* 0x0000001600007306 */ /* 0x000e240000101400 */
[----:B0-----:R-:W-:-:S05]  /*a670*/  F2FP.BF16.F32.PACK_AB R0, RZ, R0 ;  /* 0x00000000ff00723e */ /* 0x001fca00000010ff */
[----:B------:R0:W-:Y:S02]  /*a680*/  STG.E.U16 desc[UR36][R8.64], R0 ;  /* 0x0000000008007986 */ /* 0x0001e4000c101524 */
.L_x_23941:
[----:B------:R-:W-:-:S05]  /*a690*/  VIADD R25, R25, 0x80 ;  /* 0x0000008019197836 */ /* 0x000fca0000000000 */
[----:B------:R-:W-:-:S13]  /*a6a0*/  ISETP.GE.AND P0, PT, R25, R16, PT ;  /* 0x000000101900720c */ /* 0x000fda0003f06270 */
        /* <DEDUP_REMOVED lines=21> */
.L_x_23974:
[----:B------:R0:W-:Y:S01]  /*a800*/  STG.E.U8 desc[UR36][R8.64], R17 ;  /* 0x0000001108007986 */ /* 0x0001e2000c101124 */
[----:B------:R-:W-:Y:S05]  /*a810*/  BRA `(.L_x_23976) ;  /* 0x0000000c004c7947 */ /* 0x000fea0003800000 */
.L_x_23973:
        /* <DEDUP_REMOVED lines=10> */
.L_x_23978:
[----:B------:R-:W-:-:S05]  /*a8c0*/  PRMT R3, R17, 0x9910, RZ ;  /* 0x0000991011037816 */ /* 0x000fca00000000ff */
[----:B------:R0:W-:Y:S01]  /*a8d0*/  STG.E desc[UR36][R8.64], R3 ;  /* 0x0000000308007986 */ /* 0x0001e2000c101924 */
[----:B------:R-:W-:Y:S05]  /*a8e0*/  BRA `(.L_x_23976) ;  /* 0x0000000c00187947 */ /* 0x000fea0003800000 */
.L_x_23977:
[----:B------:R0:W-:Y:S01]  /*a8f0*/  STG.E.U16 desc[UR36][R8.64], R17 ;  /* 0x0000001108007986 */ /* 0x0001e2000c101524 */
[----:B------:R-:W-:Y:S05]  /*a900*/  BRA `(.L_x_23976) ;  /* 0x0000000c00107947 */ /* 0x000fea0003800000 */
.L_x_23972:
        /* <DEDUP_REMOVED lines=9> */
.L_x_23980:
[----:B------:R-:W0:Y:S02]  /*a9a0*/  I2F.S16 R0, R17 ;  /* 0x0000001100007306 */ /* 0x000e240000101400 */
[----:B0-----:R-:W-:-:S05]  /*a9b0*/  F2FP.F16.F32.PACK_AB R0, RZ, R0 ;  /* 0x00000000ff00723e */ /* 0x001fca00000000ff */
[----:B------:R0:W-:Y:S01]  /*a9c0*/  STG.E.U16 desc[UR36][R8.64], R0 ;  /* 0x0000000008007986 */ /* 0x0001e2000c101524 */
[----:B------:R-:W-:Y:S05]  /*a9d0*/  BRA `(.L_x_23976) ;  /* 0x0000000800dc7947 */ /* 0x000fea0003800000 */
.L_x_23979:
        /* <DEDUP_REMOVED lines=10> */
.L_x_23982:
[----:B------:R-:W0:Y:S02]  /*aa80*/  I2F.S16 R17, R17 ;  /* 0x0000001100117306 */ /* 0x000e240000101400 */
[----:B0-----:R-:W-:-:S04]  /*aa90*/  F2FP.F16.F32.PACK_AB R3, RZ, R17 ;  /* 0x00000011ff03723e */ /* 0x001fc800000000ff */
[----:B------:R-:W-:-:S05]  /*aaa0*/  PRMT R3, R3, 0x5410, RZ ;  /* 0x0000541003037816 */ /* 0x000fca00000000ff */
[----:B------:R0:W-:Y:S01]  /*aab0*/  STG.E desc[UR36][R8.64], R3 ;  /* 0x0000000308007986 */ /* 0x0001e2000c101924 */
[----:B------:R-:W-:Y:S05]  /*aac0*/  BRA `(.L_x_23976) ;  /* 0x0000000800a07947 */ /* 0x000fea0003800000 */
.L_x_23981:
[----:B------:R-:W0:Y:S02]  /*aad0*/  I2F.F64.S16 R4, R17 ;  /* 0x0000001100047312 */ /* 0x000e240000101c00 */
[----:B0-----:R0:W-:Y:S01]  /*aae0*/  STG.E.64 desc[UR36][R8.64], R4 ;  /* 0x0000000408007986 */ /* 0x0011e2000c101b24 */
[----:B------:R-:W-:Y:S05]  /*aaf0*/  BRA `(.L_x_23976) ;  /* 0x0000000800947947 */ /* 0x000fea0003800000 */
.L_x_23971:
        /* <DEDUP_REMOVED lines=12> */
.L_x_23986:
        /* <DEDUP_REMOVED lines=17> */
.L_x_23989:
[----:B------:R-:W-:-:S04]  /*acd0*/  SHF.R.U32.HI R3, RZ, 0x18, R17 ;  /* 0x00000018ff037819 */ /* 0x000fc80000011611 */
[----:B------:R-:W-:-:S04]  /*ace0*/  LOP3.LUT R0, R0, 0x80, R3, 0xf8, !PT ;  /* 0x0000008000007812 */ /* 0x000fc800078ef803 */
[----:B------:R-:W-:-:S07]  /*acf0*/  PRMT R4, R0, 0x7610, R4 ;  /* 0x0000761000047816 */ /* 0x000fce0000000004 */
.L_x_23988:
[----:B------:R-:W-:Y:S05]  /*ad00*/  BSYNC.RECONVERGENT B0 ;  /* 0x0000000000007941 */ /* 0x000fea0003800200 */
.L_x_23987:
[----:B------:R0:W-:Y:S01]  /*ad10*/  STG.E.U8 desc[UR36][R8.64], R4 ;  /* 0x0000000408007986 */ /* 0x0001e2000c101124 */
[----:B------:R-:W-:Y:S05]  /*ad20*/  BRA `(.L_x_23976) ;  /* 0x0000000800087947 */ /* 0x000fea0003800000 */
.L_x_23985:
        /* <DEDUP_REMOVED lines=17> */
.L_x_23992:
[----:B------:R-:W-:-:S04]  /*ae40*/  SHF.R.U32.HI R3, RZ, 0x18, R17 ;  /* 0x00000018ff037819 */ /* 0x000fc80000011611 */
[----:B------:R-:W-:-:S04]  /*ae50*/  LOP3.LUT R0, R0, 0x80, R3, 0xf8, !PT ;  /* 0x0000008000007812 */ /* 0x000fc800078ef803 */
[----:B------:R-:W-:-:S07]  /*ae60*/  PRMT R4, R0, 0x7610, R4 ;  /* 0x0000761000047816 */ /* 0x000fce0000000004 */
.L_x_23991:
[----:B------:R-:W-:Y:S05]  /*ae70*/  BSYNC.RECONVERGENT B0 ;  /* 0x0000000000007941 */ /* 0x000fea0003800200 */
.L_x_23990:
[----:B------:R0:W-:Y:S01]  /*ae80*/  STG.E.U8 desc[UR36][R8.64], R4 ;  /* 0x0000000408007986 */ /* 0x0001e2000c101124 */
[----:B------:R-:W-:Y:S05]  /*ae90*/  BRA `(.L_x_23976) ;  /* 0x0000000400ac7947 */ /* 0x000fea0003800000 */
.L_x_23984:
        /* <DEDUP_REMOVED lines=22> */
.L_x_23994:
[----:B------:R-:W-:-:S04]  /*b000*/  PRMT R4, R17, 0x9910, RZ ;  /* 0x0000991011047816 */ /* 0x000fc800000000ff */
[----:B------:R-:W-:-:S05]  /*b010*/  SHF.R.S32.HI R5, RZ, 0x1f, R4 ;  /* 0x0000001fff057819 */ /* 0x000fca0000011404 */
[----:B------:R0:W-:Y:S01]  /*b020*/  STG.E.64 desc[UR36][R8.64], R4 ;  /* 0x0000000408007986 */ /* 0x0001e2000c101b24 */
[----:B------:R-:W-:Y:S05]  /*b030*/  BRA `(.L_x_23976) ;  /* 0x0000000400447947 */ /* 0x000fea0003800000 */
.L_x_23993:
[----:B------:R-:W-:-:S05]  /*b040*/  PRMT R3, R17, 0x9910, RZ ;  /* 0x0000991011037816 */ /* 0x000fca00000000ff */
[----:B------:R0:W-:Y:S01]  /*b050*/  STG.E desc[UR36][R8.64], R3 ;  /* 0x0000000308007986 */ /* 0x0001e2000c101924 */
[----:B------:R-:W-:Y:S05]  /*b060*/  BRA `(.L_x_23976) ;  /* 0x0000000400387947 */ /* 0x000fea0003800000 */
.L_x_23983:
        /* <DEDUP_REMOVED lines=11> */
.L_x_23996:
[----:B------:R-:W0:Y:S01]  /*b120*/  I2F.F64.S16 R4, R17 ;  /* 0x0000001100047312 */ /* 0x000e220000101c00 */
[----:B------:R-:W-:-:S05]  /*b130*/  CS2R R6, SRZ ;  /* 0x0000000000067805 */ /* 0x000fca000001ff00 */
[----:B0-----:R3:W-:Y:S01]  /*b140*/  STG.E.128 desc[UR36][R8.64], R4 ;  /* 0x0000000408007986 */ /* 0x0017e2000c101d24 */
[----:B------:R-:W-:Y:S05]  /*b150*/  BRA `(.L_x_23976) ;  /* 0x0000000000fc7947 */ /* 0x000fea0003800000 */
.L_x_23995:
[----:B------:R-:W-:-:S13]  /*b160*/  ISETP.NE.AND P0, PT, R0, 0xf, PT ;  /* 0x0000000f0000780c */ /* 0x000fda0003f05270 */
[----:B------:R-:W-:Y:S05]  /*b170*/  @!P0 BRA `(.L_x_23997) ;  /* 0x0000000000e88947 */ /* 0x000fea0003800000 */
[----:B------:R-:W-:-:S13]  /*b180*/  ISETP.NE.AND P0, PT, R0, 0x17, PT ;  /* 0x000000170000780c */ /* 0x000fda0003f05270 */
[----:B------:R-:W-:Y:S05]  /*b190*/  @!P0 BRA `(.L_x_23998) ;  /* 0x0000000000908947 */ /* 0x000fea0003800000 */
[----:B------:R-:W-:-:S13]  /*b1a0*/  ISETP.NE.AND P0, PT, R0, 0x18, PT ;  /* 0x000000180000780c */ /* 0x000fda0003f05270 */
[----:B------:R-:W-:Y:S05]  /*b1b0*/  @!P0 BRA `(.L_x_23999) ;  /* 0x0000000000448947 */ /* 0x000fea0003800000 */
.L_x_23975:
        /* <DEDUP_REMOVED lines=16> */
.L_x_24000:
[----:B------:R-:W-:Y:S05]  /*b2c0*/  BRA `(.L_x_23976) ;  /* 0x0000000000a07947 */ /* 0x000fea0003800000 */
.L_x_23999:
        /* <DEDUP_REMOVED lines=13> */
.L_x_24002:
[----:B------:R-:W-:Y:S05]  /*b3a0*/  BSYNC.RECONVERGENT B0 ;  /* 0x0000000000007941 */ /* 0x000fea0003800200 */
.L_x_24001:
[----:B------:R-:W-:-:S05]  /*b3b0*/  LOP3.LUT R3, R0, 0x80, R3, 0xf8, !PT ;  /* 0x0000008000037812 */ /* 0x000fca00078ef803 */
[----:B------:R1:W-:Y:S01]  /*b3c0*/  STG.E.U8 desc[UR36][R8.64], R3 ;  /* 0x0000000308007986 */ /* 0x0003e2000c101124 */
[----:B------:R-:W-:Y:S05]  /*b3d0*/  BRA `(.L_x_23976) ;  /* 0x00000000005c7947 */ /* 0x000fea0003800000 */
.L_x_23998:
        /* <DEDUP_REMOVED lines=12> */
.L_x_24004:
[----:B------:R-:W-:Y:S01]  /*b4a0*/  IMAD.MOV.U32 R0, RZ, RZ, 0x7f ;  /* 0x0000007fff007424 */ /* 0x000fe200078e00ff */
[----:B------:R-:W-:-:S04]  /*b4b0*/  ISETP.GT.U32.AND P0, PT, R3, 0x7f800000, PT ;  /* 0x7f8000000300780c */ /* 0x000fc80003f04070 */
[----:B------:R-:W-:-:S09]  /*b4c0*/  SEL R0, R0, 0x7c, P0 ;  /* 0x0000007c00007807 */ /* 0x000fd20000000000 */
.L_x_24005:
[----:B------:R-:W-:Y:S05]  /*b4d0*/  BSYNC.RECONVERGENT B0 ;  /* 0x0000000000007941 */ /* 0x000fea0003800200 */
.L_x_24003:
[----:B------:R-:W-:-:S04]  /*b4e0*/  SHF.R.U32.HI R3, RZ, 0x18, R17 ;  /* 0x00000018ff037819 */ /* 0x000fc80000011611 */
[----:B------:R-:W-:-:S05]  /*b4f0*/  LOP3.LUT R3, R0, 0x80, R3, 0xf8, !PT ;  /* 0x0000008000037812 */ /* 0x000fca00078ef803 */
[----:B------:R2:W-:Y:S01]  /*b500*/  STG.E.U8 desc[UR36][R8.64], R3 ;  /* 0x0000000308007986 */ /* 0x0005e2000c101124 */
[----:B------:R-:W-:Y:S05]  /*b510*/  BRA `(.L_x_23976) ;  /* 0x00000000000c7947 */ /* 0x000fea0003800000 */
.L_x_23997:
[----:B------:R-:W0:Y:S02]  /*b520*/  I2F.S16 R0, R17 ;  /* 0x0000001100007306 */ /* 0x000e240000101400 */
[----:B0-----:R-:W-:-:S05]  /*b530*/  F2FP.BF16.F32.PACK_AB R0, RZ, R0 ;  /* 0x00000000ff00723e */ /* 0x001fca00000010ff */
[----:B------:R0:W-:Y:S02]  /*b540*/  STG.E.U16 desc[UR36][R8.64], R0 ;  /* 0x0000000008007986 */ /* 0x0001e4000c101524 */
.L_x_23976:
[----:B------:R-:W-:-:S07]  /*b550*/  VIADD R25, R25, 0x80 ;  /* 0x0000008019197836 */ /* 0x000fce0000000000 */
.L_x_23935:
[----:B------:R-:W-:Y:S05]  /*b560*/  BSYNC.RECONVERGENT B6 ;  /* 0x0000000000067941 */ /* 0x000fea0003800200 */
.L_x_23934:
[----:B------:R-:W-:-:S13]  /*b570*/  ISETP.GE.AND P0, PT, R25, R16, PT ;  /* 0x000000101900720c */ /* 0x000fda0003f06270 */
[----:B------:R-:W-:Y:S05]  /*b580*/  @P0 EXIT ;  /* 0x000000000000094d */ /* 0x000fea0003800000 */
[----:B0-234-:R-:W0:Y:S01]  /*b590*/  LDC.64 R4, c[0x0][0x388] ;  /* 0x0000e200ff047b82 */ /* 0x01de220000000a00 */
[----:B------:R-:W2:Y:S01]  /*b5a0*/  LDCU UR4, c[0x0][0x3b4] ;  /* 0x00007680ff0477ac */ /* 0x000ea20008000800 */
[----:B-1----:R-:W-:Y:S01]  /*b5b0*/  PRMT R0, R19, 0x9910, RZ ;  /* 0x0000991013007816 */ /* 0x002fe200000000ff */
        /* <DEDUP_REMOVED lines=14> */
[----:B------:R-:W-:Y:S01]  /*b6a0*/  STG.E.U8 desc[UR36][R2.64], R18 ;  /* 0x0000001202007986 */ /* 0x000fe2000c101124 */
[----:B------:R-:W-:Y:S05]  /*b6b0*/  EXIT ;  /* 0x000000000000794d */ /* 0x000fea0003800000 */
.L_x_24009:
[----:B------:R-:W-:Y:S01]  /*b6c0*/  STG.E.U8 desc[UR36][R2.64], R18 ;  /* 0x0000001202007986 */ /* 0x000fe2000c101124 */
[----:B------:R-:W-:Y:S05]  /*b6d0*/  EXIT ;  /* 0x000000000000794d */ /* 0x000fea0003800000 */
.L_x_24008:
        /* <DEDUP_REMOVED lines=8> */
[----:B------:R-:W-:Y:S01]  /*b760*/  STG.E.64 desc[UR36][R2.64], R4 ;  /* 0x0000000402007986 */ /* 0x000fe2000c101b24 */
[----:B------:R-:W-:Y:S05]  /*b770*/  EXIT ;  /* 0x000000000000794d */ /* 0x000fea0003800000 */
.L_x_24012:
[----:B------:R-:W-:-:S05]  /*b780*/  PRMT R5, R18, 0x9910, RZ ;  /* 0x0000991012057816 */ /* 0x000fca00000000ff */
[----:B------:R-:W-:Y:S01]  /*b790*/  STG.E desc[UR36][R2.64], R5 ;  /* 0x0000000502007986 */ /* 0x000fe2000c101924 */
[----:B------:R-:W-:Y:S05]  /*b7a0*/  EXIT ;  /* 0x000000000000794d */ /* 0x000fea0003800000 */
.L_x_24011:
[----:B------:R-:W-:Y:S01]  /*b7b0*/  STG.E.U16 desc[UR36][R2.64], R18 ;  /* 0x0000001202007986 */ /* 0x000fe2000c101524 */
[----:B------:R-:W-:Y:S05]  /*b7c0*/  EXIT ;  /* 0x000000000000794d */ /* 0x000fea0003800000 */
.L_x_24007:
[----:B------:R-:W-:-:S13]  /*b7d0*/  ISETP.GT.AND P0, PT, R0, 0x6, PT ;  /* 0x000000060000780c */ /* 0x000fda0003f04270 */
[----:B------:R-:W-:Y:S05]  /*b7e0*/  @P0 BRA `(.L_x_24013) ;  /* 0x00000000002c0947 */ /* 0x000fea0003800000 */
[----:B------:R-:W-:-:S13]  /*b7f0*/  ISETP.NE.AND P0, PT, R0, 0x5, PT ;  /* 0x000000050000780c */ /* 0x000fda0003f05270 */
[----:B------:R-:W-:Y:S05]  /*b800*/  @!P0 BRA `(.L_x_24014) ;  /* 0x0000000000148947 */ /* 0x000fea0003800000 */
[----:B------:R-:W-:-:S13]  /*b810*/  ISETP.NE.AND P0, PT, R0, 0x6, PT ;  /* 0x000000060000780c */ /* 0x000fda0003f05270 */
[----:B------:R-:W-:Y:S05]  /*b820*/  @P0 BRA `(.L_x_24010) ;  /* 0x0000000800140947 */ /* 0x000fea0003800000 */
[----:B------:R-:W0:Y:S02]  /*b830*/  I2F.S16 R5, R18 ;  /* 0x0000001200057306 */ /* 0x000e240000101400 */
[----:B0-----:R-:W-:Y:S01]  /*b840*/  STG.E desc[UR36][R2.64], R5 ;  /* 0x0000000502007986 */ /* 0x001fe2000c101924 */
[----:B------:R-:W-:Y:S05]  /*b850*/  EXIT ;  /* 0x000000000000794d */ /* 0x000fea0003800000 */
.L_x_24014:
[----:B------:R-:W0:Y:S02]  /*b860*/  I2F.S16 R0, R18 ;  /* 0x0000001200007306 */ /* 0x000e240000101400 */
[----:B0-----:R-:W-:-:S05]  /*b870*/  F2FP.F16.F32.PACK_AB R0, RZ, R0 ;  /* 0x00000000ff00723e */ /* 0x001fca00000000ff */
[----:B------:R-:W-:Y:S01]  /*b880*/  STG.E.U16 desc[UR36][R2.64], R0 ;  /* 0x0000000002007986 */ /* 0x000fe2000c101524 */
[----:B------:R-:W-:Y:S05]  /*b890*/  EXIT ;  /* 0x000000000000794d */ /* 0x000fea0003800000 */
.L_x_24013:
        /* <DEDUP_REMOVED lines=8> */
[----:B0-----:R-:W-:Y:S01]  /*b920*/  STG.E.64 desc[UR36][R2.64], R18 ;  /* 0x0000001202007986 */ /* 0x001fe2000c101b24 */
[----:B------:R-:W-:Y:S05]  /*b930*/  EXIT ;  /* 0x000000000000794d */ /* 0x000fea0003800000 */
.L_x_24016:
[----:B------:R-:W0:Y:S02]  /*b940*/  I2F.S16 R18, R18 ;  /* 0x0000001200127306 */ /* 0x000e240000101400 */
[----:B0-----:R-:W-:-:S04]  /*b950*/  F2FP.F16.F32.PACK_AB R5, RZ, R18 ;  /* 0x00000012ff05723e */ /* 0x001fc800000000ff */
[----:B------:R-:W-:-:S05]  /*b960*/  PRMT R5, R5, 0x5410, RZ ;  /* 0x0000541005057816 */ /* 0x000fca00000000ff */
[----:B------:R-:W-:Y:S01]  /*b970*/  STG.E desc[UR36][R2.64], R5 ;  /* 0x0000000502007986 */ /* 0x000fe2000c101924 */
[----:B------:R-:W-:Y:S05]  /*b980*/  EXIT ;  /* 0x000000000000794d */ /* 0x000fea0003800000 */
.L_x_24015:
[----:B------:R-:W0:Y:S02]  /*b990*/  I2F.F64.S16 R18, R18 ;  /* 0x0000001200127312 */ /* 0x000e240000101c00 */
[----:B0-----:R-:W-:Y:S01]  /*b9a0*/  STG.E.64 desc[UR36][R2.64], R18 ;  /* 0x0000001202007986 */ /* 0x001fe2000c101b24 */
[----:B------:R-:W-:Y:S05]  /*b9b0*/  EXIT ;  /* 0x000000000000794d */ /* 0x000fea0003800000 */
.L_x_24006:
        /* <DEDUP_REMOVED lines=10> */
[----:B------:R-:W-:Y:S01]  /*ba60*/  STG.E.U16 desc[UR36][R2.64], R18 ;  /* 0x0000001202007986 */ /* 0x000fe2000c101524 */
[----:B------:R-:W-:Y:S05]  /*ba70*/  EXIT ;  /* 0x000000000000794d */ /* 0x000fea0003800000 */
.L_x_24020:
        /* <DEDUP_REMOVED lines=18> */
.L_x_24023:
[----:B------:R-:W-:-:S04]  /*bba0*/  SHF.R.U32.HI R5, RZ, 0x18, R5 ;  /* 0x00000018ff057819 */ /* 0x000fc80000011605 */
[----:B------:R-:W-:-:S07]  /*bbb0*/  LOP3.LUT R0, R0, 0x80, R5, 0xf8, !PT ;  /* 0x0000008000007812 */ /* 0x000fce00078ef805 */
.L_x_24022:
[----:B------:R-:W-:Y:S05]  /*bbc0*/  BSYNC.RECONVERGENT B0 ;  /* 0x0000000000007941 */ /* 0x000fea0003800200 */
.L_x_24021:
[----:B------:R-:W-:Y:S01]  /*bbd0*/  STG.E.U8 desc[UR36][R2.64], R0 ;  /* 0x0000000002007986 */ /* 0x000fe2000c101124 */
[----:B------:R-:W-:Y:S05]  /*bbe0*/  EXIT ;  /* 0x000000000000794d */ /* 0x000fea0003800000 */
.L_x_24019:
        /* <DEDUP_REMOVED lines=18> */
.L_x_24026:
[----:B------:R-:W-:-:S04]  /*bd10*/  SHF.R.U32.HI R5, RZ, 0x18, R5 ;  /* 0x00000018ff057819 */ /* 0x000fc80000011605 */
[----:B------:R-:W-:-:S07]  /*bd20*/  LOP3.LUT R0, R0, 0x80, R5, 0xf8, !PT ;  /* 0x0000008000007812 */ /* 0x000fce00078ef805 */
.L_x_24025:
[----:B------:R-:W-:Y:S05]  /*bd30*/  BSYNC.RECONVERGENT B0 ;  /* 0x0000000000007941 */ /* 0x000fea0003800200 */
.L_x_24024:
[----:B------:R-:W-:Y:S01]  /*bd40*/  STG.E.U8 desc[UR36][R2.64], R0 ;  /* 0x0000000002007986 */ /* 0x000fe2000c101124 */
[----:B------:R-:W-:Y:S05]  /*bd50*/  EXIT ;  /* 0x000000000000794d */ /* 0x000fea0003800000 */
.L_x_24018:
        /* <DEDUP_REMOVED lines=22> */
.L_x_24028:
[----:B------:R-:W-:-:S04]  /*bec0*/  PRMT R4, R18, 0x9910, RZ ;  /* 0x0000991012047816 */ /* 0x000fc800000000ff */
[----:B------:R-:W-:-:S05]  /*bed0*/  SHF.R.S32.HI R5, RZ, 0x1f, R4 ;  /* 0x0000001fff057819 */ /* 0x000fca0000011404 */
[----:B------:R-:W-:Y:S01]  /*bee0*/  STG.E.64 desc[UR36][R2.64], R4 ;  /* 0x0000000402007986 */ /* 0x000fe2000c101b24 */
[----:B------:R-:W-:Y:S05]  /*bef0*/  EXIT ;  /* 0x000000000000794d */ /* 0x000fea0003800000 */
.L_x_24027:
[----:B------:R-:W-:-:S05]  /*bf00*/  PRMT R5, R18, 0x9910, RZ ;  /* 0x0000991012057816 */ /* 0x000fca00000000ff */
[----:B------:R-:W-:Y:S01]  /*bf10*/  STG.E desc[UR36][R2.64], R5 ;  /* 0x0000000502007986 */ /* 0x000fe2000c101924 */
[----:B------:R-:W-:Y:S05]  /*bf20*/  EXIT ;  /* 0x000000000000794d */ /* 0x000fea0003800000 */
.L_x_24017:
        /* <DEDUP_REMOVED lines=9> */
[----:B------:R-:W-:Y:S01]  /*bfc0*/  STG.E.U8 desc[UR36][R2.64], R5 ;  /* 0x0000000502007986 */ /* 0x000fe2000c101124 */
[----:B------:R-:W-:Y:S05]  /*bfd0*/  EXIT ;  /* 0x000000000000794d */ /* 0x000fea0003800000 */
.L_x_24030:
[----:B------:R-:W0:Y:S01]  /*bfe0*/  I2F.F64.S16 R4, R18 ;  /* 0x0000001200047312 */ /* 0x000e220000101c00 */
[----:B------:R-:W-:-:S05]  /*bff0*/  CS2R R6, SRZ ;  /* 0x0000000000067805 */ /* 0x000fca000001ff00 */
[----:B0-----:R-:W-:Y:S01]  /*c000*/  STG.E.128 desc[UR36][R2.64], R4 ;  /* 0x0000000402007986 */ /* 0x001fe2000c101d24 */
[----:B------:R-:W-:Y:S05]  /*c010*/  EXIT ;  /* 0x000000000000794d */ /* 0x000fea0003800000 */
.L_x_24029:
[----:B------:R-:W-:-:S13]  /*c020*/  ISETP.NE.AND P0, PT, R0, 0xf, PT ;  /* 0x0000000f0000780c */ /* 0x000fda0003f05270 */
[----:B------:R-:W-:Y:S05]  /*c030*/  @!P0 BRA `(.L_x_24031) ;  /* 0x0000000000e88947 */ /* 0x000fea0003800000 */
[----:B------:R-:W-:-:S13]  /*c040*/  ISETP.NE.AND P0, PT, R0, 0x17, PT ;  /* 0x000000170000780c */ /* 0x000fda0003f05270 */
[----:B------:R-:W-:Y:S05]  /*c050*/  @!P0 BRA `(.L_x_24032) ;  /* 0x0000000000908947 */ /* 0x000fea0003800000 */
[----:B------:R-:W-:-:S13]  /*c060*/  ISETP.NE.AND P0, PT, R0, 0x18, PT ;  /* 0x000000180000780c */ /* 0x000fda0003f05270 */
[----:B------:R-:W-:Y:S05]  /*c070*/  @!P0 BRA `(.L_x_24033) ;  /* 0x0000000000448947 */ /* 0x000fea0003800000 */
.L_x_24010:
        /* <DEDUP_REMOVED lines=16> */
.L_x_24034:
[----:B------:R-:W-:Y:S05]  /*c180*/  EXIT ;  /* 0x000000000000794d */ /* 0x000fea0003800000 */
.L_x_24033:
        /* <DEDUP_REMOVED lines=13> */
.L_x_24036:
[----:B------:R-:W-:Y:S05]  /*c260*/  BSYNC.RECONVERGENT B0 ;  /* 0x0000000000007941 */ /* 0x000fea0003800200 */
.L_x_24035:
[----:B------:R-:W-:-:S05]  /*c270*/  LOP3.LUT R5, R0, 0x80, R5, 0xf8, !PT ;  /* 0x0000008000057812 */ /* 0x000fca00078ef805 */
[----:B------:R-:W-:Y:S01]  /*c280*/  STG.E.U8 desc[UR36][R2.64], R5 ;  /* 0x0000000502007986 */ /* 0x000fe2000c101124 */
[----:B------:R-:W-:Y:S05]  /*c290*/  EXIT ;  /* 0x000000000000794d */ /* 0x000fea0003800000 */
.L_x_24032:
        /* <DEDUP_REMOVED lines=12> */
.L_x_24038:
[----:B------:R-:W-:Y:S01]  /*c360*/  IMAD.MOV.U32 R0, RZ, RZ, 0x7f ;  /* 0x0000007fff007424 */ /* 0x000fe200078e00ff */
[----:B------:R-:W-:-:S04]  /*c370*/  ISETP.GT.U32.AND P0, PT, R4, 0x7f800000, PT ;  /* 0x7f8000000400780c */ /* 0x000fc80003f04070 */
[----:B------:R-:W-:-:S09]  /*c380*/  SEL R0, R0, 0x7c, P0 ;  /* 0x0000007c00007807 */ /* 0x000fd20000000000 */
.L_x_24039:
[----:B------:R-:W-:Y:S05]  /*c390*/  BSYNC.RECONVERGENT B0 ;  /* 0x0000000000007941 */ /* 0x000fea0003800200 */
.L_x_24037:
[----:B------:R-:W-:-:S04]  /*c3a0*/  SHF.R.U32.HI R5, RZ, 0x18, R5 ;  /* 0x00000018ff057819 */ /* 0x000fc80000011605 */
[----:B------:R-:W-:-:S05]  /*c3b0*/  LOP3.LUT R5, R0, 0x80, R5, 0xf8, !PT ;  /* 0x0000008000057812 */ /* 0x000fca00078ef805 */
[----:B------:R-:W-:Y:S01]  /*c3c0*/  STG.E.U8 desc[UR36][R2.64], R5 ;  /* 0x0000000502007986 */ /* 0x000fe2000c101124 */
[----:B------:R-:W-:Y:S05]  /*c3d0*/  EXIT ;  /* 0x000000000000794d */ /* 0x000fea0003800000 */
.L_x_24031:
[----:B------:R-:W0:Y:S02]  /*c3e0*/  I2F.S16 R0, R18 ;  /* 0x0000001200007306 */ /* 0x000e240000101400 */
[----:B0-----:R-:W-:-:S05]  /*c3f0*/  F2FP.BF16.F32.PACK_AB R0, RZ, R0 ;  /* 0x00000000ff00723e */ /* 0x001fca00000010ff */
[----:B------:R-:W-:Y:S01]  /*c400*/  STG.E.U16 desc[UR36][R2.64], R0 ;  /* 0x0000000002007986 */ /* 0x000fe2000c101524 */
[----:B------:R-:W-:Y:S05]  /*c410*/  EXIT ;  /* 0x000000000000794d */ /* 0x000fea0003800000 */
.L_x_24040:
        /* <DEDUP_REMOVED lines=14> */
.L_x_37146:


//--------------------- .text._ZN2at6native18elementwise_kernelILi128ELi4EZNS0_22gpu_kernel_impl_nocastINS0_13BinaryFunctorIsssZZZNS0_15binary_internal21div_floor_kernel_cudaERNS_18TensorIteratorBaseEENKUlvE_clEvENKUlvE3_clEvEUlssE_EEEEvS6_RKT_EUliE_EEviT1_ --------------------------
	.section	.text._ZN2at6native18elementwise_kernelILi128ELi4EZNS0_22gpu_kernel_impl_nocastINS0_13BinaryFunctorIsssZZZNS0_15binary_internal21div_floor_kernel_cudaERNS_18TensorIteratorBaseEENKUlvE_clEvENKUlvE3_clEvEUlssE_EEEEvS6_RKT_EUliE_EEviT1_,"ax",@progbits
	.align	128
        .global         _ZN2at6native18elementwise_kernelILi128ELi4EZNS0_22gpu_kernel_impl_nocastINS0_13BinaryFunctorIsssZZZNS0_15binary_internal21div_floor_kernel_cudaERNS_18TensorIteratorBaseEENKUlvE_clEvENKUlvE3_clEvEUlssE_EEEEvS6_RKT_EUliE_EEviT1_
        .type           _ZN2at6native18elementwise_kernelILi128ELi4EZNS0_22gpu_kernel_impl_nocastINS0_13BinaryFunctorIsssZZZNS0_15binary_internal21div_floor_kernel_cudaERNS_18TensorIteratorBaseEENKUlvE_clEvENKUlvE3_clEvEUlssE_EEEEvS6_RKT_EUliE_EEviT1_,@function
        .size           _ZN2at6native18elementwise_kernelILi128ELi4EZNS0_22gpu_kernel_impl_nocastINS0_13BinaryFunctorIsssZZZNS0_15binary_internal21div_floor_kernel_cudaERNS_18TensorIteratorBaseEENKUlvE_clEvENKUlvE3_clEvEUlssE_EEEEvS6_RKT_EUliE_EEviT1_,(.L_x_37147 - _ZN2at6native18elementwise_kernelILi128ELi4EZNS0_22gpu_kernel_impl_nocastINS0_13BinaryFunctorIsssZZZNS0_15binary_internal21div_floor_kernel_cudaERNS_18TensorIteratorBaseEENKUlvE_clEvENKUlvE3_clEvEUlssE_EEEEvS6_RKT_EUliE_EEviT1_)
        .other          _ZN2at6native18elementwise_kernelILi128ELi4EZNS0_22gpu_kernel_impl_nocastINS0_13BinaryFunctorIsssZZZNS0_15binary_internal21div_floor_kernel_cudaERNS_18TensorIteratorBaseEENKUlvE_clEvENKUlvE3_clEvEUlssE_EEEEvS6_RKT_EUliE_EEviT1_,@"STO_CUDA_ENTRY STV_DEFAULT"
_ZN2at6native18elementwise_kernelILi128ELi4EZNS0_22gpu_kernel_impl_nocastINS0_13BinaryFunctorIsssZZZNS0_15binary_internal21div_floor_kernel_cudaERNS_18TensorIteratorBaseEENKUlvE_clEvENKUlvE3_clEvEUlssE_EEEEvS6_RKT_EUliE_EEviT1_:
.text._ZN2at6native18elementwise_kernelILi128ELi4EZNS0_22gpu_kernel_impl_nocastINS0_13BinaryFunctorIsssZZZNS0_15binary_internal21div_floor_kernel_cudaERNS_18TensorIteratorBaseEENKUlvE_clEvENKUlvE3_clEvEUlssE_EEEEvS6_RKT_EUliE_EEviT1_:
        /* <DEDUP_REMOVED lines=17> */
[----:B-1----:R-:W2:Y:S02]  /*0110*/  LDG.E.U16 R0, desc[UR6][R6.64] ;  /* 0x0000000606007981 */ /* 0x002ea4000c1e1500 */
[----:B--2---:R-:W-:-:S04]  /*0120*/  LOP3.LUT R2, R0, R9, RZ, 0x3c, !PT ;  /* 0x0000000900027212 */ /* 0x004fc800078e3cff */
[----:B------:R-:W-:-:S04]  /*0130*/  PRMT R2, R2, 0x9910, RZ ;  /* 0x0000991002027816 */ /* 0x000fc800000000ff */
[----:B------:R-:W-:-:S13]  /*0140*/  ISETP.GT.AND P0, PT, R2, -0x1, PT ;  /* 0xffffffff0200780c */ /* 0x000fda0003f04270 */
[----:B------:R-:W-:Y:S05]  /*0150*/  @P0 BRA `(.L_x_24045) ;  /* 0x0000000000840947 */ /* 0x000fea0003800000 */
[----:B------:R-:W-:Y:S02]  /*0160*/  PRMT R7, R0, 0x9910, RZ ;  /* 0x0000991000077816 */ /* 0x000fe400000000ff */
[----:B------:R-:W-:Y:S02]  /*0170*/  PRMT R2, R9, 0x9910, RZ ;  /* 0x0000991009027816 */ /* 0x000fe400000000ff */
[-C--:B------:R-:W-:Y:S02]  /*0180*/  IABS R11, R7.reuse ;  /* 0x00000007000b7213 */ /* 0x080fe40000000000 */
[----:B------:R-:W-:Y:S02]  /*0190*/  IABS R10, R7 ;  /* 0x00000007000a7213 */ /* 0x000fe40000000000 */
[----:B------:R-:W0:Y:S08]  /*01a0*/  I2F.RP R6, R11 ;  /* 0x0000000b00067306 */ /* 0x000e300000209400 */
[----:B0-----:R-:W0:Y:S02]  /*01b0*/  MUFU.RCP R6, R6 ;  /* 0x0000000600067308 */ /* 0x001e240000001000 */
[----:B0-----:R-:W-:Y:S01]  /*01c0*/  IADD3 R4, PT, PT, R6, 0xffffffe, RZ ;  /* 0x0ffffffe06047810 */ /* 0x001fe20007ffe0ff */
[----:B------:R-:W-:-:S05]  /*01d0*/  IMAD.MOV R6, RZ, RZ, -R10 ;  /* 0x000000ffff067224 */ /* 0x000fca00078e0a0a */
[----:B------:R0:W1:Y:S02]  /*01e0*/  F2I.FTZ.U32.TRUNC.NTZ R5, R4 ;  /* 0x0000000400057305 */ /* 0x000064000021f000 */
[----:B0-----:R-:W-:Y:S01]  /*01f0*/  HFMA2 R4, -RZ, RZ, 0, 0 ;  /* 0x00000000ff047431 */ /* 0x001fe200000001ff */
[----:B-1----:R-:W-:-:S05]  /*0200*/  IADD3 R8, PT, PT, RZ, -R5, RZ ;  /* 0x80000005ff087210 */ /* 0x002fca0007ffe0ff */
[----:B------:R-:W-:Y:S01]  /*0210*/  IMAD R9, R8, R11, RZ ;  /* 0x0000000b08097224 */ /* 0x000fe200078e02ff */
[----:B------:R-:W-:-:S03]  /*0220*/  IABS R8, R2 ;  /* 0x0000000200087213 */ /* 0x000fc60000000000 */
[----:B------:R-:W-:Y:S01]  /*0230*/  IMAD.HI.U32 R5, R5, R9, R4 ;  /* 0x0000000905057227 */ /* 0x000fe200078e0004 */
[----:B------:R-:W-:-:S05]  /*0240*/  MOV R4, R8 ;  /* 0x0000000800047202 */ /* 0x000fca0000000f00 */
[----:B------:R-:W-:-:S04]  /*0250*/  IMAD.HI.U32 R5, R5, R4, RZ ;  /* 0x0000000405057227 */ /* 0x000fc800078e00ff */
[----:B------:R-:W-:-:S05]  /*0260*/  IMAD R4, R5, R6, R4 ;  /* 0x0000000605047224 */ /* 0x000fca00078e0204 */
[----:B------:R-:W-:-:S13]  /*0270*/  ISETP.GT.U32.AND P2, PT, R11, R4, PT ;  /* 0x000000040b00720c */ /* 0x000fda0003f44070 */
[----:B------:R-:W-:Y:S01]  /*0280*/  @!P2 IMAD.IADD R4, R4, 0x1, -R11 ;  /* 0x000000010404a824 */ /* 0x000fe200078e0a0b */
[----:B------:R-:W-:Y:S02]  /*0290*/  @!P2 IADD3 R5, PT, PT, R5, 0x1, RZ ;  /* 0x000000010505a810 */ /* 0x000fe40007ffe0ff */
[----:B------:R-:W-:Y:S02]  /*02a0*/  ISETP.NE.AND P2, PT, R0, RZ, PT ;  /* 0x000000ff0000720c */ /* 0x000fe40003f45270 */
[----:B------:R-:W-:Y:S02]  /*02b0*/  ISETP.GE.U32.AND P0, PT, R4, R11, PT ;  /* 0x0000000b0400720c */ /* 0x000fe40003f06070 */
[----:B------:R-:W-:-:S04]  /*02c0*/  LOP3.LUT R4, R2, R7, RZ, 0x3c, !PT ;  /* 0x0000000702047212 */ /* 0x000fc800078e3cff */
[----:B------:R-:W-:-:S07]  /*02d0*/  ISETP.GE.AND P1, PT, R4, RZ, PT ;  /* 0x000000ff0400720c */ /* 0x000fce0003f26270 */
[----:B------:R-:W-:-:S06]  /*02e0*/  @P0 IADD3 R5, PT, PT, R5, 0x1, RZ ;  /* 0x0000000105050810 */ /* 0x000fcc0007ffe0ff */
[----:B------:R-:W-:Y:S01]  /*02f0*/  @!P1 IMAD.MOV R5, RZ, RZ, -R5 ;  /* 0x000000ffff059224 */ /* 0x000fe200078e0a05 */
[----:B------:R-:W-:-:S04]  /*0300*/  @!P2 LOP3.LUT R5, RZ, R7, RZ, 0x33, !PT ;  /* 0x00000007ff05a212 */ /* 0x000fc800078e33ff */
[----:B------:R-:W-:-:S05]  /*0310*/  IADD3 R0, PT, PT, -R5, RZ, RZ ;  /* 0x000000ff05007210 */ /* 0x000fca0007ffe1ff */
[----:B------:R-:W-:Y:S01]  /*0320*/  IMAD R2, R7, R0, R2 ;  /* 0x0000000007027224 */ /* 0x000fe200078e0202 */
[----:B------:R-:W-:-:S04]  /*0330*/  IADD3 R7, PT, PT, R5, -0x1, RZ ;  /* 0xffffffff05077810 */ /* 0x000fc80007ffe0ff */
[----:B------:R-:W-:-:S13]  /*0340*/  ISETP.NE.AND P0, PT, R2, RZ, PT ;  /* 0x000000ff0200720c */ /* 0x000fda0003f05270 */
[----:B------:R-:W-:Y:S01]  /*0350*/  @!P0 IMAD.MOV R7, RZ, RZ, R5 ;  /* 0x000000ffff078224 */ /* 0x000fe200078e0205 */
[----:B------:R-:W-:Y:S06]  /*0360*/  BRA `(.L_x_24046) ;  /* 0x0000000000687947 */ /* 0x000fec0003800000 */
.L_x_24045:
[----:B------:R-:W-:Y:S02]  /*0370*/  PRMT R11, R0, 0x9910, RZ ;  /* 0x00009910000b7816 */ /* 0x000fe400000000ff */
[----:B------:R-:W-:Y:S02]  /*0380*/  PRMT R2, R9, 0x9910, RZ ;  /* 0x0000991009027816 */ /* 0x000fe400000000ff */
[-C--:B------:R-:W-:Y:S02]  /*0390*/  IABS R6, R11.reuse ;  /* 0x0000000b00067213 */ /* 0x080fe40000000000 */
[----:B------:R-:W-:Y:S02]  /*03a0*/  IABS R8, R2 ;  /* 0x0000000200087213 */ /* 0x000fe40000000000 */
[----:B------:R-:W0:Y:S01]  /*03b0*/  I2F.RP R7, R6 ;  /* 0x0000000600077306 */ /* 0x000e220000209400 */
[-C--:B------:R-:W-:Y:S02]  /*03c0*/  IABS R10, R11.reuse ;  /* 0x0000000b000a7213 */ /* 0x080fe40000000000 */
[----:B------:R-:W-:-:S04]  /*03d0*/  LOP3.LUT R2, R2, R11, RZ, 0x3c, !PT ;  /* 0x0000000b02027212 */ /* 0x000fc800078e3cff */
[----:B------:R-:W-:Y:S01]  /*03e0*/  ISETP.GE.AND P0, PT, R2, RZ, PT ;  /* 0x000000ff0200720c */ /* 0x000fe20003f06270 */
[----:B0-----:R-:W0:Y:S02]  /*03f0*/  MUFU.RCP R7, R7 ;  /* 0x0000000700077308 */ /* 0x001e240000001000 */
[----:B0-----:R-:W-:-:S06]  /*0400*/  IADD3 R4, PT, PT, R7, 0xffffffe, RZ ;  /* 0x0ffffffe07047810 */ /* 0x001fcc0007ffe0ff */
[----:B------:R0:W1:Y:S02]  /*0410*/  F2I.FTZ.U32.TRUNC.NTZ R5, R4 ;  /* 0x0000000400057305 */ /* 0x000064000021f000 */
[----:B0-----:R-:W-:Y:S01]  /*0420*/  IMAD.MOV.U32 R4, RZ, RZ, RZ ;  /* 0x000000ffff047224 */ /* 0x001fe200078e00ff */
[----:B-1----:R-:W-:-:S05]  /*0430*/  IADD3 R9, PT, PT, RZ, -R5, RZ ;  /* 0x80000005ff097210 */ /* 0x002fca0007ffe0ff */
[----:B------:R-:W-:-:S04]  /*0440*/  IMAD R9, R9, R6, RZ ;  /* 0x0000000609097224 */ /* 0x000fc800078e02ff */
[----:B------:R-:W-:Y:S01]  /*0450*/  IMAD.HI.U32 R9, R5, R9, R4 ;  /* 0x0000000905097227 */ /* 0x000fe200078e0004 */
[----:B------:R-:W-:-:S05]  /*0460*/  IADD3 R4, PT, PT, RZ, -R10, RZ ;  /* 0x8000000aff047210 */ /* 0x000fca0007ffe0ff */
[----:B------:R-:W-:-:S04]  /*0470*/  IMAD.HI.U32 R7, R9, R8, RZ ;  /* 0x0000000809077227 */ /* 0x000fc800078e00ff */
[----:B------:R-:W-:-:S05]  /*0480*/  IMAD R5, R7, R4, R8 ;  /* 0x0000000407057224 */ /* 0x000fca00078e0208 */
[----:B------:R-:W-:-:S13]  /*0490*/  ISETP.GT.U32.AND P2, PT, R6, R5, PT ;  /* 0x000000050600720c */ /* 0x000fda0003f44070 */
[-C--:B------:R-:W-:Y:S01]  /*04a0*/  @!P2 IADD3 R5, PT, PT, R5, -R6.reuse, RZ ;  /* 0x800000060505a210 */ /* 0x080fe20007ffe0ff */
[----:B------:R-:W-:Y:S01]  /*04b0*/  @!P2 VIADD R7, R7, 0x1 ;  /* 0x000000010707a836 */ /* 0x000fe20000000000 */
[----:B------:R-:W-:Y:S02]  /*04c0*/  ISETP.NE.AND P2, PT, R0, RZ, PT ;  /* 0x000000ff0000720c */ /* 0x000fe40003f45270 */
[----:B------:R-:W-:-:S13]  /*04d0*/  ISETP.GE.U32.AND P1, PT, R5, R6, PT ;  /* 0x000000060500720c */ /* 0x000fda0003f26070 */
[----:B------:R-:W-:-:S04]  /*04e0*/  @P1 IADD3 R7, PT, PT, R7, 0x1, RZ ;  /* 0x0000000107071810 */ /* 0x000fc80007ffe0ff */
[----:B------:R-:W-:Y:S02]  /*04f0*/  @!P0 IADD3 R7, PT, PT, -R7, RZ, RZ ;  /* 0x000000ff07078210 */ /* 0x000fe40007ffe1ff */
[----:B------:R-:W-:-:S07]  /*0500*/  @!P2 LOP3.LUT R7, RZ, R11, RZ, 0x33, !PT ;  /* 0x0000000bff07a212 */ /* 0x000fce00078e33ff */
.L_x_24046:
[----:B------:R-:W0:Y:S01]  /*0510*/  LDC.64 R4, c[0x0][0x5e8] ;  /* 0x00017a00ff047b82 */ /* 0x000e220000000a00 */
[----:B------:R-:W-:-:S05]  /*0520*/  VIADD R3, R3, 0x80 ;  /* 0x0000008003037836 */ /* 0x000fca0000000000 */
[----:B------:R-:W-:-:S13]  /*0530*/  ISETP.GE.AND P0, PT, R3, UR4, PT ;  /* 0x0000000403007c0c */ /* 0x000fda000bf06270 */
[----:B------:R-:W-:Y:S05]  /*0540*/  @P0 BREAK.RELIABLE B1 ;  /* 0x0000000000010942 */ /* 0x000fea0003800100 */
[----:B0-----:R0:W-:Y:S01]  /*0550*/  STG.E.U16 desc[UR6][R4.64], R7 ;  /* 0x0000000704007986 */ /* 0x0011e2000c101506 */
[----:B------:R-:W-:Y:S05]  /*0560*/  @P0 BRA `(.L_x_24047) ;  /* 0x0000000800400947 */ /* 0x000fea0003800000 */
[----:B0-----:R-:W0:Y:S08]  /*0570*/  LDC.64 R4, c[0x0][0x5f0] ;  /* 0x00017c00ff047b82 */ /* 0x001e300000000a00 */
        /* <DEDUP_REMOVED lines=40> */
.L_x_24048:
        /* <DEDUP_REMOVED lines=26> */
.L_x_24049:
[----:B------:R-:W0:Y:S01]  /*09a0*/  LDC.64 R4, c[0x0][0x5e8] ;  /* 0x00017a00ff047b82 */ /* 0x000e220000000a00 */
[----:B------:R-:W-:Y:S01]  /*09b0*/  VIADD R3, R3, 0x80 ;  /* 0x0000008003037836 */ /* 0x000fe20000000000 */
[----:B0-----:R0:W-:Y:S06]  /*09c0*/  STG.E.U16 desc[UR6][R4.64], R7 ;  /* 0x0000000704007986 */ /* 0x0011ec000c101506 */
.L_x_24044:
[----:B------:R-:W-:-:S13]  /*09d0*/  ISETP.GE.AND P0, PT, R3, UR4, PT ;  /* 0x0000000403007c0c */ /* 0x000fda000bf06270 */
[----:B------:R-:W-:Y:S05]  /*09e0*/  @P0 BREAK.RELIABLE B1 ;  /* 0x0000000000010942 */ /* 0x000fea0003800100 */
[----:B------:R-:W-:Y:S05]  /*09f0*/  @P0 BRA `(.L_x_24047) ;  /* 0x00000004001c0947 */ /* 0x000fea0003800000 */
[----:B------:R-:W-:Y:S05]  /*0a00*/  BSYNC.RELIABLE B1 ;  /* 0x0000000000017941 */ /* 0x000fea0003800100 */
.L_x_24043:
        /* <DEDUP_REMOVED lines=41> */
.L_x_24050:
        /* <DEDUP_REMOVED lines=26> */
.L_x_24051:
[----:B------:R-:W0:Y:S01]  /*0e40*/  LDC.64 R4, c[0x0][0x5e8] ;  /* 0x00017a00ff047b82 */ /* 0x000e220000000a00 */
[----:B------:R-:W-:Y:S01]  /*0e50*/  VIADD R3, R3, 0x80 ;  /* 0x0000008003037836 */ /* 0x000fe20000000000 */
[----:B0-----:R1:W-:Y:S06]  /*0e60*/  STG.E.U16 desc[UR6][R4.64], R7 ;  /* 0x0000000704007986 */ /* 0x0013ec000c101506 */
.L_x_24047:
[----:B------:R-:W-:Y:S05]  /*0e70*/  BSYNC.RECONVERGENT B0 ;  /* 0x0000000000007941 */ /* 0x000fea0003800200 */
.L_x_24042:
[----:B------:R-:W-:Y:S05]  /*0e80*/  WARPSYNC.ALL ;  /* 0x0000000000007948 */ /* 0x000fea0003800000 */
[----:B------:R-:W-:-:S13]  /*0e90*/  ISETP.GE.AND P0, PT, R3, UR4, PT ;  /* 0x0000000403007c0c */ /* 0x000fda000bf06270 */
[----:B------:R-:W-:Y:S05]  /*0ea0*/  @P0 EXIT ;  /* 0x000000000000094d */ /* 0x000fea0003800000 */
[----:B------:R-:W2:Y:S08]  /*0eb0*/  LDC.64 R2, c[0x0][0x5f0] ;  /* 0x00017c00ff027b82 */ /* 0x000eb00000000a00 */
[----:B01----:R-:W0:Y:S01]  /*0ec0*/  LDC.64 R4, c[0x0][0x5f8] ;  /* 0x00017e00ff047b82 */ /* 0x003e220000000a00 */
[----:B--2---:R-:W2:Y:S04]  /*0ed0*/  LDG.E.U16 R7, desc[UR6][R2.64] ;  /* 0x0000000602077981 */ /* 0x004ea8000c1e1500 */
[----:B0-----:R-:W2:Y:S02]  /*0ee0*/  LDG.E.U16 R0, desc[UR6][R4.64] ;  /* 0x0000000604007981 */ /* 0x001ea4000c1e1500 */
        /* <DEDUP_REMOVED lines=28> */
[----:B------:R-:W-:-:S05]  /*10b0*/  @P0 IADD3 R3, PT, PT, R3, 0x1, RZ ;  /* 0x0000000103030810 */ /* 0x000fca0007ffe0ff */
[----:B------:R-:W-:Y:S02]  /*10c0*/  IMAD.MOV.U32 R0, RZ, RZ, R3 ;  /* 0x000000ffff007224 */ /* 0x000fe400078e0003 */
[----:B------:R-:W0:Y:S03]  /*10d0*/  LDC.64 R2, c[0x0][0x5e8] ;  /* 0x00017a00ff027b82 */ /* 0x000e260000000a00 */
[----:B------:R-:W-:Y:S02]  /*10e0*/  @!P1 IADD3 R0, PT, PT, -R0, RZ, RZ ;  /* 0x000000ff00009210 */ /* 0x000fe40007ffe1ff */
[----:B------:R-:W-:-:S04]  /*10f0*/  @!P2 LOP3.LUT R0, RZ, R5, RZ, 0x33, !PT ;  /* 0x00000005ff00a212 */ /* 0x000fc800078e33ff */
[----:B------:R-:W-:-:S05]  /*1100*/  IADD3 R6, PT, PT, -R0, RZ, RZ ;  /* 0x000000ff00067210 */ /* 0x000fca0007ffe1ff */
[----:B------:R-:W-:Y:S02]  /*1110*/  IMAD R4, R5, R6, R4 ;  /* 0x0000000605047224 */ /* 0x000fe400078e0204 */
[----:B------:R-:W-:-:S03]  /*1120*/  VIADD R5, R0, 0xffffffff ;  /* 0xffffffff00057836 */ /* 0x000fc60000000000 */
[----:B------:R-:W-:-:S13]  /*1130*/  ISETP.NE.AND P0, PT, R4, RZ, PT ;  /* 0x000000ff0400720c */ /* 0x000fda0003f05270 */
[----:B------:R-:W-:-:S05]  /*1140*/  @!P0 IADD3 R5, PT, PT, R0, RZ, RZ ;  /* 0x000000ff00058210 */ /* 0x000fca0007ffe0ff */
[----:B0-----:R-:W-:Y:S01]  /*1150*/  STG.E.U16 desc[UR6][R2.64], R5 ;  /* 0x0000000502007986 */ /* 0x001fe2000c101506 */
[----:B------:R-:W-:Y:S05]  /*1160*/  EXIT ;  /* 0x000000000000794d */ /* 0x000fea0003800000 */
.L_x_24052:
        /* <DEDUP_REMOVED lines=11> */
[----:B0-----:R-:W-:Y:S02]  /*1220*/  HFMA2 R2, -RZ, RZ, 0, 0 ;  /* 0x00000000ff027431 */ /* 0x001fe400000001ff */
[----:B-1----:R-:W-:-:S04]  /*1230*/  IMAD.MOV R8, RZ, RZ, -R3 ;  /* 0x000000ffff087224 */ /* 0x002fc800078e0a03 */
[----:B------:R-:W-:Y:S01]  /*1240*/  IMAD R7, R8, R5, RZ ;  /* 0x0000000508077224 */ /* 0x000fe200078e02ff */
[----:B------:R-:W-:-:S03]  /*1250*/  MOV R8, R10 ;  /* 0x0000000a00087202 */ /* 0x000fc60000000f00 */
[----:B------:R-:W-:-:S04]  /*1260*/  IMAD.HI.U32 R7, R3, R7, R2 ;  /* 0x0000000703077227 */ /* 0x000fc800078e0002 */
[----:B------:R-:W-:Y:S02]  /*1270*/  IMAD.MOV R2, RZ, RZ, -R11 ;  /* 0x000000ffff027224 */ /* 0x000fe400078e0a0b */
[----:B------:R-:W-:-:S04]  /*1280*/  IMAD.HI.U32 R7, R7, R8, RZ ;  /* 0x0000000807077227 */ /* 0x000fc800078e00ff */
[----:B------:R-:W-:-:S05]  /*1290*/  IMAD R2, R7, R2, R8 ;  /* 0x0000000207027224 */ /* 0x000fca00078e0208 */
[----:B------:R-:W-:-:S13]  /*12a0*/  ISETP.GT.U32.AND P2, PT, R5, R2, PT ;  /* 0x000000020500720c */ /* 0x000fda0003f44070 */
[-C--:B------:R-:W-:Y:S02]  /*12b0*/  @!P2 IADD3 R2, PT, PT, R2, -R5.reuse, RZ ;  /* 0x800000050202a210 */ /* 0x080fe40007ffe0ff */
[----:B------:R-:W-:Y:S02]  /*12c0*/  @!P2 IADD3 R7, PT, PT, R7, 0x1, RZ ;  /* 0x000000010707a810 */ /* 0x000fe40007ffe0ff */
[----:B------:R-:W-:Y:S02]  /*12d0*/  ISETP.GE.U32.AND P1, PT, R2, R5, PT ;  /* 0x000000050200720c */ /* 0x000fe40003f26070 */
[----:B------:R-:W0:Y:S01]  /*12e0*/  LDC.64 R2, c[0x0][0x5e8] ;  /* 0x00017a00ff027b82 */ /* 0x000e220000000a00 */
[----:B------:R-:W-:-:S10]  /*12f0*/  ISETP.NE.AND P2, PT, R0, RZ, PT ;  /* 0x000000ff0000720c */ /* 0x000fd40003f45270 */
[----:B------:R-:W-:-:S05]  /*1300*/  @P1 VIADD R7, R7, 0x1 ;  /* 0x0000000107071836 */ /* 0x000fca0000000000 */
[----:B------:R-:W-:-:S04]  /*1310*/  MOV R5, R7 ;  /* 0x0000000700057202 */ /* 0x000fc80000000f00 */
[----:B------:R-:W-:Y:S02]  /*1320*/  @!P0 IADD3 R5, PT, PT, -R5, RZ, RZ ;  /* 0x000000ff05058210 */ /* 0x000fe40007ffe1ff */
[----:B------:R-:W-:-:S05]  /*1330*/  @!P2 LOP3.LUT R5, RZ, R9, RZ, 0x33, !PT ;  /* 0x00000009ff05a212 */ /* 0x000fca00078e33ff */
[----:B0-----:R-:W-:Y:S01]  /*1340*/  STG.E.U16 desc[UR6][R2.64], R5 ;  /* 0x0000000502007986 */ /* 0x001fe2000c101506 */
[----:B------:R-:W-:Y:S05]  /*1350*/  EXIT ;  /* 0x000000000000794d */ /* 0x000fea0003800000 */
.L_x_24041:
        /* <DEDUP_REMOVED lines=341> */
[----:B------:R-:W-:-:S05]  /*28b0*/  @P0 MOV R12, RZ ;  /* 0x000000ff000c0202 */ /* 0x000fca0000000f00 */
[----:B------:R-:W1:Y:S01]  /*28c0*/  @P0 LDC.64 R10, c[0x0][0x5d8] ;  /* 0x00017600ff0a0b82 */ /* 0x000e620000000a00 */
[----:B------:R-:W-:-:S04]  /*28d0*/  IMAD.MOV R7, RZ, RZ, -R13 ;  /* 0x000000ffff077224 */ /* 0x000fc800078e0a0d */
[----:B------:R-:W-:-:S03]  /*28e0*/  IMAD R9, R7, UR8, R9 ;  /* 0x0000000807097c24 */ /* 0x000fc6000f8e0209 */
        /* <DEDUP_REMOVED lines=11> */
.L_x_24056:
[----:B------:R-:W0:Y:S02]  /*29a0*/  LDCU.128 UR8, c[0x0][0x5f0] ;  /* 0x0000be00ff0877ac */ /* 0x000e240008000c00 */
[----:B0-----:R-:W-:Y:S02]  /*29b0*/  IADD3 R10, P1, PT, R4, UR10, RZ ;  /* 0x0000000a040a7c10 */ /* 0x001fe4000ff3e0ff */
[----:B------:R-:W-:-:S03]  /*29c0*/  IADD3 R6, P0, PT, R6, UR8, RZ ;  /* 0x0000000806067c10 */ /* 0x000fc6000ff1e0ff */
[----:B------:R-:W-:Y:S01]  /*29d0*/  IMAD.X R11, RZ, RZ, UR11, P1 ;  /* 0x0000000bff0b7e24 */ /* 0x000fe200088e06ff */
[----:B------:R-:W-:-:S04]  /*29e0*/  IADD3.X R7, PT, PT, RZ, UR9, RZ, P0, !PT ;  /* 0x00000009ff077c10 */ /* 0x000fc800087fe4ff */
[----:B------:R-:W2:Y:S04]  /*29f0*/  LDG.E.U16 R4, desc[UR6][R10.64] ;  /* 0x000000060a047981 */ /* 0x000ea8000c1e1500 */
[----:B------:R-:W2:Y:S01]  /*2a00*/  LDG.E.U16 R9, desc[UR6][R6.64] ;  /* 0x0000000606097981 */ /* 0x000ea2000c1e1500 */
[----:B------:R-:W-:Y:S01]  /*2a10*/  BSSY.RECONVERGENT B2, `(.L_x_24057) ;  /* 0x0000043000027945 */ /* 0x000fe20003800200 */
        /* <DEDUP_REMOVED lines=8> */
[----:B------:R-:W0:Y:S03]  /*2aa0*/  I2F.RP R10, R11 ;  /* 0x0000000b000a7306 */ /* 0x000e260000209400 */
[----:B------:R-:W-:-:S05]  /*2ab0*/  IMAD.MOV R14, RZ, RZ, -R14 ;  /* 0x000000ffff0e7224 */ /* 0x000fca00078e0a0e */
[----:B0-----:R-:W0:Y:S02]  /*2ac0*/  MUFU.RCP R10, R10 ;  /* 0x0000000a000a7308 */ /* 0x001e240000001000 */
[----:B0-----:R-:W-:-:S06]  /*2ad0*/  IADD3 R6, PT, PT, R10, 0xffffffe, RZ ;  /* 0x0ffffffe0a067810 */ /* 0x001fcc0007ffe0ff */
[----:B------:R0:W1:Y:S02]  /*2ae0*/  F2I.FTZ.U32.TRUNC.NTZ R7, R6 ;  /* 0x0000000600077305 */ /* 0x000064000021f000 */
[----:B0-----:R-:W-:Y:S01]  /*2af0*/  HFMA2 R6, -RZ, RZ, 0, 0 ;  /* 0x00000000ff067431 */ /* 0x001fe200000001ff */
[----:B-1----:R-:W-:-:S05]  /*2b00*/  IADD3 R12, PT, PT, RZ, -R7, RZ ;  /* 0x80000007ff0c7210 */ /* 0x002fca0007ffe0ff */
[----:B------:R-:W-:Y:S01]  /*2b10*/  IMAD R9, R12, R11, RZ ;  /* 0x0000000b0c097224 */ /* 0x000fe200078e02ff */
[----:B------:R-:W-:-:S03]  /*2b20*/  IABS R12, R13 ;  /* 0x0000000d000c7213 */ /* 0x000fc60000000000 */
[----:B------:R-:W-:Y:S01]  /*2b30*/  IMAD.HI.U32 R7, R7, R9, R6 ;  /* 0x0000000907077227 */ /* 0x000fe200078e0006 */
[----:B------:R-:W-:-:S03]  /*2b40*/  MOV R6, R12 ;  /* 0x0000000c00067202 */ /* 0x000fc60000000f00 */
[----:B------:R-:W-:Y:S02]  /*2b50*/  IMAD.MOV.U32 R9, RZ, RZ, R14 ;  /* 0x000000ffff097224 */ /* 0x000fe400078e000e */
[----:B------:R-:W-:-:S04]  /*2b60*/  IMAD.HI.U32 R7, R7, R6, RZ ;  /* 0x0000000607077227 */ /* 0x000fc800078e00ff */
[----:B------:R-:W-:-:S05]  /*2b70*/  IMAD R6, R7, R9, R6 ;  /* 0x0000000907067224 */ /* 0x000fca00078e0206 */
[----:B------:R-:W-:-:S13]  /*2b80*/  ISETP.GT.U32.AND P2, PT, R11, R6, PT ;  /* 0x000000060b00720c */ /* 0x000fda0003f44070 */
[-C--:B------:R-:W-:Y:S02]  /*2b90*/  @!P2 IADD3 R6, PT, PT, R6, -R11.reuse, RZ ;  /* 0x8000000b0606a210 */ /* 0x080fe40007ffe0ff */
[----:B------:R-:W-:Y:S02]  /*2ba0*/  @!P2 IADD3 R7, PT, PT, R7, 0x1, RZ ;  /* 0x000000010707a810 */ /* 0x000fe40007ffe0ff */
[----:B------:R-:W-:Y:S02]  /*2bb0*/  ISETP.GE.U32.AND P0, PT, R6, R11, PT ;  /* 0x0000000b0600720c */ /* 0x000fe40003f06070 */
[----:B------:R-:W-:Y:S02]  /*2bc0*/  LOP3.LUT R6, R13, R8, RZ, 0x3c, !PT ;  /* 0x000000080d067212 */ /* 0x000fe400078e3cff */
[----:B------:R-:W-:Y:S02]  /*2bd0*/  ISETP.NE.AND P2, PT, R4, RZ, PT ;  /* 0x000000ff0400720c */ /* 0x000fe40003f45270 */
[----:B------:R-:W-:-:S07]  /*2be0*/  ISETP.GE.AND P1, PT, R6, RZ, PT ;  /* 0x000000ff0600720c */ /* 0x000fce0003f26270 */
[----:B------:R-:W-:-:S06]  /*2bf0*/  @P0 VIADD R7, R7, 0x1 ;  /* 0x0000000107070836 */ /* 0x000fcc0000000000 */
[----:B------:R-:W-:Y:S02]  /*2c00*/  @!P1 IADD3 R7, PT, PT, -R7, RZ, RZ ;  /* 0x000000ff07079210 */ /* 0x000fe40007ffe1ff */
[----:B------:R-:W-:-:S04]  /*2c10*/  @!P2 LOP3.LUT R7, RZ, R8, RZ, 0x33, !PT ;  /* 0x00000008ff07a212 */ /* 0x000fc800078e33ff */
[----:B------:R-:W-:-:S05]  /*2c20*/  IADD3 R9, PT, PT, -R7, RZ, RZ ;  /* 0x000000ff07097210 */ /* 0x000fca0007ffe1ff */
[----:B------:R-:W-:Y:S02]  /*2c30*/  IMAD R8, R8, R9, R13 ;  /* 0x0000000908087224 */ /* 0x000fe400078e020d */
[----:B------:R-:W-:-:S03]  /*2c40*/  VIADD R9, R7, 0xffffffff ;  /* 0xffffffff07097836 */ /* 0x000fc60000000000 */
[----:B------:R-:W-:-:S13]  /*2c50*/  ISETP.NE.AND P0, PT, R8, RZ, PT ;  /* 0x000000ff0800720c */ /* 0x000fda0003f05270 */
[----:B------:R-:W-:Y:S01]  /*2c60*/  @!P0 IADD3 R9, PT, PT, R7, RZ, RZ ;  /* 0x000000ff07098210 */ /* 0x000fe20007ffe0ff */
[----:B------:R-:W-:Y:S06]  /*2c70*/  BRA `(.L_x_24059) ;  /* 0x0000000000707947 */ /* 0x000fec0003800000 */
.L_x_24058:
[----:B------:R-:W-:Y:S02]  /*2c80*/  PRMT R13, R4, 0x9910, RZ ;  /* 0x00009910040d7816 */ /* 0x000fe400000000ff */
[----:B------:R-:W-:Y:S02]  /*2c90*/  PRMT R12, R9, 0x9910, RZ ;  /* 0x00009910090c7816 */ /* 0x000fe400000000ff */
[-C--:B------:R-:W-:Y:S02]  /*2ca0*/  IABS R11, R13.reuse ;  /* 0x0000000d000b7213 */ /* 0x080fe40000000000 */
[----:B------:R-:W-:Y:S02]  /*2cb0*/  IABS R14, R12 ;  /* 0x0000000c000e7213 */ /* 0x000fe40000000000 */
[----:B------:R-:W0:Y:S01]  /*2cc0*/  I2F.RP R8, R11 ;  /* 0x0000000b00087306 */ /* 0x000e220000209400 */
[----:B------:R-:W-:-:S07]  /*2cd0*/  IABS R15, R13 ;  /* 0x0000000d000f7213 */ /* 0x000fce0000000000 */
        /* <DEDUP_REMOVED lines=21> */
[----:B------:R-:W-:-:S07]  /*2e30*/  MOV R9, R7 ;  /* 0x0000000700097202 */ /* 0x000fce0000000f00 */
.L_x_24059:
[----:B------:R-:W-:Y:S05]  /*2e40*/  BSYNC.RECONVERGENT B2 ;  /* 0x0000000000027941 */ /* 0x000fea0003800200 */
.L_x_24057:
        /* <DEDUP_REMOVED lines=9> */
[----:B0-----:R-:W-:Y:S02]  /*2ee0*/  HFMA2 R4, -RZ, RZ, 0, 0 ;  /* 0x00000000ff047431 */ /* 0x001fe400000001ff */
[----:B------:R-:W-:Y:S01]  /*2ef0*/  IMAD.MOV.U32 R5, RZ, RZ, R3 ;  /* 0x000000ffff057224 */ /* 0x000fe200078e0003 */
[----:B------:R-:W-:Y:S01]  /*2f00*/  ISETP.NE.AND P0, PT, R2, RZ, PT ;  /* 0x000000ff0200720c */ /* 0x000fe20003f05270 */
[----:B------:R-:W0:Y:S01]  /*2f10*/  LDCU UR5, c[0x0][0x38c] ;  /* 0x00007180ff0577ac */ /* 0x000e220008000800 */
        /* <DEDUP_REMOVED lines=343> */
.L_x_24061:
        /* <DEDUP_REMOVED lines=46> */
.L_x_24063:
        /* <DEDUP_REMOVED lines=28> */
.L_x_24064:
[----:B------:R-:W-:Y:S05]  /*4930*/  BSYNC.RECONVERGENT B2 ;  /* 0x0000000000027941 */ /* 0x000fea0003800200 */
.L_x_24062:
[----:B------:R-:W0:Y:S01]  /*4940*/  LDCU.64 UR8, c[0x0][0x5e8] ;  /* 0x0000bd00ff0877ac */ /* 0x000e220008000a00 */
[----:B------:R-:W-:Y:S02]  /*4950*/  IADD3 R3, PT, PT, R3, 0x80, RZ ;  /* 0x0000008003037810 */ /* 0x000fe40007ffe0ff */
[----:B0-----:R-:W-:-:S05]  /*4960*/  IADD3 R4, P0, PT, R5, UR8, RZ ;  /* 0x0000000805047c10 */ /* 0x001fca000ff1e0ff */
[----:B------:R-:W-:-:S05]  /*4970*/  IMAD.X R5, RZ, RZ, UR9, P0 ;  /* 0x00000009ff057e24 */ /* 0x000fca00080e06ff */
[----:B------:R0:W-:Y:S03]  /*4980*/  STG.E.U16 desc[UR6][R4.64], R9 ;  /* 0x0000000904007986 */ /* 0x0001e6000c101506 */
.L_x_24055:
[----:B------:R-:W-:-:S13]  /*4990*/  ISETP.GE.AND P0, PT, R3, UR4, PT ;  /* 0x0000000403007c0c */ /* 0x000fda000bf06270 */
[----:B------:R-:W-:Y:S05]  /*49a0*/  @P0 BREAK.RELIABLE B0 ;  /* 0x0000000000000942 */ /* 0x000fea0003800100 */
[----:B------:R-:W-:Y:S05]  /*49b0*/  @P0 BRA `(.L_x_24060) ;  /* 0x0000001800b40947 */ /* 0x000fea0003800000 */
[----:B------:R-:W-:Y:S05]  /*49c0*/  BSYNC.RELIABLE B0 ;  /* 0x0000000000007941 */ /* 0x000fea0003800100 */
.L_x_24054:
        /* <DEDUP_REMOVED lines=348> */
.L_x_24065:
        /* <DEDUP_REMOVED lines=46> */
.L_x_24067:
        /* <DEDUP_REMOVED lines=28> */
.L_x_24068:
[----:B------:R-:W-:Y:S05]  /*6430*/  BSYNC.RECONVERGENT B2 ;  /* 0x0000000000027941 */ /* 0x000fea0003800200 */
.L_x_24066:
[----:B------:R-:W0:Y:S01]  /*6440*/  LDCU.64 UR8, c[0x0][0x5e8] ;  /* 0x0000bd00ff0877ac */ /* 0x000e220008000a00 */
[----:B------:R-:W-:Y:S02]  /*6450*/  IADD3 R3, PT, PT, R3, 0x80, RZ ;  /* 0x0000008003037810 */ /* 0x000fe40007ffe0ff */
[----:B0-----:R-:W-:-:S05]  /*6460*/  IADD3 R4, P0, PT, R5, UR8, RZ ;  /* 0x0000000805047c10 */ /* 0x001fca000ff1e0ff */
[----:B------:R-:W-:-:S05]  /*6470*/  IMAD.X R5, RZ, RZ, UR9, P0 ;  /* 0x00000009ff057e24 */ /* 0x000fca00080e06ff */
[----:B------:R1:W-:Y:S03]  /*6480*/  STG.E.U16 desc[UR6][R4.64], R9 ;  /* 0x0000000904007986 */ /* 0x0003e6000c101506 */
.L_x_24060:
[----:B------:R-:W-:Y:S05]  /*6490*/  BSYNC.RECONVERGENT B1 ;  /* 0x0000000000017941 */ /* 0x000fea0003800200 */
.L_x_24053:
[----:B------:R-:W-:Y:S05]  /*64a0*/  WARPSYNC.ALL ;  /* 0x0000000000007948 */ /* 0x000fea0003800000 */
[----:B------:R-:W-:-:S13]  /*64b0*/  ISETP.GE.AND P0, PT, R3, UR4, PT ;  /* 0x0000000403007c0c */ /* 0x000fda000bf06270 */
[----:B------:R-:W-:Y:S05]  /*64c0*/  @P0 EXIT ;  /* 0x000000000000094d */ /* 0x000fea0003800000 */
[----:B------:R-:W2:Y:S01]  /*64d0*/  LDCU.64 UR4, c[0x0][0x390] ;  /* 0x00007200ff0477ac */ /* 0x000ea20008000a00 */
[----:B01----:R-:W-:Y:S02]  /*64e0*/  HFMA2 R4, -RZ, RZ, 0, 0 ;  /* 0x00000000ff047431 */ /* 0x003fe400000001ff */
[----:B------:R-:W-:Y:S01]  /*64f0*/  IMAD.MOV.U32 R5, RZ, RZ, R3 ;  /* 0x000000ffff057224 */ /* 0x000fe200078e0003 */
[----:B------:R-:W-:Y:S01]  /*6500*/  ISETP.NE.AND P0, PT, R2, RZ, PT ;  /* 0x000000ff0200720c */ /* 0x000fe20003f05270 */
[----:B------:R-:W0:Y:S01]  /*6510*/  LDCU UR8, c[0x0][0x38c] ;  /* 0x00007180ff0877ac */ /* 0x000e220008000800 */
[----:B------:R-:W1:Y:S01]  /*6520*/  LDCU.64 UR10, c[0x0][0x4b8] ;  /* 0x00009700ff0a77ac */ /* 0x000e620008000a00 */
[----:B--2---:R-:W-:Y:S01]  /*6530*/  IMAD.HI.U32 R6, R3, UR4, R4 ;  /* 0x0000000403067c27 */ /* 0x004fe2000f8e0004 */
[----:B------:R-:W2:Y:S04]  /*6540*/  LDCU UR4, c[0x0][0x4c0] ;  /* 0x00009800ff0477ac */ /* 0x000ea80008000800 */
[----:B------:R-:W-:-:S04]  /*6550*/  SHF.R.U32.HI R7, RZ, UR5, R6 ;  /* 0x00000005ff077c19 */ /* 0x000fc80008011606 */
[----:B------:R-:W-:-:S05]  /*6560*/  IADD3 R4, PT, PT, -R7, RZ, RZ ;  /* 0x000000ff07047210 */ /* 0x000fca0007ffe1ff */
[----:B0-----:R-:W-:-:S04]  /*6570*/  IMAD R2, R4, UR8, R3 ;  /* 0x0000000804027c24 */ /* 0x001fc8000f8e0203 */
[C---:B-1----:R-:W-:Y:S02]  /*6580*/  IMAD R3, R2.reuse, UR10, RZ ;  /* 0x0000000a02037c24 */ /* 0x042fe4000f8e02ff */
[C---:B------:R-:W-:Y:S02]  /*6590*/  IMAD R4, R2.reuse, UR11, RZ ;  /* 0x0000000b02047c24 */ /* 0x040fe4000f8e02ff */
[----:B--2---:R-:W-:Y:S01]  /*65a0*/  IMAD R2, R2, UR4, RZ ;  /* 0x0000000402027c24 */ /* 0x004fe2000f8e02ff */
        /* <DEDUP_REMOVED lines=311> */
[----:B------:R-:W-:Y:S01]  /*7920*/  MOV R6, RZ ;  /* 0x000000ff00067202 */ /* 0x000fe20000000f00 */
        /* <DEDUP_REMOVED lines=22> */
.L_x_24069:
[----:B------:R-:W0:Y:S01]  /*7a90*/  LDCU.128 UR8, c[0x0][0x5f0] ;  /* 0x0000be00ff0877ac */ /* 0x000e220008000c00 */
[----:B------:R-:W1:Y:S01]  /*7aa0*/  LDCU.64 UR4, c[0x0][0x5e8] ;  /* 0x0000bd00ff0477ac */ /* 0x000e620008000a00 */
        /* <DEDUP_REMOVED lines=9> */
[----:B------:R-:W-:Y:S02]  /*7b40*/  ISETP.GT.AND P0, PT, R8, -0x1, PT ;  /* 0xffffffff0800780c */ /* 0x000fe40003f04270 */
[----:B-1----:R-:W-:-:S04]  /*7b50*/  IADD3 R2, P1, PT, R3, UR4, RZ ;  /* 0x0000000403027c10 */ /* 0x002fc8000ff3e0ff */
[----:B------:R-:W-:-:S07]  /*7b60*/  IADD3.X R3, PT, PT, RZ, UR5, RZ, P1, !PT ;  /* 0x00000005ff037c10 */ /* 0x000fce0008ffe4ff */
        /* <DEDUP_REMOVED lines=25> */
[----:B------:R-:W-:-:S06]  /*7d00*/  @P0 IADD3 R5, PT, PT, R5, 0x1, RZ ;  /* 0x0000000105050810 */ /* 0x000fcc0007ffe0ff */
[----:B------:R-:W-:Y:S02]  /*7d10*/  @!P1 IADD3 R5, PT, PT, -R5, RZ, RZ ;  /* 0x000000ff05059210 */ /* 0x000fe40007ffe1ff */
[----:B------:R-:W-:-:S04]  /*7d20*/  @!P2 LOP3.LUT R5, RZ, R8, RZ, 0x33, !PT ;  /* 0x00000008ff05a212 */ /* 0x000fc800078e33ff */
[C---:B------:R-:W-:Y:S01]  /*7d30*/  IADD3 R0, PT, PT, -R5.reuse, RZ, RZ ;  /* 0x000000ff05007210 */ /* 0x040fe20007ffe1ff */
[----:B------:R-:W-:-:S04]  /*7d40*/  VIADD R7, R5, 0xffffffff ;  /* 0xffffffff05077836 */ /* 0x000fc80000000000 */
[----:B------:R-:W-:-:S05]  /*7d50*/  IMAD R0, R8, R0, R11 ;  /* 0x0000000008007224 */ /* 0x000fca00078e020b */
[----:B------:R-:W-:-:S13]  /*7d60*/  ISETP.NE.AND P0, PT, R0, RZ, PT ;  /* 0x000000ff0000720c */ /* 0x000fda0003f05270 */
[----:B------:R-:W-:Y:S01]  /*7d70*/  @!P0 IADD3 R7, PT, PT, R5, RZ, RZ ;  /* 0x000000ff05078210 */ /* 0x000fe20007ffe0ff */
[----:B------:R-:W-:Y:S06]  /*7d80*/  BRA `(.L_x_24072) ;  /* 0x0000000000707947 */ /* 0x000fec0003800000 */
.L_x_24071:
        /* <DEDUP_REMOVED lines=9> */
[----:B0-----:R-:W-:Y:S01]  /*7e20*/  HFMA2 R4, -RZ, RZ, 0, 0 ;  /* 0x00000000ff047431 */ /* 0x001fe200000001ff */
[----:B-1----:R-:W-:-:S05]  /*7e30*/  IADD3 R8, PT, PT, RZ, -R5, RZ ;  /* 0x80000005ff087210 */ /* 0x002fca0007ffe0ff */
[----:B------:R-:W-:Y:S02]  /*7e40*/  IMAD R9, R8, R7, RZ ;  /* 0x0000000708097224 */ /* 0x000fe400078e02ff */
[----:B------:R-:W-:Y:S02]  /*7e50*/  IMAD.MOV.U32 R8, RZ, RZ, R12 ;  /* 0x000000ffff087224 */ /* 0x000fe400078e000c */
        /* <DEDUP_REMOVED lines=14> */
[----:B------:R-:W-:-:S07]  /*7f40*/  MOV R7, R5 ;  /* 0x0000000500077202 */ /* 0x000fce0000000f00 */
.L_x_24072:
[----:B------:R-:W-:Y:S05]  /*7f50*/  BSYNC.RECONVERGENT B1 ;  /* 0x0000000000017941 */ /* 0x000fea0003800200 */
.L_x_24070:
[----:B------:R-:W-:Y:S01]  /*7f60*/  STG.E.U16 desc[UR6][R2.64], R7 ;  /* 0x0000000702007986 */ /* 0x000fe2000c101506 */
[----:B------:R-:W-:Y:S05]  /*7f70*/  EXIT ;  /* 0x000000000000794d */ /* 0x000fea0003800000 */
.L_x_24073:
        /* <DEDUP_REMOVED lines=16> */
.L_x_37147:


//--------------------- .text._ZN2at6native27unrolled_elementwise_kernelINS0_13BinaryFunctorIsssZZZNS0_15binary_internal21div_floor_kernel_cudaERNS_18TensorIteratorBaseEENKUlvE_clEvENKUlvE3_clEvEUlssE_EESt5arrayIPcLm3EELi4E23TrivialOffsetCalculatorILi2EjESD_ILi1EjENS0_6memory15LoadWithoutCastENSG_16StoreWithoutCastEEEviT_T0_T2_T3_T4_T5_ --------------------------
	.section	.text._ZN2at6native27unrolled_elementwise_kernelINS0_13BinaryFunctorIsssZZZNS0_15binary_internal21div_floor_kernel_cudaERNS_18TensorIteratorBaseEENKUlvE_clEvENKUlvE3_clEvEUlssE_EESt5arrayIPcLm3EELi4E23TrivialOffsetCalculatorILi2EjESD_ILi1EjENS0_6memory15LoadWithoutCastENSG_16StoreWithoutCastEEEviT_T0_T2_T3_T4_T5_,"ax",@progbits
	.align	128
        .global         _ZN2at6native27unrolled_elementwise_kernelINS0_13BinaryFunctorIsssZZZNS0_15binary_internal21div_floor_kernel_cudaERNS_18TensorIteratorBaseEENKUlvE_clEvENKUlvE3_clEvEUlssE_EESt5arrayIPcLm3EELi4E23TrivialOffsetCalculatorILi2EjESD_ILi1EjENS0_6memory15LoadWithoutCastENSG_16StoreWithoutCastEEEviT_T0_T2_T3_T4_T5_
        .type           _ZN2at6native27unrolled_elementwise_kernelINS0_13BinaryFunctorIsssZZZNS0_15binary_internal21div_floor_kernel_cudaERNS_18TensorIteratorBaseEENKUlvE_clEvENKUlvE3_clEvEUlssE_EESt5arrayIPcLm3EELi4E23TrivialOffsetCalculatorILi2EjESD_ILi1EjENS0_6memory15LoadWithoutCastENSG_16StoreWithoutCastEEEviT_T0_T2_T3_T4_T5_,@function
        .size           _ZN2at6native27unrolled_elementwise_kernelINS0_13BinaryFunctorIsssZZZNS0_15binary_internal21div_floor_kernel_cudaERNS_18TensorIteratorBaseEENKUlvE_clEvENKUlvE3_clEvEUlssE_EESt5arrayIPcLm3EELi4E23TrivialOffsetCalculatorILi2EjESD_ILi1EjENS0_6memory15LoadWithoutCastENSG_16StoreWithoutCastEEEviT_T0_T2_T3_T4_T5_,(.L_x_37148 - _ZN2at6native27unrolled_elementwise_kernelINS0_13BinaryFunctorIsssZZZNS0_15binary_internal21div_floor_kernel_cudaERNS_18TensorIteratorBaseEENKUlvE_clEvENKUlvE3_clEvEUlssE_EESt5arrayIPcLm3EELi4E23TrivialOffsetCalculatorILi2EjESD_ILi1EjENS0_6memory15LoadWithoutCastENSG_16StoreWithoutCastEEEviT_T0_T2_T3_T4_T5_)
        .other          _ZN2at6native27unrolled_elementwise_kernelINS0_13BinaryFunctorIsssZZZNS0_15binary_internal21div_floor_kernel_cudaERNS_18TensorIteratorBaseEENKUlvE_clEvENKUlvE3_clEvEUlssE_EESt5arrayIPcLm3EELi4E23TrivialOffsetCalculatorILi2EjESD_ILi1EjENS0_6memory15LoadWithoutCastENSG_16StoreWithoutCastEEEviT_T0_T2_T3_T4_T5_,@"STO_CUDA_ENTRY STV_DEFAULT"
_ZN2at6native27unrolled_elementwise_kernelINS0_13BinaryFunctorIsssZZZNS0_15binary_internal21div_floor_kernel_cudaERNS_18TensorIteratorBaseEENKUlvE_clEvENKUlvE3_clEvEUlssE_EESt5arrayIPcLm3EELi4E23TrivialOffsetCalculatorILi2EjESD_ILi1EjENS0_6memory15LoadWithoutCastENSG_16StoreWithoutCastEEEviT_T0_T2_T3_T4_T5_:
.text._ZN2at6native27unrolled_elementwise_kernelINS0_13BinaryFunctorIsssZZZNS0_15binary_internal21div_floor_kernel_cudaERNS_18TensorIteratorBaseEENKUlvE_clEvENKUlvE3_clEvEUlssE_EESt5arrayIPcLm3EELi4E23TrivialOffsetCalculatorILi2EjESD_ILi1EjENS0_6memory15LoadWithoutCastENSG_16StoreWithoutCastEEEviT_T0_T2_T3_T4_T5_:
        /* <DEDUP_REMOVED lines=16> */
[----:B------:R-:W-:Y:S01]  /*0100*/  @!P0 VIADD R25, R19, 0x80 ;  /* 0x0000008013198836 */ /* 0x000fe20000000000 */
[----:B------:R-:W-:-:S04]  /*0110*/  @!P0 LEA R21, R0, R19, 0x9 ;  /* 0x0000001300158211 */ /* 0x000fc800078e48ff */
[----:B------:R-:W-:Y:S01]  /*0120*/  ISETP.GE.AND P1, PT, R25, R18, PT ;  /* 0x000000121900720c */ /* 0x000fe20003f26270 */
[C---:B---3--:R-:W-:Y:S01]  /*0130*/  @!P0 IMAD.WIDE.U32 R12, R21.reuse, 0x2, R12 ;  /* 0x00000002150c8825 */ /* 0x048fe200078e000c */
[----:B------:R-:W3:Y:S03]  /*0140*/  LDC.64 R16, c[0x0][0x390] ;  /* 0x0000e400ff107b82 */ /* 0x000ee60000000a00 */
[----:B----4-:R-:W-:Y:S01]  /*0150*/  @!P0 IMAD.WIDE.U32 R14, R21, 0x2, R14 ;  /* 0x00000002150e8825 */ /* 0x010fe200078e000e */
[----:B------:R-:W-:Y:S01]  /*0160*/  PRMT R21, RZ, 0x7610, R21 ;  /* 0x00007610ff157816 */ /* 0x000fe20000000015 */
[----:B-1----:R1:W5:Y:S03]  /*0170*/  @!P0 LDG.E.U16 R20, desc[UR4][R12.64] ;  /* 0x000000040c148981 */ /* 0x002366000c1e1500 */
[----:B------:R-:W4:Y:S02]  /*0180*/  LDC.64 R10, c[0x0][0x398] ;  /* 0x0000e600ff0a7b82 */ /* 0x000f240000000a00 */
[----:B------:R0:W5:Y:S01]  /*0190*/  @!P0 LDG.E.U16 R21, desc[UR4][R14.64] ;  /* 0x000000040e158981 */ /* 0x000162000c1e1500 */
[----:B------:R-:W-:-:S02]  /*01a0*/  @!P1 IMAD R27, R0, 0x200, R25 ;  /* 0x00000200001b9824 */ /* 0x000fc400078e0219 */
[----:B------:R-:W-:-:S05]  /*01b0*/  @!P1 VIADD R25, R25, 0x80 ;  /* 0x0000008019199836 */ /* 0x000fca0000000000 */
[----:B------:R-:W-:Y:S02]  /*01c0*/  ISETP.GE.AND P3, PT, R25, R18, PT ;  /* 0x000000121900720c */ /* 0x000fe40003f66270 */
[----:B-1----:R-:W-:Y:S02]  /*01d0*/  PRMT R12, RZ, 0x7610, R12 ;  /* 0x00007610ff0c7816 */ /* 0x002fe4000000000c */
[----:B------:R-:W-:Y:S02]  /*01e0*/  PRMT R13, RZ, 0x7610, R13 ;  /* 0x00007610ff0d7816 */ /* 0x000fe4000000000d */
[----:B0-----:R-:W-:Y:S01]  /*01f0*/  PRMT R14, RZ, 0x7610, R14 ;  /* 0x00007610ff0e7816 */ /* 0x001fe2000000000e */
[----:B---3--:R-:W-:-:S05]  /*0200*/  @!P1 IMAD.WIDE.U32 R16, R27, 0x2, R16 ;  /* 0x000000021b109825 */ /* 0x008fca00078e0010 */
[----:B------:R0:W5:Y:S01]  /*0210*/  @!P1 LDG.E.U16 R22, desc[UR4][R16.64] ;  /* 0x0000000410169981 */ /* 0x000162000c1e1500 */
[----:B------:R-:W-:Y:S02]  /*0220*/  @!P3 IMAD R23, R0, 0x200, R25 ;  /* 0x000002000017b824 */ /* 0x000fe400078e0219 */
[----:B------:R-:W-:-:S05]  /*0230*/  @!P3 VIADD R25, R25, 0x80 ;  /* 0x000000801919b836 */ /* 0x000fca0000000000 */
[----:B------:R-:W-:Y:S01]  /*0240*/  ISETP.GE.AND P2, PT, R25, R18, PT ;  /* 0x000000121900720c */ /* 0x000fe20003f46270 */
[----:B------:R-:W-:-:S04]  /*0250*/  @!P3 IMAD.WIDE.U32 R8, R23, 0x2, R8 ;  /* 0x000000021708b825 */ /* 0x000fc800078e0008 */
[----:B------:R-:W-:Y:S01]  /*0260*/  @!P3 IMAD.WIDE.U32 R6, R23, 0x2, R6 ;  /* 0x000000021706b825 */ /* 0x000fe200078e0006 */
[----:B------:R-:W-:-:S03]  /*0270*/  PRMT R23, RZ, 0x7610, R23 ;  /* 0x00007610ff177816 */ /* 0x000fc60000000017 */
[----:B----4-:R-:W-:Y:S01]  /*0280*/  @!P1 IMAD.WIDE.U32 R10, R27, 0x2, R10 ;  /* 0x000000021b0a9825 */ /* 0x010fe200078e000a */
[----:B------:R0:W5:Y:S03]  /*0290*/  @!P3 LDG.E.U16 R12, desc[UR4][R6.64] ;  /* 0x00000004060cb981 */ /* 0x000166000c1e1500 */
[----:B------:R-:W-:Y:S01]  /*02a0*/  @!P2 IMAD R25, R0, 0x200, R25 ;  /* 0x000002000019a824 */ /* 0x000fe200078e0219 */
[----:B------:R0:W5:Y:S03]  /*02b0*/  @!P3 LDG.E.U16 R23, desc[UR4][R8.64] ;  /* 0x000000040817b981 */ /* 0x000166000c1e1500 */
[----:B--2---:R-:W-:-:S04]  /*02c0*/  @!P2 IMAD.WIDE.U32 R4, R25, 0x2, R4 ;  /* 0x000000021904a825 */ /* 0x004fc800078e0004 */
[----:B------:R-:W-:Y:S01]  /*02d0*/  @!P2 IMAD.WIDE.U32 R2, R25, 0x2, R2 ;  /* 0x000000021902a825 */ /* 0x000fe200078e0002 */
[----:B------:R-:W-:Y:S01]  /*02e0*/  PRMT R25, RZ, 0x7610, R25 ;  /* 0x00007610ff197816 */ /* 0x000fe20000000019 */
[----:B------:R0:W5:Y:S04]  /*02f0*/  @!P2 LDG.E.U16 R13, desc[UR4][R4.64] ;  /* 0x00000004040da981 */ /* 0x000168000c1e1500 */
[----:B------:R0:W5:Y:S04]  /*0300*/  @!P2 LDG.E.U16 R14, desc[UR4][R2.64] ;  /* 0x00000004020ea981 */ /* 0x000168000c1e1500 */
[----:B------:R0:W5:Y:S01]  /*0310*/  @!P1 LDG.E.U16 R25, desc[UR4][R10.64] ;  /* 0x000000040a199981 */ /* 0x000162000c1e1500 */
[----:B------:R-:W-:Y:S01]  /*0320*/  ISETP.GE.AND P0, PT, R19, R18, PT ;  /* 0x000000121300720c */ /* 0x000fe20003f06270 */
[----:B------:R-:W-:-:S12]  /*0330*/  BSSY.RECONVERGENT B0, `(.L_x_24074) ;  /* 0x0000043000007945 */ /* 0x000fd80003800200 */
[----:B0-----:R-:W-:Y:S05]  /*0340*/  @P0 BRA `(.L_x_24075) ;  /* 0x0000000400040947 */ /* 0x001fea0003800000 */
[----:B-----5:R-:W-:-:S04]  /*0350*/  LOP3.LUT R2, R21, R20, RZ, 0x3c, !PT ;  /* 0x0000001415027212 */ /* 0x020fc800078e3cff */
        /* <DEDUP_REMOVED lines=16> */
[----:B------:R-:W-:Y:S01]  /*0460*/  IMAD.HI.U32 R3, R3, R7, R2 ;  /* 0x0000000703037227 */ /* 0x000fe200078e0002 */
[----:B------:R-:W-:-:S05]  /*0470*/  IADD3 R2, PT, PT, RZ, -R11, RZ ;  /* 0x8000000bff027210 */ /* 0x000fca0007ffe0ff */
        /* <DEDUP_REMOVED lines=18> */
.L_x_24076:
        /* <DEDUP_REMOVED lines=28> */
.L_x_24075:
[----:B------:R-:W-:Y:S05]  /*0760*/  BSYNC.RECONVERGENT B0 ;  /* 0x0000000000007941 */ /* 0x000fea0003800200 */
.L_x_24074:
[----:B------:R-:W-:Y:S01]  /*0770*/  IADD3 R3, PT, PT, R19, 0x80, RZ ;  /* 0x0000008013037810 */ /* 0x000fe20007ffe0ff */
[----:B------:R-:W-:Y:S03]  /*0780*/  BSSY.RECONVERGENT B0, `(.L_x_24077) ;  /* 0x0000044000007945 */ /* 0x000fe60003800200 */
[----:B------:R-:W-:-:S13]  /*0790*/  ISETP.GE.AND P1, PT, R3, R18, PT ;  /* 0x000000120300720c */ /* 0x000fda0003f26270 */
[----:B------:R-:W-:Y:S05]  /*07a0*/  @P1 BRA `(.L_x_24078) ;  /* 0x0000000400041947 */ /* 0x000fea0003800000 */
        /* <DEDUP_REMOVED lines=37> */
.L_x_24079:
        /* <DEDUP_REMOVED lines=28> */
.L_x_24078:
[----:B------:R-:W-:Y:S05]  /*0bc0*/  BSYNC.RECONVERGENT B0 ;  /* 0x0000000000007941 */ /* 0x000fea0003800200 */
.L_x_24077:
[----:B------:R-:W-:Y:S01]  /*0bd0*/  VIADD R5, R19, 0x100 ;  /* 0x0000010013057836 */ /* 0x000fe20000000000 */
[----:B------:R-:W-:Y:S04]  /*0be0*/  BSSY.RECONVERGENT B0, `(.L_x_24080) ;  /* 0x0000044000007945 */ /* 0x000fe80003800200 */
        /* <DEDUP_REMOVED lines=30> */
[----:B------:R-:W-:-:S06]  /*0dd0*/  @P1 VIADD R7, R7, 0x1 ;  /* 0x0000000107071836 */ /* 0x000fcc0000000000 */
[----:B------:R-:W-:Y:S01]  /*0de0*/  @!P2 IMAD.MOV R7, RZ, RZ, -R7 ;  /* 0x000000ffff07a224 */ /* 0x000fe200078e0a07 */
[----:B------:R-:W-:-:S05]  /*0df0*/  @!P3 LOP3.LUT R7, RZ, R5, RZ, 0x33, !PT ;  /* 0x00000005ff07b212 */ /* 0x000fca00078e33ff */
[----:B------:R-:W-:-:S04]  /*0e00*/  IMAD.MOV R6, RZ, RZ, -R7 ;  /* 0x000000ffff067224 */ /* 0x000fc800078e0a07 */
[----:B------:R-:W-:-:S05]  /*0e10*/  IMAD R5, R5, R6, R12 ;  /* 0x0000000605057224 */ /* 0x000fca00078e020c */
[----:B------:R-:W-:Y:S01]  /*0e20*/  ISETP.NE.AND P1, PT, R5, RZ, PT ;  /* 0x000000ff0500720c */ /* 0x000fe20003f25270 */
[----:B------:R-:W-:-:S12]  /*0e30*/  VIADD R5, R7, 0xffffffff ;  /* 0xffffffff07057836 */ /* 0x000fd80000000000 */
[----:B------:R-:W-:Y:S01]  /*0e40*/  @!P1 IMAD.MOV R5, RZ, RZ, R7 ;  /* 0x000000ffff059224 */ /* 0x000fe200078e0207 */
[----:B------:R-:W-:Y:S06]  /*0e50*/  BRA `(.L_x_24081) ;  /* 0x0000000000707947 */ /* 0x000fec0003800000 */
.L_x_24082:
        /* <DEDUP_REMOVED lines=28> */
.L_x_24081:
[----:B------:R-:W-:Y:S05]  /*1020*/  BSYNC.RECONVERGENT B0 ;  /* 0x0000000000007941 */ /* 0x000fea0003800200 */
.L_x_24080:
        /* <DEDUP_REMOVED lines=17> */
[----:B0-----:R-:W-:Y:S01]  /*1140*/  IMAD.MOV.U32 R6, RZ, RZ, RZ ;  /* 0x000000ffff067224 */ /* 0x001fe200078e00ff */
[----:B-1----:R-:W-:-:S05]  /*1150*/  IADD3 R10, PT, PT, RZ, -R7, RZ ;  /* 0x80000007ff0a7210 */ /* 0x002fca0007ffe0ff */
        /* <DEDUP_REMOVED lines=16> */
[----:B------:R-:W-:-:S04]  /*1260*/  IMAD.MOV R9, RZ, RZ, -R7 ;  /* 0x000000ffff097224 */ /* 0x000fc800078e0a07 */
[----:B------:R-:W-:Y:S02]  /*1270*/  IMAD R8, R8, R9, R15 ;  /* 0x0000000908087224 */ /* 0x000fe400078e020f */
[----:B------:R-:W-:-:S03]  /*1280*/  VIADD R9, R7, 0xffffffff ;  /* 0xffffffff07097836 */ /* 0x000fc60000000000 */
[----:B------:R-:W-:-:S13]  /*1290*/  ISETP.NE.AND P1, PT, R8, RZ, PT ;  /* 0x000000ff0800720c */ /* 0x000fda0003f25270 */
[----:B------:R-:W-:Y:S01]  /*12a0*/  @!P1 IMAD.MOV R9, RZ, RZ, R7 ;  /* 0x000000ffff099224 */ /* 0x000fe200078e0207 */
[----:B------:R-:W-:Y:S06]  /*12b0*/  BRA `(.L_x_24084) ;  /* 0x0000000000707947 */ /* 0x000fec0003800000 */
.L_x_24085:
        /* <DEDUP_REMOVED lines=28> */
.L_x_24084:
[----:B------:R-:W-:Y:S05]  /*1480*/  BSYNC.RECONVERGENT B0 ;  /* 0x0000000000007941 */ /* 0x000fea0003800200 */
.L_x_24083:
[----:B------:R-:W0:Y:S01]  /*1490*/  @!P0 LDC.64 R6, c[0x0][0x388] ;  /* 0x0000e200ff068b82 */ /* 0x000e220000000a00 */
[----:B------:R-:W-:Y:S01]  /*14a0*/  @!P0 IMAD R11, R0, 0x200, R19 ;  /* 0x00000200000b8824 */ /* 0x000fe200078e0213 */
[----:B------:R-:W-:Y:S01]  /*14b0*/  BSSY.RECONVERGENT B0, `(.L_x_24086) ;  /* 0x0000010000007945 */ /* 0x000fe20003800200 */
[----:B------:R-:W-:-:S05]  /*14c0*/  @!P0 IMAD.MOV.U32 R19, RZ, RZ, R3 ;  /* 0x000000ffff138224 */ /* 0x000fca00078e0003 */
[----:B------:R-:W-:Y:S01]  /*14d0*/  ISETP.GE.AND P1, PT, R19, R18, PT ;  /* 0x000000121300720c */ /* 0x000fe20003f26270 */
[----:B0-----:R-:W-:-:S05]  /*14e0*/  @!P0 IMAD.WIDE.U32 R6, R11, 0x2, R6 ;  /* 0x000000020b068825 */ /* 0x001fca00078e0006 */
[----:B------:R0:W-:Y:S07]  /*14f0*/  @!P0 STG.E.U16 desc[UR4][R6.64], R2 ;  /* 0x0000000206008986 */ /* 0x0001ee000c101504 */
[----:B------:R-:W-:Y:S05]  /*1500*/  @P1 BRA `(.L_x_24087) ;  /* 0x0000000000281947 */ /* 0x000fea0003800000 */
[----:B0-----:R-:W0:Y:S01]  /*1510*/  LDC.64 R2, c[0x0][0x388] ;  /* 0x0000e200ff027b82 */ /* 0x001e220000000a00 */
[----:B------:R-:W-:Y:S01]  /*1520*/  IMAD R7, R0, 0x200, R19 ;  /* 0x0000020000077824 */ /* 0x000fe200078e0213 */
[----:B------:R-:W-:-:S04]  /*1530*/  IADD3 R19, PT, PT, R19, 0x80, RZ ;  /* 0x0000008013137810 */ /* 0x000fc80007ffe0ff */
[----:B------:R-:W-:-:S13]  /*1540*/  ISETP.GE.AND P0, PT, R19, R18, PT ;  /* 0x000000121300720c */ /* 0x000fda0003f06270 */
[----:B------:R-:W-:Y:S02]  /*1550*/  @!P0 IMAD R11, R0, 0x200, R19 ;  /* 0x00000200000b8824 */ /* 0x000fe400078e0213 */
[----:B------:R-:W-:Y:S02]  /*1560*/  @!P0 VIADD R19, R19, 0x80 ;  /* 0x0000008013138836 */ /* 0x000fe40000000000 */
[----:B0-----:R-:W-:-:S04]  /*1570*/  IMAD.WIDE.U32 R6, R7, 0x2, R2 ;  /* 0x0000000207067825 */ /* 0x001fc800078e0002 */
[----:B------:R-:W-:Y:S01]  /*1580*/  @!P0 IMAD.WIDE.U32 R2, R11, 0x2, R2 ;  /* 0x000000020b028825 */ /* 0x000fe200078e0002 */
[----:B------:R1:W-:Y:S04]  /*1590*/  STG.E.U16 desc[UR4][R6.64], R4 ;  /* 0x0000000406007986 */ /* 0x0003e8000c101504 */
[----:B------:R1:W-:Y:S02]  /*15a0*/  @!P0 STG.E.U16 desc[UR4][R2.64], R5 ;  /* 0x0000000502008986 */ /* 0x0003e4000c101504 */
.L_x_24087:
[----:B------:R-:W-:Y:S05]  /*15b0*/  BSYNC.RECONVERGENT B0 ;  /* 0x0000000000007941 */ /* 0x000fea0003800200 */
.L_x_24086:
[----:B------:R-:W-:-:S13]  /*15c0*/  ISETP.GE.AND P0, PT, R19, R18, PT ;  /* 0x000000121300720c */ /* 0x000fda0003f06270 */
[----:B------:R-:W-:Y:S05]  /*15d0*/  @P0 EXIT ;  /* 0x000000000000094d */ /* 0x000fea0003800000 */
[----:B01----:R-:W0:Y:S01]  /*15e0*/  LDC.64 R2, c[0x0][0x388] ;  /* 0x0000e200ff027b82 */ /* 0x003e220000000a00 */
[----:B------:R-:W-:-:S04]  /*15f0*/  IMAD R19, R0, 0x200, R19 ;  /* 0x0000020000137824 */ /* 0x000fc800078e0213 */
[----:B0-----:R-:W-:-:S05]  /*1600*/  IMAD.WIDE.U32 R2, R19, 0x2, R2 ;  /* 0x0000000213027825 */ /* 0x001fca00078e0002 */
[----:B------:R-:W-:Y:S01]  /*1610*/  STG.E.U16 desc[UR4][R2.64], R9 ;  /* 0x0000000902007986 */ /* 0x000fe2000c101504 */
[----:B------:R-:W-:Y:S05]  /*1620*/  EXIT ;  /* 0x000000000000794d */ /* 0x000fea0003800000 */
.L_x_24088:
        /* <DEDUP_REMOVED lines=13> */
.L_x_37148:


//--------------------- .text._ZN2at6native29vectorized_elementwise_kernelILi2ENS0_13BinaryFunctorIsssZZZNS0_15binary_internal21div_floor_kernel_cudaERNS_18TensorIteratorBaseEENKUlvE_clEvENKUlvE3_clEvEUlssE_EESt5arrayIPcLm3EEEEviT0_T1_ --------------------------
	.section	.text._ZN2at6native29vectorized_elementwise_kernelILi2ENS0_13BinaryFunctorIsssZZZNS0_15binary_internal21div_floor_kernel_cudaERNS_18TensorIteratorBaseEENKUlvE_clEvENKUlvE3_clEvEUlssE_EESt5arrayIPcLm3EEEEviT0_T1_,"ax",@progbits
	.align	128
        .global         _ZN2at6native29vectorized_elementwise_kernelILi2ENS0_13BinaryFunctorIsssZZZNS0_15binary_internal21div_floor_kernel_cudaERNS_18TensorIteratorBaseEENKUlvE_clEvENKUlvE3_clEvEUlssE_EESt5arrayIPcLm3EEEEviT0_T1_
        .type           _ZN2at6native29vectorized_elementwise_kernelILi2ENS0_13BinaryFunctorIsssZZZNS0_15binary_internal21div_floor_kernel_cudaERNS_18TensorIteratorBaseEENKUlvE_clEvENKUlvE3_clEvEUlssE_EESt5arrayIPcLm3EEEEviT0_T1_,@function
        .size           _ZN2at6native29vectorized_elementwise_kernelILi2ENS0_13BinaryFunctorIsssZZZNS0_15binary_internal21div_floor_kernel_cudaERNS_18TensorIteratorBaseEENKUlvE_clEvENKUlvE3_clEvEUlssE_EESt5arrayIPcLm3EEEEviT0_T1_,(.L_x_37149 - _ZN2at6native29vectorized_elementwise_kernelILi2ENS0_13BinaryFunctorIsssZZZNS0_15binary_internal21div_floor_kernel_cudaERNS_18TensorIteratorBaseEENKUlvE_clEvENKUlvE3_clEvEUlssE_EESt5arrayIPcLm3EEEEviT0_T1_)
        .other          _ZN2at6native29vectorized_elementwise_kernelILi2ENS0_13BinaryFunctorIsssZZZNS0_15binary_internal21div_floor_kernel_cudaERNS_18TensorIteratorBaseEENKUlvE_clEvENKUlvE3_clEvEUlssE_EESt5arrayIPcLm3EEEEviT0_T1_,@"STO_CUDA_ENTRY STV_DEFAULT"
_ZN2at6native29vectorized_elementwise_kernelILi2ENS0_13BinaryFunctorIsssZZZNS0_15binary_internal21div_floor_kernel_cudaERNS_18TensorIteratorBaseEENKUlvE_clEvENKUlvE3_clEvEUlssE_EESt5arrayIPcLm3EEEEviT0_T1_:
.text._ZN2at6native29vectorized_elementwise_kernelILi2ENS0_13BinaryFunctorIsssZZZNS0_15binary_internal21div_floor_kernel_cudaERNS_18TensorIteratorBaseEENKUlvE_clEvENKUlvE3_clEvEUlssE_EESt5arrayIPcLm3EEEEviT0_T1_:
        /* <DEDUP_REMOVED lines=24> */
[----:B------:R-:W-:Y:S01]  /*0180*/  PRMT R9, RZ, 0x7610, R9 ;  /* 0x00007610ff097816 */ /* 0x000fe20000000009 */
[----:B------:R2:W5:Y:S01]  /*0190*/  @!P3 LDG.E.U16 R6, desc[UR4][R14.64] ;  /* 0x000000040e06b981 */ /* 0x000562000c1e1500 */
[----:B------:R-:W-:Y:S02]  /*01a0*/  PRMT R10, RZ, 0x7610, R10 ;  /* 0x00007610ff0a7816 */ /* 0x000fe4000000000a */
[----:B------:R-:W-:Y:S01]  /*01b0*/  PRMT R8, RZ, 0x7610, R8 ;  /* 0x00007610ff087816 */ /* 0x000fe20000000008 */
[----:B------:R-:W1:Y:S01]  /*01c0*/  LDC.64 R28, c[0x0][0x390] ;  /* 0x0000e400ff1c7b82 */ /* 0x000e620000000a00 */
[----:B------:R-:W5:Y:S01]  /*01d0*/  @!P3 LDG.E.U16 R9, desc[UR4][R20.64] ;  /* 0x000000041409b981 */ /* 0x000f62000c1e1500 */
[----:B------:R-:W-:-:S02]  /*01e0*/  @!P0 IMAD.IADD R17, R4, 0x1, R24 ;  /* 0x0000000104118824 */ /* 0x000fc400078e0218 */
[----:B------:R-:W-:-:S04]  /*01f0*/  @!P0 VIADD R24, R24, 0x80 ;  /* 0x0000008018188836 */ /* 0x000fc80000000000 */
[----:B--2---:R-:W2:Y:S01]  /*0200*/  LDC.64 R14, c[0x0][0x390] ;  /* 0x0000e400ff0e7b82 */ /* 0x004ea20000000a00 */
[----:B------:R-:W-:-:S13]  /*0210*/  ISETP.GE.U32.AND P1, PT, R24, R5, PT ;  /* 0x000000051800720c */ /* 0x000fda0003f26070 */
[----:B------:R-:W-:Y:S02]  /*0220*/  @!P1 IMAD.IADD R11, R4, 0x1, R24 ;  /* 0x00000001040b9824 */ /* 0x000fe400078e0218 */
[----:B------:R-:W-:-:S05]  /*0230*/  @!P1 VIADD R24, R24, 0x80 ;  /* 0x0000008018189836 */ /* 0x000fca0000000000 */
[----:B------:R-:W-:Y:S01]  /*0240*/  ISETP.GE.U32.AND P2, PT, R24, R5, PT ;  /* 0x000000051800720c */ /* 0x000fe20003f46070 */
[----:B---3--:R-:W-:-:S04]  /*0250*/  @!P0 IMAD.WIDE.U32 R22, R17, 0x2, R22 ;  /* 0x0000000211168825 */ /* 0x008fc800078e0016 */
[----:B----4-:R-:W-:Y:S01]  /*0260*/  @!P0 IMAD.WIDE.U32 R12, R17, 0x2, R12 ;  /* 0x00000002110c8825 */ /* 0x010fe200078e000c */
[----:B------:R3:W5:Y:S01]  /*0270*/  @!P0 LDG.E.U16 R8, desc[UR4][R22.64] ;  /* 0x0000000416088981 */ /* 0x000762000c1e1500 */
[----:B------:R-:W4:Y:S06]  /*0280*/  LDC.64 R16, c[0x0][0x398] ;  /* 0x0000e600ff107b82 */ /* 0x000f2c0000000a00 */
[----:B------:R-:W-:Y:S02]  /*0290*/  @!P2 IMAD.IADD R25, R4, 0x1, R24 ;  /* 0x000000010419a824 */ /* 0x000fe400078e0218 */
[----:B------:R-:W-:Y:S01]  /*02a0*/  @!P2 VIADD R24, R24, 0x80 ;  /* 0x000000801818a836 */ /* 0x000fe20000000000 */
[----:B---3--:R-:W3:Y:S04]  /*02b0*/  LDC.64 R22, c[0x0][0x398] ;  /* 0x0000e600ff167b82 */ /* 0x008ee80000000a00 */
[----:B------:R-:W-:Y:S01]  /*02c0*/  ISETP.GE.U32.AND P3, PT, R24, R5, PT ;  /* 0x000000051800720c */ /* 0x000fe20003f66070 */
[----:B0-----:R-:W-:-:S04]  /*02d0*/  @!P1 IMAD.WIDE.U32 R2, R11, 0x2, R2 ;  /* 0x000000020b029825 */ /* 0x001fc800078e0002 */
[----:B------:R-:W-:Y:S01]  /*02e0*/  @!P1 IMAD.WIDE.U32 R26, R11, 0x2, R26 ;  /* 0x000000020b1a9825 */ /* 0x000fe200078e001a */
[----:B------:R-:W-:Y:S01]  /*02f0*/  PRMT R11, RZ, 0x7610, R11 ;  /* 0x00007610ff0b7816 */ /* 0x000fe2000000000b */
[----:B------:R0:W5:Y:S05]  /*0300*/  @!P1 LDG.E.U16 R10, desc[UR4][R2.64] ;  /* 0x00000004020a9981 */ /* 0x00016a000c1e1500 */
[----:B------:R2:W5:Y:S01]  /*0310*/  @!P0 LDG.E.U16 R11, desc[UR4][R12.64] ;  /* 0x000000040c0b8981 */ /* 0x000562000c1e1500 */
[----:B0-----:R-:W-:Y:S01]  /*0320*/  @!P3 IADD3 R3, PT, PT, R4, R24, RZ ;  /* 0x000000180403b210 */ /* 0x001fe20007ffe0ff */
[----:B------:R-:W-:Y:S01]  /*0330*/  @!P3 VIADD R24, R24, 0x80 ;  /* 0x000000801818b836 */ /* 0x000fe20000000000 */
[----:B------:R-:W-:Y:S01]  /*0340*/  PRMT R20, RZ, 0x7610, R20 ;  /* 0x00007610ff147816 */ /* 0x000fe20000000014 */
[----:B-1----:R-:W-:-:S04]  /*0350*/  @!P2 IMAD.WIDE.U32 R18, R25, 0x2, R18 ;  /* 0x000000021912a825 */ /* 0x002fc800078e0012 */
[----:B----4-:R-:W-:Y:S01]  /*0360*/  @!P2 IMAD.WIDE.U32 R16, R25, 0x2, R16 ;  /* 0x000000021910a825 */ /* 0x010fe200078e0010 */
[----:B------:R-:W-:Y:S01]  /*0370*/  ISETP.GE.U32.AND P0, PT, R24, R5, PT ;  /* 0x000000051800720c */ /* 0x000fe20003f06070 */
[----:B------:R0:W5:Y:S01]  /*0380*/  @!P2 LDG.E.U16 R20, desc[UR4][R18.64] ;  /* 0x000000041214a981 */ /* 0x000162000c1e1500 */
[----:B------:R-:W-:Y:S01]  /*0390*/  PRMT R25, RZ, 0x7610, R25 ;  /* 0x00007610ff197816 */ /* 0x000fe20000000019 */
[----:B--2---:R-:W1:Y:S01]  /*03a0*/  LDC.64 R12, c[0x0][0x398] ;  /* 0x0000e600ff0c7b82 */ /* 0x004e620000000a00 */
[----:B------:R-:W-:-:S04]  /*03b0*/  PRMT R21, RZ, 0x7610, R21 ;  /* 0x00007610ff157816 */ /* 0x000fc80000000015 */
[----:B------:R2:W5:Y:S03]  /*03c0*/  @!P2 LDG.E.U16 R25, desc[UR4][R16.64] ;  /* 0x000000041019a981 */ /* 0x000566000c1e1500 */
[----:B0-----:R-:W0:Y:S01]  /*03d0*/  LDC.64 R18, c[0x0][0x390] ;  /* 0x0000e400ff127b82 */ /* 0x001e220000000a00 */
[----:B------:R4:W5:Y:S01]  /*03e0*/  @!P1 LDG.E.U16 R21, desc[UR4][R26.64] ;  /* 0x000000041a159981 */ /* 0x000962000c1e1500 */
[----:B------:R-:W-:Y:S02]  /*03f0*/  @!P0 IMAD.IADD R0, R4, 0x1, R24 ;  /* 0x0000000104008824 */ /* 0x000fe400078e0218 */
[----:B------:R-:W-:-:S04]  /*0400*/  @!P0 VIADD R24, R24, 0x80 ;  /* 0x0000008018188836 */ /* 0x000fc80000000000 */
[----:B--2---:R-:W2:Y:S01]  /*0410*/  LDC.64 R16, c[0x0][0x398] ;  /* 0x0000e600ff107b82 */ /* 0x004ea20000000a00 */
[----:B------:R-:W-:Y:S01]  /*0420*/  ISETP.GE.U32.AND P1, PT, R24, R5, PT ;  /* 0x000000051800720c */ /* 0x000fe20003f26070 */
[----:B---3--:R-:W-:Y:S01]  /*0430*/  @!P0 IMAD.WIDE.U32 R22, R0, 0x2, R22 ;  /* 0x0000000200168825 */ /* 0x008fe200078e0016 */
[----:B------:R-:W-:-:S06]  /*0440*/  PRMT R2, RZ, 0x7610, R2 ;  /* 0x00007610ff027816 */ /* 0x000fcc0000000002 */
[----:B------:R3:W5:Y:S01]  /*0450*/  @!P0 LDG.E.U16 R2, desc[UR4][R22.64] ;  /* 0x0000000416028981 */ /* 0x000762000c1e1500 */
[----:B----4-:R-:W-:-:S04]  /*0460*/  PRMT R26, RZ, 0x7610, R26 ;  /* 0x00007610ff1a7816 */ /* 0x010fc8000000001a */
[----:B---3--:R-:W-:-:S04]  /*0470*/  @!P1 IMAD.IADD R23, R4, 0x1, R24 ;  /* 0x0000000104179824 */ /* 0x008fc800078e0218 */
[----:B0-----:R-:W-:-:S04]  /*0480*/  @!P1 IMAD.WIDE.U32 R18, R23, 0x2, R18 ;  /* 0x0000000217129825 */ /* 0x001fc800078e0012 */
[----:B--2---:R-:W-:Y:S01]  /*0490*/  @!P1 IMAD.WIDE.U32 R16, R23, 0x2, R16 ;  /* 0x0000000217109825 */ /* 0x004fe200078e0010 */
[----:B------:R-:W-:Y:S01]  /*04a0*/  PRMT R23, RZ, 0x7610, R23 ;  /* 0x00007610ff177816 */ /* 0x000fe20000000017 */
[----:B------:R-:W5:Y:S05]  /*04b0*/  @!P1 LDG.E.U16 R26, desc[UR4][R18.64] ;  /* 0x00000004121a9981 */ /* 0x000f6a000c1e1500 */
[----:B------:R-:W5:Y:S01]  /*04c0*/  @!P1 LDG.E.U16 R23, desc[UR4][R16.64] ;  /* 0x0000000410179981 */ /* 0x000f62000c1e1500 */
[----:B------:R-:W-:Y:S01]  /*04d0*/  @!P0 IMAD.WIDE.U32 R28, R0, 0x2, R28 ;  /* 0x00000002001c8825 */ /* 0x000fe200078e001c */
[----:B------:R-:W-:Y:S02]  /*04e0*/  PRMT R27, RZ, 0x7610, R27 ;  /* 0x00007610ff1b7816 */ /* 0x000fe4000000001b */
[----:B------:R-:W-:Y:S01]  /*04f0*/  PRMT R0, RZ, 0x7610, R0 ;  /* 0x00007610ff007816 */ /* 0x000fe20000000000 */
[----:B------:R-:W-:-:S04]  /*0500*/  @!P3 IMAD.WIDE.U32 R14, R3, 0x2, R14 ;  /* 0x00000002030eb825 */ /* 0x000fc800078e000e */
[----:B-1----:R-:W-:Y:S01]  /*0510*/  @!P3 IMAD.WIDE.U32 R12, R3, 0x2, R12 ;  /* 0x00000002030cb825 */ /* 0x002fe200078e000c */
[----:B------:R0:W5:Y:S01]  /*0520*/  @!P3 LDG.E.U16 R27, desc[UR4][R14.64] ;  /* 0x000000040e1bb981 */ /* 0x000162000c1e1500 */
[----:B------:R-:W-:-:S03]  /*0530*/  PRMT R3, RZ, 0x7610, R3 ;  /* 0x00007610ff037816 */ /* 0x000fc60000000003 */
[----:B------:R1:W5:Y:S01]  /*0540*/  @!P3 LDG.E.U16 R0, desc[UR4][R12.64] ;  /* 0x000000040c00b981 */ /* 0x000362000c1e1500 */
[----:B------:R-:W-:-:S03]  /*0550*/  @!P1 VIADD R24, R24, 0x80 ;  /* 0x0000008018189836 */ /* 0x000fc60000000000 */
[----:B------:R2:W5:Y:S01]  /*0560*/  @!P0 LDG.E.U16 R3, desc[UR4][R28.64] ;  /* 0x000000041c038981 */ /* 0x000562000c1e1500 */
[----:B0-----:R-:W0:Y:S01]  /*0570*/  LDC.64 R14, c[0x0][0x398] ;  /* 0x0000e600ff0e7b82 */ /* 0x001e220000000a00 */
[----:B------:R-:W-:-:S07]  /*0580*/  ISETP.GE.U32.AND P0, PT, R24, R5, PT ;  /* 0x000000051800720c */ /* 0x000fce0003f06070 */
[----:B-1----:R-:W1:Y:S01]  /*0590*/  LDC.64 R12, c[0x0][0x390] ;  /* 0x0000e400ff0c7b82 */ /* 0x002e620000000a00 */
[----:B------:R-:W-:-:S05]  /*05a0*/  PRMT R22, RZ, 0x7610, R22 ;  /* 0x00007610ff167816 */ /* 0x000fca0000000016 */
[----:B--2---:R-:W-:-:S04]  /*05b0*/  @!P0 IMAD.IADD R29, R4, 0x1, R24 ;  /* 0x00000001041d8824 */ /* 0x004fc800078e0218 */
[----:B0-----:R-:W-:-:S04]  /*05c0*/  @!P0 IMAD.WIDE.U32 R14, R29, 0x2, R14 ;  /* 0x000000021d0e8825 */ /* 0x001fc800078e000e */
[----:B-1----:R-:W-:Y:S01]  /*05d0*/  @!P0 IMAD.WIDE.U32 R12, R29, 0x2, R12 ;  /* 0x000000021d0c8825 */ /* 0x002fe200078e000c */
[----:B------:R-:W-:-:S04]  /*05e0*/  PRMT R29, RZ, 0x7610, R29 ;  /* 0x00007610ff1d7816 */ /* 0x000fc8000000001d */
[----:B------:R0:W5:Y:S04]  /*05f0*/  @!P0 LDG.E.U16 R22, desc[UR4][R12.64] ;  /* 0x000000040c168981 */ /* 0x000168000c1e1500 */
[----:B------:R0:W5:Y:S01]  /*0600*/  @!P0 LDG.E.U16 R29, desc[UR4][R14.64] ;  /* 0x000000040e1d8981 */ /* 0x000162000c1e1500 */
[----:B------:R-:W-:Y:S01]  /*0610*/  ISETP.GE.U32.AND P0, PT, R7, R5, PT ;  /* 0x000000050700720c */ /* 0x000fe20003f06070 */
        /* <DEDUP_REMOVED lines=12> */
[----:B0-----:R-:W-:Y:S01]  /*06e0*/  VIADD R12, R15, 0xffffffe ;  /* 0x0ffffffe0f0c7836 */ /* 0x001fe20000000000 */
[----:B------:R-:W-:-:S05]  /*06f0*/  IABS R15, R9 ;  /* 0x00000009000f7213 */ /* 0x000fca0000000000 */
[----:B------:R0:W1:Y:S01]  /*0700*/  F2I.FTZ.U32.TRUNC.NTZ R13, R12 ;  /* 0x0000000c000d7305 */ /* 0x000062000021f000 */
[----:B------:R-:W-:Y:S02]  /*0710*/  IMAD.MOV R15, RZ, RZ, -R15 ;  /* 0x000000ffff0f7224 */ /* 0x000fe400078e0a0f */
[----:B0-----:R-:W-:Y:S02]  /*0720*/  IMAD.MOV.U32 R12, RZ, RZ, RZ ;  /* 0x000000ffff0c7224 */ /* 0x001fe400078e00ff */
[----:B-1----:R-:W-:-:S04]  /*0730*/  IMAD.MOV R17, RZ, RZ, -R13 ;  /* 0x000000ffff117224 */ /* 0x002fc800078e0a0d */
[----:B------:R-:W-:-:S04]  /*0740*/  IMAD R17, R17, R14, RZ ;  /* 0x0000000e11117224 */ /* 0x000fc800078e02ff */
[----:B------:R-:W-:Y:S01]  /*0750*/  IMAD.HI.U32 R13, R13, R17, R12 ;  /* 0x000000110d0d7227 */ /* 0x000fe200078e000c */
[----:B------:R-:W-:-:S04]  /*0760*/  LOP3.LUT R12, R6, R9, RZ, 0x3c, !PT ;  /* 0x00000009060c7212 */ /* 0x000fc800078e3cff */
[----:B------:R-:W-:Y:S01]  /*0770*/  ISETP.GE.AND P2, PT, R12, RZ, PT ;  /* 0x000000ff0c00720c */ /* 0x000fe20003f46270 */
[----:B------:R-:W-:-:S04]  /*0780*/  IMAD.HI.U32 R13, R13, R16, RZ ;  /* 0x000000100d0d7227 */ /* 0x000fc800078e00ff */
[----:B------:R-:W-:-:S05]  /*0790*/  IMAD R15, R13, R15, R16 ;  /* 0x0000000f0d0f7224 */ /* 0x000fca00078e0210 */
[----:B------:R-:W-:-:S13]  /*07a0*/  ISETP.GT.U32.AND P3, PT, R14, R15, PT ;  /* 0x0000000f0e00720c */ /* 0x000fda0003f64070 */
[-C--:B------:R-:W-:Y:S01]  /*07b0*/  @!P3 IADD3 R15, PT, PT, R15, -R14.reuse, RZ ;  /* 0x8000000e0f0fb210 */ /* 0x080fe20007ffe0ff */
[----:B------:R-:W-:Y:S01]  /*07c0*/  @!P3 VIADD R13, R13, 0x1 ;  /* 0x000000010d0db836 */ /* 0x000fe20000000000 */
[----:B------:R-:W-:Y:S02]  /*07d0*/  ISETP.NE.AND P3, PT, R9, RZ, PT ;  /* 0x000000ff0900720c */ /* 0x000fe40003f65270 */
[----:B------:R-:W-:-:S13]  /*07e0*/  ISETP.GE.U32.AND P1, PT, R15, R14, PT ;  /* 0x0000000e0f00720c */ /* 0x000fda0003f26070 */
[----:B------:R-:W-:-:S04]  /*07f0*/  @P1 VIADD R13, R13, 0x1 ;  /* 0x000000010d0d1836 */ /* 0x000fc80000000000 */
        /* <DEDUP_REMOVED lines=8> */
.L_x_24092:
[----:B------:R-:W-:Y:S02]  /*0880*/  PRMT R9, R9, 0x9910, RZ ;  /* 0x0000991009097816 */ /* 0x000fe400000000ff */
[----:B------:R-:W-:Y:S02]  /*0890*/  PRMT R6, R6, 0x9910, RZ ;  /* 0x0000991006067816 */ /* 0x000fe400000000ff */
[-C--:B------:R-:W-:Y:S02]  /*08a0*/  IABS R14, R9.reuse ;  /* 0x00000009000e7213 */ /* 0x080fe40000000000 */
[----:B------:R-:W-:Y:S02]  /*08b0*/  IABS R16, R6 ;  /* 0x0000000600107213 */ /* 0x000fe40000000000 */
[----:B------:R-:W0:Y:S01]  /*08c0*/  I2F.RP R15, R14 ;  /* 0x0000000e000f7306 */ /* 0x000e220000209400 */
[----:B------:R-:W-:-:S04]  /*08d0*/  LOP3.LUT R6, R6, R9, RZ, 0x3c, !PT ;  /* 0x0000000906067212 */ /* 0x000fc800078e3cff */
[----:B------:R-:W-:-:S03]  /*08e0*/  ISETP.GE.AND P2, PT, R6, RZ, PT ;  /* 0x000000ff0600720c */ /* 0x000fc60003f46270 */
        /* <DEDUP_REMOVED lines=8> */
[----:B------:R-:W-:-:S06]  /*0970*/  IMAD.HI.U32 R13, R13, R17, R12 ;  /* 0x000000110d0d7227 */ /* 0x000fcc00078e000c */
        /* <DEDUP_REMOVED lines=8> */
[----:B------:R-:W-:-:S04]  /*0a00*/  IMAD.MOV.U32 R6, RZ, RZ, R13 ;  /* 0x000000ffff067224 */ /* 0x000fc800078e000d */
[----:B------:R-:W-:Y:S01]  /*0a10*/  @!P2 IMAD.MOV R6, RZ, RZ, -R6 ;  /* 0x000000ffff06a224 */ /* 0x000fe200078e0a06 */
[----:B------:R-:W-:-:S07]  /*0a20*/  @!P3 LOP3.LUT R6, RZ, R9, RZ, 0x33, !PT ;  /* 0x00000009ff06b212 */ /* 0x000fce00078e33ff */
.L_x_24091:
[----:B------:R-:W-:Y:S05]  /*0a30*/  BSYNC.RECONVERGENT B0 ;  /* 0x0000000000007941 */ /* 0x000fea0003800200 */
.L_x_24090:
[----:B------:R-:W-:Y:S01]  /*0a40*/  VIADD R12, R7, 0x80 ;  /* 0x00000080070c7836 */ /* 0x000fe20000000000 */
[----:B------:R-:W-:Y:S04]  /*0a50*/  BSSY.RECONVERGENT B0, `(.L_x_24093) ;  /* 0x0000042000007945 */ /* 0x000fe80003800200 */
[----:B------:R-:W-:-:S13]  /*0a60*/  ISETP.GE.U32.AND P1, PT, R12, R5, PT ;  /* 0x000000050c00720c */ /* 0x000fda0003f26070 */
[----:B------:R-:W-:Y:S05]  /*0a70*/  @P1 BRA `(.L_x_24094) ;  /* 0x0000000000fc1947 */ /* 0x000fea0003800000 */
[----:B-----5:R-:W-:-:S04]  /*0a80*/  LOP3.LUT R9, R11, R8, RZ, 0x3c, !PT ;  /* 0x000000080b097212 */ /* 0x020fc800078e3cff */
[----:B------:R-:W-:-:S04]  /*0a90*/  PRMT R9, R9, 0x9910, RZ ;  /* 0x0000991009097816 */ /* 0x000fc800000000ff */
[----:B------:R-:W-:-:S13]  /*0aa0*/  ISETP.GT.AND P1, PT, R9, -0x1, PT ;  /* 0xffffffff0900780c */ /* 0x000fda0003f24270 */
[----:B------:R-:W-:Y:S05]  /*0ab0*/  @P1 BRA `(.L_x_24095) ;  /* 0x0000000000801947 */ /* 0x000fea0003800000 */
[----:B------:R-:W-:Y:S02]  /*0ac0*/  PRMT R11, R11, 0x9910, RZ ;  /* 0x000099100b0b7816 */ /* 0x000fe400000000ff */
[----:B------:R-:W-:Y:S01]  /*0ad0*/  PRMT R14, R8, 0x9910, RZ ;  /* 0x00009910080e7816 */ /* 0x000fe200000000ff */
[----:B------:R-:W-:Y:S01]  /*0ae0*/  IMAD.MOV.U32 R8, RZ, RZ, RZ ;  /* 0x000000ffff087224 */ /* 0x000fe200078e00ff */
[----:B------:R-:W-:-:S04]  /*0af0*/  IABS R13, R11 ;  /* 0x0000000b000d7213 */ /* 0x000fc80000000000 */
[----:B------:R-:W0:Y:S08]  /*0b00*/  I2F.RP R15, R13 ;  /* 0x0000000d000f7306 */ /* 0x000e300000209400 */
[----:B0-----:R-:W0:Y:S02]  /*0b10*/  MUFU.RCP R15, R15 ;  /* 0x0000000f000f7308 */ /* 0x001e240000001000 */
[----:B0-----:R-:W-:Y:S01]  /*0b20*/  VIADD R9, R15, 0xffffffe ;  /* 0x0ffffffe0f097836 */ /* 0x001fe20000000000 */
[----:B------:R-:W-:-:S05]  /*0b30*/  IABS R15, R14 ;  /* 0x0000000e000f7213 */ /* 0x000fca0000000000 */
[----:B------:R-:W0:Y:S02]  /*0b40*/  F2I.FTZ.U32.TRUNC.NTZ R9, R9 ;  /* 0x0000000900097305 */ /* 0x000e24000021f000 */
[----:B0-----:R-:W-:-:S04]  /*0b50*/  IMAD.MOV R16, RZ, RZ, -R9 ;  /* 0x000000ffff107224 */ /* 0x001fc800078e0a09 */
[----:B------:R-:W-:Y:S01]  /*0b60*/  IMAD R17, R16, R13, RZ ;  /* 0x0000000d10117224 */ /* 0x000fe200078e02ff */
[----:B------:R-:W-:-:S03]  /*0b70*/  IABS R16, R11 ;  /* 0x0000000b00107213 */ /* 0x000fc60000000000 */
[----:B------:R-:W-:Y:S01]  /*0b80*/  IMAD.HI.U32 R8, R9, R17, R8 ;  /* 0x0000001109087227 */ /* 0x000fe200078e0008 */
[----:B------:R-:W-:-:S03]  /*0b90*/  LOP3.LUT R9, R14, R11, RZ, 0x3c, !PT ;  /* 0x0000000b0e097212 */ /* 0x000fc600078e3cff */
[----:B------:R-:W-:Y:S01]  /*0ba0*/  IMAD.MOV R16, RZ, RZ, -R16 ;  /* 0x000000ffff107224 */ /* 0x000fe200078e0a10 */
[----:B------:R-:W-:Y:S01]  /*0bb0*/  ISETP.GE.AND P2, PT, R9, RZ, PT ;  /* 0x000000ff0900720c */ /* 0x000fe20003f46270 */
[----:B------:R-:W-:-:S04]  /*0bc0*/  IMAD.HI.U32 R8, R8, R15, RZ ;  /* 0x0000000f08087227 */ /* 0x000fc800078e00ff */
[----:B------:R-:W-:-:S05]  /*0bd0*/  IMAD R16, R8, R16, R15 ;  /* 0x0000001008107224 */ /* 0x000fca00078e020f */
[----:B------:R-:W-:-:S13]  /*0be0*/  ISETP.GT.U32.AND P3, PT, R13, R16, PT ;  /* 0x000000100d00720c */ /* 0x000fda0003f64070 */
[----:B------:R-:W-:Y:S01]  /*0bf0*/  @!P3 IMAD.IADD R16, R16, 0x1, -R13 ;  /* 0x000000011010b824 */ /* 0x000fe200078e0a0d */
[----:B------:R-:W-:Y:S02]  /*0c00*/  @!P3 IADD3 R8, PT, PT, R8, 0x1, RZ ;  /* 0x000000010808b810 */ /* 0x000fe40007ffe0ff */
        /* <DEDUP_REMOVED lines=11> */
.L_x_24095:
[----:B------:R-:W-:Y:S02]  /*0cc0*/  PRMT R11, R11, 0x9910, RZ ;  /* 0x000099100b0b7816 */ /* 0x000fe400000000ff */
[----:B------:R-:W-:Y:S01]  /*0cd0*/  PRMT R14, R8, 0x9910, RZ ;  /* 0x00009910080e7816 */ /* 0x000fe200000000ff */
[----:B------:R-:W-:Y:S01]  /*0ce0*/  IMAD.MOV.U32 R8, RZ, RZ, RZ ;  /* 0x000000ffff087224 */ /* 0x000fe200078e00ff */
[----:B------:R-:W-:-:S04]  /*0cf0*/  IABS R13, R11 ;  /* 0x0000000b000d7213 */ /* 0x000fc80000000000 */
[----:B------:R-:W0:Y:S08]  /*0d00*/  I2F.RP R15, R13 ;  /* 0x0000000d000f7306 */ /* 0x000e300000209400 */
[----:B0-----:R-:W0:Y:S02]  /*0d10*/  MUFU.RCP R15, R15 ;  /* 0x0000000f000f7308 */ /* 0x001e240000001000 */
[----:B0-----:R-:W-:Y:S01]  /*0d20*/  VIADD R9, R15, 0xffffffe ;  /* 0x0ffffffe0f097836 */ /* 0x001fe20000000000 */
[----:B------:R-:W-:-:S02]  /*0d30*/  IABS R15, R14 ;  /* 0x0000000e000f7213 */ /* 0x000fc40000000000 */
[----:B------:R-:W-:-:S03]  /*0d40*/  LOP3.LUT R14, R14, R11, RZ, 0x3c, !PT ;  /* 0x0000000b0e0e7212 */ /* 0x000fc600078e3cff */
[----:B------:R-:W0:Y:S01]  /*0d50*/  F2I.FTZ.U32.TRUNC.NTZ R9, R9 ;  /* 0x0000000900097305 */ /* 0x000e22000021f000 */
[----:B------:R-:W-:Y:S01]  /*0d60*/  ISETP.GE.AND P2, PT, R14, RZ, PT ;  /* 0x000000ff0e00720c */ /* 0x000fe20003f46270 */
[----:B0-----:R-:W-:-:S04]  /*0d70*/  IMAD.MOV R16, RZ, RZ, -R9 ;  /* 0x000000ffff107224 */ /* 0x001fc800078e0a09 */
[----:B------:R-:W-:Y:S01]  /*0d80*/  IMAD R17, R16, R13, RZ ;  /* 0x0000000d10117224 */ /* 0x000fe200078e02ff */
[----:B------:R-:W-:-:S03]  /*0d90*/  IABS R16, R11 ;  /* 0x0000000b00107213 */ /* 0x000fc60000000000 */
        /* <DEDUP_REMOVED lines=12> */
[----:B------:R-:W-:-:S07]  /*0e60*/  IMAD.MOV.U32 R11, RZ, RZ, R8 ;  /* 0x000000ffff0b7224 */ /* 0x000fce00078e0008 */
.L_x_24094:
[----:B------:R-:W-:Y:S05]  /*0e70*/  BSYNC.RECONVERGENT B0 ;  /* 0x0000000000007941 */ /* 0x000fea0003800200 */
.L_x_24093:
[----:B-----5:R-:W-:Y:S01]  /*0e80*/  VIADD R8, R7, 0x100 ;  /* 0x0000010007087836 */ /* 0x020fe20000000000 */
[----:B------:R-:W-:Y:S04]  /*0e90*/  BSSY.RECONVERGENT B0, `(.L_x_24096) ;  /* 0x0000042000007945 */ /* 0x000fe80003800200 */
[----:B------:R-:W-:-:S13]  /*0ea0*/  ISETP.GE.U32.AND P1, PT, R8, R5, PT ;  /* 0x000000050800720c */ /* 0x000fda0003f26070 */
        /* <DEDUP_REMOVED lines=24> */
[----:B------:R-:W-:Y:S02]  /*1030*/  @!P3 IMAD.IADD R15, R15, 0x1, -R14 ;  /* 0x000000010f0fb824 */ /* 0x000fe400078e0a0e */
[----:B------:R-:W-:Y:S01]  /*1040*/  @!P3 VIADD R9, R9, 0x1 ;  /* 0x000000010909b836 */ /* 0x000fe20000000000 */
[----:B------:R-:W-:Y:S02]  /*1050*/  ISETP.NE.AND P3, PT, R13, RZ, PT ;  /* 0x000000ff0d00720c */ /* 0x000fe40003f65270 */
[----:B------:R-:W-:-:S13]  /*1060*/  ISETP.GE.U32.AND P1, PT, R15, R14, PT ;  /* 0x0000000e0f00720c */ /* 0x000fda0003f26070 */
[----:B------:R-:W-:-:S05]  /*1070*/  @P1 IADD3 R9, PT, PT, R9, 0x1, RZ ;  /* 0x0000000109091810 */ /* 0x000fca0007ffe0ff */
        /* <DEDUP_REMOVED lines=8> */
.L_x_24098:
        /* <DEDUP_REMOVED lines=9> */
[----:B0-----:R-:W-:Y:S02]  /*1190*/  VIADD R8, R15, 0xffffffe ;  /* 0x0ffffffe0f087836 */ /* 0x001fe40000000000 */
[----:B------:R-:W-:-:S04]  /*11a0*/  IMAD.MOV R15, RZ, RZ, -R18 ;  /* 0x000000ffff0f7224 */ /* 0x000fc800078e0a12 */
[----:B------:R0:W1:Y:S02]  /*11b0*/  F2I.FTZ.U32.TRUNC.NTZ R9, R8 ;  /* 0x0000000800097305 */ /* 0x000064000021f000 */
[----:B0-----:R-:W-:Y:S02]  /*11c0*/  IMAD.MOV.U32 R8, RZ, RZ, RZ ;  /* 0x000000ffff087224 */ /* 0x001fe400078e00ff */
[----:B-1----:R-:W-:-:S04]  /*11d0*/  IMAD.MOV R17, RZ, RZ, -R9 ;  /* 0x000000ffff117224 */ /* 0x002fc800078e0a09 */
        /* <DEDUP_REMOVED lines=12> */
[----:B------:R-:W-:-:S07]  /*12a0*/  IMAD.MOV.U32 R10, RZ, RZ, R9 ;  /* 0x000000ffff0a7224 */ /* 0x000fce00078e0009 */
.L_x_24097:
[----:B------:R-:W-:Y:S05]  /*12b0*/  BSYNC.RECONVERGENT B0 ;  /* 0x0000000000007941 */ /* 0x000fea0003800200 */
.L_x_24096:
[----:B------:R-:W-:Y:S01]  /*12c0*/  VIADD R8, R7, 0x180 ;  /* 0x0000018007087836 */ /* 0x000fe20000000000 */
        /* <DEDUP_REMOVED lines=30> */
[----:B------:R-:W-:-:S05]  /*14b0*/  @P1 VIADD R9, R9, 0x1 ;  /* 0x0000000109091836 */ /* 0x000fca0000000000 */
[----:B------:R-:W-:Y:S02]  /*14c0*/  @!P2 IADD3 R9, PT, PT, -R9, RZ, RZ ;  /* 0x000000ff0909a210 */ /* 0x000fe40007ffe1ff */
[----:B------:R-:W-:-:S05]  /*14d0*/  @!P3 LOP3.LUT R9, RZ, R13, RZ, 0x33, !PT ;  /* 0x0000000dff09b212 */ /* 0x000fca00078e33ff */
[----:B------:R-:W-:-:S04]  /*14e0*/  IMAD.MOV R8, RZ, RZ, -R9 ;  /* 0x000000ffff087224 */ /* 0x000fc800078e0a09 */
[----:B------:R-:W-:-:S05]  /*14f0*/  IMAD R13, R13, R8, R16 ;  /* 0x000000080d0d7224 */ /* 0x000fca00078e0210 */
[----:B------:R-:W-:Y:S01]  /*1500*/  ISETP.NE.AND P1, PT, R13, RZ, PT ;  /* 0x000000ff0d00720c */ /* 0x000fe20003f25270 */
[----:B------:R-:W-:-:S12]  /*1510*/  VIADD R13, R9, 0xffffffff ;  /* 0xffffffff090d7836 */ /* 0x000fd80000000000 */
[----:B------:R-:W-:Y:S01]  /*1520*/  @!P1 IMAD.MOV R13, RZ, RZ, R9 ;  /* 0x000000ffff0d9224 */ /* 0x000fe200078e0209 */
[----:B------:R-:W-:Y:S06]  /*1530*/  BRA `(.L_x_24100) ;  /* 0x00000000006c7947 */ /* 0x000fec0003800000 */
.L_x_24101:
        /* <DEDUP_REMOVED lines=26> */
[----:B------:R-:W-:-:S07]  /*16e0*/  IMAD.MOV.U32 R13, RZ, RZ, R9 ;  /* 0x000000ffff0d7224 */ /* 0x000fce00078e0009 */
.L_x_24100:
[----:B------:R-:W-:Y:S05]  /*16f0*/  BSYNC.RECONVERGENT B0 ;  /* 0x0000000000007941 */ /* 0x000fea0003800200 */
.L_x_24099:
        /* <DEDUP_REMOVED lines=19> */
[----:B------:R-:W-:-:S04]  /*1830*/  IMAD R17, R17, R14, RZ ;  /* 0x0000000e11117224 */ /* 0x000fc800078e02ff */
[----:B------:R-:W-:Y:S01]  /*1840*/  IMAD.HI.U32 R9, R9, R17, R8 ;  /* 0x0000001109097227 */ /* 0x000fe200078e0008 */
[----:B------:R-:W-:-:S03]  /*1850*/  LOP3.LUT R8, R15, R0, RZ, 0x3c, !PT ;  /* 0x000000000f087212 */ /* 0x000fc600078e3cff */
[----:B------:R-:W-:Y:S01]  /*1860*/  IMAD.MOV R17, RZ, RZ, -R19 ;  /* 0x000000ffff117224 */ /* 0x000fe200078e0a13 */
        /* <DEDUP_REMOVED lines=8> */
[----:B------:R-:W-:-:S04]  /*18f0*/  @P1 VIADD R9, R9, 0x1 ;  /* 0x0000000109091836 */ /* 0x000fc80000000000 */
[----:B------:R-:W-:Y:S01]  /*1900*/  @!P2 IMAD.MOV R9, RZ, RZ, -R9 ;  /* 0x000000ffff09a224 */ /* 0x000fe200078e0a09 */
[----:B------:R-:W-:-:S04]  /*1910*/  @!P3 LOP3.LUT R9, RZ, R0, RZ, 0x33, !PT ;  /* 0x00000000ff09b212 */ /* 0x000fc800078e33ff */
[----:B------:R-:W-:-:S05]  /*1920*/  IADD3 R8, PT, PT, -R9, RZ, RZ ;  /* 0x000000ff09087210 */ /* 0x000fca0007ffe1ff */
[----:B------:R-:W-:-:S05]  /*1930*/  IMAD R0, R0, R8, R15 ;  /* 0x0000000800007224 */ /* 0x000fca00078e020f */
[----:B------:R-:W-:Y:S01]  /*1940*/  ISETP.NE.AND P1, PT, R0, RZ, PT ;  /* 0x000000ff0000720c */ /* 0x000fe20003f25270 */
[----:B------:R-:W-:-:S12]  /*1950*/  VIADD R0, R9, 0xffffffff ;  /* 0xffffffff09007836 */ /* 0x000fd80000000000 */
[----:B------:R-:W-:Y:S01]  /*1960*/  @!P1 IMAD.MOV R0, RZ, RZ, R9 ;  /* 0x000000ffff009224 */ /* 0x000fe200078e0209 */
[----:B------:R-:W-:Y:S06]  /*1970*/  BRA `(.L_x_24103) ;  /* 0x00000000006c7947 */ /* 0x000fec0003800000 */
.L_x_24104:
        /* <DEDUP_REMOVED lines=9> */
[----:B0-----:R-:W-:-:S06]  /*1a10*/  VIADD R8, R16, 0xffffffe ;  /* 0x0ffffffe10087836 */ /* 0x001fcc0000000000 */
[----:B------:R0:W1:Y:S02]  /*1a20*/  F2I.FTZ.U32.TRUNC.NTZ R9, R8 ;  /* 0x0000000800097305 */ /* 0x000064000021f000 */
[----:B0-----:R-:W-:Y:S02]  /*1a30*/  IMAD.MOV.U32 R8, RZ, RZ, RZ ;  /* 0x000000ffff087224 */ /* 0x001fe400078e00ff */
[----:B-1----:R-:W-:-:S04]  /*1a40*/  IMAD.MOV R17, RZ, RZ, -R9 ;  /* 0x000000ffff117224 */ /* 0x002fc800078e0a09 */
[----:B------:R-:W-:-:S04]  /*1a50*/  IMAD R17, R17, R14, RZ ;  /* 0x0000000e11117224 */ /* 0x000fc800078e02ff */
        /* <DEDUP_REMOVED lines=12> */
[----:B------:R-:W-:-:S07]  /*1b20*/  MOV R0, R9 ;  /* 0x0000000900007202 */ /* 0x000fce0000000f00 */
.L_x_24103:
[----:B------:R-:W-:Y:S05]  /*1b30*/  BSYNC.RECONVERGENT B0 ;  /* 0x0000000000007941 */ /* 0x000fea0003800200 */
.L_x_24102:
        /* <DEDUP_REMOVED lines=33> */
[----:B------:R-:W-:-:S05]  /*1d50*/  @!P3 LOP3.LUT R9, RZ, R2, RZ, 0x33, !PT ;  /* 0x00000002ff09b212 */ /* 0x000fca00078e33ff */
[----:B------:R-:W-:-:S04]  /*1d60*/  IMAD.MOV R8, RZ, RZ, -R9 ;  /* 0x000000ffff087224 */ /* 0x000fc800078e0a09 */
[----:B------:R-:W-:Y:S01]  /*1d70*/  IMAD R2, R2, R8, R3 ;  /* 0x0000000802027224 */ /* 0x000fe200078e0203 */
[----:B------:R-:W-:-:S04]  /*1d80*/  IADD3 R8, PT, PT, R9, -0x1, RZ ;  /* 0xffffffff09087810 */ /* 0x000fc80007ffe0ff */
[----:B------:R-:W-:-:S13]  /*1d90*/  ISETP.NE.AND P1, PT, R2, RZ, PT ;  /* 0x000000ff0200720c */ /* 0x000fda0003f25270 */
[----:B------:R-:W-:Y:S01]  /*1da0*/  @!P1 IMAD.MOV R8, RZ, RZ, R9 ;  /* 0x000000ffff089224 */ /* 0x000fe200078e0209 */
[----:B------:R-:W-:Y:S06]  /*1db0*/  BRA `(.L_x_24106) ;  /* 0x00000000006c7947 */ /* 0x000fec0003800000 */
.L_x_24107:
        /* <DEDUP_REMOVED lines=27> */
.L_x_24106:
[----:B------:R-:W-:Y:S05]  /*1f70*/  BSYNC.RECONVERGENT B0 ;  /* 0x0000000000007941 */ /* 0x000fea0003800200 */
.L_x_24105:
[----:B------:R-:W-:Y:S01]  /*1f80*/  IADD3 R2, PT, PT, R7, 0x300, RZ ;  /* 0x0000030007027810 */ /* 0x000fe20007ffe0ff */
[----:B------:R-:W-:Y:S03]  /*1f90*/  BSSY.RECONVERGENT B0, `(.L_x_24108) ;  /* 0x0000042000007945 */ /* 0x000fe60003800200 */
        /* <DEDUP_REMOVED lines=36> */
[----:B------:R-:W-:Y:S01]  /*21e0*/  @!P1 IADD3 R9, PT, PT, R3, RZ, RZ ;  /* 0x000000ff03099210 */ /* 0x000fe20007ffe0ff */
[----:B------:R-:W-:Y:S06]  /*21f0*/  BRA `(.L_x_24109) ;  /* 0x00000000006c7947 */ /* 0x000fec0003800000 */
.L_x_24110:
        /* <DEDUP_REMOVED lines=26> */
[----:B------:R-:W-:-:S07]  /*23a0*/  IMAD.MOV.U32 R9, RZ, RZ, R3 ;  /* 0x000000ffff097224 */ /* 0x000fce00078e0003 */
.L_x_24109:
[----:B------:R-:W-:Y:S05]  /*23b0*/  BSYNC.RECONVERGENT B0 ;  /* 0x0000000000007941 */ /* 0x000fea0003800200 */
.L_x_24108:
        /* <DEDUP_REMOVED lines=36> */
[----:B------:R-:W-:Y:S02]  /*2600*/  IMAD R14, R14, R2, R17 ;  /* 0x000000020e0e7224 */ /* 0x000fe400078e0211 */
[----:B------:R-:W-:-:S03]  /*2610*/  VIADD R2, R3, 0xffffffff ;  /* 0xffffffff03027836 */ /* 0x000fc60000000000 */
[----:B------:R-:W-:-:S13]  /*2620*/  ISETP.NE.AND P1, PT, R14, RZ, PT ;  /* 0x000000ff0e00720c */ /* 0x000fda0003f25270 */
[----:B------:R-:W-:Y:S01]  /*2630*/  @!P1 IADD3 R2, PT, PT, R3, RZ, RZ ;  /* 0x000000ff03029210 */ /* 0x000fe20007ffe0ff */
[----:B------:R-:W-:Y:S06]  /*2640*/  BRA `(.L_x_24112) ;  /* 0x0000000000707947 */ /* 0x000fec0003800000 */
.L_x_24113:
        /* <DEDUP_REMOVED lines=28> */
.L_x_24112:
[----:B------:R-:W-:Y:S05]  /*2810*/  BSYNC.RECONVERGENT B0 ;  /* 0x0000000000007941 */ /* 0x000fea0003800200 */
.L_x_24111:
[----:B------:R-:W0:Y:S01]  /*2820*/  @!P0 LDC.64 R14, c[0x0][0x388] ;  /* 0x0000e200ff0e8b82 */ /* 0x000e220000000a00 */
[----:B------:R-:W-:Y:S01]  /*2830*/  @!P0 IADD3 R3, PT, PT, R4, R7, RZ ;  /* 0x0000000704038210 */ /* 0x000fe20007ffe0ff */
[----:B------:R-:W-:Y:S01]  /*2840*/  @!P0 IMAD.MOV.U32 R7, RZ, RZ, R12 ;  /* 0x000000ffff078224 */ /* 0x000fe200078e000c */
[----:B------:R-:W-:Y:S04]  /*2850*/  BSSY.RECONVERGENT B0, `(.L_x_24114) ;  /* 0x000002f000007945 */ /* 0x000fe80003800200 */
[----:B------:R-:W-:Y:S01]  /*2860*/  BSSY.RELIABLE B1, `(.L_x_24115) ;  /* 0x0000027000017945 */ /* 0x000fe20003800100 */
[----:B0-----:R-:W-:-:S05]  /*2870*/  @!P0 IMAD.WIDE.U32 R14, R3, 0x2, R14 ;  /* 0x00000002030e8825 */ /* 0x001fca00078e000e */
[----:B------:R0:W-:Y:S01]  /*2880*/  @!P0 STG.E.U16 desc[UR4][R14.64], R6 ;  /* 0x000000060e008986 */ /* 0x0001e2000c101504 */
[----:B------:R-:W-:-:S13]  /*2890*/  ISETP.GE.U32.AND P0, PT, R7, R5, PT ;  /* 0x000000050700720c */ /* 0x000fda0003f06070 */
[----:B0-----:R-:W-:Y:S05]  /*28a0*/  @P0 BRA `(.L_x_24116) ;  /* 0x0000000000300947 */ /* 0x001fea0003800000 */
[----:B------:R-:W0:Y:S01]  /*28b0*/  LDC.64 R14, c[0x0][0x388] ;  /* 0x0000e200ff0e7b82 */ /* 0x000e220000000a00 */
[----:B------:R-:W-:Y:S02]  /*28c0*/  IMAD.IADD R3, R4, 0x1, R7 ;  /* 0x0000000104037824 */ /* 0x000fe400078e0207 */
[----:B------:R-:W-:-:S05]  /*28d0*/  VIADD R7, R7, 0x80 ;  /* 0x0000008007077836 */ /* 0x000fca0000000000 */
        /* <DEDUP_REMOVED lines=9> */
.L_x_24116:
[----:B------:R-:W-:-:S13]  /*2970*/  ISETP.GE.U32.AND P0, PT, R7, R5, PT ;  /* 0x000000050700720c */ /* 0x000fda0003f06070 */
[----:B------:R-:W-:Y:S05]  /*2980*/  @P0 BRA `(.L_x_24118) ;  /* 0x0000000000300947 */ /* 0x000fea0003800000 */
[----:B0-----:R-:W0:Y:S01]  /*2990*/  LDC.64 R10, c[0x0][0x388] ;  /* 0x0000e200ff0a7b82 */ /* 0x001e220000000a00 */
[----:B------:R-:W-:Y:S02]  /*29a0*/  IMAD.IADD R3, R4, 0x1, R7 ;  /* 0x0000000104037824 */ /* 0x000fe400078e0207 */
[----:B------:R-:W-:Y:S02]  /*29b0*/  VIADD R7, R7, 0x80 ;  /* 0x0000008007077836 */ /* 0x000fe40000000000 */
[----:B0-----:R-:W-:-:S05]  /*29c0*/  IMAD.WIDE.U32 R10, R3, 0x2, R10 ;  /* 0x00000002030a7825 */ /* 0x001fca00078e000a */
[----:B------:R1:W-:Y:S02]  /*29d0*/  STG.E.U16 desc[UR4][R10.64], R13 ;  /* 0x0000000d0a007986 */ /* 0x0003e4000c101504 */
.L_x_24117:
[----:B------:R-:W-:-:S13]  /*29e0*/  ISETP.GE.U32.AND P0, PT, R7, R5, PT ;  /* 0x000000050700720c */ /* 0x000fda0003f06070 */
[----:B------:R-:W-:Y:S05]  /*29f0*/  @P0 BRA `(.L_x_24119) ;  /* 0x0000000000340947 */ /* 0x000fea0003800000 */
[----:B01----:R-:W0:Y:S01]  /*2a00*/  LDC.64 R10, c[0x0][0x388] ;  /* 0x0000e200ff0a7b82 */ /* 0x003e220000000a00 */
[----:B------:R-:W-:Y:S02]  /*2a10*/  IMAD.IADD R3, R4, 0x1, R7 ;  /* 0x0000000104037824 */ /* 0x000fe400078e0207 */
[----:B------:R-:W-:Y:S02]  /*2a20*/  VIADD R7, R7, 0x80 ;  /* 0x0000008007077836 */ /* 0x000fe40000000000 */
[----:B0-----:R-:W-:-:S05]  /*2a30*/  IMAD.WIDE.U32 R10, R3, 0x2, R10 ;  /* 0x00000002030a7825 */ /* 0x001fca00078e000a */
[----:B------:R1:W-:Y:S02]  /*2a40*/  STG.E.U16 desc[UR4][R10.64], R0 ;  /* 0x000000000a007986 */ /* 0x0003e4000c101504 */
.L_x_24118:
[----:B------:R-:W-:-:S13]  /*2a50*/  ISETP.GE.U32.AND P0, PT, R7, R5, PT ;  /* 0x000000050700720c */ /* 0x000fda0003f06070 */
[----:B------:R-:W-:Y:S05]  /*2a60*/  @P0 BREAK.RELIABLE B1 ;  /* 0x0000000000010942 */ /* 0x000fea0003800100 */
[----:B------:R-:W-:Y:S05]  /*2a70*/  @P0 BRA `(.L_x_24120) ;  /* 0x0000000000300947 */ /* 0x000fea0003800000 */
[----:B01----:R-:W0:Y:S01]  /*2a80*/  LDC.64 R10, c[0x0][0x388] ;  /* 0x0000e200ff0a7b82 */ /* 0x003e220000000a00 */
[----:B------:R-:W-:Y:S01]  /*2a90*/  IMAD.IADD R3, R4, 0x1, R7 ;  /* 0x0000000104037824 */ /* 0x000fe200078e0207 */
[----:B------:R-:W-:-:S03]  /*2aa0*/  IADD3 R7, PT, PT, R7, 0x80, RZ ;  /* 0x0000008007077810 */ /* 0x000fc60007ffe0ff */
[----:B0-----:R-:W-:-:S05]  /*2ab0*/  IMAD.WIDE.U32 R10, R3, 0x2, R10 ;  /* 0x00000002030a7825 */ /* 0x001fca00078e000a */
[----:B------:R2:W-:Y:S02]  /*2ac0*/  STG.E.U16 desc[UR4][R10.64], R8 ;  /* 0x000000080a007986 */ /* 0x0005e4000c101504 */
.L_x_24119:
[----:B------:R-:W-:Y:S05]  /*2ad0*/  BSYNC.RELIABLE B1 ;  /* 0x0000000000017941 */ /* 0x000fea0003800100 */
.L_x_24115:
[----:B------:R-:W-:-:S13]  /*2ae0*/  ISETP.GE.U32.AND P0, PT, R7, R5, PT ;  /* 0x000000050700720c */ /* 0x000fda0003f06070 */
[----:B012---:R-:W0:Y:S01]  /*2af0*/  @!P0 LDC.64 R10, c[0x0][0x388] ;  /* 0x0000e200ff0a8b82 */ /* 0x007e220000000a00 */
[----:B------:R-:W-:Y:S02]  /*2b00*/  @!P0 IMAD.IADD R3, R4, 0x1, R7 ;  /* 0x0000000104038824 */ /* 0x000fe400078e0207 */
[----:B------:R-:W-:Y:S02]  /*2b10*/  @!P0 VIADD R7, R7, 0x80 ;  /* 0x0000008007078836 */ /* 0x000fe40000000000 */
[----:B0-----:R-:W-:-:S05]  /*2b20*/  @!P0 IMAD.WIDE.U32 R10, R3, 0x2, R10 ;  /* 0x00000002030a8825 */ /* 0x001fca00078e000a */
[----:B------:R2:W-:Y:S02]  /*2b30*/  @!P0 STG.E.U16 desc[UR4][R10.64], R9 ;  /* 0x000000090a008986 */ /* 0x0005e4000c101504 */
.L_x_24120:
[----:B------:R-:W-:Y:S05]  /*2b40*/  BSYNC.RECONVERGENT B0 ;  /* 0x0000000000007941 */ /* 0x000fea0003800200 */
.L_x_24114:
[----:B------:R-:W-:Y:S05]  /*2b50*/  WARPSYNC.ALL ;  /* 0x0000000000007948 */ /* 0x000fea0003800000 */
[----:B------:R-:W-:-:S13]  /*2b60*/  ISETP.GE.U32.AND P0, PT, R7, R5, PT ;  /* 0x000000050700720c */ /* 0x000fda0003f06070 */
[----:B------:R-:W-:Y:S05]  /*2b70*/  @P0 EXIT ;  /* 0x000000000000094d */ /* 0x000fea0003800000 */
[----:B--2---:R-:W2:Y:S01]  /*2b80*/  LDC.64 R8, c[0x0][0x388] ;  /* 0x0000e200ff087b82 */ /* 0x004ea20000000a00 */
[----:B------:R-:W-:-:S04]  /*2b90*/  IMAD.IADD R5, R4, 0x1, R7 ;  /* 0x0000000104057824 */ /* 0x000fc800078e0207 */
[----:B--2---:R-:W-:-:S05]  /*2ba0*/  IMAD.WIDE.U32 R4, R5, 0x2, R8 ;  /* 0x0000000205047825 */ /* 0x004fca00078e0008 */
[----:B------:R-:W-:Y:S01]  /*2bb0*/  STG.E.U16 desc[UR4][R4.64], R2 ;  /* 0x0000000204007986 */ /* 0x000fe2000c101504 */
[----:B------:R-:W-:Y:S05]  /*2bc0*/  EXIT ;  /* 0x000000000000794d */ /* 0x000fea0003800000 */
.L_x_24089:
[----:B------:R-:W0:Y:S01]  /*2bd0*/  S2R R0, SR_TID.X ;  /* 0x0000000000007919 */ /* 0x000e220000002100 */
[----:B------:R-:W1:Y:S08]  /*2be0*/  LDC.64 R2, c[0x0][0x390] ;  /* 0x0000e400ff027b82 */ /* 0x000e700000000a00 */
[----:B------:R-:W2:Y:S01]  /*2bf0*/  LDC.64 R6, c[0x0][0x398] ;  /* 0x0000e600ff067b82 */ /* 0x000ea20000000a00 */
[----:B-1----:R-:W-:-:S04]  /*2c00*/  IMAD.WIDE.U32 R2, R4, 0x2, R2 ;  /* 0x0000000204027825 */ /* 0x002fc800078e0002 */
[----:B0-----:R-:W-:-:S04]  /*2c10*/  IMAD.WIDE.U32 R8, R0, 0x4, R2 ;  /* 0x0000000400087825 */ /* 0x001fc800078e0002 */
[----:B--2---:R-:W-:Y:S01]  /*2c20*/  IMAD.WIDE.U32 R6, R4, 0x2, R6 ;  /* 0x0000000204067825 */ /* 0x004fe200078e0006 */
[----:B------:R-:W2:Y:S04]  /*2c30*/  LDG.E R12, desc[UR4][R8.64] ;  /* 0x00000004080c7981 */ /* 0x000ea8000c1e1900 */
        /* <DEDUP_REMOVED lines=9> */
[----:B--2---:R-:W-:-:S04]  /*2cd0*/  LOP3.LUT R5, R13, R12, RZ, 0x3c, !PT ;  /* 0x0000000c0d057212 */ /* 0x004fc800078e3cff */
[----:B------:R-:W-:-:S04]  /*2ce0*/  PRMT R5, R5, 0x9910, RZ ;  /* 0x0000991005057816 */ /* 0x000fc800000000ff */
[----:B------:R-:W-:Y:S02]  /*2cf0*/  ISETP.GT.AND P0, PT, R5, -0x1, PT ;  /* 0xffffffff0500780c */ /* 0x000fe40003f04270 */
[----:B------:R-:W-:Y:S02]  /*2d00*/  PRMT R14, R12, 0x7632, R14 ;  /* 0x000076320c0e7816 */ /* 0x000fe4000000000e */
[----:B------:R-:W-:-:S09]  /*2d10*/  PRMT R15, R13, 0x7632, R15 ;  /* 0x000076320d0f7816 */ /* 0x000fd2000000000f */
[----:B0-----:R-:W-:Y:S05]  /*2d20*/  @P0 BRA `(.L_x_24122) ;  /* 0x0000000000800947 */ /* 0x001fea0003800000 */
        /* <DEDUP_REMOVED lines=32> */
.L_x_24122:
        /* <DEDUP_REMOVED lines=27> */
.L_x_24123:
[----:B------:R-:W-:Y:S05]  /*30e0*/  BSYNC.RECONVERGENT B0 ;  /* 0x0000000000007941 */ /* 0x000fea0003800200 */
.L_x_24121:
[----:B------:R-:W-:Y:S01]  /*30f0*/  LOP3.LUT R14, R15, R14, RZ, 0x3c, !PT ;  /* 0x0000000e0f0e7212 */ /* 0x000fe200078e3cff */
        /* <DEDUP_REMOVED lines=36> */
.L_x_24125:
        /* <DEDUP_REMOVED lines=25> */
[----:B------:R-:W-:-:S07]  /*34d0*/  @!P0 LOP3.LUT R8, RZ, R13, RZ, 0x33, !PT ;  /* 0x0000000dff088212 */ /* 0x000fce00078e33ff */
.L_x_24126:
[----:B------:R-:W-:Y:S05]  /*34e0*/  BSYNC.RECONVERGENT B0 ;  /* 0x0000000000007941 */ /* 0x000fea0003800200 */
.L_x_24124:
[----:B-----5:R-:W-:Y:S01]  /*34f0*/  LOP3.LUT R9, R11, R10, RZ, 0x3c, !PT ;  /* 0x0000000a0b097212 */ /* 0x020fe200078e3cff */
[----:B------:R-:W-:Y:S01]  /*3500*/  BSSY.RECONVERGENT B0, `(.L_x_24127) ;  /* 0x0000041000007945 */ /* 0x000fe20003800200 */
[----:B------:R-:W-:Y:S02]  /*3510*/  PRMT R14, R10, 0x7632, R14 ;  /* 0x000076320a0e7816 */ /* 0x000fe4000000000e */
[----:B------:R-:W-:Y:S02]  /*3520*/  PRMT R9, R9, 0x9910, RZ ;  /* 0x0000991009097816 */ /* 0x000fe400000000ff */
[----:B------:R-:W-:Y:S02]  /*3530*/  PRMT R15, R11, 0x7632, R15 ;  /* 0x000076320b0f7816 */ /* 0x000fe4000000000f */
        /* <DEDUP_REMOVED lines=34> */
.L_x_24128:
        /* <DEDUP_REMOVED lines=27> */
.L_x_24129:
[----:B------:R-:W-:Y:S05]  /*3910*/  BSYNC.RECONVERGENT B0 ;  /* 0x0000000000007941 */ /* 0x000fea0003800200 */
.L_x_24127:
        /* <DEDUP_REMOVED lines=14> */
[----:B------:R-:W0:Y:S02]  /*3a00*/  F2I.FTZ.U32.TRUNC.NTZ R11, R11 ;  /* 0x0000000b000b7305 */ /* 0x000e24000021f000 */
[----:B0-----:R-:W-:-:S04]  /*3a10*/  IMAD.MOV R10, RZ, RZ, -R11 ;  /* 0x000000ffff0a7224 */ /* 0x001fc800078e0a0b */
[----:B------:R-:W-:Y:S02]  /*3a20*/  IMAD R17, R10, R13, RZ ;  /* 0x0000000d0a117224 */ /* 0x000fe400078e02ff */
[----:B------:R-:W-:-:S04]  /*3a30*/  IMAD.MOV.U32 R10, RZ, RZ, RZ ;  /* 0x000000ffff0a7224 */ /* 0x000fc800078e00ff */
        /* <DEDUP_REMOVED lines=11> */
[----:B------:R-:W-:-:S04]  /*3af0*/  IMAD.MOV.U32 R11, RZ, RZ, R10 ;  /* 0x000000ffff0b7224 */ /* 0x000fc800078e000a */
        /* <DEDUP_REMOVED lines=8> */
.L_x_24131:
        /* <DEDUP_REMOVED lines=10> */
[----:B------:R-:W0:Y:S02]  /*3c20*/  F2I.FTZ.U32.TRUNC.NTZ R11, R11 ;  /* 0x0000000b000b7305 */ /* 0x000e24000021f000 */
[----:B0-----:R-:W-:-:S04]  /*3c30*/  IMAD.MOV R10, RZ, RZ, -R11 ;  /* 0x000000ffff0a7224 */ /* 0x001fc800078e0a0b */
[----:B------:R-:W-:Y:S02]  /*3c40*/  IMAD R17, R10, R13, RZ ;  /* 0x0000000d0a117224 */ /* 0x000fe400078e02ff */
[----:B------:R-:W-:-:S04]  /*3c50*/  IMAD.MOV.U32 R10, RZ, RZ, RZ ;  /* 0x000000ffff0a7224 */ /* 0x000fc800078e00ff */
        /* <DEDUP_REMOVED lines=12> */
.L_x_24132:
[----:B------:R-:W-:Y:S05]  /*3d20*/  BSYNC.RECONVERGENT B0 ;  /* 0x0000000000007941 */ /* 0x000fea0003800200 */
.L_x_24130:
[----:B------:R-:W-:Y:S01]  /*3d30*/  LOP3.LUT R11, R7, R6, RZ, 0x3c, !PT ;  /* 0x00000006070b7212 */ /* 0x000fe200078e3cff */
        /* <DEDUP_REMOVED lines=38> */
.L_x_24134:
        /* <DEDUP_REMOVED lines=27> */
.L_x_24135:
[----:B------:R-:W-:Y:S05]  /*4150*/  BSYNC.RECONVERGENT B0 ;  /* 0x0000000000007941 */ /* 0x000fea0003800200 */
.L_x_24133:
        /* <DEDUP_REMOVED lines=37> */
.L_x_24137:
        /* <DEDUP_REMOVED lines=27> */
.L_x_24138:
[----:B------:R-:W-:Y:S05]  /*4560*/  BSYNC.RECONVERGENT B0 ;  /* 0x0000000000007941 */ /* 0x000fea0003800200 */
.L_x_24136:
[C---:B------:R-:W-:Y:S01]  /*4570*/  LOP3.LUT R6, R3.reuse, R2, RZ, 0x3c, !PT ;  /* 0x0000000203067212 */ /* 0x040fe200078e3cff */
        /* <DEDUP_REMOVED lines=38> */
.L_x_24140:
        /* <DEDUP_REMOVED lines=26> */
.L_x_24141:
[----:B------:R-:W-:Y:S05]  /*4980*/  BSYNC.RECONVERGENT B0 ;  /* 0x0000000000007941 */ /* 0x000fea0003800200 */
.L_x_24139:
        /* <DEDUP_REMOVED lines=10> */
[----:B------:R-:W-:-:S05]  /*4a30*/  IABS R16, R7 ;  /* 0x0000000700107213 */ /* 0x000fca0000000000 */
[----:B------:R-:W-:Y:S02]  /*4a40*/  IMAD.MOV R16, RZ, RZ, -R16 ;  /* 0x000000ffff107224 */ /* 0x000fe400078e0a10 */
[----:B0-----:R-:W0:Y:S02]  /*4a50*/  MUFU.RCP R15, R15 ;  /* 0x0000000f000f7308 */ /* 0x001e240000001000 */
[----:B0-----:R-:W-:-:S06]  /*4a60*/  VIADD R3, R15, 0xffffffe ;  /* 0x0ffffffe0f037836 */ /* 0x001fcc0000000000 */
[----:B------:R-:W0:Y:S02]  /*4a70*/  F2I.FTZ.U32.TRUNC.NTZ R3, R3 ;  /* 0x0000000300037305 */ /* 0x000e24000021f000 */
[----:B0-----:R-:W-:-:S05]  /*4a80*/  IADD3 R2, PT, PT, RZ, -R3, RZ ;  /* 0x80000003ff027210 */ /* 0x001fca0007ffe0ff */
        /* <DEDUP_REMOVED lines=21> */
.L_x_24143:
        /* <DEDUP_REMOVED lines=27> */
.L_x_24144:
[----:B------:R-:W-:Y:S05]  /*4d90*/  BSYNC.RECONVERGENT B0 ;  /* 0x0000000000007941 */ /* 0x000fea0003800200 */
.L_x_24142:
[----:B------:R-:W0:Y:S01]  /*4da0*/  LDC.64 R2, c[0x0][0x388] ;  /* 0x0000e200ff027b82 */ /* 0x000e220000000a00 */
        /* <DEDUP_REMOVED lines=11> */
.L_x_24145:
        /* <DEDUP_REMOVED lines=10> */
.L_x_37149:


//--------------------- .text._ZN2at6native29vectorized_elementwise_kernelILi4ENS0_13BinaryFunctorIsssZZZNS0_15binary_internal21div_floor_kernel_cudaERNS_18TensorIteratorBaseEENKUlvE_clEvENKUlvE3_clEvEUlssE_EESt5arrayIPcLm3EEEEviT0_T1_ --------------------------
	.section	.text._ZN2at6native29vectorized_elementwise_kernelILi4ENS0_13BinaryFunctorIsssZZZNS0_15binary_internal21div_floor_kernel_cudaERNS_18TensorIteratorBaseEENKUlvE_clEvENKUlvE3_clEvEUlssE_EESt5arrayIPcLm3EEEEviT0_T1_,"ax",@progbits
	.align	128
        .global         _ZN2at6native29vectorized_elementwise_kernelILi4ENS0_13BinaryFunctorIsssZZZNS0_15binary_internal21div_floor_kernel_cudaERNS_18TensorIteratorBaseEENKUlvE_clEvENKUlvE3_clEvEUlssE_EESt5arrayIPcLm3EEEEviT0_T1_
        .type           _ZN2at6native29vectorized_elementwise_kernelILi4ENS0_13BinaryFunctorIsssZZZNS0_15binary_internal21div_floor_kernel_cudaERNS_18TensorIteratorBaseEENKUlvE_clEvENKUlvE3_clEvEUlssE_EESt5arrayIPcLm3EEEEviT0_T1_,@function
        .size           _ZN2at6native29vectorized_elementwise_kernelILi4ENS0_13BinaryFunctorIsssZZZNS0_15binary_internal21div_floor_kernel_cudaERNS_18TensorIteratorBaseEENKUlvE_clEvENKUlvE3_clEvEUlssE_EESt5arrayIPcLm3EEEEviT0_T1_,(.L_x_37150 - _ZN2at6native29vectorized_elementwise_kernelILi4ENS0_13BinaryFunctorIsssZZZNS0_15binary_internal21div_floor_kernel_cudaERNS_18TensorIteratorBaseEENKUlvE_clEvENKUlvE3_clEvEUlssE_EESt5arrayIPcLm3EEEEviT0_T1_)
        .other          _ZN2at6native29vectorized_elementwise_kernelILi4ENS0_13BinaryFunctorIsssZZZNS0_15binary_internal21div_floor_kernel_cudaERNS_18TensorIteratorBaseEENKUlvE_clEvENKUlvE3_clEvEUlssE_EESt5arrayIPcLm3EEEEviT0_T1_,@"STO_CUDA_ENTRY STV_DEFAULT"
_ZN2at6native29vectorized_elementwise_kernelILi4ENS0_13BinaryFunctorIsssZZZNS0_15binary_internal21div_floor_kernel_cudaERNS_18TensorIteratorBaseEENKUlvE_clEvENKUlvE3_clEvEUlssE_EESt5arrayIPcLm3EEEEviT0_T1_:
.text._ZN2at6native29vectorized_elementwise_kernelILi4ENS0_13BinaryFunctorIsssZZZNS0_15binary_internal21div_floor_kernel_cudaERNS_18TensorIteratorBaseEENKUlvE_clEvENKUlvE3_clEvEUlssE_EESt5arrayIPcLm3EEEEviT0_T1_:
        /* <DEDUP_REMOVED lines=136> */
.L_x_24149:
        /* <DEDUP_REMOVED lines=27> */
.L_x_24148:
[----:B------:R-:W-:Y:S05]  /*0a30*/  BSYNC.RECONVERGENT B0 ;  /* 0x0000000000007941 */ /* 0x000fea0003800200 */
.L_x_24147:
        /* <DEDUP_REMOVED lines=40> */
.L_x_24152:
        /* <DEDUP_REMOVED lines=27> */
.L_x_24151:
[----:B------:R-:W-:Y:S05]  /*0e70*/  BSYNC.RECONVERGENT B0 ;  /* 0x0000000000007941 */ /* 0x000fea0003800200 */
.L_x_24150:
        /* <DEDUP_REMOVED lines=40> */
.L_x_24155:
        /* <DEDUP_REMOVED lines=27> */
.L_x_24154:
[----:B------:R-:W-:Y:S05]  /*12b0*/  BSYNC.RECONVERGENT B0 ;  /* 0x0000000000007941 */ /* 0x000fea0003800200 */
.L_x_24153:
        /* <DEDUP_REMOVED lines=40> */
.L_x_24158:
        /* <DEDUP_REMOVED lines=27> */
.L_x_24157:
[----:B------:R-:W-:Y:S05]  /*16f0*/  BSYNC.RECONVERGENT B0 ;  /* 0x0000000000007941 */ /* 0x000fea0003800200 */
.L_x_24156:
        /* <DEDUP_REMOVED lines=40> */
.L_x_24161:
        /* <DEDUP_REMOVED lines=27> */
.L_x_24160:
[----:B------:R-:W-:Y:S05]  /*1b30*/  BSYNC.RECONVERGENT B0 ;  /* 0x0000000000007941 */ /* 0x000fea0003800200 */
.L_x_24159:
        /* <DEDUP_REMOVED lines=40> */
.L_x_24164:
        /* <DEDUP_REMOVED lines=24> */
[----:B------:R-:W-:-:S05]  /*1f40*/  IMAD.MOV.U32 R8, RZ, RZ, R9 ;  /* 0x000000ffff087224 */ /* 0x000fca00078e0009 */
[----:B------:R-:W-:Y:S02]  /*1f50*/  @!P2 IADD3 R8, PT, PT, -R8, RZ, RZ ;  /* 0x000000ff0808a210 */ /* 0x000fe40007ffe1ff */
[----:B------:R-:W-:-:S07]  /*1f60*/  @!P3 LOP3.LUT R8, RZ, R2, RZ, 0x33, !PT ;  /* 0x00000002ff08b212 */ /* 0x000fce00078e33ff */
.L_x_24163:
[----:B------:R-:W-:Y:S05]  /*1f70*/  BSYNC.RECONVERGENT B0 ;  /* 0x0000000000007941 */ /* 0x000fea0003800200 */
.L_x_24162:
        /* <DEDUP_REMOVED lines=40> */
.L_x_24167:
        /* <DEDUP_REMOVED lines=27> */
.L_x_24166:
[----:B------:R-:W-:Y:S05]  /*23b0*/  BSYNC.RECONVERGENT B0 ;  /* 0x0000000000007941 */ /* 0x000fea0003800200 */
.L_x_24165:
        /* <DEDUP_REMOVED lines=41> */
.L_x_24170:
        /* <DEDUP_REMOVED lines=28> */
.L_x_24169:
[----:B------:R-:W-:Y:S05]  /*2810*/  BSYNC.RECONVERGENT B0 ;  /* 0x0000000000007941 */ /* 0x000fea0003800200 */
.L_x_24168:
[----:B------:R-:W0:Y:S01]  /*2820*/  @!P0 LDC.64 R14, c[0x0][0x388] ;  /* 0x0000e200ff0e8b82 */ /* 0x000e220000000a00 */
[----:B------:R-:W-:Y:S01]  /*2830*/  @!P0 IMAD.IADD R3, R4, 0x1, R7 ;  /* 0x0000000104038824 */ /* 0x000fe200078e0207 */
[----:B------:R-:W-:Y:S01]  /*2840*/  BSSY.RECONVERGENT B0, `(.L_x_24171) ;  /* 0x0000030000007945 */ /* 0x000fe20003800200 */
[----:B------:R-:W-:-:S03]  /*2850*/  @!P0 IMAD.MOV.U32 R7, RZ, RZ, R12 ;  /* 0x000000ffff078224 */ /* 0x000fc600078e000c */
        /* <DEDUP_REMOVED lines=13> */
[----:B------:R-:W-:Y:S01]  /*2930*/  IMAD.IADD R3, R4, 0x1, R7 ;  /* 0x0000000104037824 */ /* 0x000fe200078e0207 */
[----:B------:R-:W-:-:S03]  /*2940*/  IADD3 R7, PT, PT, R7, 0x80, RZ ;  /* 0x0000008007077810 */ /* 0x000fc60007ffe0ff */
[----:B0-----:R-:W-:-:S05]  /*2950*/  IMAD.WIDE.U32 R14, R3, 0x2, R14 ;  /* 0x00000002030e7825 */ /* 0x001fca00078e000e */
[----:B------:R0:W-:Y:S02]  /*2960*/  STG.E.U16 desc[UR4][R14.64], R10 ;  /* 0x0000000a0e007986 */ /* 0x0001e4000c101504 */
.L_x_24173:
[----:B------:R-:W-:-:S13]  /*2970*/  ISETP.GE.U32.AND P0, PT, R7, R5, PT ;  /* 0x000000050700720c */ /* 0x000fda0003f06070 */
[----:B------:R-:W-:Y:S05]  /*2980*/  @P0 BRA `(.L_x_24175) ;  /* 0x0000000000300947 */ /* 0x000fea0003800000 */
[----:B0-----:R-:W0:Y:S01]  /*2990*/  LDC.64 R10, c[0x0][0x388] ;  /* 0x0000e200ff0a7b82 */ /* 0x001e220000000a00 */
[----:B------:R-:W-:Y:S02]  /*29a0*/  IMAD.IADD R3, R4, 0x1, R7 ;  /* 0x0000000104037824 */ /* 0x000fe400078e0207 */
[----:B------:R-:W-:Y:S02]  /*29b0*/  VIADD R7, R7, 0x80 ;  /* 0x0000008007077836 */ /* 0x000fe40000000000 */
[----:B0-----:R-:W-:-:S05]  /*29c0*/  IMAD.WIDE.U32 R10, R3, 0x2, R10 ;  /* 0x00000002030a7825 */ /* 0x001fca00078e000a */
[----:B------:R1:W-:Y:S02]  /*29d0*/  STG.E.U16 desc[UR4][R10.64], R13 ;  /* 0x0000000d0a007986 */ /* 0x0003e4000c101504 */
.L_x_24174:
[----:B------:R-:W-:-:S13]  /*29e0*/  ISETP.GE.U32.AND P0, PT, R7, R5, PT ;  /* 0x000000050700720c */ /* 0x000fda0003f06070 */
[----:B------:R-:W-:Y:S05]  /*29f0*/  @P0 BRA `(.L_x_24176) ;  /* 0x0000000000340947 */ /* 0x000fea0003800000 */
[----:B01----:R-:W0:Y:S01]  /*2a00*/  LDC.64 R10, c[0x0][0x388] ;  /* 0x0000e200ff0a7b82 */ /* 0x003e220000000a00 */
[----:B------:R-:W-:Y:S02]  /*2a10*/  IMAD.IADD R3, R4, 0x1, R7 ;  /* 0x0000000104037824 */ /* 0x000fe400078e0207 */
[----:B------:R-:W-:Y:S02]  /*2a20*/  VIADD R7, R7, 0x80 ;  /* 0x0000008007077836 */ /* 0x000fe40000000000 */
[----:B0-----:R-:W-:-:S05]  /*2a30*/  IMAD.WIDE.U32 R10, R3, 0x2, R10 ;  /* 0x00000002030a7825 */ /* 0x001fca00078e000a */
[----:B------:R1:W-:Y:S02]  /*2a40*/  STG.E.U16 desc[UR4][R10.64], R0 ;  /* 0x000000000a007986 */ /* 0x0003e4000c101504 */
.L_x_24175:
[----:B------:R-:W-:-:S13]  /*2a50*/  ISETP.GE.U32.AND P0, PT, R7, R5, PT ;  /* 0x000000050700720c */ /* 0x000fda0003f06070 */
[----:B------:R-:W-:Y:S05]  /*2a60*/  @P0 BREAK.RELIABLE B1 ;  /* 0x0000000000010942 */ /* 0x000fea0003800100 */
[----:B------:R-:W-:Y:S05]  /*2a70*/  @P0 BRA `(.L_x_24177) ;  /* 0x0000000000300947 */ /* 0x000fea0003800000 */
[----:B01----:R-:W0:Y:S01]  /*2a80*/  LDC.64 R10, c[0x0][0x388] ;  /* 0x0000e200ff0a7b82 */ /* 0x003e220000000a00 */
[----:B------:R-:W-:Y:S02]  /*2a90*/  IMAD.IADD R3, R4, 0x1, R7 ;  /* 0x0000000104037824 */ /* 0x000fe400078e0207 */
[----:B------:R-:W-:Y:S02]  /*2aa0*/  VIADD R7, R7, 0x80 ;  /* 0x0000008007077836 */ /* 0x000fe40000000000 */
[----:B0-----:R-:W-:-:S05]  /*2ab0*/  IMAD.WIDE.U32 R10, R3, 0x2, R10 ;  /* 0x00000002030a7825 */ /* 0x001fca00078e000a */
[----:B------:R2:W-:Y:S02]  /*2ac0*/  STG.E.U16 desc[UR4][R10.64], R8 ;  /* 0x000000080a007986 */ /* 0x0005e4000c101504 */
.L_x_24176:
[----:B------:R-:W-:Y:S05]  /*2ad0*/  BSYNC.RELIABLE B1 ;  /* 0x0000000000017941 */ /* 0x000fea0003800100 */
.L_x_24172:
[----:B------:R-:W-:-:S13]  /*2ae0*/  ISETP.GE.U32.AND P0, PT, R7, R5, PT ;  /* 0x000000050700720c */ /* 0x000fda0003f06070 */
[----:B012---:R-:W0:Y:S01]  /*2af0*/  @!P0 LDC.64 R10, c[0x0][0x388] ;  /* 0x0000e200ff0a8b82 */ /* 0x007e220000000a00 */
[----:B------:R-:W-:Y:S02]  /*2b00*/  @!P0 IMAD.IADD R3, R4, 0x1, R7 ;  /* 0x0000000104038824 */ /* 0x000fe400078e0207 */
[----:B------:R-:W-:Y:S02]  /*2b10*/  @!P0 VIADD R7, R7, 0x80 ;  /* 0x0000008007078836 */ /* 0x000fe40000000000 */
[----:B0-----:R-:W-:-:S05]  /*2b20*/  @!P0 IMAD.WIDE.U32 R10, R3, 0x2, R10 ;  /* 0x00000002030a8825 */ /* 0x001fca00078e000a */
[----:B------:R2:W-:Y:S02]  /*2b30*/  @!P0 STG.E.U16 desc[UR4][R10.64], R9 ;  /* 0x000000090a008986 */ /* 0x0005e4000c101504 */
.L_x_24177:
[----:B------:R-:W-:Y:S05]  /*2b40*/  BSYNC.RECONVERGENT B0 ;  /* 0x0000000000007941 */ /* 0x000fea0003800200 */
.L_x_24171:
        /* <DEDUP_REMOVED lines=8> */
.L_x_24146:
[----:B------:R-:W0:Y:S01]  /*2bd0*/  S2R R0, SR_TID.X ;  /* 0x0000000000007919 */ /* 0x000e220000002100 */
[----:B------:R-:W1:Y:S08]  /*2be0*/  LDC.64 R2, c[0x0][0x390] ;  /* 0x0000e400ff027b82 */ /* 0x000e700000000a00 */
[----:B------:R-:W2:Y:S01]  /*2bf0*/  LDC.64 R6, c[0x0][0x398] ;  /* 0x0000e600ff067b82 */ /* 0x000ea20000000a00 */
[----:B-1----:R-:W-:-:S04]  /*2c00*/  IMAD.WIDE.U32 R2, R4, 0x2, R2 ;  /* 0x0000000204027825 */ /* 0x002fc800078e0002 */
[----:B0-----:R-:W-:-:S04]  /*2c10*/  IMAD.WIDE.U32 R14, R0, 0x8, R2 ;  /* 0x00000008000e7825 */ /* 0x001fc800078e0002 */
[----:B--2---:R-:W-:Y:S01]  /*2c20*/  IMAD.WIDE.U32 R6, R4, 0x2, R6 ;  /* 0x0000000204067825 */ /* 0x004fe200078e0006 */
[----:B------:R-:W2:Y:S04]  /*2c30*/  LDG.E.64 R10, desc[UR4][R14.64] ;  /* 0x000000040e0a7981 */ /* 0x000ea8000c1e1b00 */
[----:B------:R0:W5:Y:S01]  /*2c40*/  LDG.E.64 R2, desc[UR4][R14.64+0x400] ;  /* 0x000400040e027981 */ /* 0x000162000c1e1b00 */
[----:B------:R-:W-:-:S05]  /*2c50*/  IMAD.WIDE.U32 R16, R0, 0x8, R6 ;  /* 0x0000000800107825 */ /* 0x000fca00078e0006 */
[----:B------:R-:W2:Y:S04]  /*2c60*/  LDG.E.64 R12, desc[UR4][R16.64] ;  /* 0x00000004100c7981 */ /* 0x000ea8000c1e1b00 */
[----:B------:R0:W5:Y:S01]  /*2c70*/  LDG.E.64 R6, desc[UR4][R16.64+0x400] ;  /* 0x0004000410067981 */ /* 0x000162000c1e1b00 */
        /* <DEDUP_REMOVED lines=39> */
.L_x_24179:
        /* <DEDUP_REMOVED lines=27> */
.L_x_24180:
[----:B------:R-:W-:Y:S05]  /*30a0*/  BSYNC.RECONVERGENT B0 ;  /* 0x0000000000007941 */ /* 0x000fea0003800200 */
.L_x_24178:
        /* <DEDUP_REMOVED lines=37> */
.L_x_24182:
        /* <DEDUP_REMOVED lines=26> */
.L_x_24183:
[----:B------:R-:W-:Y:S05]  /*34a0*/  BSYNC.RECONVERGENT B0 ;  /* 0x0000000000007941 */ /* 0x000fea0003800200 */
.L_x_24181:
        /* <DEDUP_REMOVED lines=39> */
.L_x_24185:
        /* <DEDUP_REMOVED lines=27> */
[----:B------:R-:W-:-:S07]  /*38d0*/  IMAD.MOV.U32 R9, RZ, RZ, R12 ;  /* 0x000000ffff097224 */ /* 0x000fce00078e000c */
.L_x_24186:
[----:B------:R-:W-:Y:S05]  /*38e0*/  BSYNC.RECONVERGENT B0 ;  /* 0x0000000000007941 */ /* 0x000fea0003800200 */
.L_x_24184:
        /* <DEDUP_REMOVED lines=37> */
.L_x_24188:
        /* <DEDUP_REMOVED lines=26> */
[----:B------:R-:W-:-:S04]  /*3ce0*/  @!P0 LOP3.LUT R11, RZ, R10, RZ, 0x33, !PT ;  /* 0x0000000aff0b8212 */ /* 0x000fc800078e33ff */
[----:B------:R-:W-:-:S07]  /*3cf0*/  MOV R10, R11 ;  /* 0x0000000b000a7202 */ /* 0x000fce0000000f00 */
.L_x_24189:
[----:B------:R-:W-:Y:S05]  /*3d00*/  BSYNC.RECONVERGENT B0 ;  /* 0x0000000000007941 */ /* 0x000fea0003800200 */
.L_x_24187:
        /* <DEDUP_REMOVED lines=35> */
[----:B------:R-:W-:Y:S02]  /*3f40*/  ISETP.NE.AND P0, PT, R11, RZ, PT ;  /* 0x000000ff0b00720c */ /* 0x000fe40003f05270 */
[----:B------:R-:W-:-:S11]  /*3f50*/  IADD3 R11, PT, PT, R15, -0x1, RZ ;  /* 0xffffffff0f0b7810 */ /* 0x000fd60007ffe0ff */
[----:B------:R-:W-:Y:S01]  /*3f60*/  @!P0 IMAD.MOV R11, RZ, RZ, R15 ;  /* 0x000000ffff0b8224 */ /* 0x000fe200078e020f */
[----:B------:R-:W-:Y:S06]  /*3f70*/  BRA `(.L_x_24192) ;  /* 0x00000000006c7947 */ /* 0x000fec0003800000 */
.L_x_24191:
        /* <DEDUP_REMOVED lines=27> */
.L_x_24192:
[----:B------:R-:W-:Y:S05]  /*4130*/  BSYNC.RECONVERGENT B0 ;  /* 0x0000000000007941 */ /* 0x000fea0003800200 */
.L_x_24190:
        /* <DEDUP_REMOVED lines=20> */
[----:B------:R-:W-:Y:S01]  /*4280*/  IMAD R17, R13, R17, R2 ;  /* 0x000000110d117224 */ /* 0x000fe200078e0202 */
[----:B------:R-:W-:-:S04]  /*4290*/  LOP3.LUT R2, R15, R6, RZ, 0x3c, !PT ;  /* 0x000000060f027212 */ /* 0x000fc800078e3cff */
[----:B------:R-:W-:Y:S02]  /*42a0*/  ISETP.GT.U32.AND P1, PT, R14, R17, PT ;  /* 0x000000110e00720c */ /* 0x000fe40003f24070 */
[----:B------:R-:W-:-:S11]  /*42b0*/  ISETP.GE.AND P2, PT, R2, RZ, PT ;  /* 0x000000ff0200720c */ /* 0x000fd60003f46270 */
        /* <DEDUP_REMOVED lines=13> */
.L_x_24194:
        /* <DEDUP_REMOVED lines=24> */
[----:B------:R-:W-:-:S05]  /*4510*/  IMAD.MOV.U32 R2, RZ, RZ, R17 ;  /* 0x000000ffff027224 */ /* 0x000fca00078e0011 */
[----:B------:R-:W-:Y:S02]  /*4520*/  @!P2 IADD3 R2, PT, PT, -R2, RZ, RZ ;  /* 0x000000ff0202a210 */ /* 0x000fe40007ffe1ff */
[----:B------:R-:W-:-:S07]  /*4530*/  @!P0 LOP3.LUT R2, RZ, R6, RZ, 0x33, !PT ;  /* 0x00000006ff028212 */ /* 0x000fce00078e33ff */
.L_x_24195:
[----:B------:R-:W-:Y:S05]  /*4540*/  BSYNC.RECONVERGENT B0 ;  /* 0x0000000000007941 */ /* 0x000fea0003800200 */
.L_x_24193:
[C---:B------:R-:W-:Y:S01]  /*4550*/  LOP3.LUT R6, R7.reuse, R3, RZ, 0x3c, !PT ;  /* 0x0000000307067212 */ /* 0x040fe200078e3cff */
[----:B------:R-:W-:Y:S01]  /*4560*/  BSSY.RECONVERGENT B0, `(.L_x_24196) ;  /* 0x0000040000007945 */ /* 0x000fe20003800200 */
[----:B------:R-:W-:Y:S02]  /*4570*/  PRMT R15, R7, 0x7632, R15 ;  /* 0x00007632070f7816 */ /* 0x000fe4000000000f */
[----:B------:R-:W-:-:S04]  /*4580*/  PRMT R6, R6, 0x9910, RZ ;  /* 0x0000991006067816 */ /* 0x000fc800000000ff */
[----:B------:R-:W-:Y:S02]  /*4590*/  ISETP.GT.AND P0, PT, R6, -0x1, PT ;  /* 0xffffffff0600780c */ /* 0x000fe40003f04270 */
[----:B------:R-:W-:-:S11]  /*45a0*/  PRMT R6, R3, 0x7632, R6 ;  /* 0x0000763203067816 */ /* 0x000fd60000000006 */
        /* <DEDUP_REMOVED lines=33> */
.L_x_24197:
        /* <DEDUP_REMOVED lines=26> */
.L_x_24198:
[----:B------:R-:W-:Y:S05]  /*4960*/  BSYNC.RECONVERGENT B0 ;  /* 0x0000000000007941 */ /* 0x000fea0003800200 */
.L_x_24196:
        /* <DEDUP_REMOVED lines=37> */
.L_x_24200:
        /* <DEDUP_REMOVED lines=26> */
.L_x_24201:
[----:B------:R-:W-:Y:S05]  /*4d60*/  BSYNC.RECONVERGENT B0 ;  /* 0x0000000000007941 */ /* 0x000fea0003800200 */
.L_x_24199:
        /* <DEDUP_REMOVED lines=10> */
.L_x_24202:
        /* <DEDUP_REMOVED lines=15> */
.L_x_37150:


//--------------------- .text._ZN2at6native29vectorized_elementwise_kernelILi8ENS0_13BinaryFunctorIsssZZZNS0_15binary_internal21div_floor_kernel_cudaERNS_18TensorIteratorBaseEENKUlvE_clEvENKUlvE3_clEvEUlssE_EESt5arrayIPcLm3EEEEviT0_T1_ --------------------------
	.section	.text._ZN2at6native29vectorized_elementwise_kernelILi8ENS0_13BinaryFunctorIsssZZZNS0_15binary_internal21div_floor_kernel_cudaERNS_18TensorIteratorBaseEENKUlvE_clEvENKUlvE3_clEvEUlssE_EESt5arrayIPcLm3EEEEviT0_T1_,"ax",@progbits
	.align	128
        .global         _ZN2at6native29vectorized_elementwise_kernelILi8ENS0_13BinaryFunctorIsssZZZNS0_15binary_internal21div_floor_kernel_cudaERNS_18TensorIteratorBaseEENKUlvE_clEvENKUlvE3_clEvEUlssE_EESt5arrayIPcLm3EEEEviT0_T1_
        .type           _ZN2at6native29vectorized_elementwise_kernelILi8ENS0_13BinaryFunctorIsssZZZNS0_15binary_internal21div_floor_kernel_cudaERNS_18TensorIteratorBaseEENKUlvE_clEvENKUlvE3_clEvEUlssE_EESt5arrayIPcLm3EEEEviT0_T1_,@function
        .size           _ZN2at6native29vectorized_elementwise_kernelILi8ENS0_13BinaryFunctorIsssZZZNS0_15binary_internal21div_floor_kernel_cudaERNS_18TensorIteratorBaseEENKUlvE_clEvENKUlvE3_clEvEUlssE_EESt5arrayIPcLm3EEEEviT0_T1_,(.L_x_37151 - _ZN2at6native29vectorized_elementwise_kernelILi8ENS0_13BinaryFunctorIsssZZZNS0_15binary_internal21div_floor_kernel_cudaERNS_18TensorIteratorBaseEENKUlvE_clEvENKUlvE3_clEvEUlssE_EESt5arrayIPcLm3EEEEviT0_T1_)
        .other          _ZN2at6native29vectorized_elementwise_kernelILi8ENS0_13BinaryFunctorIsssZZZNS0_15binary_internal21div_floor_kernel_cudaERNS_18TensorIteratorBaseEENKUlvE_clEvENKUlvE3_clEvEUlssE_EESt5arrayIPcLm3EEEEviT0_T1_,@"STO_CUDA_ENTRY STV_DEFAULT"
_ZN2at6native29vectorized_elementwise_kernelILi8ENS0_13BinaryFunctorIsssZZZNS0_15binary_internal21div_floor_kernel_cudaERNS_18TensorIteratorBaseEENKUlvE_clEvENKUlvE3_clEvEUlssE_EESt5arrayIPcLm3EEEEviT0_T1_:
.text._ZN2at6native29vectorized_elementwise_kernelILi8ENS0_13BinaryFunctorIsssZZZNS0_15binary_internal21div_floor_kernel_cudaERNS_18TensorIteratorBaseEENKUlvE_clEvENKUlvE3_clEvEUlssE_EESt5arrayIPcLm3EEEEviT0_T1_:
        /* <DEDUP_REMOVED lines=41> */
[----:B------:R-:W-:Y:S01]  /*0290*/  @!P2 IADD3 R25, PT, PT, R4, R24, RZ ;  /* 0x000000180419a210 */ /* 0x000fe20007ffe0ff */
[----:B------:R-:W-:Y:S02]  /*02a0*/  @!P2 VIADD R24, R24, 0x80 ;  /* 0x000000801818a836 */ /* 0x000fe40000000000 */
[C---:B0-----:R-:W-:Y:S01]  /*02b0*/  @!P1 IMAD.WIDE.U32 R2, R11.reuse, 0x2, R2 ;  /* 0x000000020b029825 */ /* 0x041fe200078e0002 */
[----:B---3--:R-:W0:Y:S02]  /*02c0*/  LDC.64 R22, c[0x0][0x398] ;  /* 0x0000e600ff167b82 */ /* 0x008e240000000a00 */
[----:B------:R-:W-:Y:S01]  /*02d0*/  ISETP.GE.U32.AND P3, PT, R24, R5, PT ;  /* 0x000000051800720c */ /* 0x000fe20003f66070 */
[----:B------:R-:W-:Y:S01]  /*02e0*/  @!P1 IMAD.WIDE.U32 R26, R11, 0x2, R26 ;  /* 0x000000020b1a9825 */ /* 0x000fe200078e001a */
[----:B------:R-:W-:Y:S01]  /*02f0*/  PRMT R11, RZ, 0x7610, R11 ;  /* 0x00007610ff0b7816 */ /* 0x000fe2000000000b */
[----:B------:R3:W5:Y:S05]  /*0300*/  @!P1 LDG.E.U16 R10, desc[UR4][R2.64] ;  /* 0x00000004020a9981 */ /* 0x00076a000c1e1500 */
[----:B------:R2:W5:Y:S05]  /*0310*/  @!P0 LDG.E.U16 R11, desc[UR4][R12.64] ;  /* 0x000000040c0b8981 */ /* 0x00056a000c1e1500 */
[----:B---3--:R-:W-:-:S02]  /*0320*/  @!P3 IMAD.IADD R3, R4, 0x1, R24 ;  /* 0x000000010403b824 */ /* 0x008fc400078e0218 */
[----:B------:R-:W-:Y:S01]  /*0330*/  @!P3 VIADD R24, R24, 0x80 ;  /* 0x000000801818b836 */ /* 0x000fe20000000000 */
[----:B------:R-:W-:Y:S01]  /*0340*/  PRMT R20, RZ, 0x7610, R20 ;  /* 0x00007610ff147816 */ /* 0x000fe20000000014 */
[----:B-1----:R-:W-:-:S04]  /*0350*/  @!P2 IMAD.WIDE.U32 R18, R25, 0x2, R18 ;  /* 0x000000021912a825 */ /* 0x002fc800078e0012 */
[----:B----4-:R-:W-:Y:S01]  /*0360*/  @!P2 IMAD.WIDE.U32 R16, R25, 0x2, R16 ;  /* 0x000000021910a825 */ /* 0x010fe200078e0010 */
[----:B------:R-:W-:Y:S01]  /*0370*/  ISETP.GE.U32.AND P0, PT, R24, R5, PT ;  /* 0x000000051800720c */ /* 0x000fe20003f06070 */
[----:B------:R1:W5:Y:S01]  /*0380*/  @!P2 LDG.E.U16 R20, desc[UR4][R18.64] ;  /* 0x000000041214a981 */ /* 0x000362000c1e1500 */
[----:B------:R-:W-:Y:S01]  /*0390*/  PRMT R25, RZ, 0x7610, R25 ;  /* 0x00007610ff197816 */ /* 0x000fe20000000019 */
[----:B--2---:R-:W2:Y:S01]  /*03a0*/  LDC.64 R12, c[0x0][0x398] ;  /* 0x0000e600ff0c7b82 */ /* 0x004ea20000000a00 */
[----:B------:R-:W-:-:S04]  /*03b0*/  PRMT R21, RZ, 0x7610, R21 ;  /* 0x00007610ff157816 */ /* 0x000fc80000000015 */
[----:B------:R3:W5:Y:S03]  /*03c0*/  @!P2 LDG.E.U16 R25, desc[UR4][R16.64] ;  /* 0x000000041019a981 */ /* 0x000766000c1e1500 */
[----:B-1----:R-:W1:Y:S01]  /*03d0*/  LDC.64 R18, c[0x0][0x390] ;  /* 0x0000e400ff127b82 */ /* 0x002e620000000a00 */
[----:B------:R4:W5:Y:S01]  /*03e0*/  @!P1 LDG.E.U16 R21, desc[UR4][R26.64] ;  /* 0x000000041a159981 */ /* 0x000962000c1e1500 */
[----:B------:R-:W-:Y:S02]  /*03f0*/  @!P0 IMAD.IADD R0, R4, 0x1, R24 ;  /* 0x0000000104008824 */ /* 0x000fe400078e0218 */
[----:B------:R-:W-:-:S04]  /*0400*/  @!P0 VIADD R24, R24, 0x80 ;  /* 0x0000008018188836 */ /* 0x000fc80000000000 */
[----:B---3--:R-:W3:Y:S01]  /*0410*/  LDC.64 R16, c[0x0][0x398] ;  /* 0x0000e600ff107b82 */ /* 0x008ee20000000a00 */
[----:B------:R-:W-:Y:S01]  /*0420*/  ISETP.GE.U32.AND P1, PT, R24, R5, PT ;  /* 0x000000051800720c */ /* 0x000fe20003f26070 */
[----:B0-----:R-:W-:Y:S01]  /*0430*/  @!P0 IMAD.WIDE.U32 R22, R0, 0x2, R22 ;  /* 0x0000000200168825 */ /* 0x001fe200078e0016 */
[----:B------:R-:W-:-:S06]  /*0440*/  PRMT R2, RZ, 0x7610, R2 ;  /* 0x00007610ff027816 */ /* 0x000fcc0000000002 */
[----:B------:R0:W5:Y:S01]  /*0450*/  @!P0 LDG.E.U16 R2, desc[UR4][R22.64] ;  /* 0x0000000416028981 */ /* 0x000162000c1e1500 */
[----:B----4-:R-:W-:-:S04]  /*0460*/  PRMT R26, RZ, 0x7610, R26 ;  /* 0x00007610ff1a7816 */ /* 0x010fc8000000001a */
[----:B0-----:R-:W-:-:S04]  /*0470*/  @!P1 IMAD.IADD R23, R4, 0x1, R24 ;  /* 0x0000000104179824 */ /* 0x001fc800078e0218 */
[----:B-1----:R-:W-:-:S04]  /*0480*/  @!P1 IMAD.WIDE.U32 R18, R23, 0x2, R18 ;  /* 0x0000000217129825 */ /* 0x002fc800078e0012 */
[----:B---3--:R-:W-:Y:S01]  /*0490*/  @!P1 IMAD.WIDE.U32 R16, R23, 0x2, R16 ;  /* 0x0000000217109825 */ /* 0x008fe200078e0010 */
[----:B------:R-:W-:Y:S01]  /*04a0*/  PRMT R23, RZ, 0x7610, R23 ;  /* 0x00007610ff177816 */ /* 0x000fe20000000017 */
[----:B------:R-:W5:Y:S05]  /*04b0*/  @!P1 LDG.E.U16 R26, desc[UR4][R18.64] ;  /* 0x00000004121a9981 */ /* 0x000f6a000c1e1500 */
[----:B------:R-:W5:Y:S01]  /*04c0*/  @!P1 LDG.E.U16 R23, desc[UR4][R16.64] ;  /* 0x0000000410179981 */ /* 0x000f62000c1e1500 */
[----:B------:R-:W-:Y:S01]  /*04d0*/  @!P0 IMAD.WIDE.U32 R28, R0, 0x2, R28 ;  /* 0x00000002001c8825 */ /* 0x000fe200078e001c */
[----:B------:R-:W-:Y:S02]  /*04e0*/  PRMT R27, RZ, 0x7610, R27 ;  /* 0x00007610ff1b7816 */ /* 0x000fe4000000001b */
[----:B------:R-:W-:Y:S01]  /*04f0*/  PRMT R0, RZ, 0x7610, R0 ;  /* 0x00007610ff007816 */ /* 0x000fe20000000000 */
[----:B------:R-:W-:-:S04]  /*0500*/  @!P3 IMAD.WIDE.U32 R14, R3, 0x2, R14 ;  /* 0x00000002030eb825 */ /* 0x000fc800078e000e */
[----:B--2---:R-:W-:Y:S01]  /*0510*/  @!P3 IMAD.WIDE.U32 R12, R3, 0x2, R12 ;  /* 0x00000002030cb825 */ /* 0x004fe200078e000c */
        /* <DEDUP_REMOVED lines=24> */
[----:B------:R-:W-:Y:S02]  /*06a0*/  IABS R14, R9 ;  /* 0x00000009000e7213 */ /* 0x000fe40000000000 */
[----:B------:R-:W-:Y:S02]  /*06b0*/  IABS R16, R6 ;  /* 0x0000000600107213 */ /* 0x000fe40000000000 */
[----:B------:R-:W0:Y:S08]  /*06c0*/  I2F.RP R15, R14 ;  /* 0x0000000e000f7306 */ /* 0x000e300000209400 */
[----:B0-----:R-:W0:Y:S02]  /*06d0*/  MUFU.RCP R15, R15 ;  /* 0x0000000f000f7308 */ /* 0x001e240000001000 */
[----:B0-----:R-:W-:-:S02]  /*06e0*/  IADD3 R12, PT, PT, R15, 0xffffffe, RZ ;  /* 0x0ffffffe0f0c7810 */ /* 0x001fc40007ffe0ff */
[----:B------:R-:W-:-:S04]  /*06f0*/  IABS R15, R9 ;  /* 0x00000009000f7213 */ /* 0x000fc80000000000 */
        /* <DEDUP_REMOVED lines=24> */
.L_x_24206:
        /* <DEDUP_REMOVED lines=24> */
[----:B------:R-:W-:-:S05]  /*0a00*/  MOV R6, R13 ;  /* 0x0000000d00067202 */ /* 0x000fca0000000f00 */
[----:B------:R-:W-:Y:S01]  /*0a10*/  @!P2 IMAD.MOV R6, RZ, RZ, -R6 ;  /* 0x000000ffff06a224 */ /* 0x000fe200078e0a06 */
[----:B------:R-:W-:-:S07]  /*0a20*/  @!P3 LOP3.LUT R6, RZ, R9, RZ, 0x33, !PT ;  /* 0x00000009ff06b212 */ /* 0x000fce00078e33ff */
.L_x_24205:
[----:B------:R-:W-:Y:S05]  /*0a30*/  BSYNC.RECONVERGENT B0 ;  /* 0x0000000000007941 */ /* 0x000fea0003800200 */
.L_x_24204:
        /* <DEDUP_REMOVED lines=40> */
.L_x_24209:
        /* <DEDUP_REMOVED lines=26> */
[----:B------:R-:W-:-:S07]  /*0e60*/  IMAD.MOV.U32 R11, RZ, RZ, R8 ;  /* 0x000000ffff0b7224 */ /* 0x000fce00078e0008 */
.L_x_24208:
[----:B------:R-:W-:Y:S05]  /*0e70*/  BSYNC.RECONVERGENT B0 ;  /* 0x0000000000007941 */ /* 0x000fea0003800200 */
.L_x_24207:
        /* <DEDUP_REMOVED lines=15> */
[----:B0-----:R-:W-:Y:S01]  /*0f70*/  VIADD R8, R15, 0xffffffe ;  /* 0x0ffffffe0f087836 */ /* 0x001fe20000000000 */
[----:B------:R-:W-:-:S05]  /*0f80*/  IADD3 R15, PT, PT, RZ, -R18, RZ ;  /* 0x80000012ff0f7210 */ /* 0x000fca0007ffe0ff */
        /* <DEDUP_REMOVED lines=23> */
.L_x_24212:
        /* <DEDUP_REMOVED lines=12> */
[----:B0-----:R-:W-:Y:S01]  /*11c0*/  IMAD.MOV.U32 R8, RZ, RZ, RZ ;  /* 0x000000ffff087224 */ /* 0x001fe200078e00ff */
[----:B-1----:R-:W-:-:S05]  /*11d0*/  IADD3 R17, PT, PT, RZ, -R9, RZ ;  /* 0x80000009ff117210 */ /* 0x002fca0007ffe0ff */
        /* <DEDUP_REMOVED lines=13> */
.L_x_24211:
[----:B------:R-:W-:Y:S05]  /*12b0*/  BSYNC.RECONVERGENT B0 ;  /* 0x0000000000007941 */ /* 0x000fea0003800200 */
.L_x_24210:
        /* <DEDUP_REMOVED lines=40> */
.L_x_24215:
        /* <DEDUP_REMOVED lines=27> */
.L_x_24214:
[----:B------:R-:W-:Y:S05]  /*16f0*/  BSYNC.RECONVERGENT B0 ;  /* 0x0000000000007941 */ /* 0x000fea0003800200 */
.L_x_24213:
        /* <DEDUP_REMOVED lines=40> */
.L_x_24218:
        /* <DEDUP_REMOVED lines=27> */
.L_x_24217:
[----:B------:R-:W-:Y:S05]  /*1b30*/  BSYNC.RECONVERGENT B0 ;  /* 0x0000000000007941 */ /* 0x000fea0003800200 */
.L_x_24216:
        /* <DEDUP_REMOVED lines=40> */
.L_x_24221:
        /* <DEDUP_REMOVED lines=27> */
.L_x_24220:
[----:B------:R-:W-:Y:S05]  /*1f70*/  BSYNC.RECONVERGENT B0 ;  /* 0x0000000000007941 */ /* 0x000fea0003800200 */
.L_x_24219:
        /* <DEDUP_REMOVED lines=40> */
.L_x_24224:
        /* <DEDUP_REMOVED lines=27> */
.L_x_24223:
[----:B------:R-:W-:Y:S05]  /*23b0*/  BSYNC.RECONVERGENT B0 ;  /* 0x0000000000007941 */ /* 0x000fea0003800200 */
.L_x_24222:
        /* <DEDUP_REMOVED lines=41> */
.L_x_24227:
        /* <DEDUP_REMOVED lines=9> */
[----:B0-----:R-:W-:Y:S02]  /*26e0*/  HFMA2 R2, -RZ, RZ, 0, 0 ;  /* 0x00000000ff027431 */ /* 0x001fe400000001ff */
        /* <DEDUP_REMOVED lines=18> */
.L_x_24226:
[----:B------:R-:W-:Y:S05]  /*2810*/  BSYNC.RECONVERGENT B0 ;  /* 0x0000000000007941 */ /* 0x000fea0003800200 */
.L_x_24225:
        /* <DEDUP_REMOVED lines=10> */
[----:B------:R-:W-:Y:S01]  /*28c0*/  IADD3 R3, PT, PT, R4, R7, RZ ;  /* 0x0000000704037210 */ /* 0x000fe20007ffe0ff */
        /* <DEDUP_REMOVED lines=10> */
.L_x_24230:
[----:B------:R-:W-:-:S13]  /*2970*/  ISETP.GE.U32.AND P0, PT, R7, R5, PT ;  /* 0x000000050700720c */ /* 0x000fda0003f06070 */
[----:B------:R-:W-:Y:S05]  /*2980*/  @P0 BRA `(.L_x_24232) ;  /* 0x0000000000300947 */ /* 0x000fea0003800000 */
[----:B0-----:R-:W0:Y:S01]  /*2990*/  LDC.64 R10, c[0x0][0x388] ;  /* 0x0000e200ff0a7b82 */ /* 0x001e220000000a00 */
[----:B------:R-:W-:Y:S02]  /*29a0*/  IMAD.IADD R3, R4, 0x1, R7 ;  /* 0x0000000104037824 */ /* 0x000fe400078e0207 */
[----:B------:R-:W-:Y:S02]  /*29b0*/  VIADD R7, R7, 0x80 ;  /* 0x0000008007077836 */ /* 0x000fe40000000000 */
[----:B0-----:R-:W-:-:S05]  /*29c0*/  IMAD.WIDE.U32 R10, R3, 0x2, R10 ;  /* 0x00000002030a7825 */ /* 0x001fca00078e000a */
[----:B------:R1:W-:Y:S02]  /*29d0*/  STG.E.U16 desc[UR4][R10.64], R13 ;  /* 0x0000000d0a007986 */ /* 0x0003e4000c101504 */
.L_x_24231:
[----:B------:R-:W-:-:S13]  /*29e0*/  ISETP.GE.U32.AND P0, PT, R7, R5, PT ;  /* 0x000000050700720c */ /* 0x000fda0003f06070 */
[----:B------:R-:W-:Y:S05]  /*29f0*/  @P0 BRA `(.L_x_24233) ;  /* 0x0000000000340947 */ /* 0x000fea0003800000 */
[----:B01----:R-:W0:Y:S01]  /*2a00*/  LDC.64 R10, c[0x0][0x388] ;  /* 0x0000e200ff0a7b82 */ /* 0x003e220000000a00 */
[----:B------:R-:W-:Y:S02]  /*2a10*/  IMAD.IADD R3, R4, 0x1, R7 ;  /* 0x0000000104037824 */ /* 0x000fe400078e0207 */
[----:B------:R-:W-:Y:S02]  /*2a20*/  VIADD R7, R7, 0x80 ;  /* 0x0000008007077836 */ /* 0x000fe40000000000 */
[----:B0-----:R-:W-:-:S05]  /*2a30*/  IMAD.WIDE.U32 R10, R3, 0x2, R10 ;  /* 0x00000002030a7825 */ /* 0x001fca00078e000a */
[----:B------:R1:W-:Y:S02]  /*2a40*/  STG.E.U16 desc[UR4][R10.64], R0 ;  /* 0x000000000a007986 */ /* 0x0003e4000c101504 */
.L_x_24232:
        /* <DEDUP_REMOVED lines=8> */
.L_x_24233:
[----:B------:R-:W-:Y:S05]  /*2ad0*/  BSYNC.RELIABLE B1 ;  /* 0x0000000000017941 */ /* 0x000fea0003800100 */
.L_x_24229:
[----:B------:R-:W-:-:S13]  /*2ae0*/  ISETP.GE.U32.AND P0, PT, R7, R5, PT ;  /* 0x000000050700720c */ /* 0x000fda0003f06070 */
[----:B012---:R-:W0:Y:S01]  /*2af0*/  @!P0 LDC.64 R10, c[0x0][0x388] ;  /* 0x0000e200ff0a8b82 */ /* 0x007e220000000a00 */
[----:B------:R-:W-:Y:S02]  /*2b00*/  @!P0 IMAD.IADD R3, R4, 0x1, R7 ;  /* 0x0000000104038824 */ /* 0x000fe400078e0207 */
[----:B------:R-:W-:Y:S02]  /*2b10*/  @!P0 VIADD R7, R7, 0x80 ;  /* 0x0000008007078836 */ /* 0x000fe40000000000 */
[----:B0-----:R-:W-:-:S05]  /*2b20*/  @!P0 IMAD.WIDE.U32 R10, R3, 0x2, R10 ;  /* 0x00000002030a8825 */ /* 0x001fca00078e000a */
[----:B------:R2:W-:Y:S02]  /*2b30*/  @!P0 STG.E.U16 desc[UR4][R10.64], R9 ;  /* 0x000000090a008986 */ /* 0x0005e4000c101504 */
.L_x_24234:
[----:B------:R-:W-:Y:S05]  /*2b40*/  BSYNC.RECONVERGENT B0 ;  /* 0x0000000000007941 */ /* 0x000fea0003800200 */
.L_x_24228:
        /* <DEDUP_REMOVED lines=8> */
.L_x_24203:
[----:B------:R-:W0:Y:S01]  /*2bd0*/  S2R R2, SR_TID.X ;  /* 0x0000000000027919 */ /* 0x000e220000002100 */
[----:B------:R-:W1:Y:S08]  /*2be0*/  LDC.64 R6, c[0x0][0x390] ;  /* 0x0000e400ff067b82 */ /* 0x000e700000000a00 */
[----:B------:R-:W2:Y:S01]  /*2bf0*/  LDC.64 R8, c[0x0][0x398] ;  /* 0x0000e600ff087b82 */ /* 0x000ea20000000a00 */
[----:B-1----:R-:W-:-:S04]  /*2c00*/  IMAD.WIDE.U32 R6, R4, 0x2, R6 ;  /* 0x0000000204067825 */ /* 0x002fc800078e0006 */
[----:B0-----:R-:W-:-:S04]  /*2c10*/  IMAD.WIDE.U32 R12, R2, 0x10, R6 ;  /* 0x00000010020c7825 */ /* 0x001fc800078e0006 */
[----:B--2---:R-:W-:Y:S02]  /*2c20*/  IMAD.WIDE.U32 R8, R4, 0x2, R8 ;  /* 0x0000000204087825 */ /* 0x004fe400078e0008 */
[----:B------:R-:W2:Y:S02]  /*2c30*/  LDG.E.128 R12, desc[UR4][R12.64] ;  /* 0x000000040c0c7981 */ /* 0x000ea4000c1e1d00 */
[----:B------:R-:W-:-:S06]  /*2c40*/  IMAD.WIDE.U32 R8, R2, 0x10, R8 ;  /* 0x0000001002087825 */ /* 0x000fcc00078e0008 */
[----:B------:R-:W2:Y:S01]  /*2c50*/  LDG.E.128 R8, desc[UR4][R8.64] ;  /* 0x0000000408087981 */ /* 0x000ea2000c1e1d00 */
[----:B------:R-:W-:Y:S01]  /*2c60*/  BSSY.RECONVERGENT B0, `(.L_x_24235) ;  /* 0x0000045000007945 */ /* 0x000fe20003800200 */
[----:B--2---:R-:W-:-:S04]  /*2c70*/  LOP3.LUT R0, R8, R12, RZ, 0x3c, !PT ;  /* 0x0000000c08007212 */ /* 0x004fc800078e3cff */
[----:B------:R-:W-:-:S04]  /*2c80*/  PRMT R0, R0, 0x9910, RZ ;  /* 0x0000991000007816 */ /* 0x000fc800000000ff */
[----:B------:R-:W-:Y:S02]  /*2c90*/  ISETP.GT.AND P0, PT, R0, -0x1, PT ;  /* 0xffffffff0000780c */ /* 0x000fe40003f04270 */
[----:B------:R-:W-:Y:S02]  /*2ca0*/  PRMT R3, R12, 0x7632, R3 ;  /* 0x000076320c037816 */ /* 0x000fe40000000003 */
[----:B------:R-:W-:-:S09]  /*2cb0*/  PRMT R6, R8, 0x7632, R6 ;  /* 0x0000763208067816 */ /* 0x000fd20000000006 */
        /* <DEDUP_REMOVED lines=34> */
.L_x_24236:
        /* <DEDUP_REMOVED lines=29> */
.L_x_24237:
[----:B------:R-:W-:Y:S05]  /*30b0*/  BSYNC.RECONVERGENT B0 ;  /* 0x0000000000007941 */ /* 0x000fea0003800200 */
.L_x_24235:
        /* <DEDUP_REMOVED lines=38> */
.L_x_24239:
        /* <DEDUP_REMOVED lines=25> */
[----:B------:R-:W-:-:S04]  /*34b0*/  IMAD.MOV.U32 R5, RZ, RZ, R17 ;  /* 0x000000ffff057224 */ /* 0x000fc800078e0011 */
[----:B------:R-:W-:Y:S01]  /*34c0*/  @!P2 IMAD.MOV R5, RZ, RZ, -R5 ;  /* 0x000000ffff05a224 */ /* 0x000fe200078e0a05 */
[----:B------:R-:W-:-:S05]  /*34d0*/  @!P0 LOP3.LUT R5, RZ, R3, RZ, 0x33, !PT ;  /* 0x00000003ff058212 */ /* 0x000fca00078e33ff */
[----:B------:R-:W-:-:S07]  /*34e0*/  IMAD.MOV.U32 R3, RZ, RZ, R5 ;  /* 0x000000ffff037224 */ /* 0x000fce00078e0005 */
.L_x_24240:
[----:B------:R-:W-:Y:S05]  /*34f0*/  BSYNC.RECONVERGENT B0 ;  /* 0x0000000000007941 */ /* 0x000fea0003800200 */
.L_x_24238:
        /* <DEDUP_REMOVED lines=39> */
.L_x_24242:
        /* <DEDUP_REMOVED lines=11> */
[----:B0-----:R-:W-:Y:S02]  /*3820*/  HFMA2 R16, -RZ, RZ, 0, 0 ;  /* 0x00000000ff107431 */ /* 0x001fe400000001ff */
        /* <DEDUP_REMOVED lines=16> */
.L_x_24243:
[----:B------:R-:W-:Y:S05]  /*3930*/  BSYNC.RECONVERGENT B0 ;  /* 0x0000000000007941 */ /* 0x000fea0003800200 */
.L_x_24241:
        /* <DEDUP_REMOVED lines=38> */
.L_x_24245:
        /* <DEDUP_REMOVED lines=28> */
.L_x_24246:
[----:B------:R-:W-:Y:S05]  /*3d60*/  BSYNC.RECONVERGENT B0 ;  /* 0x0000000000007941 */ /* 0x000fea0003800200 */
.L_x_24244:
        /* <DEDUP_REMOVED lines=40> */
.L_x_24248:
        /* <DEDUP_REMOVED lines=11> */
[----:B0-----:R-:W-:Y:S01]  /*40a0*/  MOV R16, RZ ;  /* 0x000000ff00107202 */ /* 0x001fe20000000f00 */
        /* <DEDUP_REMOVED lines=17> */
.L_x_24249:
[----:B------:R-:W-:Y:S05]  /*41c0*/  BSYNC.RECONVERGENT B0 ;  /* 0x0000000000007941 */ /* 0x000fea0003800200 */
.L_x_24247:
        /* <DEDUP_REMOVED lines=32> */
[----:B------:R-:W-:-:S04]  /*43d0*/  IMAD.MOV R9, RZ, RZ, -R13 ;  /* 0x000000ffff097224 */ /* 0x000fc800078e0a0d */
[----:B------:R-:W-:Y:S02]  /*43e0*/  IMAD R7, R7, R9, R10 ;  /* 0x0000000907077224 */ /* 0x000fe400078e020a */
[----:B------:R-:W-:-:S03]  /*43f0*/  VIADD R9, R13, 0xffffffff ;  /* 0xffffffff0d097836 */ /* 0x000fc60000000000 */
[----:B------:R-:W-:-:S13]  /*4400*/  ISETP.NE.AND P0, PT, R7, RZ, PT ;  /* 0x000000ff0700720c */ /* 0x000fda0003f05270 */
[----:B------:R-:W-:Y:S01]  /*4410*/  @!P0 IMAD.MOV R9, RZ, RZ, R13 ;  /* 0x000000ffff098224 */ /* 0x000fe200078e020d */
[----:B------:R-:W-:Y:S06]  /*4420*/  BRA `(.L_x_24252) ;  /* 0x0000000000707947 */ /* 0x000fec0003800000 */
.L_x_24251:
        /* <DEDUP_REMOVED lines=27> */
[----:B------:R-:W-:-:S07]  /*45e0*/  @!P0 LOP3.LUT R9, RZ, R7, RZ, 0x33, !PT ;  /* 0x00000007ff098212 */ /* 0x000fce00078e33ff */
.L_x_24252:
[----:B------:R-:W-:Y:S05]  /*45f0*/  BSYNC.RECONVERGENT B0 ;  /* 0x0000000000007941 */ /* 0x000fea0003800200 */
.L_x_24250:
        /* <DEDUP_REMOVED lines=39> */
.L_x_24254:
        /* <DEDUP_REMOVED lines=25> */
[----:B------:R-:W-:-:S07]  /*4a00*/  @!P0 LOP3.LUT R12, RZ, R14, RZ, 0x33, !PT ;  /* 0x0000000eff0c8212 */ /* 0x000fce00078e33ff */
.L_x_24255:
[----:B------:R-:W-:Y:S05]  /*4a10*/  BSYNC.RECONVERGENT B0 ;  /* 0x0000000000007941 */ /* 0x000fea0003800200 */
.L_x_24253:
        /* <DEDUP_REMOVED lines=38> */
.L_x_24257:
        /* <DEDUP_REMOVED lines=28> */
.L_x_24258:
[----:B------:R-:W-:Y:S05]  /*4e40*/  BSYNC.RECONVERGENT B0 ;  /* 0x0000000000007941 */ /* 0x000fea0003800200 */
.L_x_24256:
[----:B------:R-:W0:Y:S01]  /*4e50*/  LDC.64 R10, c[0x0][0x388] ;  /* 0x0000e200ff0a7b82 */ /* 0x000e220000000a00 */
[----:B------:R-:W-:Y:S02]  /*4e60*/  PRMT R7, R12, 0x5410, R7 ;  /* 0x000054100c077816 */ /* 0x000fe40000000007 */
[----:B------:R-:W-:Y:S02]  /*4e70*/  PRMT R6, R6, 0x5410, R9 ;  /* 0x0000541006067816 */ /* 0x000fe40000000009 */
[----:B------:R-:W-:Y:S01]  /*4e80*/  PRMT R5, R5, 0x5410, R8 ;  /* 0x0000541005057816 */ /* 0x000fe20000000008 */
[----:B0-----:R-:W-:Y:S01]  /*4e90*/  IMAD.WIDE.U32 R10, R4, 0x2, R10 ;  /* 0x00000002040a7825 */ /* 0x001fe200078e000a */
[----:B------:R-:W-:-:S03]  /*4ea0*/  PRMT R4, R0, 0x5410, R3 ;  /* 0x0000541000047816 */ /* 0x000fc60000000003 */
[----:B------:R-:W-:-:S05]  /*4eb0*/  IMAD.WIDE.U32 R10, R2, 0x10, R10 ;  /* 0x00000010020a7825 */ /* 0x000fca00078e000a */
[----:B------:R-:W-:Y:S01]  /*4ec0*/  STG.E.128 desc[UR4][R10.64], R4 ;  /* 0x000000040a007986 */ /* 0x000fe2000c101d04 */
[----:B------:R-:W-:Y:S05]  /*4ed0*/  EXIT ;  /* 0x000000000000794d */ /* 0x000fea0003800000 */
.L_x_24259:
        /* <DEDUP_REMOVED lines=10> */
.L_x_37151:


//--------------------- .text._ZN2at6native18elementwise_kernelILi128ELi4EZNS0_15gpu_kernel_implINS0_13BUnaryFunctorIsssZZZNS0_15binary_internal21div_floor_kernel_cudaERNS_18TensorIteratorBaseEENKUlvE_clEvENKUlvE3_clEvEUlssE_EEEEvS6_RKT_EUliE_EEviT1_ --------------------------
	.section	.text._ZN2at6native18elementwise_kernelILi128ELi4EZNS0_15gpu_kernel_implINS0_13BUnaryFunctorIsssZZZNS0_15binary_internal21div_floor_kernel_cudaERNS_18TensorIteratorBaseEENKUlvE_clEvENKUlvE3_clEvEUlssE_EEEEvS6_RKT_EUliE_EEviT1_,"ax",@progbits
	.align	128
        .global         _ZN2at6native18elementwise_kernelILi128ELi4EZNS0_15gpu_kernel_implINS0_13BUnaryFunctorIsssZZZNS0_15binary_internal21div_floor_kernel_cudaERNS_18TensorIteratorBaseEENKUlvE_clEvENKUlvE3_clEvEUlssE_EEEEvS6_RKT_EUliE_EEviT1_
        .type           _ZN2at6native18elementwise_kernelILi128ELi4EZNS0_15gpu_kernel_implINS0_13BUnaryFunctorIsssZZZNS0_15binary_internal21div_floor_kernel_cudaERNS_18TensorIteratorBaseEENKUlvE_clEvENKUlvE3_clEvEUlssE_EEEEvS6_RKT_EUliE_EEviT1_,@function
        .size           _ZN2at6native18elementwise_kernelILi128ELi4EZNS0_15gpu_kernel_implINS0_13BUnaryFunctorIsssZZZNS0_15binary_internal21div_floor_kernel_cudaERNS_18TensorIteratorBaseEENKUlvE_clEvENKUlvE3_clEvEUlssE_EEEEvS6_RKT_EUliE_EEviT1_,(.L_x_37152 - _ZN2at6native18elementwise_kernelILi128ELi4EZNS0_15gpu_kernel_implINS0_13BUnaryFunctorIsssZZZNS0_15binary_internal21div_floor_kernel_cudaERNS_18TensorIteratorBaseEENKUlvE_clEvENKUlvE3_clEvEUlssE_EEEEvS6_RKT_EUliE_EEviT1_)
        .other          _ZN2at6native18elementwise_kernelILi128ELi4EZNS0_15gpu_kernel_implINS0_13BUnaryFunctorIsssZZZNS0_15binary_internal21div_floor_kernel_cudaERNS_18TensorIteratorBaseEENKUlvE_clEvENKUlvE3_clEvEUlssE_EEEEvS6_RKT_EUliE_EEviT1_,@"STO_CUDA_ENTRY STV_DEFAULT"
_ZN2at6native18elementwise_kernelILi128ELi4EZNS0_15gpu_kernel_implINS0_13BUnaryFunctorIsssZZZNS0_15binary_internal21div_floor_kernel_cudaERNS_18TensorIteratorBaseEENKUlvE_clEvENKUlvE3_clEvEUlssE_EEEEvS6_RKT_EUliE_EEviT1_:
.text._ZN2at6native18elementwise_kernelILi128ELi4EZNS0_15gpu_kernel_implINS0_13BUnaryFunctorIsssZZZNS0_15binary_internal21div_floor_kernel_cudaERNS_18TensorIteratorBaseEENKUlvE_clEvENKUlvE3_clEvEUlssE_EEEEvS6_RKT_EUliE_EEviT1_:
[----:B------:R-:W0:Y:S01]  /*0000*/  LDC R1, c[0x0][0x37c] ;  /* 0x0000df00ff017b82 */ /* 0x000e220000000800 */
[----:B------:R-:W1:Y:S07]  /*0010*/  S2R R17, SR_TID.X ;  /* 0x0000000000117919 */ /* 0x000e6e0000002100 */
[----:B------:R-:W2:Y:S01]  /*0020*/  S2UR UR4, SR_CTAID.X ;  /* 0x00000000000479c3 */ /* 0x000ea20000002500 */
[----:B------:R-:W3:Y:S01]  /*0030*/  LDCU UR39, c[0x0][0x388] ;  /* 0x00007100ff2777ac */ /* 0x000ee20008000800 */
[----:B------:R-:W-:Y:S01]  /*0040*/  BSSY.RECONVERGENT B6, `(.L_x_24260) ;  /* 0x0000350000067945 */ /* 0x000fe20003800200 */
[----:B------:R-:W4:Y:S05]  /*0050*/  LDCU UR5, c[0x0][0x380] ;  /* 0x00007000ff0577ac */ /* 0x000f2a0008000800 */
[----:B------:R-:W5:Y:S01]  /*0060*/  LDC.U16 R19, c[0x0][0x592] ;  /* 0x00016480ff137b82 */ /* 0x000f620000000400 */
        /* <DEDUP_REMOVED lines=8> */
[----:B-----5:R-:W-:Y:S01]  /*00f0*/  PRMT R18, R19, 0x9910, RZ ;  /* 0x0000991013127816 */ /* 0x020fe200000000ff */
        /* <DEDUP_REMOVED lines=305> */
.L_x_24262:
        /* <DEDUP_REMOVED lines=16> */
.L_x_24266:
[----:B------:R0:W5:Y:S01]  /*1510*/  LDG.E.U8 R0, desc[UR36][R2.64] ;  /* 0x0000002402007981 */ /* 0x000162000c1e1100 */
[----:B------:R-:W-:Y:S05]  /*1520*/  BRA `(.L_x_24268) ;  /* 0x0000000c004c7947 */ /* 0x000fea0003800000 */
.L_x_24265:
        /* <DEDUP_REMOVED lines=8> */
.L_x_24270:
[----:B------:R0:W5:Y:S01]  /*15b0*/  LDG.E.U16 R0, desc[UR36][R2.64] ;  /* 0x0000002402007981 */ /* 0x000162000c1e1500 */
[----:B------:R-:W-:Y:S05]  /*15c0*/  BRA `(.L_x_24268) ;  /* 0x0000000c00247947 */ /* 0x000fea0003800000 */
.L_x_24269:
[----:B------:R0:W5:Y:S01]  /*15d0*/  LDG.E.U16 R0, desc[UR36][R2.64] ;  /* 0x0000002402007981 */ /* 0x000162000c1e1500 */
[----:B------:R-:W-:Y:S05]  /*15e0*/  BRA `(.L_x_24268) ;  /* 0x0000000c001c7947 */ /* 0x000fea0003800000 */
.L_x_24264:
        /* <DEDUP_REMOVED lines=9> */
.L_x_24272:
[----:B------:R-:W2:Y:S02]  /*1680*/  LDG.E.U16 R4, desc[UR36][R2.64] ;  /* 0x0000002402047981 */ /* 0x000ea4000c1e1500 */
[----:B--2---:R-:W-:-:S06]  /*1690*/  HADD2.F32 R4, -RZ, R4.H0_H0 ;  /* 0x20000004ff047230 */ /* 0x004fcc0000004100 */
[----:B------:R-:W0:Y:S02]  /*16a0*/  F2I.FTZ.TRUNC.NTZ R4, R4 ;  /* 0x0000000400047305 */ /* 0x000e24000021f100 */
[----:B0-----:R-:W-:Y:S01]  /*16b0*/  PRMT R0, R4, 0x7610, R0 ;  /* 0x0000761004007816 */ /* 0x001fe20000000000 */
[----:B------:R-:W-:Y:S06]  /*16c0*/  BRA `(.L_x_24268) ;  /* 0x0000000800e47947 */ /* 0x000fec0003800000 */
.L_x_24271:
        /* <DEDUP_REMOVED lines=9> */
.L_x_24274:
[----:B------:R-:W2:Y:S02]  /*1760*/  LDG.E.U16 R2, desc[UR36][R2.64] ;  /* 0x0000002402027981 */ /* 0x000ea4000c1e1500 */
[----:B--2---:R-:W-:-:S06]  /*1770*/  HADD2.F32 R4, -RZ, R2.H0_H0 ;  /* 0x20000002ff047230 */ /* 0x004fcc0000004100 */
[----:B------:R-:W0:Y:S02]  /*1780*/  F2I.FTZ.TRUNC.NTZ R4, R4 ;  /* 0x0000000400047305 */ /* 0x000e24000021f100 */
[----:B0-----:R-:W-:Y:S01]  /*1790*/  PRMT R0, R4, 0x7610, R0 ;  /* 0x0000761004007816 */ /* 0x001fe20000000000 */
[----:B------:R-:W-:Y:S06]  /*17a0*/  BRA `(.L_x_24268) ;  /* 0x0000000800ac7947 */ /* 0x000fec0003800000 */
.L_x_24273:
[----:B------:R-:W2:Y:S02]  /*17b0*/  LDG.E.64 R2, desc[UR36][R2.64] ;  /* 0x0000002402027981 */ /* 0x000ea4000c1e1b00 */
[----:B--2---:R0:W1:Y:S01]  /*17c0*/  F2I.F64.TRUNC R0, R2 ;  /* 0x0000000200007311 */ /* 0x004062000030d100 */
[----:B------:R-:W-:Y:S05]  /*17d0*/  BRA `(.L_x_24268) ;  /* 0x0000000800a07947 */ /* 0x000fea0003800000 */
.L_x_24263:
        /* <DEDUP_REMOVED lines=12> */
.L_x_24277:
[----:B------:R-:W2:Y:S02]  /*18a0*/  LDG.E.64 R2, desc[UR36][R2.64] ;  /* 0x0000002402027981 */ /* 0x000ea4000c1e1b00 */
[----:B--2---:R3:W4:Y:S01]  /*18b0*/  F2I.F64.TRUNC R0, R2 ;  /* 0x0000000200007311 */ /* 0x004722000030d100 */
[----:B------:R-:W-:Y:S05]  /*18c0*/  BRA `(.L_x_24268) ;  /* 0x0000000800647947 */ /* 0x000fea0003800000 */
.L_x_24276:
        /* <DEDUP_REMOVED lines=27> */
.L_x_24279:
        /* <DEDUP_REMOVED lines=14> */
.L_x_24278:
[----:B------:R-:W2:Y:S02]  /*1b60*/  LDG.E.U16 R4, desc[UR36][R2.64] ;  /* 0x0000002402047981 */ /* 0x000ea4000c1e1500 */
[----:B--2---:R-:W-:-:S06]  /*1b70*/  IMAD.U32 R4, R4, 0x10000, RZ ;  /* 0x0001000004047824 */ /* 0x004fcc00078e00ff */
[----:B------:R-:W0:Y:S02]  /*1b80*/  F2I.FTZ.TRUNC.NTZ R4, R4 ;  /* 0x0000000400047305 */ /* 0x000e24000021f100 */
[----:B0-----:R-:W-:Y:S01]  /*1b90*/  PRMT R0, R4, 0x7610, R0 ;  /* 0x0000761004007816 */ /* 0x001fe20000000000 */
[----:B------:R-:W-:Y:S06]  /*1ba0*/  BRA `(.L_x_24268) ;  /* 0x0000000400ac7947 */ /* 0x000fec0003800000 */
.L_x_24275:
        /* <DEDUP_REMOVED lines=10> */
.L_x_24282:
        /* <DEDUP_REMOVED lines=21> */
.L_x_24286:
[----:B------:R-:W-:Y:S05]  /*1da0*/  BSYNC.RECONVERGENT B1 ;  /* 0x0000000000017941 */ /* 0x000fea0003800200 */
.L_x_24285:
[----:B------:R-:W-:Y:S02]  /*1db0*/  SHF.L.U32 R0, R0, 0x14, RZ ;  /* 0x0000001400007819 */ /* 0x000fe400000006ff */
[----:B------:R-:W-:-:S04]  /*1dc0*/  LEA R2, R2, 0x3b800000, 0x17 ;  /* 0x3b80000002027811 */ /* 0x000fc800078eb8ff */
[----:B------:R-:W-:-:S07]  /*1dd0*/  LOP3.LUT R4, R2, R0, R7, 0xfe, !PT ;  /* 0x0000000002047212 */ /* 0x000fce00078efe07 */
.L_x_24284:
[----:B------:R-:W-:Y:S05]  /*1de0*/  BSYNC.RECONVERGENT B0 ;  /* 0x0000000000007941 */ /* 0x000fea0003800200 */
.L_x_24283:
[----:B------:R-:W0:Y:S02]  /*1df0*/  F2I.FTZ.TRUNC.NTZ R4, R4 ;  /* 0x0000000400047305 */ /* 0x000e24000021f100 */
[----:B0-----:R-:W-:Y:S01]  /*1e00*/  PRMT R0, R4, 0x7610, R0 ;  /* 0x0000761004007816 */ /* 0x001fe20000000000 */
[----:B------:R-:W-:Y:S06]  /*1e10*/  BRA `(.L_x_24268) ;  /* 0x0000000400107947 */ /* 0x000fec0003800000 */
.L_x_24281:
        /* <DEDUP_REMOVED lines=21> */
.L_x_24290:
[----:B------:R-:W-:Y:S05]  /*1f70*/  BSYNC.RECONVERGENT B1 ;  /* 0x0000000000017941 */ /* 0x000fea0003800200 */
.L_x_24289:
[----:B------:R-:W-:Y:S01]  /*1f80*/  IMAD.SHL.U32 R0, R0, 0x200000, RZ ;  /* 0x0020000000007824 */ /* 0x000fe200078e00ff */
[----:B------:R-:W-:-:S04]  /*1f90*/  LEA R2, R2, 0x37800000, 0x17 ;  /* 0x3780000002027811 */ /* 0x000fc800078eb8ff */
[----:B------:R-:W-:-:S07]  /*1fa0*/  LOP3.LUT R4, R2, R0, R7, 0xfe, !PT ;  /* 0x0000000002047212 */ /* 0x000fce00078efe07 */
.L_x_24288:
[----:B------:R-:W-:Y:S05]  /*1fb0*/  BSYNC.RECONVERGENT B0 ;  /* 0x0000000000007941 */ /* 0x000fea0003800200 */
.L_x_24287:
[----:B------:R-:W0:Y:S02]  /*1fc0*/  F2I.FTZ.TRUNC.NTZ R4, R4 ;  /* 0x0000000400047305 */ /* 0x000e24000021f100 */
[----:B0-----:R-:W-:Y:S01]  /*1fd0*/  PRMT R0, R4, 0x7610, R0 ;  /* 0x0000761004007816 */ /* 0x001fe20000000000 */
[----:B------:R-:W-:Y:S06]  /*1fe0*/  BRA `(.L_x_24268) ;  /* 0x00000000009c7947 */ /* 0x000fec0003800000 */
.L_x_24280:
[----:B------:R-:W-:-:S09]  /*1ff0*/  UISETP.NE.AND UP0, UPT, UR4, 0x1c, UPT ;  /* 0x0000001c0400788c */ /* 0x000fd2000bf05270 */
[----:B------:R-:W-:Y:S05]  /*2000*/  BRA.U !UP0, `(.L_x_24291) ;  /* 0x0000000108907547 */ /* 0x000fea000b800000 */
[----:B------:R-:W-:-:S09]  /*2010*/  UISETP.NE.AND UP0, UPT, UR4, 0x1d, UPT ;  /* 0x0000001d0400788c */ /* 0x000fd2000bf05270 */
[----:B------:R-:W-:Y:S05]  /*2020*/  BRA.U !UP0, `(.L_x_24292) ;  /* 0x0000000108807547 */ /* 0x000fea000b800000 */
[----:B------:R-:W-:-:S09]  /*2030*/  UISETP.NE.AND UP0, UPT, UR4, 0x2c, UPT ;  /* 0x0000002c0400788c */ /* 0x000fd2000bf05270 */
[----:B------:R-:W-:Y:S05]  /*2040*/  BRA.U !UP0, `(.L_x_24293) ;  /* 0x0000000108487547 */ /* 0x000fea000b800000 */
.L_x_24267:
        /* <DEDUP_REMOVED lines=16> */
.L_x_24294:
[----:B------:R-:W-:Y:S01]  /*2150*/  PRMT R0, RZ, 0x7610, R0 ;  /* 0x00007610ff007816 */ /* 0x000fe20000000000 */
[----:B------:R-:W-:Y:S06]  /*2160*/  BRA `(.L_x_24268) ;  /* 0x00000000003c7947 */ /* 0x000fec0003800000 */
.L_x_24293:
        /* <DEDUP_REMOVED lines=8> */
.L_x_24296:
[----:B------:R-:W-:Y:S05]  /*21f0*/  BSYNC.RECONVERGENT B0 ;  /* 0x0000000000007941 */ /* 0x000fea0003800200 */
.L_x_24295:
[----:B------:R-:W0:Y:S02]  /*2200*/  F2I.FTZ.TRUNC.NTZ R4, R4 ;  /* 0x0000000400047305 */ /* 0x000e24000021f100 */
[----:B0-----:R-:W-:Y:S01]  /*2210*/  PRMT R0, R4, 0x7610, R0 ;  /* 0x0000761004007816 */ /* 0x001fe20000000000 */
[----:B------:R-:W-:Y:S06]  /*2220*/  BRA `(.L_x_24268) ;  /* 0x00000000000c7947 */ /* 0x000fec0003800000 */
.L_x_24292:
[----:B------:R2:W5:Y:S01]  /*2230*/  LDG.E.U16 R0, desc[UR36][R2.64] ;  /* 0x0000002402007981 */ /* 0x000562000c1e1500 */
[----:B------:R-:W-:Y:S05]  /*2240*/  BRA `(.L_x_24268) ;  /* 0x0000000000047947 */ /* 0x000fea0003800000 */
.L_x_24291:
[----:B------:R1:W5:Y:S02]  /*2250*/  LDG.E.U16 R0, desc[UR36][R2.64] ;  /* 0x0000002402007981 */ /* 0x000364000c1e1500 */
.L_x_24268:
[----:B012345:R-:W-:Y:S01]  /*2260*/  LOP3.LUT R2, R19, R0, RZ, 0x3c, !PT ;  /* 0x0000000013027212 */ /* 0x03ffe200078e3cff */
[----:B------:R-:W-:Y:S03]  /*2270*/  BSSY.RECONVERGENT B0, `(.L_x_24297) ;  /* 0x0000042000007945 */ /* 0x000fe60003800200 */
[----:B------:R-:W-:-:S04]  /*2280*/  PRMT R2, R2, 0x9910, RZ ;  /* 0x0000991002027816 */ /* 0x000fc800000000ff */
[----:B------:R-:W-:-:S13]  /*2290*/  ISETP.GT.AND P0, PT, R2, -0x1, PT ;  /* 0xffffffff0200780c */ /* 0x000fda0003f04270 */
[----:B------:R-:W-:Y:S05]  /*22a0*/  @P0 BRA `(.L_x_24298) ;  /* 0x0000000000840947 */ /* 0x000fea0003800000 */
[----:B------:R-:W-:Y:S02]  /*22b0*/  IABS R5, R18 ;  /* 0x0000001200057213 */ /* 0x000fe40000000000 */
[----:B------:R-:W-:Y:S02]  /*22c0*/  PRMT R9, R0, 0x9910, RZ ;  /* 0x0000991000097816 */ /* 0x000fe400000000ff */
[----:B------:R-:W0:Y:S08]  /*22d0*/  I2F.RP R4, R5 ;  /* 0x0000000500047306 */ /* 0x000e300000209400 */
[----:B0-----:R-:W0:Y:S02]  /*22e0*/  MUFU.RCP R4, R4 ;  /* 0x0000000400047308 */ /* 0x001e240000001000 */
[----:B0-----:R-:W-:-:S06]  /*22f0*/  VIADD R2, R4, 0xffffffe ;  /* 0x0ffffffe04027836 */ /* 0x001fcc0000000000 */
[----:B------:R0:W1:Y:S02]  /*2300*/  F2I.FTZ.U32.TRUNC.NTZ R3, R2 ;  /* 0x0000000200037305 */ /* 0x000064000021f000 */
[----:B0-----:R-:W-:Y:S02]  /*2310*/  IMAD.MOV.U32 R2, RZ, RZ, RZ ;  /* 0x000000ffff027224 */ /* 0x001fe400078e00ff */
[----:B-1----:R-:W-:-:S05]  /*2320*/  IMAD.MOV R6, RZ, RZ, -R3 ;  /* 0x000000ffff067224 */ /* 0x002fca00078e0a03 */
[----:B------:R-:W-:Y:S02]  /*2330*/  MOV R0, R6 ;  /* 0x0000000600007202 */ /* 0x000fe40000000f00 */
[----:B------:R-:W-:-:S03]  /*2340*/  IABS R6, R18 ;  /* 0x0000001200067213 */ /* 0x000fc60000000000 */
[----:B------:R-:W-:Y:S01]  /*2350*/  IMAD R7, R0, R5, RZ ;  /* 0x0000000500077224 */ /* 0x000fe200078e02ff */
[----:B------:R-:W-:Y:S01]  /*2360*/  IABS R0, R9 ;  /* 0x0000000900007213 */ /* 0x000fe20000000000 */
[----:B------:R-:W-:Y:S02]  /*2370*/  IMAD.MOV R6, RZ, RZ, -R6 ;  /* 0x000000ffff067224 */ /* 0x000fe400078e0a06 */
[----:B------:R-:W-:-:S04]  /*2380*/  IMAD.HI.U32 R3, R3, R7, R2 ;  /* 0x0000000703037227 */ /* 0x000fc800078e0002 */
[----:B------:R-:W-:Y:S02]  /*2390*/  IMAD.MOV.U32 R2, RZ, RZ, R6 ;  /* 0x000000ffff027224 */ /* 0x000fe400078e0006 */
        /* <DEDUP_REMOVED lines=13> */
[----:B------:R-:W-:Y:S02]  /*2470*/  IMAD R0, R18, R5, R9 ;  /* 0x0000000512007224 */ /* 0x000fe400078e0209 */
[----:B------:R-:W-:-:S03]  /*2480*/  VIADD R5, R3, 0xffffffff ;  /* 0xffffffff03057836 */ /* 0x000fc60000000000 */
[----:B------:R-:W-:-:S13]  /*2490*/  ISETP.NE.AND P0, PT, R0, RZ, PT ;  /* 0x000000ff0000720c */ /* 0x000fda0003f05270 */
[----:B------:R-:W-:Y:S01]  /*24a0*/  @!P0 IMAD.MOV R5, RZ, RZ, R3 ;  /* 0x000000ffff058224 */ /* 0x000fe200078e0203 */
[----:B------:R-:W-:Y:S06]  /*24b0*/  BRA `(.L_x_24299) ;  /* 0x0000000000747947 */ /* 0x000fec0003800000 */
.L_x_24298:
[-C--:B------:R-:W-:Y:S02]  /*24c0*/  IABS R7, R18.reuse ;  /* 0x0000001200077213 */ /* 0x080fe40000000000 */
[----:B------:R-:W-:Y:S02]  /*24d0*/  PRMT R5, R0, 0x9910, RZ ;  /* 0x0000991000057816 */ /* 0x000fe400000000ff */
[----:B------:R-:W0:Y:S01]  /*24e0*/  I2F.RP R4, R7 ;  /* 0x0000000700047306 */ /* 0x000e220000209400 */
[----:B------:R-:W-:-:S05]  /*24f0*/  IABS R8, R18 ;  /* 0x0000001200087213 */ /* 0x000fca0000000000 */
[----:B------:R-:W-:Y:S02]  /*2500*/  IMAD.MOV R8, RZ, RZ, -R8 ;  /* 0x000000ffff087224 */ /* 0x000fe400078e0a08 */
[----:B0-----:R-:W0:Y:S02]  /*2510*/  MUFU.RCP R4, R4 ;  /* 0x0000000400047308 */ /* 0x001e240000001000 */
[----:B0-----:R-:W-:-:S06]  /*2520*/  VIADD R2, R4, 0xffffffe ;  /* 0x0ffffffe04027836 */ /* 0x001fcc0000000000 */
[----:B------:R0:W1:Y:S02]  /*2530*/  F2I.FTZ.U32.TRUNC.NTZ R3, R2 ;  /* 0x0000000200037305 */ /* 0x000064000021f000 */
[----:B0-----:R-:W-:Y:S01]  /*2540*/  IMAD.MOV.U32 R2, RZ, RZ, RZ ;  /* 0x000000ffff027224 */ /* 0x001fe200078e00ff */
[----:B-1----:R-:W-:-:S05]  /*2550*/  IADD3 R6, PT, PT, RZ, -R3, RZ ;  /* 0x80000003ff067210 */ /* 0x002fca0007ffe0ff */
[----:B------:R-:W-:Y:S01]  /*2560*/  IMAD.MOV.U32 R0, RZ, RZ, R6 ;  /* 0x000000ffff007224 */ /* 0x000fe200078e0006 */
[----:B------:R-:W-:-:S03]  /*2570*/  IABS R6, R5 ;  /* 0x0000000500067213 */ /* 0x000fc60000000000 */
[----:B------:R-:W-:-:S04]  /*2580*/  IMAD R9, R0, R7, RZ ;  /* 0x0000000700097224 */ /* 0x000fc800078e02ff */
[----:B------:R-:W-:Y:S01]  /*2590*/  IMAD.HI.U32 R0, R3, R9, R2 ;  /* 0x0000000903007227 */ /* 0x000fe200078e0002 */
[----:B------:R-:W-:-:S03]  /*25a0*/  MOV R3, R6 ;  /* 0x0000000600037202 */ /* 0x000fc60000000f00 */
[----:B------:R-:W-:Y:S02]  /*25b0*/  IMAD.MOV.U32 R2, RZ, RZ, R8 ;  /* 0x000000ffff027224 */ /* 0x000fe400078e0008 */
        /* <DEDUP_REMOVED lines=13> */
.L_x_24299:
[----:B------:R-:W-:Y:S05]  /*2690*/  BSYNC.RECONVERGENT B0 ;  /* 0x0000000000007941 */ /* 0x000fea0003800200 */
.L_x_24297:
        /* <DEDUP_REMOVED lines=16> */
.L_x_24303:
[----:B------:R0:W-:Y:S01]  /*27a0*/  STG.E.U8 desc[UR36][R2.64], R5 ;  /* 0x0000000502007986 */ /* 0x0001e2000c101124 */
[----:B------:R-:W-:Y:S05]  /*27b0*/  BRA `(.L_x_24305) ;  /* 0x0000000c005c7947 */ /* 0x000fea0003800000 */
.L_x_24302:
        /* <DEDUP_REMOVED lines=11> */
.L_x_24307:
[----:B------:R-:W-:-:S05]  /*2870*/  PRMT R5, R5, 0x9910, RZ ;  /* 0x0000991005057816 */ /* 0x000fca00000000ff */
[----:B------:R0:W-:Y:S01]  /*2880*/  STG.E desc[UR36][R2.64], R5 ;  /* 0x0000000502007986 */ /* 0x0001e2000c101924 */
[----:B------:R-:W-:Y:S05]  /*2890*/  BRA `(.L_x_24305) ;  /* 0x0000000c00247947 */ /* 0x000fea0003800000 */
.L_x_24306:
[----:B------:R0:W-:Y:S01]  /*28a0*/  STG.E.U16 desc[UR36][R2.64], R5 ;  /* 0x0000000502007986 */ /* 0x0001e2000c101524 */
[----:B------:R-:W-:Y:S05]  /*28b0*/  BRA `(.L_x_24305) ;  /* 0x0000000c001c7947 */ /* 0x000fea0003800000 */
.L_x_24301:
        /* <DEDUP_REMOVED lines=9> */
.L_x_24309:
[----:B------:R-:W0:Y:S02]  /*2950*/  I2F.S16 R0, R5 ;  /* 0x0000000500007306 */ /* 0x000e240000101400 */
[----:B0-----:R-:W-:-:S05]  /*2960*/  F2FP.F16.F32.PACK_AB R0, RZ, R0 ;  /* 0x00000000ff00723e */ /* 0x001fca00000000ff */
[----:B------:R0:W-:Y:S01]  /*2970*/  STG.E.U16 desc[UR36][R2.64], R0 ;  /* 0x0000000002007986 */ /* 0x0001e2000c101524 */
[----:B------:R-:W-:Y:S05]  /*2980*/  BRA `(.L_x_24305) ;  /* 0x0000000800e87947 */ /* 0x000fea0003800000 */
.L_x_24308:
        /* <DEDUP_REMOVED lines=10> */
.L_x_24311:
[----:B------:R-:W0:Y:S02]  /*2a30*/  I2F.S16 R5, R5 ;  /* 0x0000000500057306 */ /* 0x000e240000101400 */
[----:B0-----:R-:W-:-:S04]  /*2a40*/  F2FP.F16.F32.PACK_AB R5, RZ, R5 ;  /* 0x00000005ff05723e */ /* 0x001fc800000000ff */
[----:B------:R-:W-:-:S05]  /*2a50*/  PRMT R5, R5, 0x5410, RZ ;  /* 0x0000541005057816 */ /* 0x000fca00000000ff */
[----:B------:R2:W-:Y:S01]  /*2a60*/  STG.E desc[UR36][R2.64], R5 ;  /* 0x0000000502007986 */ /* 0x0005e2000c101924 */
[----:B------:R-:W-:Y:S05]  /*2a70*/  BRA `(.L_x_24305) ;  /* 0x0000000800ac7947 */ /* 0x000fea0003800000 */
.L_x_24310:
[----:B------:R-:W0:Y:S02]  /*2a80*/  I2F.F64.S16 R4, R5 ;  /* 0x0000000500047312 */ /* 0x000e240000101c00 */
[----:B0-----:R4:W-:Y:S01]  /*2a90*/  STG.E.64 desc[UR36][R2.64], R4 ;  /* 0x0000000402007986 */ /* 0x0019e2000c101b24 */
[----:B------:R-:W-:Y:S05]  /*2aa0*/  BRA `(.L_x_24305) ;  /* 0x0000000800a07947 */ /* 0x000fea0003800000 */
.L_x_24300:
        /* <DEDUP_REMOVED lines=13> */
.L_x_24314:
[----:B------:R-:W0:Y:S01]  /*2b80*/  I2F.F64.S16 R4, R5 ;  /* 0x0000000500047312 */ /* 0x000e220000101c00 */
[----:B------:R-:W-:-:S05]  /*2b90*/  CS2R R6, SRZ ;  /* 0x0000000000067805 */ /* 0x000fca000001ff00 */
[----:B0-----:R0:W-:Y:S01]  /*2ba0*/  STG.E.128 desc[UR36][R2.64], R4 ;  /* 0x0000000402007986 */ /* 0x0011e2000c101d24 */
[----:B------:R-:W-:Y:S05]  /*2bb0*/  BRA `(.L_x_24305) ;  /* 0x00000008005c7947 */ /* 0x000fea0003800000 */
.L_x_24313:
        /* <DEDUP_REMOVED lines=19> */
.L_x_24318:
[----:B------:R-:W-:Y:S05]  /*2cf0*/  BSYNC.RECONVERGENT B0 ;  /* 0x0000000000007941 */ /* 0x000fea0003800200 */
.L_x_24317:
[----:B------:R-:W-:-:S05]  /*2d00*/  LOP3.LUT R7, R0, 0x80, R7, 0xf8, !PT ;  /* 0x0000008000077812 */ /* 0x000fca00078ef807 */
[----:B------:R0:W-:Y:S01]  /*2d10*/  STG.E.U8 desc[UR36][R2.64], R7 ;  /* 0x0000000702007986 */ /* 0x0001e2000c101124 */
[----:B------:R-:W-:Y:S05]  /*2d20*/  BRA `(.L_x_24305) ;  /* 0x0000000800007947 */ /* 0x000fea0003800000 */
.L_x_24316:
        /* <DEDUP_REMOVED lines=15> */
.L_x_24320:
[----:B------:R-:W-:Y:S05]  /*2e20*/  BSYNC.RECONVERGENT B0 ;  /* 0x0000000000007941 */ /* 0x000fea0003800200 */
.L_x_24319:
[----:B------:R-:W-:-:S05]  /*2e30*/  LOP3.LUT R7, R0, 0x80, R7, 0xf8, !PT ;  /* 0x0000008000077812 */ /* 0x000fca00078ef807 */
[----:B------:R0:W-:Y:S01]  /*2e40*/  STG.E.U8 desc[UR36][R2.64], R7 ;  /* 0x0000000702007986 */ /* 0x0001e2000c101124 */
[----:B------:R-:W-:Y:S05]  /*2e50*/  BRA `(.L_x_24305) ;  /* 0x0000000400b47947 */ /* 0x000fea0003800000 */
.L_x_24315:
[----:B------:R-:W0:Y:S02]  /*2e60*/  I2F.S16 R0, R5 ;  /* 0x0000000500007306 */ /* 0x000e240000101400 */
[----:B0-----:R-:W-:-:S05]  /*2e70*/  F2FP.BF16.F32.PACK_AB R0, RZ, R0 ;  /* 0x00000000ff00723e */ /* 0x001fca00000010ff */
[----:B------:R0:W-:Y:S01]  /*2e80*/  STG.E.U16 desc[UR36][R2.64], R0 ;  /* 0x0000000002007986 */ /* 0x0001e2000c101524 */
[----:B------:R-:W-:Y:S05]  /*2e90*/  BRA `(.L_x_24305) ;  /* 0x0000000400a47947 */ /* 0x000fea0003800000 */
.L_x_24312:
        /* <DEDUP_REMOVED lines=10> */
.L_x_24323:
[----:B------:R-:W0:Y:S01]  /*2f40*/  I2F.S16 R5, R5 ;  /* 0x0000000500057306 */ /* 0x000e220000101400 */
[----:B------:R-:W-:Y:S01]  /*2f50*/  BSSY.RECONVERGENT B0, `(.L_x_24324) ;  /* 0x0000014000007945 */ /* 0x000fe20003800200 */
[----:B------:R-:W-:Y:S01]  /*2f60*/  HFMA2 R0, -RZ, RZ, 0, 7.62939453125e-06 ;  /* 0x00000080ff007431 */ /* 0x000fe200000001ff */
        /* <DEDUP_REMOVED lines=10> */
.L_x_24326:
[----:B------:R-:W-:-:S04]  /*3010*/  SHF.R.U32.HI R0, RZ, 0x14, R5 ;  /* 0x00000014ff007819 */ /* 0x000fc80000011605 */
[----:B------:R-:W-:-:S04]  /*3020*/  LOP3.LUT R0, R0, 0x1, RZ, 0xc0, !PT ;  /* 0x0000000100007812 */ /* 0x000fc800078ec0ff */
[----:B------:R-:W-:-:S04]  /*3030*/  IADD3 R0, PT, PT, R5, 0x487ffff, R0 ;  /* 0x0487ffff05007810 */ /* 0x000fc80007ffe000 */
[----:B------:R-:W-:-:S04]  /*3040*/  SHF.R.U32.HI R0, RZ, 0x14, R0 ;  /* 0x00000014ff007819 */ /* 0x000fc80000011600 */
[----:B------:R-:W-:-:S07]  /*3050*/  LOP3.LUT R4, R0, 0xff, RZ, 0xc0, !PT ;  /* 0x000000ff00047812 */ /* 0x000fce00078ec0ff */
.L_x_24327:
[----:B------:R-:W-:-:S04]  /*3060*/  SHF.R.U32.HI R5, RZ, 0x18, R5 ;  /* 0x00000018ff057819 */ /* 0x000fc80000011605 */
[----:B------:R-:W-:-:S04]  /*3070*/  LOP3.LUT R4, R4, 0x80, R5, 0xf8, !PT ;  /* 0x0000008004047812 */ /* 0x000fc800078ef805 */
[----:B------:R-:W-:-:S07]  /*3080*/  PRMT R0, R4, 0x7610, R0 ;  /* 0x0000761004007816 */ /* 0x000fce0000000000 */
.L_x_24325:
[----:B------:R-:W-:Y:S05]  /*3090*/  BSYNC.RECONVERGENT B0 ;  /* 0x0000000000007941 */ /* 0x000fea0003800200 */
.L_x_24324:
[----:B------:R0:W-:Y:S01]  /*30a0*/  STG.E.U8 desc[UR36][R2.64], R0 ;  /* 0x0000000002007986 */ /* 0x0001e2000c101124 */
[----:B------:R-:W-:Y:S05]  /*30b0*/  BRA `(.L_x_24305) ;  /* 0x00000004001c7947 */ /* 0x000fea0003800000 */
.L_x_24322:
        /* <DEDUP_REMOVED lines=13> */
.L_x_24330:
[----:B------:R-:W-:-:S04]  /*3190*/  SHF.R.U32.HI R0, RZ, 0x15, R5 ;  /* 0x00000015ff007819 */ /* 0x000fc80000011605 */
[----:B------:R-:W-:-:S04]  /*31a0*/  LOP3.LUT R0, R0, 0x1, RZ, 0xc0, !PT ;  /* 0x0000000100007812 */ /* 0x000fc800078ec0ff */
[----:B------:R-:W-:-:S04]  /*31b0*/  IADD3 R0, PT, PT, R5, 0x88fffff, R0 ;  /* 0x088fffff05007810 */ /* 0x000fc80007ffe000 */
[----:B------:R-:W-:-:S04]  /*31c0*/  SHF.R.U32.HI R0, RZ, 0x15, R0 ;  /* 0x00000015ff007819 */ /* 0x000fc80000011600 */
[----:B------:R-:W-:-:S07]  /*31d0*/  LOP3.LUT R4, R0, 0xff, RZ, 0xc0, !PT ;  /* 0x000000ff00047812 */ /* 0x000fce00078ec0ff */
.L_x_24331:
[----:B------:R-:W-:-:S04]  /*31e0*/  SHF.R.U32.HI R5, RZ, 0x18, R5 ;  /* 0x00000018ff057819 */ /* 0x000fc80000011605 */
[----:B------:R-:W-:-:S04]  /*31f0*/  LOP3.LUT R4, R4, 0x80, R5, 0xf8, !PT ;  /* 0x0000008004047812 */ /* 0x000fc800078ef805 */
[----:B------:R-:W-:-:S07]  /*3200*/  PRMT R0, R4, 0x7610, R0 ;  /* 0x0000761004007816 */ /* 0x000fce0000000000 */
.L_x_24329:
[----:B------:R-:W-:Y:S05]  /*3210*/  BSYNC.RECONVERGENT B0 ;  /* 0x0000000000007941 */ /* 0x000fea0003800200 */
.L_x_24328:
[----:B------:R0:W-:Y:S01]  /*3220*/  STG.E.U8 desc[UR36][R2.64], R0 ;  /* 0x0000000002007986 */ /* 0x0001e2000c101124 */
[----:B------:R-:W-:Y:S05]  /*3230*/  BRA `(.L_x_24305) ;  /* 0x0000000000bc7947 */ /* 0x000fea0003800000 */
.L_x_24321:
[----:B------:R-:W-:-:S09]  /*3240*/  UISETP.NE.AND UP0, UPT, UR4, 0x1c, UPT ;  /* 0x0000001c0400788c */ /* 0x000fd2000bf05270 */
[----:B------:R-:W-:Y:S05]  /*3250*/  BRA.U !UP0, `(.L_x_24332) ;  /* 0x0000000108ac7547 */ /* 0x000fea000b800000 */
[----:B------:R-:W-:-:S09]  /*3260*/  UISETP.NE.AND UP0, UPT, UR4, 0x1d, UPT ;  /* 0x0000001d0400788c */ /* 0x000fd2000bf05270 */
[----:B------:R-:W-:Y:S05]  /*3270*/  BRA.U !UP0, `(.L_x_24333) ;  /* 0x0000000108907547 */ /* 0x000fea000b800000 */
[----:B------:R-:W-:-:S09]  /*3280*/  UISETP.NE.AND UP0, UPT, UR4, 0x2c, UPT ;  /* 0x0000002c0400788c */ /* 0x000fd2000bf05270 */
[----:B------:R-:W-:Y:S05]  /*3290*/  BRA.U !UP0, `(.L_x_24334) ;  /* 0x0000000108447547 */ /* 0x000fea000b800000 */
.L_x_24304:
        /* <DEDUP_REMOVED lines=16> */
.L_x_24335:
[----:B------:R-:W-:Y:S05]  /*33a0*/  BRA `(.L_x_24305) ;  /* 0x0000000000607947 */ /* 0x000fea0003800000 */
.L_x_24334:
[----:B------:R-:W0:Y:S02]  /*33b0*/  I2F.S16 R5, R5 ;  /* 0x0000000500057306 */ /* 0x000e240000101400 */
[----:B0-----:R-:W-:-:S04]  /*33c0*/  SHF.R.U32.HI R4, RZ, 0x17, R5 ;  /* 0x00000017ff047819 */ /* 0x001fc80000011605 */
[----:B------:R-:W-:-:S04]  /*33d0*/  LOP3.LUT R6, R4, 0xff, RZ, 0xc0, !PT ;  /* 0x000000ff04067812 */ /* 0x000fc800078ec0ff */
[----:B------:R-:W-:-:S13]  /*33e0*/  ISETP.NE.AND P1, PT, R6, 0xff, PT ;  /* 0x000000ff0600780c */ /* 0x000fda0003f25270 */
[--C-:B------:R-:W-:Y:S02]  /*33f0*/  @P1 SHF.R.U32.HI R0, RZ, 0x16, R5.reuse ;  /* 0x00000016ff001819 */ /* 0x100fe40000011605 */
[----:B------:R-:W-:Y:S02]  /*3400*/  @P1 LOP3.LUT P0, RZ, R6, 0x3fffff, R5, 0xf8, !PT ;  /* 0x003fffff06ff1812 */ /* 0x000fe4000780f805 */
[----:B------:R-:W-:Y:S02]  /*3410*/  @P1 LOP3.LUT R0, R0, 0x1, RZ, 0xc0, !PT ;  /* 0x0000000100001812 */ /* 0x000fe400078ec0ff */
[----:B------:R-:W-:Y:S02]  /*3420*/  @P1 IADD3 R6, PT, PT, R4, 0x1, RZ ;  /* 0x0000000104061810 */ /* 0x000fe40007ffe0ff */
[----:B------:R-:W-:Y:S01]  /*3430*/  @P1 ISETP.EQ.U32.AND P2, PT, R0, 0x1, P0 ;  /* 0x000000010000180c */ /* 0x000fe20000742070 */
[----:B------:R-:W-:Y:S01]  /*3440*/  IMAD.MOV.U32 R0, RZ, RZ, 0xff ;  /* 0x000000ffff007424 */ /* 0x000fe200078e00ff */
[----:B------:R-:W-:-:S02]  /*3450*/  PLOP3.LUT P0, PT, PT, PT, PT, 0x80, 0x8 ;  /* 0x000000000008781c */ /* 0x000fc40003f0f070 */
[----:B------:R-:W-:Y:S02]  /*3460*/  @P1 PLOP3.LUT P0, PT, P2, PT, PT, 0x80, 0x8 ;  /* 0x000000000008181c */ /* 0x000fe4000170f070 */
[----:B------:R-:W-:-:S11]  /*3470*/  PRMT R5, R0, 0x7610, R5 ;  /* 0x0000761000057816 */ /* 0x000fd60000000005 */
[----:B------:R-:W-:-:S04]  /*3480*/  @!P0 IMAD.MOV R6, RZ, RZ, R4 ;  /* 0x000000ffff068224 */ /* 0x000fc800078e0204 */
[----:B------:R-:W-:-:S05]  /*3490*/  @P1 IMAD.MOV.U32 R5, RZ, RZ, R6 ;  /* 0x000000ffff051224 */ /* 0x000fca00078e0006 */
[----:B------:R0:W-:Y:S01]  /*34a0*/  STG.E.U8 desc[UR36][R2.64], R5 ;  /* 0x0000000502007986 */ /* 0x0001e2000c101124 */
[----:B------:R-:W-:Y:S05]  /*34b0*/  BRA `(.L_x_24305) ;  /* 0x00000000001c7947 */ /* 0x000fea0003800000 */
.L_x_24333:
[----:B------:R-:W-:-:S05]  /*34c0*/  PRMT R5, R5, 0x9910, RZ ;  /* 0x0000991005057816 */ /* 0x000fca00000000ff */
[----:B------:R-:W-:-:S05]  /*34d0*/  IMAD.MOV.U32 R4, RZ, RZ, R5 ;  /* 0x000000ffff047224 */ /* 0x000fca00078e0005 */
[----:B------:R-:W-:-:S05]  /*34e0*/  SHF.R.S32.HI R5, RZ, 0x1f, R4 ;  /* 0x0000001fff057819 */ /* 0x000fca0000011404 */
[----:B------:R0:W-:Y:S01]  /*34f0*/  STG.E.64 desc[UR36][R2.64], R4 ;  /* 0x0000000402007986 */ /* 0x0001e2000c101b24 */
[----:B------:R-:W-:Y:S05]  /*3500*/  BRA `(.L_x_24305) ;  /* 0x0000000000087947 */ /* 0x000fea0003800000 */
.L_x_24332:
[----:B------:R-:W-:-:S05]  /*3510*/  PRMT R5, R5, 0x9910, RZ ;  /* 0x0000991005057816 */ /* 0x000fca00000000ff */
[----:B------:R0:W-:Y:S02]  /*3520*/  STG.E desc[UR36][R2.64], R5 ;  /* 0x0000000502007986 */ /* 0x0001e4000c101924 */
.L_x_24305:
[----:B------:R-:W-:-:S07]  /*3530*/  IADD3 R17, PT, PT, R17, 0x80, RZ ;  /* 0x0000008011117810 */ /* 0x000fce0007ffe0ff */
.L_x_24261:
[----:B------:R-:W-:Y:S05]  /*3540*/  BSYNC.RECONVERGENT B6 ;  /* 0x0000000000067941 */ /* 0x000fea0003800200 */
.L_x_24260:
        /* <DEDUP_REMOVED lines=9> */
[----:B------:R-:W1:Y:S01]  /*35e0*/  LDCU.64 UR4, c[0x0][0x390] ;  /* 0x00007200ff0477ac */ /* 0x000e620008000a00 */
[----:B------:R-:W-:Y:S01]  /*35f0*/  IMAD.MOV.U32 R16, RZ, RZ, RZ ;  /* 0x000000ffff107224 */ /* 0x000fe200078e00ff */
[----:B------:R-:W0:Y:S01]  /*3600*/  LDCU UR6, c[0x0][0x38c] ;  /* 0x00007180ff0677ac */ /* 0x000e220008000800 */
[----:B------:R-:W5:Y:S01]  /*3610*/  LDCU.64 UR8, c[0x0][0x4b8] ;  /* 0x00009700ff0877ac */ /* 0x000f620008000a00 */
[----:B------:R-:W-:Y:S01]  /*3620*/  UISETP.NE.AND UP0, UPT, UR40, URZ, UPT ;  /* 0x000000ff2800728c */ /* 0x000fe2000bf05270 */
[----:B-1234-:R-:W-:-:S05]  /*3630*/  IMAD.HI.U32 R2, R17, UR4, R16 ;  /* 0x0000000411027c27 */ /* 0x01efca000f8e0010 */
[----:B------:R-:W-:-:S04]  /*3640*/  SHF.R.U32.HI R3, RZ, UR5, R2 ;  /* 0x00000005ff037c19 */ /* 0x000fc80008011602 */
[----:B------:R-:W-:-:S05]  /*3650*/  IADD3 R0, PT, PT, -R3, RZ, RZ ;  /* 0x000000ff03007210 */ /* 0x000fca0007ffe1ff */
[----:B0-----:R-:W-:-:S04]  /*3660*/  IMAD R0, R0, UR6, R17 ;  /* 0x0000000600007c24 */ /* 0x001fc8000f8e0211 */
[C---:B-----5:R-:W-:Y:S02]  /*3670*/  IMAD R16, R0.reuse, UR8, RZ ;  /* 0x0000000800107c24 */ /* 0x060fe4000f8e02ff */
        /* <DEDUP_REMOVED lines=288> */
.L_x_24338:
[----:B------:R-:W1:Y:S01]  /*4880*/  LDCU.64 UR6, c[0x0][0x588] ;  /* 0x0000b100ff0677ac */ /* 0x000e620008000a00 */
[----:B------:R-:W-:-:S04]  /*4890*/  UPRMT UR4, UR42, 0x9910, URZ ;  /* 0x000099102a047896 */ /* 0x000fc800080000ff */
[----:B------:R-:W-:Y:S01]  /*48a0*/  UISETP.GT.AND UP0, UPT, UR4, 0x9, UPT ;  /* 0x000000090400788c */ /* 0x000fe2000bf04270 */
[----:B-1234-:R-:W-:-:S05]  /*48b0*/  IADD3 R2, P0, PT, R0, UR6, RZ ;  /* 0x0000000600027c10 */ /* 0x01efca000ff1e0ff */
        /* <DEDUP_REMOVED lines=12> */
.L_x_24342:
[----:B------:R0:W5:Y:S01]  /*4980*/  LDG.E.U8 R0, desc[UR36][R2.64] ;  /* 0x0000002402007981 */ /* 0x000162000c1e1100 */
[----:B------:R-:W-:Y:S05]  /*4990*/  BRA `(.L_x_24344) ;  /* 0x0000000c004c7947 */ /* 0x000fea0003800000 */
.L_x_24341:
        /* <DEDUP_REMOVED lines=8> */
.L_x_24346:
[----:B------:R0:W5:Y:S01]  /*4a20*/  LDG.E.U16 R0, desc[UR36][R2.64] ;  /* 0x0000002402007981 */ /* 0x000162000c1e1500 */
[----:B------:R-:W-:Y:S05]  /*4a30*/  BRA `(.L_x_24344) ;  /* 0x0000000c00247947 */ /* 0x000fea0003800000 */
.L_x_24345:
[----:B------:R0:W5:Y:S01]  /*4a40*/  LDG.E.U16 R0, desc[UR36][R2.64] ;  /* 0x0000002402007981 */ /* 0x000162000c1e1500 */
[----:B------:R-:W-:Y:S05]  /*4a50*/  BRA `(.L_x_24344) ;  /* 0x0000000c001c7947 */ /* 0x000fea0003800000 */
.L_x_24340:
        /* <DEDUP_REMOVED lines=9> */
.L_x_24348:
[----:B------:R-:W2:Y:S02]  /*4af0*/  LDG.E.U16 R4, desc[UR36][R2.64] ;  /* 0x0000002402047981 */ /* 0x000ea4000c1e1500 */
[----:B--2---:R-:W-:-:S06]  /*4b00*/  HADD2.F32 R4, -RZ, R4.H0_H0 ;  /* 0x20000004ff047230 */ /* 0x004fcc0000004100 */
[----:B------:R-:W0:Y:S02]  /*4b10*/  F2I.FTZ.TRUNC.NTZ R4, R4 ;  /* 0x0000000400047305 */ /* 0x000e24000021f100 */
[----:B0-----:R-:W-:Y:S01]  /*4b20*/  PRMT R0, R4, 0x7610, R0 ;  /* 0x0000761004007816 */ /* 0x001fe20000000000 */
[----:B------:R-:W-:Y:S06]  /*4b30*/  BRA `(.L_x_24344) ;  /* 0x0000000800e47947 */ /* 0x000fec0003800000 */
.L_x_24347:
        /* <DEDUP_REMOVED lines=9> */
.L_x_24350:
[----:B------:R-:W2:Y:S02]  /*4bd0*/  LDG.E.U16 R2, desc[UR36][R2.64] ;  /* 0x0000002402027981 */ /* 0x000ea4000c1e1500 */
[----:B--2---:R-:W-:-:S06]  /*4be0*/  HADD2.F32 R4, -RZ, R2.H0_H0 ;  /* 0x20000002ff047230 */ /* 0x004fcc0000004100 */
[----:B------:R-:W0:Y:S02]  /*4bf0*/  F2I.FTZ.TRUNC.NTZ R4, R4 ;  /* 0x0000000400047305 */ /* 0x000e24000021f100 */
[----:B0-----:R-:W-:Y:S01]  /*4c00*/  PRMT R0, R4, 0x7610, R0 ;  /* 0x0000761004007816 */ /* 0x001fe20000000000 */
[----:B------:R-:W-:Y:S06]  /*4c10*/  BRA `(.L_x_24344) ;  /* 0x0000000800ac7947 */ /* 0x000fec0003800000 */
.L_x_24349:
[----:B------:R-:W2:Y:S02]  /*4c20*/  LDG.E.64 R2, desc[UR36][R2.64] ;  /* 0x0000002402027981 */ /* 0x000ea4000c1e1b00 */
[----:B--2---:R0:W1:Y:S01]  /*4c30*/  F2I.F64.TRUNC R0, R2 ;  /* 0x0000000200007311 */ /* 0x004062000030d100 */
[----:B------:R-:W-:Y:S05]  /*4c40*/  BRA `(.L_x_24344) ;  /* 0x0000000800a07947 */ /* 0x000fea0003800000 */
.L_x_24339:
        /* <DEDUP_REMOVED lines=12> */
.L_x_24353:
[----:B------:R-:W2:Y:S02]  /*4d10*/  LDG.E.64 R2, desc[UR36][R2.64] ;  /* 0x0000002402027981 */ /* 0x000ea4000c1e1b00 */
[----:B--2---:R3:W4:Y:S01]  /*4d20*/  F2I.F64.TRUNC R0, R2 ;  /* 0x0000000200007311 */ /* 0x004722000030d100 */
[----:B------:R-:W-:Y:S05]  /*4d30*/  BRA `(.L_x_24344) ;  /* 0x0000000800647947 */ /* 0x000fea0003800000 */
.L_x_24352:
        /* <DEDUP_REMOVED lines=27> */
.L_x_24355:
        /* <DEDUP_REMOVED lines=14> */
.L_x_24354:
[----:B------:R-:W2:Y:S02]  /*4fd0*/  LDG.E.U16 R4, desc[UR36][R2.64] ;  /* 0x0000002402047981 */ /* 0x000ea4000c1e1500 */
[----:B--2---:R-:W-:-:S06]  /*4fe0*/  IMAD.U32 R4, R4, 0x10000, RZ ;  /* 0x0001000004047824 */ /* 0x004fcc00078e00ff */
[----:B------:R-:W0:Y:S02]  /*4ff0*/  F2I.FTZ.TRUNC.NTZ R4, R4 ;  /* 0x0000000400047305 */ /* 0x000e24000021f100 */
[----:B0-----:R-:W-:Y:S01]  /*5000*/  PRMT R0, R4, 0x7610, R0 ;  /* 0x0000761004007816 */ /* 0x001fe20000000000 */
[----:B------:R-:W-:Y:S06]  /*5010*/  BRA `(.L_x_24344) ;  /* 0x0000000400ac7947 */ /* 0x000fec0003800000 */
.L_x_24351:
        /* <DEDUP_REMOVED lines=10> */
.L_x_24358:
        /* <DEDUP_REMOVED lines=21> */
.L_x_24362:
[----:B------:R-:W-:Y:S05]  /*5210*/  BSYNC.RECONVERGENT B1 ;  /* 0x0000000000017941 */ /* 0x000fea0003800200 */
.L_x_24361:
[----:B------:R-:W-:Y:S02]  /*5220*/  SHF.L.U32 R0, R0, 0x14, RZ ;  /* 0x0000001400007819 */ /* 0x000fe400000006ff */
[----:B------:R-:W-:-:S04]  /*5230*/  LEA R2, R2, 0x3b800000, 0x17 ;  /* 0x3b80000002027811 */ /* 0x000fc800078eb8ff */
[----:B------:R-:W-:-:S07]  /*5240*/  LOP3.LUT R4, R2, R0, R7, 0xfe, !PT ;  /* 0x0000000002047212 */ /* 0x000fce00078efe07 */
.L_x_24360:
[----:B------:R-:W-:Y:S05]  /*5250*/  BSYNC.RECONVERGENT B0 ;  /* 0x0000000000007941 */ /* 0x000fea0003800200 */
.L_x_24359:
[----:B------:R-:W0:Y:S02]  /*5260*/  F2I.FTZ.TRUNC.NTZ R4, R4 ;  /* 0x0000000400047305 */ /* 0x000e24000021f100 */
[----:B0-----:R-:W-:Y:S01]  /*5270*/  PRMT R0, R4, 0x7610, R0 ;  /* 0x0000761004007816 */ /* 0x001fe20000000000 */
[----:B------:R-:W-:Y:S06]  /*5280*/  BRA `(.L_x_24344) ;  /* 0x0000000400107947 */ /* 0x000fec0003800000 */
.L_x_24357:
        /* <DEDUP_REMOVED lines=21> */
.L_x_24366:
[----:B------:R-:W-:Y:S05]  /*53e0*/  BSYNC.RECONVERGENT B1 ;  /* 0x0000000000017941 */ /* 0x000fea0003800200 */
.L_x_24365:
[----:B------:R-:W-:Y:S01]  /*53f0*/  IMAD.SHL.U32 R0, R0, 0x200000, RZ ;  /* 0x0020000000007824 */ /* 0x000fe200078e00ff */
[----:B------:R-:W-:-:S04]  /*5400*/  LEA R2, R2, 0x37800000, 0x17 ;  /* 0x3780000002027811 */ /* 0x000fc800078eb8ff */
[----:B------:R-:W-:-:S07]  /*5410*/  LOP3.LUT R4, R2, R0, R7, 0xfe, !PT ;  /* 0x0000000002047212 */ /* 0x000fce00078efe07 */
.L_x_24364:
[----:B------:R-:W-:Y:S05]  /*5420*/  BSYNC.RECONVERGENT B0 ;  /* 0x0000000000007941 */ /* 0x000fea0003800200 */
.L_x_24363:
[----:B------:R-:W0:Y:S02]  /*5430*/  F2I.FTZ.TRUNC.NTZ R4, R4 ;  /* 0x0000000400047305 */ /* 0x000e24000021f100 */
[----:B0-----:R-:W-:Y:S01]  /*5440*/  PRMT R0, R4, 0x7610, R0 ;  /* 0x0000761004007816 */ /* 0x001fe20000000000 */
[----:B------:R-:W-:Y:S06]  /*5450*/  BRA `(.L_x_24344) ;  /* 0x00000000009c7947 */ /* 0x000fec0003800000 */
.L_x_24356:
        /* <DEDUP_REMOVED lines=14> */
.L_x_24370:
[----:B------:R-:W-:Y:S05]  /*5540*/  BSYNC.RECONVERGENT B0 ;  /* 0x0000000000007941 */ /* 0x000fea0003800200 */
.L_x_24369:
[----:B------:R-:W0:Y:S02]  /*5550*/  F2I.FTZ.TRUNC.NTZ R4, R4 ;  /* 0x0000000400047305 */ /* 0x000e24000021f100 */
[----:B0-----:R-:W-:Y:S01]  /*5560*/  PRMT R0, R4, 0x7610, R0 ;  /* 0x0000761004007816 */ /* 0x001fe20000000000 */
[----:B------:R-:W-:Y:S06]  /*5570*/  BRA `(.L_x_24344) ;  /* 0x0000000000547947 */ /* 0x000fec0003800000 */
.L_x_24343:
        /* <DEDUP_REMOVED lines=16> */
.L_x_24371:
[----:B------:R-:W-:Y:S01]  /*5680*/  PRMT R0, RZ, 0x7610, R0 ;  /* 0x00007610ff007816 */ /* 0x000fe20000000000 */
[----:B------:R-:W-:Y:S06]  /*5690*/  BRA `(.L_x_24344) ;  /* 0x00000000000c7947 */ /* 0x000fec0003800000 */
.L_x_24368:
[----:B------:R0:W5:Y:S01]  /*56a0*/  LDG.E.U16 R0, desc[UR36][R2.64] ;  /* 0x0000002402007981 */ /* 0x000162000c1e1500 */
[----:B------:R-:W-:Y:S05]  /*56b0*/  BRA `(.L_x_24344) ;  /* 0x0000000000047947 */ /* 0x000fea0003800000 */
.L_x_24367:
[----:B------:R1:W5:Y:S02]  /*56c0*/  LDG.E.U16 R0, desc[UR36][R2.64] ;  /* 0x0000002402007981 */ /* 0x000364000c1e1500 */
.L_x_24344:
[----:B012345:R-:W-:Y:S01]  /*56d0*/  LOP3.LUT R2, R19, R0, RZ, 0x3c, !PT ;  /* 0x0000000013027212 */ /* 0x03ffe200078e3cff */
[----:B------:R-:W-:Y:S03]  /*56e0*/  BSSY.RECONVERGENT B0, `(.L_x_24372) ;  /* 0x0000043000007945 */ /* 0x000fe60003800200 */
[----:B------:R-:W-:-:S04]  /*56f0*/  PRMT R2, R2, 0x9910, RZ ;  /* 0x0000991002027816 */ /* 0x000fc800000000ff */
[----:B------:R-:W-:-:S13]  /*5700*/  ISETP.GT.AND P0, PT, R2, -0x1, PT ;  /* 0xffffffff0200780c */ /* 0x000fda0003f04270 */
[----:B------:R-:W-:Y:S05]  /*5710*/  @P0 BRA `(.L_x_24373) ;  /* 0x0000000000880947 */ /* 0x000fea0003800000 */
        /* <DEDUP_REMOVED lines=8> */
[----:B0-----:R-:W-:Y:S02]  /*57a0*/  IMAD.MOV.U32 R2, RZ, RZ, RZ ;  /* 0x000000ffff027224 */ /* 0x001fe400078e00ff */
[----:B-1----:R-:W-:-:S05]  /*57b0*/  IMAD.MOV R6, RZ, RZ, -R3 ;  /* 0x000000ffff067224 */ /* 0x002fca00078e0a03 */
[----:B------:R-:W-:Y:S02]  /*57c0*/  MOV R0, R6 ;  /* 0x0000000600007202 */ /* 0x000fe40000000f00 */
[----:B------:R-:W-:-:S03]  /*57d0*/  IABS R6, R5 ;  /* 0x0000000500067213 */ /* 0x000fc60000000000 */
[----:B------:R-:W-:-:S04]  /*57e0*/  IMAD R9, R0, R7, RZ ;  /* 0x0000000700097224 */ /* 0x000fc800078e02ff */
[----:B------:R-:W-:Y:S01]  /*57f0*/  IMAD.HI.U32 R0, R3, R9, R2 ;  /* 0x0000000903007227 */ /* 0x000fe200078e0002 */
[----:B------:R-:W-:-:S03]  /*5800*/  MOV R2, R8 ;  /* 0x0000000800027202 */ /* 0x000fc60000000f00 */
[----:B------:R-:W-:-:S04]  /*5810*/  IMAD.MOV.U32 R3, RZ, RZ, R6 ;  /* 0x000000ffff037224 */ /* 0x000fc800078e0006 */
        /* <DEDUP_REMOVED lines=18> */
.L_x_24373:
[-C--:B------:R-:W-:Y:S02]  /*5940*/  IABS R7, R18.reuse ;  /* 0x0000001200077213 */ /* 0x080fe40000000000 */
[----:B------:R-:W-:Y:S02]  /*5950*/  PRMT R5, R0, 0x9910, RZ ;  /* 0x0000991000057816 */ /* 0x000fe400000000ff */
[----:B------:R-:W0:Y:S01]  /*5960*/  I2F.RP R4, R7 ;  /* 0x0000000700047306 */ /* 0x000e220000209400 */
[----:B------:R-:W-:-:S05]  /*5970*/  IABS R8, R18 ;  /* 0x0000001200087213 */ /* 0x000fca0000000000 */
[----:B------:R-:W-:Y:S02]  /*5980*/  IMAD.MOV R8, RZ, RZ, -R8 ;  /* 0x000000ffff087224 */ /* 0x000fe400078e0a08 */
[----:B0-----:R-:W0:Y:S02]  /*5990*/  MUFU.RCP R4, R4 ;  /* 0x0000000400047308 */ /* 0x001e240000001000 */
[----:B0-----:R-:W-:-:S06]  /*59a0*/  IADD3 R2, PT, PT, R4, 0xffffffe, RZ ;  /* 0x0ffffffe04027810 */ /* 0x001fcc0007ffe0ff */
[----:B------:R0:W1:Y:S02]  /*59b0*/  F2I.FTZ.U32.TRUNC.NTZ R3, R2 ;  /* 0x0000000200037305 */ /* 0x000064000021f000 */
[----:B0-----:R-:W-:Y:S02]  /*59c0*/  HFMA2 R2, -RZ, RZ, 0, 0 ;  /* 0x00000000ff027431 */ /* 0x001fe400000001ff */
[----:B-1----:R-:W-:-:S04]  /*59d0*/  IMAD.MOV R6, RZ, RZ, -R3 ;  /* 0x000000ffff067224 */ /* 0x002fc800078e0a03 */
[----:B------:R-:W-:Y:S01]  /*59e0*/  IMAD.MOV.U32 R0, RZ, RZ, R6 ;  /* 0x000000ffff007224 */ /* 0x000fe200078e0006 */
[----:B------:R-:W-:-:S03]  /*59f0*/  IABS R6, R5 ;  /* 0x0000000500067213 */ /* 0x000fc60000000000 */
[----:B------:R-:W-:-:S04]  /*5a00*/  IMAD R9, R0, R7, RZ ;  /* 0x0000000700097224 */ /* 0x000fc800078e02ff */
[----:B------:R-:W-:-:S04]  /*5a10*/  IMAD.HI.U32 R0, R3, R9, R2 ;  /* 0x0000000903007227 */ /* 0x000fc800078e0002 */
[----:B------:R-:W-:Y:S02]  /*5a20*/  IMAD.MOV.U32 R3, RZ, RZ, R6 ;  /* 0x000000ffff037224 */ /* 0x000fe400078e0006 */
[----:B------:R-:W-:Y:S02]  /*5a30*/  IMAD.MOV.U32 R2, RZ, RZ, R8 ;  /* 0x000000ffff027224 */ /* 0x000fe400078e0008 */
        /* <DEDUP_REMOVED lines=13> */
.L_x_24374:
[----:B------:R-:W-:Y:S05]  /*5b10*/  BSYNC.RECONVERGENT B0 ;  /* 0x0000000000007941 */ /* 0x000fea0003800200 */
.L_x_24372:
        /* <DEDUP_REMOVED lines=16> */
.L_x_24378:
[----:B------:R0:W-:Y:S01]  /*5c20*/  STG.E.U8 desc[UR36][R2.64], R5 ;  /* 0x0000000502007986 */ /* 0x0001e2000c101124 */
[----:B------:R-:W-:Y:S05]  /*5c30*/  BRA `(.L_x_24380) ;  /* 0x0000000c00587947 */ /* 0x000fea0003800000 */
.L_x_24377:
        /* <DEDUP_REMOVED lines=11> */
.L_x_24382:
[----:B------:R-:W-:-:S05]  /*5cf0*/  PRMT R5, R5, 0x9910, RZ ;  /* 0x0000991005057816 */ /* 0x000fca00000000ff */
[----:B------:R0:W-:Y:S01]  /*5d00*/  STG.E desc[UR36][R2.64], R5 ;  /* 0x0000000502007986 */ /* 0x0001e2000c101924 */
[----:B------:R-:W-:Y:S05]  /*5d10*/  BRA `(.L_x_24380) ;  /* 0x0000000c00207947 */ /* 0x000fea0003800000 */
.L_x_24381:
[----:B------:R0:W-:Y:S01]  /*5d20*/  STG.E.U16 desc[UR36][R2.64], R5 ;  /* 0x0000000502007986 */ /* 0x0001e2000c101524 */
[----:B------:R-:W-:Y:S05]  /*5d30*/  BRA `(.L_x_24380) ;  /* 0x0000000c00187947 */ /* 0x000fea0003800000 */
.L_x_24376:
        /* <DEDUP_REMOVED lines=9> */
.L_x_24384:
[----:B------:R-:W0:Y:S02]  /*5dd0*/  I2F.S16 R0, R5 ;  /* 0x0000000500007306 */ /* 0x000e240000101400 */
[----:B0-----:R-:W-:-:S05]  /*5de0*/  F2FP.F16.F32.PACK_AB R0, RZ, R0 ;  /* 0x00000000ff00723e */ /* 0x001fca00000000ff */
[----:B------:R0:W-:Y:S01]  /*5df0*/  STG.E.U16 desc[UR36][R2.64], R0 ;  /* 0x0000000002007986 */ /* 0x0001e2000c101524 */
[----:B------:R-:W-:Y:S05]  /*5e00*/  BRA `(.L_x_24380) ;  /* 0x0000000800e47947 */ /* 0x000fea0003800000 */
.L_x_24383:
        /* <DEDUP_REMOVED lines=10> */
.L_x_24386:
[----:B------:R-:W0:Y:S02]  /*5eb0*/  I2F.S16 R5, R5 ;  /* 0x0000000500057306 */ /* 0x000e240000101400 */
[----:B0-----:R-:W-:-:S04]  /*5ec0*/  F2FP.F16.F32.PACK_AB R5, RZ, R5 ;  /* 0x00000005ff05723e */ /* 0x001fc800000000ff */
[----:B------:R-:W-:-:S05]  /*5ed0*/  PRMT R5, R5, 0x5410, RZ ;  /* 0x0000541005057816 */ /* 0x000fca00000000ff */
[----:B------:R0:W-:Y:S01]  /*5ee0*/  STG.E desc[UR36][R2.64], R5 ;  /* 0x0000000502007986 */ /* 0x0001e2000c101924 */
[----:B------:R-:W-:Y:S05]  /*5ef0*/  BRA `(.L_x_24380) ;  /* 0x0000000800a87947 */ /* 0x000fea0003800000 */
.L_x_24385:
[----:B------:R-:W0:Y:S02]  /*5f00*/  I2F.F64.S16 R4, R5 ;  /* 0x0000000500047312 */ /* 0x000e240000101c00 */
[----:B0-----:R0:W-:Y:S01]  /*5f10*/  STG.E.64 desc[UR36][R2.64], R4 ;  /* 0x0000000402007986 */ /* 0x0011e2000c101b24 */
[----:B------:R-:W-:Y:S05]  /*5f20*/  BRA `(.L_x_24380) ;  /* 0x00000008009c7947 */ /* 0x000fea0003800000 */
.L_x_24375:
        /* <DEDUP_REMOVED lines=12> */
.L_x_24390:
        /* <DEDUP_REMOVED lines=18> */
.L_x_24393:
[----:B------:R-:W-:-:S04]  /*6110*/  SHF.R.U32.HI R5, RZ, 0x18, R5 ;  /* 0x00000018ff057819 */ /* 0x000fc80000011605 */
[----:B------:R-:W-:-:S07]  /*6120*/  LOP3.LUT R0, R0, 0x80, R5, 0xf8, !PT ;  /* 0x0000008000007812 */ /* 0x000fce00078ef805 */
.L_x_24392:
[----:B------:R-:W-:Y:S05]  /*6130*/  BSYNC.RECONVERGENT B0 ;  /* 0x0000000000007941 */ /* 0x000fea0003800200 */
.L_x_24391:
[----:B------:R0:W-:Y:S01]  /*6140*/  STG.E.U8 desc[UR36][R2.64], R0 ;  /* 0x0000000002007986 */ /* 0x0001e2000c101124 */
[----:B------:R-:W-:Y:S05]  /*6150*/  BRA `(.L_x_24380) ;  /* 0x0000000800107947 */ /* 0x000fea0003800000 */
.L_x_24389:
        /* <DEDUP_REMOVED lines=18> */
.L_x_24396:
[----:B------:R-:W-:-:S04]  /*6280*/  SHF.R.U32.HI R5, RZ, 0x18, R5 ;  /* 0x00000018ff057819 */ /* 0x000fc80000011605 */
[----:B------:R-:W-:-:S07]  /*6290*/  LOP3.LUT R0, R0, 0x80, R5, 0xf8, !PT ;  /* 0x0000008000007812 */ /* 0x000fce00078ef805 */
.L_x_24395:
[----:B------:R-:W-:Y:S05]  /*62a0*/  BSYNC.RECONVERGENT B0 ;  /* 0x0000000000007941 */ /* 0x000fea0003800200 */
.L_x_24394:
[----:B------:R0:W-:Y:S01]  /*62b0*/  STG.E.U8 desc[UR36][R2.64], R0 ;  /* 0x0000000002007986 */ /* 0x0001e2000c101124 */
[----:B------:R-:W-:Y:S05]  /*62c0*/  BRA `(.L_x_24380) ;  /* 0x0000000400b47947 */ /* 0x000fea0003800000 */
.L_x_24388:
        /* <DEDUP_REMOVED lines=23> */
.L_x_24398:
[----:B------:R-:W-:-:S05]  /*6440*/  PRMT R5, R5, 0x9910, RZ ;  /* 0x0000991005057816 */ /* 0x000fca00000000ff */
[----:B------:R-:W-:-:S05]  /*6450*/  IMAD.MOV.U32 R4, RZ, RZ, R5 ;  /* 0x000000ffff047224 */ /* 0x000fca00078e0005 */
[----:B------:R-:W-:-:S05]  /*6460*/  SHF.R.S32.HI R5, RZ, 0x1f, R4 ;  /* 0x0000001fff057819 */ /* 0x000fca0000011404 */
[----:B------:R0:W-:Y:S01]  /*6470*/  STG.E.64 desc[UR36][R2.64], R4 ;  /* 0x0000000402007986 */ /* 0x0001e2000c101b24 */
[----:B------:R-:W-:Y:S05]  /*6480*/  BRA `(.L_x_24380) ;  /* 0x0000000400447947 */ /* 0x000fea0003800000 */
.L_x_24397:
[----:B------:R-:W-:-:S05]  /*6490*/  PRMT R5, R5, 0x9910, RZ ;  /* 0x0000991005057816 */ /* 0x000fca00000000ff */
[----:B------:R0:W-:Y:S01]  /*64a0*/  STG.E desc[UR36][R2.64], R5 ;  /* 0x0000000502007986 */ /* 0x0001e2000c101924 */
[----:B------:R-:W-:Y:S05]  /*64b0*/  BRA `(.L_x_24380) ;  /* 0x0000000400387947 */ /* 0x000fea0003800000 */
.L_x_24387:
        /* <DEDUP_REMOVED lines=11> */
.L_x_24400:
[----:B------:R-:W0:Y:S01]  /*6570*/  I2F.F64.S16 R4, R5 ;  /* 0x0000000500047312 */ /* 0x000e220000101c00 */
[----:B------:R-:W-:-:S05]  /*6580*/  CS2R R6, SRZ ;  /* 0x0000000000067805 */ /* 0x000fca000001ff00 */
[----:B0-----:R4:W-:Y:S01]  /*6590*/  STG.E.128 desc[UR36][R2.64], R4 ;  /* 0x0000000402007986 */ /* 0x0019e2000c101d24 */
[----:B------:R-:W-:Y:S05]  /*65a0*/  BRA `(.L_x_24380) ;  /* 0x0000000000fc7947 */ /* 0x000fea0003800000 */
.L_x_24399:
[----:B------:R-:W-:-:S09]  /*65b0*/  UISETP.NE.AND UP0, UPT, UR4, 0xf, UPT ;  /* 0x0000000f0400788c */ /* 0x000fd2000bf05270 */
[----:B------:R-:W-:Y:S05]  /*65c0*/  BRA.U !UP0, `(.L_x_24401) ;  /* 0x0000000108e87547 */ /* 0x000fea000b800000 */
[----:B------:R-:W-:-:S09]  /*65d0*/  UISETP.NE.AND UP0, UPT, UR4, 0x17, UPT ;  /* 0x000000170400788c */ /* 0x000fd2000bf05270 */
[----:B------:R-:W-:Y:S05]  /*65e0*/  BRA.U !UP0, `(.L_x_24402) ;  /* 0x0000000108907547 */ /* 0x000fea000b800000 */
[----:B------:R-:W-:-:S09]  /*65f0*/  UISETP.NE.AND UP0, UPT, UR4, 0x18, UPT ;  /* 0x000000180400788c */ /* 0x000fd2000bf05270 */
[----:B------:R-:W-:Y:S05]  /*6600*/  BRA.U !UP0, `(.L_x_24403) ;  /* 0x0000000108447547 */ /* 0x000fea000b800000 */
.L_x_24379:
        /* <DEDUP_REMOVED lines=16> */
.L_x_24404:
[----:B------:R-:W-:Y:S05]  /*6710*/  BRA `(.L_x_24380) ;  /* 0x0000000000a07947 */ /* 0x000fea0003800000 */
.L_x_24403:
        /* <DEDUP_REMOVED lines=13> */
.L_x_24406:
[----:B------:R-:W-:Y:S05]  /*67f0*/  BSYNC.RECONVERGENT B0 ;  /* 0x0000000000007941 */ /* 0x000fea0003800200 */
.L_x_24405:
[----:B------:R-:W-:-:S05]  /*6800*/  LOP3.LUT R7, R0, 0x80, R7, 0xf8, !PT ;  /* 0x0000008000077812 */ /* 0x000fca00078ef807 */
[----:B------:R2:W-:Y:S01]  /*6810*/  STG.E.U8 desc[UR36][R2.64], R7 ;  /* 0x0000000702007986 */ /* 0x0005e2000c101124 */
[----:B------:R-:W-:Y:S05]  /*6820*/  BRA `(.L_x_24380) ;  /* 0x00000000005c7947 */ /* 0x000fea0003800000 */
.L_x_24402:
        /* <DEDUP_REMOVED lines=12> */
.L_x_24408:
[----:B------:R-:W-:Y:S01]  /*68f0*/  IMAD.MOV.U32 R0, RZ, RZ, 0x7f ;  /* 0x0000007fff007424 */ /* 0x000fe200078e00ff */
[----:B------:R-:W-:-:S04]  /*6900*/  ISETP.GT.U32.AND P0, PT, R4, 0x7f800000, PT ;  /* 0x7f8000000400780c */ /* 0x000fc80003f04070 */
[----:B------:R-:W-:-:S09]  /*6910*/  SEL R0, R0, 0x7c, P0 ;  /* 0x0000007c00007807 */ /* 0x000fd20000000000 */
.L_x_24409:
[----:B------:R-:W-:Y:S05]  /*6920*/  BSYNC.RECONVERGENT B0 ;  /* 0x0000000000007941 */ /* 0x000fea0003800200 */
.L_x_24407:
[----:B------:R-:W-:-:S04]  /*6930*/  SHF.R.U32.HI R5, RZ, 0x18, R5 ;  /* 0x00000018ff057819 */ /* 0x000fc80000011605 */
[----:B------:R-:W-:-:S05]  /*6940*/  LOP3.LUT R5, R0, 0x80, R5, 0xf8, !PT ;  /* 0x0000008000057812 */ /* 0x000fca00078ef805 */
[----:B------:R1:W-:Y:S01]  /*6950*/  STG.E.U8 desc[UR36][R2.64], R5 ;  /* 0x0000000502007986 */ /* 0x0003e2000c101124 */
[----:B------:R-:W-:Y:S05]  /*6960*/  BRA `(.L_x_24380) ;  /* 0x00000000000c7947 */ /* 0x000fea0003800000 */
.L_x_24401:
[----:B------:R-:W0:Y:S02]  /*6970*/  I2F.S16 R0, R5 ;  /* 0x0000000500007306 */ /* 0x000e240000101400 */
[----:B0-----:R-:W-:-:S05]  /*6980*/  F2FP.BF16.F32.PACK_AB R0, RZ, R0 ;  /* 0x00000000ff00723e */ /* 0x001fca00000010ff */
[----:B------:R0:W-:Y:S02]  /*6990*/  STG.E.U16 desc[UR36][R2.64], R0 ;  /* 0x0000000002007986 */ /* 0x0001e4000c101524 */
.L_x_24380:
[----:B------:R-:W-:-:S07]  /*69a0*/  VIADD R17, R17, 0x80 ;  /* 0x0000008011117836 */ /* 0x000fce0000000000 */
.L_x_24337:
[----:B------:R-:W-:Y:S05]  /*69b0*/  BSYNC.RECONVERGENT B6 ;  /* 0x0000000000067941 */ /* 0x000fea0003800200 */
.L_x_24336:
[----:B------:R-:W5:Y:S01]  /*69c0*/  LDCU UR4, c[0x0][0x380] ;  /* 0x00007000ff0477ac */ /* 0x000f620008000800 */
[----:B------:R-:W-:Y:S01]  /*69d0*/  BSSY.RECONVERGENT B6, `(.L_x_24410) ;  /* 0x0000345000067945 */ /* 0x000fe20003800200 */
[----:B-----5:R-:W-:-:S13]  /*69e0*/  ISETP.GE.AND P0, PT, R17, UR4, PT ;  /* 0x0000000411007c0c */ /* 0x020fda000bf06270 */
[----:B------:R-:W-:Y:S05]  /*69f0*/  @P0 BRA `(.L_x_24411) ;  /* 0x0000003400080947 */ /* 0x000fea0003800000 */
[----:B------:R-:W5:Y:S01]  /*6a00*/  LDCU UR4, c[0x0][0x388] ;  /* 0x00007100ff0477ac */ /* 0x000f620008000800 */
[----:B0-----:R-:W-:Y:S01]  /*6a10*/  MOV R0, RZ ;  /* 0x000000ff00007202 */ /* 0x001fe20000000f00 */
        /* <DEDUP_REMOVED lines=9> */
[----:B------:R-:W-:-:S05]  /*6ab0*/  SHF.R.U32.HI R3, RZ, UR5, R2 ;  /* 0x00000005ff037c19 */ /* 0x000fca0008011602 */
[----:B------:R-:W-:-:S04]  /*6ac0*/  IMAD.MOV R0, RZ, RZ, -R3 ;  /* 0x000000ffff007224 */ /* 0x000fc800078e0a03 */
[----:B0-----:R-:W-:-:S04]  /*6ad0*/  IMAD R0, R0, UR6, R17 ;  /* 0x0000000600007c24 */ /* 0x001fc8000f8e0211 */
[C---:B-----5:R-:W-:Y:S02]  /*6ae0*/  IMAD R16, R0.reuse, UR8, RZ ;  /* 0x0000000800107c24 */ /* 0x060fe4000f8e02ff */
        /* <DEDUP_REMOVED lines=288> */
.L_x_24412:
[----:B------:R-:W1:Y:S01]  /*7cf0*/  LDCU.64 UR6, c[0x0][0x588] ;  /* 0x0000b100ff0677ac */ /* 0x000e620008000a00 */
[----:B------:R-:W-:-:S04]  /*7d00*/  UPRMT UR4, UR42, 0x9910, URZ ;  /* 0x000099102a047896 */ /* 0x000fc800080000ff */
[----:B------:R-:W-:Y:S01]  /*7d10*/  UISETP.GT.AND UP0, UPT, UR4, 0x9, UPT ;  /* 0x000000090400788c */ /* 0x000fe2000bf04270 */
[----:B-1234-:R-:W-:-:S04]  /*7d20*/  IADD3 R2, P0, PT, R0, UR6, RZ ;  /* 0x0000000600027c10 */ /* 0x01efc8000ff1e0ff */
        /* <DEDUP_REMOVED lines=12> */
.L_x_24416:
[----:B------:R0:W5:Y:S01]  /*7df0*/  LDG.E.U8 R0, desc[UR36][R2.64] ;  /* 0x0000002402007981 */ /* 0x000162000c1e1100 */
[----:B------:R-:W-:Y:S05]  /*7e00*/  BRA `(.L_x_24418) ;  /* 0x0000000c004c7947 */ /* 0x000fea0003800000 */
.L_x_24415:
        /* <DEDUP_REMOVED lines=8> */
.L_x_24420:
[----:B------:R0:W5:Y:S01]  /*7e90*/  LDG.E.U16 R0, desc[UR36][R2.64] ;  /* 0x0000002402007981 */ /* 0x000162000c1e1500 */
[----:B------:R-:W-:Y:S05]  /*7ea0*/  BRA `(.L_x_24418) ;  /* 0x0000000c00247947 */ /* 0x000fea0003800000 */
.L_x_24419:
[----:B------:R0:W5:Y:S01]  /*7eb0*/  LDG.E.U16 R0, desc[UR36][R2.64] ;  /* 0x0000002402007981 */ /* 0x000162000c1e1500 */
[----:B------:R-:W-:Y:S05]  /*7ec0*/  BRA `(.L_x_24418) ;  /* 0x0000000c001c7947 */ /* 0x000fea0003800000 */
.L_x_24414:
        /* <DEDUP_REMOVED lines=9> */
.L_x_24422:
[----:B------:R-:W2:Y:S02]  /*7f60*/  LDG.E.U16 R4, desc[UR36][R2.64] ;  /* 0x0000002402047981 */ /* 0x000ea4000c1e1500 */
[----:B--2---:R-:W-:-:S06]  /*7f70*/  HADD2.F32 R4, -RZ, R4.H0_H0 ;  /* 0x20000004ff047230 */ /* 0x004fcc0000004100 */
[----:B------:R-:W0:Y:S02]  /*7f80*/  F2I.FTZ.TRUNC.NTZ R4, R4 ;  /* 0x0000000400047305 */ /* 0x000e24000021f100 */
[----:B0-----:R-:W-:Y:S01]  /*7f90*/  PRMT R0, R4, 0x7610, R0 ;  /* 0x0000761004007816 */ /* 0x001fe20000000000 */
[----:B------:R-:W-:Y:S06]  /*7fa0*/  BRA `(.L_x_24418) ;  /* 0x0000000800e47947 */ /* 0x000fec0003800000 */
.L_x_24421:
        /* <DEDUP_REMOVED lines=9> */
.L_x_24424:
[----:B------:R-:W2:Y:S02]  /*8040*/  LDG.E.U16 R2, desc[UR36][R2.64] ;  /* 0x0000002402027981 */ /* 0x000ea4000c1e1500 */
[----:B--2---:R-:W-:-:S06]  /*8050*/  HADD2.F32 R4, -RZ, R2.H0_H0 ;  /* 0x20000002ff047230 */ /* 0x004fcc0000004100 */
[----:B------:R-:W0:Y:S02]  /*8060*/  F2I.FTZ.TRUNC.NTZ R4, R4 ;  /* 0x0000000400047305 */ /* 0x000e24000021f100 */
[----:B0-----:R-:W-:Y:S01]  /*8070*/  PRMT R0, R4, 0x7610, R0 ;  /* 0x0000761004007816 */ /* 0x001fe20000000000 */
[----:B------:R-:W-:Y:S06]  /*8080*/  BRA `(.L_x_24418) ;  /* 0x0000000800ac7947 */ /* 0x000fec0003800000 */
.L_x_24423:
[----:B------:R-:W2:Y:S02]  /*8090*/  LDG.E.64 R2, desc[UR36][R2.64] ;  /* 0x0000002402027981 */ /* 0x000ea4000c1e1b00 */
[----:B--2---:R0:W1:Y:S01]  /*80a0*/  F2I.F64.TRUNC R0, R2 ;  /* 0x0000000200007311 */ /* 0x004062000030d100 */
[----:B------:R-:W-:Y:S05]  /*80b0*/  BRA `(.L_x_24418) ;  /* 0x0000000800a07947 */ /* 0x000fea0003800000 */
.L_x_24413:
        /* <DEDUP_REMOVED lines=12> */
.L_x_24427:
[----:B------:R-:W2:Y:S02]  /*8180*/  LDG.E.64 R2, desc[UR36][R2.64] ;  /* 0x0000002402027981 */ /* 0x000ea4000c1e1b00 */
[----:B--2---:R0:W1:Y:S01]  /*8190*/  F2I.F64.TRUNC R0, R2 ;  /* 0x0000000200007311 */ /* 0x004062000030d100 */
[----:B------:R-:W-:Y:S05]  /*81a0*/  BRA `(.L_x_24418) ;  /* 0x0000000800647947 */ /* 0x000fea0003800000 */
.L_x_24426:
        /* <DEDUP_REMOVED lines=27> */
.L_x_24429:
        /* <DEDUP_REMOVED lines=14> */
.L_x_24428:
[----:B------:R-:W2:Y:S02]  /*8440*/  LDG.E.U16 R4, desc[UR36][R2.64] ;  /* 0x0000002402047981 */ /* 0x000ea4000c1e1500 */
[----:B--2---:R-:W-:-:S06]  /*8450*/  IMAD.U32 R4, R4, 0x10000, RZ ;  /* 0x0001000004047824 */ /* 0x004fcc00078e00ff */
[----:B------:R-:W0:Y:S02]  /*8460*/  F2I.FTZ.TRUNC.NTZ R4, R4 ;  /* 0x0000000400047305 */ /* 0x000e24000021f100 */
[----:B0-----:R-:W-:Y:S01]  /*8470*/  PRMT R0, R4, 0x7610, R0 ;  /* 0x0000761004007816 */ /* 0x001fe20000000000 */
[----:B------:R-:W-:Y:S06]  /*8480*/  BRA `(.L_x_24418) ;  /* 0x0000000400ac7947 */ /* 0x000fec0003800000 */
.L_x_24425:
        /* <DEDUP_REMOVED lines=10> */
.L_x_24432:
        /* <DEDUP_REMOVED lines=21> */
.L_x_24436:
[----:B------:R-:W-:Y:S05]  /*8680*/  BSYNC.RECONVERGENT B1 ;  /* 0x0000000000017941 */ /* 0x000fea0003800200 */
.L_x_24435:
[----:B------:R-:W-:Y:S01]  /*8690*/  IMAD.SHL.U32 R0, R0, 0x100000, RZ ;  /* 0x0010000000007824 */ /* 0x000fe200078e00ff */
[----:B------:R-:W-:-:S04]  /*86a0*/  LEA R2, R2, 0x3b800000, 0x17 ;  /* 0x3b80000002027811 */ /* 0x000fc800078eb8ff */
[----:B------:R-:W-:-:S07]  /*86b0*/  LOP3.LUT R4, R2, R0, R7, 0xfe, !PT ;  /* 0x0000000002047212 */ /* 0x000fce00078efe07 */
.L_x_24434:
[----:B------:R-:W-:Y:S05]  /*86c0*/  BSYNC.RECONVERGENT B0 ;  /* 0x0000000000007941 */ /* 0x000fea0003800200 */
.L_x_24433:
[----:B------:R-:W0:Y:S02]  /*86d0*/  F2I.FTZ.TRUNC.NTZ R4, R4 ;  /* 0x0000000400047305 */ /* 0x000e24000021f100 */
[----:B0-----:R-:W-:Y:S01]  /*86e0*/  PRMT R0, R4, 0x7610, R0 ;  /* 0x0000761004007816 */ /* 0x001fe20000000000 */
[----:B------:R-:W-:Y:S06]  /*86f0*/  BRA `(.L_x_24418) ;  /* 0x0000000400107947 */ /* 0x000fec0003800000 */
.L_x_24431:
        /* <DEDUP_REMOVED lines=21> */
.L_x_24440:
[----:B------:R-:W-:Y:S05]  /*8850*/  BSYNC.RECONVERGENT B1 ;  /* 0x0000000000017941 */ /* 0x000fea0003800200 */
.L_x_24439:
[----:B------:R-:W-:Y:S02]  /*8860*/  SHF.L.U32 R0, R0, 0x15, RZ ;  /* 0x0000001500007819 */ /* 0x000fe400000006ff */
[----:B------:R-:W-:-:S04]  /*8870*/  LEA R2, R2, 0x37800000, 0x17 ;  /* 0x3780000002027811 */ /* 0x000fc800078eb8ff */
[----:B------:R-:W-:-:S07]  /*8880*/  LOP3.LUT R4, R2, R0, R7, 0xfe, !PT ;  /* 0x0000000002047212 */ /* 0x000fce00078efe07 */
.L_x_24438:
[----:B------:R-:W-:Y:S05]  /*8890*/  BSYNC.RECONVERGENT B0 ;  /* 0x0000000000007941 */ /* 0x000fea0003800200 */
.L_x_24437:
[----:B------:R-:W0:Y:S02]  /*88a0*/  F2I.FTZ.TRUNC.NTZ R4, R4 ;  /* 0x0000000400047305 */ /* 0x000e24000021f100 */
[----:B0-----:R-:W-:Y:S01]  /*88b0*/  PRMT R0, R4, 0x7610, R0 ;  /* 0x0000761004007816 */ /* 0x001fe20000000000 */
[----:B------:R-:W-:Y:S06]  /*88c0*/  BRA `(.L_x_24418) ;  /* 0x00000000009c7947 */ /* 0x000fec0003800000 */
.L_x_24430:
        /* <DEDUP_REMOVED lines=14> */
.L_x_24444:
[----:B------:R-:W-:Y:S05]  /*89b0*/  BSYNC.RECONVERGENT B0 ;  /* 0x0000000000007941 */ /* 0x000fea0003800200 */
.L_x_24443:
[----:B------:R-:W0:Y:S02]  /*89c0*/  F2I.FTZ.TRUNC.NTZ R4, R4 ;  /* 0x0000000400047305 */ /* 0x000e24000021f100 */
[----:B0-----:R-:W-:Y:S01]  /*89d0*/  PRMT R0, R4, 0x7610, R0 ;  /* 0x0000761004007816 */ /* 0x001fe20000000000 */
[----:B------:R-:W-:Y:S06]  /*89e0*/  BRA `(.L_x_24418) ;  /* 0x0000000000547947 */ /* 0x000fec0003800000 */
.L_x_24417:
        /* <DEDUP_REMOVED lines=16> */
.L_x_24445:
[----:B------:R-:W-:Y:S01]  /*8af0*/  PRMT R0, RZ, 0x7610, R0 ;  /* 0x00007610ff007816 */ /* 0x000fe20000000000 */
[----:B------:R-:W-:Y:S06]  /*8b00*/  BRA `(.L_x_24418) ;  /* 0x00000000000c7947 */ /* 0x000fec0003800000 */
.L_x_24442:
[----:B------:R3:W5:Y:S01]  /*8b10*/  LDG.E.U16 R0, desc[UR36][R2.64] ;  /* 0x0000002402007981 */ /* 0x000762000c1e1500 */
[----:B------:R-:W-:Y:S05]  /*8b20*/  BRA `(.L_x_24418) ;  /* 0x0000000000047947 */ /* 0x000fea0003800000 */
.L_x_24441:
[----:B------:R4:W5:Y:S02]  /*8b30*/  LDG.E.U16 R0, desc[UR36][R2.64] ;  /* 0x0000002402007981 */ /* 0x000964000c1e1500 */
.L_x_24418:
        /* <DEDUP_REMOVED lines=8> */
[----:B------:R-:W-:-:S04]  /*8bc0*/  IABS R8, R18 ;  /* 0x0000001200087213 */ /* 0x000fc80000000000 */
[----:B------:R-:W-:-:S03]  /*8bd0*/  IADD3 R8, PT, PT, RZ, -R8, RZ ;  /* 0x80000008ff087210 */ /* 0x000fc60007ffe0ff */
[----:B0-----:R-:W0:Y:S02]  /*8be0*/  MUFU.RCP R4, R4 ;  /* 0x0000000400047308 */ /* 0x001e240000001000 */
[----:B0-----:R-:W-:-:S06]  /*8bf0*/  VIADD R2, R4, 0xffffffe ;  /* 0x0ffffffe04027836 */ /* 0x001fcc0000000000 */
[----:B------:R0:W1:Y:S02]  /*8c00*/  F2I.FTZ.U32.TRUNC.NTZ R3, R2 ;  /* 0x0000000200037305 */ /* 0x000064000021f000 */
[----:B0-----:R-:W-:Y:S02]  /*8c10*/  IMAD.MOV.U32 R2, RZ, RZ, RZ ;  /* 0x000000ffff027224 */ /* 0x001fe400078e00ff */
        /* <DEDUP_REMOVED lines=25> */
.L_x_24447:
        /* <DEDUP_REMOVED lines=8> */
[----:B0-----:R-:W-:Y:S02]  /*8e30*/  MOV R2, RZ ;  /* 0x000000ff00027202 */ /* 0x001fe40000000f00 */
[----:B-1----:R-:W-:-:S05]  /*8e40*/  IADD3 R6, PT, PT, RZ, -R3, RZ ;  /* 0x80000003ff067210 */ /* 0x002fca0007ffe0ff */
        /* <DEDUP_REMOVED lines=19> */
.L_x_24448:
[----:B------:R-:W-:Y:S05]  /*8f80*/  BSYNC.RECONVERGENT B0 ;  /* 0x0000000000007941 */ /* 0x000fea0003800200 */
.L_x_24446:
        /* <DEDUP_REMOVED lines=16> */
.L_x_24452:
[----:B------:R0:W-:Y:S01]  /*9090*/  STG.E.U8 desc[UR36][R2.64], R5 ;  /* 0x0000000502007986 */ /* 0x0001e2000c101124 */
[----:B------:R-:W-:Y:S05]  /*90a0*/  BRA `(.L_x_24454) ;  /* 0x0000000c00587947 */ /* 0x000fea0003800000 */
.L_x_24451:
        /* <DEDUP_REMOVED lines=11> */
.L_x_24456:
[----:B------:R-:W-:-:S05]  /*9160*/  PRMT R5, R5, 0x9910, RZ ;  /* 0x0000991005057816 */ /* 0x000fca00000000ff */
[----:B------:R0:W-:Y:S01]  /*9170*/  STG.E desc[UR36][R2.64], R5 ;  /* 0x0000000502007986 */ /* 0x0001e2000c101924 */
[----:B------:R-:W-:Y:S05]  /*9180*/  BRA `(.L_x_24454) ;  /* 0x0000000c00207947 */ /* 0x000fea0003800000 */
.L_x_24455:
[----:B------:R0:W-:Y:S01]  /*9190*/  STG.E.U16 desc[UR36][R2.64], R5 ;  /* 0x0000000502007986 */ /* 0x0001e2000c101524 */
[----:B------:R-:W-:Y:S05]  /*91a0*/  BRA `(.L_x_24454) ;  /* 0x0000000c00187947 */ /* 0x000fea0003800000 */
.L_x_24450:
        /* <DEDUP_REMOVED lines=9> */
.L_x_24458:
[----:B------:R-:W0:Y:S02]  /*9240*/  I2F.S16 R0, R5 ;  /* 0x0000000500007306 */ /* 0x000e240000101400 */
[----:B0-----:R-:W-:-:S05]  /*9250*/  F2FP.F16.F32.PACK_AB R0, RZ, R0 ;  /* 0x00000000ff00723e */ /* 0x001fca00000000ff */
[----:B------:R0:W-:Y:S01]  /*9260*/  STG.E.U16 desc[UR36][R2.64], R0 ;  /* 0x0000000002007986 */ /* 0x0001e2000c101524 */
[----:B------:R-:W-:Y:S05]  /*9270*/  BRA `(.L_x_24454) ;  /* 0x0000000800e47947 */ /* 0x000fea0003800000 */
.L_x_24457:
        /* <DEDUP_REMOVED lines=10> */
.L_x_24460:
[----:B------:R-:W0:Y:S02]  /*9320*/  I2F.S16 R5, R5 ;  /* 0x0000000500057306 */ /* 0x000e240000101400 */
[----:B0-----:R-:W-:-:S04]  /*9330*/  F2FP.F16.F32.PACK_AB R5, RZ, R5 ;  /* 0x00000005ff05723e */ /* 0x001fc800000000ff */
[----:B------:R-:W-:-:S05]  /*9340*/  PRMT R5, R5, 0x5410, RZ ;  /* 0x0000541005057816 */ /* 0x000fca00000000ff */
[----:B------:R0:W-:Y:S01]  /*9350*/  STG.E desc[UR36][R2.64], R5 ;  /* 0x0000000502007986 */ /* 0x0001e2000c101924 */
[----:B------:R-:W-:Y:S05]  /*9360*/  BRA `(.L_x_24454) ;  /* 0x0000000800a87947 */ /* 0x000fea0003800000 */
.L_x_24459:
[----:B------:R-:W0:Y:S02]  /*9370*/  I2F.F64.S16 R4, R5 ;  /* 0x0000000500047312 */ /* 0x000e240000101c00 */
[----:B0-----:R0:W-:Y:S01]  /*9380*/  STG.E.64 desc[UR36][R2.64], R4 ;  /* 0x0000000402007986 */ /* 0x0011e2000c101b24 */
[----:B------:R-:W-:Y:S05]  /*9390*/  BRA `(.L_x_24454) ;  /* 0x00000008009c7947 */ /* 0x000fea0003800000 */
.L_x_24449:
        /* <DEDUP_REMOVED lines=12> */
.L_x_24464:
        /* <DEDUP_REMOVED lines=18> */
.L_x_24467:
[----:B------:R-:W-:-:S04]  /*9580*/  SHF.R.U32.HI R5, RZ, 0x18, R5 ;  /* 0x00000018ff057819 */ /* 0x000fc80000011605 */
[----:B------:R-:W-:-:S07]  /*9590*/  LOP3.LUT R0, R0, 0x80, R5, 0xf8, !PT ;  /* 0x0000008000007812 */ /* 0x000fce00078ef805 */
.L_x_24466:
[----:B------:R-:W-:Y:S05]  /*95a0*/  BSYNC.RECONVERGENT B0 ;  /* 0x0000000000007941 */ /* 0x000fea0003800200 */
.L_x_24465:
[----:B------:R4:W-:Y:S01]  /*95b0*/  STG.E.U8 desc[UR36][R2.64], R0 ;  /* 0x0000000002007986 */ /* 0x0009e2000c101124 */
[----:B------:R-:W-:Y:S05]  /*95c0*/  BRA `(.L_x_24454) ;  /* 0x0000000800107947 */ /* 0x000fea0003800000 */
.L_x_24463:
        /* <DEDUP_REMOVED lines=18> */
.L_x_24470:
[----:B------:R-:W-:-:S04]  /*96f0*/  SHF.R.U32.HI R5, RZ, 0x18, R5 ;  /* 0x00000018ff057819 */ /* 0x000fc80000011605 */
[----:B------:R-:W-:-:S07]  /*9700*/  LOP3.LUT R0, R0, 0x80, R5, 0xf8, !PT ;  /* 0x0000008000007812 */ /* 0x000fce00078ef805 */
.L_x_24469:
[----:B------:R-:W-:Y:S05]  /*9710*/  BSYNC.RECONVERGENT B0 ;  /* 0x0000000000007941 */ /* 0x000fea0003800200 */
.L_x_24468:
[----:B------:R3:W-:Y:S01]  /*9720*/  STG.E.U8 desc[UR36][R2.64], R0 ;  /* 0x0000000002007986 */ /* 0x0007e2000c101124 */
[----:B------:R-:W-:Y:S05]  /*9730*/  BRA `(.L_x_24454) ;  /* 0x0000000400b47947 */ /* 0x000fea0003800000 */
.L_x_24462:
        /* <DEDUP_REMOVED lines=15> */
[----:B------:R-:W-:Y:S01]  /*9830*/  HFMA2 R0, -RZ, RZ, 0, 1.5199184417724609375e-05 ;  /* 0x000000ffff007431 */ /* 0x000fe200000001ff */
[----:B------:R-:W-:Y:S02]  /*9840*/  PLOP3.LUT P0, PT, PT, PT, PT, 0x80, 0x8 ;  /* 0x000000000008781c */ /* 0x000fe40003f0f070 */
[----:B------:R-:W-:Y:S02]  /*9850*/  @P1 PLOP3.LUT P0, PT, P2, PT, PT, 0x80, 0x8 ;  /* 0x000000000008181c */ /* 0x000fe4000170f070 */
[----:B------:R-:W-:-:S11]  /*9860*/  PRMT R5, R0, 0x7610, R5 ;  /* 0x0000761000057816 */ /* 0x000fd60000000005 */
[----:B------:R-:W-:-:S05]  /*9870*/  @!P0 IMAD.MOV R6, RZ, RZ, R4 ;  /* 0x000000ffff068224 */ /* 0x000fca00078e0204 */
[----:B------:R-:W-:-:S05]  /*9880*/  @P1 MOV R5, R6 ;  /* 0x0000000600051202 */ /* 0x000fca0000000f00 */
[----:B------:R1:W-:Y:S01]  /*9890*/  STG.E.U8 desc[UR36][R2.64], R5 ;  /* 0x0000000502007986 */ /* 0x0003e2000c101124 */
[----:B------:R-:W-:Y:S05]  /*98a0*/  BRA `(.L_x_24454) ;  /* 0x0000000400587947 */ /* 0x000fea0003800000 */
.L_x_24472:
[----:B------:R-:W-:-:S05]  /*98b0*/  PRMT R5, R5, 0x9910, RZ ;  /* 0x0000991005057816 */ /* 0x000fca00000000ff */
[----:B------:R-:W-:-:S05]  /*98c0*/  IMAD.MOV.U32 R4, RZ, RZ, R5 ;  /* 0x000000ffff047224 */ /* 0x000fca00078e0005 */
[----:B------:R-:W-:-:S05]  /*98d0*/  SHF.R.S32.HI R5, RZ, 0x1f, R4 ;  /* 0x0000001fff057819 */ /* 0x000fca0000011404 */
[----:B------:R0:W-:Y:S01]  /*98e0*/  STG.E.64 desc[UR36][R2.64], R4 ;  /* 0x0000000402007986 */ /* 0x0001e2000c101b24 */
[----:B------:R-:W-:Y:S05]  /*98f0*/  BRA `(.L_x_24454) ;  /* 0x0000000400447947 */ /* 0x000fea0003800000 */
.L_x_24471:
[----:B------:R-:W-:-:S05]  /*9900*/  PRMT R5, R5, 0x9910, RZ ;  /* 0x0000991005057816 */ /* 0x000fca00000000ff */
[----:B------:R2:W-:Y:S01]  /*9910*/  STG.E desc[UR36][R2.64], R5 ;  /* 0x0000000502007986 */ /* 0x0005e2000c101924 */
[----:B------:R-:W-:Y:S05]  /*9920*/  BRA `(.L_x_24454) ;  /* 0x0000000400387947 */ /* 0x000fea0003800000 */
.L_x_24461:
        /* <DEDUP_REMOVED lines=11> */
.L_x_24474:
[----:B------:R-:W0:Y:S01]  /*99e0*/  I2F.F64.S16 R4, R5 ;  /* 0x0000000500047312 */ /* 0x000e220000101c00 */
[----:B------:R-:W-:-:S05]  /*99f0*/  CS2R R6, SRZ ;  /* 0x0000000000067805 */ /* 0x000fca000001ff00 */
[----:B0-----:R0:W-:Y:S01]  /*9a00*/  STG.E.128 desc[UR36][R2.64], R4 ;  /* 0x0000000402007986 */ /* 0x0011e2000c101d24 */
[----:B------:R-:W-:Y:S05]  /*9a10*/  BRA `(.L_x_24454) ;  /* 0x0000000000fc7947 */ /* 0x000fea0003800000 */
.L_x_24473:
[----:B------:R-:W-:-:S09]  /*9a20*/  UISETP.NE.AND UP0, UPT, UR4, 0xf, UPT ;  /* 0x0000000f0400788c */ /* 0x000fd2000bf05270 */
[----:B------:R-:W-:Y:S05]  /*9a30*/  BRA.U !UP0, `(.L_x_24475) ;  /* 0x0000000108e87547 */ /* 0x000fea000b800000 */
[----:B------:R-:W-:-:S09]  /*9a40*/  UISETP.NE.AND UP0, UPT, UR4, 0x17, UPT ;  /* 0x000000170400788c */ /* 0x000fd2000bf05270 */
[----:B------:R-:W-:Y:S05]  /*9a50*/  BRA.U !UP0, `(.L_x_24476) ;  /* 0x0000000108907547 */ /* 0x000fea000b800000 */
[----:B------:R-:W-:-:S09]  /*9a60*/  UISETP.NE.AND UP0, UPT, UR4, 0x18, UPT ;  /* 0x000000180400788c */ /* 0x000fd2000bf05270 */
[----:B------:R-:W-:Y:S05]  /*9a70*/  BRA.U !UP0, `(.L_x_24477) ;  /* 0x0000000108447547 */ /* 0x000fea000b800000 */
.L_x_24453:
        /* <DEDUP_REMOVED lines=16> */
.L_x_24478:
[----:B------:R-:W-:Y:S05]  /*9b80*/  BRA `(.L_x_24454) ;  /* 0x0000000000a07947 */ /* 0x000fea0003800000 */
.L_x_24477:
        /* <DEDUP_REMOVED lines=13> */
.L_x_24480:
[----:B------:R-:W-:Y:S05]  /*9c60*/  BSYNC.RECONVERGENT B0 ;  /* 0x0000000000007941 */ /* 0x000fea0003800200 */
.L_x_24479:
[----:B------:R-:W-:-:S05]  /*9c70*/  LOP3.LUT R7, R0, 0x80, R7, 0xf8, !PT ;  /* 0x0000008000077812 */ /* 0x000fca00078ef807 */
[----:B------:R0:W-:Y:S01]  /*9c80*/  STG.E.U8 desc[UR36][R2.64], R7 ;  /* 0x0000000702007986 */ /* 0x0001e2000c101124 */
[----:B------:R-:W-:Y:S05]  /*9c90*/  BRA `(.L_x_24454) ;  /* 0x00000000005c7947 */ /* 0x000fea0003800000 */
.L_x_24476:
        /* <DEDUP_REMOVED lines=12> */
.L_x_24482:
[----:B------:R-:W-:Y:S02]  /*9d60*/  ISETP.GT.U32.AND P0, PT, R4, 0x7f800000, PT ;  /* 0x7f8000000400780c */ /* 0x000fe40003f04070 */
[----:B------:R-:W-:-:S04]  /*9d70*/  MOV R0, 0x7f ;  /* 0x0000007f00007802 */ /* 0x000fc80000000f00 */
[----:B------:R-:W-:-:S07]  /*9d80*/  SEL R0, R0, 0x7c, P0 ;  /* 0x0000007c00007807 */ /* 0x000fce0000000000 */
.L_x_24483:
[----:B------:R-:W-:Y:S05]  /*9d90*/  BSYNC.RECONVERGENT B0 ;  /* 0x0000000000007941 */ /* 0x000fea0003800200 */
.L_x_24481:
[----:B------:R-:W-:-:S04]  /*9da0*/  SHF.R.U32.HI R5, RZ, 0x18, R5 ;  /* 0x00000018ff057819 */ /* 0x000fc80000011605 */
[----:B------:R-:W-:-:S05]  /*9db0*/  LOP3.LUT R5, R0, 0x80, R5, 0xf8, !PT ;  /* 0x0000008000057812 */ /* 0x000fca00078ef805 */
[----:B------:R0:W-:Y:S01]  /*9dc0*/  STG.E.U8 desc[UR36][R2.64], R5 ;  /* 0x0000000502007986 */ /* 0x0001e2000c101124 */
[----:B------:R-:W-:Y:S05]  /*9dd0*/  BRA `(.L_x_24454) ;  /* 0x00000000000c7947 */ /* 0x000fea0003800000 */
.L_x_24475:
[----:B------:R-:W0:Y:S02]  /*9de0*/  I2F.S16 R0, R5 ;  /* 0x0000000500007306 */ /* 0x000e240000101400 */
[----:B0-----:R-:W-:-:S05]  /*9df0*/  F2FP.BF16.F32.PACK_AB R0, RZ, R0 ;  /* 0x00000000ff00723e */ /* 0x001fca00000010ff */
[----:B------:R0:W-:Y:S02]  /*9e00*/  STG.E.U16 desc[UR36][R2.64], R0 ;  /* 0x0000000002007986 */ /* 0x0001e4000c101524 */
.L_x_24454:
[----:B------:R-:W-:-:S07]  /*9e10*/  VIADD R17, R17, 0x80 ;  /* 0x0000008011117836 */ /* 0x000fce0000000000 */
.L_x_24411:
[----:B------:R-:W-:Y:S05]  /*9e20*/  BSYNC.RECONVERGENT B6 ;  /* 0x0000000000067941 */ /* 0x000fea0003800200 */
.L_x_24410:
[----:B------:R-:W5:Y:S02]  /*9e30*/  LDCU UR4, c[0x0][0x380] ;  /* 0x00007000ff0477ac */ /* 0x000f640008000800 */
[----:B-----5:R-:W-:-:S13]  /*9e40*/  ISETP.GE.AND P0, PT, R17, UR4, PT ;  /* 0x0000000411007c0c */ /* 0x020fda000bf06270 */
[----:B------:R-:W-:Y:S05]  /*9e50*/  @P0 EXIT ;  /* 0x000000000000094d */ /* 0x000fea0003800000 */
        /* <DEDUP_REMOVED lines=303> */
.L_x_24484:
[----:B------:R-:W1:Y:S01]  /*b150*/  LDCU.128 UR8, c[0x0][0x580] ;  /* 0x0000b000ff0877ac */ /* 0x000e620008000c00 */
[----:B------:R-:W-:-:S04]  /*b160*/  UPRMT UR4, UR42, 0x9910, URZ ;  /* 0x000099102a047896 */ /* 0x000fc800080000ff */
[----:B------:R-:W-:Y:S01]  /*b170*/  UISETP.GT.AND UP0, UPT, UR4, 0x9, UPT ;  /* 0x000000090400788c */ /* 0x000fe2000bf04270 */
[----:B-12---:R-:W-:Y:S02]  /*b180*/  IADD3 R2, P1, PT, R0, UR10, RZ ;  /* 0x0000000a00027c10 */ /* 0x006fe4000ff3e0ff */
        /* <DEDUP_REMOVED lines=14> */
.L_x_24488:
[----:B------:R0:W5:Y:S01]  /*b270*/  LDG.E.U8 R0, desc[UR36][R2.64] ;  /* 0x0000002402007981 */ /* 0x000162000c1e1100 */
[----:B------:R-:W-:Y:S05]  /*b280*/  BRA `(.L_x_24490) ;  /* 0x0000000c004c7947 */ /* 0x000fea0003800000 */
.L_x_24487:
        /* <DEDUP_REMOVED lines=8> */
.L_x_24492:
[----:B------:R0:W5:Y:S01]  /*b310*/  LDG.E.U16 R0, desc[UR36][R2.64] ;  /* 0x0000002402007981 */ /* 0x000162000c1e1500 */
[----:B------:R-:W-:Y:S05]  /*b320*/  BRA `(.L_x_24490) ;  /* 0x0000000c00247947 */ /* 0x000fea0003800000 */
.L_x_24491:
[----:B------:R0:W5:Y:S01]  /*b330*/  LDG.E.U16 R0, desc[UR36][R2.64] ;  /* 0x0000002402007981 */ /* 0x000162000c1e1500 */
[----:B------:R-:W-:Y:S05]  /*b340*/  BRA `(.L_x_24490) ;  /* 0x0000000c001c7947 */ /* 0x000fea0003800000 */
.L_x_24486:
        /* <DEDUP_REMOVED lines=9> */
.L_x_24494:
[----:B------:R-:W2:Y:S02]  /*b3e0*/  LDG.E.U16 R4, desc[UR36][R2.64] ;  /* 0x0000002402047981 */ /* 0x000ea4000c1e1500 */
[----:B--2---:R-:W-:-:S06]  /*b3f0*/  HADD2.F32 R4, -RZ, R4.H0_H0 ;  /* 0x20000004ff047230 */ /* 0x004fcc0000004100 */
[----:B------:R-:W0:Y:S02]  /*b400*/  F2I.FTZ.TRUNC.NTZ R4, R4 ;  /* 0x0000000400047305 */ /* 0x000e24000021f100 */
[----:B0-----:R-:W-:Y:S01]  /*b410*/  PRMT R0, R4, 0x7610, R0 ;  /* 0x0000761004007816 */ /* 0x001fe20000000000 */
[----:B------:R-:W-:Y:S06]  /*b420*/  BRA `(.L_x_24490) ;  /* 0x0000000800e47947 */ /* 0x000fec0003800000 */
.L_x_24493:
[----:B------:R-:W-:-:S09]  /*b430*/  UISETP.NE.AND UP0, UPT, UR4, 0x7, UPT ;  /* 0x000000070400788c */ /* 0x000fd2000bf05270 */
[----:B------:R-:W-:Y:S05]  /*b440*/  BRA.U !UP0, `(.L_x_24495) ;  /* 0x0000000108307547 */ /* 0x000fea000b800000 */
[----:B------:R-:W-:-:S09]  /*b450*/  UISETP.NE.AND UP0, UPT, UR4, 0x8, UPT ;  /* 0x000000080400788c */ /* 0x000fd2000bf05270 */
[----:B------:R-:W-:Y:S05]  /*b460*/  BRA.U !UP0, `(.L_x_24496) ;  /* 0x0000000108147547 */ /* 0x000fea000b800000 */
[----:B------:R-:W-:-:S09]  /*b470*/  UISETP.NE.AND UP0, UPT, UR4, 0x9, UPT ;  /* 0x000000090400788c */ /* 0x000fd2000bf05270 */
[----:B------:R-:W-:Y:S05]  /*b480*/  BRA.U UP0, `(.L_x_24489) ;  /* 0x0000000900787547 */ /* 0x000fea000b800000 */
[----:B------:R-:W2:Y:S02]  /*b490*/  LDG.E R2, desc[UR36][R2.64] ;  /* 0x0000002402027981 */ /* 0x000ea4000c1e1900 */
[----:B--2---:R4:W0:Y:S01]  /*b4a0*/  F2I.FTZ.TRUNC.NTZ R0, R2 ;  /* 0x0000000200007305 */ /* 0x004822000021f100 */
[----:B------:R-:W-:Y:S05]  /*b4b0*/  BRA `(.L_x_24490) ;  /* 0x0000000800c07947 */ /* 0x000fea0003800000 */
.L_x_24496:
[----:B------:R-:W2:Y:S02]  /*b4c0*/  LDG.E.U16 R2, desc[UR36][R2.64] ;  /* 0x0000002402027981 */ /* 0x000ea4000c1e1500 */
[----:B--2---:R-:W-:-:S06]  /*b4d0*/  HADD2.F32 R4, -RZ, R2.H0_H0 ;  /* 0x20000002ff047230 */ /* 0x004fcc0000004100 */
[----:B------:R-:W0:Y:S02]  /*b4e0*/  F2I.FTZ.TRUNC.NTZ R4, R4 ;  /* 0x0000000400047305 */ /* 0x000e24000021f100 */
[----:B0-----:R-:W-:Y:S01]  /*b4f0*/  PRMT R0, R4, 0x7610, R0 ;  /* 0x0000761004007816 */ /* 0x001fe20000000000 */
[----:B------:R-:W-:Y:S06]  /*b500*/  BRA `(.L_x_24490) ;  /* 0x0000000800ac7947 */ /* 0x000fec0003800000 */
.L_x_24495:
[----:B------:R-:W2:Y:S02]  /*b510*/  LDG.E.64 R2, desc[UR36][R2.64] ;  /* 0x0000002402027981 */ /* 0x000ea4000c1e1b00 */
[----:B--2---:R2:W3:Y:S01]  /*b520*/  F2I.F64.TRUNC R0, R2 ;  /* 0x0000000200007311 */ /* 0x0044e2000030d100 */
[----:B------:R-:W-:Y:S05]  /*b530*/  BRA `(.L_x_24490) ;  /* 0x0000000800a07947 */ /* 0x000fea0003800000 */
.L_x_24485:
        /* <DEDUP_REMOVED lines=12> */
.L_x_24499:
[----:B------:R-:W2:Y:S02]  /*b600*/  LDG.E.64 R2, desc[UR36][R2.64] ;  /* 0x0000002402027981 */ /* 0x000ea4000c1e1b00 */
[----:B--2---:R0:W1:Y:S01]  /*b610*/  F2I.F64.TRUNC R0, R2 ;  /* 0x0000000200007311 */ /* 0x004062000030d100 */
[----:B------:R-:W-:Y:S05]  /*b620*/  BRA `(.L_x_24490) ;  /* 0x0000000800647947 */ /* 0x000fea0003800000 */
.L_x_24498:
        /* <DEDUP_REMOVED lines=27> */
.L_x_24501:
        /* <DEDUP_REMOVED lines=14> */
.L_x_24500:
[----:B------:R-:W2:Y:S02]  /*b8c0*/  LDG.E.U16 R4, desc[UR36][R2.64] ;  /* 0x0000002402047981 */ /* 0x000ea4000c1e1500 */
[----:B--2---:R-:W-:-:S06]  /*b8d0*/  IMAD.U32 R4, R4, 0x10000, RZ ;  /* 0x0001000004047824 */ /* 0x004fcc00078e00ff */
[----:B------:R-:W0:Y:S02]  /*b8e0*/  F2I.FTZ.TRUNC.NTZ R4, R4 ;  /* 0x0000000400047305 */ /* 0x000e24000021f100 */
[----:B0-----:R-:W-:Y:S01]  /*b8f0*/  PRMT R0, R4, 0x7610, R0 ;  /* 0x0000761004007816 */ /* 0x001fe20000000000 */
[----:B------:R-:W-:Y:S06]  /*b900*/  BRA `(.L_x_24490) ;  /* 0x0000000400ac7947 */ /* 0x000fec0003800000 */
.L_x_24497:
        /* <DEDUP_REMOVED lines=10> */
.L_x_24504:
        /* <DEDUP_REMOVED lines=21> */
.L_x_24508:
[----:B------:R-:W-:Y:S05]  /*bb00*/  BSYNC.RECONVERGENT B1 ;  /* 0x0000000000017941 */ /* 0x000fea0003800200 */
.L_x_24507:
[----:B------:R-:W-:Y:S01]  /*bb10*/  IMAD.SHL.U32 R0, R0, 0x100000, RZ ;  /* 0x0010000000007824 */ /* 0x000fe200078e00ff */
[----:B------:R-:W-:-:S04]  /*bb20*/  LEA R2, R2, 0x3b800000, 0x17 ;  /* 0x3b80000002027811 */ /* 0x000fc800078eb8ff */
[----:B------:R-:W-:-:S07]  /*bb30*/  LOP3.LUT R4, R2, R0, R7, 0xfe, !PT ;  /* 0x0000000002047212 */ /* 0x000fce00078efe07 */
.L_x_24506:
[----:B------:R-:W-:Y:S05]  /*bb40*/  BSYNC.RECONVERGENT B0 ;  /* 0x0000000000007941 */ /* 0x000fea0003800200 */
.L_x_24505:
[----:B------:R-:W0:Y:S02]  /*bb50*/  F2I.FTZ.TRUNC.NTZ R4, R4 ;  /* 0x0000000400047305 */ /* 0x000e24000021f100 */
[----:B0-----:R-:W-:Y:S01]  /*bb60*/  PRMT R0, R4, 0x7610, R0 ;  /* 0x0000761004007816 */ /* 0x001fe20000000000 */
[----:B------:R-:W-:Y:S06]  /*bb70*/  BRA `(.L_x_24490) ;  /* 0x0000000400107947 */ /* 0x000fec0003800000 */
.L_x_24503:
        /* <DEDUP_REMOVED lines=21> */
.L_x_24512:
[----:B------:R-:W-:Y:S05]  /*bcd0*/  BSYNC.RECONVERGENT B1 ;  /* 0x0000000000017941 */ /* 0x000fea0003800200 */
.L_x_24511:
[----:B------:R-:W-:Y:S02]  /*bce0*/  SHF.L.U32 R0, R0, 0x15, RZ ;  /* 0x0000001500007819 */ /* 0x000fe400000006ff */
[----:B------:R-:W-:-:S04]  /*bcf0*/  LEA R2, R2, 0x37800000, 0x17 ;  /* 0x3780000002027811 */ /* 0x000fc800078eb8ff */
[----:B------:R-:W-:-:S07]  /*bd00*/  LOP3.LUT R4, R2, R0, R7, 0xfe, !PT ;  /* 0x0000000002047212 */ /* 0x000fce00078efe07 */
.L_x_24510:
[----:B------:R-:W-:Y:S05]  /*bd10*/  BSYNC.RECONVERGENT B0 ;  /* 0x0000000000007941 */ /* 0x000fea0003800200 */
.L_x_24509:
[----:B------:R-:W0:Y:S02]  /*bd20*/  F2I.FTZ.TRUNC.NTZ R4, R4 ;  /* 0x0000000400047305 */ /* 0x000e24000021f100 */
[----:B0-----:R-:W-:Y:S01]  /*bd30*/  PRMT R0, R4, 0x7610, R0 ;  /* 0x0000761004007816 */ /* 0x001fe20000000000 */
[----:B------:R-:W-:Y:S06]  /*bd40*/  BRA `(.L_x_24490) ;  /* 0x00000000009c7947 */ /* 0x000fec0003800000 */
.L_x_24502:
        /* <DEDUP_REMOVED lines=14> */
.L_x_24516:
[----:B------:R-:W-:Y:S05]  /*be30*/  BSYNC.RECONVERGENT B0 ;  /* 0x0000000000007941 */ /* 0x000fea0003800200 */
.L_x_24515:
[----:B------:R-:W0:Y:S02]  /*be40*/  F2I.FTZ.TRUNC.NTZ R4, R4 ;  /* 0x0000000400047305 */ /* 0x000e24000021f100 */
[----:B0-----:R-:W-:Y:S01]  /*be50*/  PRMT R0, R4, 0x7610, R0 ;  /* 0x0000761004007816 */ /* 0x001fe20000000000 */
[----:B------:R-:W-:Y:S06]  /*be60*/  BRA `(.L_x_24490) ;  /* 0x0000000000547947 */ /* 0x000fec0003800000 */
.L_x_24489:
        /* <DEDUP_REMOVED lines=16> */
.L_x_24517:
[----:B------:R-:W-:Y:S01]  /*bf70*/  PRMT R0, RZ, 0x7610, R0 ;  /* 0x00007610ff007816 */ /* 0x000fe20000000000 */
[----:B------:R-:W-:Y:S06]  /*bf80*/  BRA `(.L_x_24490) ;  /* 0x00000000000c7947 */ /* 0x000fec0003800000 */
.L_x_24514:
[----:B------:R0:W5:Y:S01]  /*bf90*/  LDG.E.U16 R0, desc[UR36][R2.64] ;  /* 0x0000002402007981 */ /* 0x000162000c1e1500 */
[----:B------:R-:W-:Y:S05]  /*bfa0*/  BRA `(.L_x_24490) ;  /* 0x0000000000047947 */ /* 0x000fea0003800000 */
.L_x_24513:
[----:B------:R0:W5:Y:S02]  /*bfb0*/  LDG.E.U16 R0, desc[UR36][R2.64] ;  /* 0x0000002402007981 */ /* 0x000164000c1e1500 */
.L_x_24490:
[----:B01-3-5:R-:W-:Y:S01]  /*bfc0*/  LOP3.LUT R19, R19, R0, RZ, 0x3c, !PT ;  /* 0x0000000013137212 */ /* 0x02bfe200078e3cff */
[----:B------:R-:W-:Y:S03]  /*bfd0*/  BSSY.RECONVERGENT B0, `(.L_x_24518) ;  /* 0x0000043000007945 */ /* 0x000fe60003800200 */
[----:B--2-4-:R-:W-:-:S04]  /*bfe0*/  PRMT R2, R19, 0x9910, RZ ;  /* 0x0000991013027816 */ /* 0x014fc800000000ff */
        /* <DEDUP_REMOVED lines=36> */
.L_x_24519:
[-C--:B------:R-:W-:Y:S02]  /*c230*/  IABS R7, R18.reuse ;  /* 0x0000001200077213 */ /* 0x080fe40000000000 */
[----:B------:R-:W-:Y:S02]  /*c240*/  PRMT R5, R0, 0x9910, RZ ;  /* 0x0000991000057816 */ /* 0x000fe400000000ff */
[----:B------:R-:W0:Y:S01]  /*c250*/  I2F.RP R4, R7 ;  /* 0x0000000700047306 */ /* 0x000e220000209400 */
[----:B------:R-:W-:-:S04]  /*c260*/  IABS R8, R18 ;  /* 0x0000001200087213 */ /* 0x000fc80000000000 */
[----:B------:R-:W-:-:S03]  /*c270*/  IADD3 R8, PT, PT, RZ, -R8, RZ ;  /* 0x80000008ff087210 */ /* 0x000fc60007ffe0ff */
[----:B0-----:R-:W0:Y:S02]  /*c280*/  MUFU.RCP R4, R4 ;  /* 0x0000000400047308 */ /* 0x001e240000001000 */
[----:B0-----:R-:W-:-:S06]  /*c290*/  IADD3 R2, PT, PT, R4, 0xffffffe, RZ ;  /* 0x0ffffffe04027810 */ /* 0x001fcc0007ffe0ff */
[----:B------:R0:W1:Y:S02]  /*c2a0*/  F2I.FTZ.U32.TRUNC.NTZ R3, R2 ;  /* 0x0000000200037305 */ /* 0x000064000021f000 */
[----:B0-----:R-:W-:Y:S02]  /*c2b0*/  IMAD.MOV.U32 R2, RZ, RZ, RZ ;  /* 0x000000ffff027224 */ /* 0x001fe400078e00ff */
[----:B-1----:R-:W-:-:S04]  /*c2c0*/  IMAD.MOV R6, RZ, RZ, -R3 ;  /* 0x000000ffff067224 */ /* 0x002fc800078e0a03 */
[----:B------:R-:W-:Y:S01]  /*c2d0*/  IMAD.MOV.U32 R0, RZ, RZ, R6 ;  /* 0x000000ffff007224 */ /* 0x000fe200078e0006 */
        /* <DEDUP_REMOVED lines=18> */
.L_x_24520:
[----:B------:R-:W-:Y:S05]  /*c400*/  BSYNC.RECONVERGENT B0 ;  /* 0x0000000000007941 */ /* 0x000fea0003800200 */
.L_x_24518:
        /* <DEDUP_REMOVED lines=13> */
.L_x_24524:
[----:B------:R-:W-:Y:S01]  /*c4e0*/  STG.E.U8 desc[UR36][R16.64], R3 ;  /* 0x0000000310007986 */ /* 0x000fe2000c101124 */
[----:B------:R-:W-:Y:S05]  /*c4f0*/  EXIT ;  /* 0x000000000000794d */ /* 0x000fea0003800000 */
.L_x_24523:
        /* <DEDUP_REMOVED lines=9> */
[----:B------:R-:W-:Y:S01]  /*c590*/  STG.E.64 desc[UR36][R16.64], R2 ;  /* 0x0000000210007986 */ /* 0x000fe2000c101b24 */
[----:B------:R-:W-:Y:S05]  /*c5a0*/  EXIT ;  /* 0x000000000000794d */ /* 0x000fea0003800000 */
.L_x_24527:
[----:B------:R-:W-:-:S05]  /*c5b0*/  PRMT R3, R3, 0x9910, RZ ;  /* 0x0000991003037816 */ /* 0x000fca00000000ff */
[----:B------:R-:W-:Y:S01]  /*c5c0*/  STG.E desc[UR36][R16.64], R3 ;  /* 0x0000000310007986 */ /* 0x000fe2000c101924 */
[----:B------:R-:W-:Y:S05]  /*c5d0*/  EXIT ;  /* 0x000000000000794d */ /* 0x000fea0003800000 */
.L_x_24526:
[----:B------:R-:W-:Y:S01]  /*c5e0*/  STG.E.U16 desc[UR36][R16.64], R3 ;  /* 0x0000000310007986 */ /* 0x000fe2000c101524 */
[----:B------:R-:W-:Y:S05]  /*c5f0*/  EXIT ;  /* 0x000000000000794d */ /* 0x000fea0003800000 */
.L_x_24522:
        /* <DEDUP_REMOVED lines=9> */
.L_x_24529:
[----:B------:R-:W0:Y:S02]  /*c690*/  I2F.S16 R0, R3 ;  /* 0x0000000300007306 */ /* 0x000e240000101400 */
[----:B0-----:R-:W-:-:S05]  /*c6a0*/  F2FP.F16.F32.PACK_AB R0, RZ, R0 ;  /* 0x00000000ff00723e */ /* 0x001fca00000000ff */
[----:B------:R-:W-:Y:S01]  /*c6b0*/  STG.E.U16 desc[UR36][R16.64], R0 ;  /* 0x0000000010007986 */ /* 0x000fe2000c101524 */
[----:B------:R-:W-:Y:S05]  /*c6c0*/  EXIT ;  /* 0x000000000000794d */ /* 0x000fea0003800000 */
.L_x_24528:
        /* <DEDUP_REMOVED lines=10> */
.L_x_24531:
[----:B------:R-:W0:Y:S02]  /*c770*/  I2F.S16 R3, R3 ;  /* 0x0000000300037306 */ /* 0x000e240000101400 */
[----:B0-----:R-:W-:-:S04]  /*c780*/  F2FP.F16.F32.PACK_AB R3, RZ, R3 ;  /* 0x00000003ff03723e */ /* 0x001fc800000000ff */
[----:B------:R-:W-:-:S05]  /*c790*/  PRMT R3, R3, 0x5410, RZ ;  /* 0x0000541003037816 */ /* 0x000fca00000000ff */
[----:B------:R-:W-:Y:S01]  /*c7a0*/  STG.E desc[UR36][R16.64], R3 ;  /* 0x0000000310007986 */ /* 0x000fe2000c101924 */
[----:B------:R-:W-:Y:S05]  /*c7b0*/  EXIT ;  /* 0x000000000000794d */ /* 0x000fea0003800000 */
.L_x_24530:
[----:B------:R-:W0:Y:S02]  /*c7c0*/  I2F.F64.S16 R2, R3 ;  /* 0x0000000300027312 */ /* 0x000e240000101c00 */
[----:B0-----:R-:W-:Y:S01]  /*c7d0*/  STG.E.64 desc[UR36][R16.64], R2 ;  /* 0x0000000210007986 */ /* 0x001fe2000c101b24 */
[----:B------:R-:W-:Y:S05]  /*c7e0*/  EXIT ;  /* 0x000000000000794d */ /* 0x000fea0003800000 */
.L_x_24521:
        /* <DEDUP_REMOVED lines=12> */
.L_x_24535:
        /* <DEDUP_REMOVED lines=17> */
.L_x_24538:
[----:B------:R-:W-:-:S04]  /*c9c0*/  SHF.R.U32.HI R3, RZ, 0x18, R3 ;  /* 0x00000018ff037819 */ /* 0x000fc80000011603 */
[----:B------:R-:W-:-:S04]  /*c9d0*/  LOP3.LUT R0, R0, 0x80, R3, 0xf8, !PT ;  /* 0x0000008000007812 */ /* 0x000fc800078ef803 */
[----:B------:R-:W-:-:S07]  /*c9e0*/  PRMT R8, R0, 0x7610, R8 ;  /* 0x0000761000087816 */ /* 0x000fce0000000008 */
.L_x_24537:
[----:B------:R-:W-:Y:S05]  /*c9f0*/  BSYNC.RECONVERGENT B0 ;  /* 0x0000000000007941 */ /* 0x000fea0003800200 */
.L_x_24536:
[----:B------:R-:W-:Y:S01]  /*ca00*/  STG.E.U8 desc[UR36][R16.64], R8 ;  /* 0x0000000810007986 */ /* 0x000fe2000c101124 */
[----:B------:R-:W-:Y:S05]  /*ca10*/  EXIT ;  /* 0x000000000000794d */ /* 0x000fea0003800000 */
.L_x_24534:
        /* <DEDUP_REMOVED lines=17> */
.L_x_24541:
[----:B------:R-:W-:-:S04]  /*cb30*/  SHF.R.U32.HI R3, RZ, 0x18, R3 ;  /* 0x00000018ff037819 */ /* 0x000fc80000011603 */
[----:B------:R-:W-:-:S04]  /*cb40*/  LOP3.LUT R0, R0, 0x80, R3, 0xf8, !PT ;  /* 0x0000008000007812 */ /* 0x000fc800078ef803 */
[----:B------:R-:W-:-:S07]  /*cb50*/  PRMT R8, R0, 0x7610, R8 ;  /* 0x0000761000087816 */ /* 0x000fce0000000008 */
.L_x_24540:
[----:B------:R-:W-:Y:S05]  /*cb60*/  BSYNC.RECONVERGENT B0 ;  /* 0x0000000000007941 */ /* 0x000fea0003800200 */
.L_x_24539:
[----:B------:R-:W-:Y:S01]  /*cb70*/  STG.E.U8 desc[UR36][R16.64], R8 ;  /* 0x0000000810007986 */ /* 0x000fe2000c101124 */
[----:B------:R-:W-:Y:S05]  /*cb80*/  EXIT ;  /* 0x000000000000794d */ /* 0x000fea0003800000 */
.L_x_24533:
        /* <DEDUP_REMOVED lines=21> */
[----:B------:R-:W-:Y:S01]  /*cce0*/  STG.E.U8 desc[UR36][R16.64], R3 ;  /* 0x0000000310007986 */ /* 0x000fe2000c101124 */
[----:B------:R-:W-:Y:S05]  /*ccf0*/  EXIT ;  /* 0x000000000000794d */ /* 0x000fea0003800000 */
.L_x_24543:
[----:B------:R-:W-:-:S05]  /*cd00*/  PRMT R3, R3, 0x9910, RZ ;  /* 0x0000991003037816 */ /* 0x000fca00000000ff */
[----:B------:R-:W-:-:S05]  /*cd10*/  IMAD.MOV.U32 R2, RZ, RZ, R3 ;  /* 0x000000ffff027224 */ /* 0x000fca00078e0003 */
[----:B------:R-:W-:-:S05]  /*cd20*/  SHF.R.S32.HI R3, RZ, 0x1f, R2 ;  /* 0x0000001fff037819 */ /* 0x000fca0000011402 */
[----:B------:R-:W-:Y:S01]  /*cd30*/  STG.E.64 desc[UR36][R16.64], R2 ;  /* 0x0000000210007986 */ /* 0x000fe2000c101b24 */
[----:B------:R-:W-:Y:S05]  /*cd40*/  EXIT ;  /* 0x000000000000794d */ /* 0x000fea0003800000 */
.L_x_24542:
[----:B------:R-:W-:-:S05]  /*cd50*/  PRMT R3, R3, 0x9910, RZ ;  /* 0x0000991003037816 */ /* 0x000fca00000000ff */
[----:B------:R-:W-:Y:S01]  /*cd60*/  STG.E desc[UR36][R16.64], R3 ;  /* 0x0000000310007986 */ /* 0x000fe2000c101924 */
[----:B------:R-:W-:Y:S05]  /*cd70*/  EXIT ;  /* 0x000000000000794d */ /* 0x000fea0003800000 */
.L_x_24532:
        /* <DEDUP_REMOVED lines=11> */
.L_x_24545:
[----:B------:R-:W0:Y:S01]  /*ce30*/  I2F.F64.S16 R4, R3 ;  /* 0x0000000300047312 */ /* 0x000e220000101c00 */
[----:B------:R-:W-:-:S05]  /*ce40*/  CS2R R6, SRZ ;  /* 0x0000000000067805 */ /* 0x000fca000001ff00 */
[----:B0-----:R-:W-:Y:S01]  /*ce50*/  STG.E.128 desc[UR36][R16.64], R4 ;  /* 0x0000000410007986 */ /* 0x001fe2000c101d24 */
[----:B------:R-:W-:Y:S05]  /*ce60*/  EXIT ;  /* 0x000000000000794d */ /* 0x000fea0003800000 */
.L_x_24544:
[----:B------:R-:W-:-:S09]  /*ce70*/  UISETP.NE.AND UP0, UPT, UR4, 0xf, UPT ;  /* 0x0000000f0400788c */ /* 0x000fd2000bf05270 */
[----:B------:R-:W-:Y:S05]  /*ce80*/  BRA.U !UP0, `(.L_x_24546) ;  /* 0x0000000108e87547 */ /* 0x000fea000b800000 */
[----:B------:R-:W-:-:S09]  /*ce90*/  UISETP.NE.AND UP0, UPT, UR4, 0x17, UPT ;  /* 0x000000170400788c */ /* 0x000fd2000bf05270 */
[----:B------:R-:W-:Y:S05]  /*cea0*/  BRA.U !UP0, `(.L_x_24547) ;  /* 0x0000000108907547 */ /* 0x000fea000b800000 */
[----:B------:R-:W-:-:S09]  /*ceb0*/  UISETP.NE.AND UP0, UPT, UR4, 0x18, UPT ;  /* 0x000000180400788c */ /* 0x000fd2000bf05270 */
[----:B------:R-:W-:Y:S05]  /*cec0*/  BRA.U !UP0, `(.L_x_24548) ;  /* 0x0000000108447547 */ /* 0x000fea000b800000 */
.L_x_24525:
        /* <DEDUP_REMOVED lines=16> */
.L_x_24549:
[----:B------:R-:W-:Y:S05]  /*cfd0*/  EXIT ;  /* 0x000000000000794d */ /* 0x000fea0003800000 */
.L_x_24548:
[----:B------:R-:W0:Y:S01]  /*cfe0*/  I2F.S16 R3, R3 ;  /* 0x0000000300037306 */ /* 0x000e220000101400 */
[----:B------:R-:W-:Y:S01]  /*cff0*/  BSSY.RECONVERGENT B0, `(.L_x_24550) ;  /* 0x000000c000007945 */ /* 0x000fe20003800200 */
[----:B------:R-:W-:Y:S02]  /*d000*/  MOV R0, 0x7f ;  /* 0x0000007f00007802 */ /* 0x000fe40000000f00 */
        /* <DEDUP_REMOVED lines=10> */
.L_x_24551:
[----:B------:R-:W-:Y:S05]  /*d0b0*/  BSYNC.RECONVERGENT B0 ;  /* 0x0000000000007941 */ /* 0x000fea0003800200 */
.L_x_24550:
[----:B------:R-:W-:-:S05]  /*d0c0*/  LOP3.LUT R5, R0, 0x80, R5, 0xf8, !PT ;  /* 0x0000008000057812 */ /* 0x000fca00078ef805 */
[----:B------:R-:W-:Y:S01]  /*d0d0*/  STG.E.U8 desc[UR36][R16.64], R5 ;  /* 0x0000000510007986 */ /* 0x000fe2000c101124 */
[----:B------:R-:W-:Y:S05]  /*d0e0*/  EXIT ;  /* 0x000000000000794d */ /* 0x000fea0003800000 */
.L_x_24547:
        /* <DEDUP_REMOVED lines=12> */
.L_x_24553:
[----:B------:R-:W-:Y:S01]  /*d1b0*/  IMAD.MOV.U32 R0, RZ, RZ, 0x7f ;  /* 0x0000007fff007424 */ /* 0x000fe200078e00ff */
[----:B------:R-:W-:-:S04]  /*d1c0*/  ISETP.GT.U32.AND P0, PT, R2, 0x7f800000, PT ;  /* 0x7f8000000200780c */ /* 0x000fc80003f04070 */
[----:B------:R-:W-:-:S09]  /*d1d0*/  SEL R0, R0, 0x7c, P0 ;  /* 0x0000007c00007807 */ /* 0x000fd20000000000 */
.L_x_24554:
[----:B------:R-:W-:Y:S05]  /*d1e0*/  BSYNC.RECONVERGENT B0 ;  /* 0x0000000000007941 */ /* 0x000fea0003800200 */
.L_x_24552:
[----:B------:R-:W-:-:S04]  /*d1f0*/  SHF.R.U32.HI R3, RZ, 0x18, R3 ;  /* 0x00000018ff037819 */ /* 0x000fc80000011603 */
[----:B------:R-:W-:-:S05]  /*d200*/  LOP3.LUT R3, R0, 0x80, R3, 0xf8, !PT ;  /* 0x0000008000037812 */ /* 0x000fca00078ef803 */
[----:B------:R-:W-:Y:S01]  /*d210*/  STG.E.U8 desc[UR36][R16.64], R3 ;  /* 0x0000000310007986 */ /* 0x000fe2000c101124 */
[----:B------:R-:W-:Y:S05]  /*d220*/  EXIT ;  /* 0x000000000000794d */ /* 0x000fea0003800000 */
.L_x_24546:
[----:B------:R-:W0:Y:S02]  /*d230*/  I2F.S16 R0, R3 ;  /* 0x0000000300007306 */ /* 0x000e240000101400 */
[----:B0-----:R-:W-:-:S05]  /*d240*/  F2FP.BF16.F32.PACK_AB R0, RZ, R0 ;  /* 0x00000000ff00723e */ /* 0x001fca00000010ff */
[----:B------:R-:W-:Y:S01]  /*d250*/  STG.E.U16 desc[UR36][R16.64], R0 ;  /* 0x0000000010007986 */ /* 0x000fe2000c101524 */
[----:B------:R-:W-:Y:S05]  /*d260*/  EXIT ;  /* 0x000000000000794d */ /* 0x000fea0003800000 */
.L_x_24555:
        /* <DEDUP_REMOVED lines=9> */
.L_x_37152:


//--------------------- .text._ZN2at6native27unrolled_elementwise_kernelINS0_13BUnaryFunctorIsssZZZNS0_15binary_internal21div_floor_kernel_cudaERNS_18TensorIteratorBaseEENKUlvE_clEvENKUlvE3_clEvEUlssE_EESt5arrayIPcLm2EELi4E23TrivialOffsetCalculatorILi1EjESE_NS0_6memory12LoadWithCastILi1EEENSF_13StoreWithCastILi1EEEEEviT_T0_T2_T3_T4_T5_ --------------------------
	.section	.text._ZN2at6native27unrolled_elementwise_kernelINS0_13BUnaryFunctorIsssZZZNS0_15binary_internal21div_floor_kernel_cudaERNS_18TensorIteratorBaseEENKUlvE_clEvENKUlvE3_clEvEUlssE_EESt5arrayIPcLm2EELi4E23TrivialOffsetCalculatorILi1EjESE_NS0_6memory12LoadWithCastILi1EEENSF_13StoreWithCastILi1EEEEEviT_T0_T2_T3_T4_T5_,"ax",@progbits
	.align	128
        .global         _ZN2at6native27unrolled_elementwise_kernelINS0_13BUnaryFunctorIsssZZZNS0_15binary_internal21div_floor_kernel_cudaERNS_18TensorIteratorBaseEENKUlvE_clEvENKUlvE3_clEvEUlssE_EESt5arrayIPcLm2EELi4E23TrivialOffsetCalculatorILi1EjESE_NS0_6memory12LoadWithCastILi1EEENSF_13StoreWithCastILi1EEEEEviT_T0_T2_T3_T4_T5_
        .type           _ZN2at6native27unrolled_elementwise_kernelINS0_13BUnaryFunctorIsssZZZNS0_15binary_internal21div_floor_kernel_cudaERNS_18TensorIteratorBaseEENKUlvE_clEvENKUlvE3_clEvEUlssE_EESt5arrayIPcLm2EELi4E23TrivialOffsetCalculatorILi1EjESE_NS0_6memory12LoadWithCastILi1EEENSF_13StoreWithCastILi1EEEEEviT_T0_T2_T3_T4_T5_,@function
        .size           _ZN2at6native27unrolled_elementwise_kernelINS0_13BUnaryFunctorIsssZZZNS0_15binary_internal21div_floor_kernel_cudaERNS_18TensorIteratorBaseEENKUlvE_clEvENKUlvE3_clEvEUlssE_EESt5arrayIPcLm2EELi4E23TrivialOffsetCalculatorILi1EjESE_NS0_6memory12LoadWithCastILi1EEENSF_13StoreWithCastILi1EEEEEviT_T0_T2_T3_T4_T5_,(.L_x_37153 - _ZN2at6native27unrolled_elementwise_kernelINS0_13BUnaryFunctorIsssZZZNS0_15binary_internal21div_floor_kernel_cudaERNS_18TensorIteratorBaseEENKUlvE_clEvENKUlvE3_clEvEUlssE_EESt5arrayIPcLm2EELi4E23TrivialOffsetCalculatorILi1EjESE_NS0_6memory12LoadWithCastILi1EEENSF_13StoreWithCastILi1EEEEEviT_T0_T2_T3_T4_T5_)
        .other          _ZN2at6native27unrolled_elementwise_kernelINS0_13BUnaryFunctorIsssZZZNS0_15binary_internal21div_floor_kernel_cudaERNS_18TensorIteratorBaseEENKUlvE_clEvENKUlvE3_clEvEUlssE_EESt5arrayIPcLm2EELi4E23TrivialOffsetCalculatorILi1EjESE_NS0_6memory12LoadWithCastILi1EEENSF_13StoreWithCastILi1EEEEEviT_T0_T2_T3_T4_T5_,@"STO_CUDA_ENTRY STV_DEFAULT"
_ZN2at6native27unrolled_elementwise_kernelINS0_13BUnaryFunctorIsssZZZNS0_15binary_internal21div_floor_kernel_cudaERNS_18TensorIteratorBaseEENKUlvE_clEvENKUlvE3_clEvEUlssE_EESt5arrayIPcLm2EELi4E23TrivialOffsetCalculatorILi1EjESE_NS0_6memory12LoadWithCastILi1EEENSF_13StoreWithCastILi1EEEEEviT_T0_T2_T3_T4_T5_:
.text._ZN2at6native27unrolled_elementwise_kernelINS0_13BUnaryFunctorIsssZZZNS0_15binary_internal21div_floor_kernel_cudaERNS_18TensorIteratorBaseEENKUlvE_clEvENKUlvE3_clEvEUlssE_EESt5arrayIPcLm2EELi4E23TrivialOffsetCalculatorILi1EjESE_NS0_6memory12LoadWithCastILi1EEENSF_13StoreWithCastILi1EEEEEviT_T0_T2_T3_T4_T5_:
        /* <DEDUP_REMOVED lines=31> */
.L_x_24561:
[----:B------:R3:W5:Y:S01]  /*01f0*/  LDG.E.U8 R22, desc[UR36][R4.64] ;  /* 0x0000002404167981 */ /* 0x000762000c1e1100 */
[----:B------:R-:W-:Y:S05]  /*0200*/  BRA `(.L_x_24563) ;  /* 0x0000000c00507947 */ /* 0x000fea0003800000 */
.L_x_24560:
        /* <DEDUP_REMOVED lines=8> */
.L_x_24565:
[----:B------:R1:W5:Y:S01]  /*0290*/  LDG.E.U16 R22, desc[UR36][R4.64] ;  /* 0x0000002404167981 */ /* 0x000362000c1e1500 */
[----:B------:R-:W-:Y:S05]  /*02a0*/  BRA `(.L_x_24563) ;  /* 0x0000000c00287947 */ /* 0x000fea0003800000 */
.L_x_24564:
[----:B------:R2:W5:Y:S01]  /*02b0*/  LDG.E.U16 R22, desc[UR36][R4.64] ;  /* 0x0000002404167981 */ /* 0x000562000c1e1500 */
[----:B------:R-:W-:Y:S05]  /*02c0*/  BRA `(.L_x_24563) ;  /* 0x0000000c00207947 */ /* 0x000fea0003800000 */
.L_x_24559:
        /* <DEDUP_REMOVED lines=9> */
.L_x_24567:
[----:B------:R-:W2:Y:S02]  /*0360*/  LDG.E.U16 R0, desc[UR36][R4.64] ;  /* 0x0000002404007981 */ /* 0x000ea4000c1e1500 */
[----:B--2---:R-:W-:-:S06]  /*0370*/  HADD2.F32 R0, -RZ, R0.H0_H0 ;  /* 0x20000000ff007230 */ /* 0x004fcc0000004100 */
[----:B------:R-:W0:Y:S02]  /*0380*/  F2I.FTZ.TRUNC.NTZ R0, R0 ;  /* 0x0000000000007305 */ /* 0x000e24000021f100 */
[----:B0-----:R-:W-:Y:S01]  /*0390*/  PRMT R22, R0, 0x7610, R22 ;  /* 0x0000761000167816 */ /* 0x001fe20000000016 */
[----:B------:R-:W-:Y:S06]  /*03a0*/  BRA `(.L_x_24563) ;  /* 0x0000000800e87947 */ /* 0x000fec0003800000 */
.L_x_24566:
        /* <DEDUP_REMOVED lines=9> */
.L_x_24569:
[----:B------:R-:W2:Y:S02]  /*0440*/  LDG.E.U16 R4, desc[UR36][R4.64] ;  /* 0x0000002404047981 */ /* 0x000ea4000c1e1500 */
[----:B--2---:R-:W-:-:S06]  /*0450*/  HADD2.F32 R0, -RZ, R4.H0_H0 ;  /* 0x20000004ff007230 */ /* 0x004fcc0000004100 */
[----:B------:R-:W0:Y:S02]  /*0460*/  F2I.FTZ.TRUNC.NTZ R0, R0 ;  /* 0x0000000000007305 */ /* 0x000e24000021f100 */
[----:B0-----:R-:W-:Y:S01]  /*0470*/  PRMT R22, R0, 0x7610, R22 ;  /* 0x0000761000167816 */ /* 0x001fe20000000016 */
[----:B------:R-:W-:Y:S06]  /*0480*/  BRA `(.L_x_24563) ;  /* 0x0000000800b07947 */ /* 0x000fec0003800000 */
.L_x_24568:
[----:B------:R-:W2:Y:S02]  /*0490*/  LDG.E.64 R4, desc[UR36][R4.64] ;  /* 0x0000002404047981 */ /* 0x000ea4000c1e1b00 */
[----:B--2---:R0:W1:Y:S01]  /*04a0*/  F2I.F64.TRUNC R22, R4 ;  /* 0x0000000400167311 */ /* 0x004062000030d100 */
[----:B------:R-:W-:Y:S05]  /*04b0*/  BRA `(.L_x_24563) ;  /* 0x0000000800a47947 */ /* 0x000fea0003800000 */
.L_x_24558:
        /* <DEDUP_REMOVED lines=12> */
.L_x_24572:
[----:B------:R-:W2:Y:S02]  /*0580*/  LDG.E.64 R4, desc[UR36][R4.64] ;  /* 0x0000002404047981 */ /* 0x000ea4000c1e1b00 */
[----:B--2---:R0:W1:Y:S01]  /*0590*/  F2I.F64.TRUNC R22, R4 ;  /* 0x0000000400167311 */ /* 0x004062000030d100 */
[----:B------:R-:W-:Y:S05]  /*05a0*/  BRA `(.L_x_24563) ;  /* 0x0000000800687947 */ /* 0x000fea0003800000 */
.L_x_24571:
        /* <DEDUP_REMOVED lines=27> */
.L_x_24574:
        /* <DEDUP_REMOVED lines=15> */
.L_x_24573:
[----:B------:R-:W2:Y:S02]  /*0850*/  LDG.E.U16 R0, desc[UR36][R4.64] ;  /* 0x0000002404007981 */ /* 0x000ea4000c1e1500 */
[----:B--2---:R-:W-:-:S06]  /*0860*/  IMAD.U32 R0, R0, 0x10000, RZ ;  /* 0x0001000000007824 */ /* 0x004fcc00078e00ff */
[----:B------:R-:W0:Y:S02]  /*0870*/  F2I.FTZ.TRUNC.NTZ R0, R0 ;  /* 0x0000000000007305 */ /* 0x000e24000021f100 */
[----:B0-----:R-:W-:Y:S01]  /*0880*/  PRMT R22, R0, 0x7610, R22 ;  /* 0x0000761000167816 */ /* 0x001fe20000000016 */
[----:B------:R-:W-:Y:S06]  /*0890*/  BRA `(.L_x_24563) ;  /* 0x0000000400ac7947 */ /* 0x000fec0003800000 */
.L_x_24570:
        /* <DEDUP_REMOVED lines=10> */
.L_x_24577:
        /* <DEDUP_REMOVED lines=21> */
.L_x_24581:
[----:B------:R-:W-:Y:S05]  /*0a90*/  BSYNC.RECONVERGENT B1 ;  /* 0x0000000000017941 */ /* 0x000fea0003800200 */
.L_x_24580:
[----:B------:R-:W-:Y:S01]  /*0aa0*/  IMAD.SHL.U32 R0, R0, 0x100000, RZ ;  /* 0x0010000000007824 */ /* 0x000fe200078e00ff */
[----:B------:R-:W-:-:S04]  /*0ab0*/  LEA R3, R3, 0x3b800000, 0x17 ;  /* 0x3b80000003037811 */ /* 0x000fc800078eb8ff */
[----:B------:R-:W-:-:S07]  /*0ac0*/  LOP3.LUT R0, R3, R0, R7, 0xfe, !PT ;  /* 0x0000000003007212 */ /* 0x000fce00078efe07 */
.L_x_24579:
[----:B------:R-:W-:Y:S05]  /*0ad0*/  BSYNC.RECONVERGENT B0 ;  /* 0x0000000000007941 */ /* 0x000fea0003800200 */
.L_x_24578:
[----:B------:R-:W0:Y:S02]  /*0ae0*/  F2I.FTZ.TRUNC.NTZ R0, R0 ;  /* 0x0000000000007305 */ /* 0x000e24000021f100 */
[----:B0-----:R-:W-:Y:S01]  /*0af0*/  PRMT R22, R0, 0x7610, R22 ;  /* 0x0000761000167816 */ /* 0x001fe20000000016 */
[----:B------:R-:W-:Y:S06]  /*0b00*/  BRA `(.L_x_24563) ;  /* 0x0000000400107947 */ /* 0x000fec0003800000 */
.L_x_24576:
        /* <DEDUP_REMOVED lines=21> */
.L_x_24585:
[----:B------:R-:W-:Y:S05]  /*0c60*/  BSYNC.RECONVERGENT B1 ;  /* 0x0000000000017941 */ /* 0x000fea0003800200 */
.L_x_24584:
[----:B------:R-:W-:Y:S01]  /*0c70*/  IMAD.SHL.U32 R0, R0, 0x200000, RZ ;  /* 0x0020000000007824 */ /* 0x000fe200078e00ff */
[----:B------:R-:W-:-:S04]  /*0c80*/  LEA R3, R3, 0x37800000, 0x17 ;  /* 0x3780000003037811 */ /* 0x000fc800078eb8ff */
[----:B------:R-:W-:-:S07]  /*0c90*/  LOP3.LUT R0, R3, R0, R7, 0xfe, !PT ;  /* 0x0000000003007212 */ /* 0x000fce00078efe07 */
.L_x_24583:
[----:B------:R-:W-:Y:S05]  /*0ca0*/  BSYNC.RECONVERGENT B0 ;  /* 0x0000000000007941 */ /* 0x000fea0003800200 */
.L_x_24582:
[----:B------:R-:W0:Y:S02]  /*0cb0*/  F2I.FTZ.TRUNC.NTZ R0, R0 ;  /* 0x0000000000007305 */ /* 0x000e24000021f100 */
[----:B0-----:R-:W-:Y:S01]  /*0cc0*/  PRMT R22, R0, 0x7610, R22 ;  /* 0x0000761000167816 */ /* 0x001fe20000000016 */
[----:B------:R-:W-:Y:S06]  /*0cd0*/  BRA `(.L_x_24563) ;  /* 0x00000000009c7947 */ /* 0x000fec0003800000 */
.L_x_24575:
[----:B------:R-:W-:-:S09]  /*0ce0*/  UISETP.NE.AND UP0, UPT, UR4, 0x1c, UPT ;  /* 0x0000001c0400788c */ /* 0x000fd2000bf05270 */
[----:B------:R-:W-:Y:S05]  /*0cf0*/  BRA.U !UP0, `(.L_x_24586) ;  /* 0x0000000108907547 */ /* 0x000fea000b800000 */
[----:B------:R-:W-:-:S09]  /*0d00*/  UISETP.NE.AND UP0, UPT, UR4, 0x1d, UPT ;  /* 0x0000001d0400788c */ /* 0x000fd2000bf05270 */
[----:B------:R-:W-:Y:S05]  /*0d10*/  BRA.U !UP0, `(.L_x_24587) ;  /* 0x0000000108807547 */ /* 0x000fea000b800000 */
[----:B------:R-:W-:-:S09]  /*0d20*/  UISETP.NE.AND UP0, UPT, UR4, 0x2c, UPT ;  /* 0x0000002c0400788c */ /* 0x000fd2000bf05270 */
[----:B------:R-:W-:Y:S05]  /*0d30*/  BRA.U !UP0, `(.L_x_24588) ;  /* 0x0000000108487547 */ /* 0x000fea000b800000 */
.L_x_24562:
        /* <DEDUP_REMOVED lines=16> */
.L_x_24589:
[----:B------:R-:W-:Y:S01]  /*0e40*/  PRMT R22, RZ, 0x7610, R22 ;  /* 0x00007610ff167816 */ /* 0x000fe20000000016 */
[----:B------:R-:W-:Y:S06]  /*0e50*/  BRA `(.L_x_24563) ;  /* 0x00000000003c7947 */ /* 0x000fec0003800000 */
.L_x_24588:
        /* <DEDUP_REMOVED lines=8> */
.L_x_24591:
[----:B------:R-:W-:Y:S05]  /*0ee0*/  BSYNC.RECONVERGENT B0 ;  /* 0x0000000000007941 */ /* 0x000fea0003800200 */
.L_x_24590:
[----:B------:R-:W0:Y:S02]  /*0ef0*/  F2I.FTZ.TRUNC.NTZ R0, R0 ;  /* 0x0000000000007305 */ /* 0x000e24000021f100 */
[----:B0-----:R-:W-:Y:S01]  /*0f00*/  PRMT R22, R0, 0x7610, R22 ;  /* 0x0000761000167816 */ /* 0x001fe20000000016 */
[----:B------:R-:W-:Y:S06]  /*0f10*/  BRA `(.L_x_24563) ;  /* 0x00000000000c7947 */ /* 0x000fec0003800000 */
.L_x_24587:
[----:B------:R0:W5:Y:S01]  /*0f20*/  LDG.E.U16 R22, desc[UR36][R4.64] ;  /* 0x0000002404167981 */ /* 0x000162000c1e1500 */
[----:B------:R-:W-:Y:S05]  /*0f30*/  BRA `(.L_x_24563) ;  /* 0x0000000000047947 */ /* 0x000fea0003800000 */
.L_x_24586:
[----:B------:R0:W5:Y:S02]  /*0f40*/  LDG.E.U16 R22, desc[UR36][R4.64] ;  /* 0x0000002404167981 */ /* 0x000164000c1e1500 */
.L_x_24563:
[----:B------:R-:W-:-:S07]  /*0f50*/  VIADD R23, R25, 0x80 ;  /* 0x0000008019177836 */ /* 0x000fce0000000000 */
.L_x_24557:
[----:B------:R-:W-:Y:S05]  /*0f60*/  BSYNC.RECONVERGENT B6 ;  /* 0x0000000000067941 */ /* 0x000fea0003800200 */
.L_x_24556:
[----:B------:R-:W-:Y:S01]  /*0f70*/  ISETP.GE.AND P0, PT, R23, R16, PT ;  /* 0x000000101700720c */ /* 0x000fe20003f06270 */
[----:B------:R-:W-:Y:S01]  /*0f80*/  BSSY.RECONVERGENT B6, `(.L_x_24592) ;  /* 0x00000ed000067945 */ /* 0x000fe20003800200 */
[----:B------:R-:W-:-:S11]  /*0f90*/  PRMT R19, RZ, 0x7610, R19 ;  /* 0x00007610ff137816 */ /* 0x000fd60000000013 */
        /* <DEDUP_REMOVED lines=20> */
.L_x_24597:
[----:B------:R0:W5:Y:S01]  /*10e0*/  LDG.E.U8 R19, desc[UR36][R4.64] ;  /* 0x0000002404137981 */ /* 0x000162000c1e1100 */
[----:B------:R-:W-:Y:S05]  /*10f0*/  BRA `(.L_x_24599) ;  /* 0x0000000c00507947 */ /* 0x000fea0003800000 */
.L_x_24596:
        /* <DEDUP_REMOVED lines=8> */
.L_x_24601:
[----:B------:R0:W5:Y:S01]  /*1180*/  LDG.E.U16 R19, desc[UR36][R4.64] ;  /* 0x0000002404137981 */ /* 0x000162000c1e1500 */
[----:B------:R-:W-:Y:S05]  /*1190*/  BRA `(.L_x_24599) ;  /* 0x0000000c00287947 */ /* 0x000fea0003800000 */
.L_x_24600:
[----:B------:R0:W5:Y:S01]  /*11a0*/  LDG.E.U16 R19, desc[UR36][R4.64] ;  /* 0x0000002404137981 */ /* 0x000162000c1e1500 */
[----:B------:R-:W-:Y:S05]  /*11b0*/  BRA `(.L_x_24599) ;  /* 0x0000000c00207947 */ /* 0x000fea0003800000 */
.L_x_24595:
        /* <DEDUP_REMOVED lines=9> */
.L_x_24603:
[----:B------:R-:W2:Y:S02]  /*1250*/  LDG.E.U16 R0, desc[UR36][R4.64] ;  /* 0x0000002404007981 */ /* 0x000ea4000c1e1500 */
[----:B--2---:R-:W-:-:S06]  /*1260*/  HADD2.F32 R0, -RZ, R0.H0_H0 ;  /* 0x20000000ff007230 */ /* 0x004fcc0000004100 */
[----:B------:R-:W0:Y:S02]  /*1270*/  F2I.FTZ.TRUNC.NTZ R0, R0 ;  /* 0x0000000000007305 */ /* 0x000e24000021f100 */
[----:B0-----:R-:W-:Y:S01]  /*1280*/  PRMT R19, R0, 0x7610, R19 ;  /* 0x0000761000137816 */ /* 0x001fe20000000013 */
[----:B------:R-:W-:Y:S06]  /*1290*/  BRA `(.L_x_24599) ;  /* 0x0000000800e87947 */ /* 0x000fec0003800000 */
.L_x_24602:
        /* <DEDUP_REMOVED lines=9> */
.L_x_24605:
[----:B------:R-:W2:Y:S02]  /*1330*/  LDG.E.U16 R4, desc[UR36][R4.64] ;  /* 0x0000002404047981 */ /* 0x000ea4000c1e1500 */
[----:B--2---:R-:W-:-:S06]  /*1340*/  HADD2.F32 R0, -RZ, R4.H0_H0 ;  /* 0x20000004ff007230 */ /* 0x004fcc0000004100 */
[----:B------:R-:W0:Y:S02]  /*1350*/  F2I.FTZ.TRUNC.NTZ R0, R0 ;  /* 0x0000000000007305 */ /* 0x000e24000021f100 */
[----:B0-----:R-:W-:Y:S01]  /*1360*/  PRMT R19, R0, 0x7610, R19 ;  /* 0x0000761000137816 */ /* 0x001fe20000000013 */
[----:B------:R-:W-:Y:S06]  /*1370*/  BRA `(.L_x_24599) ;  /* 0x0000000800b07947 */ /* 0x000fec0003800000 */
.L_x_24604:
[----:B------:R-:W2:Y:S02]  /*1380*/  LDG.E.64 R4, desc[UR36][R4.64] ;  /* 0x0000002404047981 */ /* 0x000ea4000c1e1b00 */
[----:B--2---:R0:W1:Y:S01]  /*1390*/  F2I.F64.TRUNC R19, R4 ;  /* 0x0000000400137311 */ /* 0x004062000030d100 */
[----:B------:R-:W-:Y:S05]  /*13a0*/  BRA `(.L_x_24599) ;  /* 0x0000000800a47947 */ /* 0x000fea0003800000 */
.L_x_24594:
        /* <DEDUP_REMOVED lines=12> */
.L_x_24608:
[----:B------:R-:W2:Y:S02]  /*1470*/  LDG.E.64 R4, desc[UR36][R4.64] ;  /* 0x0000002404047981 */ /* 0x000ea4000c1e1b00 */
[----:B--2---:R0:W1:Y:S01]  /*1480*/  F2I.F64.TRUNC R19, R4 ;  /* 0x0000000400137311 */ /* 0x004062000030d100 */
[----:B------:R-:W-:Y:S05]  /*1490*/  BRA `(.L_x_24599) ;  /* 0x0000000800687947 */ /* 0x000fea0003800000 */
.L_x_24607:
        /* <DEDUP_REMOVED lines=27> */
.L_x_24610:
        /* <DEDUP_REMOVED lines=15> */
.L_x_24609:
[----:B------:R-:W2:Y:S02]  /*1740*/  LDG.E.U16 R0, desc[UR36][R4.64] ;  /* 0x0000002404007981 */ /* 0x000ea4000c1e1500 */
[----:B--2---:R-:W-:-:S06]  /*1750*/  IMAD.U32 R0, R0, 0x10000, RZ ;  /* 0x0001000000007824 */ /* 0x004fcc00078e00ff */
[----:B------:R-:W0:Y:S02]  /*1760*/  F2I.FTZ.TRUNC.NTZ R0, R0 ;  /* 0x0000000000007305 */ /* 0x000e24000021f100 */
[----:B0-----:R-:W-:Y:S01]  /*1770*/  PRMT R19, R0, 0x7610, R19 ;  /* 0x0000761000137816 */ /* 0x001fe20000000013 */
[----:B------:R-:W-:Y:S06]  /*1780*/  BRA `(.L_x_24599) ;  /* 0x0000000400ac7947 */ /* 0x000fec0003800000 */
.L_x_24606:
        /* <DEDUP_REMOVED lines=10> */
.L_x_24613:
        /* <DEDUP_REMOVED lines=21> */
.L_x_24617:
[----:B------:R-:W-:Y:S05]  /*1980*/  BSYNC.RECONVERGENT B1 ;  /* 0x0000000000017941 */ /* 0x000fea0003800200 */
.L_x_24616:
[----:B------:R-:W-:Y:S01]  /*1990*/  IMAD.SHL.U32 R0, R0, 0x100000, RZ ;  /* 0x0010000000007824 */ /* 0x000fe200078e00ff */
[----:B------:R-:W-:-:S04]  /*19a0*/  LEA R3, R3, 0x3b800000, 0x17 ;  /* 0x3b80000003037811 */ /* 0x000fc800078eb8ff */
[----:B------:R-:W-:-:S07]  /*19b0*/  LOP3.LUT R0, R3, R0, R7, 0xfe, !PT ;  /* 0x0000000003007212 */ /* 0x000fce00078efe07 */
.L_x_24615:
[----:B------:R-:W-:Y:S05]  /*19c0*/  BSYNC.RECONVERGENT B0 ;  /* 0x0000000000007941 */ /* 0x000fea0003800200 */
.L_x_24614:
[----:B------:R-:W0:Y:S02]  /*19d0*/  F2I.FTZ.TRUNC.NTZ R0, R0 ;  /* 0x0000000000007305 */ /* 0x000e24000021f100 */
[----:B0-----:R-:W-:Y:S01]  /*19e0*/  PRMT R19, R0, 0x7610, R19 ;  /* 0x0000761000137816 */ /* 0x001fe20000000013 */
[----:B------:R-:W-:Y:S06]  /*19f0*/  BRA `(.L_x_24599) ;  /* 0x0000000400107947 */ /* 0x000fec0003800000 */
.L_x_24612:
        /* <DEDUP_REMOVED lines=21> */
.L_x_24621:
[----:B------:R-:W-:Y:S05]  /*1b50*/  BSYNC.RECONVERGENT B1 ;  /* 0x0000000000017941 */ /* 0x000fea0003800200 */
.L_x_24620:
[----:B------:R-:W-:Y:S01]  /*1b60*/  IMAD.SHL.U32 R0, R0, 0x200000, RZ ;  /* 0x0020000000007824 */ /* 0x000fe200078e00ff */
[----:B------:R-:W-:-:S04]  /*1b70*/  LEA R3, R3, 0x37800000, 0x17 ;  /* 0x3780000003037811 */ /* 0x000fc800078eb8ff */
[----:B------:R-:W-:-:S07]  /*1b80*/  LOP3.LUT R0, R3, R0, R7, 0xfe, !PT ;  /* 0x0000000003007212 */ /* 0x000fce00078efe07 */
.L_x_24619:
[----:B------:R-:W-:Y:S05]  /*1b90*/  BSYNC.RECONVERGENT B0 ;  /* 0x0000000000007941 */ /* 0x000fea0003800200 */
.L_x_24618:
[----:B------:R-:W0:Y:S02]  /*1ba0*/  F2I.FTZ.TRUNC.NTZ R0, R0 ;  /* 0x0000000000007305 */ /* 0x000e24000021f100 */
[----:B0-----:R-:W-:Y:S01]  /*1bb0*/  PRMT R19, R0, 0x7610, R19 ;  /* 0x0000761000137816 */ /* 0x001fe20000000013 */
[----:B------:R-:W-:Y:S06]  /*1bc0*/  BRA `(.L_x_24599) ;  /* 0x00000000009c7947 */ /* 0x000fec0003800000 */
.L_x_24611:
        /* <DEDUP_REMOVED lines=14> */
.L_x_24625:
[----:B------:R-:W-:Y:S05]  /*1cb0*/  BSYNC.RECONVERGENT B0 ;  /* 0x0000000000007941 */ /* 0x000fea0003800200 */
.L_x_24624:
[----:B------:R-:W0:Y:S02]  /*1cc0*/  F2I.FTZ.TRUNC.NTZ R0, R0 ;  /* 0x0000000000007305 */ /* 0x000e24000021f100 */
[----:B0-----:R-:W-:Y:S01]  /*1cd0*/  PRMT R19, R0, 0x7610, R19 ;  /* 0x0000761000137816 */ /* 0x001fe20000000013 */
[----:B------:R-:W-:Y:S06]  /*1ce0*/  BRA `(.L_x_24599) ;  /* 0x0000000000547947 */ /* 0x000fec0003800000 */
.L_x_24598:
        /* <DEDUP_REMOVED lines=16> */
.L_x_24626:
[----:B------:R-:W-:Y:S01]  /*1df0*/  PRMT R19, RZ, 0x7610, R19 ;  /* 0x00007610ff137816 */ /* 0x000fe20000000013 */
[----:B------:R-:W-:Y:S06]  /*1e00*/  BRA `(.L_x_24599) ;  /* 0x00000000000c7947 */ /* 0x000fec0003800000 */
.L_x_24623:
[----:B------:R3:W5:Y:S01]  /*1e10*/  LDG.E.U16 R19, desc[UR36][R4.64] ;  /* 0x0000002404137981 */ /* 0x000762000c1e1500 */
[----:B------:R-:W-:Y:S05]  /*1e20*/  BRA `(.L_x_24599) ;  /* 0x0000000000047947 */ /* 0x000fea0003800000 */
.L_x_24622:
[----:B------:R2:W5:Y:S02]  /*1e30*/  LDG.E.U16 R19, desc[UR36][R4.64] ;  /* 0x0000002404137981 */ /* 0x000564000c1e1500 */
.L_x_24599:
[----:B------:R-:W-:-:S07]  /*1e40*/  VIADD R23, R23, 0x80 ;  /* 0x0000008017177836 */ /* 0x000fce0000000000 */
.L_x_24593:
[----:B------:R-:W-:Y:S05]  /*1e50*/  BSYNC.RECONVERGENT B6 ;  /* 0x0000000000067941 */ /* 0x000fea0003800200 */
.L_x_24592:
        /* <DEDUP_REMOVED lines=23> */
.L_x_24632:
[----:B------:R0:W5:Y:S01]  /*1fd0*/  LDG.E.U8 R17, desc[UR36][R4.64] ;  /* 0x0000002404117981 */ /* 0x000162000c1e1100 */
[----:B------:R-:W-:Y:S05]  /*1fe0*/  BRA `(.L_x_24634) ;  /* 0x0000000c00507947 */ /* 0x000fea0003800000 */
.L_x_24631:
        /* <DEDUP_REMOVED lines=8> */
.L_x_24636:
[----:B------:R0:W5:Y:S01]  /*2070*/  LDG.E.U16 R17, desc[UR36][R4.64] ;  /* 0x0000002404117981 */ /* 0x000162000c1e1500 */
[----:B------:R-:W-:Y:S05]  /*2080*/  BRA `(.L_x_24634) ;  /* 0x0000000c00287947 */ /* 0x000fea0003800000 */
.L_x_24635:
[----:B------:R0:W5:Y:S01]  /*2090*/  LDG.E.U16 R17, desc[UR36][R4.64] ;  /* 0x0000002404117981 */ /* 0x000162000c1e1500 */
[----:B------:R-:W-:Y:S05]  /*20a0*/  BRA `(.L_x_24634) ;  /* 0x0000000c00207947 */ /* 0x000fea0003800000 */
.L_x_24630:
        /* <DEDUP_REMOVED lines=9> */
.L_x_24638:
[----:B------:R-:W2:Y:S02]  /*2140*/  LDG.E.U16 R0, desc[UR36][R4.64] ;  /* 0x0000002404007981 */ /* 0x000ea4000c1e1500 */
[----:B--2---:R-:W-:-:S06]  /*2150*/  HADD2.F32 R0, -RZ, R0.H0_H0 ;  /* 0x20000000ff007230 */ /* 0x004fcc0000004100 */
[----:B------:R-:W0:Y:S02]  /*2160*/  F2I.FTZ.TRUNC.NTZ R0, R0 ;  /* 0x0000000000007305 */ /* 0x000e24000021f100 */
[----:B0-----:R-:W-:Y:S01]  /*2170*/  PRMT R17, R0, 0x7610, R17 ;  /* 0x0000761000117816 */ /* 0x001fe20000000011 */
[----:B------:R-:W-:Y:S06]  /*2180*/  BRA `(.L_x_24634) ;  /* 0x0000000800e87947 */ /* 0x000fec0003800000 */
.L_x_24637:
        /* <DEDUP_REMOVED lines=9> */
.L_x_24640:
[----:B------:R-:W2:Y:S02]  /*2220*/  LDG.E.U16 R4, desc[UR36][R4.64] ;  /* 0x0000002404047981 */ /* 0x000ea4000c1e1500 */
[----:B--2---:R-:W-:-:S06]  /*2230*/  HADD2.F32 R0, -RZ, R4.H0_H0 ;  /* 0x20000004ff007230 */ /* 0x004fcc0000004100 */
[----:B------:R-:W0:Y:S02]  /*2240*/  F2I.FTZ.TRUNC.NTZ R0, R0 ;  /* 0x0000000000007305 */ /* 0x000e24000021f100 */
[----:B0-----:R-:W-:Y:S01]  /*2250*/  PRMT R17, R0, 0x7610, R17 ;  /* 0x0000761000117816 */ /* 0x001fe20000000011 */
[----:B------:R-:W-:Y:S06]  /*2260*/  BRA `(.L_x_24634) ;  /* 0x0000000800b07947 */ /* 0x000fec0003800000 */
.L_x_24639:
[----:B------:R-:W2:Y:S02]  /*2270*/  LDG.E.64 R4, desc[UR36][R4.64] ;  /* 0x0000002404047981 */ /* 0x000ea4000c1e1b00 */
[----:B--2---:R0:W1:Y:S01]  /*2280*/  F2I.F64.TRUNC R17, R4 ;  /* 0x0000000400117311 */ /* 0x004062000030d100 */
[----:B------:R-:W-:Y:S05]  /*2290*/  BRA `(.L_x_24634) ;  /* 0x0000000800a47947 */ /* 0x000fea0003800000 */
.L_x_24629:
        /* <DEDUP_REMOVED lines=12> */
.L_x_24643:
[----:B------:R-:W2:Y:S02]  /*2360*/  LDG.E.64 R4, desc[UR36][R4.64] ;  /* 0x0000002404047981 */ /* 0x000ea4000c1e1b00 */
[----:B--2---:R3:W4:Y:S01]  /*2370*/  F2I.F64.TRUNC R17, R4 ;  /* 0x0000000400117311 */ /* 0x004722000030d100 */
[----:B------:R-:W-:Y:S05]  /*2380*/  BRA `(.L_x_24634) ;  /* 0x0000000800687947 */ /* 0x000fea0003800000 */
.L_x_24642:
        /* <DEDUP_REMOVED lines=27> */
.L_x_24645:
        /* <DEDUP_REMOVED lines=15> */
.L_x_24644:
[----:B------:R-:W2:Y:S02]  /*2630*/  LDG.E.U16 R0, desc[UR36][R4.64] ;  /* 0x0000002404007981 */ /* 0x000ea4000c1e1500 */
[----:B--2---:R-:W-:-:S06]  /*2640*/  IMAD.U32 R0, R0, 0x10000, RZ ;  /* 0x0001000000007824 */ /* 0x004fcc00078e00ff */
[----:B------:R-:W0:Y:S02]  /*2650*/  F2I.FTZ.TRUNC.NTZ R0, R0 ;  /* 0x0000000000007305 */ /* 0x000e24000021f100 */
[----:B0-----:R-:W-:Y:S01]  /*2660*/  PRMT R17, R0, 0x7610, R17 ;  /* 0x0000761000117816 */ /* 0x001fe20000000011 */
[----:B------:R-:W-:Y:S06]  /*2670*/  BRA `(.L_x_24634) ;  /* 0x0000000400ac7947 */ /* 0x000fec0003800000 */
.L_x_24641:
        /* <DEDUP_REMOVED lines=10> */
.L_x_24648:
        /* <DEDUP_REMOVED lines=21> */
.L_x_24652:
[----:B------:R-:W-:Y:S05]  /*2870*/  BSYNC.RECONVERGENT B1 ;  /* 0x0000000000017941 */ /* 0x000fea0003800200 */
.L_x_24651:
[----:B------:R-:W-:Y:S01]  /*2880*/  IMAD.SHL.U32 R0, R0, 0x100000, RZ ;  /* 0x0010000000007824 */ /* 0x000fe200078e00ff */
[----:B------:R-:W-:-:S04]  /*2890*/  LEA R3, R3, 0x3b800000, 0x17 ;  /* 0x3b80000003037811 */ /* 0x000fc800078eb8ff */
[----:B------:R-:W-:-:S07]  /*28a0*/  LOP3.LUT R0, R3, R0, R7, 0xfe, !PT ;  /* 0x0000000003007212 */ /* 0x000fce00078efe07 */
.L_x_24650:
[----:B------:R-:W-:Y:S05]  /*28b0*/  BSYNC.RECONVERGENT B0 ;  /* 0x0000000000007941 */ /* 0x000fea0003800200 */
.L_x_24649:
[----:B------:R-:W0:Y:S02]  /*28c0*/  F2I.FTZ.TRUNC.NTZ R0, R0 ;  /* 0x0000000000007305 */ /* 0x000e24000021f100 */
[----:B0-----:R-:W-:Y:S01]  /*28d0*/  PRMT R17, R0, 0x7610, R17 ;  /* 0x0000761000117816 */ /* 0x001fe20000000011 */
[----:B------:R-:W-:Y:S06]  /*28e0*/  BRA `(.L_x_24634) ;  /* 0x0000000400107947 */ /* 0x000fec0003800000 */
.L_x_24647:
        /* <DEDUP_REMOVED lines=21> */
.L_x_24656:
[----:B------:R-:W-:Y:S05]  /*2a40*/  BSYNC.RECONVERGENT B1 ;  /* 0x0000000000017941 */ /* 0x000fea0003800200 */
.L_x_24655:
[----:B------:R-:W-:Y:S01]  /*2a50*/  IMAD.SHL.U32 R0, R0, 0x200000, RZ ;  /* 0x0020000000007824 */ /* 0x000fe200078e00ff */
[----:B------:R-:W-:-:S04]  /*2a60*/  LEA R3, R3, 0x37800000, 0x17 ;  /* 0x3780000003037811 */ /* 0x000fc800078eb8ff */
[----:B------:R-:W-:-:S07]  /*2a70*/  LOP3.LUT R0, R3, R0, R7, 0xfe, !PT ;  /* 0x0000000003007212 */ /* 0x000fce00078efe07 */
.L_x_24654:
[----:B------:R-:W-:Y:S05]  /*2a80*/  BSYNC.RECONVERGENT B0 ;  /* 0x0000000000007941 */ /* 0x000fea0003800200 */
.L_x_24653:
[----:B------:R-:W0:Y:S02]  /*2a90*/  F2I.FTZ.TRUNC.NTZ R0, R0 ;  /* 0x0000000000007305 */ /* 0x000e24000021f100 */
[----:B0-----:R-:W-:Y:S01]  /*2aa0*/  PRMT R17, R0, 0x7610, R17 ;  /* 0x0000761000117816 */ /* 0x001fe20000000011 */
[----:B------:R-:W-:Y:S06]  /*2ab0*/  BRA `(.L_x_24634) ;  /* 0x00000000009c7947 */ /* 0x000fec0003800000 */
.L_x_24646:
        /* <DEDUP_REMOVED lines=14> */
.L_x_24660:
[----:B------:R-:W-:Y:S05]  /*2ba0*/  BSYNC.RECONVERGENT B0 ;  /* 0x0000000000007941 */ /* 0x000fea0003800200 */
.L_x_24659:
[----:B------:R-:W0:Y:S02]  /*2bb0*/  F2I.FTZ.TRUNC.NTZ R0, R0 ;  /* 0x0000000000007305 */ /* 0x000e24000021f100 */
[----:B0-----:R-:W-:Y:S01]  /*2bc0*/  PRMT R17, R0, 0x7610, R17 ;  /* 0x0000761000117816 */ /* 0x001fe20000000011 */
[----:B------:R-:W-:Y:S06]  /*2bd0*/  BRA `(.L_x_24634) ;  /* 0x0000000000547947 */ /* 0x000fec0003800000 */
.L_x_24633:
        /* <DEDUP_REMOVED lines=16> */
.L_x_24661:
[----:B------:R-:W-:Y:S01]  /*2ce0*/  PRMT R17, RZ, 0x7610, R17 ;  /* 0x00007610ff117816 */ /* 0x000fe20000000011 */
[----:B------:R-:W-:Y:S06]  /*2cf0*/  BRA `(.L_x_24634) ;  /* 0x00000000000c7947 */ /* 0x000fec0003800000 */
.L_x_24658:
[----:B------:R2:W5:Y:S01]  /*2d00*/  LDG.E.U16 R17, desc[UR36][R4.64] ;  /* 0x0000002404117981 */ /* 0x000562000c1e1500 */
[----:B------:R-:W-:Y:S05]  /*2d10*/  BRA `(.L_x_24634) ;  /* 0x0000000000047947 */ /* 0x000fea0003800000 */
.L_x_24657:
[----:B------:R1:W5:Y:S02]  /*2d20*/  LDG.E.U16 R17, desc[UR36][R4.64] ;  /* 0x0000002404117981 */ /* 0x000364000c1e1500 */
.L_x_24634:
[----:B------:R-:W-:-:S07]  /*2d30*/  VIADD R23, R23, 0x80 ;  /* 0x0000008017177836 */ /* 0x000fce0000000000 */
.L_x_24628:
[----:B------:R-:W-:Y:S05]  /*2d40*/  BSYNC.RECONVERGENT B6 ;  /* 0x0000000000067941 */ /* 0x000fea0003800200 */
.L_x_24627:
        /* <DEDUP_REMOVED lines=23> */
.L_x_24667:
[----:B------:R0:W5:Y:S01]  /*2ec0*/  LDG.E.U8 R18, desc[UR36][R4.64] ;  /* 0x0000002404127981 */ /* 0x000162000c1e1100 */
[----:B------:R-:W-:Y:S05]  /*2ed0*/  BRA `(.L_x_24663) ;  /* 0x0000000c004c7947 */ /* 0x000fea0003800000 */
.L_x_24666:
        /* <DEDUP_REMOVED lines=8> */
.L_x_24670:
[----:B------:R0:W5:Y:S01]  /*2f60*/  LDG.E.U16 R18, desc[UR36][R4.64] ;  /* 0x0000002404127981 */ /* 0x000162000c1e1500 */
[----:B------:R-:W-:Y:S05]  /*2f70*/  BRA `(.L_x_24663) ;  /* 0x0000000c00247947 */ /* 0x000fea0003800000 */
.L_x_24669:
[----:B------:R0:W5:Y:S01]  /*2f80*/  LDG.E.U16 R18, desc[UR36][R4.64] ;  /* 0x0000002404127981 */ /* 0x000162000c1e1500 */
[----:B------:R-:W-:Y:S05]  /*2f90*/  BRA `(.L_x_24663) ;  /* 0x0000000c001c7947 */ /* 0x000fea0003800000 */
.L_x_24665:
        /* <DEDUP_REMOVED lines=9> */
.L_x_24672:
[----:B------:R-:W2:Y:S02]  /*3030*/  LDG.E.U16 R0, desc[UR36][R4.64] ;  /* 0x0000002404007981 */ /* 0x000ea4000c1e1500 */
[----:B--2---:R-:W-:-:S06]  /*3040*/  HADD2.F32 R0, -RZ, R0.H0_H0 ;  /* 0x20000000ff007230 */ /* 0x004fcc0000004100 */
[----:B------:R-:W0:Y:S02]  /*3050*/  F2I.FTZ.TRUNC.NTZ R0, R0 ;  /* 0x0000000000007305 */ /* 0x000e24000021f100 */
[----:B0-----:R-:W-:Y:S01]  /*3060*/  PRMT R18, R0, 0x7610, R18 ;  /* 0x0000761000127816 */ /* 0x001fe20000000012 */
[----:B------:R-:W-:Y:S06]  /*3070*/  BRA `(.L_x_24663) ;  /* 0x0000000800e47947 */ /* 0x000fec0003800000 */
.L_x_24671:
        /* <DEDUP_REMOVED lines=9> */
.L_x_24674:
[----:B------:R-:W2:Y:S02]  /*3110*/  LDG.E.U16 R4, desc[UR36][R4.64] ;  /* 0x0000002404047981 */ /* 0x000ea4000c1e1500 */
[----:B--2---:R-:W-:-:S06]  /*3120*/  HADD2.F32 R0, -RZ, R4.H0_H0 ;  /* 0x20000004ff007230 */ /* 0x004fcc0000004100 */
[----:B------:R-:W0:Y:S02]  /*3130*/  F2I.FTZ.TRUNC.NTZ R0, R0 ;  /* 0x0000000000007305 */ /* 0x000e24000021f100 */
[----:B0-----:R-:W-:Y:S01]  /*3140*/  PRMT R18, R0, 0x7610, R18 ;  /* 0x0000761000127816 */ /* 0x001fe20000000012 */
[----:B------:R-:W-:Y:S06]  /*3150*/  BRA `(.L_x_24663) ;  /* 0x0000000800ac7947 */ /* 0x000fec0003800000 */
.L_x_24673:
[----:B------:R-:W2:Y:S02]  /*3160*/  LDG.E.64 R4, desc[UR36][R4.64] ;  /* 0x0000002404047981 */ /* 0x000ea4000c1e1b00 */
[----:B--2---:R0:W1:Y:S01]  /*3170*/  F2I.F64.TRUNC R18, R4 ;  /* 0x0000000400127311 */ /* 0x004062000030d100 */
[----:B------:R-:W-:Y:S05]  /*3180*/  BRA `(.L_x_24663) ;  /* 0x0000000800a07947 */ /* 0x000fea0003800000 */
.L_x_24664:
        /* <DEDUP_REMOVED lines=12> */
.L_x_24677:
[----:B------:R-:W2:Y:S02]  /*3250*/  LDG.E.64 R4, desc[UR36][R4.64] ;  /* 0x0000002404047981 */ /* 0x000ea4000c1e1b00 */
[----:B--2---:R0:W1:Y:S01]  /*3260*/  F2I.F64.TRUNC R18, R4 ;  /* 0x0000000400127311 */ /* 0x004062000030d100 */
[----:B------:R-:W-:Y:S05]  /*3270*/  BRA `(.L_x_24663) ;  /* 0x0000000800647947 */ /* 0x000fea0003800000 */
.L_x_24676:
        /* <DEDUP_REMOVED lines=27> */
.L_x_24679:
        /* <DEDUP_REMOVED lines=15> */
.L_x_24678:
[----:B------:R-:W2:Y:S02]  /*3520*/  LDG.E.U16 R0, desc[UR36][R4.64] ;  /* 0x0000002404007981 */ /* 0x000ea4000c1e1500 */
[----:B--2---:R-:W-:-:S06]  /*3530*/  IMAD.U32 R0, R0, 0x10000, RZ ;  /* 0x0001000000007824 */ /* 0x004fcc00078e00ff */
[----:B------:R-:W0:Y:S02]  /*3540*/  F2I.FTZ.TRUNC.NTZ R0, R0 ;  /* 0x0000000000007305 */ /* 0x000e24000021f100 */
[----:B0-----:R-:W-:Y:S01]  /*3550*/  PRMT R18, R0, 0x7610, R18 ;  /* 0x0000761000127816 */ /* 0x001fe20000000012 */
[----:B------:R-:W-:Y:S06]  /*3560*/  BRA `(.L_x_24663) ;  /* 0x0000000400a87947 */ /* 0x000fec0003800000 */
.L_x_24675:
        /* <DEDUP_REMOVED lines=10> */
.L_x_24682:
        /* <DEDUP_REMOVED lines=21> */
.L_x_24686:
[----:B------:R-:W-:Y:S05]  /*3760*/  BSYNC.RECONVERGENT B1 ;  /* 0x0000000000017941 */ /* 0x000fea0003800200 */
.L_x_24685:
[----:B------:R-:W-:Y:S01]  /*3770*/  IMAD.SHL.U32 R0, R0, 0x100000, RZ ;  /* 0x0010000000007824 */ /* 0x000fe200078e00ff */
[----:B------:R-:W-:-:S04]  /*3780*/  LEA R3, R3, 0x3b800000, 0x17 ;  /* 0x3b80000003037811 */ /* 0x000fc800078eb8ff */
[----:B------:R-:W-:-:S07]  /*3790*/  LOP3.LUT R0, R3, R0, R7, 0xfe, !PT ;  /* 0x0000000003007212 */ /* 0x000fce00078efe07 */
.L_x_24684:
[----:B------:R-:W-:Y:S05]  /*37a0*/  BSYNC.RECONVERGENT B0 ;  /* 0x0000000000007941 */ /* 0x000fea0003800200 */
.L_x_24683:
[----:B------:R-:W0:Y:S02]  /*37b0*/  F2I.FTZ.TRUNC.NTZ R0, R0 ;  /* 0x0000000000007305 */ /* 0x000e24000021f100 */
[----:B0-----:R-:W-:Y:S01]  /*37c0*/  PRMT R18, R0, 0x7610, R18 ;  /* 0x0000761000127816 */ /* 0x001fe20000000012 */
[----:B------:R-:W-:Y:S06]  /*37d0*/  BRA `(.L_x_24663) ;  /* 0x00000004000c7947 */ /* 0x000fec0003800000 */
.L_x_24681:
        /* <DEDUP_REMOVED lines=21> */
.L_x_24690:
[----:B------:R-:W-:Y:S05]  /*3930*/  BSYNC.RECONVERGENT B1 ;  /* 0x0000000000017941 */ /* 0x000fea0003800200 */
.L_x_24689:
[----:B------:R-:W-:Y:S01]  /*3940*/  IMAD.SHL.U32 R0, R0, 0x200000, RZ ;  /* 0x0020000000007824 */ /* 0x000fe200078e00ff */
[----:B------:R-:W-:-:S04]  /*3950*/  LEA R3, R3, 0x37800000, 0x17 ;  /* 0x3780000003037811 */ /* 0x000fc800078eb8ff */
[----:B------:R-:W-:-:S07]  /*3960*/  LOP3.LUT R0, R3, R0, R7, 0xfe, !PT ;  /* 0x0000000003007212 */ /* 0x000fce00078efe07 */
.L_x_24688:
[----:B------:R-:W-:Y:S05]  /*3970*/  BSYNC.RECONVERGENT B0 ;  /* 0x0000000000007941 */ /* 0x000fea0003800200 */
.L_x_24687:
[----:B------:R-:W0:Y:S02]  /*3980*/  F2I.FTZ.TRUNC.NTZ R0, R0 ;  /* 0x0000000000007305 */ /* 0x000e24000021f100 */
[----:B0-----:R-:W-:Y:S01]  /*3990*/  PRMT R18, R0, 0x7610, R18 ;  /* 0x0000761000127816 */ /* 0x001fe20000000012 */
[----:B------:R-:W-:Y:S06]  /*39a0*/  BRA `(.L_x_24663) ;  /* 0x0000000000987947 */ /* 0x000fec0003800000 */
.L_x_24680:
        /* <DEDUP_REMOVED lines=14> */
.L_x_24694:
[----:B------:R-:W-:Y:S05]  /*3a90*/  BSYNC.RECONVERGENT B0 ;  /* 0x0000000000007941 */ /* 0x000fea0003800200 */
.L_x_24693:
[----:B------:R-:W0:Y:S02]  /*3aa0*/  F2I.FTZ.TRUNC.NTZ R0, R0 ;  /* 0x0000000000007305 */ /* 0x000e24000021f100 */
[----:B0-----:R-:W-:Y:S01]  /*3ab0*/  PRMT R18, R0, 0x7610, R18 ;  /* 0x0000761000127816 */ /* 0x001fe20000000012 */
[----:B------:R-:W-:Y:S06]  /*3ac0*/  BRA `(.L_x_24663) ;  /* 0x0000000000507947 */ /* 0x000fec0003800000 */
.L_x_24668:
        /* <DEDUP_REMOVED lines=16> */
.L_x_24695:
[----:B------:R-:W-:Y:S05]  /*3bd0*/  BRA `(.L_x_24663) ;  /* 0x00000000000c7947 */ /* 0x000fea0003800000 */
.L_x_24692:
[----:B------:R0:W5:Y:S01]  /*3be0*/  LDG.E.U16 R18, desc[UR36][R4.64] ;  /* 0x0000002404127981 */ /* 0x000162000c1e1500 */
[----:B------:R-:W-:Y:S05]  /*3bf0*/  BRA `(.L_x_24663) ;  /* 0x0000000000047947 */ /* 0x000fea0003800000 */
.L_x_24691:
[----:B------:R0:W5:Y:S02]  /*3c00*/  LDG.E.U16 R18, desc[UR36][R4.64] ;  /* 0x0000002404127981 */ /* 0x000164000c1e1500 */
.L_x_24663:
[----:B------:R-:W-:Y:S05]  /*3c10*/  BSYNC.RECONVERGENT B6 ;  /* 0x0000000000067941 */ /* 0x000fea0003800200 */
.L_x_24662:
[----:B------:R-:W2:Y:S01]  /*3c20*/  LDC.U16 R3, c[0x0][0x386] ;  /* 0x0000e180ff037b82 */ /* 0x000ea20000000400 */
[----:B------:R-:W-:Y:S01]  /*3c30*/  ISETP.GE.AND P0, PT, R25, R16, PT ;  /* 0x000000101900720c */ /* 0x000fe20003f06270 */
[----:B------:R-:W-:Y:S01]  /*3c40*/  BSSY.RECONVERGENT B0, `(.L_x_24696) ;  /* 0x0000042000007945 */ /* 0x000fe20003800200 */
[----:B--2---:R-:W-:-:S11]  /*3c50*/  PRMT R0, R3, 0x9910, RZ ;  /* 0x0000991003007816 */ /* 0x004fd600000000ff */
[----:B------:R-:W-:Y:S05]  /*3c60*/  @P0 BRA `(.L_x_24697) ;  /* 0x0000000000fc0947 */ /* 0x000fea0003800000 */
[----:B01-345:R-:W-:-:S04]  /*3c70*/  LOP3.LUT R4, R22, R3, RZ, 0x3c, !PT ;  /* 0x0000000316047212 */ /* 0x03bfc800078e3cff */
[----:B------:R-:W-:-:S04]  /*3c80*/  PRMT R4, R4, 0x9910, RZ ;  /* 0x0000991004047816 */ /* 0x000fc800000000ff */
[----:B------:R-:W-:-:S13]  /*3c90*/  ISETP.GT.AND P1, PT, R4, -0x1, PT ;  /* 0xffffffff0400780c */ /* 0x000fda0003f24270 */
[----:B------:R-:W-:Y:S05]  /*3ca0*/  @P1 BRA `(.L_x_24698) ;  /* 0x0000000000801947 */ /* 0x000fea0003800000 */
[-C--:B------:R-:W-:Y:S02]  /*3cb0*/  IABS R7, R0.reuse ;  /* 0x0000000000077213 */ /* 0x080fe40000000000 */
[----:B------:R-:W-:Y:S02]  /*3cc0*/  PRMT R11, R22, 0x9910, RZ ;  /* 0x00009910160b7816 */ /* 0x000fe400000000ff */
        /* <DEDUP_REMOVED lines=8> */
[----:B------:R-:W-:Y:S01]  /*3d50*/  IMAD R9, R8, R7, RZ ;  /* 0x0000000708097224 */ /* 0x000fe200078e02ff */
[----:B------:R-:W-:-:S03]  /*3d60*/  IABS R8, R11 ;  /* 0x0000000b00087213 */ /* 0x000fc60000000000 */
[----:B------:R-:W-:-:S04]  /*3d70*/  IMAD.HI.U32 R5, R5, R9, R4 ;  /* 0x0000000905057227 */ /* 0x000fc800078e0004 */
        /* <DEDUP_REMOVED lines=19> */
.L_x_24698:
[-C--:B------:R-:W-:Y:S02]  /*3eb0*/  IABS R6, R0.reuse ;  /* 0x0000000000067213 */ /* 0x080fe40000000000 */
[----:B------:R-:W-:Y:S02]  /*3ec0*/  PRMT R7, R22, 0x9910, RZ ;  /* 0x0000991016077816 */ /* 0x000fe400000000ff */
[----:B------:R-:W0:Y:S01]  /*3ed0*/  I2F.RP R8, R6 ;  /* 0x0000000600087306 */ /* 0x000e220000209400 */
[----:B------:R-:W-:Y:S02]  /*3ee0*/  IABS R11, R0 ;  /* 0x00000000000b7213 */ /* 0x000fe40000000000 */
[----:B------:R-:W-:-:S03]  /*3ef0*/  IABS R10, R7 ;  /* 0x00000007000a7213 */ /* 0x000fc60000000000 */
[----:B------:R-:W-:Y:S02]  /*3f00*/  IMAD.MOV R11, RZ, RZ, -R11 ;  /* 0x000000ffff0b7224 */ /* 0x000fe400078e0a0b */
[----:B0-----:R-:W0:Y:S02]  /*3f10*/  MUFU.RCP R8, R8 ;  /* 0x0000000800087308 */ /* 0x001e240000001000 */
[----:B0-----:R-:W-:-:S06]  /*3f20*/  VIADD R4, R8, 0xffffffe ;  /* 0x0ffffffe08047836 */ /* 0x001fcc0000000000 */
[----:B------:R0:W1:Y:S02]  /*3f30*/  F2I.FTZ.U32.TRUNC.NTZ R5, R4 ;  /* 0x0000000400057305 */ /* 0x000064000021f000 */
[----:B0-----:R-:W-:Y:S02]  /*3f40*/  IMAD.MOV.U32 R4, RZ, RZ, RZ ;  /* 0x000000ffff047224 */ /* 0x001fe400078e00ff */
[----:B-1----:R-:W-:-:S04]  /*3f50*/  IMAD.MOV R9, RZ, RZ, -R5 ;  /* 0x000000ffff097224 */ /* 0x002fc800078e0a05 */
[----:B------:R-:W-:-:S04]  /*3f60*/  IMAD R9, R9, R6, RZ ;  /* 0x0000000609097224 */ /* 0x000fc800078e02ff */
[----:B------:R-:W-:-:S04]  /*3f70*/  IMAD.HI.U32 R8, R5, R9, R4 ;  /* 0x0000000905087227 */ /* 0x000fc800078e0004 */
[----:B------:R-:W-:Y:S02]  /*3f80*/  IMAD.MOV.U32 R5, RZ, RZ, R10 ;  /* 0x000000ffff057224 */ /* 0x000fe400078e000a */
        /* <DEDUP_REMOVED lines=12> */
[----:B------:R-:W-:-:S07]  /*4050*/  @!P3 LOP3.LUT R4, RZ, R0, RZ, 0x33, !PT ;  /* 0x00000000ff04b212 */ /* 0x000fce00078e33ff */
.L_x_24697:
[----:B------:R-:W-:Y:S05]  /*4060*/  BSYNC.RECONVERGENT B0 ;  /* 0x0000000000007941 */ /* 0x000fea0003800200 */
.L_x_24696:
[----:B------:R-:W-:Y:S01]  /*4070*/  VIADD R23, R25, 0x80 ;  /* 0x0000008019177836 */ /* 0x000fe20000000000 */
[----:B------:R-:W-:Y:S04]  /*4080*/  BSSY.RECONVERGENT B0, `(.L_x_24699) ;  /* 0x0000044000007945 */ /* 0x000fe80003800200 */
[----:B------:R-:W-:-:S13]  /*4090*/  ISETP.GE.AND P1, PT, R23, R16, PT ;  /* 0x000000101700720c */ /* 0x000fda0003f26270 */
        /* <DEDUP_REMOVED lines=14> */
[----:B-1----:R-:W-:-:S04]  /*4180*/  IMAD.MOV R8, RZ, RZ, -R7 ;  /* 0x000000ffff087224 */ /* 0x002fc800078e0a07 */
[----:B------:R-:W-:Y:S01]  /*4190*/  IMAD R13, R8, R11, RZ ;  /* 0x0000000b080d7224 */ /* 0x000fe200078e02ff */
[----:B------:R-:W-:-:S03]  /*41a0*/  IABS R8, R9 ;  /* 0x0000000900087213 */ /* 0x000fc60000000000 */
        /* <DEDUP_REMOVED lines=21> */
.L_x_24701:
        /* <DEDUP_REMOVED lines=28> */
.L_x_24700:
[----:B------:R-:W-:Y:S05]  /*44c0*/  BSYNC.RECONVERGENT B0 ;  /* 0x0000000000007941 */ /* 0x000fea0003800200 */
.L_x_24699:
[----:B01-34-:R-:W-:Y:S01]  /*44d0*/  VIADD R5, R25, 0x100 ;  /* 0x0000010019057836 */ /* 0x01bfe20000000000 */
[----:B------:R-:W-:Y:S04]  /*44e0*/  BSSY.RECONVERGENT B0, `(.L_x_24702) ;  /* 0x0000044000007945 */ /* 0x000fe80003800200 */
[----:B------:R-:W-:-:S13]  /*44f0*/  ISETP.GE.AND P1, PT, R5, R16, PT ;  /* 0x000000100500720c */ /* 0x000fda0003f26270 */
[----:B------:R-:W-:Y:S05]  /*4500*/  @P1 BRA `(.L_x_24703) ;  /* 0x0000000400041947 */ /* 0x000fea0003800000 */
[----:B-----5:R-:W-:-:S04]  /*4510*/  LOP3.LUT R5, R17, R3, RZ, 0x3c, !PT ;  /* 0x0000000311057212 */ /* 0x020fc800078e3cff */
        /* <DEDUP_REMOVED lines=36> */
.L_x_24704:
        /* <DEDUP_REMOVED lines=28> */
.L_x_24703:
[----:B------:R-:W-:Y:S05]  /*4920*/  BSYNC.RECONVERGENT B0 ;  /* 0x0000000000007941 */ /* 0x000fea0003800200 */
.L_x_24702:
        /* <DEDUP_REMOVED lines=41> */
.L_x_24707:
        /* <DEDUP_REMOVED lines=28> */
.L_x_24706:
[----:B------:R-:W-:Y:S05]  /*4d80*/  BSYNC.RECONVERGENT B0 ;  /* 0x0000000000007941 */ /* 0x000fea0003800200 */
.L_x_24705:
[----:B-----5:R-:W0:Y:S01]  /*4d90*/  LDC.U8 R19, c[0x0][0x3a4] ;  /* 0x0000e900ff137b82 */ /* 0x020e220000000000 */
[----:B------:R-:W-:Y:S04]  /*4da0*/  BSSY.RECONVERGENT B6, `(.L_x_24708) ;  /* 0x0000100000067945 */ /* 0x000fe80003800200 */
        /* <DEDUP_REMOVED lines=22> */
.L_x_24713:
[----:B------:R0:W-:Y:S01]  /*4f10*/  STG.E.U8 desc[UR36][R8.64], R4 ;  /* 0x0000000408007986 */ /* 0x0001e2000c101124 */
[----:B------:R-:W-:Y:S01]  /*4f20*/  IMAD.MOV.U32 R25, RZ, RZ, R23 ;  /* 0x000000ffff197224 */ /* 0x000fe200078e0017 */
[----:B------:R-:W-:Y:S06]  /*4f30*/  BRA `(.L_x_24709) ;  /* 0x0000000c00987947 */ /* 0x000fec0003800000 */
.L_x_24712:
        /* <DEDUP_REMOVED lines=11> */
.L_x_24716:
[----:B------:R-:W-:Y:S01]  /*4ff0*/  PRMT R3, R4, 0x9910, RZ ;  /* 0x0000991004037816 */ /* 0x000fe200000000ff */
[----:B------:R-:W-:-:S04]  /*5000*/  IMAD.MOV.U32 R25, RZ, RZ, R23 ;  /* 0x000000ffff197224 */ /* 0x000fc800078e0017 */
[----:B------:R3:W-:Y:S01]  /*5010*/  STG.E desc[UR36][R8.64], R3 ;  /* 0x0000000308007986 */ /* 0x0007e2000c101924 */
[----:B------:R-:W-:Y:S05]  /*5020*/  BRA `(.L_x_24709) ;  /* 0x0000000c005c7947 */ /* 0x000fea0003800000 */
.L_x_24715:
[----:B------:R1:W-:Y:S01]  /*5030*/  STG.E.U16 desc[UR36][R8.64], R4 ;  /* 0x0000000408007986 */ /* 0x0003e2000c101524 */
[----:B------:R-:W-:Y:S01]  /*5040*/  IMAD.MOV.U32 R25, RZ, RZ, R23 ;  /* 0x000000ffff197224 */ /* 0x000fe200078e0017 */
[----:B------:R-:W-:Y:S06]  /*5050*/  BRA `(.L_x_24709) ;  /* 0x0000000c00507947 */ /* 0x000fec0003800000 */
.L_x_24711:
        /* <DEDUP_REMOVED lines=10> */
.L_x_24718:
[----:B------:R-:W0:Y:S01]  /*5100*/  I2F.S16 R0, R4 ;  /* 0x0000000400007306 */ /* 0x000e220000101400 */
[----:B------:R-:W-:Y:S01]  /*5110*/  IMAD.MOV.U32 R25, RZ, RZ, R23 ;  /* 0x000000ffff197224 */ /* 0x000fe200078e0017 */
[----:B0-----:R-:W-:-:S05]  /*5120*/  F2FP.F16.F32.PACK_AB R0, RZ, R0 ;  /* 0x00000000ff00723e */ /* 0x001fca00000000ff */
[----:B------:R0:W-:Y:S01]  /*5130*/  STG.E.U16 desc[UR36][R8.64], R0 ;  /* 0x0000000008007986 */ /* 0x0001e2000c101524 */
[----:B------:R-:W-:Y:S05]  /*5140*/  BRA `(.L_x_24709) ;  /* 0x0000000c00147947 */ /* 0x000fea0003800000 */
.L_x_24717:
        /* <DEDUP_REMOVED lines=11> */
.L_x_24720:
[----:B------:R-:W0:Y:S01]  /*5200*/  I2F.S16 R4, R4 ;  /* 0x0000000400047306 */ /* 0x000e220000101400 */
[----:B------:R-:W-:Y:S01]  /*5210*/  IMAD.MOV.U32 R25, RZ, RZ, R23 ;  /* 0x000000ffff197224 */ /* 0x000fe200078e0017 */
[----:B0-----:R-:W-:-:S04]  /*5220*/  F2FP.F16.F32.PACK_AB R3, RZ, R4 ;  /* 0x00000004ff03723e */ /* 0x001fc800000000ff */
[----:B------:R-:W-:-:S05]  /*5230*/  PRMT R3, R3, 0x5410, RZ ;  /* 0x0000541003037816 */ /* 0x000fca00000000ff */
[----:B------:R0:W-:Y:S01]  /*5240*/  STG.E desc[UR36][R8.64], R3 ;  /* 0x0000000308007986 */ /* 0x0001e2000c101924 */
[----:B------:R-:W-:Y:S05]  /*5250*/  BRA `(.L_x_24709) ;  /* 0x0000000800d07947 */ /* 0x000fea0003800000 */
.L_x_24719:
[----:B------:R-:W0:Y:S01]  /*5260*/  I2F.F64.S16 R4, R4 ;  /* 0x0000000400047312 */ /* 0x000e220000101c00 */
[----:B------:R-:W-:Y:S01]  /*5270*/  IMAD.MOV.U32 R25, RZ, RZ, R23 ;  /* 0x000000ffff197224 */ /* 0x000fe200078e0017 */
[----:B0-----:R0:W-:Y:S01]  /*5280*/  STG.E.64 desc[UR36][R8.64], R4 ;  /* 0x0000000408007986 */ /* 0x0011e2000c101b24 */
[----:B------:R-:W-:Y:S05]  /*5290*/  BRA `(.L_x_24709) ;  /* 0x0000000800c07947 */ /* 0x000fea0003800000 */
.L_x_24710:
        /* <DEDUP_REMOVED lines=14> */
.L_x_24723:
[----:B------:R-:W0:Y:S01]  /*5380*/  I2F.F64.S16 R4, R4 ;  /* 0x0000000400047312 */ /* 0x000e220000101c00 */
[----:B------:R-:W-:Y:S01]  /*5390*/  CS2R R6, SRZ ;  /* 0x0000000000067805 */ /* 0x000fe2000001ff00 */
[----:B------:R-:W-:-:S04]  /*53a0*/  IMAD.MOV.U32 R25, RZ, RZ, R23 ;  /* 0x000000ffff197224 */ /* 0x000fc800078e0017 */
[----:B0-----:R0:W-:Y:S01]  /*53b0*/  STG.E.128 desc[UR36][R8.64], R4 ;  /* 0x0000000408007986 */ /* 0x0011e2000c101d24 */
[----:B------:R-:W-:Y:S05]  /*53c0*/  BRA `(.L_x_24709) ;  /* 0x0000000800747947 */ /* 0x000fea0003800000 */
.L_x_24722:
        /* <DEDUP_REMOVED lines=19> */
.L_x_24727:
[----:B------:R-:W-:Y:S05]  /*5500*/  BSYNC.RECONVERGENT B0 ;  /* 0x0000000000007941 */ /* 0x000fea0003800200 */
.L_x_24726:
[----:B------:R-:W-:Y:S01]  /*5510*/  LOP3.LUT R5, R0, 0x80, R5, 0xf8, !PT ;  /* 0x0000008000057812 */ /* 0x000fe200078ef805 */
[----:B------:R-:W-:-:S04]  /*5520*/  IMAD.MOV.U32 R25, RZ, RZ, R23 ;  /* 0x000000ffff197224 */ /* 0x000fc800078e0017 */
[----:B------:R0:W-:Y:S01]  /*5530*/  STG.E.U8 desc[UR36][R8.64], R5 ;  /* 0x0000000508007986 */ /* 0x0001e2000c101124 */
[----:B------:R-:W-:Y:S05]  /*5540*/  BRA `(.L_x_24709) ;  /* 0x0000000800147947 */ /* 0x000fea0003800000 */
.L_x_24725:
        /* <DEDUP_REMOVED lines=15> */
.L_x_24729:
[----:B------:R-:W-:Y:S05]  /*5640*/  BSYNC.RECONVERGENT B0 ;  /* 0x0000000000007941 */ /* 0x000fea0003800200 */
.L_x_24728:
[----:B------:R-:W-:Y:S01]  /*5650*/  LOP3.LUT R5, R0, 0x80, R5, 0xf8, !PT ;  /* 0x0000008000057812 */ /* 0x000fe200078ef805 */
[----:B------:R-:W-:-:S04]  /*5660*/  IMAD.MOV.U32 R25, RZ, RZ, R23 ;  /* 0x000000ffff197224 */ /* 0x000fc800078e0017 */
[----:B------:R0:W-:Y:S01]  /*5670*/  STG.E.U8 desc[UR36][R8.64], R5 ;  /* 0x0000000508007986 */ /* 0x0001e2000c101124 */
[----:B------:R-:W-:Y:S05]  /*5680*/  BRA `(.L_x_24709) ;  /* 0x0000000400c47947 */ /* 0x000fea0003800000 */
.L_x_24724:
[----:B------:R-:W0:Y:S01]  /*5690*/  I2F.S16 R0, R4 ;  /* 0x0000000400007306 */ /* 0x000e220000101400 */
[----:B------:R-:W-:Y:S01]  /*56a0*/  IMAD.MOV.U32 R25, RZ, RZ, R23 ;  /* 0x000000ffff197224 */ /* 0x000fe200078e0017 */
[----:B0-----:R-:W-:-:S05]  /*56b0*/  F2FP.BF16.F32.PACK_AB R0, RZ, R0 ;  /* 0x00000000ff00723e */ /* 0x001fca00000010ff */
[----:B------:R0:W-:Y:S01]  /*56c0*/  STG.E.U16 desc[UR36][R8.64], R0 ;  /* 0x0000000008007986 */ /* 0x0001e2000c101524 */
[----:B------:R-:W-:Y:S05]  /*56d0*/  BRA `(.L_x_24709) ;  /* 0x0000000400b07947 */ /* 0x000fea0003800000 */
.L_x_24721:
        /* <DEDUP_REMOVED lines=11> */
.L_x_24732:
        /* <DEDUP_REMOVED lines=13> */
.L_x_24735:
[----:B------:R-:W-:-:S04]  /*5860*/  SHF.R.U32.HI R0, RZ, 0x14, R5 ;  /* 0x00000014ff007819 */ /* 0x000fc80000011605 */
[----:B------:R-:W-:-:S04]  /*5870*/  LOP3.LUT R0, R0, 0x1, RZ, 0xc0, !PT ;  /* 0x0000000100007812 */ /* 0x000fc800078ec0ff */
[----:B------:R-:W-:-:S04]  /*5880*/  IADD3 R0, PT, PT, R5, 0x487ffff, R0 ;  /* 0x0487ffff05007810 */ /* 0x000fc80007ffe000 */
[----:B------:R-:W-:-:S04]  /*5890*/  SHF.R.U32.HI R0, RZ, 0x14, R0 ;  /* 0x00000014ff007819 */ /* 0x000fc80000011600 */
[----:B------:R-:W-:-:S07]  /*58a0*/  LOP3.LUT R3, R0, 0xff, RZ, 0xc0, !PT ;  /* 0x000000ff00037812 */ /* 0x000fce00078ec0ff */
.L_x_24736:
[----:B------:R-:W-:-:S04]  /*58b0*/  SHF.R.U32.HI R0, RZ, 0x18, R5 ;  /* 0x00000018ff007819 */ /* 0x000fc80000011605 */
[----:B------:R-:W-:-:S07]  /*58c0*/  LOP3.LUT R0, R3, 0x80, R0, 0xf8, !PT ;  /* 0x0000008003007812 */ /* 0x000fce00078ef800 */
.L_x_24734:
[----:B------:R-:W-:Y:S05]  /*58d0*/  BSYNC.RECONVERGENT B0 ;  /* 0x0000000000007941 */ /* 0x000fea0003800200 */
.L_x_24733:
[----:B------:R0:W-:Y:S01]  /*58e0*/  STG.E.U8 desc[UR36][R8.64], R0 ;  /* 0x0000000008007986 */ /* 0x0001e2000c101124 */
[----:B------:R-:W-:Y:S01]  /*58f0*/  IMAD.MOV.U32 R25, RZ, RZ, R23 ;  /* 0x000000ffff197224 */ /* 0x000fe200078e0017 */
[----:B------:R-:W-:Y:S06]  /*5900*/  BRA `(.L_x_24709) ;  /* 0x0000000400247947 */ /* 0x000fec0003800000 */
.L_x_24731:
        /* <DEDUP_REMOVED lines=13> */
.L_x_24739:
[----:B------:R-:W-:-:S04]  /*59e0*/  SHF.R.U32.HI R0, RZ, 0x15, R5 ;  /* 0x00000015ff007819 */ /* 0x000fc80000011605 */
[----:B------:R-:W-:-:S04]  /*59f0*/  LOP3.LUT R0, R0, 0x1, RZ, 0xc0, !PT ;  /* 0x0000000100007812 */ /* 0x000fc800078ec0ff */
[----:B------:R-:W-:-:S04]  /*5a00*/  IADD3 R0, PT, PT, R5, 0x88fffff, R0 ;  /* 0x088fffff05007810 */ /* 0x000fc80007ffe000 */
[----:B------:R-:W-:-:S04]  /*5a10*/  SHF.R.U32.HI R0, RZ, 0x15, R0 ;  /* 0x00000015ff007819 */ /* 0x000fc80000011600 */
[----:B------:R-:W-:-:S07]  /*5a20*/  LOP3.LUT R3, R0, 0xff, RZ, 0xc0, !PT ;  /* 0x000000ff00037812 */ /* 0x000fce00078ec0ff */
.L_x_24740:
[----:B------:R-:W-:-:S04]  /*5a30*/  SHF.R.U32.HI R0, RZ, 0x18, R5 ;  /* 0x00000018ff007819 */ /* 0x000fc80000011605 */
[----:B------:R-:W-:-:S07]  /*5a40*/  LOP3.LUT R0, R3, 0x80, R0, 0xf8, !PT ;  /* 0x0000008003007812 */ /* 0x000fce00078ef800 */
.L_x_24738:
[----:B------:R-:W-:Y:S05]  /*5a50*/  BSYNC.RECONVERGENT B0 ;  /* 0x0000000000007941 */ /* 0x000fea0003800200 */
.L_x_24737:
[----:B------:R0:W-:Y:S01]  /*5a60*/  STG.E.U8 desc[UR36][R8.64], R0 ;  /* 0x0000000008007986 */ /* 0x0001e2000c101124 */
[----:B------:R-:W-:Y:S01]  /*5a70*/  IMAD.MOV.U32 R25, RZ, RZ, R23 ;  /* 0x000000ffff197224 */ /* 0x000fe200078e0017 */
[----:B------:R-:W-:Y:S06]  /*5a80*/  BRA `(.L_x_24709) ;  /* 0x0000000000c47947 */ /* 0x000fec0003800000 */
.L_x_24730:
[----:B------:R-:W-:-:S13]  /*5a90*/  ISETP.NE.AND P0, PT, R0, 0x1c, PT ;  /* 0x0000001c0000780c */ /* 0x000fda0003f05270 */
[----:B------:R-:W-:Y:S05]  /*5aa0*/  @!P0 BRA `(.L_x_24741) ;  /* 0x0000000000b08947 */ /* 0x000fea0003800000 */
[----:B------:R-:W-:-:S13]  /*5ab0*/  ISETP.NE.AND P0, PT, R0, 0x1d, PT ;  /* 0x0000001d0000780c */ /* 0x000fda0003f05270 */
[----:B------:R-:W-:Y:S05]  /*5ac0*/  @!P0 BRA `(.L_x_24742) ;  /* 0x0000000000948947 */ /* 0x000fea0003800000 */
[----:B------:R-:W-:-:S13]  /*5ad0*/  ISETP.NE.AND P0, PT, R0, 0x2c, PT ;  /* 0x0000002c0000780c */ /* 0x000fda0003f05270 */
[----:B------:R-:W-:Y:S05]  /*5ae0*/  @!P0 BRA `(.L_x_24743) ;  /* 0x0000000000488947 */ /* 0x000fea0003800000 */
.L_x_24714:
        /* <DEDUP_REMOVED lines=16> */
.L_x_24744:
[----:B------:R-:W-:Y:S01]  /*5bf0*/  IMAD.MOV.U32 R25, RZ, RZ, R23 ;  /* 0x000000ffff197224 */ /* 0x000fe200078e0017 */
[----:B------:R-:W-:Y:S06]  /*5c00*/  BRA `(.L_x_24709) ;  /* 0x0000000000647947 */ /* 0x000fec0003800000 */
.L_x_24743:
        /* <DEDUP_REMOVED lines=17> */
.L_x_24742:
[----:B------:R-:W-:Y:S01]  /*5d20*/  PRMT R4, R4, 0x9910, RZ ;  /* 0x0000991004047816 */ /* 0x000fe200000000ff */
[----:B------:R-:W-:-:S03]  /*5d30*/  IMAD.MOV.U32 R25, RZ, RZ, R23 ;  /* 0x000000ffff197224 */ /* 0x000fc600078e0017 */
[----:B------:R-:W-:-:S05]  /*5d40*/  SHF.R.S32.HI R5, RZ, 0x1f, R4 ;  /* 0x0000001fff057819 */ /* 0x000fca0000011404 */
[----:B------:R0:W-:Y:S01]  /*5d50*/  STG.E.64 desc[UR36][R8.64], R4 ;  /* 0x0000000408007986 */ /* 0x0001e2000c101b24 */
[----:B------:R-:W-:Y:S05]  /*5d60*/  BRA `(.L_x_24709) ;  /* 0x00000000000c7947 */ /* 0x000fea0003800000 */
.L_x_24741:
[----:B------:R-:W-:Y:S01]  /*5d70*/  PRMT R3, R4, 0x9910, RZ ;  /* 0x0000991004037816 */ /* 0x000fe200000000ff */
[----:B------:R-:W-:-:S04]  /*5d80*/  IMAD.MOV.U32 R25, RZ, RZ, R23 ;  /* 0x000000ffff197224 */ /* 0x000fc800078e0017 */
[----:B------:R0:W-:Y:S03]  /*5d90*/  STG.E desc[UR36][R8.64], R3 ;  /* 0x0000000308007986 */ /* 0x0001e6000c101924 */
.L_x_24709:
[----:B------:R-:W-:Y:S05]  /*5da0*/  BSYNC.RECONVERGENT B6 ;  /* 0x0000000000067941 */ /* 0x000fea0003800200 */
.L_x_24708:
[----:B------:R-:W-:Y:S01]  /*5db0*/  ISETP.GE.AND P0, PT, R25, R16, PT ;  /* 0x000000101900720c */ /* 0x000fe20003f06270 */
[----:B------:R-:W-:-:S12]  /*5dc0*/  BSSY.RECONVERGENT B6, `(.L_x_24745) ;  /* 0x00001d8000067945 */ /* 0x000fd80003800200 */
        /* <DEDUP_REMOVED lines=21> */
.L_x_24750:
[----:B------:R3:W-:Y:S01]  /*5f20*/  STG.E.U8 desc[UR36][R8.64], R22 ;  /* 0x0000001608007986 */ /* 0x0007e2000c101124 */
[----:B------:R-:W-:Y:S05]  /*5f30*/  BRA `(.L_x_24752) ;  /* 0x0000000c004c7947 */ /* 0x000fea0003800000 */
.L_x_24749:
        /* <DEDUP_REMOVED lines=10> */
.L_x_24754:
[----:B------:R-:W-:-:S05]  /*5fe0*/  PRMT R3, R22, 0x9910, RZ ;  /* 0x0000991016037816 */ /* 0x000fca00000000ff */
[----:B------:R2:W-:Y:S01]  /*5ff0*/  STG.E desc[UR36][R8.64], R3 ;  /* 0x0000000308007986 */ /* 0x0005e2000c101924 */
[----:B------:R-:W-:Y:S05]  /*6000*/  BRA `(.L_x_24752) ;  /* 0x0000000c00187947 */ /* 0x000fea0003800000 */
.L_x_24753:
[----:B------:R0:W-:Y:S01]  /*6010*/  STG.E.U16 desc[UR36][R8.64], R22 ;  /* 0x0000001608007986 */ /* 0x0001e2000c101524 */
[----:B------:R-:W-:Y:S05]  /*6020*/  BRA `(.L_x_24752) ;  /* 0x0000000c00107947 */ /* 0x000fea0003800000 */
.L_x_24748:
        /* <DEDUP_REMOVED lines=9> */
.L_x_24756:
[----:B------:R-:W0:Y:S02]  /*60c0*/  I2F.S16 R0, R22 ;  /* 0x0000001600007306 */ /* 0x000e240000101400 */
[----:B0-----:R-:W-:-:S05]  /*60d0*/  F2FP.F16.F32.PACK_AB R0, RZ, R0 ;  /* 0x00000000ff00723e */ /* 0x001fca00000000ff */
[----:B------:R0:W-:Y:S01]  /*60e0*/  STG.E.U16 desc[UR36][R8.64], R0 ;  /* 0x0000000008007986 */ /* 0x0001e2000c101524 */
[----:B------:R-:W-:Y:S05]  /*60f0*/  BRA `(.L_x_24752) ;  /* 0x0000000800dc7947 */ /* 0x000fea0003800000 */
.L_x_24755:
        /* <DEDUP_REMOVED lines=10> */
.L_x_24758:
[----:B------:R-:W0:Y:S02]  /*61a0*/  I2F.S16 R22, R22 ;  /* 0x0000001600167306 */ /* 0x000e240000101400 */
[----:B0-----:R-:W-:-:S04]  /*61b0*/  F2FP.F16.F32.PACK_AB R3, RZ, R22 ;  /* 0x00000016ff03723e */ /* 0x001fc800000000ff */
[----:B------:R-:W-:-:S05]  /*61c0*/  PRMT R3, R3, 0x5410, RZ ;  /* 0x0000541003037816 */ /* 0x000fca00000000ff */
[----:B------:R0:W-:Y:S01]  /*61d0*/  STG.E desc[UR36][R8.64], R3 ;  /* 0x0000000308007986 */ /* 0x0001e2000c101924 */
[----:B------:R-:W-:Y:S05]  /*61e0*/  BRA `(.L_x_24752) ;  /* 0x0000000800a07947 */ /* 0x000fea0003800000 */
.L_x_24757:
[----:B------:R-:W0:Y:S02]  /*61f0*/  I2F.F64.S16 R22, R22 ;  /* 0x0000001600167312 */ /* 0x000e240000101c00 */
[----:B0-----:R0:W-:Y:S01]  /*6200*/  STG.E.64 desc[UR36][R8.64], R22 ;  /* 0x0000001608007986 */ /* 0x0011e2000c101b24 */
[----:B------:R-:W-:Y:S05]  /*6210*/  BRA `(.L_x_24752) ;  /* 0x0000000800947947 */ /* 0x000fea0003800000 */
.L_x_24747:
        /* <DEDUP_REMOVED lines=12> */
.L_x_24762:
        /* <DEDUP_REMOVED lines=17> */
.L_x_24765:
[----:B------:R-:W-:-:S04]  /*63f0*/  SHF.R.U32.HI R3, RZ, 0x18, R5 ;  /* 0x00000018ff037819 */ /* 0x000fc80000011605 */
[----:B------:R-:W-:-:S04]  /*6400*/  LOP3.LUT R0, R0, 0x80, R3, 0xf8, !PT ;  /* 0x0000008000007812 */ /* 0x000fc800078ef803 */
[----:B------:R-:W-:-:S07]  /*6410*/  PRMT R4, R0, 0x7610, R4 ;  /* 0x0000761000047816 */ /* 0x000fce0000000004 */
.L_x_24764:
[----:B------:R-:W-:Y:S05]  /*6420*/  BSYNC.RECONVERGENT B0 ;  /* 0x0000000000007941 */ /* 0x000fea0003800200 */
.L_x_24763:
[----:B------:R0:W-:Y:S01]  /*6430*/  STG.E.U8 desc[UR36][R8.64], R4 ;  /* 0x0000000408007986 */ /* 0x0001e2000c101124 */
[----:B------:R-:W-:Y:S05]  /*6440*/  BRA `(.L_x_24752) ;  /* 0x0000000800087947 */ /* 0x000fea0003800000 */
.L_x_24761:
        /* <DEDUP_REMOVED lines=17> */
.L_x_24768:
[----:B------:R-:W-:-:S04]  /*6560*/  SHF.R.U32.HI R3, RZ, 0x18, R5 ;  /* 0x00000018ff037819 */ /* 0x000fc80000011605 */
[----:B------:R-:W-:-:S04]  /*6570*/  LOP3.LUT R0, R0, 0x80, R3, 0xf8, !PT ;  /* 0x0000008000007812 */ /* 0x000fc800078ef803 */
[----:B------:R-:W-:-:S07]  /*6580*/  PRMT R4, R0, 0x7610, R4 ;  /* 0x0000761000047816 */ /* 0x000fce0000000004 */
.L_x_24767:
[----:B------:R-:W-:Y:S05]  /*6590*/  BSYNC.RECONVERGENT B0 ;  /* 0x0000000000007941 */ /* 0x000fea0003800200 */
.L_x_24766:
[----:B------:R0:W-:Y:S01]  /*65a0*/  STG.E.U8 desc[UR36][R8.64], R4 ;  /* 0x0000000408007986 */ /* 0x0001e2000c101124 */
[----:B------:R-:W-:Y:S05]  /*65b0*/  BRA `(.L_x_24752) ;  /* 0x0000000400ac7947 */ /* 0x000fea0003800000 */
.L_x_24760:
        /* <DEDUP_REMOVED lines=22> */
.L_x_24770:
[----:B------:R-:W-:-:S04]  /*6720*/  PRMT R4, R22, 0x9910, RZ ;  /* 0x0000991016047816 */ /* 0x000fc800000000ff */
[----:B------:R-:W-:-:S05]  /*6730*/  SHF.R.S32.HI R5, RZ, 0x1f, R4 ;  /* 0x0000001fff057819 */ /* 0x000fca0000011404 */
[----:B------:R0:W-:Y:S01]  /*6740*/  STG.E.64 desc[UR36][R8.64], R4 ;  /* 0x0000000408007986 */ /* 0x0001e2000c101b24 */
[----:B------:R-:W-:Y:S05]  /*6750*/  BRA `(.L_x_24752) ;  /* 0x0000000400447947 */ /* 0x000fea0003800000 */
.L_x_24769:
[----:B------:R-:W-:-:S05]  /*6760*/  PRMT R3, R22, 0x9910, RZ ;  /* 0x0000991016037816 */ /* 0x000fca00000000ff */
[----:B------:R0:W-:Y:S01]  /*6770*/  STG.E desc[UR36][R8.64], R3 ;  /* 0x0000000308007986 */ /* 0x0001e2000c101924 */
[----:B------:R-:W-:Y:S05]  /*6780*/  BRA `(.L_x_24752) ;  /* 0x0000000400387947 */ /* 0x000fea0003800000 */
.L_x_24759:
        /* <DEDUP_REMOVED lines=11> */
.L_x_24772:
[----:B------:R-:W0:Y:S01]  /*6840*/  I2F.F64.S16 R4, R22 ;  /* 0x0000001600047312 */ /* 0x000e220000101c00 */
[----:B------:R-:W-:-:S05]  /*6850*/  CS2R R6, SRZ ;  /* 0x0000000000067805 */ /* 0x000fca000001ff00 */
[----:B0-----:R0:W-:Y:S01]  /*6860*/  STG.E.128 desc[UR36][R8.64], R4 ;  /* 0x0000000408007986 */ /* 0x0011e2000c101d24 */
[----:B------:R-:W-:Y:S05]  /*6870*/  BRA `(.L_x_24752) ;  /* 0x0000000000fc7947 */ /* 0x000fea0003800000 */
.L_x_24771:
[----:B------:R-:W-:-:S13]  /*6880*/  ISETP.NE.AND P0, PT, R0, 0xf, PT ;  /* 0x0000000f0000780c */ /* 0x000fda0003f05270 */
[----:B------:R-:W-:Y:S05]  /*6890*/  @!P0 BRA `(.L_x_24773) ;  /* 0x0000000000e88947 */ /* 0x000fea0003800000 */
[----:B------:R-:W-:-:S13]  /*68a0*/  ISETP.NE.AND P0, PT, R0, 0x17, PT ;  /* 0x000000170000780c */ /* 0x000fda0003f05270 */
[----:B------:R-:W-:Y:S05]  /*68b0*/  @!P0 BRA `(.L_x_24774) ;  /* 0x0000000000908947 */ /* 0x000fea0003800000 */
[----:B------:R-:W-:-:S13]  /*68c0*/  ISETP.NE.AND P0, PT, R0, 0x18, PT ;  /* 0x000000180000780c */ /* 0x000fda0003f05270 */
[----:B------:R-:W-:Y:S05]  /*68d0*/  @!P0 BRA `(.L_x_24775) ;  /* 0x0000000000448947 */ /* 0x000fea0003800000 */
.L_x_24751:
        /* <DEDUP_REMOVED lines=16> */
.L_x_24776:
[----:B------:R-:W-:Y:S05]  /*69e0*/  BRA `(.L_x_24752) ;  /* 0x0000000000a07947 */ /* 0x000fea0003800000 */
.L_x_24775:
        /* <DEDUP_REMOVED lines=13> */
.L_x_24778:
[----:B------:R-:W-:Y:S05]  /*6ac0*/  BSYNC.RECONVERGENT B0 ;  /* 0x0000000000007941 */ /* 0x000fea0003800200 */
.L_x_24777:
[----:B------:R-:W-:-:S05]  /*6ad0*/  LOP3.LUT R3, R0, 0x80, R3, 0xf8, !PT ;  /* 0x0000008000037812 */ /* 0x000fca00078ef803 */
[----:B------:R0:W-:Y:S01]  /*6ae0*/  STG.E.U8 desc[UR36][R8.64], R3 ;  /* 0x0000000308007986 */ /* 0x0001e2000c101124 */
[----:B------:R-:W-:Y:S05]  /*6af0*/  BRA `(.L_x_24752) ;  /* 0x00000000005c7947 */ /* 0x000fea0003800000 */
.L_x_24774:
        /* <DEDUP_REMOVED lines=12> */
.L_x_24780:
[----:B------:R-:W-:Y:S01]  /*6bc0*/  IMAD.MOV.U32 R0, RZ, RZ, 0x7f ;  /* 0x0000007fff007424 */ /* 0x000fe200078e00ff */
[----:B------:R-:W-:-:S04]  /*6bd0*/  ISETP.GT.U32.AND P0, PT, R3, 0x7f800000, PT ;  /* 0x7f8000000300780c */ /* 0x000fc80003f04070 */
[----:B------:R-:W-:-:S09]  /*6be0*/  SEL R0, R0, 0x7c, P0 ;  /* 0x0000007c00007807 */ /* 0x000fd20000000000 */
.L_x_24781:
[----:B------:R-:W-:Y:S05]  /*6bf0*/  BSYNC.RECONVERGENT B0 ;  /* 0x0000000000007941 */ /* 0x000fea0003800200 */
.L_x_24779:
[----:B------:R-:W-:-:S04]  /*6c00*/  SHF.R.U32.HI R3, RZ, 0x18, R5 ;  /* 0x00000018ff037819 */ /* 0x000fc80000011605 */
[----:B------:R-:W-:-:S05]  /*6c10*/  LOP3.LUT R3, R0, 0x80, R3, 0xf8, !PT ;  /* 0x0000008000037812 */ /* 0x000fca00078ef803 */
[----:B------:R0:W-:Y:S01]  /*6c20*/  STG.E.U8 desc[UR36][R8.64], R3 ;  /* 0x0000000308007986 */ /* 0x0001e2000c101124 */
[----:B------:R-:W-:Y:S05]  /*6c30*/  BRA `(.L_x_24752) ;  /* 0x00000000000c7947 */ /* 0x000fea0003800000 */
.L_x_24773:
[----:B------:R-:W0:Y:S02]  /*6c40*/  I2F.S16 R0, R22 ;  /* 0x0000001600007306 */ /* 0x000e240000101400 */
[----:B0-----:R-:W-:-:S05]  /*6c50*/  F2FP.BF16.F32.PACK_AB R0, RZ, R0 ;  /* 0x00000000ff00723e */ /* 0x001fca00000010ff */
[----:B------:R0:W-:Y:S02]  /*6c60*/  STG.E.U16 desc[UR36][R8.64], R0 ;  /* 0x0000000008007986 */ /* 0x0001e4000c101524 */
.L_x_24752:
        /* <DEDUP_REMOVED lines=23> */
.L_x_24785:
[----:B------:R0:W-:Y:S01]  /*6de0*/  STG.E.U8 desc[UR36][R8.64], R17 ;  /* 0x0000001108007986 */ /* 0x0001e2000c101124 */
[----:B------:R-:W-:Y:S05]  /*6df0*/  BRA `(.L_x_24787) ;  /* 0x0000000c004c7947 */ /* 0x000fea0003800000 */
.L_x_24784:
        /* <DEDUP_REMOVED lines=10> */
.L_x_24789:
[----:B------:R-:W-:-:S05]  /*6ea0*/  PRMT R3, R17, 0x9910, RZ ;  /* 0x0000991011037816 */ /* 0x000fca00000000ff */
[----:B------:R0:W-:Y:S01]  /*6eb0*/  STG.E desc[UR36][R8.64], R3 ;  /* 0x0000000308007986 */ /* 0x0001e2000c101924 */
[----:B------:R-:W-:Y:S05]  /*6ec0*/  BRA `(.L_x_24787) ;  /* 0x0000000c00187947 */ /* 0x000fea0003800000 */
.L_x_24788:
[----:B------:R0:W-:Y:S01]  /*6ed0*/  STG.E.U16 desc[UR36][R8.64], R17 ;  /* 0x0000001108007986 */ /* 0x0001e2000c101524 */
[----:B------:R-:W-:Y:S05]  /*6ee0*/  BRA `(.L_x_24787) ;  /* 0x0000000c00107947 */ /* 0x000fea0003800000 */
.L_x_24783:
        /* <DEDUP_REMOVED lines=9> */
.L_x_24791:
[----:B------:R-:W0:Y:S02]  /*6f80*/  I2F.S16 R0, R17 ;  /* 0x0000001100007306 */ /* 0x000e240000101400 */
[----:B0-----:R-:W-:-:S05]  /*6f90*/  F2FP.F16.F32.PACK_AB R0, RZ, R0 ;  /* 0x00000000ff00723e */ /* 0x001fca00000000ff */
[----:B------:R0:W-:Y:S01]  /*6fa0*/  STG.E.U16 desc[UR36][R8.64], R0 ;  /* 0x0000000008007986 */ /* 0x0001e2000c101524 */
[----:B------:R-:W-:Y:S05]  /*6fb0*/  BRA `(.L_x_24787) ;  /* 0x0000000800dc7947 */ /* 0x000fea0003800000 */
.L_x_24790:
        /* <DEDUP_REMOVED lines=10> */
.L_x_24793:
[----:B------:R-:W0:Y:S02]  /*7060*/  I2F.S16 R17, R17 ;  /* 0x0000001100117306 */ /* 0x000e240000101400 */
[----:B0-----:R-:W-:-:S04]  /*7070*/  F2FP.F16.F32.PACK_AB R3, RZ, R17 ;  /* 0x00000011ff03723e */ /* 0x001fc800000000ff */
[----:B------:R-:W-:-:S05]  /*7080*/  PRMT R3, R3, 0x5410, RZ ;  /* 0x0000541003037816 */ /* 0x000fca00000000ff */
[----:B------:R0:W-:Y:S01]  /*7090*/  STG.E desc[UR36][R8.64], R3 ;  /* 0x0000000308007986 */ /* 0x0001e2000c101924 */
[----:B------:R-:W-:Y:S05]  /*70a0*/  BRA `(.L_x_24787) ;  /* 0x0000000800a07947 */ /* 0x000fea0003800000 */
.L_x_24792:
[----:B------:R-:W0:Y:S02]  /*70b0*/  I2F.F64.S16 R4, R17 ;  /* 0x0000001100047312 */ /* 0x000e240000101c00 */
[----:B0-----:R0:W-:Y:S01]  /*70c0*/  STG.E.64 desc[UR36][R8.64], R4 ;  /* 0x0000000408007986 */ /* 0x0011e2000c101b24 */
[----:B------:R-:W-:Y:S05]  /*70d0*/  BRA `(.L_x_24787) ;  /* 0x0000000800947947 */ /* 0x000fea0003800000 */
.L_x_24782:
        /* <DEDUP_REMOVED lines=12> */
.L_x_24797:
        /* <DEDUP_REMOVED lines=17> */
.L_x_24800:
[----:B------:R-:W-:-:S04]  /*72b0*/  SHF.R.U32.HI R3, RZ, 0x18, R17 ;  /* 0x00000018ff037819 */ /* 0x000fc80000011611 */
[----:B------:R-:W-:-:S04]  /*72c0*/  LOP3.LUT R0, R0, 0x80, R3, 0xf8, !PT ;  /* 0x0000008000007812 */ /* 0x000fc800078ef803 */
[----:B------:R-:W-:-:S07]  /*72d0*/  PRMT R4, R0, 0x7610, R4 ;  /* 0x0000761000047816 */ /* 0x000fce0000000004 */
.L_x_24799:
[----:B------:R-:W-:Y:S05]  /*72e0*/  BSYNC.RECONVERGENT B0 ;  /* 0x0000000000007941 */ /* 0x000fea0003800200 */
.L_x_24798:
[----:B------:R0:W-:Y:S01]  /*72f0*/  STG.E.U8 desc[UR36][R8.64], R4 ;  /* 0x0000000408007986 */ /* 0x0001e2000c101124 */
[----:B------:R-:W-:Y:S05]  /*7300*/  BRA `(.L_x_24787) ;  /* 0x0000000800087947 */ /* 0x000fea0003800000 */
.L_x_24796:
        /* <DEDUP_REMOVED lines=17> */
.L_x_24803:
[----:B------:R-:W-:-:S04]  /*7420*/  SHF.R.U32.HI R3, RZ, 0x18, R17 ;  /* 0x00000018ff037819 */ /* 0x000fc80000011611 */
[----:B------:R-:W-:-:S04]  /*7430*/  LOP3.LUT R0, R0, 0x80, R3, 0xf8, !PT ;  /* 0x0000008000007812 */ /* 0x000fc800078ef803 */
[----:B------:R-:W-:-:S07]  /*7440*/  PRMT R4, R0, 0x7610, R4 ;  /* 0x0000761000047816 */ /* 0x000fce0000000004 */
.L_x_24802:
[----:B------:R-:W-:Y:S05]  /*7450*/  BSYNC.RECONVERGENT B0 ;  /* 0x0000000000007941 */ /* 0x000fea0003800200 */
.L_x_24801:
[----:B------:R0:W-:Y:S01]  /*7460*/  STG.E.U8 desc[UR36][R8.64], R4 ;  /* 0x0000000408007986 */ /* 0x0001e2000c101124 */
[----:B------:R-:W-:Y:S05]  /*7470*/  BRA `(.L_x_24787) ;  /* 0x0000000400ac7947 */ /* 0x000fea0003800000 */
.L_x_24795:
        /* <DEDUP_REMOVED lines=22> */
.L_x_24805:
[----:B------:R-:W-:-:S04]  /*75e0*/  PRMT R4, R17, 0x9910, RZ ;  /* 0x0000991011047816 */ /* 0x000fc800000000ff */
[----:B------:R-:W-:-:S05]  /*75f0*/  SHF.R.S32.HI R5, RZ, 0x1f, R4 ;  /* 0x0000001fff057819 */ /* 0x000fca0000011404 */
[----:B------:R0:W-:Y:S01]  /*7600*/  STG.E.64 desc[UR36][R8.64], R4 ;  /* 0x0000000408007986 */ /* 0x0001e2000c101b24 */
[----:B------:R-:W-:Y:S05]  /*7610*/  BRA `(.L_x_24787) ;  /* 0x0000000400447947 */ /* 0x000fea0003800000 */
.L_x_24804:
[----:B------:R-:W-:-:S05]  /*7620*/  PRMT R3, R17, 0x9910, RZ ;  /* 0x0000991011037816 */ /* 0x000fca00000000ff */
[----:B------:R0:W-:Y:S01]  /*7630*/  STG.E desc[UR36][R8.64], R3 ;  /* 0x0000000308007986 */ /* 0x0001e2000c101924 */
[----:B------:R-:W-:Y:S05]  /*7640*/  BRA `(.L_x_24787) ;  /* 0x0000000400387947 */ /* 0x000fea0003800000 */
.L_x_24794:
        /* <DEDUP_REMOVED lines=11> */
.L_x_24807:
[----:B------:R-:W0:Y:S01]  /*7700*/  I2F.F64.S16 R4, R17 ;  /* 0x0000001100047312 */ /* 0x000e220000101c00 */
[----:B------:R-:W-:-:S05]  /*7710*/  CS2R R6, SRZ ;  /* 0x0000000000067805 */ /* 0x000fca000001ff00 */
[----:B0-----:R4:W-:Y:S01]  /*7720*/  STG.E.128 desc[UR36][R8.64], R4 ;  /* 0x0000000408007986 */ /* 0x0019e2000c101d24 */
[----:B------:R-:W-:Y:S05]  /*7730*/  BRA `(.L_x_24787) ;  /* 0x0000000000fc7947 */ /* 0x000fea0003800000 */
.L_x_24806:
[----:B------:R-:W-:-:S13]  /*7740*/  ISETP.NE.AND P0, PT, R0, 0xf, PT ;  /* 0x0000000f0000780c */ /* 0x000fda0003f05270 */
[----:B------:R-:W-:Y:S05]  /*7750*/  @!P0 BRA `(.L_x_24808) ;  /* 0x0000000000e88947 */ /* 0x000fea0003800000 */
[----:B------:R-:W-:-:S13]  /*7760*/  ISETP.NE.AND P0, PT, R0, 0x17, PT ;  /* 0x000000170000780c */ /* 0x000fda0003f05270 */
[----:B------:R-:W-:Y:S05]  /*7770*/  @!P0 BRA `(.L_x_24809) ;  /* 0x0000000000908947 */ /* 0x000fea0003800000 */
[----:B------:R-:W-:-:S13]  /*7780*/  ISETP.NE.AND P0, PT, R0, 0x18, PT ;  /* 0x000000180000780c */ /* 0x000fda0003f05270 */
[----:B------:R-:W-:Y:S05]  /*7790*/  @!P0 BRA `(.L_x_24810) ;  /* 0x0000000000448947 */ /* 0x000fea0003800000 */
.L_x_24786:
        /* <DEDUP_REMOVED lines=16> */
.L_x_24811:
[----:B------:R-:W-:Y:S05]  /*78a0*/  BRA `(.L_x_24787) ;  /* 0x0000000000a07947 */ /* 0x000fea0003800000 */
.L_x_24810:
        /* <DEDUP_REMOVED lines=13> */
.L_x_24813:
[----:B------:R-:W-:Y:S05]  /*7980*/  BSYNC.RECONVERGENT B0 ;  /* 0x0000000000007941 */ /* 0x000fea0003800200 */
.L_x_24812:
[----:B------:R-:W-:-:S05]  /*7990*/  LOP3.LUT R3, R0, 0x80, R3, 0xf8, !PT ;  /* 0x0000008000037812 */ /* 0x000fca00078ef803 */
[----:B------:R1:W-:Y:S01]  /*79a0*/  STG.E.U8 desc[UR36][R8.64], R3 ;  /* 0x0000000308007986 */ /* 0x0003e2000c101124 */
[----:B------:R-:W-:Y:S05]  /*79b0*/  BRA `(.L_x_24787) ;  /* 0x00000000005c7947 */ /* 0x000fea0003800000 */
.L_x_24809:
        /* <DEDUP_REMOVED lines=12> */
.L_x_24815:
[----:B------:R-:W-:Y:S01]  /*7a80*/  IMAD.MOV.U32 R0, RZ, RZ, 0x7f ;  /* 0x0000007fff007424 */ /* 0x000fe200078e00ff */
[----:B------:R-:W-:-:S04]  /*7a90*/  ISETP.GT.U32.AND P0, PT, R3, 0x7f800000, PT ;  /* 0x7f8000000300780c */ /* 0x000fc80003f04070 */
[----:B------:R-:W-:-:S09]  /*7aa0*/  SEL R0, R0, 0x7c, P0 ;  /* 0x0000007c00007807 */ /* 0x000fd20000000000 */
.L_x_24816:
[----:B------:R-:W-:Y:S05]  /*7ab0*/  BSYNC.RECONVERGENT B0 ;  /* 0x0000000000007941 */ /* 0x000fea0003800200 */
.L_x_24814:
[----:B------:R-:W-:-:S04]  /*7ac0*/  SHF.R.U32.HI R3, RZ, 0x18, R17 ;  /* 0x00000018ff037819 */ /* 0x000fc80000011611 */
[----:B------:R-:W-:-:S05]  /*7ad0*/  LOP3.LUT R3, R0, 0x80, R3, 0xf8, !PT ;  /* 0x0000008000037812 */ /* 0x000fca00078ef803 */
[----:B------:R0:W-:Y:S01]  /*7ae0*/  STG.E.U8 desc[UR36][R8.64], R3 ;  /* 0x0000000308007986 */ /* 0x0001e2000c101124 */
[----:B------:R-:W-:Y:S05]  /*7af0*/  BRA `(.L_x_24787) ;  /* 0x00000000000c7947 */ /* 0x000fea0003800000 */
.L_x_24808:
[----:B------:R-:W0:Y:S02]  /*7b00*/  I2F.S16 R0, R17 ;  /* 0x0000001100007306 */ /* 0x000e240000101400 */
[----:B0-----:R-:W-:-:S05]  /*7b10*/  F2FP.BF16.F32.PACK_AB R0, RZ, R0 ;  /* 0x00000000ff00723e */ /* 0x001fca00000010ff */
[----:B------:R2:W-:Y:S02]  /*7b20*/  STG.E.U16 desc[UR36][R8.64], R0 ;  /* 0x0000000008007986 */ /* 0x0005e4000c101524 */
.L_x_24787:
[----:B------:R-:W-:-:S07]  /*7b30*/  VIADD R25, R25, 0x80 ;  /* 0x0000008019197836 */ /* 0x000fce0000000000 */
.L_x_24746:
[----:B------:R-:W-:Y:S05]  /*7b40*/  BSYNC.RECONVERGENT B6 ;  /* 0x0000000000067941 */ /* 0x000fea0003800200 */
.L_x_24745:
[----:B------:R-:W-:-:S13]  /*7b50*/  ISETP.GE.AND P0, PT, R25, R16, PT ;  /* 0x000000101900720c */ /* 0x000fda0003f06270 */
[----:B------:R-:W-:Y:S05]  /*7b60*/  @P0 EXIT ;  /* 0x000000000000094d */ /* 0x000fea0003800000 */
[----:B012-4-:R-:W0:Y:S01]  /*7b70*/  LDC.64 R4, c[0x0][0x388] ;  /* 0x0000e200ff047b82 */ /* 0x017e220000000a00 */
        /* <DEDUP_REMOVED lines=18> */
.L_x_24820:
[----:B------:R-:W-:Y:S01]  /*7ca0*/  STG.E.U8 desc[UR36][R2.64], R18 ;  /* 0x0000001202007986 */ /* 0x000fe2000c101124 */
[----:B------:R-:W-:Y:S05]  /*7cb0*/  EXIT ;  /* 0x000000000000794d */ /* 0x000fea0003800000 */
.L_x_24819:
        /* <DEDUP_REMOVED lines=10> */
.L_x_24823:
[----:B------:R-:W-:-:S05]  /*7d60*/  PRMT R5, R18, 0x9910, RZ ;  /* 0x0000991012057816 */ /* 0x000fca00000000ff */
[----:B------:R-:W-:Y:S01]  /*7d70*/  STG.E desc[UR36][R2.64], R5 ;  /* 0x0000000502007986 */ /* 0x000fe2000c101924 */
[----:B------:R-:W-:Y:S05]  /*7d80*/  EXIT ;  /* 0x000000000000794d */ /* 0x000fea0003800000 */
.L_x_24822:
[----:B------:R-:W-:Y:S01]  /*7d90*/  STG.E.U16 desc[UR36][R2.64], R18 ;  /* 0x0000001202007986 */ /* 0x000fe2000c101524 */
[----:B------:R-:W-:Y:S05]  /*7da0*/  EXIT ;  /* 0x000000000000794d */ /* 0x000fea0003800000 */
.L_x_24818:
        /* <DEDUP_REMOVED lines=9> */
.L_x_24825:
[----:B------:R-:W0:Y:S02]  /*7e40*/  I2F.S16 R0, R18 ;  /* 0x0000001200007306 */ /* 0x000e240000101400 */
[----:B0-----:R-:W-:-:S05]  /*7e50*/  F2FP.F16.F32.PACK_AB R0, RZ, R0 ;  /* 0x00000000ff00723e */ /* 0x001fca00000000ff */
[----:B------:R-:W-:Y:S01]  /*7e60*/  STG.E.U16 desc[UR36][R2.64], R0 ;  /* 0x0000000002007986 */ /* 0x000fe2000c101524 */
[----:B------:R-:W-:Y:S05]  /*7e70*/  EXIT ;  /* 0x000000000000794d */ /* 0x000fea0003800000 */
.L_x_24824:
        /* <DEDUP_REMOVED lines=10> */
.L_x_24827:
[----:B------:R-:W0:Y:S02]  /*7f20*/  I2F.S16 R18, R18 ;  /* 0x0000001200127306 */ /* 0x000e240000101400 */
[----:B0-----:R-:W-:-:S04]  /*7f30*/  F2FP.F16.F32.PACK_AB R5, RZ, R18 ;  /* 0x00000012ff05723e */ /* 0x001fc800000000ff */
[----:B------:R-:W-:-:S05]  /*7f40*/  PRMT R5, R5, 0x5410, RZ ;  /* 0x0000541005057816 */ /* 0x000fca00000000ff */
[----:B------:R-:W-:Y:S01]  /*7f50*/  STG.E desc[UR36][R2.64], R5 ;  /* 0x0000000502007986 */ /* 0x000fe2000c101924 */
[----:B------:R-:W-:Y:S05]  /*7f60*/  EXIT ;  /* 0x000000000000794d */ /* 0x000fea0003800000 */
.L_x_24826:
[----:B------:R-:W0:Y:S02]  /*7f70*/  I2F.F64.S16 R18, R18 ;  /* 0x0000001200127312 */ /* 0x000e240000101c00 */
[----:B0-----:R-:W-:Y:S01]  /*7f80*/  STG.E.64 desc[UR36][R2.64], R18 ;  /* 0x0000001202007986 */ /* 0x001fe2000c101b24 */
[----:B------:R-:W-:Y:S05]  /*7f90*/  EXIT ;  /* 0x000000000000794d */ /* 0x000fea0003800000 */
.L_x_24817:
        /* <DEDUP_REMOVED lines=12> */
.L_x_24831:
        /* <DEDUP_REMOVED lines=18> */
.L_x_24834:
[----:B------:R-:W-:-:S04]  /*8180*/  SHF.R.U32.HI R5, RZ, 0x18, R5 ;  /* 0x00000018ff057819 */ /* 0x000fc80000011605 */
[----:B------:R-:W-:-:S07]  /*8190*/  LOP3.LUT R0, R0, 0x80, R5, 0xf8, !PT ;  /* 0x0000008000007812 */ /* 0x000fce00078ef805 */
.L_x_24833:
[----:B------:R-:W-:Y:S05]  /*81a0*/  BSYNC.RECONVERGENT B0 ;  /* 0x0000000000007941 */ /* 0x000fea0003800200 */
.L_x_24832:
[----:B------:R-:W-:Y:S01]  /*81b0*/  STG.E.U8 desc[UR36][R2.64], R0 ;  /* 0x0000000002007986 */ /* 0x000fe2000c101124 */
[----:B------:R-:W-:Y:S05]  /*81c0*/  EXIT ;  /* 0x000000000000794d */ /* 0x000fea0003800000 */
.L_x_24830:
        /* <DEDUP_REMOVED lines=18> */
.L_x_24837:
[----:B------:R-:W-:-:S04]  /*82f0*/  SHF.R.U32.HI R5, RZ, 0x18, R5 ;  /* 0x00000018ff057819 */ /* 0x000fc80000011605 */
[----:B------:R-:W-:-:S07]  /*8300*/  LOP3.LUT R0, R0, 0x80, R5, 0xf8, !PT ;  /* 0x0000008000007812 */ /* 0x000fce00078ef805 */
.L_x_24836:
[----:B------:R-:W-:Y:S05]  /*8310*/  BSYNC.RECONVERGENT B0 ;  /* 0x0000000000007941 */ /* 0x000fea0003800200 */
.L_x_24835:
[----:B------:R-:W-:Y:S01]  /*8320*/  STG.E.U8 desc[UR36][R2.64], R0 ;  /* 0x0000000002007986 */ /* 0x000fe2000c101124 */
[----:B------:R-:W-:Y:S05]  /*8330*/  EXIT ;  /* 0x000000000000794d */ /* 0x000fea0003800000 */
.L_x_24829:
        /* <DEDUP_REMOVED lines=22> */
.L_x_24839:
[----:B------:R-:W-:-:S04]  /*84a0*/  PRMT R4, R18, 0x9910, RZ ;  /* 0x0000991012047816 */ /* 0x000fc800000000ff */
[----:B------:R-:W-:-:S05]  /*84b0*/  SHF.R.S32.HI R5, RZ, 0x1f, R4 ;  /* 0x0000001fff057819 */ /* 0x000fca0000011404 */
[----:B------:R-:W-:Y:S01]  /*84c0*/  STG.E.64 desc[UR36][R2.64], R4 ;  /* 0x0000000402007986 */ /* 0x000fe2000c101b24 */
[----:B------:R-:W-:Y:S05]  /*84d0*/  EXIT ;  /* 0x000000000000794d */ /* 0x000fea0003800000 */
.L_x_24838:
[----:B------:R-:W-:-:S05]  /*84e0*/  PRMT R5, R18, 0x9910, RZ ;  /* 0x0000991012057816 */ /* 0x000fca00000000ff */
[----:B------:R-:W-:Y:S01]  /*84f0*/  STG.E desc[UR36][R2.64], R5 ;  /* 0x0000000502007986 */ /* 0x000fe2000c101924 */
[----:B------:R-:W-:Y:S05]  /*8500*/  EXIT ;  /* 0x000000000000794d */ /* 0x000fea0003800000 */
.L_x_24828:
        /* <DEDUP_REMOVED lines=11> */
.L_x_24841:
[----:B------:R-:W0:Y:S01]  /*85c0*/  I2F.F64.S16 R4, R18 ;  /* 0x0000001200047312 */ /* 0x000e220000101c00 */
[----:B------:R-:W-:-:S05]  /*85d0*/  CS2R R6, SRZ ;  /* 0x0000000000067805 */ /* 0x000fca000001ff00 */
[----:B0-----:R-:W-:Y:S01]  /*85e0*/  STG.E.128 desc[UR36][R2.64], R4 ;  /* 0x0000000402007986 */ /* 0x001fe2000c101d24 */
[----:B------:R-:W-:Y:S05]  /*85f0*/  EXIT ;  /* 0x000000000000794d */ /* 0x000fea0003800000 */
.L_x_24840:
[----:B------:R-:W-:-:S13]  /*8600*/  ISETP.NE.AND P0, PT, R0, 0xf, PT ;  /* 0x0000000f0000780c */ /* 0x000fda0003f05270 */
[----:B------:R-:W-:Y:S05]  /*8610*/  @!P0 BRA `(.L_x_24842) ;  /* 0x0000000000e88947 */ /* 0x000fea0003800000 */
[----:B------:R-:W-:-:S13]  /*8620*/  ISETP.NE.AND P0, PT, R0, 0x17, PT ;  /* 0x000000170000780c */ /* 0x000fda0003f05270 */
[----:B------:R-:W-:Y:S05]  /*8630*/  @!P0 BRA `(.L_x_24843) ;  /* 0x0000000000908947 */ /* 0x000fea0003800000 */
[----:B------:R-:W-:-:S13]  /*8640*/  ISETP.NE.AND P0, PT, R0, 0x18, PT ;  /* 0x000000180000780c */ /* 0x000fda0003f05270 */
[----:B------:R-:W-:Y:S05]  /*8650*/  @!P0 BRA `(.L_x_24844) ;  /* 0x0000000000448947 */ /* 0x000fea0003800000 */
.L_x_24821:
        /* <DEDUP_REMOVED lines=16> */
.L_x_24845:
[----:B------:R-:W-:Y:S05]  /*8760*/  EXIT ;  /* 0x000000000000794d */ /* 0x000fea0003800000 */
.L_x_24844:
        /* <DEDUP_REMOVED lines=13> */
.L_x_24847:
[----:B------:R-:W-:Y:S05]  /*8840*/  BSYNC.RECONVERGENT B0 ;  /* 0x0000000000007941 */ /* 0x000fea0003800200 */
.L_x_24846:
[----:B------:R-:W-:-:S05]  /*8850*/  LOP3.LUT R5, R0, 0x80, R5, 0xf8, !PT ;  /* 0x0000008000057812 */ /* 0x000fca00078ef805 */
[----:B------:R-:W-:Y:S01]  /*8860*/  STG.E.U8 desc[UR36][R2.64], R5 ;  /* 0x0000000502007986 */ /* 0x000fe2000c101124 */
[----:B------:R-:W-:Y:S05]  /*8870*/  EXIT ;  /* 0x000000000000794d */ /* 0x000fea0003800000 */
.L_x_24843:
        /* <DEDUP_REMOVED lines=12> */
.L_x_24849:
[----:B------:R-:W-:Y:S01]  /*8940*/  IMAD.MOV.U32 R0, RZ, RZ, 0x7f ;  /* 0x0000007fff007424 */ /* 0x000fe200078e00ff */
[----:B------:R-:W-:-:S04]  /*8950*/  ISETP.GT.U32.AND P0, PT, R4, 0x7f800000, PT ;  /* 0x7f8000000400780c */ /* 0x000fc80003f04070 */
[----:B------:R-:W-:-:S09]  /*8960*/  SEL R0, R0, 0x7c, P0 ;  /* 0x0000007c00007807 */ /* 0x000fd20000000000 */
.L_x_24850:
[----:B------:R-:W-:Y:S05]  /*8970*/  BSYNC.RECONVERGENT B0 ;  /* 0x0000000000007941 */ /* 0x000fea0003800200 */
.L_x_24848:
[----:B------:R-:W-:-:S04]  /*8980*/  SHF.R.U32.HI R5, RZ, 0x18, R5 ;  /* 0x00000018ff057819 */ /* 0x000fc80000011605 */
[----:B------:R-:W-:-:S05]  /*8990*/  LOP3.LUT R5, R0, 0x80, R5, 0xf8, !PT ;  /* 0x0000008000057812 */ /* 0x000fca00078ef805 */
[----:B------:R-:W-:Y:S01]  /*89a0*/  STG.E.U8 desc[UR36][R2.64], R5 ;  /* 0x0000000502007986 */ /* 0x000fe2000c101124 */
[----:B------:R-:W-:Y:S05]  /*89b0*/  EXIT ;  /* 0x000000000000794d */ /* 0x000fea0003800000 */
.L_x_24842:
[----:B------:R-:W0:Y:S02]  /*89c0*/  I2F.S16 R0, R18 ;  /* 0x0000001200007306 */ /* 0x000e240000101400 */
[----:B0-----:R-:W-:-:S05]  /*89d0*/  F2FP.BF16.F32.PACK_AB R0, RZ, R0 ;  /* 0x00000000ff00723e */ /* 0x001fca00000010ff */
[----:B------:R-:W-:Y:S01]  /*89e0*/  STG.E.U16 desc[UR36][R2.64], R0 ;  /* 0x0000000002007986 */ /* 0x000fe2000c101524 */
[----:B------:R-:W-:Y:S05]  /*89f0*/  EXIT ;  /* 0x000000000000794d */ /* 0x000fea0003800000 */
.L_x_24851:
        /* <DEDUP_REMOVED lines=16> */
.L_x_37153:


//--------------------- .text._ZN2at6native18elementwise_kernelILi128ELi4EZNS0_22gpu_kernel_impl_nocastINS0_13BUnaryFunctorIsssZZZNS0_15binary_internal21div_floor_kernel_cudaERNS_18TensorIteratorBaseEENKUlvE_clEvENKUlvE3_clEvEUlssE_EEEEvS6_RKT_EUliE_EEviT1_ --------------------------
	.section	.text._ZN2at6native18elementwise_kernelILi128ELi4EZNS0_22gpu_kernel_impl_nocastINS0_13BUnaryFunctorIsssZZZNS0_15binary_internal21div_floor_kernel_cudaERNS_18TensorIteratorBaseEENKUlvE_clEvENKUlvE3_clEvEUlssE_EEEEvS6_RKT_EUliE_EEviT1_,"ax",@progbits
	.align	128
        .global         _ZN2at6native18elementwise_kernelILi128ELi4EZNS0_22gpu_kernel_impl_nocastINS0_13BUnaryFunctorIsssZZZNS0_15binary_internal21div_floor_kernel_cudaERNS_18TensorIteratorBaseEENKUlvE_clEvENKUlvE3_clEvEUlssE_EEEEvS6_RKT_EUliE_EEviT1_
        .type           _ZN2at6native18elementwise_kernelILi128ELi4EZNS0_22gpu_kernel_impl_nocastINS0_13BUnaryFunctorIsssZZZNS0_15binary_internal21div_floor_kernel_cudaERNS_18TensorIteratorBaseEENKUlvE_clEvENKUlvE3_clEvEUlssE_EEEEvS6_RKT_EUliE_EEviT1_,@function
        .size           _ZN2at6native18elementwise_kernelILi128ELi4EZNS0_22gpu_kernel_impl_nocastINS0_13BUnaryFunctorIsssZZZNS0_15binary_internal21div_floor_kernel_cudaERNS_18TensorIteratorBaseEENKUlvE_clEvENKUlvE3_clEvEUlssE_EEEEvS6_RKT_EUliE_EEviT1_,(.L_x_37154 - _ZN2at6native18elementwise_kernelILi128ELi4EZNS0_22gpu_kernel_impl_nocastINS0_13BUnaryFunctorIsssZZZNS0_15binary_internal21div_floor_kernel_cudaERNS_18TensorIteratorBaseEENKUlvE_clEvENKUlvE3_clEvEUlssE_EEEEvS6_RKT_EUliE_EEviT1_)
        .other          _ZN2at6native18elementwise_kernelILi128ELi4EZNS0_22gpu_kernel_impl_nocastINS0_13BUnaryFunctorIsssZZZNS0_15binary_internal21div_floor_kernel_cudaERNS_18TensorIteratorBaseEENKUlvE_clEvENKUlvE3_clEvEUlssE_EEEEvS6_RKT_EUliE_EEviT1_,@"STO_CUDA_ENTRY STV_DEFAULT"
_ZN2at6native18elementwise_kernelILi128ELi4EZNS0_22gpu_kernel_impl_nocastINS0_13BUnaryFunctorIsssZZZNS0_15binary_internal21div_floor_kernel_cudaERNS_18TensorIteratorBaseEENKUlvE_clEvENKUlvE3_clEvEUlssE_EEEEvS6_RKT_EUliE_EEviT1_:
.text._ZN2at6native18elementwise_kernelILi128ELi4EZNS0_22gpu_kernel_impl_nocastINS0_13BUnaryFunctorIsssZZZNS0_15binary_internal21div_floor_kernel_cudaERNS_18TensorIteratorBaseEENKUlvE_clEvENKUlvE3_clEvEUlssE_EEEEvS6_RKT_EUliE_EEviT1_:
        /* <DEDUP_REMOVED lines=8> */
[----:B-1----:R-:W-:Y:S02]  /*0080*/  LOP3.LUT R5, R5, UR4, RZ, 0xfc, !PT ;  /* 0x0000000405057c12 */ /* 0x002fe4000f8efcff */
[----:B----4-:R-:W-:-:S04]  /*0090*/  PRMT R2, R0, 0x9910, RZ ;  /* 0x0000991000027816 */ /* 0x010fc800000000ff */
        /* <DEDUP_REMOVED lines=8> */
[----:B--2---:R-:W-:-:S04]  /*0120*/  LOP3.LUT R4, R0, R3, RZ, 0x3c, !PT ;  /* 0x0000000300047212 */ /* 0x004fc800078e3cff */
        /* <DEDUP_REMOVED lines=9> */
[----:B0-----:R-:W-:Y:S02]  /*01c0*/  IADD3 R6, PT, PT, R4, 0xffffffe, RZ ;  /* 0x0ffffffe04067810 */ /* 0x001fe40007ffe0ff */
[----:B------:R-:W-:-:S04]  /*01d0*/  IABS R4, R3 ;  /* 0x0000000300047213 */ /* 0x000fc80000000000 */
[----:B------:R0:W1:Y:S02]  /*01e0*/  F2I.FTZ.U32.TRUNC.NTZ R7, R6 ;  /* 0x0000000600077305 */ /* 0x000064000021f000 */
[----:B0-----:R-:W-:Y:S02]  /*01f0*/  IMAD.MOV.U32 R6, RZ, RZ, RZ ;  /* 0x000000ffff067224 */ /* 0x001fe400078e00ff */
[----:B-1----:R-:W-:-:S04]  /*0200*/  IMAD.MOV R8, RZ, RZ, -R7 ;  /* 0x000000ffff087224 */ /* 0x002fc800078e0a07 */
[----:B------:R-:W-:-:S04]  /*0210*/  IMAD R11, R8, R9, RZ ;  /* 0x00000009080b7224 */ /* 0x000fc800078e02ff */
        /* <DEDUP_REMOVED lines=15> */
[----:B------:R-:W-:-:S05]  /*0310*/  IMAD R3, R2, R4, R3 ;  /* 0x0000000402037224 */ /* 0x000fca00078e0203 */
[----:B------:R-:W-:Y:S02]  /*0320*/  ISETP.NE.AND P0, PT, R3, RZ, PT ;  /* 0x000000ff0300720c */ /* 0x000fe40003f05270 */
[----:B------:R-:W-:-:S11]  /*0330*/  IADD3 R3, PT, PT, R7, -0x1, RZ ;  /* 0xffffffff07037810 */ /* 0x000fd60007ffe0ff */
[----:B------:R-:W-:Y:S01]  /*0340*/  @!P0 IMAD.MOV R3, RZ, RZ, R7 ;  /* 0x000000ffff038224 */ /* 0x000fe200078e0207 */
[----:B------:R-:W-:Y:S06]  /*0350*/  BRA `(.L_x_24857) ;  /* 0x0000000000707947 */ /* 0x000fec0003800000 */
.L_x_24856:
[-C--:B------:R-:W-:Y:S02]  /*0360*/  IABS R4, R2.reuse ;  /* 0x0000000200047213 */ /* 0x080fe40000000000 */
[----:B------:R-:W-:Y:S02]  /*0370*/  PRMT R3, R3, 0x9910, RZ ;  /* 0x0000991003037816 */ /* 0x000fe400000000ff */
[----:B------:R-:W0:Y:S01]  /*0380*/  I2F.RP R8, R4 ;  /* 0x0000000400087306 */ /* 0x000e220000209400 */
[-C--:B------:R-:W-:Y:S02]  /*0390*/  IABS R11, R2.reuse ;  /* 0x00000002000b7213 */ /* 0x080fe40000000000 */
[----:B------:R-:W-:Y:S02]  /*03a0*/  IABS R10, R3 ;  /* 0x00000003000a7213 */ /* 0x000fe40000000000 */
[----:B------:R-:W-:Y:S02]  /*03b0*/  IADD3 R11, PT, PT, RZ, -R11, RZ ;  /* 0x8000000bff0b7210 */ /* 0x000fe40007ffe0ff */
        /* <DEDUP_REMOVED lines=8> */
[----:B------:R-:W-:Y:S01]  /*0440*/  IMAD.HI.U32 R9, R7, R9, R6 ;  /* 0x0000000907097227 */ /* 0x000fe200078e0006 */
[----:B------:R-:W-:-:S03]  /*0450*/  MOV R6, R10 ;  /* 0x0000000a00067202 */ /* 0x000fc60000000f00 */
[----:B------:R-:W-:Y:S02]  /*0460*/  IMAD.MOV.U32 R7, RZ, RZ, R11 ;  /* 0x000000ffff077224 */ /* 0x000fe400078e000b */
[----:B------:R-:W-:-:S04]  /*0470*/  IMAD.HI.U32 R9, R9, R6, RZ ;  /* 0x0000000609097227 */ /* 0x000fc800078e00ff */
[----:B------:R-:W-:-:S05]  /*0480*/  IMAD R7, R9, R7, R6 ;  /* 0x0000000709077224 */ /* 0x000fca00078e0206 */
[----:B------:R-:W-:-:S13]  /*0490*/  ISETP.GT.U32.AND P2, PT, R4, R7, PT ;  /* 0x000000070400720c */ /* 0x000fda0003f44070 */
[-C--:B------:R-:W-:Y:S01]  /*04a0*/  @!P2 IADD3 R7, PT, PT, R7, -R4.reuse, RZ ;  /* 0x800000040707a210 */ /* 0x080fe20007ffe0ff */
[----:B------:R-:W-:Y:S01]  /*04b0*/  @!P2 VIADD R9, R9, 0x1 ;  /* 0x000000010909a836 */ /* 0x000fe20000000000 */
[----:B------:R-:W-:Y:S02]  /*04c0*/  ISETP.NE.AND P2, PT, R2, RZ, PT ;  /* 0x000000ff0200720c */ /* 0x000fe40003f45270 */
[----:B------:R-:W-:-:S13]  /*04d0*/  ISETP.GE.U32.AND P1, PT, R7, R4, PT ;  /* 0x000000040700720c */ /* 0x000fda0003f26070 */
[----:B------:R-:W-:-:S05]  /*04e0*/  @P1 IADD3 R9, PT, PT, R9, 0x1, RZ ;  /* 0x0000000109091810 */ /* 0x000fca0007ffe0ff */
[----:B------:R-:W-:-:S05]  /*04f0*/  IMAD.MOV.U32 R3, RZ, RZ, R9 ;  /* 0x000000ffff037224 */ /* 0x000fca00078e0009 */
[----:B------:R-:W-:Y:S02]  /*0500*/  @!P0 IADD3 R3, PT, PT, -R3, RZ, RZ ;  /* 0x000000ff03038210 */ /* 0x000fe40007ffe1ff */
[----:B------:R-:W-:-:S07]  /*0510*/  @!P2 LOP3.LUT R3, RZ, R2, RZ, 0x33, !PT ;  /* 0x00000002ff03a212 */ /* 0x000fce00078e33ff */
.L_x_24857:
        /* <DEDUP_REMOVED lines=40> */
[----:B------:R-:W-:-:S05]  /*07a0*/  IMAD R3, R2, R6, R3 ;  /* 0x0000000602037224 */ /* 0x000fca00078e0203 */
[----:B------:R-:W-:Y:S01]  /*07b0*/  ISETP.NE.AND P0, PT, R3, RZ, PT ;  /* 0x000000ff0300720c */ /* 0x000fe20003f05270 */
[----:B------:R-:W-:-:S12]  /*07c0*/  VIADD R3, R4, 0xffffffff ;  /* 0xffffffff04037836 */ /* 0x000fd80000000000 */
[----:B------:R-:W-:Y:S01]  /*07d0*/  @!P0 IADD3 R3, PT, PT, R4, RZ, RZ ;  /* 0x000000ff04038210 */ /* 0x000fe20007ffe0ff */
[----:B------:R-:W-:Y:S06]  /*07e0*/  BRA `(.L_x_24860) ;  /* 0x0000000000707947 */ /* 0x000fec0003800000 */
.L_x_24859:
[-C--:B------:R-:W-:Y:S02]  /*07f0*/  IABS R4, R2.reuse ;  /* 0x0000000200047213 */ /* 0x080fe40000000000 */
[----:B------:R-:W-:Y:S02]  /*0800*/  PRMT R3, R3, 0x9910, RZ ;  /* 0x0000991003037816 */ /* 0x000fe400000000ff */
[----:B------:R-:W0:Y:S01]  /*0810*/  I2F.RP R8, R4 ;  /* 0x0000000400087306 */ /* 0x000e220000209400 */
[-C--:B------:R-:W-:Y:S02]  /*0820*/  IABS R11, R2.reuse ;  /* 0x00000002000b7213 */ /* 0x080fe40000000000 */
[----:B------:R-:W-:Y:S02]  /*0830*/  IABS R10, R3 ;  /* 0x00000003000a7213 */ /* 0x000fe40000000000 */
[----:B------:R-:W-:Y:S01]  /*0840*/  LOP3.LUT R3, R3, R2, RZ, 0x3c, !PT ;  /* 0x0000000203037212 */ /* 0x000fe200078e3cff */
[----:B------:R-:W-:-:S03]  /*0850*/  IMAD.MOV R11, RZ, RZ, -R11 ;  /* 0x000000ffff0b7224 */ /* 0x000fc600078e0a0b */
[----:B------:R-:W-:Y:S01]  /*0860*/  ISETP.GE.AND P0, PT, R3, RZ, PT ;  /* 0x000000ff0300720c */ /* 0x000fe20003f06270 */
[----:B0-----:R-:W0:Y:S02]  /*0870*/  MUFU.RCP R8, R8 ;  /* 0x0000000800087308 */ /* 0x001e240000001000 */
[----:B0-----:R-:W-:-:S06]  /*0880*/  VIADD R6, R8, 0xffffffe ;  /* 0x0ffffffe08067836 */ /* 0x001fcc0000000000 */
[----:B------:R0:W1:Y:S02]  /*0890*/  F2I.FTZ.U32.TRUNC.NTZ R7, R6 ;  /* 0x0000000600077305 */ /* 0x000064000021f000 */
[----:B0-----:R-:W-:Y:S01]  /*08a0*/  HFMA2 R6, -RZ, RZ, 0, 0 ;  /* 0x00000000ff067431 */ /* 0x001fe200000001ff */
[----:B-1----:R-:W-:-:S05]  /*08b0*/  IADD3 R9, PT, PT, RZ, -R7, RZ ;  /* 0x80000007ff097210 */ /* 0x002fca0007ffe0ff */
[----:B------:R-:W-:-:S04]  /*08c0*/  IMAD R9, R9, R4, RZ ;  /* 0x0000000409097224 */ /* 0x000fc800078e02ff */
[----:B------:R-:W-:Y:S01]  /*08d0*/  IMAD.HI.U32 R9, R7, R9, R6 ;  /* 0x0000000907097227 */ /* 0x000fe200078e0006 */
[----:B------:R-:W-:-:S03]  /*08e0*/  MOV R7, R11 ;  /* 0x0000000b00077202 */ /* 0x000fc60000000f00 */
[----:B------:R-:W-:-:S04]  /*08f0*/  IMAD.MOV.U32 R6, RZ, RZ, R10 ;  /* 0x000000ffff067224 */ /* 0x000fc800078e000a */
[----:B------:R-:W-:-:S04]  /*0900*/  IMAD.HI.U32 R9, R9, R6, RZ ;  /* 0x0000000609097227 */ /* 0x000fc800078e00ff */
[----:B------:R-:W-:-:S05]  /*0910*/  IMAD R7, R9, R7, R6 ;  /* 0x0000000709077224 */ /* 0x000fca00078e0206 */
[----:B------:R-:W-:-:S13]  /*0920*/  ISETP.GT.U32.AND P2, PT, R4, R7, PT ;  /* 0x000000070400720c */ /* 0x000fda0003f44070 */
[----:B------:R-:W-:Y:S01]  /*0930*/  @!P2 IMAD.IADD R7, R7, 0x1, -R4 ;  /* 0x000000010707a824 */ /* 0x000fe200078e0a04 */
[----:B------:R-:W-:Y:S02]  /*0940*/  @!P2 IADD3 R9, PT, PT, R9, 0x1, RZ ;  /* 0x000000010909a810 */ /* 0x000fe40007ffe0ff */
[----:B------:R-:W-:Y:S02]  /*0950*/  ISETP.NE.AND P2, PT, R2, RZ, PT ;  /* 0x000000ff0200720c */ /* 0x000fe40003f45270 */
[----:B------:R-:W-:-:S13]  /*0960*/  ISETP.GE.U32.AND P1, PT, R7, R4, PT ;  /* 0x000000040700720c */ /* 0x000fda0003f26070 */
[----:B------:R-:W-:-:S05]  /*0970*/  @P1 VIADD R9, R9, 0x1 ;  /* 0x0000000109091836 */ /* 0x000fca0000000000 */
[----:B------:R-:W-:-:S05]  /*0980*/  MOV R3, R9 ;  /* 0x0000000900037202 */ /* 0x000fca0000000f00 */
[----:B------:R-:W-:Y:S01]  /*0990*/  @!P0 IMAD.MOV R3, RZ, RZ, -R3 ;  /* 0x000000ffff038224 */ /* 0x000fe200078e0a03 */
[----:B------:R-:W-:-:S07]  /*09a0*/  @!P2 LOP3.LUT R3, RZ, R2, RZ, 0x33, !PT ;  /* 0x00000002ff03a212 */ /* 0x000fce00078e33ff */
.L_x_24860:
[----:B------:R-:W0:Y:S01]  /*09b0*/  LDC.64 R6, c[0x0][0x580] ;  /* 0x00016000ff067b82 */ /* 0x000e220000000a00 */
[----:B------:R-:W-:Y:S01]  /*09c0*/  IADD3 R5, PT, PT, R5, 0x80, RZ ;  /* 0x0000008005057810 */ /* 0x000fe20007ffe0ff */
[----:B0-----:R0:W-:Y:S06]  /*09d0*/  STG.E.U16 desc[UR6][R6.64], R3 ;  /* 0x0000000306007986 */ /* 0x0011ec000c101506 */
.L_x_24855:
[----:B------:R-:W-:-:S13]  /*09e0*/  ISETP.GE.AND P0, PT, R5, UR4, PT ;  /* 0x0000000405007c0c */ /* 0x000fda000bf06270 */
[----:B------:R-:W-:Y:S05]  /*09f0*/  @P0 BREAK.RELIABLE B1 ;  /* 0x0000000000010942 */ /* 0x000fea0003800100 */
[----:B------:R-:W-:Y:S05]  /*0a00*/  @P0 BRA `(.L_x_24858) ;  /* 0x00000004001c0947 */ /* 0x000fea0003800000 */
[----:B------:R-:W-:Y:S05]  /*0a10*/  BSYNC.RELIABLE B1 ;  /* 0x0000000000017941 */ /* 0x000fea0003800100 */
.L_x_24854:
        /* <DEDUP_REMOVED lines=14> */
[----:B0-----:R-:W-:Y:S01]  /*0b00*/  HFMA2 R6, -RZ, RZ, 0, 0 ;  /* 0x00000000ff067431 */ /* 0x001fe200000001ff */
[----:B-1----:R-:W-:-:S05]  /*0b10*/  IADD3 R8, PT, PT, RZ, -R7, RZ ;  /* 0x80000007ff087210 */ /* 0x002fca0007ffe0ff */
[----:B------:R-:W-:Y:S01]  /*0b20*/  IMAD R11, R8, R9, RZ ;  /* 0x00000009080b7224 */ /* 0x000fe200078e02ff */
[----:B------:R-:W-:-:S03]  /*0b30*/  IABS R8, R3 ;  /* 0x0000000300087213 */ /* 0x000fc60000000000 */
        /* <DEDUP_REMOVED lines=21> */
.L_x_24861:
        /* <DEDUP_REMOVED lines=28> */
.L_x_24862:
[----:B------:R-:W0:Y:S01]  /*0e50*/  LDC.64 R6, c[0x0][0x580] ;  /* 0x00016000ff067b82 */ /* 0x000e220000000a00 */
[----:B------:R-:W-:Y:S01]  /*0e60*/  VIADD R5, R5, 0x80 ;  /* 0x0000008005057836 */ /* 0x000fe20000000000 */
[----:B0-----:R1:W-:Y:S06]  /*0e70*/  STG.E.U16 desc[UR6][R6.64], R3 ;  /* 0x0000000306007986 */ /* 0x0013ec000c101506 */
.L_x_24858:
[----:B------:R-:W-:Y:S05]  /*0e80*/  BSYNC.RECONVERGENT B0 ;  /* 0x0000000000007941 */ /* 0x000fea0003800200 */
.L_x_24853:
[----:B------:R-:W-:Y:S05]  /*0e90*/  WARPSYNC.ALL ;  /* 0x0000000000007948 */ /* 0x000fea0003800000 */
[----:B------:R-:W-:-:S13]  /*0ea0*/  ISETP.GE.AND P0, PT, R5, UR4, PT ;  /* 0x0000000405007c0c */ /* 0x000fda000bf06270 */
[----:B------:R-:W-:Y:S05]  /*0eb0*/  @P0 EXIT ;  /* 0x000000000000094d */ /* 0x000fea0003800000 */
[----:B------:R-:W0:Y:S02]  /*0ec0*/  LDC.64 R4, c[0x0][0x588] ;  /* 0x00016200ff047b82 */ /* 0x000e240000000a00 */
[----:B01----:R-:W2:Y:S02]  /*0ed0*/  LDG.E.U16 R3, desc[UR6][R4.64] ;  /* 0x0000000604037981 */ /* 0x003ea4000c1e1500 */
        /* <DEDUP_REMOVED lines=27> */
[----:B------:R-:W-:Y:S02]  /*1090*/  ISETP.GE.AND P0, PT, R4, RZ, PT ;  /* 0x000000ff0400720c */ /* 0x000fe40003f06270 */
[----:B------:R-:W0:Y:S05]  /*10a0*/  LDC.64 R4, c[0x0][0x580] ;  /* 0x00016000ff047b82 */ /* 0x000e2a0000000a00 */
[----:B------:R-:W-:-:S06]  /*10b0*/  @P1 IADD3 R0, PT, PT, R0, 0x1, RZ ;  /* 0x0000000100001810 */ /* 0x000fcc0007ffe0ff */
[----:B------:R-:W-:Y:S01]  /*10c0*/  @!P0 IMAD.MOV R0, RZ, RZ, -R0 ;  /* 0x000000ffff008224 */ /* 0x000fe200078e0a00 */
        /* <DEDUP_REMOVED lines=8> */
.L_x_24863:
        /* <DEDUP_REMOVED lines=24> */
[----:B------:R-:W0:Y:S11]  /*12d0*/  LDC.64 R4, c[0x0][0x580] ;  /* 0x00016000ff047b82 */ /* 0x000e360000000a00 */
[----:B------:R-:W-:-:S05]  /*12e0*/  @P1 VIADD R7, R7, 0x1 ;  /* 0x0000000107071836 */ /* 0x000fca0000000000 */
[----:B------:R-:W-:-:S05]  /*12f0*/  MOV R3, R7 ;  /* 0x0000000700037202 */ /* 0x000fca0000000f00 */
[----:B------:R-:W-:Y:S01]  /*1300*/  @!P0 IMAD.MOV R3, RZ, RZ, -R3 ;  /* 0x000000ffff038224 */ /* 0x000fe200078e0a03 */
[----:B------:R-:W-:-:S05]  /*1310*/  @!P2 LOP3.LUT R3, RZ, R2, RZ, 0x33, !PT ;  /* 0x00000002ff03a212 */ /* 0x000fca00078e33ff */
[----:B0-----:R-:W-:Y:S01]  /*1320*/  STG.E.U16 desc[UR6][R4.64], R3 ;  /* 0x0000000304007986 */ /* 0x001fe2000c101506 */
[----:B------:R-:W-:Y:S05]  /*1330*/  EXIT ;  /* 0x000000000000794d */ /* 0x000fea0003800000 */
.L_x_24852:
[----:B------:R-:W0:Y:S01]  /*1340*/  LDCU UR4, c[0x0][0x380] ;  /* 0x00007000ff0477ac */ /* 0x000e220008000800 */
[----:B------:R-:W-:Y:S01]  /*1350*/  IADD3 R4, PT, PT, R4, -0x1, RZ ;  /* 0xffffffff04047810 */ /* 0x000fe20007ffe0ff */
[----:B------:R-:W-:Y:S04]  /*1360*/  BSSY.RECONVERGENT B1, `(.L_x_24864) ;  /* 0x000046f000017945 */ /* 0x000fe80003800200 */
[----:B------:R-:W-:Y:S01]  /*1370*/  BSSY.RELIABLE B0, `(.L_x_24865) ;  /* 0x00002f7000007945 */ /* 0x000fe20003800100 */
        /* <DEDUP_REMOVED lines=289> */
[----:B-1----:R-:W-:Y:S02]  /*2590*/  SHF.R.U32.HI R13, RZ, UR5, R12 ;  /* 0x00000005ff0d7c19 */ /* 0x002fe4000801160c */
[----:B------:R-:W-:-:S05]  /*25a0*/  @P0 MOV R12, RZ ;  /* 0x000000ff000c0202 */ /* 0x000fca0000000f00 */
        /* <DEDUP_REMOVED lines=11> */
.L_x_24867:
[----:B------:R-:W0:Y:S02]  /*2660*/  LDCU.64 UR8, c[0x0][0x588] ;  /* 0x0000b100ff0877ac */ /* 0x000e240008000a00 */
[----:B0-----:R-:W-:-:S05]  /*2670*/  IADD3 R8, P0, PT, R6, UR8, RZ ;  /* 0x0000000806087c10 */ /* 0x001fca000ff1e0ff */
[----:B------:R-:W-:-:S05]  /*2680*/  IMAD.X R9, RZ, RZ, UR9, P0 ;  /* 0x00000009ff097e24 */ /* 0x000fca00080e06ff */
[----:B------:R-:W2:Y:S01]  /*2690*/  LDG.E.U16 R11, desc[UR6][R8.64] ;  /* 0x00000006080b7981 */ /* 0x000ea2000c1e1500 */
[----:B------:R-:W-:Y:S01]  /*26a0*/  BSSY.RECONVERGENT B2, `(.L_x_24868) ;  /* 0x0000042000027945 */ /* 0x000fe20003800200 */
        /* <DEDUP_REMOVED lines=32> */
[----:B------:R-:W-:Y:S02]  /*28b0*/  IMAD R8, R2, R9, R11 ;  /* 0x0000000902087224 */ /* 0x000fe400078e020b */
[----:B------:R-:W-:-:S03]  /*28c0*/  VIADD R9, R6, 0xffffffff ;  /* 0xffffffff06097836 */ /* 0x000fc60000000000 */
[----:B------:R-:W-:-:S13]  /*28d0*/  ISETP.NE.AND P0, PT, R8, RZ, PT ;  /* 0x000000ff0800720c */ /* 0x000fda0003f05270 */
[----:B------:R-:W-:Y:S01]  /*28e0*/  @!P0 IADD3 R9, PT, PT, R6, RZ, RZ ;  /* 0x000000ff06098210 */ /* 0x000fe20007ffe0ff */
[----:B------:R-:W-:Y:S06]  /*28f0*/  BRA `(.L_x_24870) ;  /* 0x0000000000707947 */ /* 0x000fec0003800000 */
.L_x_24869:
        /* <DEDUP_REMOVED lines=28> */
.L_x_24870:
[----:B------:R-:W-:Y:S05]  /*2ac0*/  BSYNC.RECONVERGENT B2 ;  /* 0x0000000000027941 */ /* 0x000fea0003800200 */
.L_x_24868:
[----:B------:R-:W0:Y:S01]  /*2ad0*/  LDCU.64 UR8, c[0x0][0x580] ;  /* 0x0000b000ff0877ac */ /* 0x000e220008000a00 */
[----:B------:R-:W-:Y:S01]  /*2ae0*/  VIADD R5, R5, 0x80 ;  /* 0x0000008005057836 */ /* 0x000fe20000000000 */
[----:B0-----:R-:W-:-:S04]  /*2af0*/  IADD3 R6, P0, PT, R7, UR8, RZ ;  /* 0x0000000807067c10 */ /* 0x001fc8000ff1e0ff */
[----:B------:R-:W-:Y:S02]  /*2b00*/  IADD3.X R7, PT, PT, RZ, UR9, RZ, P0, !PT ;  /* 0x00000009ff077c10 */ /* 0x000fe400087fe4ff */
[----:B------:R-:W-:-:S03]  /*2b10*/  ISETP.GE.AND P0, PT, R5, UR4, PT ;  /* 0x0000000405007c0c */ /* 0x000fc6000bf06270 */
[----:B------:R0:W-:Y:S10]  /*2b20*/  STG.E.U16 desc[UR6][R6.64], R9 ;  /* 0x0000000906007986 */ /* 0x0001f4000c101506 */
        /* <DEDUP_REMOVED lines=300> */
.L_x_24872:
[----:B------:R-:W0:Y:S02]  /*3df0*/  LDCU.64 UR8, c[0x0][0x588] ;  /* 0x0000b100ff0877ac */ /* 0x000e240008000a00 */
[----:B0-----:R-:W-:-:S04]  /*3e00*/  IADD3 R8, P0, PT, R6, UR8, RZ ;  /* 0x0000000806087c10 */ /* 0x001fc8000ff1e0ff */
[----:B------:R-:W-:-:S05]  /*3e10*/  IADD3.X R9, PT, PT, RZ, UR9, RZ, P0, !PT ;  /* 0x00000009ff097c10 */ /* 0x000fca00087fe4ff */
        /* <DEDUP_REMOVED lines=14> */
[----:B0-----:R-:W-:Y:S01]  /*3f00*/  IMAD.MOV.U32 R8, RZ, RZ, RZ ;  /* 0x000000ffff087224 */ /* 0x001fe200078e00ff */
[----:B-1----:R-:W-:-:S05]  /*3f10*/  IADD3 R10, PT, PT, RZ, -R9, RZ ;  /* 0x80000009ff0a7210 */ /* 0x002fca0007ffe0ff */
[----:B------:R-:W-:Y:S01]  /*3f20*/  IMAD R15, R10, R13, RZ ;  /* 0x0000000d0a0f7224 */ /* 0x000fe200078e02ff */
[----:B------:R-:W-:-:S03]  /*3f30*/  IABS R10, R11 ;  /* 0x0000000b000a7213 */ /* 0x000fc60000000000 */
[----:B------:R-:W-:Y:S01]  /*3f40*/  IMAD.HI.U32 R6, R9, R15, R8 ;  /* 0x0000000f09067227 */ /* 0x000fe200078e0008 */
[----:B------:R-:W-:Y:S02]  /*3f50*/  MOV R9, R10 ;  /* 0x0000000a00097202 */ /* 0x000fe40000000f00 */
[----:B------:R-:W-:-:S03]  /*3f60*/  MOV R8, R12 ;  /* 0x0000000c00087202 */ /* 0x000fc60000000f00 */
        /* <DEDUP_REMOVED lines=18> */
.L_x_24874:
        /* <DEDUP_REMOVED lines=28> */
.L_x_24875:
[----:B------:R-:W-:Y:S05]  /*4250*/  BSYNC.RECONVERGENT B2 ;  /* 0x0000000000027941 */ /* 0x000fea0003800200 */
.L_x_24873:
[----:B------:R-:W0:Y:S01]  /*4260*/  LDCU.64 UR8, c[0x0][0x580] ;  /* 0x0000b000ff0877ac */ /* 0x000e220008000a00 */
[----:B------:R-:W-:Y:S02]  /*4270*/  IADD3 R5, PT, PT, R5, 0x80, RZ ;  /* 0x0000008005057810 */ /* 0x000fe40007ffe0ff */
[----:B0-----:R-:W-:-:S05]  /*4280*/  IADD3 R6, P0, PT, R7, UR8, RZ ;  /* 0x0000000807067c10 */ /* 0x001fca000ff1e0ff */
[----:B------:R-:W-:-:S05]  /*4290*/  IMAD.X R7, RZ, RZ, UR9, P0 ;  /* 0x00000009ff077e24 */ /* 0x000fca00080e06ff */
[----:B------:R0:W-:Y:S03]  /*42a0*/  STG.E.U16 desc[UR6][R6.64], R9 ;  /* 0x0000000906007986 */ /* 0x0001e6000c101506 */
.L_x_24866:
[----:B------:R-:W-:-:S13]  /*42b0*/  ISETP.GE.AND P0, PT, R5, UR4, PT ;  /* 0x0000000405007c0c */ /* 0x000fda000bf06270 */
[----:B------:R-:W-:Y:S05]  /*42c0*/  @P0 BREAK.RELIABLE B0 ;  /* 0x0000000000000942 */ /* 0x000fea0003800100 */
[----:B------:R-:W-:Y:S05]  /*42d0*/  @P0 BRA `(.L_x_24871) ;  /* 0x0000001400dc0947 */ /* 0x000fea0003800000 */
[----:B------:R-:W-:Y:S05]  /*42e0*/  BSYNC.RELIABLE B0 ;  /* 0x0000000000007941 */ /* 0x000fea0003800100 */
.L_x_24865:
        /* <DEDUP_REMOVED lines=298> */
.L_x_24876:
        /* <DEDUP_REMOVED lines=42> */
.L_x_24878:
        /* <DEDUP_REMOVED lines=28> */
.L_x_24879:
[----:B------:R-:W-:Y:S05]  /*59f0*/  BSYNC.RECONVERGENT B2 ;  /* 0x0000000000027941 */ /* 0x000fea0003800200 */
.L_x_24877:
[----:B------:R-:W0:Y:S01]  /*5a00*/  LDCU.64 UR8, c[0x0][0x580] ;  /* 0x0000b000ff0877ac */ /* 0x000e220008000a00 */
[----:B------:R-:W-:Y:S02]  /*5a10*/  IADD3 R5, PT, PT, R5, 0x80, RZ ;  /* 0x0000008005057810 */ /* 0x000fe40007ffe0ff */
[----:B0-----:R-:W-:-:S05]  /*5a20*/  IADD3 R6, P0, PT, R7, UR8, RZ ;  /* 0x0000000807067c10 */ /* 0x001fca000ff1e0ff */
[----:B------:R-:W-:-:S05]  /*5a30*/  IMAD.X R7, RZ, RZ, UR9, P0 ;  /* 0x00000009ff077e24 */ /* 0x000fca00080e06ff */
[----:B------:R1:W-:Y:S03]  /*5a40*/  STG.E.U16 desc[UR6][R6.64], R9 ;  /* 0x0000000906007986 */ /* 0x0003e6000c101506 */
.L_x_24871:
[----:B------:R-:W-:Y:S05]  /*5a50*/  BSYNC.RECONVERGENT B1 ;  /* 0x0000000000017941 */ /* 0x000fea0003800200 */
.L_x_24864:
        /* <DEDUP_REMOVED lines=291> */
[--C-:B------:R-:W-:Y:S02]  /*6c90*/  IMAD.MOV R13, RZ, RZ, -R11.reuse ;  /* 0x000000ffff0d7224 */ /* 0x100fe400078e0a0b */
[----:B--2---:R-:W-:-:S05]  /*6ca0*/  @P0 IMAD.HI.U32 R6, R11, R14, R10 ;  /* 0x0000000e0b060227 */ /* 0x004fca00078e000a */
[----:B------:R-:W-:Y:S01]  /*6cb0*/  @P0 SHF.R.U32.HI R3, RZ, R15, R6 ;  /* 0x0000000fff030219 */ /* 0x000fe20000011606 */
[----:B------:R-:W-:-:S03]  /*6cc0*/  IMAD R6, R13, UR8, R7 ;  /* 0x000000080d067c24 */ /* 0x000fc6000f8e0207 */
[----:B------:R-:W-:Y:S01]  /*6cd0*/  @P0 IADD3 R3, PT, PT, -R3, RZ, RZ ;  /* 0x000000ff03030210 */ /* 0x000fe20007ffe1ff */
[C---:B-1----:R-:W-:Y:S02]  /*6ce0*/  IMAD R5, R6.reuse, UR4, R5 ;  /* 0x0000000406057c24 */ /* 0x042fe4000f8e0205 */
[----:B------:R-:W-:Y:S02]  /*6cf0*/  IMAD R4, R6, UR5, R4 ;  /* 0x0000000506047c24 */ /* 0x000fe4000f8e0204 */
[----:B0-----:R-:W-:-:S04]  /*6d00*/  @P0 IMAD R10, R12, R3, R11 ;  /* 0x000000030c0a0224 */ /* 0x001fc800078e020b */
[C---:B---3--:R-:W-:Y:S02]  /*6d10*/  @P0 IMAD R5, R10.reuse, R8, R5 ;  /* 0x000000080a050224 */ /* 0x048fe400078e0205 */
[----:B------:R-:W-:-:S07]  /*6d20*/  @P0 IMAD R4, R10, R9, R4 ;  /* 0x000000090a040224 */ /* 0x000fce00078e0204 */
.L_x_24880:
[----:B------:R-:W0:Y:S02]  /*6d30*/  LDCU.128 UR8, c[0x0][0x580] ;  /* 0x0000b000ff0877ac */ /* 0x000e240008000c00 */
[----:B0-----:R-:W-:-:S04]  /*6d40*/  IADD3 R6, P0, PT, R4, UR10, RZ ;  /* 0x0000000a04067c10 */ /* 0x001fc8000ff1e0ff */
[----:B------:R-:W-:-:S05]  /*6d50*/  IADD3.X R7, PT, PT, RZ, UR11, RZ, P0, !PT ;  /* 0x0000000bff077c10 */ /* 0x000fca00087fe4ff */
[----:B------:R-:W2:Y:S01]  /*6d60*/  LDG.E.U16 R3, desc[UR6][R6.64] ;  /* 0x0000000606037981 */ /* 0x000ea2000c1e1500 */
[----:B------:R-:W-:Y:S01]  /*6d70*/  IADD3 R4, P1, PT, R5, UR8, RZ ;  /* 0x0000000805047c10 */ /* 0x000fe2000ff3e0ff */
[----:B------:R-:W-:Y:S04]  /*6d80*/  BSSY.RECONVERGENT B1, `(.L_x_24881) ;  /* 0x0000045000017945 */ /* 0x000fe80003800200 */
[----:B------:R-:W-:Y:S01]  /*6d90*/  IMAD.X R5, RZ, RZ, UR9, P1 ;  /* 0x00000009ff057e24 */ /* 0x000fe200088e06ff */
        /* <DEDUP_REMOVED lines=12> */
[----:B0-----:R-:W-:Y:S01]  /*6e60*/  HFMA2 R6, -RZ, RZ, 0, 0 ;  /* 0x00000000ff067431 */ /* 0x001fe200000001ff */
[----:B-1----:R-:W-:-:S05]  /*6e70*/  IADD3 R10, PT, PT, RZ, -R7, RZ ;  /* 0x80000007ff0a7210 */ /* 0x002fca0007ffe0ff */
        /* <DEDUP_REMOVED lines=17> */
[----:B------:R-:W-:-:S05]  /*6f90*/  @!P2 LOP3.LUT R0, RZ, R2, RZ, 0x33, !PT ;  /* 0x00000002ff00a212 */ /* 0x000fca00078e33ff */
[----:B------:R-:W-:-:S04]  /*6fa0*/  IMAD.MOV R3, RZ, RZ, -R0 ;  /* 0x000000ffff037224 */ /* 0x000fc800078e0a00 */
[----:B------:R-:W-:Y:S01]  /*6fb0*/  IMAD R2, R2, R3, R9 ;  /* 0x0000000302027224 */ /* 0x000fe200078e0209 */
[----:B------:R-:W-:-:S04]  /*6fc0*/  IADD3 R3, PT, PT, R0, -0x1, RZ ;  /* 0xffffffff00037810 */ /* 0x000fc80007ffe0ff */
[----:B------:R-:W-:-:S13]  /*6fd0*/  ISETP.NE.AND P0, PT, R2, RZ, PT ;  /* 0x000000ff0200720c */ /* 0x000fda0003f05270 */
[----:B------:R-:W-:Y:S01]  /*6fe0*/  @!P0 IADD3 R3, PT, PT, R0, RZ, RZ ;  /* 0x000000ff00038210 */ /* 0x000fe20007ffe0ff */
[----:B------:R-:W-:Y:S06]  /*6ff0*/  BRA `(.L_x_24883) ;  /* 0x0000000000747947 */ /* 0x000fec0003800000 */
.L_x_24882:
        /* <DEDUP_REMOVED lines=9> */
[----:B-1----:R-:W-:-:S04]  /*7090*/  IADD3 R10, PT, PT, RZ, -R7, RZ ;  /* 0x80000007ff0a7210 */ /* 0x002fc80007ffe0ff */
        /* <DEDUP_REMOVED lines=19> */
.L_x_24883:
[----:B------:R-:W-:Y:S05]  /*71d0*/  BSYNC.RECONVERGENT B1 ;  /* 0x0000000000017941 */ /* 0x000fea0003800200 */
.L_x_24881:
[----:B------:R-:W-:Y:S01]  /*71e0*/  STG.E.U16 desc[UR6][R4.64], R3 ;  /* 0x0000000304007986 */ /* 0x000fe2000c101506 */
[----:B------:R-:W-:Y:S05]  /*71f0*/  EXIT ;  /* 0x000000000000794d */ /* 0x000fea0003800000 */
.L_x_24884:
        /* <DEDUP_REMOVED lines=16> */
.L_x_37154:


//--------------------- .text._ZN2at6native27unrolled_elementwise_kernelINS0_13BUnaryFunctorIsssZZZNS0_15binary_internal21div_floor_kernel_cudaERNS_18TensorIteratorBaseEENKUlvE_clEvENKUlvE3_clEvEUlssE_EESt5arrayIPcLm2EELi4E23TrivialOffsetCalculatorILi1EjESE_NS0_6memory15LoadWithoutCastENSF_16StoreWithoutCastEEEviT_T0_T2_T3_T4_T5_ --------------------------
	.section	.text._ZN2at6native27unrolled_elementwise_kernelINS0_13BUnaryFunctorIsssZZZNS0_15binary_internal21div_floor_kernel_cudaERNS_18TensorIteratorBaseEENKUlvE_clEvENKUlvE3_clEvEUlssE_EESt5arrayIPcLm2EELi4E23TrivialOffsetCalculatorILi1EjESE_NS0_6memory15LoadWithoutCastENSF_16StoreWithoutCastEEEviT_T0_T2_T3_T4_T5_,"ax",@progbits
	.align	128
        .global         _ZN2at6native27unrolled_elementwise_kernelINS0_13BUnaryFunctorIsssZZZNS0_15binary_internal21div_floor_kernel_cudaERNS_18TensorIteratorBaseEENKUlvE_clEvENKUlvE3_clEvEUlssE_EESt5arrayIPcLm2EELi4E23TrivialOffsetCalculatorILi1EjESE_NS0_6memory15LoadWithoutCastENSF_16StoreWithoutCastEEEviT_T0_T2_T3_T4_T5_
        .type           _ZN2at6native27unrolled_elementwise_kernelINS0_13BUnaryFunctorIsssZZZNS0_15binary_internal21div_floor_kernel_cudaERNS_18TensorIteratorBaseEENKUlvE_clEvENKUlvE3_clEvEUlssE_EESt5arrayIPcLm2EELi4E23TrivialOffsetCalculatorILi1EjESE_NS0_6memory15LoadWithoutCastENSF_16StoreWithoutCastEEEviT_T0_T2_T3_T4_T5_,@function
        .size           _ZN2at6native27unrolled_elementwise_kernelINS0_13BUnaryFunctorIsssZZZNS0_15binary_internal21div_floor_kernel_cudaERNS_18TensorIteratorBaseEENKUlvE_clEvENKUlvE3_clEvEUlssE_EESt5arrayIPcLm2EELi4E23TrivialOffsetCalculatorILi1EjESE_NS0_6memory15LoadWithoutCastENSF_16StoreWithoutCastEEEviT_T0_T2_T3_T4_T5_,(.L_x_37155 - _ZN2at6native27unrolled_elementwise_kernelINS0_13BUnaryFunctorIsssZZZNS0_15binary_internal21div_floor_kernel_cudaERNS_18TensorIteratorBaseEENKUlvE_clEvENKUlvE3_clEvEUlssE_EESt5arrayIPcLm2EELi4E23TrivialOffsetCalculatorILi1EjESE_NS0_6memory15LoadWithoutCastENSF_16StoreWithoutCastEEEviT_T0_T2_T3_T4_T5_)
        .other          _ZN2at6native27unrolled_elementwise_kernelINS0_13BUnaryFunctorIsssZZZNS0_15binary_internal21div_floor_kernel_cudaERNS_18TensorIteratorBaseEENKUlvE_clEvENKUlvE3_clEvEUlssE_EESt5arrayIPcLm2EELi4E23TrivialOffsetCalculatorILi1EjESE_NS0_6memory15LoadWithoutCastENSF_16StoreWithoutCastEEEviT_T0_T2_T3_T4_T5_,@"STO_CUDA_ENTRY STV_DEFAULT"
_ZN2at6native27unrolled_elementwise_kernelINS0_13BUnaryFunctorIsssZZZNS0_15binary_internal21div_floor_kernel_cudaERNS_18TensorIteratorBaseEENKUlvE_clEvENKUlvE3_clEvEUlssE_EESt5arrayIPcLm2EELi4E23TrivialOffsetCalculatorILi1EjESE_NS0_6memory15LoadWithoutCastENSF_16StoreWithoutCastEEEviT_T0_T2_T3_T4_T5_:
.text._ZN2at6native27unrolled_elementwise_kernelINS0_13BUnaryFunctorIsssZZZNS0_15binary_internal21div_floor_kernel_cudaERNS_18TensorIteratorBaseEENKUlvE_clEvENKUlvE3_clEvEUlssE_EESt5arrayIPcLm2EELi4E23TrivialOffsetCalculatorILi1EjESE_NS0_6memory15LoadWithoutCastENSF_16StoreWithoutCastEEEviT_T0_T2_T3_T4_T5_:
        /* <DEDUP_REMOVED lines=25> */
[----:B------:R-:W-:-:S06]  /*0190*/  PRMT R9, RZ, 0x7610, R9 ;  /* 0x00007610ff097816 */ /* 0x000fcc0000000009 */
[----:B-1----:R0:W5:Y:S01]  /*01a0*/  @!P1 LDG.E.U16 R9, desc[UR4][R12.64] ;  /* 0x000000040c099981 */ /* 0x002162000c1e1500 */
[--C-:B--2---:R-:W-:Y:S01]  /*01b0*/  @!P2 IMAD.WIDE.U32 R14, R11, 0x2, R4.reuse ;  /* 0x000000020b0ea825 */ /* 0x104fe200078e0004 */
[----:B------:R-:W-:Y:S02]  /*01c0*/  PRMT R5, RZ, 0x7610, R5 ;  /* 0x00007610ff057816 */ /* 0x000fe40000000005 */
[----:B------:R-:W-:Y:S01]  /*01d0*/  PRMT R4, RZ, 0x7610, R4 ;  /* 0x00007610ff047816 */ /* 0x000fe20000000004 */
[----:B------:R-:W1:Y:S01]  /*01e0*/  LDC.U16 R10, c[0x0][0x386] ;  /* 0x0000e180ff0a7b82 */ /* 0x000e620000000400 */
[----:B------:R-:W-:Y:S02]  /*01f0*/  PRMT R11, RZ, 0x7610, R11 ;  /* 0x00007610ff0b7816 */ /* 0x000fe4000000000b */
[----:B------:R0:W5:Y:S04]  /*0200*/  @!P3 LDG.E.U16 R5, desc[UR4][R16.64] ;  /* 0x000000041005b981 */ /* 0x000168000c1e1500 */
[----:B------:R0:W5:Y:S04]  /*0210*/  @!P2 LDG.E.U16 R4, desc[UR4][R14.64] ;  /* 0x000000040e04a981 */ /* 0x000168000c1e1500 */
[----:B------:R0:W5:Y:S01]  /*0220*/  @!P0 LDG.E.U16 R11, desc[UR4][R6.64] ;  /* 0x00000004060b8981 */ /* 0x000162000c1e1500 */
[----:B------:R-:W-:Y:S01]  /*0230*/  ISETP.GE.AND P0, PT, R3, R2, PT ;  /* 0x000000020300720c */ /* 0x000fe20003f06270 */
[----:B------:R-:W-:Y:S01]  /*0240*/  BSSY.RECONVERGENT B0, `(.L_x_24885) ;  /* 0x0000042000007945 */ /* 0x000fe20003800200 */
[----:B-1----:R-:W-:-:S11]  /*0250*/  PRMT R8, R10, 0x9910, RZ ;  /* 0x000099100a087816 */ /* 0x002fd600000000ff */
[----:B0-----:R-:W-:Y:S05]  /*0260*/  @P0 BRA `(.L_x_24886) ;  /* 0x0000000000fc0947 */ /* 0x001fea0003800000 */
        /* <DEDUP_REMOVED lines=37> */
.L_x_24887:
[-C--:B------:R-:W-:Y:S02]  /*04c0*/  IABS R12, R8.reuse ;  /* 0x00000008000c7213 */ /* 0x080fe40000000000 */
[----:B------:R-:W-:Y:S02]  /*04d0*/  PRMT R11, R11, 0x9910, RZ ;  /* 0x000099100b0b7816 */ /* 0x000fe400000000ff */
[----:B------:R-:W0:Y:S01]  /*04e0*/  I2F.RP R13, R12 ;  /* 0x0000000c000d7306 */ /* 0x000e220000209400 */
[----:B------:R-:W-:Y:S02]  /*04f0*/  IABS R14, R8 ;  /* 0x00000008000e7213 */ /* 0x000fe40000000000 */
[----:B------:R-:W-:-:S05]  /*0500*/  IABS R16, R11 ;  /* 0x0000000b00107213 */ /* 0x000fca0000000000 */
[----:B0-----:R-:W0:Y:S02]  /*0510*/  MUFU.RCP R13, R13 ;  /* 0x0000000d000d7308 */ /* 0x001e240000001000 */
[----:B0-----:R-:W-:Y:S02]  /*0520*/  VIADD R6, R13, 0xffffffe ;  /* 0x0ffffffe0d067836 */ /* 0x001fe40000000000 */
[----:B------:R-:W-:-:S04]  /*0530*/  IMAD.MOV R13, RZ, RZ, -R14 ;  /* 0x000000ffff0d7224 */ /* 0x000fc800078e0a0e */
[----:B------:R0:W1:Y:S02]  /*0540*/  F2I.FTZ.U32.TRUNC.NTZ R7, R6 ;  /* 0x0000000600077305 */ /* 0x000064000021f000 */
[----:B0-----:R-:W-:Y:S02]  /*0550*/  HFMA2 R6, -RZ, RZ, 0, 0 ;  /* 0x00000000ff067431 */ /* 0x001fe400000001ff */
[----:B-1----:R-:W-:-:S04]  /*0560*/  IMAD.MOV R15, RZ, RZ, -R7 ;  /* 0x000000ffff0f7224 */ /* 0x002fc800078e0a07 */
[----:B------:R-:W-:-:S04]  /*0570*/  IMAD R15, R15, R12, RZ ;  /* 0x0000000c0f0f7224 */ /* 0x000fc800078e02ff */
        /* <DEDUP_REMOVED lines=13> */
[----:B------:R-:W-:-:S07]  /*0650*/  @!P3 LOP3.LUT R6, RZ, R8, RZ, 0x33, !PT ;  /* 0x00000008ff06b212 */ /* 0x000fce00078e33ff */
.L_x_24886:
[----:B------:R-:W-:Y:S05]  /*0660*/  BSYNC.RECONVERGENT B0 ;  /* 0x0000000000007941 */ /* 0x000fea0003800200 */
.L_x_24885:
        /* <DEDUP_REMOVED lines=18> */
[----:B------:R-:W-:Y:S01]  /*0790*/  IMAD.MOV.U32 R9, RZ, RZ, R16 ;  /* 0x000000ffff097224 */ /* 0x000fe200078e0010 */
[----:B------:R-:W-:-:S03]  /*07a0*/  IABS R16, R15 ;  /* 0x0000000f00107213 */ /* 0x000fc60000000000 */
        /* <DEDUP_REMOVED lines=12> */
[----:B------:R-:W-:-:S05]  /*0870*/  @P2 IADD3 R9, PT, PT, R9, 0x1, RZ ;  /* 0x0000000109092810 */ /* 0x000fca0007ffe0ff */
[----:B------:R-:W-:-:S04]  /*0880*/  IMAD.MOV.U32 R11, RZ, RZ, R9 ;  /* 0x000000ffff0b7224 */ /* 0x000fc800078e0009 */
        /* <DEDUP_REMOVED lines=8> */
.L_x_24890:
        /* <DEDUP_REMOVED lines=27> */
.L_x_24889:
[----:B------:R-:W-:Y:S05]  /*0ac0*/  BSYNC.RECONVERGENT B0 ;  /* 0x0000000000007941 */ /* 0x000fea0003800200 */
.L_x_24888:
[----:B-----5:R-:W-:Y:S01]  /*0ad0*/  VIADD R11, R3, 0x100 ;  /* 0x00000100030b7836 */ /* 0x020fe20000000000 */
[----:B------:R-:W-:Y:S04]  /*0ae0*/  BSSY.RECONVERGENT B0, `(.L_x_24891) ;  /* 0x0000044000007945 */ /* 0x000fe80003800200 */
[----:B------:R-:W-:-:S13]  /*0af0*/  ISETP.GE.AND P1, PT, R11, R2, PT ;  /* 0x000000020b00720c */ /* 0x000fda0003f26270 */
[----:B------:R-:W-:Y:S05]  /*0b00*/  @P1 BRA `(.L_x_24892) ;  /* 0x0000000400041947 */ /* 0x000fea0003800000 */
[----:B------:R-:W-:-:S04]  /*0b10*/  LOP3.LUT R11, R5, R10, RZ, 0x3c, !PT ;  /* 0x0000000a050b7212 */ /* 0x000fc800078e3cff */
        /* <DEDUP_REMOVED lines=27> */
[----:B------:R-:W-:-:S04]  /*0cd0*/  @P2 VIADD R5, R5, 0x1 ;  /* 0x0000000105052836 */ /* 0x000fc80000000000 */
[----:B------:R-:W-:-:S04]  /*0ce0*/  IMAD.MOV.U32 R11, RZ, RZ, R5 ;  /* 0x000000ffff0b7224 */ /* 0x000fc800078e0005 */
        /* <DEDUP_REMOVED lines=8> */
.L_x_24893:
        /* <DEDUP_REMOVED lines=10> */
[----:B------:R-:W-:Y:S01]  /*0e10*/  IMAD.MOV.U32 R5, RZ, RZ, R16 ;  /* 0x000000ffff057224 */ /* 0x000fe200078e0010 */
[----:B------:R-:W-:-:S03]  /*0e20*/  IABS R16, R15 ;  /* 0x0000000f00107213 */ /* 0x000fc60000000000 */
[----:B------:R-:W-:-:S04]  /*0e30*/  IMAD R5, R5, R14, RZ ;  /* 0x0000000e05057224 */ /* 0x000fc800078e02ff */
[----:B------:R-:W-:Y:S01]  /*0e40*/  IMAD.HI.U32 R5, R13, R5, R12 ;  /* 0x000000050d057227 */ /* 0x000fe200078e000c */
[----:B------:R-:W-:-:S05]  /*0e50*/  MOV R12, R16 ;  /* 0x00000010000c7202 */ /* 0x000fca0000000f00 */
        /* <DEDUP_REMOVED lines=12> */
.L_x_24892:
[----:B------:R-:W-:Y:S05]  /*0f20*/  BSYNC.RECONVERGENT B0 ;  /* 0x0000000000007941 */ /* 0x000fea0003800200 */
.L_x_24891:
        /* <DEDUP_REMOVED lines=42> */
.L_x_24896:
        /* <DEDUP_REMOVED lines=29> */
.L_x_24895:
[----:B------:R-:W-:Y:S05]  /*13a0*/  BSYNC.RECONVERGENT B0 ;  /* 0x0000000000007941 */ /* 0x000fea0003800200 */
.L_x_24894:
[----:B------:R-:W0:Y:S01]  /*13b0*/  @!P0 LDC.64 R10, c[0x0][0x388] ;  /* 0x0000e200ff0a8b82 */ /* 0x000e220000000a00 */
[----:B------:R-:W-:Y:S01]  /*13c0*/  @!P0 LEA R15, R0, R3, 0x9 ;  /* 0x00000003000f8211 */ /* 0x000fe200078e48ff */
[----:B------:R-:W-:Y:S01]  /*13d0*/  @!P0 IMAD.MOV.U32 R3, RZ, RZ, R7 ;  /* 0x000000ffff038224 */ /* 0x000fe200078e0007 */
[----:B------:R-:W-:Y:S04]  /*13e0*/  BSSY.RECONVERGENT B0, `(.L_x_24897) ;  /* 0x000000f000007945 */ /* 0x000fe80003800200 */
[----:B------:R-:W-:Y:S01]  /*13f0*/  ISETP.GE.AND P1, PT, R3, R2, PT ;  /* 0x000000020300720c */ /* 0x000fe20003f26270 */
[----:B0-----:R-:W-:-:S05]  /*1400*/  @!P0 IMAD.WIDE.U32 R10, R15, 0x2, R10 ;  /* 0x000000020f0a8825 */ /* 0x001fca00078e000a */
[----:B------:R0:W-:Y:S07]  /*1410*/  @!P0 STG.E.U16 desc[UR4][R10.64], R6 ;  /* 0x000000060a008986 */ /* 0x0001ee000c101504 */
[----:B------:R-:W-:Y:S05]  /*1420*/  @P1 BRA `(.L_x_24898) ;  /* 0x0000000000281947 */ /* 0x000fea0003800000 */
[----:B0-----:R-:W0:Y:S01]  /*1430*/  LDC.64 R6, c[0x0][0x388] ;  /* 0x0000e200ff067b82 */ /* 0x001e220000000a00 */
[----:B------:R-:W-:Y:S02]  /*1440*/  IMAD R11, R0, 0x200, R3 ;  /* 0x00000200000b7824 */ /* 0x000fe400078e0203 */
[----:B------:R-:W-:-:S05]  /*1450*/  VIADD R3, R3, 0x80 ;  /* 0x0000008003037836 */ /* 0x000fca0000000000 */
[----:B------:R-:W-:-:S13]  /*1460*/  ISETP.GE.AND P0, PT, R3, R2, PT ;  /* 0x000000020300720c */ /* 0x000fda0003f06270 */
[----:B------:R-:W-:Y:S01]  /*1470*/  @!P0 LEA R15, R0, R3, 0x9 ;  /* 0x00000003000f8211 */ /* 0x000fe200078e48ff */
[----:B------:R-:W-:Y:S02]  /*1480*/  @!P0 VIADD R3, R3, 0x80 ;  /* 0x0000008003038836 */ /* 0x000fe40000000000 */
[----:B0-----:R-:W-:-:S04]  /*1490*/  IMAD.WIDE.U32 R10, R11, 0x2, R6 ;  /* 0x000000020b0a7825 */ /* 0x001fc800078e0006 */
[----:B------:R-:W-:Y:S01]  /*14a0*/  @!P0 IMAD.WIDE.U32 R6, R15, 0x2, R6 ;  /* 0x000000020f068825 */ /* 0x000fe200078e0006 */
[----:B------:R1:W-:Y:S04]  /*14b0*/  STG.E.U16 desc[UR4][R10.64], R9 ;  /* 0x000000090a007986 */ /* 0x0003e8000c101504 */
[----:B------:R1:W-:Y:S02]  /*14c0*/  @!P0 STG.E.U16 desc[UR4][R6.64], R5 ;  /* 0x0000000506008986 */ /* 0x0003e4000c101504 */
.L_x_24898:
[----:B------:R-:W-:Y:S05]  /*14d0*/  BSYNC.RECONVERGENT B0 ;  /* 0x0000000000007941 */ /* 0x000fea0003800200 */
.L_x_24897:
[----:B------:R-:W-:-:S13]  /*14e0*/  ISETP.GE.AND P0, PT, R3, R2, PT ;  /* 0x000000020300720c */ /* 0x000fda0003f06270 */
[----:B------:R-:W-:Y:S05]  /*14f0*/  @P0 EXIT ;  /* 0x000000000000094d */ /* 0x000fea0003800000 */
[----:B-1----:R-:W1:Y:S01]  /*1500*/  LDC.64 R4, c[0x0][0x388] ;  /* 0x0000e200ff047b82 */ /* 0x002e620000000a00 */
[----:B------:R-:W-:-:S04]  /*1510*/  IMAD R3, R0, 0x200, R3 ;  /* 0x0000020000037824 */ /* 0x000fc800078e0203 */
[----:B-1----:R-:W-:-:S05]  /*1520*/  IMAD.WIDE.U32 R2, R3, 0x2, R4 ;  /* 0x0000000203027825 */ /* 0x002fca00078e0004 */
[----:B------:R-:W-:Y:S01]  /*1530*/  STG.E.U16 desc[UR4][R2.64], R13 ;  /* 0x0000000d02007986 */ /* 0x000fe2000c101504 */
[----:B------:R-:W-:Y:S05]  /*1540*/  EXIT ;  /* 0x000000000000794d */ /* 0x000fea0003800000 */
.L_x_24899:
        /* <DEDUP_REMOVED lines=11> */
.L_x_37155:


//--------------------- .text._ZN2at6native29vectorized_elementwise_kernelILi2ENS0_13BUnaryFunctorIsssZZZNS0_15binary_internal21div_floor_kernel_cudaERNS_18TensorIteratorBaseEENKUlvE_clEvENKUlvE3_clEvEUlssE_EESt5arrayIPcLm2EEEEviT0_T1_ --------------------------
	.section	.text._ZN2at6native29vectorized_elementwise_kernelILi2ENS0_13BUnaryFunctorIsssZZZNS0_15binary_internal21div_floor_kernel_cudaERNS_18TensorIteratorBaseEENKUlvE_clEvENKUlvE3_clEvEUlssE_EESt5arrayIPcLm2EEEEviT0_T1_,"ax",@progbits
	.align	128
        .global         _ZN2at6native29vectorized_elementwise_kernelILi2ENS0_13BUnaryFunctorIsssZZZNS0_15binary_internal21div_floor_kernel_cudaERNS_18TensorIteratorBaseEENKUlvE_clEvENKUlvE3_clEvEUlssE_EESt5arrayIPcLm2EEEEviT0_T1_
        .type           _ZN2at6native29vectorized_elementwise_kernelILi2ENS0_13BUnaryFunctorIsssZZZNS0_15binary_internal21div_floor_kernel_cudaERNS_18TensorIteratorBaseEENKUlvE_clEvENKUlvE3_clEvEUlssE_EESt5arrayIPcLm2EEEEviT0_T1_,@function
        .size           _ZN2at6native29vectorized_elementwise_kernelILi2ENS0_13BUnaryFunctorIsssZZZNS0_15binary_internal21div_floor_kernel_cudaERNS_18TensorIteratorBaseEENKUlvE_clEvENKUlvE3_clEvEUlssE_EESt5arrayIPcLm2EEEEviT0_T1_,(.L_x_37156 - _ZN2at6native29vectorized_elementwise_kernelILi2ENS0_13BUnaryFunctorIsssZZZNS0_15binary_internal21div_floor_kernel_cudaERNS_18TensorIteratorBaseEENKUlvE_clEvENKUlvE3_clEvEUlssE_EESt5arrayIPcLm2EEEEviT0_T1_)
        .other          _ZN2at6native29vectorized_elementwise_kernelILi2ENS0_13BUnaryFunctorIsssZZZNS0_15binary_internal21div_floor_kernel_cudaERNS_18TensorIteratorBaseEENKUlvE_clEvENKUlvE3_clEvEUlssE_EESt5arrayIPcLm2EEEEviT0_T1_,@"STO_CUDA_ENTRY STV_DEFAULT"
_ZN2at6native29vectorized_elementwise_kernelILi2ENS0_13BUnaryFunctorIsssZZZNS0_15binary_internal21div_floor_kernel_cudaERNS_18TensorIteratorBaseEENKUlvE_clEvENKUlvE3_clEvEUlssE_EESt5arrayIPcLm2EEEEviT0_T1_:
.text._ZN2at6native29vectorized_elementwise_kernelILi2ENS0_13BUnaryFunctorIsssZZZNS0_15binary_internal21div_floor_kernel_cudaERNS_18TensorIteratorBaseEENKUlvE_clEvENKUlvE3_clEvEUlssE_EESt5arrayIPcLm2EEEEviT0_T1_:
        /* <DEDUP_REMOVED lines=40> */
[----:B------:R-:W-:Y:S01]  /*0280*/  @!P0 IADD3 R18, PT, PT, R18, 0x80, RZ ;  /* 0x0000008012128810 */ /* 0x000fe20007ffe0ff */
[----:B------:R-:W0:Y:S03]  /*0290*/  @!P0 LDC.64 R8, c[0x0][0x390] ;  /* 0x0000e400ff088b82 */ /* 0x000e260000000a00 */
[----:B------:R-:W-:-:S13]  /*02a0*/  ISETP.GE.U32.AND P6, PT, R18, R17, PT ;  /* 0x000000111200720c */ /* 0x000fda0003fc6070 */
[----:B------:R-:W0:Y:S01]  /*02b0*/  @!P6 LDC.64 R10, c[0x0][0x390] ;  /* 0x0000e400ff0aeb82 */ /* 0x000e220000000a00 */
[----:B-1----:R-:W-:Y:S01]  /*02c0*/  @!P5 IMAD.WIDE.U32 R14, R22, 0x2, R14 ;  /* 0x00000002160ed825 */ /* 0x002fe200078e000e */
[----:B------:R-:W-:-:S03]  /*02d0*/  PRMT R22, RZ, 0x7610, R22 ;  /* 0x00007610ff167816 */ /* 0x000fc60000000016 */
[----:B---3--:R-:W-:-:S04]  /*02e0*/  @!P4 IMAD.WIDE.U32 R12, R20, 0x2, R12 ;  /* 0x00000002140cc825 */ /* 0x008fc800078e000c */
[----:B------:R-:W-:Y:S01]  /*02f0*/  @!P6 IMAD.IADD R18, R16, 0x1, R18 ;  /* 0x000000011012e824 */ /* 0x000fe200078e0212 */
[----:B------:R1:W5:Y:S01]  /*0300*/  @!P4 LDG.E.U16 R22, desc[UR4][R12.64] ;  /* 0x000000040c16c981 */ /* 0x000362000c1e1500 */
[----:B----4-:R-:W-:Y:S01]  /*0310*/  @!P2 IMAD.WIDE.U32 R4, R27, 0x2, R4 ;  /* 0x000000021b04a825 */ /* 0x010fe200078e0004 */
[----:B------:R-:W-:-:S03]  /*0320*/  PRMT R27, RZ, 0x7610, R27 ;  /* 0x00007610ff1b7816 */ /* 0x000fc6000000001b */
[----:B--2---:R-:W-:Y:S01]  /*0330*/  @!P1 IMAD.WIDE.U32 R6, R25, 0x2, R6 ;  /* 0x0000000219069825 */ /* 0x004fe200078e0006 */
[----:B------:R-:W-:-:S03]  /*0340*/  PRMT R25, RZ, 0x7610, R25 ;  /* 0x00007610ff197816 */ /* 0x000fc60000000019 */
[----:B0-----:R-:W-:Y:S01]  /*0350*/  @!P0 IMAD.WIDE.U32 R8, R23, 0x2, R8 ;  /* 0x0000000217088825 */ /* 0x001fe200078e0008 */
[----:B------:R-:W-:Y:S01]  /*0360*/  PRMT R23, RZ, 0x7610, R23 ;  /* 0x00007610ff177816 */ /* 0x000fe20000000017 */
[----:B------:R-:W5:Y:S01]  /*0370*/  @!P1 LDG.E.U16 R27, desc[UR4][R6.64] ;  /* 0x00000004061b9981 */ /* 0x000f62000c1e1500 */
[----:B-1----:R-:W-:Y:S01]  /*0380*/  PRMT R13, RZ, 0x7610, R13 ;  /* 0x00007610ff0d7816 */ /* 0x002fe2000000000d */
[----:B------:R-:W-:Y:S02]  /*0390*/  @!P3 IMAD.WIDE.U32 R2, R29, 0x2, R2 ;  /* 0x000000021d02b825 */ /* 0x000fe400078e0002 */
[----:B------:R-:W5:Y:S02]  /*03a0*/  @!P2 LDG.E.U16 R25, desc[UR4][R4.64] ;  /* 0x000000040419a981 */ /* 0x000f64000c1e1500 */
[----:B------:R-:W-:Y:S02]  /*03b0*/  @!P6 IMAD.WIDE.U32 R10, R18, 0x2, R10 ;  /* 0x00000002120ae825 */ /* 0x000fe400078e000a */
[----:B------:R-:W5:Y:S04]  /*03c0*/  @!P3 LDG.E.U16 R23, desc[UR4][R2.64] ;  /* 0x000000040217b981 */ /* 0x000f68000c1e1500 */
[----:B------:R-:W5:Y:S01]  /*03d0*/  @!P6 LDG.E.U16 R13, desc[UR4][R10.64] ;  /* 0x000000040a0de981 */ /* 0x000f62000c1e1500 */
[----:B------:R-:W-:-:S06]  /*03e0*/  PRMT R20, RZ, 0x7610, R20 ;  /* 0x00007610ff147816 */ /* 0x000fcc0000000014 */
[----:B------:R0:W5:Y:S02]  /*03f0*/  @!P5 LDG.E.U16 R20, desc[UR4][R14.64] ;  /* 0x000000040e14d981 */ /* 0x000164000c1e1500 */
[----:B0-----:R-:W-:-:S06]  /*0400*/  PRMT R15, RZ, 0x7610, R15 ;  /* 0x00007610ff0f7816 */ /* 0x001fcc000000000f */
[----:B------:R0:W5:Y:S01]  /*0410*/  @!P0 LDG.E.U16 R15, desc[UR4][R8.64] ;  /* 0x00000004080f8981 */ /* 0x000162000c1e1500 */
[----:B------:R-:W-:Y:S01]  /*0420*/  ISETP.GE.U32.AND P0, PT, R19, R17, PT ;  /* 0x000000111300720c */ /* 0x000fe20003f06070 */
[----:B------:R-:W-:Y:S01]  /*0430*/  BSSY.RECONVERGENT B0, `(.L_x_24901) ;  /* 0x0000043000007945 */ /* 0x000fe20003800200 */
[----:B------:R-:W-:-:S11]  /*0440*/  PRMT R12, R0, 0x9910, RZ ;  /* 0x00009910000c7816 */ /* 0x000fd600000000ff */
        /* <DEDUP_REMOVED lines=14> */
[----:B0-----:R-:W-:Y:S02]  /*0530*/  IMAD.MOV.U32 R2, RZ, RZ, RZ ;  /* 0x000000ffff027224 */ /* 0x001fe400078e00ff */
[----:B-1----:R-:W-:-:S04]  /*0540*/  IMAD.MOV R7, RZ, RZ, -R3 ;  /* 0x000000ffff077224 */ /* 0x002fc800078e0a03 */
[----:B------:R-:W-:-:S04]  /*0550*/  IMAD R7, R7, R4, RZ ;  /* 0x0000000407077224 */ /* 0x000fc800078e02ff */
[----:B------:R-:W-:-:S04]  /*0560*/  IMAD.HI.U32 R3, R3, R7, R2 ;  /* 0x0000000703037227 */ /* 0x000fc800078e0002 */
[----:B------:R-:W-:-:S04]  /*0570*/  IMAD.MOV.U32 R2, RZ, RZ, R6 ;  /* 0x000000ffff027224 */ /* 0x000fc800078e0006 */
[----:B------:R-:W-:-:S04]  /*0580*/  IMAD.HI.U32 R3, R3, R2, RZ ;  /* 0x0000000203037227 */ /* 0x000fc800078e00ff */
[----:B------:R-:W-:Y:S01]  /*0590*/  IMAD R5, R3, R5, R2 ;  /* 0x0000000503057224 */ /* 0x000fe200078e0202 */
[----:B------:R-:W-:-:S04]  /*05a0*/  LOP3.LUT R2, R9, R12, RZ, 0x3c, !PT ;  /* 0x0000000c09027212 */ /* 0x000fc800078e3cff */
[----:B------:R-:W-:Y:S02]  /*05b0*/  ISETP.GT.U32.AND P2, PT, R4, R5, PT ;  /* 0x000000050400720c */ /* 0x000fe40003f44070 */
[----:B------:R-:W-:-:S11]  /*05c0*/  ISETP.GE.AND P3, PT, R2, RZ, PT ;  /* 0x000000ff0200720c */ /* 0x000fd60003f66270 */
[----:B------:R-:W-:Y:S01]  /*05d0*/  @!P2 IMAD.IADD R5, R5, 0x1, -R4 ;  /* 0x000000010505a824 */ /* 0x000fe200078e0a04 */
[----:B------:R-:W-:Y:S02]  /*05e0*/  @!P2 IADD3 R3, PT, PT, R3, 0x1, RZ ;  /* 0x000000010303a810 */ /* 0x000fe40007ffe0ff */
[----:B------:R-:W-:Y:S02]  /*05f0*/  ISETP.NE.AND P2, PT, R12, RZ, PT ;  /* 0x000000ff0c00720c */ /* 0x000fe40003f45270 */
[----:B------:R-:W-:-:S13]  /*0600*/  ISETP.GE.U32.AND P1, PT, R5, R4, PT ;  /* 0x000000040500720c */ /* 0x000fda0003f26070 */
[----:B------:R-:W-:-:S04]  /*0610*/  @P1 VIADD R3, R3, 0x1 ;  /* 0x0000000103031836 */ /* 0x000fc80000000000 */
        /* <DEDUP_REMOVED lines=8> */
.L_x_24903:
[-C--:B------:R-:W-:Y:S02]  /*06a0*/  IABS R4, R12.reuse ;  /* 0x0000000c00047213 */ /* 0x080fe40000000000 */
[----:B------:R-:W-:Y:S02]  /*06b0*/  PRMT R5, R21, 0x9910, RZ ;  /* 0x0000991015057816 */ /* 0x000fe400000000ff */
[----:B------:R-:W0:Y:S01]  /*06c0*/  I2F.RP R6, R4 ;  /* 0x0000000400067306 */ /* 0x000e220000209400 */
[----:B------:R-:W-:Y:S02]  /*06d0*/  IABS R9, R12 ;  /* 0x0000000c00097213 */ /* 0x000fe40000000000 */
[----:B------:R-:W-:Y:S02]  /*06e0*/  IABS R8, R5 ;  /* 0x0000000500087213 */ /* 0x000fe40000000000 */
[----:B------:R-:W-:-:S03]  /*06f0*/  IADD3 R9, PT, PT, RZ, -R9, RZ ;  /* 0x80000009ff097210 */ /* 0x000fc60007ffe0ff */
        /* <DEDUP_REMOVED lines=22> */
.L_x_24902:
[----:B------:R-:W-:Y:S05]  /*0860*/  BSYNC.RECONVERGENT B0 ;  /* 0x0000000000007941 */ /* 0x000fea0003800200 */
.L_x_24901:
        /* <DEDUP_REMOVED lines=24> */
[----:B------:R-:W-:Y:S01]  /*09f0*/  IMAD R8, R2, R9, R3 ;  /* 0x0000000902087224 */ /* 0x000fe200078e0203 */
[----:B------:R-:W-:-:S04]  /*0a00*/  LOP3.LUT R3, R7, R12, RZ, 0x3c, !PT ;  /* 0x0000000c07037212 */ /* 0x000fc800078e3cff */
[----:B------:R-:W-:Y:S02]  /*0a10*/  ISETP.GT.U32.AND P2, PT, R5, R8, PT ;  /* 0x000000080500720c */ /* 0x000fe40003f44070 */
[----:B------:R-:W-:-:S11]  /*0a20*/  ISETP.GE.AND P3, PT, R3, RZ, PT ;  /* 0x000000ff0300720c */ /* 0x000fd60003f66270 */
[-C--:B------:R-:W-:Y:S01]  /*0a30*/  @!P2 IADD3 R8, PT, PT, R8, -R5.reuse, RZ ;  /* 0x800000050808a210 */ /* 0x080fe20007ffe0ff */
[----:B------:R-:W-:Y:S01]  /*0a40*/  @!P2 VIADD R2, R2, 0x1 ;  /* 0x000000010202a836 */ /* 0x000fe20000000000 */
        /* <DEDUP_REMOVED lines=11> */
.L_x_24906:
        /* <DEDUP_REMOVED lines=28> */
.L_x_24905:
[----:B------:R-:W-:Y:S05]  /*0cc0*/  BSYNC.RECONVERGENT B0 ;  /* 0x0000000000007941 */ /* 0x000fea0003800200 */
.L_x_24904:
        /* <DEDUP_REMOVED lines=21> */
[----:B------:R-:W-:Y:S01]  /*0e20*/  IMAD.MOV.U32 R3, RZ, RZ, R10 ;  /* 0x000000ffff037224 */ /* 0x000fe200078e000a */
[----:B------:R-:W-:-:S03]  /*0e30*/  MOV R10, R14 ;  /* 0x0000000e000a7202 */ /* 0x000fc60000000f00 */
        /* <DEDUP_REMOVED lines=18> */
.L_x_24909:
        /* <DEDUP_REMOVED lines=28> */
.L_x_24908:
[----:B------:R-:W-:Y:S05]  /*1120*/  BSYNC.RECONVERGENT B0 ;  /* 0x0000000000007941 */ /* 0x000fea0003800200 */
.L_x_24907:
        /* <DEDUP_REMOVED lines=41> */
.L_x_24912:
        /* <DEDUP_REMOVED lines=28> */
.L_x_24911:
[----:B------:R-:W-:Y:S05]  /*1580*/  BSYNC.RECONVERGENT B0 ;  /* 0x0000000000007941 */ /* 0x000fea0003800200 */
.L_x_24910:
        /* <DEDUP_REMOVED lines=16> */
[----:B0-----:R-:W-:Y:S02]  /*1690*/  HFMA2 R2, -RZ, RZ, 0, 0 ;  /* 0x00000000ff027431 */ /* 0x001fe400000001ff */
        /* <DEDUP_REMOVED lines=24> */
.L_x_24915:
        /* <DEDUP_REMOVED lines=28> */
.L_x_24914:
[----:B------:R-:W-:Y:S05]  /*19e0*/  BSYNC.RECONVERGENT B0 ;  /* 0x0000000000007941 */ /* 0x000fea0003800200 */
.L_x_24913:
        /* <DEDUP_REMOVED lines=41> */
.L_x_24918:
        /* <DEDUP_REMOVED lines=9> */
[----:B0-----:R-:W-:Y:S01]  /*1d10*/  MOV R2, RZ ;  /* 0x000000ff00027202 */ /* 0x001fe20000000f00 */
        /* <DEDUP_REMOVED lines=18> */
.L_x_24917:
[----:B------:R-:W-:Y:S05]  /*1e40*/  BSYNC.RECONVERGENT B0 ;  /* 0x0000000000007941 */ /* 0x000fea0003800200 */
.L_x_24916:
        /* <DEDUP_REMOVED lines=41> */
.L_x_24921:
        /* <DEDUP_REMOVED lines=28> */
.L_x_24920:
[----:B------:R-:W-:Y:S05]  /*22a0*/  BSYNC.RECONVERGENT B0 ;  /* 0x0000000000007941 */ /* 0x000fea0003800200 */
.L_x_24919:
        /* <DEDUP_REMOVED lines=17> */
[----:B0-----:R-:W-:Y:S01]  /*23c0*/  IMAD.MOV.U32 R2, RZ, RZ, RZ ;  /* 0x000000ffff027224 */ /* 0x001fe200078e00ff */
[----:B-1----:R-:W-:-:S05]  /*23d0*/  IADD3 R15, PT, PT, RZ, -R3, RZ ;  /* 0x80000003ff0f7210 */ /* 0x002fca0007ffe0ff */
        /* <DEDUP_REMOVED lines=22> */
.L_x_24924:
        /* <DEDUP_REMOVED lines=24> */
[----:B------:R-:W-:-:S05]  /*26c0*/  @P1 VIADD R2, R2, 0x1 ;  /* 0x0000000102021836 */ /* 0x000fca0000000000 */
[----:B------:R-:W-:-:S05]  /*26d0*/  MOV R0, R2 ;  /* 0x0000000200007202 */ /* 0x000fca0000000f00 */
[----:B------:R-:W-:Y:S01]  /*26e0*/  @!P3 IMAD.MOV R0, RZ, RZ, -R0 ;  /* 0x000000ffff00b224 */ /* 0x000fe200078e0a00 */
[----:B------:R-:W-:-:S07]  /*26f0*/  @!P2 LOP3.LUT R0, RZ, R12, RZ, 0x33, !PT ;  /* 0x0000000cff00a212 */ /* 0x000fce00078e33ff */
.L_x_24923:
[----:B------:R-:W-:Y:S05]  /*2700*/  BSYNC.RECONVERGENT B0 ;  /* 0x0000000000007941 */ /* 0x000fea0003800200 */
.L_x_24922:
[----:B------:R-:W0:Y:S01]  /*2710*/  @!P0 LDC.64 R2, c[0x0][0x388] ;  /* 0x0000e200ff028b82 */ /* 0x000e220000000a00 */
[----:B-----5:R-:W-:Y:S01]  /*2720*/  @!P0 IMAD.IADD R13, R16, 0x1, R19 ;  /* 0x00000001100d8824 */ /* 0x020fe200078e0213 */
        /* <DEDUP_REMOVED lines=19> */
.L_x_24927:
[----:B------:R-:W-:-:S13]  /*2860*/  ISETP.GE.U32.AND P0, PT, R19, R17, PT ;  /* 0x000000111300720c */ /* 0x000fda0003f06070 */
[----:B------:R-:W-:Y:S05]  /*2870*/  @P0 BRA `(.L_x_24929) ;  /* 0x0000000000300947 */ /* 0x000fea0003800000 */
[----:B0-----:R-:W0:Y:S01]  /*2880*/  LDC.64 R2, c[0x0][0x388] ;  /* 0x0000e200ff027b82 */ /* 0x001e220000000a00 */
[----:B------:R-:W-:Y:S02]  /*2890*/  IMAD.IADD R5, R16, 0x1, R19 ;  /* 0x0000000110057824 */ /* 0x000fe400078e0213 */
[----:B------:R-:W-:Y:S02]  /*28a0*/  VIADD R19, R19, 0x80 ;  /* 0x0000008013137836 */ /* 0x000fe40000000000 */
[----:B0-----:R-:W-:-:S05]  /*28b0*/  IMAD.WIDE.U32 R2, R5, 0x2, R2 ;  /* 0x0000000205027825 */ /* 0x001fca00078e0002 */
[----:B------:R1:W-:Y:S02]  /*28c0*/  STG.E.U16 desc[UR4][R2.64], R8 ;  /* 0x0000000802007986 */ /* 0x0003e4000c101504 */
.L_x_24928:
[----:B------:R-:W-:-:S13]  /*28d0*/  ISETP.GE.U32.AND P0, PT, R19, R17, PT ;  /* 0x000000111300720c */ /* 0x000fda0003f06070 */
[----:B------:R-:W-:Y:S05]  /*28e0*/  @P0 BRA `(.L_x_24930) ;  /* 0x0000000000340947 */ /* 0x000fea0003800000 */
[----:B01----:R-:W0:Y:S01]  /*28f0*/  LDC.64 R2, c[0x0][0x388] ;  /* 0x0000e200ff027b82 */ /* 0x003e220000000a00 */
[----:B------:R-:W-:Y:S02]  /*2900*/  IMAD.IADD R5, R16, 0x1, R19 ;  /* 0x0000000110057824 */ /* 0x000fe400078e0213 */
[----:B------:R-:W-:Y:S02]  /*2910*/  VIADD R19, R19, 0x80 ;  /* 0x0000008013137836 */ /* 0x000fe40000000000 */
[----:B0-----:R-:W-:-:S05]  /*2920*/  IMAD.WIDE.U32 R2, R5, 0x2, R2 ;  /* 0x0000000205027825 */ /* 0x001fca00078e0002 */
[----:B------:R1:W-:Y:S02]  /*2930*/  STG.E.U16 desc[UR4][R2.64], R9 ;  /* 0x0000000902007986 */ /* 0x0003e4000c101504 */
.L_x_24929:
        /* <DEDUP_REMOVED lines=8> */
.L_x_24930:
[----:B------:R-:W-:Y:S05]  /*29c0*/  BSYNC.RELIABLE B1 ;  /* 0x0000000000017941 */ /* 0x000fea0003800100 */
.L_x_24926:
[----:B------:R-:W-:-:S13]  /*29d0*/  ISETP.GE.U32.AND P0, PT, R19, R17, PT ;  /* 0x000000111300720c */ /* 0x000fda0003f06070 */
[----:B012---:R-:W0:Y:S01]  /*29e0*/  @!P0 LDC.64 R2, c[0x0][0x388] ;  /* 0x0000e200ff028b82 */ /* 0x007e220000000a00 */
[----:B------:R-:W-:Y:S01]  /*29f0*/  @!P0 IADD3 R5, PT, PT, R16, R19, RZ ;  /* 0x0000001310058210 */ /* 0x000fe20007ffe0ff */
[----:B------:R-:W-:-:S04]  /*2a00*/  @!P0 VIADD R19, R19, 0x80 ;  /* 0x0000008013138836 */ /* 0x000fc80000000000 */
[----:B0-----:R-:W-:-:S05]  /*2a10*/  @!P0 IMAD.WIDE.U32 R2, R5, 0x2, R2 ;  /* 0x0000000205028825 */ /* 0x001fca00078e0002 */
[----:B------:R2:W-:Y:S02]  /*2a20*/  @!P0 STG.E.U16 desc[UR4][R2.64], R11 ;  /* 0x0000000b02008986 */ /* 0x0005e4000c101504 */
.L_x_24931:
[----:B------:R-:W-:Y:S05]  /*2a30*/  BSYNC.RECONVERGENT B0 ;  /* 0x0000000000007941 */ /* 0x000fea0003800200 */
.L_x_24925:
[----:B------:R-:W-:Y:S05]  /*2a40*/  WARPSYNC.ALL ;  /* 0x0000000000007948 */ /* 0x000fea0003800000 */
[----:B------:R-:W-:-:S13]  /*2a50*/  ISETP.GE.U32.AND P0, PT, R19, R17, PT ;  /* 0x000000111300720c */ /* 0x000fda0003f06070 */
[----:B------:R-:W-:Y:S05]  /*2a60*/  @P0 EXIT ;  /* 0x000000000000094d */ /* 0x000fea0003800000 */
[----:B012---:R-:W0:Y:S01]  /*2a70*/  LDC.64 R2, c[0x0][0x388] ;  /* 0x0000e200ff027b82 */ /* 0x007e220000000a00 */
[----:B------:R-:W-:-:S04]  /*2a80*/  IMAD.IADD R19, R16, 0x1, R19 ;  /* 0x0000000110137824 */ /* 0x000fc800078e0213 */
[----:B0-----:R-:W-:-:S05]  /*2a90*/  IMAD.WIDE.U32 R2, R19, 0x2, R2 ;  /* 0x0000000213027825 */ /* 0x001fca00078e0002 */
[----:B------:R-:W-:Y:S01]  /*2aa0*/  STG.E.U16 desc[UR4][R2.64], R0 ;  /* 0x0000000002007986 */ /* 0x000fe2000c101504 */
[----:B------:R-:W-:Y:S05]  /*2ab0*/  EXIT ;  /* 0x000000000000794d */ /* 0x000fea0003800000 */
.L_x_24900:
        /* <DEDUP_REMOVED lines=9> */
[----:B--2---:R-:W-:-:S02]  /*2b50*/  LOP3.LUT R4, R11, R0, RZ, 0x3c, !PT ;  /* 0x000000000b047212 */ /* 0x004fc400078e3cff */
[----:B------:R-:W-:Y:S02]  /*2b60*/  PRMT R13, R11, 0x7632, R13 ;  /* 0x000076320b0d7816 */ /* 0x000fe4000000000d */
[----:B------:R-:W-:-:S04]  /*2b70*/  PRMT R4, R4, 0x9910, RZ ;  /* 0x0000991004047816 */ /* 0x000fc800000000ff */
[----:B------:R-:W-:Y:S02]  /*2b80*/  ISETP.GT.AND P0, PT, R4, -0x1, PT ;  /* 0xffffffff0400780c */ /* 0x000fe40003f04270 */
[----:B------:R-:W-:-:S11]  /*2b90*/  PRMT R4, R0, 0x9910, RZ ;  /* 0x0000991000047816 */ /* 0x000fd600000000ff */
[----:B0-----:R-:W-:Y:S05]  /*2ba0*/  @P0 BRA `(.L_x_24933) ;  /* 0x00000000008c0947 */ /* 0x001fea0003800000 */
        /* <DEDUP_REMOVED lines=8> */
[----:B------:R-:W0:Y:S02]  /*2c30*/  F2I.FTZ.U32.TRUNC.NTZ R9, R9 ;  /* 0x0000000900097305 */ /* 0x000e24000021f000 */
[----:B0-----:R-:W-:-:S04]  /*2c40*/  IMAD R8, R9, R6, RZ ;  /* 0x0000000609087224 */ /* 0x001fc800078e02ff */
[----:B------:R-:W-:Y:S02]  /*2c50*/  IMAD.MOV R17, RZ, RZ, -R8 ;  /* 0x000000ffff117224 */ /* 0x000fe400078e0a08 */
[----:B------:R-:W-:-:S04]  /*2c60*/  IMAD.MOV.U32 R8, RZ, RZ, RZ ;  /* 0x000000ffff087224 */ /* 0x000fc800078e00ff */
[----:B------:R-:W-:Y:S01]  /*2c70*/  IMAD.HI.U32 R8, R9, R17, R8 ;  /* 0x0000001109087227 */ /* 0x000fe200078e0008 */
[----:B------:R-:W-:Y:S02]  /*2c80*/  MOV R17, R12 ;  /* 0x0000000c00117202 */ /* 0x000fe40000000f00 */
[----:B------:R-:W-:Y:S01]  /*2c90*/  LOP3.LUT R12, R15, R4, RZ, 0x3c, !PT ;  /* 0x000000040f0c7212 */ /* 0x000fe200078e3cff */
[----:B------:R-:W-:Y:S02]  /*2ca0*/  IMAD.MOV.U32 R9, RZ, RZ, R14 ;  /* 0x000000ffff097224 */ /* 0x000fe400078e000e */
[----:B------:R-:W-:Y:S01]  /*2cb0*/  IMAD.HI.U32 R10, R8, R17, RZ ;  /* 0x00000011080a7227 */ /* 0x000fe200078e00ff */
[----:B------:R-:W-:-:S03]  /*2cc0*/  ISETP.GE.AND P2, PT, R12, RZ, PT ;  /* 0x000000ff0c00720c */ /* 0x000fc60003f46270 */
[----:B------:R-:W-:-:S05]  /*2cd0*/  IMAD R17, R10, R9, R17 ;  /* 0x000000090a117224 */ /* 0x000fca00078e0211 */
[----:B------:R-:W-:-:S13]  /*2ce0*/  ISETP.GT.U32.AND P1, PT, R6, R17, PT ;  /* 0x000000110600720c */ /* 0x000fda0003f24070 */
[----:B------:R-:W-:Y:S02]  /*2cf0*/  @!P1 IMAD.IADD R17, R17, 0x1, -R6 ;  /* 0x0000000111119824 */ /* 0x000fe400078e0a06 */
[----:B------:R-:W-:-:S03]  /*2d00*/  @!P1 VIADD R10, R10, 0x1 ;  /* 0x000000010a0a9836 */ /* 0x000fc60000000000 */
[----:B------:R-:W-:-:S13]  /*2d10*/  ISETP.GE.U32.AND P0, PT, R17, R6, PT ;  /* 0x000000061100720c */ /* 0x000fda0003f06070 */
[----:B------:R-:W-:Y:S01]  /*2d20*/  @P0 VIADD R10, R10, 0x1 ;  /* 0x000000010a0a0836 */ /* 0x000fe20000000000 */
[----:B------:R-:W-:-:S03]  /*2d30*/  ISETP.NE.AND P0, PT, R4, RZ, PT ;  /* 0x000000ff0400720c */ /* 0x000fc60003f05270 */
[----:B------:R-:W-:Y:S01]  /*2d40*/  IMAD.MOV.U32 R17, RZ, RZ, R10 ;  /* 0x000000ffff117224 */ /* 0x000fe200078e000a */
[----:B------:R-:W-:-:S03]  /*2d50*/  LOP3.LUT R10, RZ, R4, RZ, 0x33, !PT ;  /* 0x00000004ff0a7212 */ /* 0x000fc600078e33ff */
[----:B------:R-:W-:-:S05]  /*2d60*/  @!P2 IMAD.MOV R17, RZ, RZ, -R17 ;  /* 0x000000ffff11a224 */ /* 0x000fca00078e0a11 */
[----:B------:R-:W-:-:S04]  /*2d70*/  SEL R17, R10, R17, !P0 ;  /* 0x000000110a117207 */ /* 0x000fc80004000000 */
[----:B------:R-:W-:-:S05]  /*2d80*/  IADD3 R12, PT, PT, -R17, RZ, RZ ;  /* 0x000000ff110c7210 */ /* 0x000fca0007ffe1ff */
[----:B------:R-:W-:Y:S02]  /*2d90*/  IMAD R15, R4, R12, R15 ;  /* 0x0000000c040f7224 */ /* 0x000fe400078e020f */
[----:B------:R-:W-:-:S03]  /*2da0*/  VIADD R12, R17, 0xffffffff ;  /* 0xffffffff110c7836 */ /* 0x000fc60000000000 */
[----:B------:R-:W-:-:S13]  /*2db0*/  ISETP.NE.AND P1, PT, R15, RZ, PT ;  /* 0x000000ff0f00720c */ /* 0x000fda0003f25270 */
[----:B------:R-:W-:Y:S01]  /*2dc0*/  @!P1 IMAD.MOV R12, RZ, RZ, R17 ;  /* 0x000000ffff0c9224 */ /* 0x000fe200078e0211 */
[----:B------:R-:W-:Y:S06]  /*2dd0*/  BRA `(.L_x_24934) ;  /* 0x0000000000707947 */ /* 0x000fec0003800000 */
.L_x_24933:
[-C--:B------:R-:W-:Y:S02]  /*2de0*/  IABS R6, R4.reuse ;  /* 0x0000000400067213 */ /* 0x080fe40000000000 */
[----:B------:R-:W-:Y:S02]  /*2df0*/  IABS R12, R4 ;  /* 0x00000004000c7213 */ /* 0x000fe40000000000 */
[----:B------:R-:W0:Y:S01]  /*2e00*/  I2F.RP R10, R6 ;  /* 0x00000006000a7306 */ /* 0x000e220000209400 */
[----:B------:R-:W-:Y:S02]  /*2e10*/  PRMT R15, R11, 0x9910, RZ ;  /* 0x000099100b0f7816 */ /* 0x000fe400000000ff */
[----:B------:R-:W-:-:S05]  /*2e20*/  IMAD.MOV R12, RZ, RZ, -R12 ;  /* 0x000000ffff0c7224 */ /* 0x000fca00078e0a0c */
[----:B0-----:R-:W0:Y:S02]  /*2e30*/  MUFU.RCP R10, R10 ;  /* 0x0000000a000a7308 */ /* 0x001e240000001000 */
[----:B0-----:R-:W-:Y:S01]  /*2e40*/  VIADD R9, R10, 0xffffffe ;  /* 0x0ffffffe0a097836 */ /* 0x001fe20000000000 */
[----:B------:R-:W-:Y:S02]  /*2e50*/  IABS R10, R15 ;  /* 0x0000000f000a7213 */ /* 0x000fe40000000000 */
[----:B------:R-:W-:-:S03]  /*2e60*/  LOP3.LUT R15, R15, R4, RZ, 0x3c, !PT ;  /* 0x000000040f0f7212 */ /* 0x000fc600078e3cff */
[----:B------:R-:W0:Y:S01]  /*2e70*/  F2I.FTZ.U32.TRUNC.NTZ R9, R9 ;  /* 0x0000000900097305 */ /* 0x000e22000021f000 */
[----:B------:R-:W-:Y:S01]  /*2e80*/  ISETP.GE.AND P2, PT, R15, RZ, PT ;  /* 0x000000ff0f00720c */ /* 0x000fe20003f46270 */
[----:B0-----:R-:W-:-:S04]  /*2e90*/  IMAD R8, R9, R6, RZ ;  /* 0x0000000609087224 */ /* 0x001fc800078e02ff */
[----:B------:R-:W-:Y:S02]  /*2ea0*/  IMAD.MOV R17, RZ, RZ, -R8 ;  /* 0x000000ffff117224 */ /* 0x000fe400078e0a08 */
[----:B------:R-:W-:-:S04]  /*2eb0*/  IMAD.MOV.U32 R8, RZ, RZ, RZ ;  /* 0x000000ffff087224 */ /* 0x000fc800078e00ff */
[----:B------:R-:W-:Y:S01]  /*2ec0*/  IMAD.HI.U32 R8, R9, R17, R8 ;  /* 0x0000001109087227 */ /* 0x000fe200078e0008 */
[----:B------:R-:W-:-:S05]  /*2ed0*/  MOV R9, R12 ;  /* 0x0000000c00097202 */ /* 0x000fca0000000f00 */
[----:B------:R-:W-:-:S04]  /*2ee0*/  IMAD.HI.U32 R12, R8, R10, RZ ;  /* 0x0000000a080c7227 */ /* 0x000fc800078e00ff */
[----:B------:R-:W-:Y:S01]  /*2ef0*/  IMAD R17, R12, R9, R10 ;  /* 0x000000090c117224 */ /* 0x000fe200078e020a */
[----:B------:R-:W-:-:S04]  /*2f00*/  LOP3.LUT R10, RZ, R4, RZ, 0x33, !PT ;  /* 0x00000004ff0a7212 */ /* 0x000fc800078e33ff */
[----:B------:R-:W-:-:S13]  /*2f10*/  ISETP.GT.U32.AND P0, PT, R6, R17, PT ;  /* 0x000000110600720c */ /* 0x000fda0003f04070 */
[----:B------:R-:W-:Y:S02]  /*2f20*/  @!P0 IMAD.IADD R17, R17, 0x1, -R6 ;  /* 0x0000000111118824 */ /* 0x000fe400078e0a06 */
[----:B------:R-:W-:Y:S01]  /*2f30*/  @!P0 VIADD R12, R12, 0x1 ;  /* 0x000000010c0c8836 */ /* 0x000fe20000000000 */
[----:B------:R-:W-:Y:S02]  /*2f40*/  ISETP.NE.AND P0, PT, R4, RZ, PT ;  /* 0x000000ff0400720c */ /* 0x000fe40003f05270 */
[----:B------:R-:W-:-:S13]  /*2f50*/  ISETP.GE.U32.AND P1, PT, R17, R6, PT ;  /* 0x000000061100720c */ /* 0x000fda0003f26070 */
[----:B------:R-:W-:-:S04]  /*2f60*/  @P1 VIADD R12, R12, 0x1 ;  /* 0x000000010c0c1836 */ /* 0x000fc80000000000 */
[----:B------:R-:W-:-:S04]  /*2f70*/  IMAD.MOV.U32 R15, RZ, RZ, R12 ;  /* 0x000000ffff0f7224 */ /* 0x000fc800078e000c */
[----:B------:R-:W-:-:S05]  /*2f80*/  @!P2 IMAD.MOV R15, RZ, RZ, -R15 ;  /* 0x000000ffff0fa224 */ /* 0x000fca00078e0a0f */
[----:B------:R-:W-:-:S07]  /*2f90*/  SEL R12, R10, R15, !P0 ;  /* 0x0000000f0a0c7207 */ /* 0x000fce0004000000 */
.L_x_24934:
[----:B------:R-:W-:Y:S05]  /*2fa0*/  BSYNC.RECONVERGENT B0 ;  /* 0x0000000000007941 */ /* 0x000fea0003800200 */
.L_x_24932:
[----:B------:R-:W-:Y:S01]  /*2fb0*/  LOP3.LUT R13, R13, R0, RZ, 0x3c, !PT ;  /* 0x000000000d0d7212 */ /* 0x000fe200078e3cff */
[----:B------:R-:W-:Y:S03]  /*2fc0*/  BSSY.RECONVERGENT B0, `(.L_x_24935) ;  /* 0x0000025000007945 */ /* 0x000fe60003800200 */
[----:B------:R-:W-:-:S04]  /*2fd0*/  PRMT R13, R13, 0x9910, RZ ;  /* 0x000099100d0d7816 */ /* 0x000fc800000000ff */
[----:B------:R-:W-:-:S13]  /*2fe0*/  ISETP.GT.AND P1, PT, R13, -0x1, PT ;  /* 0xffffffff0d00780c */ /* 0x000fda0003f24270 */
[----:B------:R-:W-:Y:S05]  /*2ff0*/  @P1 BRA `(.L_x_24936) ;  /* 0x00000000004c1947 */ /* 0x000fea0003800000 */
[----:B------:R-:W-:-:S04]  /*3000*/  PRMT R11, R11, 0xbb32, RZ ;  /* 0x0000bb320b0b7816 */ /* 0x000fc800000000ff */
[----:B------:R-:W-:-:S05]  /*3010*/  IABS R13, R11 ;  /* 0x0000000b000d7213 */ /* 0x000fca0000000000 */
[----:B------:R-:W-:-:S04]  /*3020*/  IMAD.HI.U32 R14, R8, R13, RZ ;  /* 0x0000000d080e7227 */ /* 0x000fc800078e00ff */
[----:B------:R-:W-:-:S05]  /*3030*/  IMAD R13, R14, R9, R13 ;  /* 0x000000090e0d7224 */ /* 0x000fca00078e020d */
[----:B------:R-:W-:-:S13]  /*3040*/  ISETP.GT.U32.AND P2, PT, R6, R13, PT ;  /* 0x0000000d0600720c */ /* 0x000fda0003f44070 */
[----:B------:R-:W-:Y:S01]  /*3050*/  @!P2 IMAD.IADD R13, R13, 0x1, -R6 ;  /* 0x000000010d0da824 */ /* 0x000fe200078e0a06 */
[----:B------:R-:W-:-:S04]  /*3060*/  @!P2 IADD3 R14, PT, PT, R14, 0x1, RZ ;  /* 0x000000010e0ea810 */ /* 0x000fc80007ffe0ff */
[----:B------:R-:W-:Y:S02]  /*3070*/  ISETP.GE.U32.AND P1, PT, R13, R6, PT ;  /* 0x000000060d00720c */ /* 0x000fe40003f26070 */
[----:B------:R-:W-:-:S04]  /*3080*/  LOP3.LUT R13, R11, R4, RZ, 0x3c, !PT ;  /* 0x000000040b0d7212 */ /* 0x000fc800078e3cff */
[----:B------:R-:W-:-:S07]  /*3090*/  ISETP.GE.AND P3, PT, R13, RZ, PT ;  /* 0x000000ff0d00720c */ /* 0x000fce0003f66270 */
[----:B------:R-:W-:-:S06]  /*30a0*/  @P1 VIADD R14, R14, 0x1 ;  /* 0x000000010e0e1836 */ /* 0x000fcc0000000000 */
[----:B------:R-:W-:-:S05]  /*30b0*/  @!P3 IMAD.MOV R14, RZ, RZ, -R14 ;  /* 0x000000ffff0eb224 */ /* 0x000fca00078e0a0e */
[----:B------:R-:W-:-:S05]  /*30c0*/  SEL R14, R10, R14, !P0 ;  /* 0x0000000e0a0e7207 */ /* 0x000fca0004000000 */
[----:B------:R-:W-:-:S04]  /*30d0*/  IMAD.MOV R13, RZ, RZ, -R14 ;  /* 0x000000ffff0d7224 */ /* 0x000fc800078e0a0e */
[----:B------:R-:W-:-:S05]  /*30e0*/  IMAD R11, R4, R13, R11 ;  /* 0x0000000d040b7224 */ /* 0x000fca00078e020b */
[----:B------:R-:W-:Y:S01]  /*30f0*/  ISETP.NE.AND P1, PT, R11, RZ, PT ;  /* 0x000000ff0b00720c */ /* 0x000fe20003f25270 */
[----:B------:R-:W-:-:S12]  /*3100*/  VIADD R11, R14, 0xffffffff ;  /* 0xffffffff0e0b7836 */ /* 0x000fd80000000000 */
[----:B------:R-:W-:Y:S01]  /*3110*/  @!P1 IMAD.MOV R11, RZ, RZ, R14 ;  /* 0x000000ffff0b9224 */ /* 0x000fe200078e020e */
[----:B------:R-:W-:Y:S06]  /*3120*/  BRA `(.L_x_24937) ;  /* 0x0000000000387947 */ /* 0x000fec0003800000 */
.L_x_24936:
[----:B------:R-:W-:-:S04]  /*3130*/  PRMT R11, R11, 0xbb32, RZ ;  /* 0x0000bb320b0b7816 */ /* 0x000fc800000000ff */
[----:B------:R-:W-:Y:S02]  /*3140*/  IABS R13, R11 ;  /* 0x0000000b000d7213 */ /* 0x000fe40000000000 */
[----:B------:R-:W-:-:S03]  /*3150*/  LOP3.LUT R11, R11, R4, RZ, 0x3c, !PT ;  /* 0x000000040b0b7212 */ /* 0x000fc600078e3cff */
[----:B------:R-:W-:Y:S01]  /*3160*/  IMAD.HI.U32 R14, R8, R13, RZ ;  /* 0x0000000d080e7227 */ /* 0x000fe200078e00ff */
[----:B------:R-:W-:-:S03]  /*3170*/  ISETP.GE.AND P3, PT, R11, RZ, PT ;  /* 0x000000ff0b00720c */ /* 0x000fc60003f66270 */
[----:B------:R-:W-:-:S05]  /*3180*/  IMAD R13, R14, R9, R13 ;  /* 0x000000090e0d7224 */ /* 0x000fca00078e020d */
[----:B------:R-:W-:-:S13]  /*3190*/  ISETP.GT.U32.AND P1, PT, R6, R13, PT ;  /* 0x0000000d0600720c */ /* 0x000fda0003f24070 */
[----:B------:R-:W-:Y:S01]  /*31a0*/  @!P1 IMAD.IADD R13, R13, 0x1, -R6 ;  /* 0x000000010d0d9824 */ /* 0x000fe200078e0a06 */
[----:B------:R-:W-:-:S04]  /*31b0*/  @!P1 IADD3 R14, PT, PT, R14, 0x1, RZ ;  /* 0x000000010e0e9810 */ /* 0x000fc80007ffe0ff */
[----:B------:R-:W-:-:S13]  /*31c0*/  ISETP.GE.U32.AND P2, PT, R13, R6, PT ;  /* 0x000000060d00720c */ /* 0x000fda0003f46070 */
[----:B------:R-:W-:-:S04]  /*31d0*/  @P2 VIADD R14, R14, 0x1 ;  /* 0x000000010e0e2836 */ /* 0x000fc80000000000 */
[----:B------:R-:W-:-:S04]  /*31e0*/  IMAD.MOV.U32 R11, RZ, RZ, R14 ;  /* 0x000000ffff0b7224 */ /* 0x000fc800078e000e */
[----:B------:R-:W-:-:S05]  /*31f0*/  @!P3 IMAD.MOV R11, RZ, RZ, -R11 ;  /* 0x000000ffff0bb224 */ /* 0x000fca00078e0a0b */
[----:B------:R-:W-:-:S07]  /*3200*/  SEL R11, R10, R11, !P0 ;  /* 0x0000000b0a0b7207 */ /* 0x000fce0004000000 */
.L_x_24937:
[----:B------:R-:W-:Y:S05]  /*3210*/  BSYNC.RECONVERGENT B0 ;  /* 0x0000000000007941 */ /* 0x000fea0003800200 */
.L_x_24935:
[C---:B-----5:R-:W-:Y:S01]  /*3220*/  LOP3.LUT R13, R7.reuse, R0, RZ, 0x3c, !PT ;  /* 0x00000000070d7212 */ /* 0x060fe200078e3cff */
[----:B------:R-:W-:Y:S01]  /*3230*/  BSSY.RECONVERGENT B0, `(.L_x_24938) ;  /* 0x0000026000007945 */ /* 0x000fe20003800200 */
[----:B------:R-:W-:Y:S02]  /*3240*/  PRMT R15, R7, 0x7632, R15 ;  /* 0x00007632070f7816 */ /* 0x000fe4000000000f */
        /* <DEDUP_REMOVED lines=8> */
[----:B------:R-:W-:Y:S02]  /*32d0*/  @!P2 IMAD.IADD R17, R17, 0x1, -R6 ;  /* 0x000000011111a824 */ /* 0x000fe400078e0a06 */
[----:B------:R-:W-:-:S03]  /*32e0*/  @!P2 VIADD R14, R14, 0x1 ;  /* 0x000000010e0ea836 */ /* 0x000fc60000000000 */
[----:B------:R-:W-:Y:S02]  /*32f0*/  ISETP.GE.U32.AND P1, PT, R17, R6, PT ;  /* 0x000000061100720c */ /* 0x000fe40003f26070 */
[----:B------:R-:W-:-:S04]  /*3300*/  LOP3.LUT R17, R13, R4, RZ, 0x3c, !PT ;  /* 0x000000040d117212 */ /* 0x000fc800078e3cff */
[----:B------:R-:W-:-:S07]  /*3310*/  ISETP.GE.AND P3, PT, R17, RZ, PT ;  /* 0x000000ff1100720c */ /* 0x000fce0003f66270 */
[----:B------:R-:W-:-:S06]  /*3320*/  @P1 VIADD R14, R14, 0x1 ;  /* 0x000000010e0e1836 */ /* 0x000fcc0000000000 */
[----:B------:R-:W-:-:S04]  /*3330*/  @!P3 IADD3 R14, PT, PT, -R14, RZ, RZ ;  /* 0x000000ff0e0eb210 */ /* 0x000fc80007ffe1ff */
[----:B------:R-:W-:-:S05]  /*3340*/  SEL R14, R10, R14, !P0 ;  /* 0x0000000e0a0e7207 */ /* 0x000fca0004000000 */
[----:B------:R-:W-:-:S04]  /*3350*/  IMAD.MOV R17, RZ, RZ, -R14 ;  /* 0x000000ffff117224 */ /* 0x000fc800078e0a0e */
[----:B------:R-:W-:-:S05]  /*3360*/  IMAD R13, R4, R17, R13 ;  /* 0x00000011040d7224 */ /* 0x000fca00078e020d */
[----:B------:R-:W-:Y:S01]  /*3370*/  ISETP.NE.AND P1, PT, R13, RZ, PT ;  /* 0x000000ff0d00720c */ /* 0x000fe20003f25270 */
[----:B------:R-:W-:-:S12]  /*3380*/  VIADD R13, R14, 0xffffffff ;  /* 0xffffffff0e0d7836 */ /* 0x000fd80000000000 */
[----:B------:R-:W-:Y:S01]  /*3390*/  @!P1 IMAD.MOV R13, RZ, RZ, R14 ;  /* 0x000000ffff0d9224 */ /* 0x000fe200078e020e */
[----:B------:R-:W-:Y:S06]  /*33a0*/  BRA `(.L_x_24940) ;  /* 0x0000000000387947 */ /* 0x000fec0003800000 */
.L_x_24939:
[----:B------:R-:W-:-:S04]  /*33b0*/  PRMT R13, R7, 0x9910, RZ ;  /* 0x00009910070d7816 */ /* 0x000fc800000000ff */
[----:B------:R-:W-:Y:S02]  /*33c0*/  IABS R14, R13 ;  /* 0x0000000d000e7213 */ /* 0x000fe40000000000 */
[----:B------:R-:W-:-:S03]  /*33d0*/  LOP3.LUT R13, R13, R4, RZ, 0x3c, !PT ;  /* 0x000000040d0d7212 */ /* 0x000fc600078e3cff */
[----:B------:R-:W-:Y:S01]  /*33e0*/  IMAD.HI.U32 R17, R8, R14, RZ ;  /* 0x0000000e08117227 */ /* 0x000fe200078e00ff */
[----:B------:R-:W-:-:S03]  /*33f0*/  ISETP.GE.AND P3, PT, R13, RZ, PT ;  /* 0x000000ff0d00720c */ /* 0x000fc60003f66270 */
[----:B------:R-:W-:-:S05]  /*3400*/  IMAD R19, R17, R9, R14 ;  /* 0x0000000911137224 */ /* 0x000fca00078e020e */
[----:B------:R-:W-:-:S13]  /*3410*/  ISETP.GT.U32.AND P1, PT, R6, R19, PT ;  /* 0x000000130600720c */ /* 0x000fda0003f24070 */
[----:B------:R-:W-:Y:S02]  /*3420*/  @!P1 IMAD.IADD R19, R19, 0x1, -R6 ;  /* 0x0000000113139824 */ /* 0x000fe400078e0a06 */
[----:B------:R-:W-:-:S03]  /*3430*/  @!P1 VIADD R17, R17, 0x1 ;  /* 0x0000000111119836 */ /* 0x000fc60000000000 */
[----:B------:R-:W-:-:S13]  /*3440*/  ISETP.GE.U32.AND P2, PT, R19, R6, PT ;  /* 0x000000061300720c */ /* 0x000fda0003f46070 */
[----:B------:R-:W-:-:S05]  /*3450*/  @P2 VIADD R17, R17, 0x1 ;  /* 0x0000000111112836 */ /* 0x000fca0000000000 */
[----:B------:R-:W-:-:S05]  /*3460*/  MOV R13, R17 ;  /* 0x00000011000d7202 */ /* 0x000fca0000000f00 */
[----:B------:R-:W-:-:S05]  /*3470*/  @!P3 IMAD.MOV R13, RZ, RZ, -R13 ;  /* 0x000000ffff0db224 */ /* 0x000fca00078e0a0d */
[----:B------:R-:W-:-:S07]  /*3480*/  SEL R13, R10, R13, !P0 ;  /* 0x0000000d0a0d7207 */ /* 0x000fce0004000000 */
.L_x_24940:
[----:B------:R-:W-:Y:S05]  /*3490*/  BSYNC.RECONVERGENT B0 ;  /* 0x0000000000007941 */ /* 0x000fea0003800200 */
.L_x_24938:
        /* <DEDUP_REMOVED lines=16> */
[----:B------:R-:W-:-:S05]  /*35a0*/  @!P3 IMAD.MOV R14, RZ, RZ, -R14 ;  /* 0x000000ffff0eb224 */ /* 0x000fca00078e0a0e */
[----:B------:R-:W-:-:S05]  /*35b0*/  SEL R15, R10, R14, !P0 ;  /* 0x0000000e0a0f7207 */ /* 0x000fca0004000000 */
[----:B------:R-:W-:-:S04]  /*35c0*/  IMAD.MOV R14, RZ, RZ, -R15 ;  /* 0x000000ffff0e7224 */ /* 0x000fc800078e0a0f */
[----:B------:R-:W-:Y:S01]  /*35d0*/  IMAD R7, R4, R14, R7 ;  /* 0x0000000e04077224 */ /* 0x000fe200078e0207 */
[----:B------:R-:W-:-:S04]  /*35e0*/  IADD3 R14, PT, PT, R15, -0x1, RZ ;  /* 0xffffffff0f0e7810 */ /* 0x000fc80007ffe0ff */
[----:B------:R-:W-:-:S13]  /*35f0*/  ISETP.NE.AND P1, PT, R7, RZ, PT ;  /* 0x000000ff0700720c */ /* 0x000fda0003f25270 */
[----:B------:R-:W-:Y:S01]  /*3600*/  @!P1 IMAD.MOV R14, RZ, RZ, R15 ;  /* 0x000000ffff0e9224 */ /* 0x000fe200078e020f */
[----:B------:R-:W-:Y:S06]  /*3610*/  BRA `(.L_x_24943) ;  /* 0x0000000000387947 */ /* 0x000fec0003800000 */
.L_x_24942:
        /* <DEDUP_REMOVED lines=10> */
[----:B------:R-:W-:-:S04]  /*36c0*/  @P2 VIADD R15, R15, 0x1 ;  /* 0x000000010f0f2836 */ /* 0x000fc80000000000 */
[----:B------:R-:W-:-:S04]  /*36d0*/  IMAD.MOV.U32 R7, RZ, RZ, R15 ;  /* 0x000000ffff077224 */ /* 0x000fc800078e000f */
[----:B------:R-:W-:-:S05]  /*36e0*/  @!P3 IMAD.MOV R7, RZ, RZ, -R7 ;  /* 0x000000ffff07b224 */ /* 0x000fca00078e0a07 */
[----:B------:R-:W-:-:S07]  /*36f0*/  SEL R14, R10, R7, !P0 ;  /* 0x000000070a0e7207 */ /* 0x000fce0004000000 */
.L_x_24943:
[----:B------:R-:W-:Y:S05]  /*3700*/  BSYNC.RECONVERGENT B0 ;  /* 0x0000000000007941 */ /* 0x000fea0003800200 */
.L_x_24941:
[C---:B------:R-:W-:Y:S01]  /*3710*/  LOP3.LUT R7, R5.reuse, R0, RZ, 0x3c, !PT ;  /* 0x0000000005077212 */ /* 0x040fe200078e3cff */
        /* <DEDUP_REMOVED lines=10> */
[----:B------:R-:W-:Y:S01]  /*37c0*/  @!P2 IADD3 R17, PT, PT, R17, -R6, RZ ;  /* 0x800000061111a210 */ /* 0x000fe20007ffe0ff */
        /* <DEDUP_REMOVED lines=13> */
.L_x_24945:
[----:B------:R-:W-:-:S04]  /*38a0*/  PRMT R7, R5, 0x9910, RZ ;  /* 0x0000991005077816 */ /* 0x000fc800000000ff */
[----:B------:R-:W-:Y:S02]  /*38b0*/  IABS R17, R7 ;  /* 0x0000000700117213 */ /* 0x000fe40000000000 */
[----:B------:R-:W-:-:S03]  /*38c0*/  LOP3.LUT R7, R7, R4, RZ, 0x3c, !PT ;  /* 0x0000000407077212 */ /* 0x000fc600078e3cff */
[----:B------:R-:W-:Y:S01]  /*38d0*/  IMAD.HI.U32 R18, R8, R17, RZ ;  /* 0x0000001108127227 */ /* 0x000fe200078e00ff */
[----:B------:R-:W-:-:S03]  /*38e0*/  ISETP.GE.AND P3, PT, R7, RZ, PT ;  /* 0x000000ff0700720c */ /* 0x000fc60003f66270 */
[----:B------:R-:W-:-:S05]  /*38f0*/  IMAD R17, R18, R9, R17 ;  /* 0x0000000912117224 */ /* 0x000fca00078e0211 */
[----:B------:R-:W-:-:S13]  /*3900*/  ISETP.GT.U32.AND P1, PT, R6, R17, PT ;  /* 0x000000110600720c */ /* 0x000fda0003f24070 */
[----:B------:R-:W-:Y:S01]  /*3910*/  @!P1 IADD3 R17, PT, PT, R17, -R6, RZ ;  /* 0x8000000611119210 */ /* 0x000fe20007ffe0ff */
[----:B------:R-:W-:-:S03]  /*3920*/  @!P1 VIADD R18, R18, 0x1 ;  /* 0x0000000112129836 */ /* 0x000fc60000000000 */
[----:B------:R-:W-:-:S13]  /*3930*/  ISETP.GE.U32.AND P2, PT, R17, R6, PT ;  /* 0x000000061100720c */ /* 0x000fda0003f46070 */
[----:B------:R-:W-:-:S04]  /*3940*/  @P2 VIADD R18, R18, 0x1 ;  /* 0x0000000112122836 */ /* 0x000fc80000000000 */
[----:B------:R-:W-:-:S04]  /*3950*/  IMAD.MOV.U32 R7, RZ, RZ, R18 ;  /* 0x000000ffff077224 */ /* 0x000fc800078e0012 */
[----:B------:R-:W-:-:S05]  /*3960*/  @!P3 IMAD.MOV R7, RZ, RZ, -R7 ;  /* 0x000000ffff07b224 */ /* 0x000fca00078e0a07 */
[----:B------:R-:W-:-:S07]  /*3970*/  SEL R7, R10, R7, !P0 ;  /* 0x000000070a077207 */ /* 0x000fce0004000000 */
.L_x_24946:
[----:B------:R-:W-:Y:S05]  /*3980*/  BSYNC.RECONVERGENT B0 ;  /* 0x0000000000007941 */ /* 0x000fea0003800200 */
.L_x_24944:
        /* <DEDUP_REMOVED lines=15> */
[----:B------:R-:W-:-:S06]  /*3a80*/  @P1 IADD3 R18, PT, PT, R18, 0x1, RZ ;  /* 0x0000000112121810 */ /* 0x000fcc0007ffe0ff */
[----:B------:R-:W-:-:S05]  /*3a90*/  @!P3 IMAD.MOV R18, RZ, RZ, -R18 ;  /* 0x000000ffff12b224 */ /* 0x000fca00078e0a12 */
[----:B------:R-:W-:-:S05]  /*3aa0*/  SEL R15, R10, R18, !P0 ;  /* 0x000000120a0f7207 */ /* 0x000fca0004000000 */
[----:B------:R-:W-:Y:S02]  /*3ab0*/  IMAD.MOV R17, RZ, RZ, -R15 ;  /* 0x000000ffff117224 */ /* 0x000fe400078e0a0f */
[----:B------:R-:W-:Y:S02]  /*3ac0*/  VIADD R18, R15, 0xffffffff ;  /* 0xffffffff0f127836 */ /* 0x000fe40000000000 */
[----:B------:R-:W-:-:S05]  /*3ad0*/  IMAD R5, R4, R17, R5 ;  /* 0x0000001104057224 */ /* 0x000fca00078e0205 */
[----:B------:R-:W-:-:S13]  /*3ae0*/  ISETP.NE.AND P1, PT, R5, RZ, PT ;  /* 0x000000ff0500720c */ /* 0x000fda0003f25270 */
[----:B------:R-:W-:Y:S01]  /*3af0*/  @!P1 IMAD.MOV R18, RZ, RZ, R15 ;  /* 0x000000ffff129224 */ /* 0x000fe200078e020f */
[----:B------:R-:W-:Y:S06]  /*3b00*/  BRA `(.L_x_24949) ;  /* 0x0000000000387947 */ /* 0x000fec0003800000 */
.L_x_24948:
        /* <DEDUP_REMOVED lines=10> */
[----:B------:R-:W-:-:S05]  /*3bb0*/  @P2 IADD3 R18, PT, PT, R18, 0x1, RZ ;  /* 0x0000000112122810 */ /* 0x000fca0007ffe0ff */
[----:B------:R-:W-:-:S04]  /*3bc0*/  IMAD.MOV.U32 R5, RZ, RZ, R18 ;  /* 0x000000ffff057224 */ /* 0x000fc800078e0012 */
[----:B------:R-:W-:-:S05]  /*3bd0*/  @!P3 IMAD.MOV R5, RZ, RZ, -R5 ;  /* 0x000000ffff05b224 */ /* 0x000fca00078e0a05 */
[----:B------:R-:W-:-:S07]  /*3be0*/  SEL R18, R10, R5, !P0 ;  /* 0x000000050a127207 */ /* 0x000fce0004000000 */
.L_x_24949:
[----:B------:R-:W-:Y:S05]  /*3bf0*/  BSYNC.RECONVERGENT B0 ;  /* 0x0000000000007941 */ /* 0x000fea0003800200 */
.L_x_24947:
        /* <DEDUP_REMOVED lines=18> */
[----:B------:R-:W-:-:S04]  /*3d20*/  SEL R20, R10, R20, !P0 ;  /* 0x000000140a147207 */ /* 0x000fc80004000000 */
[----:B------:R-:W-:-:S05]  /*3d30*/  IADD3 R17, PT, PT, -R20, RZ, RZ ;  /* 0x000000ff14117210 */ /* 0x000fca0007ffe1ff */
[----:B------:R-:W-:-:S05]  /*3d40*/  IMAD R5, R4, R17, R5 ;  /* 0x0000001104057224 */ /* 0x000fca00078e0205 */
[----:B------:R-:W-:Y:S01]  /*3d50*/  ISETP.NE.AND P1, PT, R5, RZ, PT ;  /* 0x000000ff0500720c */ /* 0x000fe20003f25270 */
[----:B------:R-:W-:-:S12]  /*3d60*/  VIADD R5, R20, 0xffffffff ;  /* 0xffffffff14057836 */ /* 0x000fd80000000000 */
[----:B------:R-:W-:Y:S01]  /*3d70*/  @!P1 IMAD.MOV R5, RZ, RZ, R20 ;  /* 0x000000ffff059224 */ /* 0x000fe200078e0214 */
[----:B------:R-:W-:Y:S06]  /*3d80*/  BRA `(.L_x_24952) ;  /* 0x0000000000387947 */ /* 0x000fec0003800000 */
.L_x_24951:
        /* <DEDUP_REMOVED lines=11> */
[----:B------:R-:W-:-:S05]  /*3e40*/  IMAD.MOV.U32 R5, RZ, RZ, R20 ;  /* 0x000000ffff057224 */ /* 0x000fca00078e0014 */
[----:B------:R-:W-:-:S04]  /*3e50*/  @!P3 IADD3 R5, PT, PT, -R5, RZ, RZ ;  /* 0x000000ff0505b210 */ /* 0x000fc80007ffe1ff */
[----:B------:R-:W-:-:S07]  /*3e60*/  SEL R5, R10, R5, !P0 ;  /* 0x000000050a057207 */ /* 0x000fce0004000000 */
.L_x_24952:
[----:B------:R-:W-:Y:S05]  /*3e70*/  BSYNC.RECONVERGENT B0 ;  /* 0x0000000000007941 */ /* 0x000fea0003800200 */
.L_x_24950:
[----:B------:R-:W-:Y:S01]  /*3e80*/  LOP3.LUT R15, R15, R0, RZ, 0x3c, !PT ;  /* 0x000000000f0f7212 */ /* 0x000fe200078e3cff */
[----:B------:R-:W-:Y:S03]  /*3e90*/  BSSY.RECONVERGENT B0, `(.L_x_24953) ;  /* 0x0000025000007945 */ /* 0x000fe60003800200 */
[----:B------:R-:W-:-:S04]  /*3ea0*/  PRMT R0, R15, 0x9910, RZ ;  /* 0x000099100f007816 */ /* 0x000fc800000000ff */
[----:B------:R-:W-:-:S13]  /*3eb0*/  ISETP.GT.AND P1, PT, R0, -0x1, PT ;  /* 0xffffffff0000780c */ /* 0x000fda0003f24270 */
[----:B------:R-:W-:Y:S05]  /*3ec0*/  @P1 BRA `(.L_x_24954) ;  /* 0x00000000004c1947 */ /* 0x000fea0003800000 */
        /* <DEDUP_REMOVED lines=11> */
[----:B------:R-:W-:-:S05]  /*3f80*/  @!P3 IMAD.MOV R8, RZ, RZ, -R8 ;  /* 0x000000ffff08b224 */ /* 0x000fca00078e0a08 */
[----:B------:R-:W-:-:S05]  /*3f90*/  SEL R8, R10, R8, !P0 ;  /* 0x000000080a087207 */ /* 0x000fca0004000000 */
[----:B------:R-:W-:Y:S02]  /*3fa0*/  IMAD.MOV R0, RZ, RZ, -R8 ;  /* 0x000000ffff007224 */ /* 0x000fe400078e0a08 */
[----:B------:R-:W-:Y:S02]  /*3fb0*/  VIADD R10, R8, 0xffffffff ;  /* 0xffffffff080a7836 */ /* 0x000fe40000000000 */
[----:B------:R-:W-:-:S05]  /*3fc0*/  IMAD R3, R4, R0, R3 ;  /* 0x0000000004037224 */ /* 0x000fca00078e0203 */
[----:B------:R-:W-:-:S13]  /*3fd0*/  ISETP.NE.AND P0, PT, R3, RZ, PT ;  /* 0x000000ff0300720c */ /* 0x000fda0003f05270 */
[----:B------:R-:W-:Y:S01]  /*3fe0*/  @!P0 IADD3 R10, PT, PT, R8, RZ, RZ ;  /* 0x000000ff080a8210 */ /* 0x000fe20007ffe0ff */
[----:B------:R-:W-:Y:S06]  /*3ff0*/  BRA `(.L_x_24955) ;  /* 0x0000000000387947 */ /* 0x000fec0003800000 */
.L_x_24954:
        /* <DEDUP_REMOVED lines=14> */
.L_x_24955:
[----:B------:R-:W-:Y:S05]  /*40e0*/  BSYNC.RECONVERGENT B0 ;  /* 0x0000000000007941 */ /* 0x000fea0003800200 */
.L_x_24953:
        /* <DEDUP_REMOVED lines=12> */
.L_x_24956:
        /* <DEDUP_REMOVED lines=13> */
.L_x_37156:


//--------------------- .text._ZN2at6native29vectorized_elementwise_kernelILi4ENS0_13BUnaryFunctorIsssZZZNS0_15binary_internal21div_floor_kernel_cudaERNS_18TensorIteratorBaseEENKUlvE_clEvENKUlvE3_clEvEUlssE_EESt5arrayIPcLm2EEEEviT0_T1_ --------------------------
	.section	.text._ZN2at6native29vectorized_elementwise_kernelILi4ENS0_13BUnaryFunctorIsssZZZNS0_15binary_internal21div_floor_kernel_cudaERNS_18TensorIteratorBaseEENKUlvE_clEvENKUlvE3_clEvEUlssE_EESt5arrayIPcLm2EEEEviT0_T1_,"ax",@progbits
	.align	128
        .global         _ZN2at6native29vectorized_elementwise_kernelILi4ENS0_13BUnaryFunctorIsssZZZNS0_15binary_internal21div_floor_kernel_cudaERNS_18TensorIteratorBaseEENKUlvE_clEvENKUlvE3_clEvEUlssE_EESt5arrayIPcLm2EEEEviT0_T1_
        .type           _ZN2at6native29vectorized_elementwise_kernelILi4ENS0_13BUnaryFunctorIsssZZZNS0_15binary_internal21div_floor_kernel_cudaERNS_18TensorIteratorBaseEENKUlvE_clEvENKUlvE3_clEvEUlssE_EESt5arrayIPcLm2EEEEviT0_T1_,@function
        .size           _ZN2at6native29vectorized_elementwise_kernelILi4ENS0_13BUnaryFunctorIsssZZZNS0_15binary_internal21div_floor_kernel_cudaERNS_18TensorIteratorBaseEENKUlvE_clEvENKUlvE3_clEvEUlssE_EESt5arrayIPcLm2EEEEviT0_T1_,(.L_x_37157 - _ZN2at6native29vectorized_elementwise_kernelILi4ENS0_13BUnaryFunctorIsssZZZNS0_15binary_internal21div_floor_kernel_cudaERNS_18TensorIteratorBaseEENKUlvE_clEvENKUlvE3_clEvEUlssE_EESt5arrayIPcLm2EEEEviT0_T1_)
        .other          _ZN2at6native29vectorized_elementwise_kernelILi4ENS0_13BUnaryFunctorIsssZZZNS0_15binary_internal21div_floor_kernel_cudaERNS_18TensorIteratorBaseEENKUlvE_clEvENKUlvE3_clEvEUlssE_EESt5arrayIPcLm2EEEEviT0_T1_,@"STO_CUDA_ENTRY STV_DEFAULT"
_ZN2at6native29vectorized_elementwise_kernelILi4ENS0_13BUnaryFunctorIsssZZZNS0_15binary_internal21div_floor_kernel_cudaERNS_18TensorIteratorBaseEENKUlvE_clEvENKUlvE3_clEvEUlssE_EESt5arrayIPcLm2EEEEviT0_T1_:
.text._ZN2at6native29vectorized_elementwise_kernelILi4ENS0_13BUnaryFunctorIsssZZZNS0_15binary_internal21div_floor_kernel_cudaERNS_18TensorIteratorBaseEENKUlvE_clEvENKUlvE3_clEvEUlssE_EESt5arrayIPcLm2EEEEviT0_T1_:
        /* <DEDUP_REMOVED lines=106> */
.L_x_24960:
        /* <DEDUP_REMOVED lines=28> */
.L_x_24959:
[----:B------:R-:W-:Y:S05]  /*0860*/  BSYNC.RECONVERGENT B0 ;  /* 0x0000000000007941 */ /* 0x000fea0003800200 */
.L_x_24958:
        /* <DEDUP_REMOVED lines=41> */
.L_x_24963:
        /* <DEDUP_REMOVED lines=28> */
.L_x_24962:
[----:B------:R-:W-:Y:S05]  /*0cc0*/  BSYNC.RECONVERGENT B0 ;  /* 0x0000000000007941 */ /* 0x000fea0003800200 */
.L_x_24961:
        /* <DEDUP_REMOVED lines=41> */
.L_x_24966:
        /* <DEDUP_REMOVED lines=28> */
.L_x_24965:
[----:B------:R-:W-:Y:S05]  /*1120*/  BSYNC.RECONVERGENT B0 ;  /* 0x0000000000007941 */ /* 0x000fea0003800200 */
.L_x_24964:
        /* <DEDUP_REMOVED lines=41> */
.L_x_24969:
        /* <DEDUP_REMOVED lines=28> */
.L_x_24968:
[----:B------:R-:W-:Y:S05]  /*1580*/  BSYNC.RECONVERGENT B0 ;  /* 0x0000000000007941 */ /* 0x000fea0003800200 */
.L_x_24967:
        /* <DEDUP_REMOVED lines=41> */
.L_x_24972:
        /* <DEDUP_REMOVED lines=28> */
.L_x_24971:
[----:B------:R-:W-:Y:S05]  /*19e0*/  BSYNC.RECONVERGENT B0 ;  /* 0x0000000000007941 */ /* 0x000fea0003800200 */
.L_x_24970:
        /* <DEDUP_REMOVED lines=41> */
.L_x_24975:
        /* <DEDUP_REMOVED lines=28> */
.L_x_24974:
[----:B------:R-:W-:Y:S05]  /*1e40*/  BSYNC.RECONVERGENT B0 ;  /* 0x0000000000007941 */ /* 0x000fea0003800200 */
.L_x_24973:
        /* <DEDUP_REMOVED lines=41> */
.L_x_24978:
        /* <DEDUP_REMOVED lines=28> */
.L_x_24977:
[----:B------:R-:W-:Y:S05]  /*22a0*/  BSYNC.RECONVERGENT B0 ;  /* 0x0000000000007941 */ /* 0x000fea0003800200 */
.L_x_24976:
        /* <DEDUP_REMOVED lines=41> */
.L_x_24981:
        /* <DEDUP_REMOVED lines=28> */
.L_x_24980:
[----:B------:R-:W-:Y:S05]  /*2700*/  BSYNC.RECONVERGENT B0 ;  /* 0x0000000000007941 */ /* 0x000fea0003800200 */
.L_x_24979:
        /* <DEDUP_REMOVED lines=21> */
.L_x_24984:
[----:B------:R-:W-:-:S13]  /*2860*/  ISETP.GE.U32.AND P0, PT, R19, R17, PT ;  /* 0x000000111300720c */ /* 0x000fda0003f06070 */
[----:B------:R-:W-:Y:S05]  /*2870*/  @P0 BRA `(.L_x_24986) ;  /* 0x0000000000300947 */ /* 0x000fea0003800000 */
[----:B0-----:R-:W0:Y:S01]  /*2880*/  LDC.64 R2, c[0x0][0x388] ;  /* 0x0000e200ff027b82 */ /* 0x001e220000000a00 */
[----:B------:R-:W-:Y:S02]  /*2890*/  IMAD.IADD R5, R16, 0x1, R19 ;  /* 0x0000000110057824 */ /* 0x000fe400078e0213 */
[----:B------:R-:W-:Y:S02]  /*28a0*/  VIADD R19, R19, 0x80 ;  /* 0x0000008013137836 */ /* 0x000fe40000000000 */
[----:B0-----:R-:W-:-:S05]  /*28b0*/  IMAD.WIDE.U32 R2, R5, 0x2, R2 ;  /* 0x0000000205027825 */ /* 0x001fca00078e0002 */
[----:B------:R1:W-:Y:S02]  /*28c0*/  STG.E.U16 desc[UR4][R2.64], R8 ;  /* 0x0000000802007986 */ /* 0x0003e4000c101504 */
.L_x_24985:
[----:B------:R-:W-:-:S13]  /*28d0*/  ISETP.GE.U32.AND P0, PT, R19, R17, PT ;  /* 0x000000111300720c */ /* 0x000fda0003f06070 */
[----:B------:R-:W-:Y:S05]  /*28e0*/  @P0 BRA `(.L_x_24987) ;  /* 0x0000000000340947 */ /* 0x000fea0003800000 */
[----:B01----:R-:W0:Y:S01]  /*28f0*/  LDC.64 R2, c[0x0][0x388] ;  /* 0x0000e200ff027b82 */ /* 0x003e220000000a00 */
[----:B------:R-:W-:Y:S02]  /*2900*/  IMAD.IADD R5, R16, 0x1, R19 ;  /* 0x0000000110057824 */ /* 0x000fe400078e0213 */
[----:B------:R-:W-:Y:S02]  /*2910*/  VIADD R19, R19, 0x80 ;  /* 0x0000008013137836 */ /* 0x000fe40000000000 */
[----:B0-----:R-:W-:-:S05]  /*2920*/  IMAD.WIDE.U32 R2, R5, 0x2, R2 ;  /* 0x0000000205027825 */ /* 0x001fca00078e0002 */
[----:B------:R1:W-:Y:S02]  /*2930*/  STG.E.U16 desc[UR4][R2.64], R9 ;  /* 0x0000000902007986 */ /* 0x0003e4000c101504 */
.L_x_24986:
        /* <DEDUP_REMOVED lines=8> */
.L_x_24987:
[----:B------:R-:W-:Y:S05]  /*29c0*/  BSYNC.RELIABLE B1 ;  /* 0x0000000000017941 */ /* 0x000fea0003800100 */
.L_x_24983:
[----:B------:R-:W-:-:S13]  /*29d0*/  ISETP.GE.U32.AND P0, PT, R19, R17, PT ;  /* 0x000000111300720c */ /* 0x000fda0003f06070 */
[----:B012---:R-:W0:Y:S01]  /*29e0*/  @!P0 LDC.64 R2, c[0x0][0x388] ;  /* 0x0000e200ff028b82 */ /* 0x007e220000000a00 */
[----:B------:R-:W-:Y:S01]  /*29f0*/  @!P0 IADD3 R5, PT, PT, R16, R19, RZ ;  /* 0x0000001310058210 */ /* 0x000fe20007ffe0ff */
[----:B------:R-:W-:-:S04]  /*2a00*/  @!P0 VIADD R19, R19, 0x80 ;  /* 0x0000008013138836 */ /* 0x000fc80000000000 */
[----:B0-----:R-:W-:-:S05]  /*2a10*/  @!P0 IMAD.WIDE.U32 R2, R5, 0x2, R2 ;  /* 0x0000000205028825 */ /* 0x001fca00078e0002 */
[----:B------:R2:W-:Y:S02]  /*2a20*/  @!P0 STG.E.U16 desc[UR4][R2.64], R11 ;  /* 0x0000000b02008986 */ /* 0x0005e4000c101504 */
.L_x_24988:
[----:B------:R-:W-:Y:S05]  /*2a30*/  BSYNC.RECONVERGENT B0 ;  /* 0x0000000000007941 */ /* 0x000fea0003800200 */
.L_x_24982:
        /* <DEDUP_REMOVED lines=8> */
.L_x_24957:
[----:B------:R-:W0:Y:S01]  /*2ac0*/  S2R R6, SR_TID.X ;  /* 0x0000000000067919 */ /* 0x000e220000002100 */
[----:B------:R-:W1:Y:S02]  /*2ad0*/  LDC.64 R2, c[0x0][0x390] ;  /* 0x0000e400ff027b82 */ /* 0x000e640000000a00 */
[----:B-1----:R-:W-:-:S04]  /*2ae0*/  IMAD.WIDE.U32 R2, R16, 0x2, R2 ;  /* 0x0000000210027825 */ /* 0x002fc800078e0002 */
[----:B0-----:R-:W-:-:S05]  /*2af0*/  IMAD.WIDE.U32 R10, R6, 0x8, R2 ;  /* 0x00000008060a7825 */ /* 0x001fca00078e0002 */
[----:B------:R-:W3:Y:S04]  /*2b00*/  LDG.E.64 R4, desc[UR4][R10.64] ;  /* 0x000000040a047981 */ /* 0x000ee8000c1e1b00 */
[----:B------:R0:W5:Y:S01]  /*2b10*/  LDG.E.64 R2, desc[UR4][R10.64+0x400] ;  /* 0x000400040a027981 */ /* 0x000162000c1e1b00 */
[----:B------:R-:W-:Y:S01]  /*2b20*/  BSSY.RECONVERGENT B0, `(.L_x_24989) ;  /* 0x0000046000007945 */ /* 0x000fe20003800200 */
[----:B--2---:R-:W-:Y:S02]  /*2b30*/  PRMT R8, R0, 0x9910, RZ ;  /* 0x0000991000087816 */ /* 0x004fe400000000ff */
[C---:B---3--:R-:W-:Y:S02]  /*2b40*/  LOP3.LUT R7, R4.reuse, R0, RZ, 0x3c, !PT ;  /* 0x0000000004077212 */ /* 0x048fe400078e3cff */
[----:B------:R-:W-:-:S02]  /*2b50*/  PRMT R13, R4, 0x7632, R13 ;  /* 0x00007632040d7816 */ /* 0x000fc4000000000d */
[----:B------:R-:W-:-:S04]  /*2b60*/  PRMT R7, R7, 0x9910, RZ ;  /* 0x0000991007077816 */ /* 0x000fc800000000ff */
[----:B------:R-:W-:-:S13]  /*2b70*/  ISETP.GT.AND P0, PT, R7, -0x1, PT ;  /* 0xffffffff0700780c */ /* 0x000fda0003f04270 */
        /* <DEDUP_REMOVED lines=14> */
[----:B------:R-:W-:-:S03]  /*2c60*/  MOV R15, R14 ;  /* 0x0000000e000f7202 */ /* 0x000fc60000000f00 */
[----:B------:R-:W-:Y:S02]  /*2c70*/  IMAD.MOV.U32 R11, RZ, RZ, R17 ;  /* 0x000000ffff0b7224 */ /* 0x000fe400078e0011 */
        /* <DEDUP_REMOVED lines=8> */
[----:B------:R-:W-:Y:S01]  /*2d00*/  @P0 VIADD R12, R12, 0x1 ;  /* 0x000000010c0c0836 */ /* 0x000fe20000000000 */
[----:B------:R-:W-:-:S03]  /*2d10*/  ISETP.NE.AND P0, PT, R8, RZ, PT ;  /* 0x000000ff0800720c */ /* 0x000fc60003f05270 */
[----:B------:R-:W-:Y:S01]  /*2d20*/  IMAD.MOV.U32 R15, RZ, RZ, R12 ;  /* 0x000000ffff0f7224 */ /* 0x000fe200078e000c */
[----:B------:R-:W-:-:S03]  /*2d30*/  LOP3.LUT R12, RZ, R8, RZ, 0x33, !PT ;  /* 0x00000008ff0c7212 */ /* 0x000fc600078e33ff */
        /* <DEDUP_REMOVED lines=8> */
.L_x_24990:
        /* <DEDUP_REMOVED lines=23> */
[----:B------:R-:W-:-:S11]  /*2f30*/  LOP3.LUT R12, RZ, R8, RZ, 0x33, !PT ;  /* 0x00000008ff0c7212 */ /* 0x000fd600078e33ff */
[----:B------:R-:W-:-:S04]  /*2f40*/  @P1 VIADD R14, R14, 0x1 ;  /* 0x000000010e0e1836 */ /* 0x000fc80000000000 */
[----:B------:R-:W-:-:S04]  /*2f50*/  IMAD.MOV.U32 R7, RZ, RZ, R14 ;  /* 0x000000ffff077224 */ /* 0x000fc800078e000e */
[----:B------:R-:W-:-:S05]  /*2f60*/  @!P2 IMAD.MOV R7, RZ, RZ, -R7 ;  /* 0x000000ffff07a224 */ /* 0x000fca00078e0a07 */
[----:B------:R-:W-:-:S07]  /*2f70*/  SEL R7, R12, R7, !P0 ;  /* 0x000000070c077207 */ /* 0x000fce0004000000 */
.L_x_24991:
[----:B------:R-:W-:Y:S05]  /*2f80*/  BSYNC.RECONVERGENT B0 ;  /* 0x0000000000007941 */ /* 0x000fea0003800200 */
.L_x_24989:
        /* <DEDUP_REMOVED lines=19> */
[----:B------:R-:W-:Y:S02]  /*30c0*/  IMAD R13, R8, R4, R13 ;  /* 0x00000004080d7224 */ /* 0x000fe400078e020d */
[----:B------:R-:W-:-:S03]  /*30d0*/  VIADD R4, R14, 0xffffffff ;  /* 0xffffffff0e047836 */ /* 0x000fc60000000000 */
[----:B------:R-:W-:-:S13]  /*30e0*/  ISETP.NE.AND P1, PT, R13, RZ, PT ;  /* 0x000000ff0d00720c */ /* 0x000fda0003f25270 */
[----:B------:R-:W-:Y:S01]  /*30f0*/  @!P1 IMAD.MOV R4, RZ, RZ, R14 ;  /* 0x000000ffff049224 */ /* 0x000fe200078e020e */
[----:B------:R-:W-:Y:S06]  /*3100*/  BRA `(.L_x_24994) ;  /* 0x0000000000387947 */ /* 0x000fec0003800000 */
.L_x_24993:
        /* <DEDUP_REMOVED lines=14> */
.L_x_24994:
[----:B------:R-:W-:Y:S05]  /*31f0*/  BSYNC.RECONVERGENT B0 ;  /* 0x0000000000007941 */ /* 0x000fea0003800200 */
.L_x_24992:
        /* <DEDUP_REMOVED lines=9> */
[----:B------:R-:W-:Y:S01]  /*3290*/  IMAD R18, R14, R11, R17 ;  /* 0x0000000b0e127224 */ /* 0x000fe200078e0211 */
[----:B------:R-:W-:-:S04]  /*32a0*/  LOP3.LUT R17, R13, R8, RZ, 0x3c, !PT ;  /* 0x000000080d117212 */ /* 0x000fc800078e3cff */
[----:B------:R-:W-:Y:S02]  /*32b0*/  ISETP.GT.U32.AND P2, PT, R9, R18, PT ;  /* 0x000000120900720c */ /* 0x000fe40003f44070 */
[----:B------:R-:W-:-:S11]  /*32c0*/  ISETP.GE.AND P3, PT, R17, RZ, PT ;  /* 0x000000ff1100720c */ /* 0x000fd60003f66270 */
[----:B------:R-:W-:Y:S02]  /*32d0*/  @!P2 IMAD.IADD R18, R18, 0x1, -R9 ;  /* 0x000000011212a824 */ /* 0x000fe400078e0a09 */
[----:B------:R-:W-:-:S03]  /*32e0*/  @!P2 VIADD R14, R14, 0x1 ;  /* 0x000000010e0ea836 */ /* 0x000fc60000000000 */
[----:B------:R-:W-:-:S13]  /*32f0*/  ISETP.GE.U32.AND P1, PT, R18, R9, PT ;  /* 0x000000091200720c */ /* 0x000fda0003f26070 */
[----:B------:R-:W-:-:S05]  /*3300*/  @P1 VIADD R14, R14, 0x1 ;  /* 0x000000010e0e1836 */ /* 0x000fca0000000000 */
        /* <DEDUP_REMOVED lines=8> */
.L_x_24996:
        /* <DEDUP_REMOVED lines=14> */
.L_x_24997:
[----:B------:R-:W-:Y:S05]  /*3470*/  BSYNC.RECONVERGENT B0 ;  /* 0x0000000000007941 */ /* 0x000fea0003800200 */
.L_x_24995:
        /* <DEDUP_REMOVED lines=15> */
[----:B------:R-:W-:-:S04]  /*3570*/  @P1 VIADD R14, R14, 0x1 ;  /* 0x000000010e0e1836 */ /* 0x000fc80000000000 */
        /* <DEDUP_REMOVED lines=8> */
.L_x_24999:
        /* <DEDUP_REMOVED lines=14> */
.L_x_25000:
[----:B------:R-:W-:Y:S05]  /*36e0*/  BSYNC.RECONVERGENT B0 ;  /* 0x0000000000007941 */ /* 0x000fea0003800200 */
.L_x_24998:
        /* <DEDUP_REMOVED lines=13> */
[----:B------:R-:W-:Y:S01]  /*37c0*/  @!P2 IADD3 R20, PT, PT, R20, -R9, RZ ;  /* 0x800000091414a210 */ /* 0x000fe20007ffe0ff */
[----:B------:R-:W-:-:S03]  /*37d0*/  @!P2 VIADD R18, R18, 0x1 ;  /* 0x000000011212a836 */ /* 0x000fc60000000000 */
[----:B------:R-:W-:-:S13]  /*37e0*/  ISETP.GE.U32.AND P1, PT, R20, R9, PT ;  /* 0x000000091400720c */ /* 0x000fda0003f26070 */
[----:B------:R-:W-:-:S04]  /*37f0*/  @P1 VIADD R18, R18, 0x1 ;  /* 0x0000000112121836 */ /* 0x000fc80000000000 */
        /* <DEDUP_REMOVED lines=8> */
.L_x_25002:
        /* <DEDUP_REMOVED lines=14> */
.L_x_25003:
[----:B------:R-:W-:Y:S05]  /*3960*/  BSYNC.RECONVERGENT B0 ;  /* 0x0000000000007941 */ /* 0x000fea0003800200 */
.L_x_25001:
        /* <DEDUP_REMOVED lines=15> */
[----:B------:R-:W-:-:S05]  /*3a60*/  @P1 IADD3 R2, PT, PT, R2, 0x1, RZ ;  /* 0x0000000102021810 */ /* 0x000fca0007ffe0ff */
        /* <DEDUP_REMOVED lines=8> */
.L_x_25005:
        /* <DEDUP_REMOVED lines=14> */
.L_x_25006:
[----:B------:R-:W-:Y:S05]  /*3bd0*/  BSYNC.RECONVERGENT B0 ;  /* 0x0000000000007941 */ /* 0x000fea0003800200 */
.L_x_25004:
        /* <DEDUP_REMOVED lines=25> */
.L_x_25008:
        /* <DEDUP_REMOVED lines=14> */
.L_x_25009:
[----:B------:R-:W-:Y:S05]  /*3e50*/  BSYNC.RECONVERGENT B0 ;  /* 0x0000000000007941 */ /* 0x000fea0003800200 */
.L_x_25007:
        /* <DEDUP_REMOVED lines=24> */
.L_x_25011:
        /* <DEDUP_REMOVED lines=14> */
.L_x_25012:
[----:B------:R-:W-:Y:S05]  /*40c0*/  BSYNC.RECONVERGENT B0 ;  /* 0x0000000000007941 */ /* 0x000fea0003800200 */
.L_x_25010:
[----:B------:R-:W0:Y:S01]  /*40d0*/  LDC.64 R8, c[0x0][0x388] ;  /* 0x0000e200ff087b82 */ /* 0x000e220000000a00 */
[----:B------:R-:W-:Y:S02]  /*40e0*/  PRMT R2, R5, 0x5410, R2 ;  /* 0x0000541005027816 */ /* 0x000fe40000000002 */
[----:B------:R-:W-:Y:S01]  /*40f0*/  PRMT R3, R15, 0x5410, R12 ;  /* 0x000054100f037816 */ /* 0x000fe2000000000c */
[----:B0-----:R-:W-:-:S04]  /*4100*/  IMAD.WIDE.U32 R16, R16, 0x2, R8 ;  /* 0x0000000210107825 */ /* 0x001fc800078e0008 */
[----:B------:R-:W-:Y:S01]  /*4110*/  IMAD.WIDE.U32 R16, R6, 0x8, R16 ;  /* 0x0000000806107825 */ /* 0x000fe200078e0010 */
[----:B------:R-:W-:Y:S02]  /*4120*/  PRMT R6, R7, 0x5410, R4 ;  /* 0x0000541007067816 */ /* 0x000fe40000000004 */
[----:B------:R-:W-:Y:S02]  /*4130*/  PRMT R7, R13, 0x5410, R14 ;  /* 0x000054100d077816 */ /* 0x000fe4000000000e */
[----:B------:R-:W-:Y:S04]  /*4140*/  STG.E.64 desc[UR4][R16.64+0x400], R2 ;  /* 0x0004000210007986 */ /* 0x000fe8000c101b04 */
[----:B------:R-:W-:Y:S01]  /*4150*/  STG.E.64 desc[UR4][R16.64], R6 ;  /* 0x0000000610007986 */ /* 0x000fe2000c101b04 */
[----:B------:R-:W-:Y:S05]  /*4160*/  EXIT ;  /* 0x000000000000794d */ /* 0x000fea0003800000 */
.L_x_25013:
        /* <DEDUP_REMOVED lines=9> */
.L_x_37157:


//--------------------- .text._ZN2at6native29vectorized_elementwise_kernelILi8ENS0_13BUnaryFunctorIsssZZZNS0_15binary_internal21div_floor_kernel_cudaERNS_18TensorIteratorBaseEENKUlvE_clEvENKUlvE3_clEvEUlssE_EESt5arrayIPcLm2EEEEviT0_T1_ --------------------------
	.section	.text._ZN2at6native29vectorized_elementwise_kernelILi8ENS0_13BUnaryFunctorIsssZZZNS0_15binary_internal21div_floor_kernel_cudaERNS_18TensorIteratorBaseEENKUlvE_clEvENKUlvE3_clEvEUlssE_EESt5arrayIPcLm2EEEEviT0_T1_,"ax",@progbits
	.align	128
        .global         _ZN2at6native29vectorized_elementwise_kernelILi8ENS0_13BUnaryFunctorIsssZZZNS0_15binary_internal21div_floor_kernel_cudaERNS_18TensorIteratorBaseEENKUlvE_clEvENKUlvE3_clEvEUlssE_EESt5arrayIPcLm2EEEEviT0_T1_
        .type           _ZN2at6native29vectorized_elementwise_kernelILi8ENS0_13BUnaryFunctorIsssZZZNS0_15binary_internal21div_floor_kernel_cudaERNS_18TensorIteratorBaseEENKUlvE_clEvENKUlvE3_clEvEUlssE_EESt5arrayIPcLm2EEEEviT0_T1_,@function
        .size           _ZN2at6native29vectorized_elementwise_kernelILi8ENS0_13BUnaryFunctorIsssZZZNS0_15binary_internal21div_floor_kernel_cudaERNS_18TensorIteratorBaseEENKUlvE_clEvENKUlvE3_clEvEUlssE_EESt5arrayIPcLm2EEEEviT0_T1_,(.L_x_37158 - _ZN2at6native29vectorized_elementwise_kernelILi8ENS0_13BUnaryFunctorIsssZZZNS0_15binary_internal21div_floor_kernel_cudaERNS_18TensorIteratorBaseEENKUlvE_clEvENKUlvE3_clEvEUlssE_EESt5arrayIPcLm2EEEEviT0_T1_)
        .other          _ZN2at6native29vectorized_elementwise_kernelILi8ENS0_13BUnaryFunctorIsssZZZNS0_15binary_internal21div_floor_kernel_cudaERNS_18TensorIteratorBaseEENKUlvE_clEvENKUlvE3_clEvEUlssE_EESt5arrayIPcLm2EEEEviT0_T1_,@"STO_CUDA_ENTRY STV_DEFAULT"
_ZN2at6native29vectorized_elementwise_kernelILi8ENS0_13BUnaryFunctorIsssZZZNS0_15binary_internal21div_floor_kernel_cudaERNS_18TensorIteratorBaseEENKUlvE_clEvENKUlvE3_clEvEUlssE_EESt5arrayIPcLm2EEEEviT0_T1_:
.text._ZN2at6native29vectorized_elementwise_kernelILi8ENS0_13BUnaryFunctorIsssZZZNS0_15binary_internal21div_floor_kernel_cudaERNS_18TensorIteratorBaseEENKUlvE_clEvENKUlvE3_clEvEUlssE_EESt5arrayIPcLm2EEEEviT0_T1_:
        /* <DEDUP_REMOVED lines=106> */
.L_x_25017:
        /* <DEDUP_REMOVED lines=28> */
.L_x_25016:
[----:B------:R-:W-:Y:S05]  /*0860*/  BSYNC.RECONVERGENT B0 ;  /* 0x0000000000007941 */ /* 0x000fea0003800200 */
.L_x_25015:
        /* <DEDUP_REMOVED lines=41> */
.L_x_25020:
        /* <DEDUP_REMOVED lines=28> */
.L_x_25019:
[----:B------:R-:W-:Y:S05]  /*0cc0*/  BSYNC.RECONVERGENT B0 ;  /* 0x0000000000007941 */ /* 0x000fea0003800200 */
.L_x_25018:
        /* <DEDUP_REMOVED lines=41> */
.L_x_25023:
        /* <DEDUP_REMOVED lines=28> */
.L_x_25022:
[----:B------:R-:W-:Y:S05]  /*1120*/  BSYNC.RECONVERGENT B0 ;  /* 0x0000000000007941 */ /* 0x000fea0003800200 */
.L_x_25021:
        /* <DEDUP_REMOVED lines=41> */
.L_x_25026:
        /* <DEDUP_REMOVED lines=28> */
.L_x_25025:
[----:B------:R-:W-:Y:S05]  /*1580*/  BSYNC.RECONVERGENT B0 ;  /* 0x0000000000007941 */ /* 0x000fea0003800200 */
.L_x_25024:
        /* <DEDUP_REMOVED lines=41> */
.L_x_25029:
        /* <DEDUP_REMOVED lines=28> */
.L_x_25028:
[----:B------:R-:W-:Y:S05]  /*19e0*/  BSYNC.RECONVERGENT B0 ;  /* 0x0000000000007941 */ /* 0x000fea0003800200 */
.L_x_25027:
        /* <DEDUP_REMOVED lines=41> */
.L_x_25032:
        /* <DEDUP_REMOVED lines=13> */
[----:B------:R-:W-:Y:S01]  /*1d50*/  IMAD.MOV.U32 R3, RZ, RZ, R18 ;  /* 0x000000ffff037224 */ /* 0x000fe200078e0012 */
[----:B------:R-:W-:-:S03]  /*1d60*/  MOV R18, R20 ;  /* 0x0000001400127202 */ /* 0x000fc60000000f00 */
        /* <DEDUP_REMOVED lines=13> */
.L_x_25031:
[----:B------:R-:W-:Y:S05]  /*1e40*/  BSYNC.RECONVERGENT B0 ;  /* 0x0000000000007941 */ /* 0x000fea0003800200 */
.L_x_25030:
        /* <DEDUP_REMOVED lines=41> */
.L_x_25035:
        /* <DEDUP_REMOVED lines=28> */
.L_x_25034:
[----:B------:R-:W-:Y:S05]  /*22a0*/  BSYNC.RECONVERGENT B0 ;  /* 0x0000000000007941 */ /* 0x000fea0003800200 */
.L_x_25033:
[----:B------:R-:W-:Y:S01]  /*22b0*/  IADD3 R2, PT, PT, R19, 0x380, RZ ;  /* 0x0000038013027810 */ /* 0x000fe20007ffe0ff */
[----:B------:R-:W-:Y:S03]  /*22c0*/  BSSY.RECONVERGENT B0, `(.L_x_25036) ;  /* 0x0000044000007945 */ /* 0x000fe60003800200 */
        /* <DEDUP_REMOVED lines=39> */
.L_x_25038:
[-C--:B------:R-:W-:Y:S02]  /*2540*/  IABS R0, R12.reuse ;  /* 0x0000000c00007213 */ /* 0x080fe40000000000 */
[----:B------:R-:W-:Y:S02]  /*2550*/  PRMT R13, R13, 0x9910, RZ ;  /* 0x000099100d0d7816 */ /* 0x000fe400000000ff */
[----:B------:R-:W0:Y:S01]  /*2560*/  I2F.RP R14, R0 ;  /* 0x00000000000e7306 */ /* 0x000e220000209400 */
[----:B------:R-:W-:Y:S02]  /*2570*/  IABS R20, R12 ;  /* 0x0000000c00147213 */ /* 0x000fe40000000000 */
[----:B------:R-:W-:-:S03]  /*2580*/  IABS R18, R13 ;  /* 0x0000000d00127213 */ /* 0x000fc60000000000 */
[----:B------:R-:W-:Y:S02]  /*2590*/  IMAD.MOV R20, RZ, RZ, -R20 ;  /* 0x000000ffff147224 */ /* 0x000fe400078e0a14 */
[----:B0-----:R-:W0:Y:S02]  /*25a0*/  MUFU.RCP R14, R14 ;  /* 0x0000000e000e7308 */ /* 0x001e240000001000 */
[----:B0-----:R-:W-:-:S06]  /*25b0*/  IADD3 R2, PT, PT, R14, 0xffffffe, RZ ;  /* 0x0ffffffe0e027810 */ /* 0x001fcc0007ffe0ff */
        /* <DEDUP_REMOVED lines=20> */
.L_x_25037:
[----:B------:R-:W-:Y:S05]  /*2700*/  BSYNC.RECONVERGENT B0 ;  /* 0x0000000000007941 */ /* 0x000fea0003800200 */
.L_x_25036:
        /* <DEDUP_REMOVED lines=10> */
[----:B------:R-:W-:Y:S01]  /*27b0*/  IMAD.IADD R13, R16, 0x1, R19 ;  /* 0x00000001100d7824 */ /* 0x000fe200078e0213 */
[----:B------:R-:W-:-:S04]  /*27c0*/  IADD3 R19, PT, PT, R19, 0x80, RZ ;  /* 0x0000008013137810 */ /* 0x000fc80007ffe0ff */
        /* <DEDUP_REMOVED lines=9> */
.L_x_25041:
[----:B------:R-:W-:-:S13]  /*2860*/  ISETP.GE.U32.AND P0, PT, R19, R17, PT ;  /* 0x000000111300720c */ /* 0x000fda0003f06070 */
[----:B------:R-:W-:Y:S05]  /*2870*/  @P0 BRA `(.L_x_25043) ;  /* 0x0000000000300947 */ /* 0x000fea0003800000 */
[----:B0-----:R-:W0:Y:S01]  /*2880*/  LDC.64 R2, c[0x0][0x388] ;  /* 0x0000e200ff027b82 */ /* 0x001e220000000a00 */
[----:B------:R-:W-:Y:S02]  /*2890*/  IMAD.IADD R5, R16, 0x1, R19 ;  /* 0x0000000110057824 */ /* 0x000fe400078e0213 */
[----:B------:R-:W-:Y:S02]  /*28a0*/  VIADD R19, R19, 0x80 ;  /* 0x0000008013137836 */ /* 0x000fe40000000000 */
[----:B0-----:R-:W-:-:S05]  /*28b0*/  IMAD.WIDE.U32 R2, R5, 0x2, R2 ;  /* 0x0000000205027825 */ /* 0x001fca00078e0002 */
[----:B------:R1:W-:Y:S02]  /*28c0*/  STG.E.U16 desc[UR4][R2.64], R8 ;  /* 0x0000000802007986 */ /* 0x0003e4000c101504 */
.L_x_25042:
[----:B------:R-:W-:-:S13]  /*28d0*/  ISETP.GE.U32.AND P0, PT, R19, R17, PT ;  /* 0x000000111300720c */ /* 0x000fda0003f06070 */
[----:B------:R-:W-:Y:S05]  /*28e0*/  @P0 BRA `(.L_x_25044) ;  /* 0x0000000000340947 */ /* 0x000fea0003800000 */
[----:B01----:R-:W0:Y:S01]  /*28f0*/  LDC.64 R2, c[0x0][0x388] ;  /* 0x0000e200ff027b82 */ /* 0x003e220000000a00 */
[----:B------:R-:W-:Y:S02]  /*2900*/  IMAD.IADD R5, R16, 0x1, R19 ;  /* 0x0000000110057824 */ /* 0x000fe400078e0213 */
[----:B------:R-:W-:Y:S02]  /*2910*/  VIADD R19, R19, 0x80 ;  /* 0x0000008013137836 */ /* 0x000fe40000000000 */
[----:B0-----:R-:W-:-:S05]  /*2920*/  IMAD.WIDE.U32 R2, R5, 0x2, R2 ;  /* 0x0000000205027825 */ /* 0x001fca00078e0002 */
[----:B------:R1:W-:Y:S02]  /*2930*/  STG.E.U16 desc[UR4][R2.64], R9 ;  /* 0x0000000902007986 */ /* 0x0003e4000c101504 */
.L_x_25043:
[----:B------:R-:W-:-:S13]  /*2940*/  ISETP.GE.U32.AND P0, PT, R19, R17, PT ;  /* 0x000000111300720c */ /* 0x000fda0003f06070 */
[----:B------:R-:W-:Y:S05]  /*2950*/  @P0 BREAK.RELIABLE B1 ;  /* 0x0000000000010942 */ /* 0x000fea0003800100 */
[----:B------:R-:W-:Y:S05]  /*2960*/  @P0 BRA `(.L_x_25045) ;  /* 0x0000000000300947 */ /* 0x000fea0003800000 */
[----:B01----:R-:W0:Y:S01]  /*2970*/  LDC.64 R2, c[0x0][0x388] ;  /* 0x0000e200ff027b82 */ /* 0x003e220000000a00 */
[----:B------:R-:W-:Y:S01]  /*2980*/  IADD3 R5, PT, PT, R16, R19, RZ ;  /* 0x0000001310057210 */ /* 0x000fe20007ffe0ff */
[----:B------:R-:W-:-:S04]  /*2990*/  VIADD R19, R19, 0x80 ;  /* 0x0000008013137836 */ /* 0x000fc80000000000 */
[----:B0-----:R-:W-:-:S05]  /*29a0*/  IMAD.WIDE.U32 R2, R5, 0x2, R2 ;  /* 0x0000000205027825 */ /* 0x001fca00078e0002 */
[----:B------:R2:W-:Y:S02]  /*29b0*/  STG.E.U16 desc[UR4][R2.64], R10 ;  /* 0x0000000a02007986 */ /* 0x0005e4000c101504 */
.L_x_25044:
[----:B------:R-:W-:Y:S05]  /*29c0*/  BSYNC.RELIABLE B1 ;  /* 0x0000000000017941 */ /* 0x000fea0003800100 */
.L_x_25040:
[----:B------:R-:W-:-:S13]  /*29d0*/  ISETP.GE.U32.AND P0, PT, R19, R17, PT ;  /* 0x000000111300720c */ /* 0x000fda0003f06070 */
[----:B012---:R-:W0:Y:S01]  /*29e0*/  @!P0 LDC.64 R2, c[0x0][0x388] ;  /* 0x0000e200ff028b82 */ /* 0x007e220000000a00 */
[----:B------:R-:W-:Y:S02]  /*29f0*/  @!P0 IMAD.IADD R5, R16, 0x1, R19 ;  /* 0x0000000110058824 */ /* 0x000fe400078e0213 */
[----:B------:R-:W-:Y:S02]  /*2a00*/  @!P0 VIADD R19, R19, 0x80 ;  /* 0x0000008013138836 */ /* 0x000fe40000000000 */
[----:B0-----:R-:W-:-:S05]  /*2a10*/  @!P0 IMAD.WIDE.U32 R2, R5, 0x2, R2 ;  /* 0x0000000205028825 */ /* 0x001fca00078e0002 */
[----:B------:R2:W-:Y:S02]  /*2a20*/  @!P0 STG.E.U16 desc[UR4][R2.64], R11 ;  /* 0x0000000b02008986 */ /* 0x0005e4000c101504 */
.L_x_25045:
[----:B------:R-:W-:Y:S05]  /*2a30*/  BSYNC.RECONVERGENT B0 ;  /* 0x0000000000007941 */ /* 0x000fea0003800200 */
.L_x_25039:
        /* <DEDUP_REMOVED lines=8> */
.L_x_25014:
[----:B------:R-:W0:Y:S01]  /*2ac0*/  S2R R2, SR_TID.X ;  /* 0x0000000000027919 */ /* 0x000e220000002100 */
[----:B------:R-:W1:Y:S02]  /*2ad0*/  LDC.64 R4, c[0x0][0x390] ;  /* 0x0000e400ff047b82 */ /* 0x000e640000000a00 */
[----:B-1----:R-:W-:-:S04]  /*2ae0*/  IMAD.WIDE.U32 R4, R16, 0x2, R4 ;  /* 0x0000000210047825 */ /* 0x002fc800078e0004 */
[----:B0-----:R-:W-:-:S06]  /*2af0*/  IMAD.WIDE.U32 R4, R2, 0x10, R4 ;  /* 0x0000001002047825 */ /* 0x001fcc00078e0004 */
[----:B------:R-:W3:Y:S01]  /*2b00*/  LDG.E.128 R4, desc[UR4][R4.64] ;  /* 0x0000000404047981 */ /* 0x000ee2000c1e1d00 */
[----:B------:R-:W-:Y:S01]  /*2b10*/  BSSY.RECONVERGENT B0, `(.L_x_25046) ;  /* 0x0000044000007945 */ /* 0x000fe20003800200 */
[----:B--2---:R-:W-:Y:S02]  /*2b20*/  PRMT R9, R0, 0x9910, RZ ;  /* 0x0000991000097816 */ /* 0x004fe400000000ff */
[C---:B---3--:R-:W-:Y:S02]  /*2b30*/  LOP3.LUT R3, R4.reuse, R0, RZ, 0x3c, !PT ;  /* 0x0000000004037212 */ /* 0x048fe400078e3cff */
[----:B------:R-:W-:Y:S02]  /*2b40*/  PRMT R15, R4, 0x7632, R15 ;  /* 0x00007632040f7816 */ /* 0x000fe4000000000f */
        /* <DEDUP_REMOVED lines=13> */
[----:B-1----:R-:W-:-:S04]  /*2c20*/  IMAD R11, R13, R10, RZ ;  /* 0x0000000a0d0b7224 */ /* 0x002fc800078e02ff */
[----:B------:R-:W-:-:S04]  /*2c30*/  IMAD.MOV R11, RZ, RZ, -R11 ;  /* 0x000000ffff0b7224 */ /* 0x000fc800078e0a0b */
[----:B------:R-:W-:-:S04]  /*2c40*/  IMAD.HI.U32 R11, R13, R11, R12 ;  /* 0x0000000b0d0b7227 */ /* 0x000fc800078e000c */
        /* <DEDUP_REMOVED lines=8> */
[----:B------:R-:W-:Y:S02]  /*2cd0*/  ISETP.GE.AND P2, PT, R13, RZ, PT ;  /* 0x000000ff0d00720c */ /* 0x000fe40003f46270 */
[----:B------:R-:W-:-:S05]  /*2ce0*/  LOP3.LUT R13, RZ, R9, RZ, 0x33, !PT ;  /* 0x00000009ff0d7212 */ /* 0x000fca00078e33ff */
[----:B------:R-:W-:Y:S01]  /*2cf0*/  @P0 VIADD R3, R3, 0x1 ;  /* 0x0000000103030836 */ /* 0x000fe20000000000 */
[----:B------:R-:W-:-:S05]  /*2d00*/  ISETP.NE.AND P0, PT, R9, RZ, PT ;  /* 0x000000ff0900720c */ /* 0x000fca0003f05270 */
        /* <DEDUP_REMOVED lines=8> */
.L_x_25047:
        /* <DEDUP_REMOVED lines=9> */
[----:B------:R0:W1:Y:S01]  /*2e20*/  F2I.FTZ.U32.TRUNC.NTZ R13, R12 ;  /* 0x0000000c000d7305 */ /* 0x000062000021f000 */
[----:B------:R-:W-:Y:S01]  /*2e30*/  ISETP.GE.AND P2, PT, R8, RZ, PT ;  /* 0x000000ff0800720c */ /* 0x000fe20003f46270 */
[----:B0-----:R-:W-:Y:S02]  /*2e40*/  IMAD.MOV.U32 R12, RZ, RZ, RZ ;  /* 0x000000ffff0c7224 */ /* 0x001fe400078e00ff */
[----:B-1----:R-:W-:-:S04]  /*2e50*/  IMAD R11, R13, R10, RZ ;  /* 0x0000000a0d0b7224 */ /* 0x002fc800078e02ff */
[----:B------:R-:W-:-:S04]  /*2e60*/  IMAD.MOV R11, RZ, RZ, -R11 ;  /* 0x000000ffff0b7224 */ /* 0x000fc800078e0a0b */
        /* <DEDUP_REMOVED lines=10> */
[----:B------:R-:W-:Y:S01]  /*2f10*/  IMAD.MOV.U32 R8, RZ, RZ, R13 ;  /* 0x000000ffff087224 */ /* 0x000fe200078e000d */
[----:B------:R-:W-:-:S03]  /*2f20*/  LOP3.LUT R13, RZ, R9, RZ, 0x33, !PT ;  /* 0x00000009ff0d7212 */ /* 0x000fc600078e33ff */
[----:B------:R-:W-:-:S05]  /*2f30*/  @!P2 IMAD.MOV R8, RZ, RZ, -R8 ;  /* 0x000000ffff08a224 */ /* 0x000fca00078e0a08 */
[----:B------:R-:W-:-:S07]  /*2f40*/  SEL R3, R13, R8, !P0 ;  /* 0x000000080d037207 */ /* 0x000fce0004000000 */
.L_x_25048:
[----:B------:R-:W-:Y:S05]  /*2f50*/  BSYNC.RECONVERGENT B0 ;  /* 0x0000000000007941 */ /* 0x000fea0003800200 */
.L_x_25046:
        /* <DEDUP_REMOVED lines=12> */
[----:B------:R-:W-:Y:S01]  /*3020*/  @!P2 IMAD.IADD R17, R17, 0x1, -R10 ;  /* 0x000000011111a824 */ /* 0x000fe200078e0a0a */
[----:B------:R-:W-:-:S04]  /*3030*/  @!P2 IADD3 R15, PT, PT, R15, 0x1, RZ ;  /* 0x000000010f0fa810 */ /* 0x000fc80007ffe0ff */
        /* <DEDUP_REMOVED lines=10> */
.L_x_25050:
        /* <DEDUP_REMOVED lines=14> */
.L_x_25051:
[----:B------:R-:W-:Y:S05]  /*31c0*/  BSYNC.RECONVERGENT B0 ;  /* 0x0000000000007941 */ /* 0x000fea0003800200 */
.L_x_25049:
        /* <DEDUP_REMOVED lines=25> */
.L_x_25053:
        /* <DEDUP_REMOVED lines=14> */
.L_x_25054:
[----:B------:R-:W-:Y:S05]  /*3440*/  BSYNC.RECONVERGENT B0 ;  /* 0x0000000000007941 */ /* 0x000fea0003800200 */
.L_x_25052:
        /* <DEDUP_REMOVED lines=24> */
.L_x_25056:
        /* <DEDUP_REMOVED lines=14> */
.L_x_25057:
[----:B------:R-:W-:Y:S05]  /*36b0*/  BSYNC.RECONVERGENT B0 ;  /* 0x0000000000007941 */ /* 0x000fea0003800200 */
.L_x_25055:
        /* <DEDUP_REMOVED lines=25> */
.L_x_25059:
        /* <DEDUP_REMOVED lines=14> */
.L_x_25060:
[----:B------:R-:W-:Y:S05]  /*3930*/  BSYNC.RECONVERGENT B0 ;  /* 0x0000000000007941 */ /* 0x000fea0003800200 */
.L_x_25058:
        /* <DEDUP_REMOVED lines=24> */
.L_x_25062:
        /* <DEDUP_REMOVED lines=14> */
.L_x_25063:
[----:B------:R-:W-:Y:S05]  /*3ba0*/  BSYNC.RECONVERGENT B0 ;  /* 0x0000000000007941 */ /* 0x000fea0003800200 */
.L_x_25061:
        /* <DEDUP_REMOVED lines=25> */
.L_x_25065:
        /* <DEDUP_REMOVED lines=14> */
.L_x_25066:
[----:B------:R-:W-:Y:S05]  /*3e20*/  BSYNC.RECONVERGENT B0 ;  /* 0x0000000000007941 */ /* 0x000fea0003800200 */
.L_x_25064:
        /* <DEDUP_REMOVED lines=22> */
[----:B------:R-:W-:Y:S01]  /*3f90*/  @!P0 IADD3 R7, PT, PT, R11, RZ, RZ ;  /* 0x000000ff0b078210 */ /* 0x000fe20007ffe0ff */
[----:B------:R-:W-:Y:S06]  /*3fa0*/  BRA `(.L_x_25069) ;  /* 0x0000000000387947 */ /* 0x000fec0003800000 */
.L_x_25068:
        /* <DEDUP_REMOVED lines=14> */
.L_x_25069:
[----:B------:R-:W-:Y:S05]  /*4090*/  BSYNC.RECONVERGENT B0 ;  /* 0x0000000000007941 */ /* 0x000fea0003800200 */
.L_x_25067:
[----:B------:R-:W0:Y:S01]  /*40a0*/  LDC.64 R10, c[0x0][0x388] ;  /* 0x0000e200ff0a7b82 */ /* 0x000e220000000a00 */
        /* <DEDUP_REMOVED lines=8> */
.L_x_25070:
        /* <DEDUP_REMOVED lines=13> */
.L_x_37158:


//--------------------- .text._ZN2at6native18elementwise_kernelILi128ELi4EZNS0_15gpu_kernel_implINS0_13AUnaryFunctorIsssZZZNS0_15binary_internal21div_floor_kernel_cudaERNS_18TensorIteratorBaseEENKUlvE_clEvENKUlvE3_clEvEUlssE_EEEEvS6_RKT_EUliE_EEviT1_ --------------------------
	.section	.text._ZN2at6native18elementwise_kernelILi128ELi4EZNS0_15gpu_kernel_implINS0_13AUnaryFunctorIsssZZZNS0_15binary_internal21div_floor_kernel_cudaERNS_18TensorIteratorBaseEENKUlvE_clEvENKUlvE3_clEvEUlssE_EEEEvS6_RKT_EUliE_EEviT1_,"ax",@progbits
	.align	128
        .global         _ZN2at6native18elementwise_kernelILi128ELi4EZNS0_15gpu_kernel_implINS0_13AUnaryFunctorIsssZZZNS0_15binary_internal21div_floor_kernel_cudaERNS_18TensorIteratorBaseEENKUlvE_clEvENKUlvE3_clEvEUlssE_EEEEvS6_RKT_EUliE_EEviT1_
        .type           _ZN2at6native18elementwise_kernelILi128ELi4EZNS0_15gpu_kernel_implINS0_13AUnaryFunctorIsssZZZNS0_15binary_internal21div_floor_kernel_cudaERNS_18TensorIteratorBaseEENKUlvE_clEvENKUlvE3_clEvEUlssE_EEEEvS6_RKT_EUliE_EEviT1_,@function
        .size           _ZN2at6native18elementwise_kernelILi128ELi4EZNS0_15gpu_kernel_implINS0_13AUnaryFunctorIsssZZZNS0_15binary_internal21div_floor_kernel_cudaERNS_18TensorIteratorBaseEENKUlvE_clEvENKUlvE3_clEvEUlssE_EEEEvS6_RKT_EUliE_EEviT1_,(.L_x_37159 - _ZN2at6native18elementwise_kernelILi128ELi4EZNS0_15gpu_kernel_implINS0_13AUnaryFunctorIsssZZZNS0_15binary_internal21div_floor_kernel_cudaERNS_18TensorIteratorBaseEENKUlvE_clEvENKUlvE3_clEvEUlssE_EEEEvS6_RKT_EUliE_EEviT1_)
        .other          _ZN2at6native18elementwise_kernelILi128ELi4EZNS0_15gpu_kernel_implINS0_13AUnaryFunctorIsssZZZNS0_15binary_internal21div_floor_kernel_cudaERNS_18TensorIteratorBaseEENKUlvE_clEvENKUlvE3_clEvEUlssE_EEEEvS6_RKT_EUliE_EEviT1_,@"STO_CUDA_ENTRY STV_DEFAULT"
_ZN2at6native18elementwise_kernelILi128ELi4EZNS0_15gpu_kernel_implINS0_13AUnaryFunctorIsssZZZNS0_15binary_internal21div_floor_kernel_cudaERNS_18TensorIteratorBaseEENKUlvE_clEvENKUlvE3_clEvEUlssE_EEEEvS6_RKT_EUliE_EEviT1_:
.text._ZN2at6native18elementwise_kernelILi128ELi4EZNS0_15gpu_kernel_implINS0_13AUnaryFunctorIsssZZZNS0_15binary_internal21div_floor_kernel_cudaERNS_18TensorIteratorBaseEENKUlvE_clEvENKUlvE3_clEvEUlssE_EEEEvS6_RKT_EUliE_EEviT1_:
        /* <DEDUP_REMOVED lines=321> */
.L_x_25073:
        /* <DEDUP_REMOVED lines=16> */
.L_x_25077:
[----:B------:R0:W5:Y:S01]  /*1510*/  LDG.E.U8 R0, desc[UR36][R2.64] ;  /* 0x0000002402007981 */ /* 0x000162000c1e1100 */
[----:B------:R-:W-:Y:S05]  /*1520*/  BRA `(.L_x_25079) ;  /* 0x0000000c004c7947 */ /* 0x000fea0003800000 */
.L_x_25076:
        /* <DEDUP_REMOVED lines=8> */
.L_x_25081:
[----:B------:R0:W5:Y:S01]  /*15b0*/  LDG.E.U16 R0, desc[UR36][R2.64] ;  /* 0x0000002402007981 */ /* 0x000162000c1e1500 */
[----:B------:R-:W-:Y:S05]  /*15c0*/  BRA `(.L_x_25079) ;  /* 0x0000000c00247947 */ /* 0x000fea0003800000 */
.L_x_25080:
[----:B------:R0:W5:Y:S01]  /*15d0*/  LDG.E.U16 R0, desc[UR36][R2.64] ;  /* 0x0000002402007981 */ /* 0x000162000c1e1500 */
[----:B------:R-:W-:Y:S05]  /*15e0*/  BRA `(.L_x_25079) ;  /* 0x0000000c001c7947 */ /* 0x000fea0003800000 */
.L_x_25075:
        /* <DEDUP_REMOVED lines=9> */
.L_x_25083:
[----:B------:R-:W2:Y:S02]  /*1680*/  LDG.E.U16 R4, desc[UR36][R2.64] ;  /* 0x0000002402047981 */ /* 0x000ea4000c1e1500 */
[----:B--2---:R-:W-:-:S06]  /*1690*/  HADD2.F32 R4, -RZ, R4.H0_H0 ;  /* 0x20000004ff047230 */ /* 0x004fcc0000004100 */
[----:B------:R-:W0:Y:S02]  /*16a0*/  F2I.FTZ.TRUNC.NTZ R4, R4 ;  /* 0x0000000400047305 */ /* 0x000e24000021f100 */
[----:B0-----:R-:W-:Y:S01]  /*16b0*/  PRMT R0, R4, 0x7610, R0 ;  /* 0x0000761004007816 */ /* 0x001fe20000000000 */
[----:B------:R-:W-:Y:S06]  /*16c0*/  BRA `(.L_x_25079) ;  /* 0x0000000800e47947 */ /* 0x000fec0003800000 */
.L_x_25082:
        /* <DEDUP_REMOVED lines=9> */
.L_x_25085:
[----:B------:R-:W2:Y:S02]  /*1760*/  LDG.E.U16 R2, desc[UR36][R2.64] ;  /* 0x0000002402027981 */ /* 0x000ea4000c1e1500 */
[----:B--2---:R-:W-:-:S06]  /*1770*/  HADD2.F32 R4, -RZ, R2.H0_H0 ;  /* 0x20000002ff047230 */ /* 0x004fcc0000004100 */
[----:B------:R-:W0:Y:S02]  /*1780*/  F2I.FTZ.TRUNC.NTZ R4, R4 ;  /* 0x0000000400047305 */ /* 0x000e24000021f100 */
[----:B0-----:R-:W-:Y:S01]  /*1790*/  PRMT R0, R4, 0x7610, R0 ;  /* 0x0000761004007816 */ /* 0x001fe20000000000 */
[----:B------:R-:W-:Y:S06]  /*17a0*/  BRA `(.L_x_25079) ;  /* 0x0000000800ac7947 */ /* 0x000fec0003800000 */
.L_x_25084:
[----:B------:R-:W2:Y:S02]  /*17b0*/  LDG.E.64 R2, desc[UR36][R2.64] ;  /* 0x0000002402027981 */ /* 0x000ea4000c1e1b00 */
[----:B--2---:R0:W1:Y:S01]  /*17c0*/  F2I.F64.TRUNC R0, R2 ;  /* 0x0000000200007311 */ /* 0x004062000030d100 */
[----:B------:R-:W-:Y:S05]  /*17d0*/  BRA `(.L_x_25079) ;  /* 0x0000000800a07947 */ /* 0x000fea0003800000 */
.L_x_25074:
        /* <DEDUP_REMOVED lines=12> */
.L_x_25088:
[----:B------:R-:W2:Y:S02]  /*18a0*/  LDG.E.64 R2, desc[UR36][R2.64] ;  /* 0x0000002402027981 */ /* 0x000ea4000c1e1b00 */
[----:B--2---:R3:W4:Y:S01]  /*18b0*/  F2I.F64.TRUNC R0, R2 ;  /* 0x0000000200007311 */ /* 0x004722000030d100 */
[----:B------:R-:W-:Y:S05]  /*18c0*/  BRA `(.L_x_25079) ;  /* 0x0000000800647947 */ /* 0x000fea0003800000 */
.L_x_25087:
        /* <DEDUP_REMOVED lines=27> */
.L_x_25090:
        /* <DEDUP_REMOVED lines=14> */
.L_x_25089:
[----:B------:R-:W2:Y:S02]  /*1b60*/  LDG.E.U16 R4, desc[UR36][R2.64] ;  /* 0x0000002402047981 */ /* 0x000ea4000c1e1500 */
[----:B--2---:R-:W-:-:S06]  /*1b70*/  IMAD.U32 R4, R4, 0x10000, RZ ;  /* 0x0001000004047824 */ /* 0x004fcc00078e00ff */
[----:B------:R-:W0:Y:S02]  /*1b80*/  F2I.FTZ.TRUNC.NTZ R4, R4 ;  /* 0x0000000400047305 */ /* 0x000e24000021f100 */
[----:B0-----:R-:W-:Y:S01]  /*1b90*/  PRMT R0, R4, 0x7610, R0 ;  /* 0x0000761004007816 */ /* 0x001fe20000000000 */
[----:B------:R-:W-:Y:S06]  /*1ba0*/  BRA `(.L_x_25079) ;  /* 0x0000000400ac7947 */ /* 0x000fec0003800000 */
.L_x_25086:
        /* <DEDUP_REMOVED lines=10> */
.L_x_25093:
        /* <DEDUP_REMOVED lines=21> */
.L_x_25097:
[----:B------:R-:W-:Y:S05]  /*1da0*/  BSYNC.RECONVERGENT B1 ;  /* 0x0000000000017941 */ /* 0x000fea0003800200 */
.L_x_25096:
[----:B------:R-:W-:Y:S02]  /*1db0*/  SHF.L.U32 R0, R0, 0x14, RZ ;  /* 0x0000001400007819 */ /* 0x000fe400000006ff */
[----:B------:R-:W-:-:S04]  /*1dc0*/  LEA R2, R2, 0x3b800000, 0x17 ;  /* 0x3b80000002027811 */ /* 0x000fc800078eb8ff */
[----:B------:R-:W-:-:S07]  /*1dd0*/  LOP3.LUT R4, R2, R0, R7, 0xfe, !PT ;  /* 0x0000000002047212 */ /* 0x000fce00078efe07 */
.L_x_25095:
[----:B------:R-:W-:Y:S05]  /*1de0*/  BSYNC.RECONVERGENT B0 ;  /* 0x0000000000007941 */ /* 0x000fea0003800200 */
.L_x_25094:
[----:B------:R-:W0:Y:S02]  /*1df0*/  F2I.FTZ.TRUNC.NTZ R4, R4 ;  /* 0x0000000400047305 */ /* 0x000e24000021f100 */
[----:B0-----:R-:W-:Y:S01]  /*1e00*/  PRMT R0, R4, 0x7610, R0 ;  /* 0x0000761004007816 */ /* 0x001fe20000000000 */
[----:B------:R-:W-:Y:S06]  /*1e10*/  BRA `(.L_x_25079) ;  /* 0x0000000400107947 */ /* 0x000fec0003800000 */
.L_x_25092:
        /* <DEDUP_REMOVED lines=21> */
.L_x_25101:
[----:B------:R-:W-:Y:S05]  /*1f70*/  BSYNC.RECONVERGENT B1 ;  /* 0x0000000000017941 */ /* 0x000fea0003800200 */
.L_x_25100:
[----:B------:R-:W-:Y:S01]  /*1f80*/  IMAD.SHL.U32 R0, R0, 0x200000, RZ ;  /* 0x0020000000007824 */ /* 0x000fe200078e00ff */
[----:B------:R-:W-:-:S04]  /*1f90*/  LEA R2, R2, 0x37800000, 0x17 ;  /* 0x3780000002027811 */ /* 0x000fc800078eb8ff */
[----:B------:R-:W-:-:S07]  /*1fa0*/  LOP3.LUT R4, R2, R0, R7, 0xfe, !PT ;  /* 0x0000000002047212 */ /* 0x000fce00078efe07 */
.L_x_25099:
[----:B------:R-:W-:Y:S05]  /*1fb0*/  BSYNC.RECONVERGENT B0 ;  /* 0x0000000000007941 */ /* 0x000fea0003800200 */
.L_x_25098:
[----:B------:R-:W0:Y:S02]  /*1fc0*/  F2I.FTZ.TRUNC.NTZ R4, R4 ;  /* 0x0000000400047305 */ /* 0x000e24000021f100 */
[----:B0-----:R-:W-:Y:S01]  /*1fd0*/  PRMT R0, R4, 0x7610, R0 ;  /* 0x0000761004007816 */ /* 0x001fe20000000000 */
[----:B------:R-:W-:Y:S06]  /*1fe0*/  BRA `(.L_x_25079) ;  /* 0x00000000009c7947 */ /* 0x000fec0003800000 */
.L_x_25091:
[----:B------:R-:W-:-:S09]  /*1ff0*/  UISETP.NE.AND UP0, UPT, UR4, 0x1c, UPT ;  /* 0x0000001c0400788c */ /* 0x000fd2000bf05270 */
[----:B------:R-:W-:Y:S05]  /*2000*/  BRA.U !UP0, `(.L_x_25102) ;  /* 0x0000000108907547 */ /* 0x000fea000b800000 */
[----:B------:R-:W-:-:S09]  /*2010*/  UISETP.NE.AND UP0, UPT, UR4, 0x1d, UPT ;  /* 0x0000001d0400788c */ /* 0x000fd2000bf05270 */
[----:B------:R-:W-:Y:S05]  /*2020*/  BRA.U !UP0, `(.L_x_25103) ;  /* 0x0000000108807547 */ /* 0x000fea000b800000 */
[----:B------:R-:W-:-:S09]  /*2030*/  UISETP.NE.AND UP0, UPT, UR4, 0x2c, UPT ;  /* 0x0000002c0400788c */ /* 0x000fd2000bf05270 */
[----:B------:R-:W-:Y:S05]  /*2040*/  BRA.U !UP0, `(.L_x_25104) ;  /* 0x0000000108487547 */ /* 0x000fea000b800000 */
.L_x_25078:
        /* <DEDUP_REMOVED lines=16> */
.L_x_25105:
[----:B------:R-:W-:Y:S01]  /*2150*/  PRMT R0, RZ, 0x7610, R0 ;  /* 0x00007610ff007816 */ /* 0x000fe20000000000 */
[----:B------:R-:W-:Y:S06]  /*2160*/  BRA `(.L_x_25079) ;  /* 0x00000000003c7947 */ /* 0x000fec0003800000 */
.L_x_25104:
        /* <DEDUP_REMOVED lines=8> */
.L_x_25107:
[----:B------:R-:W-:Y:S05]  /*21f0*/  BSYNC.RECONVERGENT B0 ;  /* 0x0000000000007941 */ /* 0x000fea0003800200 */
.L_x_25106:
[----:B------:R-:W0:Y:S02]  /*2200*/  F2I.FTZ.TRUNC.NTZ R4, R4 ;  /* 0x0000000400047305 */ /* 0x000e24000021f100 */
[----:B0-----:R-:W-:Y:S01]  /*2210*/  PRMT R0, R4, 0x7610, R0 ;  /* 0x0000761004007816 */ /* 0x001fe20000000000 */
[----:B------:R-:W-:Y:S06]  /*2220*/  BRA `(.L_x_25079) ;  /* 0x00000000000c7947 */ /* 0x000fec0003800000 */
.L_x_25103:
[----:B------:R2:W5:Y:S01]  /*2230*/  LDG.E.U16 R0, desc[UR36][R2.64] ;  /* 0x0000002402007981 */ /* 0x000562000c1e1500 */
[----:B------:R-:W-:Y:S05]  /*2240*/  BRA `(.L_x_25079) ;  /* 0x0000000000047947 */ /* 0x000fea0003800000 */
.L_x_25102:
[----:B------:R1:W5:Y:S02]  /*2250*/  LDG.E.U16 R0, desc[UR36][R2.64] ;  /* 0x0000002402007981 */ /* 0x000364000c1e1500 */
.L_x_25079:
[----:B012345:R-:W-:Y:S01]  /*2260*/  LOP3.LUT R2, R19, R0, RZ, 0x3c, !PT ;  /* 0x0000000013027212 */ /* 0x03ffe200078e3cff */
[----:B------:R-:W-:Y:S03]  /*2270*/  BSSY.RECONVERGENT B0, `(.L_x_25108) ;  /* 0x000003f000007945 */ /* 0x000fe60003800200 */
[----:B------:R-:W-:-:S04]  /*2280*/  PRMT R2, R2, 0x9910, RZ ;  /* 0x0000991002027816 */ /* 0x000fc800000000ff */
[----:B------:R-:W-:-:S13]  /*2290*/  ISETP.GT.AND P0, PT, R2, -0x1, PT ;  /* 0xffffffff0200780c */ /* 0x000fda0003f04270 */
[----:B------:R-:W-:Y:S05]  /*22a0*/  @P0 BRA `(.L_x_25109) ;  /* 0x0000000000800947 */ /* 0x000fea0003800000 */
[----:B------:R-:W-:Y:S02]  /*22b0*/  PRMT R9, R0, 0x9910, RZ ;  /* 0x0000991000097816 */ /* 0x000fe400000000ff */
[----:B------:R-:W-:Y:S02]  /*22c0*/  IABS R6, R18 ;  /* 0x0000001200067213 */ /* 0x000fe40000000000 */
[-C--:B------:R-:W-:Y:S02]  /*22d0*/  IABS R5, R9.reuse ;  /* 0x0000000900057213 */ /* 0x080fe40000000000 */
[----:B------:R-:W-:Y:S02]  /*22e0*/  IABS R8, R9 ;  /* 0x0000000900087213 */ /* 0x000fe40000000000 */
[----:B------:R-:W0:Y:S08]  /*22f0*/  I2F.RP R0, R5 ;  /* 0x0000000500007306 */ /* 0x000e300000209400 */
[----:B0-----:R-:W0:Y:S02]  /*2300*/  MUFU.RCP R0, R0 ;  /* 0x0000000000007308 */ /* 0x001e240000001000 */
[----:B0-----:R-:W-:-:S02]  /*2310*/  VIADD R2, R0, 0xffffffe ;  /* 0x0ffffffe00027836 */ /* 0x001fc40000000000 */
[----:B------:R-:W-:-:S04]  /*2320*/  IMAD.MOV R0, RZ, RZ, -R8 ;  /* 0x000000ffff007224 */ /* 0x000fc800078e0a08 */
[----:B------:R0:W1:Y:S02]  /*2330*/  F2I.FTZ.U32.TRUNC.NTZ R3, R2 ;  /* 0x0000000200037305 */ /* 0x000064000021f000 */
[----:B0-----:R-:W-:Y:S02]  /*2340*/  IMAD.MOV.U32 R2, RZ, RZ, RZ ;  /* 0x000000ffff027224 */ /* 0x001fe400078e00ff */
[----:B-1----:R-:W-:-:S04]  /*2350*/  IMAD.MOV R4, RZ, RZ, -R3 ;  /* 0x000000ffff047224 */ /* 0x002fc800078e0a03 */
[----:B------:R-:W-:Y:S01]  /*2360*/  IMAD R7, R4, R5, RZ ;  /* 0x0000000504077224 */ /* 0x000fe200078e02ff */
[----:B------:R-:W-:-:S03]  /*2370*/  MOV R4, R6 ;  /* 0x0000000600047202 */ /* 0x000fc60000000f00 */
[----:B------:R-:W-:-:S06]  /*2380*/  IMAD.HI.U32 R3, R3, R7, R2 ;  /* 0x0000000703037227 */ /* 0x000fcc00078e0002 */
        /* <DEDUP_REMOVED lines=18> */
.L_x_25109:
        /* <DEDUP_REMOVED lines=27> */
.L_x_25110:
[----:B------:R-:W-:Y:S05]  /*2660*/  BSYNC.RECONVERGENT B0 ;  /* 0x0000000000007941 */ /* 0x000fea0003800200 */
.L_x_25108:
        /* <DEDUP_REMOVED lines=16> */
.L_x_25114:
[----:B------:R0:W-:Y:S01]  /*2770*/  STG.E.U8 desc[UR36][R2.64], R5 ;  /* 0x0000000502007986 */ /* 0x0001e2000c101124 */
[----:B------:R-:W-:Y:S05]  /*2780*/  BRA `(.L_x_25116) ;  /* 0x0000000c005c7947 */ /* 0x000fea0003800000 */
.L_x_25113:
        /* <DEDUP_REMOVED lines=11> */
.L_x_25118:
[----:B------:R-:W-:-:S05]  /*2840*/  PRMT R5, R5, 0x9910, RZ ;  /* 0x0000991005057816 */ /* 0x000fca00000000ff */
[----:B------:R0:W-:Y:S01]  /*2850*/  STG.E desc[UR36][R2.64], R5 ;  /* 0x0000000502007986 */ /* 0x0001e2000c101924 */
[----:B------:R-:W-:Y:S05]  /*2860*/  BRA `(.L_x_25116) ;  /* 0x0000000c00247947 */ /* 0x000fea0003800000 */
.L_x_25117:
[----:B------:R0:W-:Y:S01]  /*2870*/  STG.E.U16 desc[UR36][R2.64], R5 ;  /* 0x0000000502007986 */ /* 0x0001e2000c101524 */
[----:B------:R-:W-:Y:S05]  /*2880*/  BRA `(.L_x_25116) ;  /* 0x0000000c001c7947 */ /* 0x000fea0003800000 */
.L_x_25112:
        /* <DEDUP_REMOVED lines=9> */
.L_x_25120:
[----:B------:R-:W0:Y:S02]  /*2920*/  I2F.S16 R0, R5 ;  /* 0x0000000500007306 */ /* 0x000e240000101400 */
[----:B0-----:R-:W-:-:S05]  /*2930*/  F2FP.F16.F32.PACK_AB R0, RZ, R0 ;  /* 0x00000000ff00723e */ /* 0x001fca00000000ff */
[----:B------:R0:W-:Y:S01]  /*2940*/  STG.E.U16 desc[UR36][R2.64], R0 ;  /* 0x0000000002007986 */ /* 0x0001e2000c101524 */
[----:B------:R-:W-:Y:S05]  /*2950*/  BRA `(.L_x_25116) ;  /* 0x0000000800e87947 */ /* 0x000fea0003800000 */
.L_x_25119:
        /* <DEDUP_REMOVED lines=10> */
.L_x_25122:
[----:B------:R-:W0:Y:S02]  /*2a00*/  I2F.S16 R5, R5 ;  /* 0x0000000500057306 */ /* 0x000e240000101400 */
[----:B0-----:R-:W-:-:S04]  /*2a10*/  F2FP.F16.F32.PACK_AB R5, RZ, R5 ;  /* 0x00000005ff05723e */ /* 0x001fc800000000ff */
[----:B------:R-:W-:-:S05]  /*2a20*/  PRMT R5, R5, 0x5410, RZ ;  /* 0x0000541005057816 */ /* 0x000fca00000000ff */
[----:B------:R2:W-:Y:S01]  /*2a30*/  STG.E desc[UR36][R2.64], R5 ;  /* 0x0000000502007986 */ /* 0x0005e2000c101924 */
[----:B------:R-:W-:Y:S05]  /*2a40*/  BRA `(.L_x_25116) ;  /* 0x0000000800ac7947 */ /* 0x000fea0003800000 */
.L_x_25121:
[----:B------:R-:W0:Y:S02]  /*2a50*/  I2F.F64.S16 R4, R5 ;  /* 0x0000000500047312 */ /* 0x000e240000101c00 */
[----:B0-----:R4:W-:Y:S01]  /*2a60*/  STG.E.64 desc[UR36][R2.64], R4 ;  /* 0x0000000402007986 */ /* 0x0019e2000c101b24 */
[----:B------:R-:W-:Y:S05]  /*2a70*/  BRA `(.L_x_25116) ;  /* 0x0000000800a07947 */ /* 0x000fea0003800000 */
.L_x_25111:
        /* <DEDUP_REMOVED lines=13> */
.L_x_25125:
[----:B------:R-:W0:Y:S01]  /*2b50*/  I2F.F64.S16 R4, R5 ;  /* 0x0000000500047312 */ /* 0x000e220000101c00 */
[----:B------:R-:W-:-:S05]  /*2b60*/  CS2R R6, SRZ ;  /* 0x0000000000067805 */ /* 0x000fca000001ff00 */
[----:B0-----:R0:W-:Y:S01]  /*2b70*/  STG.E.128 desc[UR36][R2.64], R4 ;  /* 0x0000000402007986 */ /* 0x0011e2000c101d24 */
[----:B------:R-:W-:Y:S05]  /*2b80*/  BRA `(.L_x_25116) ;  /* 0x00000008005c7947 */ /* 0x000fea0003800000 */
.L_x_25124:
        /* <DEDUP_REMOVED lines=19> */
.L_x_25129:
[----:B------:R-:W-:Y:S05]  /*2cc0*/  BSYNC.RECONVERGENT B0 ;  /* 0x0000000000007941 */ /* 0x000fea0003800200 */
.L_x_25128:
[----:B------:R-:W-:-:S05]  /*2cd0*/  LOP3.LUT R7, R0, 0x80, R7, 0xf8, !PT ;  /* 0x0000008000077812 */ /* 0x000fca00078ef807 */
[----:B------:R0:W-:Y:S01]  /*2ce0*/  STG.E.U8 desc[UR36][R2.64], R7 ;  /* 0x0000000702007986 */ /* 0x0001e2000c101124 */
[----:B------:R-:W-:Y:S05]  /*2cf0*/  BRA `(.L_x_25116) ;  /* 0x0000000800007947 */ /* 0x000fea0003800000 */
.L_x_25127:
[----:B------:R-:W0:Y:S01]  /*2d00*/  I2F.S16 R5, R5 ;  /* 0x0000000500057306 */ /* 0x000e220000101400 */
[----:B------:R-:W-:Y:S01]  /*2d10*/  BSSY.RECONVERGENT B0, `(.L_x_25130) ;  /* 0x000000e000007945 */ /* 0x000fe20003800200 */
[----:B0-----:R-:W-:Y:S02]  /*2d20*/  LOP3.LUT R6, R5, 0x7fffffff, RZ, 0xc0, !PT ;  /* 0x7fffffff05067812 */ /* 0x001fe400078ec0ff */
        /* <DEDUP_REMOVED lines=12> */
.L_x_25131:
[----:B------:R-:W-:Y:S05]  /*2df0*/  BSYNC.RECONVERGENT B0 ;  /* 0x0000000000007941 */ /* 0x000fea0003800200 */
.L_x_25130:
[----:B------:R-:W-:-:S05]  /*2e00*/  LOP3.LUT R7, R0, 0x80, R7, 0xf8, !PT ;  /* 0x0000008000077812 */ /* 0x000fca00078ef807 */
[----:B------:R0:W-:Y:S01]  /*2e10*/  STG.E.U8 desc[UR36][R2.64], R7 ;  /* 0x0000000702007986 */ /* 0x0001e2000c101124 */
[----:B------:R-:W-:Y:S05]  /*2e20*/  BRA `(.L_x_25116) ;  /* 0x0000000400b47947 */ /* 0x000fea0003800000 */
.L_x_25126:
[----:B------:R-:W0:Y:S02]  /*2e30*/  I2F.S16 R0, R5 ;  /* 0x0000000500007306 */ /* 0x000e240000101400 */
[----:B0-----:R-:W-:-:S05]  /*2e40*/  F2FP.BF16.F32.PACK_AB R0, RZ, R0 ;  /* 0x00000000ff00723e */ /* 0x001fca00000010ff */
[----:B------:R0:W-:Y:S01]  /*2e50*/  STG.E.U16 desc[UR36][R2.64], R0 ;  /* 0x0000000002007986 */ /* 0x0001e2000c101524 */
[----:B------:R-:W-:Y:S05]  /*2e60*/  BRA `(.L_x_25116) ;  /* 0x0000000400a47947 */ /* 0x000fea0003800000 */
.L_x_25123:
        /* <DEDUP_REMOVED lines=10> */
.L_x_25134:
        /* <DEDUP_REMOVED lines=13> */
.L_x_25137:
[----:B------:R-:W-:-:S04]  /*2fe0*/  SHF.R.U32.HI R0, RZ, 0x14, R5 ;  /* 0x00000014ff007819 */ /* 0x000fc80000011605 */
[----:B------:R-:W-:-:S04]  /*2ff0*/  LOP3.LUT R0, R0, 0x1, RZ, 0xc0, !PT ;  /* 0x0000000100007812 */ /* 0x000fc800078ec0ff */
[----:B------:R-:W-:-:S04]  /*3000*/  IADD3 R0, PT, PT, R5, 0x487ffff, R0 ;  /* 0x0487ffff05007810 */ /* 0x000fc80007ffe000 */
[----:B------:R-:W-:-:S04]  /*3010*/  SHF.R.U32.HI R0, RZ, 0x14, R0 ;  /* 0x00000014ff007819 */ /* 0x000fc80000011600 */
[----:B------:R-:W-:-:S07]  /*3020*/  LOP3.LUT R4, R0, 0xff, RZ, 0xc0, !PT ;  /* 0x000000ff00047812 */ /* 0x000fce00078ec0ff */
.L_x_25138:
[----:B------:R-:W-:-:S04]  /*3030*/  SHF.R.U32.HI R5, RZ, 0x18, R5 ;  /* 0x00000018ff057819 */ /* 0x000fc80000011605 */
[----:B------:R-:W-:-:S04]  /*3040*/  LOP3.LUT R4, R4, 0x80, R5, 0xf8, !PT ;  /* 0x0000008004047812 */ /* 0x000fc800078ef805 */
[----:B------:R-:W-:-:S07]  /*3050*/  PRMT R0, R4, 0x7610, R0 ;  /* 0x0000761004007816 */ /* 0x000fce0000000000 */
.L_x_25136:
[----:B------:R-:W-:Y:S05]  /*3060*/  BSYNC.RECONVERGENT B0 ;  /* 0x0000000000007941 */ /* 0x000fea0003800200 */
.L_x_25135:
[----:B------:R0:W-:Y:S01]  /*3070*/  STG.E.U8 desc[UR36][R2.64], R0 ;  /* 0x0000000002007986 */ /* 0x0001e2000c101124 */
[----:B------:R-:W-:Y:S05]  /*3080*/  BRA `(.L_x_25116) ;  /* 0x00000004001c7947 */ /* 0x000fea0003800000 */
.L_x_25133:
        /* <DEDUP_REMOVED lines=13> */
.L_x_25141:
[----:B------:R-:W-:-:S04]  /*3160*/  SHF.R.U32.HI R0, RZ, 0x15, R5 ;  /* 0x00000015ff007819 */ /* 0x000fc80000011605 */
[----:B------:R-:W-:-:S04]  /*3170*/  LOP3.LUT R0, R0, 0x1, RZ, 0xc0, !PT ;  /* 0x0000000100007812 */ /* 0x000fc800078ec0ff */
[----:B------:R-:W-:-:S04]  /*3180*/  IADD3 R0, PT, PT, R5, 0x88fffff, R0 ;  /* 0x088fffff05007810 */ /* 0x000fc80007ffe000 */
[----:B------:R-:W-:-:S04]  /*3190*/  SHF.R.U32.HI R0, RZ, 0x15, R0 ;  /* 0x00000015ff007819 */ /* 0x000fc80000011600 */
[----:B------:R-:W-:-:S07]  /*31a0*/  LOP3.LUT R4, R0, 0xff, RZ, 0xc0, !PT ;  /* 0x000000ff00047812 */ /* 0x000fce00078ec0ff */
.L_x_25142:
[----:B------:R-:W-:-:S04]  /*31b0*/  SHF.R.U32.HI R5, RZ, 0x18, R5 ;  /* 0x00000018ff057819 */ /* 0x000fc80000011605 */
[----:B------:R-:W-:-:S04]  /*31c0*/  LOP3.LUT R4, R4, 0x80, R5, 0xf8, !PT ;  /* 0x0000008004047812 */ /* 0x000fc800078ef805 */
[----:B------:R-:W-:-:S07]  /*31d0*/  PRMT R0, R4, 0x7610, R0 ;  /* 0x0000761004007816 */ /* 0x000fce0000000000 */
.L_x_25140:
[----:B------:R-:W-:Y:S05]  /*31e0*/  BSYNC.RECONVERGENT B0 ;  /* 0x0000000000007941 */ /* 0x000fea0003800200 */
.L_x_25139:
[----:B------:R0:W-:Y:S01]  /*31f0*/  STG.E.U8 desc[UR36][R2.64], R0 ;  /* 0x0000000002007986 */ /* 0x0001e2000c101124 */
[----:B------:R-:W-:Y:S05]  /*3200*/  BRA `(.L_x_25116) ;  /* 0x0000000000bc7947 */ /* 0x000fea0003800000 */
.L_x_25132:
[----:B------:R-:W-:-:S09]  /*3210*/  UISETP.NE.AND UP0, UPT, UR4, 0x1c, UPT ;  /* 0x0000001c0400788c */ /* 0x000fd2000bf05270 */
[----:B------:R-:W-:Y:S05]  /*3220*/  BRA.U !UP0, `(.L_x_25143) ;  /* 0x0000000108ac7547 */ /* 0x000fea000b800000 */
[----:B------:R-:W-:-:S09]  /*3230*/  UISETP.NE.AND UP0, UPT, UR4, 0x1d, UPT ;  /* 0x0000001d0400788c */ /* 0x000fd2000bf05270 */
[----:B------:R-:W-:Y:S05]  /*3240*/  BRA.U !UP0, `(.L_x_25144) ;  /* 0x0000000108907547 */ /* 0x000fea000b800000 */
[----:B------:R-:W-:-:S09]  /*3250*/  UISETP.NE.AND UP0, UPT, UR4, 0x2c, UPT ;  /* 0x0000002c0400788c */ /* 0x000fd2000bf05270 */
[----:B------:R-:W-:Y:S05]  /*3260*/  BRA.U !UP0, `(.L_x_25145) ;  /* 0x0000000108447547 */ /* 0x000fea000b800000 */
.L_x_25115:
        /* <DEDUP_REMOVED lines=16> */
.L_x_25146:
[----:B------:R-:W-:Y:S05]  /*3370*/  BRA `(.L_x_25116) ;  /* 0x0000000000607947 */ /* 0x000fea0003800000 */
.L_x_25145:
        /* <DEDUP_REMOVED lines=13> */
[----:B------:R-:W-:-:S04]  /*3450*/  @!P0 IMAD.MOV R6, RZ, RZ, R4 ;  /* 0x000000ffff068224 */ /* 0x000fc800078e0204 */
[----:B------:R-:W-:-:S05]  /*3460*/  @P1 IMAD.MOV.U32 R5, RZ, RZ, R6 ;  /* 0x000000ffff051224 */ /* 0x000fca00078e0006 */
[----:B------:R0:W-:Y:S01]  /*3470*/  STG.E.U8 desc[UR36][R2.64], R5 ;  /* 0x0000000502007986 */ /* 0x0001e2000c101124 */
[----:B------:R-:W-:Y:S05]  /*3480*/  BRA `(.L_x_25116) ;  /* 0x00000000001c7947 */ /* 0x000fea0003800000 */
.L_x_25144:
[----:B------:R-:W-:-:S04]  /*3490*/  PRMT R5, R5, 0x9910, RZ ;  /* 0x0000991005057816 */ /* 0x000fc800000000ff */
[----:B------:R-:W-:-:S04]  /*34a0*/  MOV R4, R5 ;  /* 0x0000000500047202 */ /* 0x000fc80000000f00 */
[----:B------:R-:W-:-:S05]  /*34b0*/  SHF.R.S32.HI R5, RZ, 0x1f, R4 ;  /* 0x0000001fff057819 */ /* 0x000fca0000011404 */
[----:B------:R0:W-:Y:S01]  /*34c0*/  STG.E.64 desc[UR36][R2.64], R4 ;  /* 0x0000000402007986 */ /* 0x0001e2000c101b24 */
[----:B------:R-:W-:Y:S05]  /*34d0*/  BRA `(.L_x_25116) ;  /* 0x0000000000087947 */ /* 0x000fea0003800000 */
.L_x_25143:
[----:B------:R-:W-:-:S05]  /*34e0*/  PRMT R5, R5, 0x9910, RZ ;  /* 0x0000991005057816 */ /* 0x000fca00000000ff */
[----:B------:R0:W-:Y:S02]  /*34f0*/  STG.E desc[UR36][R2.64], R5 ;  /* 0x0000000502007986 */ /* 0x0001e4000c101924 */
.L_x_25116:
[----:B------:R-:W-:-:S07]  /*3500*/  VIADD R17, R17, 0x80 ;  /* 0x0000008011117836 */ /* 0x000fce0000000000 */
.L_x_25072:
[----:B------:R-:W-:Y:S05]  /*3510*/  BSYNC.RECONVERGENT B6 ;  /* 0x0000000000067941 */ /* 0x000fea0003800200 */
.L_x_25071:
        /* <DEDUP_REMOVED lines=307> */
.L_x_25149:
        /* <DEDUP_REMOVED lines=16> */
.L_x_25153:
[----:B------:R0:W5:Y:S01]  /*4950*/  LDG.E.U8 R0, desc[UR36][R2.64] ;  /* 0x0000002402007981 */ /* 0x000162000c1e1100 */
[----:B------:R-:W-:Y:S05]  /*4960*/  BRA `(.L_x_25155) ;  /* 0x0000000c004c7947 */ /* 0x000fea0003800000 */
.L_x_25152:
        /* <DEDUP_REMOVED lines=8> */
.L_x_25157:
[----:B------:R0:W5:Y:S01]  /*49f0*/  LDG.E.U16 R0, desc[UR36][R2.64] ;  /* 0x0000002402007981 */ /* 0x000162000c1e1500 */
[----:B------:R-:W-:Y:S05]  /*4a00*/  BRA `(.L_x_25155) ;  /* 0x0000000c00247947 */ /* 0x000fea0003800000 */
.L_x_25156:
[----:B------:R0:W5:Y:S01]  /*4a10*/  LDG.E.U16 R0, desc[UR36][R2.64] ;  /* 0x0000002402007981 */ /* 0x000162000c1e1500 */
[----:B------:R-:W-:Y:S05]  /*4a20*/  BRA `(.L_x_25155) ;  /* 0x0000000c001c7947 */ /* 0x000fea0003800000 */
.L_x_25151:
        /* <DEDUP_REMOVED lines=9> */
.L_x_25159:
[----:B------:R-:W2:Y:S02]  /*4ac0*/  LDG.E.U16 R4, desc[UR36][R2.64] ;  /* 0x0000002402047981 */ /* 0x000ea4000c1e1500 */
[----:B--2---:R-:W-:-:S06]  /*4ad0*/  HADD2.F32 R4, -RZ, R4.H0_H0 ;  /* 0x20000004ff047230 */ /* 0x004fcc0000004100 */
[----:B------:R-:W0:Y:S02]  /*4ae0*/  F2I.FTZ.TRUNC.NTZ R4, R4 ;  /* 0x0000000400047305 */ /* 0x000e24000021f100 */
[----:B0-----:R-:W-:Y:S01]  /*4af0*/  PRMT R0, R4, 0x7610, R0 ;  /* 0x0000761004007816 */ /* 0x001fe20000000000 */
[----:B------:R-:W-:Y:S06]  /*4b00*/  BRA `(.L_x_25155) ;  /* 0x0000000800e47947 */ /* 0x000fec0003800000 */
.L_x_25158:
        /* <DEDUP_REMOVED lines=9> */
.L_x_25161:
[----:B------:R-:W2:Y:S02]  /*4ba0*/  LDG.E.U16 R2, desc[UR36][R2.64] ;  /* 0x0000002402027981 */ /* 0x000ea4000c1e1500 */
[----:B--2---:R-:W-:-:S06]  /*4bb0*/  HADD2.F32 R4, -RZ, R2.H0_H0 ;  /* 0x20000002ff047230 */ /* 0x004fcc0000004100 */
[----:B------:R-:W0:Y:S02]  /*4bc0*/  F2I.FTZ.TRUNC.NTZ R4, R4 ;  /* 0x0000000400047305 */ /* 0x000e24000021f100 */
[----:B0-----:R-:W-:Y:S01]  /*4bd0*/  PRMT R0, R4, 0x7610, R0 ;  /* 0x0000761004007816 */ /* 0x001fe20000000000 */
[----:B------:R-:W-:Y:S06]  /*4be0*/  BRA `(.L_x_25155) ;  /* 0x0000000800ac7947 */ /* 0x000fec0003800000 */
.L_x_25160:
[----:B------:R-:W2:Y:S02]  /*4bf0*/  LDG.E.64 R2, desc[UR36][R2.64] ;  /* 0x0000002402027981 */ /* 0x000ea4000c1e1b00 */
[----:B--2---:R0:W1:Y:S01]  /*4c00*/  F2I.F64.TRUNC R0, R2 ;  /* 0x0000000200007311 */ /* 0x004062000030d100 */
[----:B------:R-:W-:Y:S05]  /*4c10*/  BRA `(.L_x_25155) ;  /* 0x0000000800a07947 */ /* 0x000fea0003800000 */
.L_x_25150:
        /* <DEDUP_REMOVED lines=12> */
.L_x_25164:
[----:B------:R-:W2:Y:S02]  /*4ce0*/  LDG.E.64 R2, desc[UR36][R2.64] ;  /* 0x0000002402027981 */ /* 0x000ea4000c1e1b00 */
[----:B--2---:R3:W4:Y:S01]  /*4cf0*/  F2I.F64.TRUNC R0, R2 ;  /* 0x0000000200007311 */ /* 0x004722000030d100 */
[----:B------:R-:W-:Y:S05]  /*4d00*/  BRA `(.L_x_25155) ;  /* 0x0000000800647947 */ /* 0x000fea0003800000 */
.L_x_25163:
        /* <DEDUP_REMOVED lines=27> */
.L_x_25166:
        /* <DEDUP_REMOVED lines=14> */
.L_x_25165:
[----:B------:R-:W2:Y:S02]  /*4fa0*/  LDG.E.U16 R4, desc[UR36][R2.64] ;  /* 0x0000002402047981 */ /* 0x000ea4000c1e1500 */
[----:B--2---:R-:W-:-:S06]  /*4fb0*/  SHF.L.U32 R4, R4, 0x10, RZ ;  /* 0x0000001004047819 */ /* 0x004fcc00000006ff */
[----:B------:R-:W0:Y:S02]  /*4fc0*/  F2I.FTZ.TRUNC.NTZ R4, R4 ;  /* 0x0000000400047305 */ /* 0x000e24000021f100 */
[----:B0-----:R-:W-:Y:S01]  /*4fd0*/  PRMT R0, R4, 0x7610, R0 ;  /* 0x0000761004007816 */ /* 0x001fe20000000000 */
[----:B------:R-:W-:Y:S06]  /*4fe0*/  BRA `(.L_x_25155) ;  /* 0x0000000400ac7947 */ /* 0x000fec0003800000 */
.L_x_25162:
        /* <DEDUP_REMOVED lines=10> */
.L_x_25169:
        /* <DEDUP_REMOVED lines=21> */
.L_x_25173:
[----:B------:R-:W-:Y:S05]  /*51e0*/  BSYNC.RECONVERGENT B1 ;  /* 0x0000000000017941 */ /* 0x000fea0003800200 */
.L_x_25172:
[----:B------:R-:W-:Y:S01]  /*51f0*/  IMAD.SHL.U32 R0, R0, 0x100000, RZ ;  /* 0x0010000000007824 */ /* 0x000fe200078e00ff */
[----:B------:R-:W-:-:S04]  /*5200*/  LEA R2, R2, 0x3b800000, 0x17 ;  /* 0x3b80000002027811 */ /* 0x000fc800078eb8ff */
[----:B------:R-:W-:-:S07]  /*5210*/  LOP3.LUT R4, R2, R0, R7, 0xfe, !PT ;  /* 0x0000000002047212 */ /* 0x000fce00078efe07 */
.L_x_25171:
[----:B------:R-:W-:Y:S05]  /*5220*/  BSYNC.RECONVERGENT B0 ;  /* 0x0000000000007941 */ /* 0x000fea0003800200 */
.L_x_25170:
[----:B------:R-:W0:Y:S02]  /*5230*/  F2I.FTZ.TRUNC.NTZ R4, R4 ;  /* 0x0000000400047305 */ /* 0x000e24000021f100 */
[----:B0-----:R-:W-:Y:S01]  /*5240*/  PRMT R0, R4, 0x7610, R0 ;  /* 0x0000761004007816 */ /* 0x001fe20000000000 */
[----:B------:R-:W-:Y:S06]  /*5250*/  BRA `(.L_x_25155) ;  /* 0x0000000400107947 */ /* 0x000fec0003800000 */
.L_x_25168:
        /* <DEDUP_REMOVED lines=21> */
.L_x_25177:
[----:B------:R-:W-:Y:S05]  /*53b0*/  BSYNC.RECONVERGENT B1 ;  /* 0x0000000000017941 */ /* 0x000fea0003800200 */
.L_x_25176:
[----:B------:R-:W-:Y:S01]  /*53c0*/  IMAD.SHL.U32 R0, R0, 0x200000, RZ ;  /* 0x0020000000007824 */ /* 0x000fe200078e00ff */
[----:B------:R-:W-:-:S04]  /*53d0*/  LEA R2, R2, 0x37800000, 0x17 ;  /* 0x3780000002027811 */ /* 0x000fc800078eb8ff */
[----:B------:R-:W-:-:S07]  /*53e0*/  LOP3.LUT R4, R2, R0, R7, 0xfe, !PT ;  /* 0x0000000002047212 */ /* 0x000fce00078efe07 */
.L_x_25175:
[----:B------:R-:W-:Y:S05]  /*53f0*/  BSYNC.RECONVERGENT B0 ;  /* 0x0000000000007941 */ /* 0x000fea0003800200 */
.L_x_25174:
[----:B------:R-:W0:Y:S02]  /*5400*/  F2I.FTZ.TRUNC.NTZ R4, R4 ;  /* 0x0000000400047305 */ /* 0x000e24000021f100 */
[----:B0-----:R-:W-:Y:S01]  /*5410*/  PRMT R0, R4, 0x7610, R0 ;  /* 0x0000761004007816 */ /* 0x001fe20000000000 */
[----:B------:R-:W-:Y:S06]  /*5420*/  BRA `(.L_x_25155) ;  /* 0x00000000009c7947 */ /* 0x000fec0003800000 */
.L_x_25167:
        /* <DEDUP_REMOVED lines=14> */
.L_x_25181:
[----:B------:R-:W-:Y:S05]  /*5510*/  BSYNC.RECONVERGENT B0 ;  /* 0x0000000000007941 */ /* 0x000fea0003800200 */
.L_x_25180:
[----:B------:R-:W0:Y:S02]  /*5520*/  F2I.FTZ.TRUNC.NTZ R4, R4 ;  /* 0x0000000400047305 */ /* 0x000e24000021f100 */
[----:B0-----:R-:W-:Y:S01]  /*5530*/  PRMT R0, R4, 0x7610, R0 ;  /* 0x0000761004007816 */ /* 0x001fe20000000000 */
[----:B------:R-:W-:Y:S06]  /*5540*/  BRA `(.L_x_25155) ;  /* 0x0000000000547947 */ /* 0x000fec0003800000 */
.L_x_25154:
        /* <DEDUP_REMOVED lines=16> */
.L_x_25182:
[----:B------:R-:W-:Y:S01]  /*5650*/  PRMT R0, RZ, 0x7610, R0 ;  /* 0x00007610ff007816 */ /* 0x000fe20000000000 */
[----:B------:R-:W-:Y:S06]  /*5660*/  BRA `(.L_x_25155) ;  /* 0x00000000000c7947 */ /* 0x000fec0003800000 */
.L_x_25179:
[----:B------:R0:W5:Y:S01]  /*5670*/  LDG.E.U16 R0, desc[UR36][R2.64] ;  /* 0x0000002402007981 */ /* 0x000162000c1e1500 */
[----:B------:R-:W-:Y:S05]  /*5680*/  BRA `(.L_x_25155) ;  /* 0x0000000000047947 */ /* 0x000fea0003800000 */
.L_x_25178:
[----:B------:R1:W5:Y:S02]  /*5690*/  LDG.E.U16 R0, desc[UR36][R2.64] ;  /* 0x0000002402007981 */ /* 0x000364000c1e1500 */
.L_x_25155:
        /* <DEDUP_REMOVED lines=37> */
.L_x_25184:
        /* <DEDUP_REMOVED lines=27> */
.L_x_25185:
[----:B------:R-:W-:Y:S05]  /*5aa0*/  BSYNC.RECONVERGENT B0 ;  /* 0x0000000000007941 */ /* 0x000fea0003800200 */
.L_x_25183:
        /* <DEDUP_REMOVED lines=16> */
.L_x_25189:
[----:B------:R0:W-:Y:S01]  /*5bb0*/  STG.E.U8 desc[UR36][R2.64], R5 ;  /* 0x0000000502007986 */ /* 0x0001e2000c101124 */
[----:B------:R-:W-:Y:S05]  /*5bc0*/  BRA `(.L_x_25191) ;  /* 0x0000000c00587947 */ /* 0x000fea0003800000 */
.L_x_25188:
        /* <DEDUP_REMOVED lines=11> */
.L_x_25193:
[----:B------:R-:W-:-:S05]  /*5c80*/  PRMT R5, R5, 0x9910, RZ ;  /* 0x0000991005057816 */ /* 0x000fca00000000ff */
[----:B------:R0:W-:Y:S01]  /*5c90*/  STG.E desc[UR36][R2.64], R5 ;  /* 0x0000000502007986 */ /* 0x0001e2000c101924 */
[----:B------:R-:W-:Y:S05]  /*5ca0*/  BRA `(.L_x_25191) ;  /* 0x0000000c00207947 */ /* 0x000fea0003800000 */
.L_x_25192:
[----:B------:R0:W-:Y:S01]  /*5cb0*/  STG.E.U16 desc[UR36][R2.64], R5 ;  /* 0x0000000502007986 */ /* 0x0001e2000c101524 */
[----:B------:R-:W-:Y:S05]  /*5cc0*/  BRA `(.L_x_25191) ;  /* 0x0000000c00187947 */ /* 0x000fea0003800000 */
.L_x_25187:
        /* <DEDUP_REMOVED lines=9> */
.L_x_25195:
[----:B------:R-:W0:Y:S02]  /*5d60*/  I2F.S16 R0, R5 ;  /* 0x0000000500007306 */ /* 0x000e240000101400 */
[----:B0-----:R-:W-:-:S05]  /*5d70*/  F2FP.F16.F32.PACK_AB R0, RZ, R0 ;  /* 0x00000000ff00723e */ /* 0x001fca00000000ff */
[----:B------:R0:W-:Y:S01]  /*5d80*/  STG.E.U16 desc[UR36][R2.64], R0 ;  /* 0x0000000002007986 */ /* 0x0001e2000c101524 */
[----:B------:R-:W-:Y:S05]  /*5d90*/  BRA `(.L_x_25191) ;  /* 0x0000000800e47947 */ /* 0x000fea0003800000 */
.L_x_25194:
        /* <DEDUP_REMOVED lines=10> */
.L_x_25197:
[----:B------:R-:W0:Y:S02]  /*5e40*/  I2F.S16 R5, R5 ;  /* 0x0000000500057306 */ /* 0x000e240000101400 */
[----:B0-----:R-:W-:-:S04]  /*5e50*/  F2FP.F16.F32.PACK_AB R5, RZ, R5 ;  /* 0x00000005ff05723e */ /* 0x001fc800000000ff */
[----:B------:R-:W-:-:S05]  /*5e60*/  PRMT R5, R5, 0x5410, RZ ;  /* 0x0000541005057816 */ /* 0x000fca00000000ff */
[----:B------:R0:W-:Y:S01]  /*5e70*/  STG.E desc[UR36][R2.64], R5 ;  /* 0x0000000502007986 */ /* 0x0001e2000c101924 */
[----:B------:R-:W-:Y:S05]  /*5e80*/  BRA `(.L_x_25191) ;  /* 0x0000000800a87947 */ /* 0x000fea0003800000 */
.L_x_25196:
[----:B------:R-:W0:Y:S02]  /*5e90*/  I2F.F64.S16 R4, R5 ;  /* 0x0000000500047312 */ /* 0x000e240000101c00 */
[----:B0-----:R0:W-:Y:S01]  /*5ea0*/  STG.E.64 desc[UR36][R2.64], R4 ;  /* 0x0000000402007986 */ /* 0x0011e2000c101b24 */
[----:B------:R-:W-:Y:S05]  /*5eb0*/  BRA `(.L_x_25191) ;  /* 0x00000008009c7947 */ /* 0x000fea0003800000 */
.L_x_25186:
        /* <DEDUP_REMOVED lines=12> */
.L_x_25201:
        /* <DEDUP_REMOVED lines=18> */
.L_x_25204:
[----:B------:R-:W-:-:S04]  /*60a0*/  SHF.R.U32.HI R5, RZ, 0x18, R5 ;  /* 0x00000018ff057819 */ /* 0x000fc80000011605 */
[----:B------:R-:W-:-:S07]  /*60b0*/  LOP3.LUT R0, R0, 0x80, R5, 0xf8, !PT ;  /* 0x0000008000007812 */ /* 0x000fce00078ef805 */
.L_x_25203:
[----:B------:R-:W-:Y:S05]  /*60c0*/  BSYNC.RECONVERGENT B0 ;  /* 0x0000000000007941 */ /* 0x000fea0003800200 */
.L_x_25202:
[----:B------:R0:W-:Y:S01]  /*60d0*/  STG.E.U8 desc[UR36][R2.64], R0 ;  /* 0x0000000002007986 */ /* 0x0001e2000c101124 */
[----:B------:R-:W-:Y:S05]  /*60e0*/  BRA `(.L_x_25191) ;  /* 0x0000000800107947 */ /* 0x000fea0003800000 */
.L_x_25200:
        /* <DEDUP_REMOVED lines=18> */
.L_x_25207:
[----:B------:R-:W-:-:S04]  /*6210*/  SHF.R.U32.HI R5, RZ, 0x18, R5 ;  /* 0x00000018ff057819 */ /* 0x000fc80000011605 */
[----:B------:R-:W-:-:S07]  /*6220*/  LOP3.LUT R0, R0, 0x80, R5, 0xf8, !PT ;  /* 0x0000008000007812 */ /* 0x000fce00078ef805 */
.L_x_25206:
[----:B------:R-:W-:Y:S05]  /*6230*/  BSYNC.RECONVERGENT B0 ;  /* 0x0000000000007941 */ /* 0x000fea0003800200 */
.L_x_25205:
[----:B------:R0:W-:Y:S01]  /*6240*/  STG.E.U8 desc[UR36][R2.64], R0 ;  /* 0x0000000002007986 */ /* 0x0001e2000c101124 */
[----:B------:R-:W-:Y:S05]  /*6250*/  BRA `(.L_x_25191) ;  /* 0x0000000400b47947 */ /* 0x000fea0003800000 */
.L_x_25199:
        /* <DEDUP_REMOVED lines=23> */
.L_x_25209:
[----:B------:R-:W-:-:S04]  /*63d0*/  PRMT R5, R5, 0x9910, RZ ;  /* 0x0000991005057816 */ /* 0x000fc800000000ff */
[----:B------:R-:W-:-:S04]  /*63e0*/  MOV R4, R5 ;  /* 0x0000000500047202 */ /* 0x000fc80000000f00 */
[----:B------:R-:W-:-:S05]  /*63f0*/  SHF.R.S32.HI R5, RZ, 0x1f, R4 ;  /* 0x0000001fff057819 */ /* 0x000fca0000011404 */
[----:B------:R0:W-:Y:S01]  /*6400*/  STG.E.64 desc[UR36][R2.64], R4 ;  /* 0x0000000402007986 */ /* 0x0001e2000c101b24 */
[----:B------:R-:W-:Y:S05]  /*6410*/  BRA `(.L_x_25191) ;  /* 0x0000000400447947 */ /* 0x000fea0003800000 */
.L_x_25208:
[----:B------:R-:W-:-:S05]  /*6420*/  PRMT R5, R5, 0x9910, RZ ;  /* 0x0000991005057816 */ /* 0x000fca00000000ff */
[----:B------:R0:W-:Y:S01]  /*6430*/  STG.E desc[UR36][R2.64], R5 ;  /* 0x0000000502007986 */ /* 0x0001e2000c101924 */
[----:B------:R-:W-:Y:S05]  /*6440*/  BRA `(.L_x_25191) ;  /* 0x0000000400387947 */ /* 0x000fea0003800000 */
.L_x_25198:
        /* <DEDUP_REMOVED lines=11> */
.L_x_25211:
[----:B------:R-:W0:Y:S01]  /*6500*/  I2F.F64.S16 R4, R5 ;  /* 0x0000000500047312 */ /* 0x000e220000101c00 */
[----:B------:R-:W-:-:S05]  /*6510*/  CS2R R6, SRZ ;  /* 0x0000000000067805 */ /* 0x000fca000001ff00 */
[----:B0-----:R4:W-:Y:S01]  /*6520*/  STG.E.128 desc[UR36][R2.64], R4 ;  /* 0x0000000402007986 */ /* 0x0019e2000c101d24 */
[----:B------:R-:W-:Y:S05]  /*6530*/  BRA `(.L_x_25191) ;  /* 0x0000000000fc7947 */ /* 0x000fea0003800000 */
.L_x_25210:
[----:B------:R-:W-:-:S09]  /*6540*/  UISETP.NE.AND UP0, UPT, UR4, 0xf, UPT ;  /* 0x0000000f0400788c */ /* 0x000fd2000bf05270 */
[----:B------:R-:W-:Y:S05]  /*6550*/  BRA.U !UP0, `(.L_x_25212) ;  /* 0x0000000108e87547 */ /* 0x000fea000b800000 */
[----:B------:R-:W-:-:S09]  /*6560*/  UISETP.NE.AND UP0, UPT, UR4, 0x17, UPT ;  /* 0x000000170400788c */ /* 0x000fd2000bf05270 */
[----:B------:R-:W-:Y:S05]  /*6570*/  BRA.U !UP0, `(.L_x_25213) ;  /* 0x0000000108907547 */ /* 0x000fea000b800000 */
[----:B------:R-:W-:-:S09]  /*6580*/  UISETP.NE.AND UP0, UPT, UR4, 0x18, UPT ;  /* 0x000000180400788c */ /* 0x000fd2000bf05270 */
[----:B------:R-:W-:Y:S05]  /*6590*/  BRA.U !UP0, `(.L_x_25214) ;  /* 0x0000000108447547 */ /* 0x000fea000b800000 */
.L_x_25190:
        /* <DEDUP_REMOVED lines=16> */
.L_x_25215:
[----:B------:R-:W-:Y:S05]  /*66a0*/  BRA `(.L_x_25191) ;  /* 0x0000000000a07947 */ /* 0x000fea0003800000 */
.L_x_25214:
        /* <DEDUP_REMOVED lines=13> */
.L_x_25217:
[----:B------:R-:W-:Y:S05]  /*6780*/  BSYNC.RECONVERGENT B0 ;  /* 0x0000000000007941 */ /* 0x000fea0003800200 */
.L_x_25216:
[----:B------:R-:W-:-:S05]  /*6790*/  LOP3.LUT R7, R0, 0x80, R7, 0xf8, !PT ;  /* 0x0000008000077812 */ /* 0x000fca00078ef807 */
[----:B------:R2:W-:Y:S01]  /*67a0*/  STG.E.U8 desc[UR36][R2.64], R7 ;  /* 0x0000000702007986 */ /* 0x0005e2000c101124 */
[----:B------:R-:W-:Y:S05]  /*67b0*/  BRA `(.L_x_25191) ;  /* 0x00000000005c7947 */ /* 0x000fea0003800000 */
.L_x_25213:
        /* <DEDUP_REMOVED lines=12> */
.L_x_25219:
[----:B------:R-:W-:Y:S01]  /*6880*/  IMAD.MOV.U32 R0, RZ, RZ, 0x7f ;  /* 0x0000007fff007424 */ /* 0x000fe200078e00ff */
[----:B------:R-:W-:-:S04]  /*6890*/  ISETP.GT.U32.AND P0, PT, R4, 0x7f800000, PT ;  /* 0x7f8000000400780c */ /* 0x000fc80003f04070 */
[----:B------:R-:W-:-:S09]  /*68a0*/  SEL R0, R0, 0x7c, P0 ;  /* 0x0000007c00007807 */ /* 0x000fd20000000000 */
.L_x_25220:
[----:B------:R-:W-:Y:S05]  /*68b0*/  BSYNC.RECONVERGENT B0 ;  /* 0x0000000000007941 */ /* 0x000fea0003800200 */
.L_x_25218:
[----:B------:R-:W-:-:S04]  /*68c0*/  SHF.R.U32.HI R5, RZ, 0x18, R5 ;  /* 0x00000018ff057819 */ /* 0x000fc80000011605 */
[----:B------:R-:W-:-:S05]  /*68d0*/  LOP3.LUT R5, R0, 0x80, R5, 0xf8, !PT ;  /* 0x0000008000057812 */ /* 0x000fca00078ef805 */
[----:B------:R1:W-:Y:S01]  /*68e0*/  STG.E.U8 desc[UR36][R2.64], R5 ;  /* 0x0000000502007986 */ /* 0x0003e2000c101124 */
[----:B------:R-:W-:Y:S05]  /*68f0*/  BRA `(.L_x_25191) ;  /* 0x00000000000c7947 */ /* 0x000fea0003800000 */
.L_x_25212:
[----:B------:R-:W0:Y:S02]  /*6900*/  I2F.S16 R0, R5 ;  /* 0x0000000500007306 */ /* 0x000e240000101400 */
[----:B0-----:R-:W-:-:S05]  /*6910*/  F2FP.BF16.F32.PACK_AB R0, RZ, R0 ;  /* 0x00000000ff00723e */ /* 0x001fca00000010ff */
[----:B------:R0:W-:Y:S02]  /*6920*/  STG.E.U16 desc[UR36][R2.64], R0 ;  /* 0x0000000002007986 */ /* 0x0001e4000c101524 */
.L_x_25191:
[----:B------:R-:W-:-:S07]  /*6930*/  IADD3 R17, PT, PT, R17, 0x80, RZ ;  /* 0x0000008011117810 */ /* 0x000fce0007ffe0ff */
.L_x_25148:
[----:B------:R-:W-:Y:S05]  /*6940*/  BSYNC.RECONVERGENT B6 ;  /* 0x0000000000067941 */ /* 0x000fea0003800200 */
.L_x_25147:
        /* <DEDUP_REMOVED lines=307> */
.L_x_25223:
        /* <DEDUP_REMOVED lines=16> */
.L_x_25227:
[----:B------:R0:W5:Y:S01]  /*7d80*/  LDG.E.U8 R0, desc[UR36][R2.64] ;  /* 0x0000002402007981 */ /* 0x000162000c1e1100 */
[----:B------:R-:W-:Y:S05]  /*7d90*/  BRA `(.L_x_25229) ;  /* 0x0000000c004c7947 */ /* 0x000fea0003800000 */
.L_x_25226:
        /* <DEDUP_REMOVED lines=8> */
.L_x_25231:
[----:B------:R0:W5:Y:S01]  /*7e20*/  LDG.E.U16 R0, desc[UR36][R2.64] ;  /* 0x0000002402007981 */ /* 0x000162000c1e1500 */
[----:B------:R-:W-:Y:S05]  /*7e30*/  BRA `(.L_x_25229) ;  /* 0x0000000c00247947 */ /* 0x000fea0003800000 */
.L_x_25230:
[----:B------:R0:W5:Y:S01]  /*7e40*/  LDG.E.U16 R0, desc[UR36][R2.64] ;  /* 0x0000002402007981 */ /* 0x000162000c1e1500 */
[----:B------:R-:W-:Y:S05]  /*7e50*/  BRA `(.L_x_25229) ;  /* 0x0000000c001c7947 */ /* 0x000fea0003800000 */
.L_x_25225:
        /* <DEDUP_REMOVED lines=9> */
.L_x_25233:
[----:B------:R-:W2:Y:S02]  /*7ef0*/  LDG.E.U16 R4, desc[UR36][R2.64] ;  /* 0x0000002402047981 */ /* 0x000ea4000c1e1500 */
[----:B--2---:R-:W-:-:S06]  /*7f00*/  HADD2.F32 R4, -RZ, R4.H0_H0 ;  /* 0x20000004ff047230 */ /* 0x004fcc0000004100 */
[----:B------:R-:W0:Y:S02]  /*7f10*/  F2I.FTZ.TRUNC.NTZ R4, R4 ;  /* 0x0000000400047305 */ /* 0x000e24000021f100 */
[----:B0-----:R-:W-:Y:S01]  /*7f20*/  PRMT R0, R4, 0x7610, R0 ;  /* 0x0000761004007816 */ /* 0x001fe20000000000 */
[----:B------:R-:W-:Y:S06]  /*7f30*/  BRA `(.L_x_25229) ;  /* 0x0000000800e47947 */ /* 0x000fec0003800000 */
.L_x_25232:
        /* <DEDUP_REMOVED lines=9> */
.L_x_25235:
[----:B------:R-:W2:Y:S02]  /*7fd0*/  LDG.E.U16 R2, desc[UR36][R2.64] ;  /* 0x0000002402027981 */ /* 0x000ea4000c1e1500 */
[----:B--2---:R-:W-:-:S06]  /*7fe0*/  HADD2.F32 R4, -RZ, R2.H0_H0 ;  /* 0x20000002ff047230 */ /* 0x004fcc0000004100 */
[----:B------:R-:W0:Y:S02]  /*7ff0*/  F2I.FTZ.TRUNC.NTZ R4, R4 ;  /* 0x0000000400047305 */ /* 0x000e24000021f100 */
[----:B0-----:R-:W-:Y:S01]  /*8000*/  PRMT R0, R4, 0x7610, R0 ;  /* 0x0000761004007816 */ /* 0x001fe20000000000 */
[----:B------:R-:W-:Y:S06]  /*8010*/  BRA `(.L_x_25229) ;  /* 0x0000000800ac7947 */ /* 0x000fec0003800000 */
.L_x_25234:
[----:B------:R-:W2:Y:S02]  /*8020*/  LDG.E.64 R2, desc[UR36][R2.64] ;  /* 0x0000002402027981 */ /* 0x000ea4000c1e1b00 */
[----:B--2---:R0:W1:Y:S01]  /*8030*/  F2I.F64.TRUNC R0, R2 ;  /* 0x0000000200007311 */ /* 0x004062000030d100 */
[----:B------:R-:W-:Y:S05]  /*8040*/  BRA `(.L_x_25229) ;  /* 0x0000000800a07947 */ /* 0x000fea0003800000 */
.L_x_25224:
        /* <DEDUP_REMOVED lines=12> */
.L_x_25238:
[----:B------:R-:W2:Y:S02]  /*8110*/  LDG.E.64 R2, desc[UR36][R2.64] ;  /* 0x0000002402027981 */ /* 0x000ea4000c1e1b00 */
[----:B--2---:R0:W1:Y:S01]  /*8120*/  F2I.F64.TRUNC R0, R2 ;  /* 0x0000000200007311 */ /* 0x004062000030d100 */
[----:B------:R-:W-:Y:S05]  /*8130*/  BRA `(.L_x_25229) ;  /* 0x0000000800647947 */ /* 0x000fea0003800000 */
.L_x_25237:
        /* <DEDUP_REMOVED lines=27> */
.L_x_25240:
        /* <DEDUP_REMOVED lines=14> */
.L_x_25239:
[----:B------:R-:W2:Y:S02]  /*83d0*/  LDG.E.U16 R4, desc[UR36][R2.64] ;  /* 0x0000002402047981 */ /* 0x000ea4000c1e1500 */
[----:B--2---:R-:W-:-:S06]  /*83e0*/  IMAD.U32 R4, R4, 0x10000, RZ ;  /* 0x0001000004047824 */ /* 0x004fcc00078e00ff */
[----:B------:R-:W0:Y:S02]  /*83f0*/  F2I.FTZ.TRUNC.NTZ R4, R4 ;  /* 0x0000000400047305 */ /* 0x000e24000021f100 */
[----:B0-----:R-:W-:Y:S01]  /*8400*/  PRMT R0, R4, 0x7610, R0 ;  /* 0x0000761004007816 */ /* 0x001fe20000000000 */
[----:B------:R-:W-:Y:S06]  /*8410*/  BRA `(.L_x_25229) ;  /* 0x0000000400ac7947 */ /* 0x000fec0003800000 */
.L_x_25236:
        /* <DEDUP_REMOVED lines=10> */
.L_x_25243:
        /* <DEDUP_REMOVED lines=21> */
.L_x_25247:
[----:B------:R-:W-:Y:S05]  /*8610*/  BSYNC.RECONVERGENT B1 ;  /* 0x0000000000017941 */ /* 0x000fea0003800200 */
.L_x_25246:
[----:B------:R-:W-:Y:S02]  /*8620*/  SHF.L.U32 R0, R0, 0x14, RZ ;  /* 0x0000001400007819 */ /* 0x000fe400000006ff */
[----:B------:R-:W-:-:S04]  /*8630*/  LEA R2, R2, 0x3b800000, 0x17 ;  /* 0x3b80000002027811 */ /* 0x000fc800078eb8ff */
[----:B------:R-:W-:-:S07]  /*8640*/  LOP3.LUT R4, R2, R0, R7, 0xfe, !PT ;  /* 0x0000000002047212 */ /* 0x000fce00078efe07 */
.L_x_25245:
[----:B------:R-:W-:Y:S05]  /*8650*/  BSYNC.RECONVERGENT B0 ;  /* 0x0000000000007941 */ /* 0x000fea0003800200 */
.L_x_25244:
[----:B------:R-:W0:Y:S02]  /*8660*/  F2I.FTZ.TRUNC.NTZ R4, R4 ;  /* 0x0000000400047305 */ /* 0x000e24000021f100 */
[----:B0-----:R-:W-:Y:S01]  /*8670*/  PRMT R0, R4, 0x7610, R0 ;  /* 0x0000761004007816 */ /* 0x001fe20000000000 */
[----:B------:R-:W-:Y:S06]  /*8680*/  BRA `(.L_x_25229) ;  /* 0x0000000400107947 */ /* 0x000fec0003800000 */
.L_x_25242:
        /* <DEDUP_REMOVED lines=21> */
.L_x_25251:
[----:B------:R-:W-:Y:S05]  /*87e0*/  BSYNC.RECONVERGENT B1 ;  /* 0x0000000000017941 */ /* 0x000fea0003800200 */
.L_x_25250:
[----:B------:R-:W-:Y:S01]  /*87f0*/  IMAD.SHL.U32 R0, R0, 0x200000, RZ ;  /* 0x0020000000007824 */ /* 0x000fe200078e00ff */
[----:B------:R-:W-:-:S04]  /*8800*/  LEA R2, R2, 0x37800000, 0x17 ;  /* 0x3780000002027811 */ /* 0x000fc800078eb8ff */
[----:B------:R-:W-:-:S07]  /*8810*/  LOP3.LUT R4, R2, R0, R7, 0xfe, !PT ;  /* 0x0000000002047212 */ /* 0x000fce00078efe07 */
.L_x_25249:
[----:B------:R-:W-:Y:S05]  /*8820*/  BSYNC.RECONVERGENT B0 ;  /* 0x0000000000007941 */ /* 0x000fea0003800200 */
.L_x_25248:
[----:B------:R-:W0:Y:S02]  /*8830*/  F2I.FTZ.TRUNC.NTZ R4, R4 ;  /* 0x0000000400047305 */ /* 0x000e24000021f100 */
[----:B0-----:R-:W-:Y:S01]  /*8840*/  PRMT R0, R4, 0x7610, R0 ;  /* 0x0000761004007816 */ /* 0x001fe20000000000 */
[----:B------:R-:W-:Y:S06]  /*8850*/  BRA `(.L_x_25229) ;  /* 0x00000000009c7947 */ /* 0x000fec0003800000 */
.L_x_25241:
        /* <DEDUP_REMOVED lines=14> */
.L_x_25255:
[----:B------:R-:W-:Y:S05]  /*8940*/  BSYNC.RECONVERGENT B0 ;  /* 0x0000000000007941 */ /* 0x000fea0003800200 */
.L_x_25254:
[----:B------:R-:W0:Y:S02]  /*8950*/  F2I.FTZ.TRUNC.NTZ R4, R4 ;  /* 0x0000000400047305 */ /* 0x000e24000021f100 */
[----:B0-----:R-:W-:Y:S01]  /*8960*/  PRMT R0, R4, 0x7610, R0 ;  /* 0x0000761004007816 */ /* 0x001fe20000000000 */
[----:B------:R-:W-:Y:S06]  /*8970*/  BRA `(.L_x_25229) ;  /* 0x0000000000547947 */ /* 0x000fec0003800000 */
.L_x_25228:
        /* <DEDUP_REMOVED lines=16> */
.L_x_25256:
[----:B------:R-:W-:Y:S01]  /*8a80*/  PRMT R0, RZ, 0x7610, R0 ;  /* 0x00007610ff007816 */ /* 0x000fe20000000000 */
[----:B------:R-:W-:Y:S06]  /*8a90*/  BRA `(.L_x_25229) ;  /* 0x00000000000c7947 */ /* 0x000fec0003800000 */
.L_x_25253:
[----:B------:R3:W5:Y:S01]  /*8aa0*/  LDG.E.U16 R0, desc[UR36][R2.64] ;  /* 0x0000002402007981 */ /* 0x000762000c1e1500 */
[----:B------:R-:W-:Y:S05]  /*8ab0*/  BRA `(.L_x_25229) ;  /* 0x0000000000047947 */ /* 0x000fea0003800000 */
.L_x_25252:
[----:B------:R4:W5:Y:S02]  /*8ac0*/  LDG.E.U16 R0, desc[UR36][R2.64] ;  /* 0x0000002402007981 */ /* 0x000964000c1e1500 */
.L_x_25229:
        /* <DEDUP_REMOVED lines=37> */
.L_x_25258:
        /* <DEDUP_REMOVED lines=27> */
.L_x_25259:
[----:B------:R-:W-:Y:S05]  /*8ed0*/  BSYNC.RECONVERGENT B0 ;  /* 0x0000000000007941 */ /* 0x000fea0003800200 */
.L_x_25257:
        /* <DEDUP_REMOVED lines=16> */
.L_x_25263:
[----:B------:R0:W-:Y:S01]  /*8fe0*/  STG.E.U8 desc[UR36][R2.64], R5 ;  /* 0x0000000502007986 */ /* 0x0001e2000c101124 */
[----:B------:R-:W-:Y:S05]  /*8ff0*/  BRA `(.L_x_25265) ;  /* 0x0000000c00587947 */ /* 0x000fea0003800000 */
.L_x_25262:
        /* <DEDUP_REMOVED lines=11> */
.L_x_25267:
[----:B------:R-:W-:-:S05]  /*90b0*/  PRMT R5, R5, 0x9910, RZ ;  /* 0x0000991005057816 */ /* 0x000fca00000000ff */
[----:B------:R0:W-:Y:S01]  /*90c0*/  STG.E desc[UR36][R2.64], R5 ;  /* 0x0000000502007986 */ /* 0x0001e2000c101924 */
[----:B------:R-:W-:Y:S05]  /*90d0*/  BRA `(.L_x_25265) ;  /* 0x0000000c00207947 */ /* 0x000fea0003800000 */
.L_x_25266:
[----:B------:R0:W-:Y:S01]  /*90e0*/  STG.E.U16 desc[UR36][R2.64], R5 ;  /* 0x0000000502007986 */ /* 0x0001e2000c101524 */
[----:B------:R-:W-:Y:S05]  /*90f0*/  BRA `(.L_x_25265) ;  /* 0x0000000c00187947 */ /* 0x000fea0003800000 */
.L_x_25261:
        /* <DEDUP_REMOVED lines=9> */
.L_x_25269:
[----:B------:R-:W0:Y:S02]  /*9190*/  I2F.S16 R0, R5 ;  /* 0x0000000500007306 */ /* 0x000e240000101400 */
[----:B0-----:R-:W-:-:S05]  /*91a0*/  F2FP.F16.F32.PACK_AB R0, RZ, R0 ;  /* 0x00000000ff00723e */ /* 0x001fca00000000ff */
[----:B------:R0:W-:Y:S01]  /*91b0*/  STG.E.U16 desc[UR36][R2.64], R0 ;  /* 0x0000000002007986 */ /* 0x0001e2000c101524 */
[----:B------:R-:W-:Y:S05]  /*91c0*/  BRA `(.L_x_25265) ;  /* 0x0000000800e47947 */ /* 0x000fea0003800000 */
.L_x_25268:
        /* <DEDUP_REMOVED lines=10> */
.L_x_25271:
[----:B------:R-:W0:Y:S02]  /*9270*/  I2F.S16 R5, R5 ;  /* 0x0000000500057306 */ /* 0x000e240000101400 */
[----:B0-----:R-:W-:-:S04]  /*9280*/  F2FP.F16.F32.PACK_AB R5, RZ, R5 ;  /* 0x00000005ff05723e */ /* 0x001fc800000000ff */
[----:B------:R-:W-:-:S05]  /*9290*/  PRMT R5, R5, 0x5410, RZ ;  /* 0x0000541005057816 */ /* 0x000fca00000000ff */
[----:B------:R0:W-:Y:S01]  /*92a0*/  STG.E desc[UR36][R2.64], R5 ;  /* 0x0000000502007986 */ /* 0x0001e2000c101924 */
[----:B------:R-:W-:Y:S05]  /*92b0*/  BRA `(.L_x_25265) ;  /* 0x0000000800a87947 */ /* 0x000fea0003800000 */
.L_x_25270:
[----:B------:R-:W0:Y:S02]  /*92c0*/  I2F.F64.S16 R4, R5 ;  /* 0x0000000500047312 */ /* 0x000e240000101c00 */
[----:B0-----:R0:W-:Y:S01]  /*92d0*/  STG.E.64 desc[UR36][R2.64], R4 ;  /* 0x0000000402007986 */ /* 0x0011e2000c101b24 */
[----:B------:R-:W-:Y:S05]  /*92e0*/  BRA `(.L_x_25265) ;  /* 0x00000008009c7947 */ /* 0x000fea0003800000 */
.L_x_25260:
        /* <DEDUP_REMOVED lines=12> */
.L_x_25275:
        /* <DEDUP_REMOVED lines=18> */
.L_x_25278:
[----:B------:R-:W-:-:S04]  /*94d0*/  SHF.R.U32.HI R5, RZ, 0x18, R5 ;  /* 0x00000018ff057819 */ /* 0x000fc80000011605 */
[----:B------:R-:W-:-:S07]  /*94e0*/  LOP3.LUT R0, R0, 0x80, R5, 0xf8, !PT ;  /* 0x0000008000007812 */ /* 0x000fce00078ef805 */
.L_x_25277:
[----:B------:R-:W-:Y:S05]  /*94f0*/  BSYNC.RECONVERGENT B0 ;  /* 0x0000000000007941 */ /* 0x000fea0003800200 */
.L_x_25276:
[----:B------:R4:W-:Y:S01]  /*9500*/  STG.E.U8 desc[UR36][R2.64], R0 ;  /* 0x0000000002007986 */ /* 0x0009e2000c101124 */
[----:B------:R-:W-:Y:S05]  /*9510*/  BRA `(.L_x_25265) ;  /* 0x0000000800107947 */ /* 0x000fea0003800000 */
.L_x_25274:
        /* <DEDUP_REMOVED lines=18> */
.L_x_25281:
[----:B------:R-:W-:-:S04]  /*9640*/  SHF.R.U32.HI R5, RZ, 0x18, R5 ;  /* 0x00000018ff057819 */ /* 0x000fc80000011605 */
[----:B------:R-:W-:-:S07]  /*9650*/  LOP3.LUT R0, R0, 0x80, R5, 0xf8, !PT ;  /* 0x0000008000007812 */ /* 0x000fce00078ef805 */
.L_x_25280:
[----:B------:R-:W-:Y:S05]  /*9660*/  BSYNC.RECONVERGENT B0 ;  /* 0x0000000000007941 */ /* 0x000fea0003800200 */
.L_x_25279:
[----:B------:R3:W-:Y:S01]  /*9670*/  STG.E.U8 desc[UR36][R2.64], R0 ;  /* 0x0000000002007986 */ /* 0x0007e2000c101124 */
[----:B------:R-:W-:Y:S05]  /*9680*/  BRA `(.L_x_25265) ;  /* 0x0000000400b47947 */ /* 0x000fea0003800000 */
.L_x_25273:
        /* <DEDUP_REMOVED lines=23> */
.L_x_25283:
[----:B------:R-:W-:-:S05]  /*9800*/  PRMT R5, R5, 0x9910, RZ ;  /* 0x0000991005057816 */ /* 0x000fca00000000ff */
[----:B------:R-:W-:-:S05]  /*9810*/  IMAD.MOV.U32 R4, RZ, RZ, R5 ;  /* 0x000000ffff047224 */ /* 0x000fca00078e0005 */
[----:B------:R-:W-:-:S05]  /*9820*/  SHF.R.S32.HI R5, RZ, 0x1f, R4 ;  /* 0x0000001fff057819 */ /* 0x000fca0000011404 */
[----:B------:R0:W-:Y:S01]  /*9830*/  STG.E.64 desc[UR36][R2.64], R4 ;  /* 0x0000000402007986 */ /* 0x0001e2000c101b24 */
[----:B------:R-:W-:Y:S05]  /*9840*/  BRA `(.L_x_25265) ;  /* 0x0000000400447947 */ /* 0x000fea0003800000 */
.L_x_25282:
[----:B------:R-:W-:-:S05]  /*9850*/  PRMT R5, R5, 0x9910, RZ ;  /* 0x0000991005057816 */ /* 0x000fca00000000ff */
[----:B------:R2:W-:Y:S01]  /*9860*/  STG.E desc[UR36][R2.64], R5 ;  /* 0x0000000502007986 */ /* 0x0005e2000c101924 */
[----:B------:R-:W-:Y:S05]  /*9870*/  BRA `(.L_x_25265) ;  /* 0x0000000400387947 */ /* 0x000fea0003800000 */
.L_x_25272:
        /* <DEDUP_REMOVED lines=11> */
.L_x_25285:
[----:B------:R-:W0:Y:S01]  /*9930*/  I2F.F64.S16 R4, R5 ;  /* 0x0000000500047312 */ /* 0x000e220000101c00 */
[----:B------:R-:W-:-:S05]  /*9940*/  CS2R R6, SRZ ;  /* 0x0000000000067805 */ /* 0x000fca000001ff00 */
[----:B0-----:R0:W-:Y:S01]  /*9950*/  STG.E.128 desc[UR36][R2.64], R4 ;  /* 0x0000000402007986 */ /* 0x0011e2000c101d24 */
[----:B------:R-:W-:Y:S05]  /*9960*/  BRA `(.L_x_25265) ;  /* 0x0000000000fc7947 */ /* 0x000fea0003800000 */
.L_x_25284:
[----:B------:R-:W-:-:S09]  /*9970*/  UISETP.NE.AND UP0, UPT, UR4, 0xf, UPT ;  /* 0x0000000f0400788c */ /* 0x000fd2000bf05270 */
[----:B------:R-:W-:Y:S05]  /*9980*/  BRA.U !UP0, `(.L_x_25286) ;  /* 0x0000000108e87547 */ /* 0x000fea000b800000 */
[----:B------:R-:W-:-:S09]  /*9990*/  UISETP.NE.AND UP0, UPT, UR4, 0x17, UPT ;  /* 0x000000170400788c */ /* 0x000fd2000bf05270 */
[----:B------:R-:W-:Y:S05]  /*99a0*/  BRA.U !UP0, `(.L_x_25287) ;  /* 0x0000000108907547 */ /* 0x000fea000b800000 */
[----:B------:R-:W-:-:S09]  /*99b0*/  UISETP.NE.AND UP0, UPT, UR4, 0x18, UPT ;  /* 0x000000180400788c */ /* 0x000fd2000bf05270 */
[----:B------:R-:W-:Y:S05]  /*99c0*/  BRA.U !UP0, `(.L_x_25288) ;  /* 0x0000000108447547 */ /* 0x000fea000b800000 */
.L_x_25264:
        /* <DEDUP_REMOVED lines=16> */
.L_x_25289:
[----:B------:R-:W-:Y:S05]  /*9ad0*/  BRA `(.L_x_25265) ;  /* 0x0000000000a07947 */ /* 0x000fea0003800000 */
.L_x_25288:
        /* <DEDUP_REMOVED lines=13> */
.L_x_25291:
[----:B------:R-:W-:Y:S05]  /*9bb0*/  BSYNC.RECONVERGENT B0 ;  /* 0x0000000000007941 */ /* 0x000fea0003800200 */
.L_x_25290:
[----:B------:R-:W-:-:S05]  /*9bc0*/  LOP3.LUT R7, R0, 0x80, R7, 0xf8, !PT ;  /* 0x0000008000077812 */ /* 0x000fca00078ef807 */
[----:B------:R0:W-:Y:S01]  /*9bd0*/  STG.E.U8 desc[UR36][R2.64], R7 ;  /* 0x0000000702007986 */ /* 0x0001e2000c101124 */
[----:B------:R-:W-:Y:S05]  /*9be0*/  BRA `(.L_x_25265) ;  /* 0x00000000005c7947 */ /* 0x000fea0003800000 */
.L_x_25287:
        /* <DEDUP_REMOVED lines=12> */
.L_x_25293:
[----:B------:R-:W-:Y:S01]  /*9cb0*/  IMAD.MOV.U32 R0, RZ, RZ, 0x7f ;  /* 0x0000007fff007424 */ /* 0x000fe200078e00ff */
[----:B------:R-:W-:-:S04]  /*9cc0*/  ISETP.GT.U32.AND P0, PT, R4, 0x7f800000, PT ;  /* 0x7f8000000400780c */ /* 0x000fc80003f04070 */
[----:B------:R-:W-:-:S09]  /*9cd0*/  SEL R0, R0, 0x7c, P0 ;  /* 0x0000007c00007807 */ /* 0x000fd20000000000 */
.L_x_25294:
[----:B------:R-:W-:Y:S05]  /*9ce0*/  BSYNC.RECONVERGENT B0 ;  /* 0x0000000000007941 */ /* 0x000fea0003800200 */
.L_x_25292:
[----:B------:R-:W-:-:S04]  /*9cf0*/  SHF.R.U32.HI R5, RZ, 0x18, R5 ;  /* 0x00000018ff057819 */ /* 0x000fc80000011605 */
[----:B------:R-:W-:-:S05]  /*9d00*/  LOP3.LUT R5, R0, 0x80, R5, 0xf8, !PT ;  /* 0x0000008000057812 */ /* 0x000fca00078ef805 */
[----:B------:R0:W-:Y:S01]  /*9d10*/  STG.E.U8 desc[UR36][R2.64], R5 ;  /* 0x0000000502007986 */ /* 0x0001e2000c101124 */
[----:B------:R-:W-:Y:S05]  /*9d20*/  BRA `(.L_x_25265) ;  /* 0x00000000000c7947 */ /* 0x000fea0003800000 */
.L_x_25286:
[----:B------:R-:W0:Y:S02]  /*9d30*/  I2F.S16 R0, R5 ;  /* 0x0000000500007306 */ /* 0x000e240000101400 */
[----:B0-----:R-:W-:-:S05]  /*9d40*/  F2FP.BF16.F32.PACK_AB R0, RZ, R0 ;  /* 0x00000000ff00723e */ /* 0x001fca00000010ff */
[----:B------:R0:W-:Y:S02]  /*9d50*/  STG.E.U16 desc[UR36][R2.64], R0 ;  /* 0x0000000002007986 */ /* 0x0001e4000c101524 */
.L_x_25265:
[----:B------:R-:W-:-:S07]  /*9d60*/  VIADD R17, R17, 0x80 ;  /* 0x0000008011117836 */ /* 0x000fce0000000000 */
.L_x_25222:
[----:B------:R-:W-:Y:S05]  /*9d70*/  BSYNC.RECONVERGENT B6 ;  /* 0x0000000000067941 */ /* 0x000fea0003800200 */
.L_x_25221:
[----:B------:R-:W5:Y:S02]  /*9d80*/  LDCU UR4, c[0x0][0x380] ;  /* 0x00007000ff0477ac */ /* 0x000f640008000800 */
[----:B-----5:R-:W-:-:S13]  /*9d90*/  ISETP.GE.AND P0, PT, R17, UR4, PT ;  /* 0x0000000411007c0c */ /* 0x020fda000bf06270 */
[----:B------:R-:W-:Y:S05]  /*9da0*/  @P0 EXIT ;  /* 0x000000000000094d */ /* 0x000fea0003800000 */
        /* <DEDUP_REMOVED lines=303> */
.L_x_25295:
        /* <DEDUP_REMOVED lines=18> */
.L_x_25299:
[----:B------:R0:W5:Y:S01]  /*b1c0*/  LDG.E.U8 R0, desc[UR36][R2.64] ;  /* 0x0000002402007981 */ /* 0x000162000c1e1100 */
[----:B------:R-:W-:Y:S05]  /*b1d0*/  BRA `(.L_x_25301) ;  /* 0x0000000c004c7947 */ /* 0x000fea0003800000 */
.L_x_25298:
        /* <DEDUP_REMOVED lines=8> */
.L_x_25303:
[----:B------:R0:W5:Y:S01]  /*b260*/  LDG.E.U16 R0, desc[UR36][R2.64] ;  /* 0x0000002402007981 */ /* 0x000162000c1e1500 */
[----:B------:R-:W-:Y:S05]  /*b270*/  BRA `(.L_x_25301) ;  /* 0x0000000c00247947 */ /* 0x000fea0003800000 */
.L_x_25302:
[----:B------:R0:W5:Y:S01]  /*b280*/  LDG.E.U16 R0, desc[UR36][R2.64] ;  /* 0x0000002402007981 */ /* 0x000162000c1e1500 */
[----:B------:R-:W-:Y:S05]  /*b290*/  BRA `(.L_x_25301) ;  /* 0x0000000c001c7947 */ /* 0x000fea0003800000 */
.L_x_25297:
        /* <DEDUP_REMOVED lines=9> */
.L_x_25305:
[----:B------:R-:W2:Y:S02]  /*b330*/  LDG.E.U16 R4, desc[UR36][R2.64] ;  /* 0x0000002402047981 */ /* 0x000ea4000c1e1500 */
[----:B--2---:R-:W-:-:S06]  /*b340*/  HADD2.F32 R4, -RZ, R4.H0_H0 ;  /* 0x20000004ff047230 */ /* 0x004fcc0000004100 */
[----:B------:R-:W0:Y:S02]  /*b350*/  F2I.FTZ.TRUNC.NTZ R4, R4 ;  /* 0x0000000400047305 */ /* 0x000e24000021f100 */
[----:B0-----:R-:W-:Y:S01]  /*b360*/  PRMT R0, R4, 0x7610, R0 ;  /* 0x0000761004007816 */ /* 0x001fe20000000000 */
[----:B------:R-:W-:Y:S06]  /*b370*/  BRA `(.L_x_25301) ;  /* 0x0000000800e47947 */ /* 0x000fec0003800000 */
.L_x_25304:
        /* <DEDUP_REMOVED lines=9> */
.L_x_25307:
[----:B------:R-:W2:Y:S02]  /*b410*/  LDG.E.U16 R2, desc[UR36][R2.64] ;  /* 0x0000002402027981 */ /* 0x000ea4000c1e1500 */
[----:B--2---:R-:W-:-:S06]  /*b420*/  HADD2.F32 R4, -RZ, R2.H0_H0 ;  /* 0x20000002ff047230 */ /* 0x004fcc0000004100 */
[----:B------:R-:W0:Y:S02]  /*b430*/  F2I.FTZ.TRUNC.NTZ R4, R4 ;  /* 0x0000000400047305 */ /* 0x000e24000021f100 */
[----:B0-----:R-:W-:Y:S01]  /*b440*/  PRMT R0, R4, 0x7610, R0 ;  /* 0x0000761004007816 */ /* 0x001fe20000000000 */
[----:B------:R-:W-:Y:S06]  /*b450*/  BRA `(.L_x_25301) ;  /* 0x0000000800ac7947 */ /* 0x000fec0003800000 */
.L_x_25306:
[----:B------:R-:W2:Y:S02]  /*b460*/  LDG.E.64 R2, desc[UR36][R2.64] ;  /* 0x0000002402027981 */ /* 0x000ea4000c1e1b00 */
[----:B--2---:R2:W3:Y:S01]  /*b470*/  F2I.F64.TRUNC R0, R2 ;  /* 0x0000000200007311 */ /* 0x0044e2000030d100 */
[----:B------:R-:W-:Y:S05]  /*b480*/  BRA `(.L_x_25301) ;  /* 0x0000000800a07947 */ /* 0x000fea0003800000 */
.L_x_25296:
        /* <DEDUP_REMOVED lines=12> */
.L_x_25310:
[----:B------:R-:W2:Y:S02]  /*b550*/  LDG.E.64 R2, desc[UR36][R2.64] ;  /* 0x0000002402027981 */ /* 0x000ea4000c1e1b00 */
[----:B--2---:R0:W1:Y:S01]  /*b560*/  F2I.F64.TRUNC R0, R2 ;  /* 0x0000000200007311 */ /* 0x004062000030d100 */
[----:B------:R-:W-:Y:S05]  /*b570*/  BRA `(.L_x_25301) ;  /* 0x0000000800647947 */ /* 0x000fea0003800000 */
.L_x_25309:
        /* <DEDUP_REMOVED lines=27> */
.L_x_25312:
        /* <DEDUP_REMOVED lines=14> */
.L_x_25311:
[----:B------:R-:W2:Y:S02]  /*b810*/  LDG.E.U16 R4, desc[UR36][R2.64] ;  /* 0x0000002402047981 */ /* 0x000ea4000c1e1500 */
[----:B--2---:R-:W-:-:S06]  /*b820*/  IMAD.U32 R4, R4, 0x10000, RZ ;  /* 0x0001000004047824 */ /* 0x004fcc00078e00ff */
[----:B------:R-:W0:Y:S02]  /*b830*/  F2I.FTZ.TRUNC.NTZ R4, R4 ;  /* 0x0000000400047305 */ /* 0x000e24000021f100 */
[----:B0-----:R-:W-:Y:S01]  /*b840*/  PRMT R0, R4, 0x7610, R0 ;  /* 0x0000761004007816 */ /* 0x001fe20000000000 */
[----:B------:R-:W-:Y:S06]  /*b850*/  BRA `(.L_x_25301) ;  /* 0x0000000400ac7947 */ /* 0x000fec0003800000 */
.L_x_25308:
        /* <DEDUP_REMOVED lines=10> */
.L_x_25315:
        /* <DEDUP_REMOVED lines=21> */
.L_x_25319:
[----:B------:R-:W-:Y:S05]  /*ba50*/  BSYNC.RECONVERGENT B1 ;  /* 0x0000000000017941 */ /* 0x000fea0003800200 */
.L_x_25318:
[----:B------:R-:W-:Y:S01]  /*ba60*/  IMAD.SHL.U32 R0, R0, 0x100000, RZ ;  /* 0x0010000000007824 */ /* 0x000fe200078e00ff */
[----:B------:R-:W-:-:S04]  /*ba70*/  LEA R2, R2, 0x3b800000, 0x17 ;  /* 0x3b80000002027811 */ /* 0x000fc800078eb8ff */
[----:B------:R-:W-:-:S07]  /*ba80*/  LOP3.LUT R4, R2, R0, R7, 0xfe, !PT ;  /* 0x0000000002047212 */ /* 0x000fce00078efe07 */
.L_x_25317:
[----:B------:R-:W-:Y:S05]  /*ba90*/  BSYNC.RECONVERGENT B0 ;  /* 0x0000000000007941 */ /* 0x000fea0003800200 */
.L_x_25316:
[----:B------:R-:W0:Y:S02]  /*baa0*/  F2I.FTZ.TRUNC.NTZ R4, R4 ;  /* 0x0000000400047305 */ /* 0x000e24000021f100 */
[----:B0-----:R-:W-:Y:S01]  /*bab0*/  PRMT R0, R4, 0x7610, R0 ;  /* 0x0000761004007816 */ /* 0x001fe20000000000 */
[----:B------:R-:W-:Y:S06]  /*bac0*/  BRA `(.L_x_25301) ;  /* 0x0000000400107947 */ /* 0x000fec0003800000 */
.L_x_25314:
        /* <DEDUP_REMOVED lines=21> */
.L_x_25323:
[----:B------:R-:W-:Y:S05]  /*bc20*/  BSYNC.RECONVERGENT B1 ;  /* 0x0000000000017941 */ /* 0x000fea0003800200 */
.L_x_25322:
[----:B------:R-:W-:Y:S02]  /*bc30*/  SHF.L.U32 R0, R0, 0x15, RZ ;  /* 0x0000001500007819 */ /* 0x000fe400000006ff */
[----:B------:R-:W-:-:S04]  /*bc40*/  LEA R2, R2, 0x37800000, 0x17 ;  /* 0x3780000002027811 */ /* 0x000fc800078eb8ff */
[----:B------:R-:W-:-:S07]  /*bc50*/  LOP3.LUT R4, R2, R0, R7, 0xfe, !PT ;  /* 0x0000000002047212 */ /* 0x000fce00078efe07 */
.L_x_25321:
[----:B------:R-:W-:Y:S05]  /*bc60*/  BSYNC.RECONVERGENT B0 ;  /* 0x0000000000007941 */ /* 0x000fea0003800200 */
.L_x_25320:
[----:B------:R-:W0:Y:S02]  /*bc70*/  F2I.FTZ.TRUNC.NTZ R4, R4 ;  /* 0x0000000400047305 */ /* 0x000e24000021f100 */
[----:B0-----:R-:W-:Y:S01]  /*bc80*/  PRMT R0, R4, 0x7610, R0 ;  /* 0x0000761004007816 */ /* 0x001fe20000000000 */
[----:B------:R-:W-:Y:S06]  /*bc90*/  BRA `(.L_x_25301) ;  /* 0x00000000009c7947 */ /* 0x000fec0003800000 */
.L_x_25313:
        /* <DEDUP_REMOVED lines=14> */
.L_x_25327:
[----:B------:R-:W-:Y:S05]  /*bd80*/  BSYNC.RECONVERGENT B0 ;  /* 0x0000000000007941 */ /* 0x000fea0003800200 */
.L_x_25326:
[----:B------:R-:W0:Y:S02]  /*bd90*/  F2I.FTZ.TRUNC.NTZ R4, R4 ;  /* 0x0000000400047305 */ /* 0x000e24000021f100 */
[----:B0-----:R-:W-:Y:S01]  /*bda0*/  PRMT R0, R4, 0x7610, R0 ;  /* 0x0000761004007816 */ /* 0x001fe20000000000 */
[----:B------:R-:W-:Y:S06]  /*bdb0*/  BRA `(.L_x_25301) ;  /* 0x0000000000547947 */ /* 0x000fec0003800000 */
.L_x_25300:
        /* <DEDUP_REMOVED lines=16> */
.L_x_25328:
[----:B------:R-:W-:Y:S01]  /*bec0*/  PRMT R0, RZ, 0x7610, R0 ;  /* 0x00007610ff007816 */ /* 0x000fe20000000000 */
[----:B------:R-:W-:Y:S06]  /*bed0*/  BRA `(.L_x_25301) ;  /* 0x00000000000c7947 */ /* 0x000fec0003800000 */
.L_x_25325:
[----:B------:R0:W5:Y:S01]  /*bee0*/  LDG.E.U16 R0, desc[UR36][R2.64] ;  /* 0x0000002402007981 */ /* 0x000162000c1e1500 */
[----:B------:R-:W-:Y:S05]  /*bef0*/  BRA `(.L_x_25301) ;  /* 0x0000000000047947 */ /* 0x000fea0003800000 */
.L_x_25324:
[----:B------:R0:W5:Y:S02]  /*bf00*/  LDG.E.U16 R0, desc[UR36][R2.64] ;  /* 0x0000002402007981 */ /* 0x000164000c1e1500 */
.L_x_25301:
[----:B01-3-5:R-:W-:Y:S01]  /*bf10*/  LOP3.LUT R19, R19, R0, RZ, 0x3c, !PT ;  /* 0x0000000013137212 */ /* 0x02bfe200078e3cff */
[----:B------:R-:W-:Y:S03]  /*bf20*/  BSSY.RECONVERGENT B0, `(.L_x_25329) ;  /* 0x000003f000007945 */ /* 0x000fe60003800200 */
[----:B--2-4-:R-:W-:-:S04]  /*bf30*/  PRMT R2, R19, 0x9910, RZ ;  /* 0x0000991013027816 */ /* 0x014fc800000000ff */
        /* <DEDUP_REMOVED lines=32> */
[----:B------:R-:W-:Y:S01]  /*c140*/  @!P0 IADD3 R5, PT, PT, R3, RZ, RZ ;  /* 0x000000ff03058210 */ /* 0x000fe20007ffe0ff */
[----:B------:R-:W-:Y:S06]  /*c150*/  BRA `(.L_x_25331) ;  /* 0x00000000006c7947 */ /* 0x000fec0003800000 */
.L_x_25330:
[----:B------:R-:W-:Y:S02]  /*c160*/  PRMT R9, R0, 0x9910, RZ ;  /* 0x0000991000097816 */ /* 0x000fe400000000ff */
[----:B------:R-:W-:Y:S02]  /*c170*/  IABS R6, R18 ;  /* 0x0000001200067213 */ /* 0x000fe40000000000 */
[-C--:B------:R-:W-:Y:S02]  /*c180*/  IABS R5, R9.reuse ;  /* 0x0000000900057213 */ /* 0x080fe40000000000 */
[-C--:B------:R-:W-:Y:S02]  /*c190*/  IABS R8, R9.reuse ;  /* 0x0000000900087213 */ /* 0x080fe40000000000 */
[----:B------:R-:W0:Y:S01]  /*c1a0*/  I2F.RP R0, R5 ;  /* 0x0000000500007306 */ /* 0x000e220000209400 */
[----:B------:R-:W-:-:S04]  /*c1b0*/  LOP3.LUT R18, R18, R9, RZ, 0x3c, !PT ;  /* 0x0000000912127212 */ /* 0x000fc800078e3cff */
[----:B------:R-:W-:-:S03]  /*c1c0*/  ISETP.GE.AND P1, PT, R18, RZ, PT ;  /* 0x000000ff1200720c */ /* 0x000fc60003f26270 */
[----:B0-----:R-:W0:Y:S02]  /*c1d0*/  MUFU.RCP R0, R0 ;  /* 0x0000000000007308 */ /* 0x001e240000001000 */
[----:B0-----:R-:W-:Y:S02]  /*c1e0*/  VIADD R2, R0, 0xffffffe ;  /* 0x0ffffffe00027836 */ /* 0x001fe40000000000 */
        /* <DEDUP_REMOVED lines=14> */
[----:B------:R-:W-:-:S05]  /*c2d0*/  @P0 VIADD R3, R3, 0x1 ;  /* 0x0000000103030836 */ /* 0x000fca0000000000 */
[----:B------:R-:W-:Y:S02]  /*c2e0*/  @!P1 IADD3 R3, PT, PT, -R3, RZ, RZ ;  /* 0x000000ff03039210 */ /* 0x000fe40007ffe1ff */
[----:B------:R-:W-:-:S05]  /*c2f0*/  @!P2 LOP3.LUT R3, RZ, R9, RZ, 0x33, !PT ;  /* 0x00000009ff03a212 */ /* 0x000fca00078e33ff */
[----:B------:R-:W-:-:S07]  /*c300*/  IMAD.MOV.U32 R5, RZ, RZ, R3 ;  /* 0x000000ffff057224 */ /* 0x000fce00078e0003 */
.L_x_25331:
[----:B------:R-:W-:Y:S05]  /*c310*/  BSYNC.RECONVERGENT B0 ;  /* 0x0000000000007941 */ /* 0x000fea0003800200 */
.L_x_25329:
        /* <DEDUP_REMOVED lines=13> */
.L_x_25335:
[----:B------:R-:W-:Y:S01]  /*c3f0*/  STG.E.U8 desc[UR36][R16.64], R5 ;  /* 0x0000000510007986 */ /* 0x000fe2000c101124 */
[----:B------:R-:W-:Y:S05]  /*c400*/  EXIT ;  /* 0x000000000000794d */ /* 0x000fea0003800000 */
.L_x_25334:
        /* <DEDUP_REMOVED lines=10> */
.L_x_25338:
[----:B------:R-:W-:-:S05]  /*c4b0*/  PRMT R3, R5, 0x9910, RZ ;  /* 0x0000991005037816 */ /* 0x000fca00000000ff */
[----:B------:R-:W-:Y:S01]  /*c4c0*/  STG.E desc[UR36][R16.64], R3 ;  /* 0x0000000310007986 */ /* 0x000fe2000c101924 */
[----:B------:R-:W-:Y:S05]  /*c4d0*/  EXIT ;  /* 0x000000000000794d */ /* 0x000fea0003800000 */
.L_x_25337:
[----:B------:R-:W-:Y:S01]  /*c4e0*/  STG.E.U16 desc[UR36][R16.64], R5 ;  /* 0x0000000510007986 */ /* 0x000fe2000c101524 */
[----:B------:R-:W-:Y:S05]  /*c4f0*/  EXIT ;  /* 0x000000000000794d */ /* 0x000fea0003800000 */
.L_x_25333:
        /* <DEDUP_REMOVED lines=9> */
.L_x_25340:
[----:B------:R-:W0:Y:S02]  /*c590*/  I2F.S16 R0, R5 ;  /* 0x0000000500007306 */ /* 0x000e240000101400 */
[----:B0-----:R-:W-:-:S05]  /*c5a0*/  F2FP.F16.F32.PACK_AB R0, RZ, R0 ;  /* 0x00000000ff00723e */ /* 0x001fca00000000ff */
[----:B------:R-:W-:Y:S01]  /*c5b0*/  STG.E.U16 desc[UR36][R16.64], R0 ;  /* 0x0000000010007986 */ /* 0x000fe2000c101524 */
[----:B------:R-:W-:Y:S05]  /*c5c0*/  EXIT ;  /* 0x000000000000794d */ /* 0x000fea0003800000 */
.L_x_25339:
        /* <DEDUP_REMOVED lines=10> */
.L_x_25342:
[----:B------:R-:W0:Y:S02]  /*c670*/  I2F.S16 R5, R5 ;  /* 0x0000000500057306 */ /* 0x000e240000101400 */
[----:B0-----:R-:W-:-:S04]  /*c680*/  F2FP.F16.F32.PACK_AB R3, RZ, R5 ;  /* 0x00000005ff03723e */ /* 0x001fc800000000ff */
[----:B------:R-:W-:-:S05]  /*c690*/  PRMT R3, R3, 0x5410, RZ ;  /* 0x0000541003037816 */ /* 0x000fca00000000ff */
[----:B------:R-:W-:Y:S01]  /*c6a0*/  STG.E desc[UR36][R16.64], R3 ;  /* 0x0000000310007986 */ /* 0x000fe2000c101924 */
[----:B------:R-:W-:Y:S05]  /*c6b0*/  EXIT ;  /* 0x000000000000794d */ /* 0x000fea0003800000 */
.L_x_25341:
[----:B------:R-:W0:Y:S02]  /*c6c0*/  I2F.F64.S16 R2, R5 ;  /* 0x0000000500027312 */ /* 0x000e240000101c00 */
[----:B0-----:R-:W-:Y:S01]  /*c6d0*/  STG.E.64 desc[UR36][R16.64], R2 ;  /* 0x0000000210007986 */ /* 0x001fe2000c101b24 */
[----:B------:R-:W-:Y:S05]  /*c6e0*/  EXIT ;  /* 0x000000000000794d */ /* 0x000fea0003800000 */
.L_x_25332:
        /* <DEDUP_REMOVED lines=12> */
.L_x_25346:
        /* <DEDUP_REMOVED lines=17> */
.L_x_25349:
[----:B------:R-:W-:-:S04]  /*c8c0*/  SHF.R.U32.HI R3, RZ, 0x18, R3 ;  /* 0x00000018ff037819 */ /* 0x000fc80000011603 */
[----:B------:R-:W-:-:S04]  /*c8d0*/  LOP3.LUT R0, R0, 0x80, R3, 0xf8, !PT ;  /* 0x0000008000007812 */ /* 0x000fc800078ef803 */
[----:B------:R-:W-:-:S07]  /*c8e0*/  PRMT R8, R0, 0x7610, R8 ;  /* 0x0000761000087816 */ /* 0x000fce0000000008 */
.L_x_25348:
[----:B------:R-:W-:Y:S05]  /*c8f0*/  BSYNC.RECONVERGENT B0 ;  /* 0x0000000000007941 */ /* 0x000fea0003800200 */
.L_x_25347:
[----:B------:R-:W-:Y:S01]  /*c900*/  STG.E.U8 desc[UR36][R16.64], R8 ;  /* 0x0000000810007986 */ /* 0x000fe2000c101124 */
[----:B------:R-:W-:Y:S05]  /*c910*/  EXIT ;  /* 0x000000000000794d */ /* 0x000fea0003800000 */
.L_x_25345:
        /* <DEDUP_REMOVED lines=17> */
.L_x_25352:
[----:B------:R-:W-:-:S04]  /*ca30*/  SHF.R.U32.HI R3, RZ, 0x18, R3 ;  /* 0x00000018ff037819 */ /* 0x000fc80000011603 */
[----:B------:R-:W-:-:S04]  /*ca40*/  LOP3.LUT R0, R0, 0x80, R3, 0xf8, !PT ;  /* 0x0000008000007812 */ /* 0x000fc800078ef803 */
[----:B------:R-:W-:-:S07]  /*ca50*/  PRMT R8, R0, 0x7610, R8 ;  /* 0x0000761000087816 */ /* 0x000fce0000000008 */
.L_x_25351:
[----:B------:R-:W-:Y:S05]  /*ca60*/  BSYNC.RECONVERGENT B0 ;  /* 0x0000000000007941 */ /* 0x000fea0003800200 */
.L_x_25350:
[----:B------:R-:W-:Y:S01]  /*ca70*/  STG.E.U8 desc[UR36][R16.64], R8 ;  /* 0x0000000810007986 */ /* 0x000fe2000c101124 */
[----:B------:R-:W-:Y:S05]  /*ca80*/  EXIT ;  /* 0x000000000000794d */ /* 0x000fea0003800000 */
.L_x_25344:
        /* <DEDUP_REMOVED lines=22> */
.L_x_25354:
[----:B------:R-:W-:-:S04]  /*cbf0*/  PRMT R2, R5, 0x9910, RZ ;  /* 0x0000991005027816 */ /* 0x000fc800000000ff */
[----:B------:R-:W-:-:S05]  /*cc00*/  SHF.R.S32.HI R3, RZ, 0x1f, R2 ;  /* 0x0000001fff037819 */ /* 0x000fca0000011402 */
[----:B------:R-:W-:Y:S01]  /*cc10*/  STG.E.64 desc[UR36][R16.64], R2 ;  /* 0x0000000210007986 */ /* 0x000fe2000c101b24 */
[----:B------:R-:W-:Y:S05]  /*cc20*/  EXIT ;  /* 0x000000000000794d */ /* 0x000fea0003800000 */
.L_x_25353:
[----:B------:R-:W-:-:S05]  /*cc30*/  PRMT R3, R5, 0x9910, RZ ;  /* 0x0000991005037816 */ /* 0x000fca00000000ff */
[----:B------:R-:W-:Y:S01]  /*cc40*/  STG.E desc[UR36][R16.64], R3 ;  /* 0x0000000310007986 */ /* 0x000fe2000c101924 */
[----:B------:R-:W-:Y:S05]  /*cc50*/  EXIT ;  /* 0x000000000000794d */ /* 0x000fea0003800000 */
.L_x_25343:
        /* <DEDUP_REMOVED lines=11> */
.L_x_25356:
[----:B------:R-:W0:Y:S01]  /*cd10*/  I2F.F64.S16 R4, R5 ;  /* 0x0000000500047312 */ /* 0x000e220000101c00 */
[----:B------:R-:W-:-:S05]  /*cd20*/  CS2R R6, SRZ ;  /* 0x0000000000067805 */ /* 0x000fca000001ff00 */
[----:B0-----:R-:W-:Y:S01]  /*cd30*/  STG.E.128 desc[UR36][R16.64], R4 ;  /* 0x0000000410007986 */ /* 0x001fe2000c101d24 */
[----:B------:R-:W-:Y:S05]  /*cd40*/  EXIT ;  /* 0x000000000000794d */ /* 0x000fea0003800000 */
.L_x_25355:
[----:B------:R-:W-:-:S09]  /*cd50*/  UISETP.NE.AND UP0, UPT, UR4, 0xf, UPT ;  /* 0x0000000f0400788c */ /* 0x000fd2000bf05270 */
[----:B------:R-:W-:Y:S05]  /*cd60*/  BRA.U !UP0, `(.L_x_25357) ;  /* 0x0000000108e87547 */ /* 0x000fea000b800000 */
[----:B------:R-:W-:-:S09]  /*cd70*/  UISETP.NE.AND UP0, UPT, UR4, 0x17, UPT ;  /* 0x000000170400788c */ /* 0x000fd2000bf05270 */
[----:B------:R-:W-:Y:S05]  /*cd80*/  BRA.U !UP0, `(.L_x_25358) ;  /* 0x0000000108907547 */ /* 0x000fea000b800000 */
[----:B------:R-:W-:-:S09]  /*cd90*/  UISETP.NE.AND UP0, UPT, UR4, 0x18, UPT ;  /* 0x000000180400788c */ /* 0x000fd2000bf05270 */
[----:B------:R-:W-:Y:S05]  /*cda0*/  BRA.U !UP0, `(.L_x_25359) ;  /* 0x0000000108447547 */ /* 0x000fea000b800000 */
.L_x_25336:
        /* <DEDUP_REMOVED lines=16> */
.L_x_25360:
[----:B------:R-:W-:Y:S05]  /*ceb0*/  EXIT ;  /* 0x000000000000794d */ /* 0x000fea0003800000 */
.L_x_25359:
        /* <DEDUP_REMOVED lines=13> */
.L_x_25362:
[----:B------:R-:W-:Y:S05]  /*cf90*/  BSYNC.RECONVERGENT B0 ;  /* 0x0000000000007941 */ /* 0x000fea0003800200 */
.L_x_25361:
[----:B------:R-:W-:-:S05]  /*cfa0*/  LOP3.LUT R3, R0, 0x80, R3, 0xf8, !PT ;  /* 0x0000008000037812 */ /* 0x000fca00078ef803 */
[----:B------:R-:W-:Y:S01]  /*cfb0*/  STG.E.U8 desc[UR36][R16.64], R3 ;  /* 0x0000000310007986 */ /* 0x000fe2000c101124 */
[----:B------:R-:W-:Y:S05]  /*cfc0*/  EXIT ;  /* 0x000000000000794d */ /* 0x000fea0003800000 */
.L_x_25358:
        /* <DEDUP_REMOVED lines=12> */
.L_x_25364:
[----:B------:R-:W-:Y:S01]  /*d090*/  IMAD.MOV.U32 R0, RZ, RZ, 0x7f ;  /* 0x0000007fff007424 */ /* 0x000fe200078e00ff */
[----:B------:R-:W-:-:S04]  /*d0a0*/  ISETP.GT.U32.AND P0, PT, R2, 0x7f800000, PT ;  /* 0x7f8000000200780c */ /* 0x000fc80003f04070 */
[----:B------:R-:W-:-:S09]  /*d0b0*/  SEL R0, R0, 0x7c, P0 ;  /* 0x0000007c00007807 */ /* 0x000fd20000000000 */
.L_x_25365:
[----:B------:R-:W-:Y:S05]  /*d0c0*/  BSYNC.RECONVERGENT B0 ;  /* 0x0000000000007941 */ /* 0x000fea0003800200 */
.L_x_25363:
[----:B------:R-:W-:-:S04]  /*d0d0*/  SHF.R.U32.HI R3, RZ, 0x18, R3 ;  /* 0x00000018ff037819 */ /* 0x000fc80000011603 */
[----:B------:R-:W-:-:S05]  /*d0e0*/  LOP3.LUT R3, R0, 0x80, R3, 0xf8, !PT ;  /* 0x0000008000037812 */ /* 0x000fca00078ef803 */
[----:B------:R-:W-:Y:S01]  /*d0f0*/  STG.E.U8 desc[UR36][R16.64], R3 ;  /* 0x0000000310007986 */ /* 0x000fe2000c101124 */
[----:B------:R-:W-:Y:S05]  /*d100*/  EXIT ;  /* 0x000000000000794d */ /* 0x000fea0003800000 */
.L_x_25357:
[----:B------:R-:W0:Y:S02]  /*d110*/  I2F.S16 R0, R5 ;  /* 0x0000000500007306 */ /* 0x000e240000101400 */
[----:B0-----:R-:W-:-:S05]  /*d120*/  F2FP.BF16.F32.PACK_AB R0, RZ, R0 ;  /* 0x00000000ff00723e */ /* 0x001fca00000010ff */
[----:B------:R-:W-:Y:S01]  /*d130*/  STG.E.U16 desc[UR36][R16.64], R0 ;  /* 0x0000000010007986 */ /* 0x000fe2000c101524 */
[----:B------:R-:W-:Y:S05]  /*d140*/  EXIT ;  /* 0x000000000000794d */ /* 0x000fea0003800000 */
.L_x_25366:
        /* <DEDUP_REMOVED lines=11> */
.L_x_37159:


//--------------------- .text._ZN2at6native27unrolled_elementwise_kernelINS0_13AUnaryFunctorIsssZZZNS0_15binary_internal21div_floor_kernel_cudaERNS_18TensorIteratorBaseEENKUlvE_clEvENKUlvE3_clEvEUlssE_EESt5arrayIPcLm2EELi4E23TrivialOffsetCalculatorILi1EjESE_NS0_6memory12LoadWithCastILi1EEENSF_13StoreWithCastILi1EEEEEviT_T0_T2_T3_T4_T5_ --------------------------
	.section	.text._ZN2at6native27unrolled_elementwise_kernelINS0_13AUnaryFunctorIsssZZZNS0_15binary_internal21div_floor_kernel_cudaERNS_18TensorIteratorBaseEENKUlvE_clEvENKUlvE3_clEvEUlssE_EESt5arrayIPcLm2EELi4E23TrivialOffsetCalculatorILi1EjESE_NS0_6memory12LoadWithCastILi1EEENSF_13StoreWithCastILi1EEEEEviT_T0_T2_T3_T4_T5_,"ax",@progbits
	.align	128
        .global         _ZN2at6native27unrolled_elementwise_kernelINS0_13AUnaryFunctorIsssZZZNS0_15binary_internal21div_floor_kernel_cudaERNS_18TensorIteratorBaseEENKUlvE_clEvENKUlvE3_clEvEUlssE_EESt5arrayIPcLm2EELi4E23TrivialOffsetCalculatorILi1EjESE_NS0_6memory12LoadWithCastILi1EEENSF_13StoreWithCastILi1EEEEEviT_T0_T2_T3_T4_T5_
        .type           _ZN2at6native27unrolled_elementwise_kernelINS0_13AUnaryFunctorIsssZZZNS0_15binary_internal21div_floor_kernel_cudaERNS_18TensorIteratorBaseEENKUlvE_clEvENKUlvE3_clEvEUlssE_EESt5arrayIPcLm2EELi4E23TrivialOffsetCalculatorILi1EjESE_NS0_6memory12LoadWithCastILi1EEENSF_13StoreWithCastILi1EEEEEviT_T0_T2_T3_T4_T5_,@function
        .size           _ZN2at6native27unrolled_elementwise_kernelINS0_13AUnaryFunctorIsssZZZNS0_15binary_internal21div_floor_kernel_cudaERNS_18TensorIteratorBaseEENKUlvE_clEvENKUlvE3_clEvEUlssE_EESt5arrayIPcLm2EELi4E23TrivialOffsetCalculatorILi1EjESE_NS0_6memory12LoadWithCastILi1EEENSF_13StoreWithCastILi1EEEEEviT_T0_T2_T3_T4_T5_,(.L_x_37160 - _ZN2at6native27unrolled_elementwise_kernelINS0_13AUnaryFunctorIsssZZZNS0_15binary_internal21div_floor_kernel_cudaERNS_18TensorIteratorBaseEENKUlvE_clEvENKUlvE3_clEvEUlssE_EESt5arrayIPcLm2EELi4E23TrivialOffsetCalculatorILi1EjESE_NS0_6memory12LoadWithCastILi1EEENSF_13StoreWithCastILi1EEEEEviT_T0_T2_T3_T4_T5_)
        .other          _ZN2at6native27unrolled_elementwise_kernelINS0_13AUnaryFunctorIsssZZZNS0_15binary_internal21div_floor_kernel_cudaERNS_18TensorIteratorBaseEENKUlvE_clEvENKUlvE3_clEvEUlssE_EESt5arrayIPcLm2EELi4E23TrivialOffsetCalculatorILi1EjESE_NS0_6memory12LoadWithCastILi1EEENSF_13StoreWithCastILi1EEEEEviT_T0_T2_T3_T4_T5_,@"STO_CUDA_ENTRY STV_DEFAULT"
_ZN2at6native27unrolled_elementwise_kernelINS0_13AUnaryFunctorIsssZZZNS0_15binary_internal21div_floor_kernel_cudaERNS_18TensorIteratorBaseEENKUlvE_clEvENKUlvE3_clEvEUlssE_EESt5arrayIPcLm2EELi4E23TrivialOffsetCalculatorILi1EjESE_NS0_6memory12LoadWithCastILi1EEENSF_13StoreWithCastILi1EEEEEviT_T0_T2_T3_T4_T5_:
.text._ZN2at6native27unrolled_elementwise_kernelINS0_13AUnaryFunctorIsssZZZNS0_15binary_internal21div_floor_kernel_cudaERNS_18TensorIteratorBaseEENKUlvE_clEvENKUlvE3_clEvEUlssE_EESt5arrayIPcLm2EELi4E23TrivialOffsetCalculatorILi1EjESE_NS0_6memory12LoadWithCastILi1EEENSF_13StoreWithCastILi1EEEEEviT_T0_T2_T3_T4_T5_:
        /* <DEDUP_REMOVED lines=31> */
.L_x_25372:
[----:B------:R3:W5:Y:S01]  /*01f0*/  LDG.E.U8 R22, desc[UR36][R4.64] ;  /* 0x0000002404167981 */ /* 0x000762000c1e1100 */
[----:B------:R-:W-:Y:S05]  /*0200*/  BRA `(.L_x_25374) ;  /* 0x0000000c00507947 */ /* 0x000fea0003800000 */
.L_x_25371:
        /* <DEDUP_REMOVED lines=8> */
.L_x_25376:
[----:B------:R1:W5:Y:S01]  /*0290*/  LDG.E.U16 R22, desc[UR36][R4.64] ;  /* 0x0000002404167981 */ /* 0x000362000c1e1500 */
[----:B------:R-:W-:Y:S05]  /*02a0*/  BRA `(.L_x_25374) ;  /* 0x0000000c00287947 */ /* 0x000fea0003800000 */
.L_x_25375:
[----:B------:R2:W5:Y:S01]  /*02b0*/  LDG.E.U16 R22, desc[UR36][R4.64] ;  /* 0x0000002404167981 */ /* 0x000562000c1e1500 */
[----:B------:R-:W-:Y:S05]  /*02c0*/  BRA `(.L_x_25374) ;  /* 0x0000000c00207947 */ /* 0x000fea0003800000 */
.L_x_25370:
        /* <DEDUP_REMOVED lines=9> */
.L_x_25378:
[----:B------:R-:W2:Y:S02]  /*0360*/  LDG.E.U16 R0, desc[UR36][R4.64] ;  /* 0x0000002404007981 */ /* 0x000ea4000c1e1500 */
[----:B--2---:R-:W-:-:S06]  /*0370*/  HADD2.F32 R0, -RZ, R0.H0_H0 ;  /* 0x20000000ff007230 */ /* 0x004fcc0000004100 */
[----:B------:R-:W0:Y:S02]  /*0380*/  F2I.FTZ.TRUNC.NTZ R0, R0 ;  /* 0x0000000000007305 */ /* 0x000e24000021f100 */
[----:B0-----:R-:W-:Y:S01]  /*0390*/  PRMT R22, R0, 0x7610, R22 ;  /* 0x0000761000167816 */ /* 0x001fe20000000016 */
[----:B------:R-:W-:Y:S06]  /*03a0*/  BRA `(.L_x_25374) ;  /* 0x0000000800e87947 */ /* 0x000fec0003800000 */
.L_x_25377:
        /* <DEDUP_REMOVED lines=9> */
.L_x_25380:
[----:B------:R-:W2:Y:S02]  /*0440*/  LDG.E.U16 R4, desc[UR36][R4.64] ;  /* 0x0000002404047981 */ /* 0x000ea4000c1e1500 */
[----:B--2---:R-:W-:-:S06]  /*0450*/  HADD2.F32 R0, -RZ, R4.H0_H0 ;  /* 0x20000004ff007230 */ /* 0x004fcc0000004100 */
[----:B------:R-:W0:Y:S02]  /*0460*/  F2I.FTZ.TRUNC.NTZ R0, R0 ;  /* 0x0000000000007305 */ /* 0x000e24000021f100 */
[----:B0-----:R-:W-:Y:S01]  /*0470*/  PRMT R22, R0, 0x7610, R22 ;  /* 0x0000761000167816 */ /* 0x001fe20000000016 */
[----:B------:R-:W-:Y:S06]  /*0480*/  BRA `(.L_x_25374) ;  /* 0x0000000800b07947 */ /* 0x000fec0003800000 */
.L_x_25379:
[----:B------:R-:W2:Y:S02]  /*0490*/  LDG.E.64 R4, desc[UR36][R4.64] ;  /* 0x0000002404047981 */ /* 0x000ea4000c1e1b00 */
[----:B--2---:R0:W1:Y:S01]  /*04a0*/  F2I.F64.TRUNC R22, R4 ;  /* 0x0000000400167311 */ /* 0x004062000030d100 */
[----:B------:R-:W-:Y:S05]  /*04b0*/  BRA `(.L_x_25374) ;  /* 0x0000000800a47947 */ /* 0x000fea0003800000 */
.L_x_25369:
        /* <DEDUP_REMOVED lines=12> */
.L_x_25383:
[----:B------:R-:W2:Y:S02]  /*0580*/  LDG.E.64 R4, desc[UR36][R4.64] ;  /* 0x0000002404047981 */ /* 0x000ea4000c1e1b00 */
[----:B--2---:R0:W1:Y:S01]  /*0590*/  F2I.F64.TRUNC R22, R4 ;  /* 0x0000000400167311 */ /* 0x004062000030d100 */
[----:B------:R-:W-:Y:S05]  /*05a0*/  BRA `(.L_x_25374) ;  /* 0x0000000800687947 */ /* 0x000fea0003800000 */
.L_x_25382:
        /* <DEDUP_REMOVED lines=27> */
.L_x_25385:
        /* <DEDUP_REMOVED lines=15> */
.L_x_25384:
[----:B------:R-:W2:Y:S02]  /*0850*/  LDG.E.U16 R0, desc[UR36][R4.64] ;  /* 0x0000002404007981 */ /* 0x000ea4000c1e1500 */
[----:B--2---:R-:W-:-:S06]  /*0860*/  IMAD.U32 R0, R0, 0x10000, RZ ;  /* 0x0001000000007824 */ /* 0x004fcc00078e00ff */
[----:B------:R-:W0:Y:S02]  /*0870*/  F2I.FTZ.TRUNC.NTZ R0, R0 ;  /* 0x0000000000007305 */ /* 0x000e24000021f100 */
[----:B0-----:R-:W-:Y:S01]  /*0880*/  PRMT R22, R0, 0x7610, R22 ;  /* 0x0000761000167816 */ /* 0x001fe20000000016 */
[----:B------:R-:W-:Y:S06]  /*0890*/  BRA `(.L_x_25374) ;  /* 0x0000000400ac7947 */ /* 0x000fec0003800000 */
.L_x_25381:
        /* <DEDUP_REMOVED lines=10> */
.L_x_25388:
        /* <DEDUP_REMOVED lines=21> */
.L_x_25392:
[----:B------:R-:W-:Y:S05]  /*0a90*/  BSYNC.RECONVERGENT B1 ;  /* 0x0000000000017941 */ /* 0x000fea0003800200 */
.L_x_25391:
[----:B------:R-:W-:Y:S01]  /*0aa0*/  IMAD.SHL.U32 R0, R0, 0x100000, RZ ;  /* 0x0010000000007824 */ /* 0x000fe200078e00ff */
[----:B------:R-:W-:-:S04]  /*0ab0*/  LEA R3, R3, 0x3b800000, 0x17 ;  /* 0x3b80000003037811 */ /* 0x000fc800078eb8ff */
[----:B------:R-:W-:-:S07]  /*0ac0*/  LOP3.LUT R0, R3, R0, R7, 0xfe, !PT ;  /* 0x0000000003007212 */ /* 0x000fce00078efe07 */
.L_x_25390:
[----:B------:R-:W-:Y:S05]  /*0ad0*/  BSYNC.RECONVERGENT B0 ;  /* 0x0000000000007941 */ /* 0x000fea0003800200 */
.L_x_25389:
[----:B------:R-:W0:Y:S02]  /*0ae0*/  F2I.FTZ.TRUNC.NTZ R0, R0 ;  /* 0x0000000000007305 */ /* 0x000e24000021f100 */
[----:B0-----:R-:W-:Y:S01]  /*0af0*/  PRMT R22, R0, 0x7610, R22 ;  /* 0x0000761000167816 */ /* 0x001fe20000000016 */
[----:B------:R-:W-:Y:S06]  /*0b00*/  BRA `(.L_x_25374) ;  /* 0x0000000400107947 */ /* 0x000fec0003800000 */
.L_x_25387:
        /* <DEDUP_REMOVED lines=21> */
.L_x_25396:
[----:B------:R-:W-:Y:S05]  /*0c60*/  BSYNC.RECONVERGENT B1 ;  /* 0x0000000000017941 */ /* 0x000fea0003800200 */
.L_x_25395:
[----:B------:R-:W-:Y:S01]  /*0c70*/  IMAD.SHL.U32 R0, R0, 0x200000, RZ ;  /* 0x0020000000007824 */ /* 0x000fe200078e00ff */
[----:B------:R-:W-:-:S04]  /*0c80*/  LEA R3, R3, 0x37800000, 0x17 ;  /* 0x3780000003037811 */ /* 0x000fc800078eb8ff */
[----:B------:R-:W-:-:S07]  /*0c90*/  LOP3.LUT R0, R3, R0, R7, 0xfe, !PT ;  /* 0x0000000003007212 */ /* 0x000fce00078efe07 */
.L_x_25394:
[----:B------:R-:W-:Y:S05]  /*0ca0*/  BSYNC.RECONVERGENT B0 ;  /* 0x0000000000007941 */ /* 0x000fea0003800200 */
.L_x_25393:
[----:B------:R-:W0:Y:S02]  /*0cb0*/  F2I.FTZ.TRUNC.NTZ R0, R0 ;  /* 0x0000000000007305 */ /* 0x000e24000021f100 */
[----:B0-----:R-:W-:Y:S01]  /*0cc0*/  PRMT R22, R0, 0x7610, R22 ;  /* 0x0000761000167816 */ /* 0x001fe20000000016 */
[----:B------:R-:W-:Y:S06]  /*0cd0*/  BRA `(.L_x_25374) ;  /* 0x00000000009c7947 */ /* 0x000fec0003800000 */
.L_x_25386:
[----:B------:R-:W-:-:S09]  /*0ce0*/  UISETP.NE.AND UP0, UPT, UR4, 0x1c, UPT ;  /* 0x0000001c0400788c */ /* 0x000fd2000bf05270 */
[----:B------:R-:W-:Y:S05]  /*0cf0*/  BRA.U !UP0, `(.L_x_25397) ;  /* 0x0000000108907547 */ /* 0x000fea000b800000 */
[----:B------:R-:W-:-:S09]  /*0d00*/  UISETP.NE.AND UP0, UPT, UR4, 0x1d, UPT ;  /* 0x0000001d0400788c */ /* 0x000fd2000bf05270 */
[----:B------:R-:W-:Y:S05]  /*0d10*/  BRA.U !UP0, `(.L_x_25398) ;  /* 0x0000000108807547 */ /* 0x000fea000b800000 */
[----:B------:R-:W-:-:S09]  /*0d20*/  UISETP.NE.AND UP0, UPT, UR4, 0x2c, UPT ;  /* 0x0000002c0400788c */ /* 0x000fd2000bf05270 */
[----:B------:R-:W-:Y:S05]  /*0d30*/  BRA.U !UP0, `(.L_x_25399) ;  /* 0x0000000108487547 */ /* 0x000fea000b800000 */
.L_x_25373:
        /* <DEDUP_REMOVED lines=16> */
.L_x_25400:
[----:B------:R-:W-:Y:S01]  /*0e40*/  PRMT R22, RZ, 0x7610, R22 ;  /* 0x00007610ff167816 */ /* 0x000fe20000000016 */
[----:B------:R-:W-:Y:S06]  /*0e50*/  BRA `(.L_x_25374) ;  /* 0x00000000003c7947 */ /* 0x000fec0003800000 */
.L_x_25399:
        /* <DEDUP_REMOVED lines=8> */
.L_x_25402:
[----:B------:R-:W-:Y:S05]  /*0ee0*/  BSYNC.RECONVERGENT B0 ;  /* 0x0000000000007941 */ /* 0x000fea0003800200 */
.L_x_25401:
[----:B------:R-:W0:Y:S02]  /*0ef0*/  F2I.FTZ.TRUNC.NTZ R0, R0 ;  /* 0x0000000000007305 */ /* 0x000e24000021f100 */
[----:B0-----:R-:W-:Y:S01]  /*0f00*/  PRMT R22, R0, 0x7610, R22 ;  /* 0x0000761000167816 */ /* 0x001fe20000000016 */
[----:B------:R-:W-:Y:S06]  /*0f10*/  BRA `(.L_x_25374) ;  /* 0x00000000000c7947 */ /* 0x000fec0003800000 */
.L_x_25398:
[----:B------:R0:W5:Y:S01]  /*0f20*/  LDG.E.U16 R22, desc[UR36][R4.64] ;  /* 0x0000002404167981 */ /* 0x000162000c1e1500 */
[----:B------:R-:W-:Y:S05]  /*0f30*/  BRA `(.L_x_25374) ;  /* 0x0000000000047947 */ /* 0x000fea0003800000 */
.L_x_25397:
[----:B------:R0:W5:Y:S02]  /*0f40*/  LDG.E.U16 R22, desc[UR36][R4.64] ;  /* 0x0000002404167981 */ /* 0x000164000c1e1500 */
.L_x_25374:
[----:B------:R-:W-:-:S07]  /*0f50*/  VIADD R23, R25, 0x80 ;  /* 0x0000008019177836 */ /* 0x000fce0000000000 */
.L_x_25368:
[----:B------:R-:W-:Y:S05]  /*0f60*/  BSYNC.RECONVERGENT B6 ;  /* 0x0000000000067941 */ /* 0x000fea0003800200 */
.L_x_25367:
        /* <DEDUP_REMOVED lines=23> */
.L_x_25408:
[----:B------:R0:W5:Y:S01]  /*10e0*/  LDG.E.U8 R19, desc[UR36][R4.64] ;  /* 0x0000002404137981 */ /* 0x000162000c1e1100 */
[----:B------:R-:W-:Y:S05]  /*10f0*/  BRA `(.L_x_25410) ;  /* 0x0000000c00507947 */ /* 0x000fea0003800000 */
.L_x_25407:
        /* <DEDUP_REMOVED lines=8> */
.L_x_25412:
[----:B------:R0:W5:Y:S01]  /*1180*/  LDG.E.U16 R19, desc[UR36][R4.64] ;  /* 0x0000002404137981 */ /* 0x000162000c1e1500 */
[----:B------:R-:W-:Y:S05]  /*1190*/  BRA `(.L_x_25410) ;  /* 0x0000000c00287947 */ /* 0x000fea0003800000 */
.L_x_25411:
[----:B------:R0:W5:Y:S01]  /*11a0*/  LDG.E.U16 R19, desc[UR36][R4.64] ;  /* 0x0000002404137981 */ /* 0x000162000c1e1500 */
[----:B------:R-:W-:Y:S05]  /*11b0*/  BRA `(.L_x_25410) ;  /* 0x0000000c00207947 */ /* 0x000fea0003800000 */
.L_x_25406:
        /* <DEDUP_REMOVED lines=9> */
.L_x_25414:
[----:B------:R-:W2:Y:S02]  /*1250*/  LDG.E.U16 R0, desc[UR36][R4.64] ;  /* 0x0000002404007981 */ /* 0x000ea4000c1e1500 */
[----:B--2---:R-:W-:-:S06]  /*1260*/  HADD2.F32 R0, -RZ, R0.H0_H0 ;  /* 0x20000000ff007230 */ /* 0x004fcc0000004100 */
[----:B------:R-:W0:Y:S02]  /*1270*/  F2I.FTZ.TRUNC.NTZ R0, R0 ;  /* 0x0000000000007305 */ /* 0x000e24000021f100 */
[----:B0-----:R-:W-:Y:S01]  /*1280*/  PRMT R19, R0, 0x7610, R19 ;  /* 0x0000761000137816 */ /* 0x001fe20000000013 */
[----:B------:R-:W-:Y:S06]  /*1290*/  BRA `(.L_x_25410) ;  /* 0x0000000800e87947 */ /* 0x000fec0003800000 */
.L_x_25413:
        /* <DEDUP_REMOVED lines=9> */
.L_x_25416:
[----:B------:R-:W2:Y:S02]  /*1330*/  LDG.E.U16 R4, desc[UR36][R4.64] ;  /* 0x0000002404047981 */ /* 0x000ea4000c1e1500 */
[----:B--2---:R-:W-:-:S06]  /*1340*/  HADD2.F32 R0, -RZ, R4.H0_H0 ;  /* 0x20000004ff007230 */ /* 0x004fcc0000004100 */
[----:B------:R-:W0:Y:S02]  /*1350*/  F2I.FTZ.TRUNC.NTZ R0, R0 ;  /* 0x0000000000007305 */ /* 0x000e24000021f100 */
[----:B0-----:R-:W-:Y:S01]  /*1360*/  PRMT R19, R0, 0x7610, R19 ;  /* 0x0000761000137816 */ /* 0x001fe20000000013 */
[----:B------:R-:W-:Y:S06]  /*1370*/  BRA `(.L_x_25410) ;  /* 0x0000000800b07947 */ /* 0x000fec0003800000 */
.L_x_25415:
[----:B------:R-:W2:Y:S02]  /*1380*/  LDG.E.64 R4, desc[UR36][R4.64] ;  /* 0x0000002404047981 */ /* 0x000ea4000c1e1b00 */
[----:B--2---:R0:W1:Y:S01]  /*1390*/  F2I.F64.TRUNC R19, R4 ;  /* 0x0000000400137311 */ /* 0x004062000030d100 */
[----:B------:R-:W-:Y:S05]  /*13a0*/  BRA `(.L_x_25410) ;  /* 0x0000000800a47947 */ /* 0x000fea0003800000 */
.L_x_25405:
        /* <DEDUP_REMOVED lines=12> */
.L_x_25419:
[----:B------:R-:W2:Y:S02]  /*1470*/  LDG.E.64 R4, desc[UR36][R4.64] ;  /* 0x0000002404047981 */ /* 0x000ea4000c1e1b00 */
[----:B--2---:R0:W1:Y:S01]  /*1480*/  F2I.F64.TRUNC R19, R4 ;  /* 0x0000000400137311 */ /* 0x004062000030d100 */
[----:B------:R-:W-:Y:S05]  /*1490*/  BRA `(.L_x_25410) ;  /* 0x0000000800687947 */ /* 0x000fea0003800000 */
.L_x_25418:
        /* <DEDUP_REMOVED lines=27> */
.L_x_25421:
        /* <DEDUP_REMOVED lines=15> */
.L_x_25420:
[----:B------:R-:W2:Y:S02]  /*1740*/  LDG.E.U16 R0, desc[UR36][R4.64] ;  /* 0x0000002404007981 */ /* 0x000ea4000c1e1500 */
[----:B--2---:R-:W-:-:S06]  /*1750*/  IMAD.U32 R0, R0, 0x10000, RZ ;  /* 0x0001000000007824 */ /* 0x004fcc00078e00ff */
[----:B------:R-:W0:Y:S02]  /*1760*/  F2I.FTZ.TRUNC.NTZ R0, R0 ;  /* 0x0000000000007305 */ /* 0x000e24000021f100 */
[----:B0-----:R-:W-:Y:S01]  /*1770*/  PRMT R19, R0, 0x7610, R19 ;  /* 0x0000761000137816 */ /* 0x001fe20000000013 */
[----:B------:R-:W-:Y:S06]  /*1780*/  BRA `(.L_x_25410) ;  /* 0x0000000400ac7947 */ /* 0x000fec0003800000 */
.L_x_25417:
        /* <DEDUP_REMOVED lines=10> */
.L_x_25424:
        /* <DEDUP_REMOVED lines=21> */
.L_x_25428:
[----:B------:R-:W-:Y:S05]  /*1980*/  BSYNC.RECONVERGENT B1 ;  /* 0x0000000000017941 */ /* 0x000fea0003800200 */
.L_x_25427:
[----:B------:R-:W-:Y:S01]  /*1990*/  IMAD.SHL.U32 R0, R0, 0x100000, RZ ;  /* 0x0010000000007824 */ /* 0x000fe200078e00ff */
[----:B------:R-:W-:-:S04]  /*19a0*/  LEA R3, R3, 0x3b800000, 0x17 ;  /* 0x3b80000003037811 */ /* 0x000fc800078eb8ff */
[----:B------:R-:W-:-:S07]  /*19b0*/  LOP3.LUT R0, R3, R0, R7, 0xfe, !PT ;  /* 0x0000000003007212 */ /* 0x000fce00078efe07 */
.L_x_25426:
[----:B------:R-:W-:Y:S05]  /*19c0*/  BSYNC.RECONVERGENT B0 ;  /* 0x0000000000007941 */ /* 0x000fea0003800200 */
.L_x_25425:
[----:B------:R-:W0:Y:S02]  /*19d0*/  F2I.FTZ.TRUNC.NTZ R0, R0 ;  /* 0x0000000000007305 */ /* 0x000e24000021f100 */
[----:B0-----:R-:W-:Y:S01]  /*19e0*/  PRMT R19, R0, 0x7610, R19 ;  /* 0x0000761000137816 */ /* 0x001fe20000000013 */
[----:B------:R-:W-:Y:S06]  /*19f0*/  BRA `(.L_x_25410) ;  /* 0x0000000400107947 */ /* 0x000fec0003800000 */
.L_x_25423:
        /* <DEDUP_REMOVED lines=21> */
.L_x_25432:
[----:B------:R-:W-:Y:S05]  /*1b50*/  BSYNC.RECONVERGENT B1 ;  /* 0x0000000000017941 */ /* 0x000fea0003800200 */
.L_x_25431:
[----:B------:R-:W-:Y:S01]  /*1b60*/  IMAD.SHL.U32 R0, R0, 0x200000, RZ ;  /* 0x0020000000007824 */ /* 0x000fe200078e00ff */
[----:B------:R-:W-:-:S04]  /*1b70*/  LEA R3, R3, 0x37800000, 0x17 ;  /* 0x3780000003037811 */ /* 0x000fc800078eb8ff */
[----:B------:R-:W-:-:S07]  /*1b80*/  LOP3.LUT R0, R3, R0, R7, 0xfe, !PT ;  /* 0x0000000003007212 */ /* 0x000fce00078efe07 */
.L_x_25430:
[----:B------:R-:W-:Y:S05]  /*1b90*/  BSYNC.RECONVERGENT B0 ;  /* 0x0000000000007941 */ /* 0x000fea0003800200 */
.L_x_25429:
[----:B------:R-:W0:Y:S02]  /*1ba0*/  F2I.FTZ.TRUNC.NTZ R0, R0 ;  /* 0x0000000000007305 */ /* 0x000e24000021f100 */
[----:B0-----:R-:W-:Y:S01]  /*1bb0*/  PRMT R19, R0, 0x7610, R19 ;  /* 0x0000761000137816 */ /* 0x001fe20000000013 */
[----:B------:R-:W-:Y:S06]  /*1bc0*/  BRA `(.L_x_25410) ;  /* 0x00000000009c7947 */ /* 0x000fec0003800000 */
.L_x_25422:
        /* <DEDUP_REMOVED lines=14> */
.L_x_25436:
[----:B------:R-:W-:Y:S05]  /*1cb0*/  BSYNC.RECONVERGENT B0 ;  /* 0x0000000000007941 */ /* 0x000fea0003800200 */
.L_x_25435:
[----:B------:R-:W0:Y:S02]  /*1cc0*/  F2I.FTZ.TRUNC.NTZ R0, R0 ;  /* 0x0000000000007305 */ /* 0x000e24000021f100 */
[----:B0-----:R-:W-:Y:S01]  /*1cd0*/  PRMT R19, R0, 0x7610, R19 ;  /* 0x0000761000137816 */ /* 0x001fe20000000013 */
[----:B------:R-:W-:Y:S06]  /*1ce0*/  BRA `(.L_x_25410) ;  /* 0x0000000000547947 */ /* 0x000fec0003800000 */
.L_x_25409:
        /* <DEDUP_REMOVED lines=16> */
.L_x_25437:
[----:B------:R-:W-:Y:S01]  /*1df0*/  PRMT R19, RZ, 0x7610, R19 ;  /* 0x00007610ff137816 */ /* 0x000fe20000000013 */
[----:B------:R-:W-:Y:S06]  /*1e00*/  BRA `(.L_x_25410) ;  /* 0x00000000000c7947 */ /* 0x000fec0003800000 */
.L_x_25434:
[----:B------:R3:W5:Y:S01]  /*1e10*/  LDG.E.U16 R19, desc[UR36][R4.64] ;  /* 0x0000002404137981 */ /* 0x000762000c1e1500 */
[----:B------:R-:W-:Y:S05]  /*1e20*/  BRA `(.L_x_25410) ;  /* 0x0000000000047947 */ /* 0x000fea0003800000 */
.L_x_25433:
[----:B------:R2:W5:Y:S02]  /*1e30*/  LDG.E.U16 R19, desc[UR36][R4.64] ;  /* 0x0000002404137981 */ /* 0x000564000c1e1500 */
.L_x_25410:
[----:B------:R-:W-:-:S07]  /*1e40*/  VIADD R23, R23, 0x80 ;  /* 0x0000008017177836 */ /* 0x000fce0000000000 */
.L_x_25404:
[----:B------:R-:W-:Y:S05]  /*1e50*/  BSYNC.RECONVERGENT B6 ;  /* 0x0000000000067941 */ /* 0x000fea0003800200 */
.L_x_25403:
        /* <DEDUP_REMOVED lines=23> */
.L_x_25443:
[----:B------:R0:W5:Y:S01]  /*1fd0*/  LDG.E.U8 R17, desc[UR36][R4.64] ;  /* 0x0000002404117981 */ /* 0x000162000c1e1100 */
[----:B------:R-:W-:Y:S05]  /*1fe0*/  BRA `(.L_x_25445) ;  /* 0x0000000c00507947 */ /* 0x000fea0003800000 */
.L_x_25442:
        /* <DEDUP_REMOVED lines=8> */
.L_x_25447:
[----:B------:R0:W5:Y:S01]  /*2070*/  LDG.E.U16 R17, desc[UR36][R4.64] ;  /* 0x0000002404117981 */ /* 0x000162000c1e1500 */
[----:B------:R-:W-:Y:S05]  /*2080*/  BRA `(.L_x_25445) ;  /* 0x0000000c00287947 */ /* 0x000fea0003800000 */
.L_x_25446:
[----:B------:R0:W5:Y:S01]  /*2090*/  LDG.E.U16 R17, desc[UR36][R4.64] ;  /* 0x0000002404117981 */ /* 0x000162000c1e1500 */
[----:B------:R-:W-:Y:S05]  /*20a0*/  BRA `(.L_x_25445) ;  /* 0x0000000c00207947 */ /* 0x000fea0003800000 */
.L_x_25441:
        /* <DEDUP_REMOVED lines=9> */
.L_x_25449:
[----:B------:R-:W2:Y:S02]  /*2140*/  LDG.E.U16 R0, desc[UR36][R4.64] ;  /* 0x0000002404007981 */ /* 0x000ea4000c1e1500 */
[----:B--2---:R-:W-:-:S06]  /*2150*/  HADD2.F32 R0, -RZ, R0.H0_H0 ;  /* 0x20000000ff007230 */ /* 0x004fcc0000004100 */
[----:B------:R-:W0:Y:S02]  /*2160*/  F2I.FTZ.TRUNC.NTZ R0, R0 ;  /* 0x0000000000007305 */ /* 0x000e24000021f100 */
[----:B0-----:R-:W-:Y:S01]  /*2170*/  PRMT R17, R0, 0x7610, R17 ;  /* 0x0000761000117816 */ /* 0x001fe20000000011 */
[----:B------:R-:W-:Y:S06]  /*2180*/  BRA `(.L_x_25445) ;  /* 0x0000000800e87947 */ /* 0x000fec0003800000 */
.L_x_25448:
        /* <DEDUP_REMOVED lines=9> */
.L_x_25451:
[----:B------:R-:W2:Y:S02]  /*2220*/  LDG.E.U16 R4, desc[UR36][R4.64] ;  /* 0x0000002404047981 */ /* 0x000ea4000c1e1500 */
[----:B--2---:R-:W-:-:S06]  /*2230*/  HADD2.F32 R0, -RZ, R4.H0_H0 ;  /* 0x20000004ff007230 */ /* 0x004fcc0000004100 */
[----:B------:R-:W0:Y:S02]  /*2240*/  F2I.FTZ.TRUNC.NTZ R0, R0 ;  /* 0x0000000000007305 */ /* 0x000e24000021f100 */
[----:B0-----:R-:W-:Y:S01]  /*2250*/  PRMT R17, R0, 0x7610, R17 ;  /* 0x0000761000117816 */ /* 0x001fe20000000011 */
[----:B------:R-:W-:Y:S06]  /*2260*/  BRA `(.L_x_25445) ;  /* 0x0000000800b07947 */ /* 0x000fec0003800000 */
.L_x_25450:
[----:B------:R-:W2:Y:S02]  /*2270*/  LDG.E.64 R4, desc[UR36][R4.64] ;  /* 0x0000002404047981 */ /* 0x000ea4000c1e1b00 */
[----:B--2---:R0:W1:Y:S01]  /*2280*/  F2I.F64.TRUNC R17, R4 ;  /* 0x0000000400117311 */ /* 0x004062000030d100 */
[----:B------:R-:W-:Y:S05]  /*2290*/  BRA `(.L_x_25445) ;  /* 0x0000000800a47947 */ /* 0x000fea0003800000 */
.L_x_25440:
        /* <DEDUP_REMOVED lines=12> */
.L_x_25454:
[----:B------:R-:W2:Y:S02]  /*2360*/  LDG.E.64 R4, desc[UR36][R4.64] ;  /* 0x0000002404047981 */ /* 0x000ea4000c1e1b00 */
[----:B--2---:R3:W4:Y:S01]  /*2370*/  F2I.F64.TRUNC R17, R4 ;  /* 0x0000000400117311 */ /* 0x004722000030d100 */
[----:B------:R-:W-:Y:S05]  /*2380*/  BRA `(.L_x_25445) ;  /* 0x0000000800687947 */ /* 0x000fea0003800000 */
.L_x_25453:
        /* <DEDUP_REMOVED lines=27> */
.L_x_25456:
        /* <DEDUP_REMOVED lines=15> */
.L_x_25455:
[----:B------:R-:W2:Y:S02]  /*2630*/  LDG.E.U16 R0, desc[UR36][R4.64] ;  /* 0x0000002404007981 */ /* 0x000ea4000c1e1500 */
[----:B--2---:R-:W-:-:S06]  /*2640*/  IMAD.U32 R0, R0, 0x10000, RZ ;  /* 0x0001000000007824 */ /* 0x004fcc00078e00ff */
[----:B------:R-:W0:Y:S02]  /*2650*/  F2I.FTZ.TRUNC.NTZ R0, R0 ;  /* 0x0000000000007305 */ /* 0x000e24000021f100 */
[----:B0-----:R-:W-:Y:S01]  /*2660*/  PRMT R17, R0, 0x7610, R17 ;  /* 0x0000761000117816 */ /* 0x001fe20000000011 */
[----:B------:R-:W-:Y:S06]  /*2670*/  BRA `(.L_x_25445) ;  /* 0x0000000400ac7947 */ /* 0x000fec0003800000 */
.L_x_25452:
        /* <DEDUP_REMOVED lines=10> */
.L_x_25459:
        /* <DEDUP_REMOVED lines=21> */
.L_x_25463:
[----:B------:R-:W-:Y:S05]  /*2870*/  BSYNC.RECONVERGENT B1 ;  /* 0x0000000000017941 */ /* 0x000fea0003800200 */
.L_x_25462:
[----:B------:R-:W-:Y:S01]  /*2880*/  IMAD.SHL.U32 R0, R0, 0x100000, RZ ;  /* 0x0010000000007824 */ /* 0x000fe200078e00ff */
[----:B------:R-:W-:-:S04]  /*2890*/  LEA R3, R3, 0x3b800000, 0x17 ;  /* 0x3b80000003037811 */ /* 0x000fc800078eb8ff */
[----:B------:R-:W-:-:S07]  /*28a0*/  LOP3.LUT R0, R3, R0, R7, 0xfe, !PT ;  /* 0x0000000003007212 */ /* 0x000fce00078efe07 */
.L_x_25461:
[----:B------:R-:W-:Y:S05]  /*28b0*/  BSYNC.RECONVERGENT B0 ;  /* 0x0000000000007941 */ /* 0x000fea0003800200 */
.L_x_25460:
[----:B------:R-:W0:Y:S02]  /*28c0*/  F2I.FTZ.TRUNC.NTZ R0, R0 ;  /* 0x0000000000007305 */ /* 0x000e24000021f100 */
[----:B0-----:R-:W-:Y:S01]  /*28d0*/  PRMT R17, R0, 0x7610, R17 ;  /* 0x0000761000117816 */ /* 0x001fe20000000011 */
[----:B------:R-:W-:Y:S06]  /*28e0*/  BRA `(.L_x_25445) ;  /* 0x0000000400107947 */ /* 0x000fec0003800000 */
.L_x_25458:
        /* <DEDUP_REMOVED lines=21> */
.L_x_25467:
[----:B------:R-:W-:Y:S05]  /*2a40*/  BSYNC.RECONVERGENT B1 ;  /* 0x0000000000017941 */ /* 0x000fea0003800200 */
.L_x_25466:
[----:B------:R-:W-:Y:S01]  /*2a50*/  IMAD.SHL.U32 R0, R0, 0x200000, RZ ;  /* 0x0020000000007824 */ /* 0x000fe200078e00ff */
[----:B------:R-:W-:-:S04]  /*2a60*/  LEA R3, R3, 0x37800000, 0x17 ;  /* 0x3780000003037811 */ /* 0x000fc800078eb8ff */
[----:B------:R-:W-:-:S07]  /*2a70*/  LOP3.LUT R0, R3, R0, R7, 0xfe, !PT ;  /* 0x0000000003007212 */ /* 0x000fce00078efe07 */
.L_x_25465:
[----:B------:R-:W-:Y:S05]  /*2a80*/  BSYNC.RECONVERGENT B0 ;  /* 0x0000000000007941 */ /* 0x000fea0003800200 */
.L_x_25464:
[----:B------:R-:W0:Y:S02]  /*2a90*/  F2I.FTZ.TRUNC.NTZ R0, R0 ;  /* 0x0000000000007305 */ /* 0x000e24000021f100 */
[----:B0-----:R-:W-:Y:S01]  /*2aa0*/  PRMT R17, R0, 0x7610, R17 ;  /* 0x0000761000117816 */ /* 0x001fe20000000011 */
[----:B------:R-:W-:Y:S06]  /*2ab0*/  BRA `(.L_x_25445) ;  /* 0x00000000009c7947 */ /* 0x000fec0003800000 */
.L_x_25457:
        /* <DEDUP_REMOVED lines=14> */
.L_x_25471:
[----:B------:R-:W-:Y:S05]  /*2ba0*/  BSYNC.RECONVERGENT B0 ;  /* 0x0000000000007941 */ /* 0x000fea0003800200 */
.L_x_25470:
[----:B------:R-:W0:Y:S02]  /*2bb0*/  F2I.FTZ.TRUNC.NTZ R0, R0 ;  /* 0x0000000000007305 */ /* 0x000e24000021f100 */
[----:B0-----:R-:W-:Y:S01]  /*2bc0*/  PRMT R17, R0, 0x7610, R17 ;  /* 0x0000761000117816 */ /* 0x001fe20000000011 */
[----:B------:R-:W-:Y:S06]  /*2bd0*/  BRA `(.L_x_25445) ;  /* 0x0000000000547947 */ /* 0x000fec0003800000 */
.L_x_25444:
        /* <DEDUP_REMOVED lines=16> */
.L_x_25472:
[----:B------:R-:W-:Y:S01]  /*2ce0*/  PRMT R17, RZ, 0x7610, R17 ;  /* 0x00007610ff117816 */ /* 0x000fe20000000011 */
[----:B------:R-:W-:Y:S06]  /*2cf0*/  BRA `(.L_x_25445) ;  /* 0x00000000000c7947 */ /* 0x000fec0003800000 */
.L_x_25469:
[----:B------:R2:W5:Y:S01]  /*2d00*/  LDG.E.U16 R17, desc[UR36][R4.64] ;  /* 0x0000002404117981 */ /* 0x000562000c1e1500 */
[----:B------:R-:W-:Y:S05]  /*2d10*/  BRA `(.L_x_25445) ;  /* 0x0000000000047947 */ /* 0x000fea0003800000 */
.L_x_25468:
[----:B------:R1:W5:Y:S02]  /*2d20*/  LDG.E.U16 R17, desc[UR36][R4.64] ;  /* 0x0000002404117981 */ /* 0x000364000c1e1500 */
.L_x_25445:
[----:B------:R-:W-:-:S07]  /*2d30*/  VIADD R23, R23, 0x80 ;  /* 0x0000008017177836 */ /* 0x000fce0000000000 */
.L_x_25439:
[----:B------:R-:W-:Y:S05]  /*2d40*/  BSYNC.RECONVERGENT B6 ;  /* 0x0000000000067941 */ /* 0x000fea0003800200 */
.L_x_25438:
        /* <DEDUP_REMOVED lines=23> */
.L_x_25478:
[----:B------:R0:W5:Y:S01]  /*2ec0*/  LDG.E.U8 R18, desc[UR36][R4.64] ;  /* 0x0000002404127981 */ /* 0x000162000c1e1100 */
[----:B------:R-:W-:Y:S05]  /*2ed0*/  BRA `(.L_x_25474) ;  /* 0x0000000c004c7947 */ /* 0x000fea0003800000 */
.L_x_25477:
        /* <DEDUP_REMOVED lines=8> */
.L_x_25481:
[----:B------:R0:W5:Y:S01]  /*2f60*/  LDG.E.U16 R18, desc[UR36][R4.64] ;  /* 0x0000002404127981 */ /* 0x000162000c1e1500 */
[----:B------:R-:W-:Y:S05]  /*2f70*/  BRA `(.L_x_25474) ;  /* 0x0000000c00247947 */ /* 0x000fea0003800000 */
.L_x_25480:
[----:B------:R0:W5:Y:S01]  /*2f80*/  LDG.E.U16 R18, desc[UR36][R4.64] ;  /* 0x0000002404127981 */ /* 0x000162000c1e1500 */
[----:B------:R-:W-:Y:S05]  /*2f90*/  BRA `(.L_x_25474) ;  /* 0x0000000c001c7947 */ /* 0x000fea0003800000 */
.L_x_25476:
        /* <DEDUP_REMOVED lines=9> */
.L_x_25483:
[----:B------:R-:W2:Y:S02]  /*3030*/  LDG.E.U16 R0, desc[UR36][R4.64] ;  /* 0x0000002404007981 */ /* 0x000ea4000c1e1500 */
[----:B--2---:R-:W-:-:S06]  /*3040*/  HADD2.F32 R0, -RZ, R0.H0_H0 ;  /* 0x20000000ff007230 */ /* 0x004fcc0000004100 */
[----:B------:R-:W0:Y:S02]  /*3050*/  F2I.FTZ.TRUNC.NTZ R0, R0 ;  /* 0x0000000000007305 */ /* 0x000e24000021f100 */
[----:B0-----:R-:W-:Y:S01]  /*3060*/  PRMT R18, R0, 0x7610, R18 ;  /* 0x0000761000127816 */ /* 0x001fe20000000012 */
[----:B------:R-:W-:Y:S06]  /*3070*/  BRA `(.L_x_25474) ;  /* 0x0000000800e47947 */ /* 0x000fec0003800000 */
.L_x_25482:
        /* <DEDUP_REMOVED lines=9> */
.L_x_25485:
[----:B------:R-:W2:Y:S02]  /*3110*/  LDG.E.U16 R4, desc[UR36][R4.64] ;  /* 0x0000002404047981 */ /* 0x000ea4000c1e1500 */
[----:B--2---:R-:W-:-:S06]  /*3120*/  HADD2.F32 R0, -RZ, R4.H0_H0 ;  /* 0x20000004ff007230 */ /* 0x004fcc0000004100 */
[----:B------:R-:W0:Y:S02]  /*3130*/  F2I.FTZ.TRUNC.NTZ R0, R0 ;  /* 0x0000000000007305 */ /* 0x000e24000021f100 */
[----:B0-----:R-:W-:Y:S01]  /*3140*/  PRMT R18, R0, 0x7610, R18 ;  /* 0x0000761000127816 */ /* 0x001fe20000000012 */
[----:B------:R-:W-:Y:S06]  /*3150*/  BRA `(.L_x_25474) ;  /* 0x0000000800ac7947 */ /* 0x000fec0003800000 */
.L_x_25484:
[----:B------:R-:W2:Y:S02]  /*3160*/  LDG.E.64 R4, desc[UR36][R4.64] ;  /* 0x0000002404047981 */ /* 0x000ea4000c1e1b00 */
[----:B--2---:R0:W1:Y:S01]  /*3170*/  F2I.F64.TRUNC R18, R4 ;  /* 0x0000000400127311 */ /* 0x004062000030d100 */
[----:B------:R-:W-:Y:S05]  /*3180*/  BRA `(.L_x_25474) ;  /* 0x0000000800a07947 */ /* 0x000fea0003800000 */
.L_x_25475:
        /* <DEDUP_REMOVED lines=12> */
.L_x_25488:
[----:B------:R-:W2:Y:S02]  /*3250*/  LDG.E.64 R4, desc[UR36][R4.64] ;  /* 0x0000002404047981 */ /* 0x000ea4000c1e1b00 */
[----:B--2---:R0:W1:Y:S01]  /*3260*/  F2I.F64.TRUNC R18, R4 ;  /* 0x0000000400127311 */ /* 0x004062000030d100 */
[----:B------:R-:W-:Y:S05]  /*3270*/  BRA `(.L_x_25474) ;  /* 0x0000000800647947 */ /* 0x000fea0003800000 */
.L_x_25487:
        /* <DEDUP_REMOVED lines=27> */
.L_x_25490:
        /* <DEDUP_REMOVED lines=15> */
.L_x_25489:
[----:B------:R-:W2:Y:S02]  /*3520*/  LDG.E.U16 R0, desc[UR36][R4.64] ;  /* 0x0000002404007981 */ /* 0x000ea4000c1e1500 */
[----:B--2---:R-:W-:-:S06]  /*3530*/  IMAD.U32 R0, R0, 0x10000, RZ ;  /* 0x0001000000007824 */ /* 0x004fcc00078e00ff */
[----:B------:R-:W0:Y:S02]  /*3540*/  F2I.FTZ.TRUNC.NTZ R0, R0 ;  /* 0x0000000000007305 */ /* 0x000e24000021f100 */
[----:B0-----:R-:W-:Y:S01]  /*3550*/  PRMT R18, R0, 0x7610, R18 ;  /* 0x0000761000127816 */ /* 0x001fe20000000012 */
[----:B------:R-:W-:Y:S06]  /*3560*/  BRA `(.L_x_25474) ;  /* 0x0000000400a87947 */ /* 0x000fec0003800000 */
.L_x_25486:
        /* <DEDUP_REMOVED lines=10> */
.L_x_25493:
        /* <DEDUP_REMOVED lines=21> */
.L_x_25497:
[----:B------:R-:W-:Y:S05]  /*3760*/  BSYNC.RECONVERGENT B1 ;  /* 0x0000000000017941 */ /* 0x000fea0003800200 */
.L_x_25496:
[----:B------:R-:W-:Y:S01]  /*3770*/  IMAD.SHL.U32 R0, R0, 0x100000, RZ ;  /* 0x0010000000007824 */ /* 0x000fe200078e00ff */
[----:B------:R-:W-:-:S04]  /*3780*/  LEA R3, R3, 0x3b800000, 0x17 ;  /* 0x3b80000003037811 */ /* 0x000fc800078eb8ff */
[----:B------:R-:W-:-:S07]  /*3790*/  LOP3.LUT R0, R3, R0, R7, 0xfe, !PT ;  /* 0x0000000003007212 */ /* 0x000fce00078efe07 */
.L_x_25495:
[----:B------:R-:W-:Y:S05]  /*37a0*/  BSYNC.RECONVERGENT B0 ;  /* 0x0000000000007941 */ /* 0x000fea0003800200 */
.L_x_25494:
[----:B------:R-:W0:Y:S02]  /*37b0*/  F2I.FTZ.TRUNC.NTZ R0, R0 ;  /* 0x0000000000007305 */ /* 0x000e24000021f100 */
[----:B0-----:R-:W-:Y:S01]  /*37c0*/  PRMT R18, R0, 0x7610, R18 ;  /* 0x0000761000127816 */ /* 0x001fe20000000012 */
[----:B------:R-:W-:Y:S06]  /*37d0*/  BRA `(.L_x_25474) ;  /* 0x00000004000c7947 */ /* 0x000fec0003800000 */
.L_x_25492:
        /* <DEDUP_REMOVED lines=21> */
.L_x_25501:
[----:B------:R-:W-:Y:S05]  /*3930*/  BSYNC.RECONVERGENT B1 ;  /* 0x0000000000017941 */ /* 0x000fea0003800200 */
.L_x_25500:
[----:B------:R-:W-:Y:S01]  /*3940*/  IMAD.SHL.U32 R0, R0, 0x200000, RZ ;  /* 0x0020000000007824 */ /* 0x000fe200078e00ff */
[----:B------:R-:W-:-:S04]  /*3950*/  LEA R3, R3, 0x37800000, 0x17 ;  /* 0x3780000003037811 */ /* 0x000fc800078eb8ff */
[----:B------:R-:W-:-:S07]  /*3960*/  LOP3.LUT R0, R3, R0, R7, 0xfe, !PT ;  /* 0x0000000003007212 */ /* 0x000fce00078efe07 */
.L_x_25499:
[----:B------:R-:W-:Y:S05]  /*3970*/  BSYNC.RECONVERGENT B0 ;  /* 0x0000000000007941 */ /* 0x000fea0003800200 */
.L_x_25498:
[----:B------:R-:W0:Y:S02]  /*3980*/  F2I.FTZ.TRUNC.NTZ R0, R0 ;  /* 0x0000000000007305 */ /* 0x000e24000021f100 */
[----:B0-----:R-:W-:Y:S01]  /*3990*/  PRMT R18, R0, 0x7610, R18 ;  /* 0x0000761000127816 */ /* 0x001fe20000000012 */
[----:B------:R-:W-:Y:S06]  /*39a0*/  BRA `(.L_x_25474) ;  /* 0x0000000000987947 */ /* 0x000fec0003800000 */
.L_x_25491:
        /* <DEDUP_REMOVED lines=14> */
.L_x_25505:
[----:B------:R-:W-:Y:S05]  /*3a90*/  BSYNC.RECONVERGENT B0 ;  /* 0x0000000000007941 */ /* 0x000fea0003800200 */
.L_x_25504:
[----:B------:R-:W0:Y:S02]  /*3aa0*/  F2I.FTZ.TRUNC.NTZ R0, R0 ;  /* 0x0000000000007305 */ /* 0x000e24000021f100 */
[----:B0-----:R-:W-:Y:S01]  /*3ab0*/  PRMT R18, R0, 0x7610, R18 ;  /* 0x0000761000127816 */ /* 0x001fe20000000012 */
[----:B------:R-:W-:Y:S06]  /*3ac0*/  BRA `(.L_x_25474) ;  /* 0x0000000000507947 */ /* 0x000fec0003800000 */
.L_x_25479:
        /* <DEDUP_REMOVED lines=16> */
.L_x_25506:
[----:B------:R-:W-:Y:S05]  /*3bd0*/  BRA `(.L_x_25474) ;  /* 0x00000000000c7947 */ /* 0x000fea0003800000 */
.L_x_25503:
[----:B------:R0:W5:Y:S01]  /*3be0*/  LDG.E.U16 R18, desc[UR36][R4.64] ;  /* 0x0000002404127981 */ /* 0x000162000c1e1500 */
[----:B------:R-:W-:Y:S05]  /*3bf0*/  BRA `(.L_x_25474) ;  /* 0x0000000000047947 */ /* 0x000fea0003800000 */
.L_x_25502:
[----:B------:R0:W5:Y:S02]  /*3c00*/  LDG.E.U16 R18, desc[UR36][R4.64] ;  /* 0x0000002404127981 */ /* 0x000164000c1e1500 */
.L_x_25474:
[----:B------:R-:W-:Y:S05]  /*3c10*/  BSYNC.RECONVERGENT B6 ;  /* 0x0000000000067941 */ /* 0x000fea0003800200 */
.L_x_25473:
        /* <DEDUP_REMOVED lines=41> */
.L_x_25509:
        /* <DEDUP_REMOVED lines=27> */
.L_x_25508:
[----:B------:R-:W-:Y:S05]  /*4060*/  BSYNC.RECONVERGENT B0 ;  /* 0x0000000000007941 */ /* 0x000fea0003800200 */
.L_x_25507:
        /* <DEDUP_REMOVED lines=40> */
.L_x_25512:
        /* <DEDUP_REMOVED lines=27> */
.L_x_25511:
[----:B------:R-:W-:Y:S05]  /*44a0*/  BSYNC.RECONVERGENT B0 ;  /* 0x0000000000007941 */ /* 0x000fea0003800200 */
.L_x_25510:
        /* <DEDUP_REMOVED lines=40> */
.L_x_25515:
        /* <DEDUP_REMOVED lines=27> */
.L_x_25514:
[----:B------:R-:W-:Y:S05]  /*48e0*/  BSYNC.RECONVERGENT B0 ;  /* 0x0000000000007941 */ /* 0x000fea0003800200 */
.L_x_25513:
        /* <DEDUP_REMOVED lines=12> */
[----:B------:R-:W0:Y:S03]  /*49b0*/  I2F.RP R5, R8 ;  /* 0x0000000800057306 */ /* 0x000e260000209400 */
[----:B------:R-:W-:-:S05]  /*49c0*/  IMAD.MOV R10, RZ, RZ, -R10 ;  /* 0x000000ffff0a7224 */ /* 0x000fca00078e0a0a */
[----:B0-----:R-:W0:Y:S02]  /*49d0*/  MUFU.RCP R5, R5 ;  /* 0x0000000500057308 */ /* 0x001e240000001000 */
[----:B0-----:R-:W-:-:S06]  /*49e0*/  VIADD R6, R5, 0xffffffe ;  /* 0x0ffffffe05067836 */ /* 0x001fcc0000000000 */
        /* <DEDUP_REMOVED lines=23> */
.L_x_25518:
[----:B------:R-:W-:Y:S02]  /*4b60*/  PRMT R9, R18, 0x9910, RZ ;  /* 0x0000991012097816 */ /* 0x000fe400000000ff */
[----:B------:R-:W-:Y:S02]  /*4b70*/  IABS R12, R0 ;  /* 0x00000000000c7213 */ /* 0x000fe40000000000 */
[-C--:B------:R-:W-:Y:S02]  /*4b80*/  IABS R8, R9.reuse ;  /* 0x0000000900087213 */ /* 0x080fe40000000000 */
[-C--:B------:R-:W-:Y:S02]  /*4b90*/  IABS R10, R9.reuse ;  /* 0x00000009000a7213 */ /* 0x080fe40000000000 */
[----:B------:R-:W0:Y:S01]  /*4ba0*/  I2F.RP R3, R8 ;  /* 0x0000000800037306 */ /* 0x000e220000209400 */
[----:B------:R-:W-:Y:S02]  /*4bb0*/  LOP3.LUT R0, R0, R9, RZ, 0x3c, !PT ;  /* 0x0000000900007212 */ /* 0x000fe400078e3cff */
[----:B------:R-:W-:-:S02]  /*4bc0*/  IMAD.MOV R10, RZ, RZ, -R10 ;  /* 0x000000ffff0a7224 */ /* 0x000fc400078e0a0a */
[----:B------:R-:W-:-:S03]  /*4bd0*/  ISETP.GE.AND P2, PT, R0, RZ, PT ;  /* 0x000000ff0000720c */ /* 0x000fc60003f46270 */
        /* <DEDUP_REMOVED lines=18> */
.L_x_25517:
[----:B------:R-:W-:Y:S05]  /*4d00*/  BSYNC.RECONVERGENT B0 ;  /* 0x0000000000007941 */ /* 0x000fea0003800200 */
.L_x_25516:
        /* <DEDUP_REMOVED lines=24> */
.L_x_25524:
[----:B------:R0:W-:Y:S01]  /*4e90*/  STG.E.U8 desc[UR36][R8.64], R4 ;  /* 0x0000000408007986 */ /* 0x0001e2000c101124 */
[----:B------:R-:W-:Y:S01]  /*4ea0*/  IMAD.MOV.U32 R25, RZ, RZ, R23 ;  /* 0x000000ffff197224 */ /* 0x000fe200078e0017 */
[----:B------:R-:W-:Y:S06]  /*4eb0*/  BRA `(.L_x_25520) ;  /* 0x0000000c00987947 */ /* 0x000fec0003800000 */
.L_x_25523:
        /* <DEDUP_REMOVED lines=11> */
.L_x_25527:
[----:B------:R-:W-:Y:S01]  /*4f70*/  PRMT R3, R4, 0x9910, RZ ;  /* 0x0000991004037816 */ /* 0x000fe200000000ff */
[----:B------:R-:W-:-:S04]  /*4f80*/  IMAD.MOV.U32 R25, RZ, RZ, R23 ;  /* 0x000000ffff197224 */ /* 0x000fc800078e0017 */
[----:B------:R3:W-:Y:S01]  /*4f90*/  STG.E desc[UR36][R8.64], R3 ;  /* 0x0000000308007986 */ /* 0x0007e2000c101924 */
[----:B------:R-:W-:Y:S05]  /*4fa0*/  BRA `(.L_x_25520) ;  /* 0x0000000c005c7947 */ /* 0x000fea0003800000 */
.L_x_25526:
[----:B------:R1:W-:Y:S01]  /*4fb0*/  STG.E.U16 desc[UR36][R8.64], R4 ;  /* 0x0000000408007986 */ /* 0x0003e2000c101524 */
[----:B------:R-:W-:Y:S01]  /*4fc0*/  IMAD.MOV.U32 R25, RZ, RZ, R23 ;  /* 0x000000ffff197224 */ /* 0x000fe200078e0017 */
[----:B------:R-:W-:Y:S06]  /*4fd0*/  BRA `(.L_x_25520) ;  /* 0x0000000c00507947 */ /* 0x000fec0003800000 */
.L_x_25522:
        /* <DEDUP_REMOVED lines=10> */
.L_x_25529:
[----:B------:R-:W0:Y:S01]  /*5080*/  I2F.S16 R0, R4 ;  /* 0x0000000400007306 */ /* 0x000e220000101400 */
[----:B------:R-:W-:Y:S01]  /*5090*/  IMAD.MOV.U32 R25, RZ, RZ, R23 ;  /* 0x000000ffff197224 */ /* 0x000fe200078e0017 */
[----:B0-----:R-:W-:-:S05]  /*50a0*/  F2FP.F16.F32.PACK_AB R0, RZ, R0 ;  /* 0x00000000ff00723e */ /* 0x001fca00000000ff */
[----:B------:R0:W-:Y:S01]  /*50b0*/  STG.E.U16 desc[UR36][R8.64], R0 ;  /* 0x0000000008007986 */ /* 0x0001e2000c101524 */
[----:B------:R-:W-:Y:S05]  /*50c0*/  BRA `(.L_x_25520) ;  /* 0x0000000c00147947 */ /* 0x000fea0003800000 */
.L_x_25528:
        /* <DEDUP_REMOVED lines=11> */
.L_x_25531:
[----:B------:R-:W0:Y:S01]  /*5180*/  I2F.S16 R4, R4 ;  /* 0x0000000400047306 */ /* 0x000e220000101400 */
[----:B------:R-:W-:Y:S01]  /*5190*/  IMAD.MOV.U32 R25, RZ, RZ, R23 ;  /* 0x000000ffff197224 */ /* 0x000fe200078e0017 */
[----:B0-----:R-:W-:-:S04]  /*51a0*/  F2FP.F16.F32.PACK_AB R3, RZ, R4 ;  /* 0x00000004ff03723e */ /* 0x001fc800000000ff */
[----:B------:R-:W-:-:S05]  /*51b0*/  PRMT R3, R3, 0x5410, RZ ;  /* 0x0000541003037816 */ /* 0x000fca00000000ff */
[----:B------:R0:W-:Y:S01]  /*51c0*/  STG.E desc[UR36][R8.64], R3 ;  /* 0x0000000308007986 */ /* 0x0001e2000c101924 */
[----:B------:R-:W-:Y:S05]  /*51d0*/  BRA `(.L_x_25520) ;  /* 0x0000000800d07947 */ /* 0x000fea0003800000 */
.L_x_25530:
[----:B------:R-:W0:Y:S01]  /*51e0*/  I2F.F64.S16 R4, R4 ;  /* 0x0000000400047312 */ /* 0x000e220000101c00 */
[----:B------:R-:W-:Y:S01]  /*51f0*/  IMAD.MOV.U32 R25, RZ, RZ, R23 ;  /* 0x000000ffff197224 */ /* 0x000fe200078e0017 */
[----:B0-----:R0:W-:Y:S01]  /*5200*/  STG.E.64 desc[UR36][R8.64], R4 ;  /* 0x0000000408007986 */ /* 0x0011e2000c101b24 */
[----:B------:R-:W-:Y:S05]  /*5210*/  BRA `(.L_x_25520) ;  /* 0x0000000800c07947 */ /* 0x000fea0003800000 */
.L_x_25521:
        /* <DEDUP_REMOVED lines=14> */
.L_x_25534:
[----:B------:R-:W0:Y:S01]  /*5300*/  I2F.F64.S16 R4, R4 ;  /* 0x0000000400047312 */ /* 0x000e220000101c00 */
[----:B------:R-:W-:Y:S01]  /*5310*/  CS2R R6, SRZ ;  /* 0x0000000000067805 */ /* 0x000fe2000001ff00 */
[----:B------:R-:W-:-:S04]  /*5320*/  IMAD.MOV.U32 R25, RZ, RZ, R23 ;  /* 0x000000ffff197224 */ /* 0x000fc800078e0017 */
[----:B0-----:R0:W-:Y:S01]  /*5330*/  STG.E.128 desc[UR36][R8.64], R4 ;  /* 0x0000000408007986 */ /* 0x0011e2000c101d24 */
[----:B------:R-:W-:Y:S05]  /*5340*/  BRA `(.L_x_25520) ;  /* 0x0000000800747947 */ /* 0x000fea0003800000 */
.L_x_25533:
        /* <DEDUP_REMOVED lines=19> */
.L_x_25538:
[----:B------:R-:W-:Y:S05]  /*5480*/  BSYNC.RECONVERGENT B0 ;  /* 0x0000000000007941 */ /* 0x000fea0003800200 */
.L_x_25537:
[----:B------:R-:W-:Y:S01]  /*5490*/  LOP3.LUT R5, R0, 0x80, R5, 0xf8, !PT ;  /* 0x0000008000057812 */ /* 0x000fe200078ef805 */
[----:B------:R-:W-:-:S04]  /*54a0*/  IMAD.MOV.U32 R25, RZ, RZ, R23 ;  /* 0x000000ffff197224 */ /* 0x000fc800078e0017 */
[----:B------:R0:W-:Y:S01]  /*54b0*/  STG.E.U8 desc[UR36][R8.64], R5 ;  /* 0x0000000508007986 */ /* 0x0001e2000c101124 */
[----:B------:R-:W-:Y:S05]  /*54c0*/  BRA `(.L_x_25520) ;  /* 0x0000000800147947 */ /* 0x000fea0003800000 */
.L_x_25536:
        /* <DEDUP_REMOVED lines=15> */
.L_x_25540:
[----:B------:R-:W-:Y:S05]  /*55c0*/  BSYNC.RECONVERGENT B0 ;  /* 0x0000000000007941 */ /* 0x000fea0003800200 */
.L_x_25539:
[----:B------:R-:W-:Y:S01]  /*55d0*/  LOP3.LUT R5, R0, 0x80, R5, 0xf8, !PT ;  /* 0x0000008000057812 */ /* 0x000fe200078ef805 */
[----:B------:R-:W-:-:S04]  /*55e0*/  IMAD.MOV.U32 R25, RZ, RZ, R23 ;  /* 0x000000ffff197224 */ /* 0x000fc800078e0017 */
[----:B------:R0:W-:Y:S01]  /*55f0*/  STG.E.U8 desc[UR36][R8.64], R5 ;  /* 0x0000000508007986 */ /* 0x0001e2000c101124 */
[----:B------:R-:W-:Y:S05]  /*5600*/  BRA `(.L_x_25520) ;  /* 0x0000000400c47947 */ /* 0x000fea0003800000 */
.L_x_25535:
[----:B------:R-:W0:Y:S01]  /*5610*/  I2F.S16 R0, R4 ;  /* 0x0000000400007306 */ /* 0x000e220000101400 */
[----:B------:R-:W-:Y:S01]  /*5620*/  IMAD.MOV.U32 R25, RZ, RZ, R23 ;  /* 0x000000ffff197224 */ /* 0x000fe200078e0017 */
[----:B0-----:R-:W-:-:S05]  /*5630*/  F2FP.BF16.F32.PACK_AB R0, RZ, R0 ;  /* 0x00000000ff00723e */ /* 0x001fca00000010ff */
[----:B------:R0:W-:Y:S01]  /*5640*/  STG.E.U16 desc[UR36][R8.64], R0 ;  /* 0x0000000008007986 */ /* 0x0001e2000c101524 */
[----:B------:R-:W-:Y:S05]  /*5650*/  BRA `(.L_x_25520) ;  /* 0x0000000400b07947 */ /* 0x000fea0003800000 */
.L_x_25532:
        /* <DEDUP_REMOVED lines=11> */
.L_x_25543:
        /* <DEDUP_REMOVED lines=13> */
.L_x_25546:
[----:B------:R-:W-:-:S04]  /*57e0*/  SHF.R.U32.HI R0, RZ, 0x14, R5 ;  /* 0x00000014ff007819 */ /* 0x000fc80000011605 */
[----:B------:R-:W-:-:S04]  /*57f0*/  LOP3.LUT R0, R0, 0x1, RZ, 0xc0, !PT ;  /* 0x0000000100007812 */ /* 0x000fc800078ec0ff */
[----:B------:R-:W-:-:S04]  /*5800*/  IADD3 R0, PT, PT, R5, 0x487ffff, R0 ;  /* 0x0487ffff05007810 */ /* 0x000fc80007ffe000 */
[----:B------:R-:W-:-:S04]  /*5810*/  SHF.R.U32.HI R0, RZ, 0x14, R0 ;  /* 0x00000014ff007819 */ /* 0x000fc80000011600 */
[----:B------:R-:W-:-:S07]  /*5820*/  LOP3.LUT R3, R0, 0xff, RZ, 0xc0, !PT ;  /* 0x000000ff00037812 */ /* 0x000fce00078ec0ff */
.L_x_25547:
[----:B------:R-:W-:-:S04]  /*5830*/  SHF.R.U32.HI R0, RZ, 0x18, R5 ;  /* 0x00000018ff007819 */ /* 0x000fc80000011605 */
[----:B------:R-:W-:-:S07]  /*5840*/  LOP3.LUT R0, R3, 0x80, R0, 0xf8, !PT ;  /* 0x0000008003007812 */ /* 0x000fce00078ef800 */
.L_x_25545:
[----:B------:R-:W-:Y:S05]  /*5850*/  BSYNC.RECONVERGENT B0 ;  /* 0x0000000000007941 */ /* 0x000fea0003800200 */
.L_x_25544:
[----:B------:R0:W-:Y:S01]  /*5860*/  STG.E.U8 desc[UR36][R8.64], R0 ;  /* 0x0000000008007986 */ /* 0x0001e2000c101124 */
[----:B------:R-:W-:Y:S01]  /*5870*/  IMAD.MOV.U32 R25, RZ, RZ, R23 ;  /* 0x000000ffff197224 */ /* 0x000fe200078e0017 */
[----:B------:R-:W-:Y:S06]  /*5880*/  BRA `(.L_x_25520) ;  /* 0x0000000400247947 */ /* 0x000fec0003800000 */
.L_x_25542:
        /* <DEDUP_REMOVED lines=13> */
.L_x_25550:
[----:B------:R-:W-:-:S04]  /*5960*/  SHF.R.U32.HI R0, RZ, 0x15, R5 ;  /* 0x00000015ff007819 */ /* 0x000fc80000011605 */
[----:B------:R-:W-:-:S04]  /*5970*/  LOP3.LUT R0, R0, 0x1, RZ, 0xc0, !PT ;  /* 0x0000000100007812 */ /* 0x000fc800078ec0ff */
[----:B------:R-:W-:-:S04]  /*5980*/  IADD3 R0, PT, PT, R5, 0x88fffff, R0 ;  /* 0x088fffff05007810 */ /* 0x000fc80007ffe000 */
[----:B------:R-:W-:-:S04]  /*5990*/  SHF.R.U32.HI R0, RZ, 0x15, R0 ;  /* 0x00000015ff007819 */ /* 0x000fc80000011600 */
[----:B------:R-:W-:-:S07]  /*59a0*/  LOP3.LUT R3, R0, 0xff, RZ, 0xc0, !PT ;  /* 0x000000ff00037812 */ /* 0x000fce00078ec0ff */
.L_x_25551:
[----:B------:R-:W-:-:S04]  /*59b0*/  SHF.R.U32.HI R0, RZ, 0x18, R5 ;  /* 0x00000018ff007819 */ /* 0x000fc80000011605 */
[----:B------:R-:W-:-:S07]  /*59c0*/  LOP3.LUT R0, R3, 0x80, R0, 0xf8, !PT ;  /* 0x0000008003007812 */ /* 0x000fce00078ef800 */
.L_x_25549:
[----:B------:R-:W-:Y:S05]  /*59d0*/  BSYNC.RECONVERGENT B0 ;  /* 0x0000000000007941 */ /* 0x000fea0003800200 */
.L_x_25548:
[----:B------:R0:W-:Y:S01]  /*59e0*/  STG.E.U8 desc[UR36][R8.64], R0 ;  /* 0x0000000008007986 */ /* 0x0001e2000c101124 */
[----:B------:R-:W-:Y:S01]  /*59f0*/  IMAD.MOV.U32 R25, RZ, RZ, R23 ;  /* 0x000000ffff197224 */ /* 0x000fe200078e0017 */
[----:B------:R-:W-:Y:S06]  /*5a00*/  BRA `(.L_x_25520) ;  /* 0x0000000000c47947 */ /* 0x000fec0003800000 */
.L_x_25541:
[----:B------:R-:W-:-:S13]  /*5a10*/  ISETP.NE.AND P0, PT, R0, 0x1c, PT ;  /* 0x0000001c0000780c */ /* 0x000fda0003f05270 */
[----:B------:R-:W-:Y:S05]  /*5a20*/  @!P0 BRA `(.L_x_25552) ;  /* 0x0000000000b08947 */ /* 0x000fea0003800000 */
[----:B------:R-:W-:-:S13]  /*5a30*/  ISETP.NE.AND P0, PT, R0, 0x1d, PT ;  /* 0x0000001d0000780c */ /* 0x000fda0003f05270 */
[----:B------:R-:W-:Y:S05]  /*5a40*/  @!P0 BRA `(.L_x_25553) ;  /* 0x0000000000948947 */ /* 0x000fea0003800000 */
[----:B------:R-:W-:-:S13]  /*5a50*/  ISETP.NE.AND P0, PT, R0, 0x2c, PT ;  /* 0x0000002c0000780c */ /* 0x000fda0003f05270 */
[----:B------:R-:W-:Y:S05]  /*5a60*/  @!P0 BRA `(.L_x_25554) ;  /* 0x0000000000488947 */ /* 0x000fea0003800000 */
.L_x_25525:
        /* <DEDUP_REMOVED lines=16> */
.L_x_25555:
[----:B------:R-:W-:Y:S01]  /*5b70*/  IMAD.MOV.U32 R25, RZ, RZ, R23 ;  /* 0x000000ffff197224 */ /* 0x000fe200078e0017 */
[----:B------:R-:W-:Y:S06]  /*5b80*/  BRA `(.L_x_25520) ;  /* 0x0000000000647947 */ /* 0x000fec0003800000 */
.L_x_25554:
        /* <DEDUP_REMOVED lines=17> */
.L_x_25553:
[----:B------:R-:W-:Y:S01]  /*5ca0*/  PRMT R4, R4, 0x9910, RZ ;  /* 0x0000991004047816 */ /* 0x000fe200000000ff */
[----:B------:R-:W-:-:S03]  /*5cb0*/  IMAD.MOV.U32 R25, RZ, RZ, R23 ;  /* 0x000000ffff197224 */ /* 0x000fc600078e0017 */
[----:B------:R-:W-:-:S05]  /*5cc0*/  SHF.R.S32.HI R5, RZ, 0x1f, R4 ;  /* 0x0000001fff057819 */ /* 0x000fca0000011404 */
[----:B------:R0:W-:Y:S01]  /*5cd0*/  STG.E.64 desc[UR36][R8.64], R4 ;  /* 0x0000000408007986 */ /* 0x0001e2000c101b24 */
[----:B------:R-:W-:Y:S05]  /*5ce0*/  BRA `(.L_x_25520) ;  /* 0x00000000000c7947 */ /* 0x000fea0003800000 */
.L_x_25552:
[----:B------:R-:W-:Y:S01]  /*5cf0*/  PRMT R3, R4, 0x9910, RZ ;  /* 0x0000991004037816 */ /* 0x000fe200000000ff */
[----:B------:R-:W-:-:S04]  /*5d00*/  IMAD.MOV.U32 R25, RZ, RZ, R23 ;  /* 0x000000ffff197224 */ /* 0x000fc800078e0017 */
[----:B------:R0:W-:Y:S03]  /*5d10*/  STG.E desc[UR36][R8.64], R3 ;  /* 0x0000000308007986 */ /* 0x0001e6000c101924 */
.L_x_25520:
[----:B------:R-:W-:Y:S05]  /*5d20*/  BSYNC.RECONVERGENT B6 ;  /* 0x0000000000067941 */ /* 0x000fea0003800200 */
.L_x_25519:
        /* <DEDUP_REMOVED lines=23> */
.L_x_25561:
[----:B------:R3:W-:Y:S01]  /*5ea0*/  STG.E.U8 desc[UR36][R8.64], R22 ;  /* 0x0000001608007986 */ /* 0x0007e2000c101124 */
[----:B------:R-:W-:Y:S05]  /*5eb0*/  BRA `(.L_x_25563) ;  /* 0x0000000c004c7947 */ /* 0x000fea0003800000 */
.L_x_25560:
        /* <DEDUP_REMOVED lines=10> */
.L_x_25565:
[----:B------:R-:W-:-:S05]  /*5f60*/  PRMT R3, R22, 0x9910, RZ ;  /* 0x0000991016037816 */ /* 0x000fca00000000ff */
[----:B------:R2:W-:Y:S01]  /*5f70*/  STG.E desc[UR36][R8.64], R3 ;  /* 0x0000000308007986 */ /* 0x0005e2000c101924 */
[----:B------:R-:W-:Y:S05]  /*5f80*/  BRA `(.L_x_25563) ;  /* 0x0000000c00187947 */ /* 0x000fea0003800000 */
.L_x_25564:
[----:B------:R0:W-:Y:S01]  /*5f90*/  STG.E.U16 desc[UR36][R8.64], R22 ;  /* 0x0000001608007986 */ /* 0x0001e2000c101524 */
[----:B------:R-:W-:Y:S05]  /*5fa0*/  BRA `(.L_x_25563) ;  /* 0x0000000c00107947 */ /* 0x000fea0003800000 */
.L_x_25559:
        /* <DEDUP_REMOVED lines=9> */
.L_x_25567:
[----:B------:R-:W0:Y:S02]  /*6040*/  I2F.S16 R0, R22 ;  /* 0x0000001600007306 */ /* 0x000e240000101400 */
[----:B0-----:R-:W-:-:S05]  /*6050*/  F2FP.F16.F32.PACK_AB R0, RZ, R0 ;  /* 0x00000000ff00723e */ /* 0x001fca00000000ff */
[----:B------:R0:W-:Y:S01]  /*6060*/  STG.E.U16 desc[UR36][R8.64], R0 ;  /* 0x0000000008007986 */ /* 0x0001e2000c101524 */
[----:B------:R-:W-:Y:S05]  /*6070*/  BRA `(.L_x_25563) ;  /* 0x0000000800dc7947 */ /* 0x000fea0003800000 */
.L_x_25566:
        /* <DEDUP_REMOVED lines=10> */
.L_x_25569:
[----:B------:R-:W0:Y:S02]  /*6120*/  I2F.S16 R22, R22 ;  /* 0x0000001600167306 */ /* 0x000e240000101400 */
[----:B0-----:R-:W-:-:S04]  /*6130*/  F2FP.F16.F32.PACK_AB R3, RZ, R22 ;  /* 0x00000016ff03723e */ /* 0x001fc800000000ff */
[----:B------:R-:W-:-:S05]  /*6140*/  PRMT R3, R3, 0x5410, RZ ;  /* 0x0000541003037816 */ /* 0x000fca00000000ff */
[----:B------:R0:W-:Y:S01]  /*6150*/  STG.E desc[UR36][R8.64], R3 ;  /* 0x0000000308007986 */ /* 0x0001e2000c101924 */
[----:B------:R-:W-:Y:S05]  /*6160*/  BRA `(.L_x_25563) ;  /* 0x0000000800a07947 */ /* 0x000fea0003800000 */
.L_x_25568:
[----:B------:R-:W0:Y:S02]  /*6170*/  I2F.F64.S16 R22, R22 ;  /* 0x0000001600167312 */ /* 0x000e240000101c00 */
[----:B0-----:R0:W-:Y:S01]  /*6180*/  STG.E.64 desc[UR36][R8.64], R22 ;  /* 0x0000001608007986 */ /* 0x0011e2000c101b24 */
[----:B------:R-:W-:Y:S05]  /*6190*/  BRA `(.L_x_25563) ;  /* 0x0000000800947947 */ /* 0x000fea0003800000 */
.L_x_25558:
        /* <DEDUP_REMOVED lines=12> */
.L_x_25573:
        /* <DEDUP_REMOVED lines=17> */
.L_x_25576:
[----:B------:R-:W-:-:S04]  /*6370*/  SHF.R.U32.HI R3, RZ, 0x18, R5 ;  /* 0x00000018ff037819 */ /* 0x000fc80000011605 */
[----:B------:R-:W-:-:S04]  /*6380*/  LOP3.LUT R0, R0, 0x80, R3, 0xf8, !PT ;  /* 0x0000008000007812 */ /* 0x000fc800078ef803 */
[----:B------:R-:W-:-:S07]  /*6390*/  PRMT R4, R0, 0x7610, R4 ;  /* 0x0000761000047816 */ /* 0x000fce0000000004 */
.L_x_25575:
[----:B------:R-:W-:Y:S05]  /*63a0*/  BSYNC.RECONVERGENT B0 ;  /* 0x0000000000007941 */ /* 0x000fea0003800200 */
.L_x_25574:
[----:B------:R0:W-:Y:S01]  /*63b0*/  STG.E.U8 desc[UR36][R8.64], R4 ;  /* 0x0000000408007986 */ /* 0x0001e2000c101124 */
[----:B------:R-:W-:Y:S05]  /*63c0*/  BRA `(.L_x_25563) ;  /* 0x0000000800087947 */ /* 0x000fea0003800000 */
.L_x_25572:
        /* <DEDUP_REMOVED lines=17> */
.L_x_25579:
[----:B------:R-:W-:-:S04]  /*64e0*/  SHF.R.U32.HI R3, RZ, 0x18, R5 ;  /* 0x00000018ff037819 */ /* 0x000fc80000011605 */
[----:B------:R-:W-:-:S04]  /*64f0*/  LOP3.LUT R0, R0, 0x80, R3, 0xf8, !PT ;  /* 0x0000008000007812 */ /* 0x000fc800078ef803 */
[----:B------:R-:W-:-:S07]  /*6500*/  PRMT R4, R0, 0x7610, R4 ;  /* 0x0000761000047816 */ /* 0x000fce0000000004 */
.L_x_25578:
[----:B------:R-:W-:Y:S05]  /*6510*/  BSYNC.RECONVERGENT B0 ;  /* 0x0000000000007941 */ /* 0x000fea0003800200 */
.L_x_25577:
[----:B------:R0:W-:Y:S01]  /*6520*/  STG.E.U8 desc[UR36][R8.64], R4 ;  /* 0x0000000408007986 */ /* 0x0001e2000c101124 */
[----:B------:R-:W-:Y:S05]  /*6530*/  BRA `(.L_x_25563) ;  /* 0x0000000400ac7947 */ /* 0x000fea0003800000 */
.L_x_25571:
        /* <DEDUP_REMOVED lines=22> */
.L_x_25581:
[----:B------:R-:W-:-:S04]  /*66a0*/  PRMT R4, R22, 0x9910, RZ ;  /* 0x0000991016047816 */ /* 0x000fc800000000ff */
[----:B------:R-:W-:-:S05]  /*66b0*/  SHF.R.S32.HI R5, RZ, 0x1f, R4 ;  /* 0x0000001fff057819 */ /* 0x000fca0000011404 */
[----:B------:R0:W-:Y:S01]  /*66c0*/  STG.E.64 desc[UR36][R8.64], R4 ;  /* 0x0000000408007986 */ /* 0x0001e2000c101b24 */
[----:B------:R-:W-:Y:S05]  /*66d0*/  BRA `(.L_x_25563) ;  /* 0x0000000400447947 */ /* 0x000fea0003800000 */
.L_x_25580:
[----:B------:R-:W-:-:S05]  /*66e0*/  PRMT R3, R22, 0x9910, RZ ;  /* 0x0000991016037816 */ /* 0x000fca00000000ff */
[----:B------:R0:W-:Y:S01]  /*66f0*/  STG.E desc[UR36][R8.64], R3 ;  /* 0x0000000308007986 */ /* 0x0001e2000c101924 */
[----:B------:R-:W-:Y:S05]  /*6700*/  BRA `(.L_x_25563) ;  /* 0x0000000400387947 */ /* 0x000fea0003800000 */
.L_x_25570:
        /* <DEDUP_REMOVED lines=11> */
.L_x_25583:
[----:B------:R-:W0:Y:S01]  /*67c0*/  I2F.F64.S16 R4, R22 ;  /* 0x0000001600047312 */ /* 0x000e220000101c00 */
[----:B------:R-:W-:-:S05]  /*67d0*/  CS2R R6, SRZ ;  /* 0x0000000000067805 */ /* 0x000fca000001ff00 */
[----:B0-----:R0:W-:Y:S01]  /*67e0*/  STG.E.128 desc[UR36][R8.64], R4 ;  /* 0x0000000408007986 */ /* 0x0011e2000c101d24 */
[----:B------:R-:W-:Y:S05]  /*67f0*/  BRA `(.L_x_25563) ;  /* 0x0000000000fc7947 */ /* 0x000fea0003800000 */
.L_x_25582:
[----:B------:R-:W-:-:S13]  /*6800*/  ISETP.NE.AND P0, PT, R0, 0xf, PT ;  /* 0x0000000f0000780c */ /* 0x000fda0003f05270 */
[----:B------:R-:W-:Y:S05]  /*6810*/  @!P0 BRA `(.L_x_25584) ;  /* 0x0000000000e88947 */ /* 0x000fea0003800000 */
[----:B------:R-:W-:-:S13]  /*6820*/  ISETP.NE.AND P0, PT, R0, 0x17, PT ;  /* 0x000000170000780c */ /* 0x000fda0003f05270 */
[----:B------:R-:W-:Y:S05]  /*6830*/  @!P0 BRA `(.L_x_25585) ;  /* 0x0000000000908947 */ /* 0x000fea0003800000 */
[----:B------:R-:W-:-:S13]  /*6840*/  ISETP.NE.AND P0, PT, R0, 0x18, PT ;  /* 0x000000180000780c */ /* 0x000fda0003f05270 */
[----:B------:R-:W-:Y:S05]  /*6850*/  @!P0 BRA `(.L_x_25586) ;  /* 0x0000000000448947 */ /* 0x000fea0003800000 */
.L_x_25562:
        /* <DEDUP_REMOVED lines=16> */
.L_x_25587:
[----:B------:R-:W-:Y:S05]  /*6960*/  BRA `(.L_x_25563) ;  /* 0x0000000000a07947 */ /* 0x000fea0003800000 */
.L_x_25586:
        /* <DEDUP_REMOVED lines=13> */
.L_x_25589:
[----:B------:R-:W-:Y:S05]  /*6a40*/  BSYNC.RECONVERGENT B0 ;  /* 0x0000000000007941 */ /* 0x000fea0003800200 */
.L_x_25588:
[----:B------:R-:W-:-:S05]  /*6a50*/  LOP3.LUT R3, R0, 0x80, R3, 0xf8, !PT ;  /* 0x0000008000037812 */ /* 0x000fca00078ef803 */
[----:B------:R0:W-:Y:S01]  /*6a60*/  STG.E.U8 desc[UR36][R8.64], R3 ;  /* 0x0000000308007986 */ /* 0x0001e2000c101124 */
[----:B------:R-:W-:Y:S05]  /*6a70*/  BRA `(.L_x_25563) ;  /* 0x00000000005c7947 */ /* 0x000fea0003800000 */
.L_x_25585:
        /* <DEDUP_REMOVED lines=12> */
.L_x_25591:
[----:B------:R-:W-:Y:S01]  /*6b40*/  IMAD.MOV.U32 R0, RZ, RZ, 0x7f ;  /* 0x0000007fff007424 */ /* 0x000fe200078e00ff */
[----:B------:R-:W-:-:S04]  /*6b50*/  ISETP.GT.U32.AND P0, PT, R3, 0x7f800000, PT ;  /* 0x7f8000000300780c */ /* 0x000fc80003f04070 */
[----:B------:R-:W-:-:S09]  /*6b60*/  SEL R0, R0, 0x7c, P0 ;  /* 0x0000007c00007807 */ /* 0x000fd20000000000 */
.L_x_25592:
[----:B------:R-:W-:Y:S05]  /*6b70*/  BSYNC.RECONVERGENT B0 ;  /* 0x0000000000007941 */ /* 0x000fea0003800200 */
.L_x_25590:
[----:B------:R-:W-:-:S04]  /*6b80*/  SHF.R.U32.HI R3, RZ, 0x18, R5 ;  /* 0x00000018ff037819 */ /* 0x000fc80000011605 */
[----:B------:R-:W-:-:S05]  /*6b90*/  LOP3.LUT R3, R0, 0x80, R3, 0xf8, !PT ;  /* 0x0000008000037812 */ /* 0x000fca00078ef803 */
[----:B------:R0:W-:Y:S01]  /*6ba0*/  STG.E.U8 desc[UR36][R8.64], R3 ;  /* 0x0000000308007986 */ /* 0x0001e2000c101124 */
[----:B------:R-:W-:Y:S05]  /*6bb0*/  BRA `(.L_x_25563) ;  /* 0x00000000000c7947 */ /* 0x000fea0003800000 */
.L_x_25584:
[----:B------:R-:W0:Y:S02]  /*6bc0*/  I2F.S16 R0, R22 ;  /* 0x0000001600007306 */ /* 0x000e240000101400 */
[----:B0-----:R-:W-:-:S05]  /*6bd0*/  F2FP.BF16.F32.PACK_AB R0, RZ, R0 ;  /* 0x00000000ff00723e */ /* 0x001fca00000010ff */
[----:B------:R0:W-:Y:S02]  /*6be0*/  STG.E.U16 desc[UR36][R8.64], R0 ;  /* 0x0000000008007986 */ /* 0x0001e4000c101524 */
.L_x_25563:
        /* <DEDUP_REMOVED lines=23> */
.L_x_25596:
[----:B------:R0:W-:Y:S01]  /*6d60*/  STG.E.U8 desc[UR36][R8.64], R17 ;  /* 0x0000001108007986 */ /* 0x0001e2000c101124 */
[----:B------:R-:W-:Y:S05]  /*6d70*/  BRA `(.L_x_25598) ;  /* 0x0000000c004c7947 */ /* 0x000fea0003800000 */
.L_x_25595:
        /* <DEDUP_REMOVED lines=10> */
.L_x_25600:
[----:B------:R-:W-:-:S05]  /*6e20*/  PRMT R3, R17, 0x9910, RZ ;  /* 0x0000991011037816 */ /* 0x000fca00000000ff */
[----:B------:R0:W-:Y:S01]  /*6e30*/  STG.E desc[UR36][R8.64], R3 ;  /* 0x0000000308007986 */ /* 0x0001e2000c101924 */
[----:B------:R-:W-:Y:S05]  /*6e40*/  BRA `(.L_x_25598) ;  /* 0x0000000c00187947 */ /* 0x000fea0003800000 */
.L_x_25599:
[----:B------:R0:W-:Y:S01]  /*6e50*/  STG.E.U16 desc[UR36][R8.64], R17 ;  /* 0x0000001108007986 */ /* 0x0001e2000c101524 */
[----:B------:R-:W-:Y:S05]  /*6e60*/  BRA `(.L_x_25598) ;  /* 0x0000000c00107947 */ /* 0x000fea0003800000 */
.L_x_25594:
        /* <DEDUP_REMOVED lines=9> */
.L_x_25602:
[----:B------:R-:W0:Y:S02]  /*6f00*/  I2F.S16 R0, R17 ;  /* 0x0000001100007306 */ /* 0x000e240000101400 */
[----:B0-----:R-:W-:-:S05]  /*6f10*/  F2FP.F16.F32.PACK_AB R0, RZ, R0 ;  /* 0x00000000ff00723e */ /* 0x001fca00000000ff */
[----:B------:R0:W-:Y:S01]  /*6f20*/  STG.E.U16 desc[UR36][R8.64], R0 ;  /* 0x0000000008007986 */ /* 0x0001e2000c101524 */
[----:B------:R-:W-:Y:S05]  /*6f30*/  BRA `(.L_x_25598) ;  /* 0x0000000800dc7947 */ /* 0x000fea0003800000 */
.L_x_25601:
        /* <DEDUP_REMOVED lines=10> */
.L_x_25604:
[----:B------:R-:W0:Y:S02]  /*6fe0*/  I2F.S16 R17, R17 ;  /* 0x0000001100117306 */ /* 0x000e240000101400 */
[----:B0-----:R-:W-:-:S04]  /*6ff0*/  F2FP.F16.F32.PACK_AB R3, RZ, R17 ;  /* 0x00000011ff03723e */ /* 0x001fc800000000ff */
[----:B------:R-:W-:-:S05]  /*7000*/  PRMT R3, R3, 0x5410, RZ ;  /* 0x0000541003037816 */ /* 0x000fca00000000ff */
[----:B------:R0:W-:Y:S01]  /*7010*/  STG.E desc[UR36][R8.64], R3 ;  /* 0x0000000308007986 */ /* 0x0001e2000c101924 */
[----:B------:R-:W-:Y:S05]  /*7020*/  BRA `(.L_x_25598) ;  /* 0x0000000800a07947 */ /* 0x000fea0003800000 */
.L_x_25603:
[----:B------:R-:W0:Y:S02]  /*7030*/  I2F.F64.S16 R4, R17 ;  /* 0x0000001100047312 */ /* 0x000e240000101c00 */
[----:B0-----:R0:W-:Y:S01]  /*7040*/  STG.E.64 desc[UR36][R8.64], R4 ;  /* 0x0000000408007986 */ /* 0x0011e2000c101b24 */
[----:B------:R-:W-:Y:S05]  /*7050*/  BRA `(.L_x_25598) ;  /* 0x0000000800947947 */ /* 0x000fea0003800000 */
.L_x_25593:
        /* <DEDUP_REMOVED lines=12> */
.L_x_25608:
        /* <DEDUP_REMOVED lines=17> */
.L_x_25611:
[----:B------:R-:W-:-:S04]  /*7230*/  SHF.R.U32.HI R3, RZ, 0x18, R17 ;  /* 0x00000018ff037819 */ /* 0x000fc80000011611 */
[----:B------:R-:W-:-:S04]  /*7240*/  LOP3.LUT R0, R0, 0x80, R3, 0xf8, !PT ;  /* 0x0000008000007812 */ /* 0x000fc800078ef803 */
[----:B------:R-:W-:-:S07]  /*7250*/  PRMT R4, R0, 0x7610, R4 ;  /* 0x0000761000047816 */ /* 0x000fce0000000004 */
.L_x_25610:
[----:B------:R-:W-:Y:S05]  /*7260*/  BSYNC.RECONVERGENT B0 ;  /* 0x0000000000007941 */ /* 0x000fea0003800200 */
.L_x_25609:
[----:B------:R0:W-:Y:S01]  /*7270*/  STG.E.U8 desc[UR36][R8.64], R4 ;  /* 0x0000000408007986 */ /* 0x0001e2000c101124 */
[----:B------:R-:W-:Y:S05]  /*7280*/  BRA `(.L_x_25598) ;  /* 0x0000000800087947 */ /* 0x000fea0003800000 */
.L_x_25607:
        /* <DEDUP_REMOVED lines=17> */
.L_x_25614:
[----:B------:R-:W-:-:S04]  /*73a0*/  SHF.R.U32.HI R3, RZ, 0x18, R17 ;  /* 0x00000018ff037819 */ /* 0x000fc80000011611 */
[----:B------:R-:W-:-:S04]  /*73b0*/  LOP3.LUT R0, R0, 0x80, R3, 0xf8, !PT ;  /* 0x0000008000007812 */ /* 0x000fc800078ef803 */
[----:B------:R-:W-:-:S07]  /*73c0*/  PRMT R4, R0, 0x7610, R4 ;  /* 0x0000761000047816 */ /* 0x000fce0000000004 */
.L_x_25613:
[----:B------:R-:W-:Y:S05]  /*73d0*/  BSYNC.RECONVERGENT B0 ;  /* 0x0000000000007941 */ /* 0x000fea0003800200 */
.L_x_25612:
[----:B------:R0:W-:Y:S01]  /*73e0*/  STG.E.U8 desc[UR36][R8.64], R4 ;  /* 0x0000000408007986 */ /* 0x0001e2000c101124 */
[----:B------:R-:W-:Y:S05]  /*73f0*/  BRA `(.L_x_25598) ;  /* 0x0000000400ac7947 */ /* 0x000fea0003800000 */
.L_x_25606:
        /* <DEDUP_REMOVED lines=22> */
.L_x_25616:
[----:B------:R-:W-:-:S04]  /*7560*/  PRMT R4, R17, 0x9910, RZ ;  /* 0x0000991011047816 */ /* 0x000fc800000000ff */
[----:B------:R-:W-:-:S05]  /*7570*/  SHF.R.S32.HI R5, RZ, 0x1f, R4 ;  /* 0x0000001fff057819 */ /* 0x000fca0000011404 */
[----:B------:R0:W-:Y:S01]  /*7580*/  STG.E.64 desc[UR36][R8.64], R4 ;  /* 0x0000000408007986 */ /* 0x0001e2000c101b24 */
[----:B------:R-:W-:Y:S05]  /*7590*/  BRA `(.L_x_25598) ;  /* 0x0000000400447947 */ /* 0x000fea0003800000 */
.L_x_25615:
[----:B------:R-:W-:-:S05]  /*75a0*/  PRMT R3, R17, 0x9910, RZ ;  /* 0x0000991011037816 */ /* 0x000fca00000000ff */
[----:B------:R0:W-:Y:S01]  /*75b0*/  STG.E desc[UR36][R8.64], R3 ;  /* 0x0000000308007986 */ /* 0x0001e2000c101924 */
[----:B------:R-:W-:Y:S05]  /*75c0*/  BRA `(.L_x_25598) ;  /* 0x0000000400387947 */ /* 0x000fea0003800000 */
.L_x_25605:
        /* <DEDUP_REMOVED lines=11> */
.L_x_25618:
[----:B------:R-:W0:Y:S01]  /*7680*/  I2F.F64.S16 R4, R17 ;  /* 0x0000001100047312 */ /* 0x000e220000101c00 */
[----:B------:R-:W-:-:S05]  /*7690*/  CS2R R6, SRZ ;  /* 0x0000000000067805 */ /* 0x000fca000001ff00 */
[----:B0-----:R4:W-:Y:S01]  /*76a0*/  STG.E.128 desc[UR36][R8.64], R4 ;  /* 0x0000000408007986 */ /* 0x0019e2000c101d24 */
[----:B------:R-:W-:Y:S05]  /*76b0*/  BRA `(.L_x_25598) ;  /* 0x0000000000fc7947 */ /* 0x000fea0003800000 */
.L_x_25617:
[----:B------:R-:W-:-:S13]  /*76c0*/  ISETP.NE.AND P0, PT, R0, 0xf, PT ;  /* 0x0000000f0000780c */ /* 0x000fda0003f05270 */
[----:B------:R-:W-:Y:S05]  /*76d0*/  @!P0 BRA `(.L_x_25619) ;  /* 0x0000000000e88947 */ /* 0x000fea0003800000 */
[----:B------:R-:W-:-:S13]  /*76e0*/  ISETP.NE.AND P0, PT, R0, 0x17, PT ;  /* 0x000000170000780c */ /* 0x000fda0003f05270 */
[----:B------:R-:W-:Y:S05]  /*76f0*/  @!P0 BRA `(.L_x_25620) ;  /* 0x0000000000908947 */ /* 0x000fea0003800000 */
[----:B------:R-:W-:-:S13]  /*7700*/  ISETP.NE.AND P0, PT, R0, 0x18, PT ;  /* 0x000000180000780c */ /* 0x000fda0003f05270 */
[----:B------:R-:W-:Y:S05]  /*7710*/  @!P0 BRA `(.L_x_25621) ;  /* 0x0000000000448947 */ /* 0x000fea0003800000 */
.L_x_25597:
        /* <DEDUP_REMOVED lines=16> */
.L_x_25622:
[----:B------:R-:W-:Y:S05]  /*7820*/  BRA `(.L_x_25598) ;  /* 0x0000000000a07947 */ /* 0x000fea0003800000 */
.L_x_25621:
        /* <DEDUP_REMOVED lines=13> */
.L_x_25624:
[----:B------:R-:W-:Y:S05]  /*7900*/  BSYNC.RECONVERGENT B0 ;  /* 0x0000000000007941 */ /* 0x000fea0003800200 */
.L_x_25623:
[----:B------:R-:W-:-:S05]  /*7910*/  LOP3.LUT R3, R0, 0x80, R3, 0xf8, !PT ;  /* 0x0000008000037812 */ /* 0x000fca00078ef803 */
[----:B------:R1:W-:Y:S01]  /*7920*/  STG.E.U8 desc[UR36][R8.64], R3 ;  /* 0x0000000308007986 */ /* 0x0003e2000c101124 */
[----:B------:R-:W-:Y:S05]  /*7930*/  BRA `(.L_x_25598) ;  /* 0x00000000005c7947 */ /* 0x000fea0003800000 */
.L_x_25620:
        /* <DEDUP_REMOVED lines=12> */
.L_x_25626:
[----:B------:R-:W-:Y:S01]  /*7a00*/  IMAD.MOV.U32 R0, RZ, RZ, 0x7f ;  /* 0x0000007fff007424 */ /* 0x000fe200078e00ff */
[----:B------:R-:W-:-:S04]  /*7a10*/  ISETP.GT.U32.AND P0, PT, R3, 0x7f800000, PT ;  /* 0x7f8000000300780c */ /* 0x000fc80003f04070 */
[----:B------:R-:W-:-:S09]  /*7a20*/  SEL R0, R0, 0x7c, P0 ;  /* 0x0000007c00007807 */ /* 0x000fd20000000000 */
.L_x_25627:
[----:B------:R-:W-:Y:S05]  /*7a30*/  BSYNC.RECONVERGENT B0 ;  /* 0x0000000000007941 */ /* 0x000fea0003800200 */
.L_x_25625:
[----:B------:R-:W-:-:S04]  /*7a40*/  SHF.R.U32.HI R3, RZ, 0x18, R17 ;  /* 0x00000018ff037819 */ /* 0x000fc80000011611 */
[----:B------:R-:W-:-:S05]  /*7a50*/  LOP3.LUT R3, R0, 0x80, R3, 0xf8, !PT ;  /* 0x0000008000037812 */ /* 0x000fca00078ef803 */
[----:B------:R0:W-:Y:S01]  /*7a60*/  STG.E.U8 desc[UR36][R8.64], R3 ;  /* 0x0000000308007986 */ /* 0x0001e2000c101124 */
[----:B------:R-:W-:Y:S05]  /*7a70*/  BRA `(.L_x_25598) ;  /* 0x00000000000c7947 */ /* 0x000fea0003800000 */
.L_x_25619:
[----:B------:R-:W0:Y:S02]  /*7a80*/  I2F.S16 R0, R17 ;  /* 0x0000001100007306 */ /* 0x000e240000101400 */
[----:B0-----:R-:W-:-:S05]  /*7a90*/  F2FP.BF16.F32.PACK_AB R0, RZ, R0 ;  /* 0x00000000ff00723e */ /* 0x001fca00000010ff */
[----:B------:R2:W-:Y:S02]  /*7aa0*/  STG.E.U16 desc[UR36][R8.64], R0 ;  /* 0x0000000008007986 */ /* 0x0005e4000c101524 */
.L_x_25598:
[----:B------:R-:W-:-:S07]  /*7ab0*/  VIADD R25, R25, 0x80 ;  /* 0x0000008019197836 */ /* 0x000fce0000000000 */
.L_x_25557:
[----:B------:R-:W-:Y:S05]  /*7ac0*/  BSYNC.RECONVERGENT B6 ;  /* 0x0000000000067941 */ /* 0x000fea0003800200 */
.L_x_25556:
        /* <DEDUP_REMOVED lines=21> */
.L_x_25631:
[----:B------:R-:W-:Y:S01]  /*7c20*/  STG.E.U8 desc[UR36][R2.64], R18 ;  /* 0x0000001202007986 */ /* 0x000fe2000c101124 */
[----:B------:R-:W-:Y:S05]  /*7c30*/  EXIT ;  /* 0x000000000000794d */ /* 0x000fea0003800000 */
.L_x_25630:
        /* <DEDUP_REMOVED lines=10> */
.L_x_25634:
[----:B------:R-:W-:-:S05]  /*7ce0*/  PRMT R5, R18, 0x9910, RZ ;  /* 0x0000991012057816 */ /* 0x000fca00000000ff */
[----:B------:R-:W-:Y:S01]  /*7cf0*/  STG.E desc[UR36][R2.64], R5 ;  /* 0x0000000502007986 */ /* 0x000fe2000c101924 */
[----:B------:R-:W-:Y:S05]  /*7d00*/  EXIT ;  /* 0x000000000000794d */ /* 0x000fea0003800000 */
.L_x_25633:
[----:B------:R-:W-:Y:S01]  /*7d10*/  STG.E.U16 desc[UR36][R2.64], R18 ;  /* 0x0000001202007986 */ /* 0x000fe2000c101524 */
[----:B------:R-:W-:Y:S05]  /*7d20*/  EXIT ;  /* 0x000000000000794d */ /* 0x000fea0003800000 */
.L_x_25629:
        /* <DEDUP_REMOVED lines=9> */
.L_x_25636:
[----:B------:R-:W0:Y:S02]  /*7dc0*/  I2F.S16 R0, R18 ;  /* 0x0000001200007306 */ /* 0x000e240000101400 */
[----:B0-----:R-:W-:-:S05]  /*7dd0*/  F2FP.F16.F32.PACK_AB R0, RZ, R0 ;  /* 0x00000000ff00723e */ /* 0x001fca00000000ff */
[----:B------:R-:W-:Y:S01]  /*7de0*/  STG.E.U16 desc[UR36][R2.64], R0 ;  /* 0x0000000002007986 */ /* 0x000fe2000c101524 */
[----:B------:R-:W-:Y:S05]  /*7df0*/  EXIT ;  /* 0x000000000000794d */ /* 0x000fea0003800000 */
.L_x_25635:
        /* <DEDUP_REMOVED lines=10> */
.L_x_25638:
[----:B------:R-:W0:Y:S02]  /*7ea0*/  I2F.S16 R18, R18 ;  /* 0x0000001200127306 */ /* 0x000e240000101400 */
[----:B0-----:R-:W-:-:S04]  /*7eb0*/  F2FP.F16.F32.PACK_AB R5, RZ, R18 ;  /* 0x00000012ff05723e */ /* 0x001fc800000000ff */
[----:B------:R-:W-:-:S05]  /*7ec0*/  PRMT R5, R5, 0x5410, RZ ;  /* 0x0000541005057816 */ /* 0x000fca00000000ff */
[----:B------:R-:W-:Y:S01]  /*7ed0*/  STG.E desc[UR36][R2.64], R5 ;  /* 0x0000000502007986 */ /* 0x000fe2000c101924 */
[----:B------:R-:W-:Y:S05]  /*7ee0*/  EXIT ;  /* 0x000000000000794d */ /* 0x000fea0003800000 */
.L_x_25637:
[----:B------:R-:W0:Y:S02]  /*7ef0*/  I2F.F64.S16 R18, R18 ;  /* 0x0000001200127312 */ /* 0x000e240000101c00 */
[----:B0-----:R-:W-:Y:S01]  /*7f00*/  STG.E.64 desc[UR36][R2.64], R18 ;  /* 0x0000001202007986 */ /* 0x001fe2000c101b24 */
[----:B------:R-:W-:Y:S05]  /*7f10*/  EXIT ;  /* 0x000000000000794d */ /* 0x000fea0003800000 */
.L_x_25628:
        /* <DEDUP_REMOVED lines=12> */
.L_x_25642:
        /* <DEDUP_REMOVED lines=18> */
.L_x_25645:
[----:B------:R-:W-:-:S04]  /*8100*/  SHF.R.U32.HI R5, RZ, 0x18, R5 ;  /* 0x00000018ff057819 */ /* 0x000fc80000011605 */
[----:B------:R-:W-:-:S07]  /*8110*/  LOP3.LUT R0, R0, 0x80, R5, 0xf8, !PT ;  /* 0x0000008000007812 */ /* 0x000fce00078ef805 */
.L_x_25644:
[----:B------:R-:W-:Y:S05]  /*8120*/  BSYNC.RECONVERGENT B0 ;  /* 0x0000000000007941 */ /* 0x000fea0003800200 */
.L_x_25643:
[----:B------:R-:W-:Y:S01]  /*8130*/  STG.E.U8 desc[UR36][R2.64], R0 ;  /* 0x0000000002007986 */ /* 0x000fe2000c101124 */
[----:B------:R-:W-:Y:S05]  /*8140*/  EXIT ;  /* 0x000000000000794d */ /* 0x000fea0003800000 */
.L_x_25641:
        /* <DEDUP_REMOVED lines=18> */
.L_x_25648:
[----:B------:R-:W-:-:S04]  /*8270*/  SHF.R.U32.HI R5, RZ, 0x18, R5 ;  /* 0x00000018ff057819 */ /* 0x000fc80000011605 */
[----:B------:R-:W-:-:S07]  /*8280*/  LOP3.LUT R0, R0, 0x80, R5, 0xf8, !PT ;  /* 0x0000008000007812 */ /* 0x000fce00078ef805 */
.L_x_25647:
[----:B------:R-:W-:Y:S05]  /*8290*/  BSYNC.RECONVERGENT B0 ;  /* 0x0000000000007941 */ /* 0x000fea0003800200 */
.L_x_25646:
[----:B------:R-:W-:Y:S01]  /*82a0*/  STG.E.U8 desc[UR36][R2.64], R0 ;  /* 0x0000000002007986 */ /* 0x000fe2000c101124 */
[----:B------:R-:W-:Y:S05]  /*82b0*/  EXIT ;  /* 0x000000000000794d */ /* 0x000fea0003800000 */
.L_x_25640:
        /* <DEDUP_REMOVED lines=22> */
.L_x_25650:
[----:B------:R-:W-:-:S04]  /*8420*/  PRMT R4, R18, 0x9910, RZ ;  /* 0x0000991012047816 */ /* 0x000fc800000000ff */
[----:B------:R-:W-:-:S05]  /*8430*/  SHF.R.S32.HI R5, RZ, 0x1f, R4 ;  /* 0x0000001fff057819 */ /* 0x000fca0000011404 */
[----:B------:R-:W-:Y:S01]  /*8440*/  STG.E.64 desc[UR36][R2.64], R4 ;  /* 0x0000000402007986 */ /* 0x000fe2000c101b24 */
[----:B------:R-:W-:Y:S05]  /*8450*/  EXIT ;  /* 0x000000000000794d */ /* 0x000fea0003800000 */
.L_x_25649:
[----:B------:R-:W-:-:S05]  /*8460*/  PRMT R5, R18, 0x9910, RZ ;  /* 0x0000991012057816 */ /* 0x000fca00000000ff */
[----:B------:R-:W-:Y:S01]  /*8470*/  STG.E desc[UR36][R2.64], R5 ;  /* 0x0000000502007986 */ /* 0x000fe2000c101924 */
[----:B------:R-:W-:Y:S05]  /*8480*/  EXIT ;  /* 0x000000000000794d */ /* 0x000fea0003800000 */
.L_x_25639:
        /* <DEDUP_REMOVED lines=11> */
.L_x_25652:
[----:B------:R-:W0:Y:S01]  /*8540*/  I2F.F64.S16 R4, R18 ;  /* 0x0000001200047312 */ /* 0x000e220000101c00 */
[----:B------:R-:W-:-:S05]  /*8550*/  CS2R R6, SRZ ;  /* 0x0000000000067805 */ /* 0x000fca000001ff00 */
[----:B0-----:R-:W-:Y:S01]  /*8560*/  STG.E.128 desc[UR36][R2.64], R4 ;  /* 0x0000000402007986 */ /* 0x001fe2000c101d24 */
[----:B------:R-:W-:Y:S05]  /*8570*/  EXIT ;  /* 0x000000000000794d */ /* 0x000fea0003800000 */
.L_x_25651:
[----:B------:R-:W-:-:S13]  /*8580*/  ISETP.NE.AND P0, PT, R0, 0xf, PT ;  /* 0x0000000f0000780c */ /* 0x000fda0003f05270 */
[----:B------:R-:W-:Y:S05]  /*8590*/  @!P0 BRA `(.L_x_25653) ;  /* 0x0000000000e88947 */ /* 0x000fea0003800000 */
[----:B------:R-:W-:-:S13]  /*85a0*/  ISETP.NE.AND P0, PT, R0, 0x17, PT ;  /* 0x000000170000780c */ /* 0x000fda0003f05270 */
[----:B------:R-:W-:Y:S05]  /*85b0*/  @!P0 BRA `(.L_x_25654) ;  /* 0x0000000000908947 */ /* 0x000fea0003800000 */
[----:B------:R-:W-:-:S13]  /*85c0*/  ISETP.NE.AND P0, PT, R0, 0x18, PT ;  /* 0x000000180000780c */ /* 0x000fda0003f05270 */
[----:B------:R-:W-:Y:S05]  /*85d0*/  @!P0 BRA `(.L_x_25655) ;  /* 0x0000000000448947 */ /* 0x000fea0003800000 */
.L_x_25632:
        /* <DEDUP_REMOVED lines=16> */
.L_x_25656:
[----:B------:R-:W-:Y:S05]  /*86e0*/  EXIT ;  /* 0x000000000000794d */ /* 0x000fea0003800000 */
.L_x_25655:
        /* <DEDUP_REMOVED lines=13> */
.L_x_25658:
[----:B------:R-:W-:Y:S05]  /*87c0*/  BSYNC.RECONVERGENT B0 ;  /* 0x0000000000007941 */ /* 0x000fea0003800200 */
.L_x_25657:
[----:B------:R-:W-:-:S05]  /*87d0*/  LOP3.LUT R5, R0, 0x80, R5, 0xf8, !PT ;  /* 0x0000008000057812 */ /* 0x000fca00078ef805 */
[----:B------:R-:W-:Y:S01]  /*87e0*/  STG.E.U8 desc[UR36][R2.64], R5 ;  /* 0x0000000502007986 */ /* 0x000fe2000c101124 */
[----:B------:R-:W-:Y:S05]  /*87f0*/  EXIT ;  /* 0x000000000000794d */ /* 0x000fea0003800000 */
.L_x_25654:
        /* <DEDUP_REMOVED lines=12> */
.L_x_25660:
[----:B------:R-:W-:Y:S01]  /*88c0*/  IMAD.MOV.U32 R0, RZ, RZ, 0x7f ;  /* 0x0000007fff007424 */ /* 0x000fe200078e00ff */
[----:B------:R-:W-:-:S04]  /*88d0*/  ISETP.GT.U32.AND P0, PT, R4, 0x7f800000, PT ;  /* 0x7f8000000400780c */ /* 0x000fc80003f04070 */
[----:B------:R-:W-:-:S09]  /*88e0*/  SEL R0, R0, 0x7c, P0 ;  /* 0x0000007c00007807 */ /* 0x000fd20000000000 */
.L_x_25661:
[----:B------:R-:W-:Y:S05]  /*88f0*/  BSYNC.RECONVERGENT B0 ;  /* 0x0000000000007941 */ /* 0x000fea0003800200 */
.L_x_25659:
[----:B------:R-:W-:-:S04]  /*8900*/  SHF.R.U32.HI R5, RZ, 0x18, R5 ;  /* 0x00000018ff057819 */ /* 0x000fc80000011605 */
[----:B------:R-:W-:-:S05]  /*8910*/  LOP3.LUT R5, R0, 0x80, R5, 0xf8, !PT ;  /* 0x0000008000057812 */ /* 0x000fca00078ef805 */
[----:B------:R-:W-:Y:S01]  /*8920*/  STG.E.U8 desc[UR36][R2.64], R5 ;  /* 0x0000000502007986 */ /* 0x000fe2000c101124 */
[----:B------:R-:W-:Y:S05]  /*8930*/  EXIT ;  /* 0x000000000000794d */ /* 0x000fea0003800000 */
.L_x_25653:
[----:B------:R-:W0:Y:S02]  /*8940*/  I2F.S16 R0, R18 ;  /* 0x0000001200007306 */ /* 0x000e240000101400 */
[----:B0-----:R-:W-:-:S05]  /*8950*/  F2FP.BF16.F32.PACK_AB R0, RZ, R0 ;  /* 0x00000000ff00723e */ /* 0x001fca00000010ff */
[----:B------:R-:W-:Y:S01]  /*8960*/  STG.E.U16 desc[UR36][R2.64], R0 ;  /* 0x0000000002007986 */ /* 0x000fe2000c101524 */
[----:B------:R-:W-:Y:S05]  /*8970*/  EXIT ;  /* 0x000000000000794d */ /* 0x000fea0003800000 */
.L_x_25662:
        /* <DEDUP_REMOVED lines=16> */
.L_x_37160:


//--------------------- .text._ZN2at6native18elementwise_kernelILi128ELi4EZNS0_22gpu_kernel_impl_nocastINS0_13AUnaryFunctorIsssZZZNS0_15binary_internal21div_floor_kernel_cudaERNS_18TensorIteratorBaseEENKUlvE_clEvENKUlvE3_clEvEUlssE_EEEEvS6_RKT_EUliE_EEviT1_ --------------------------
	.section	.text._ZN2at6native18elementwise_kernelILi128ELi4EZNS0_22gpu_kernel_impl_nocastINS0_13AUnaryFunctorIsssZZZNS0_15binary_internal21div_floor_kernel_cudaERNS_18TensorIteratorBaseEENKUlvE_clEvENKUlvE3_clEvEUlssE_EEEEvS6_RKT_EUliE_EEviT1_,"ax",@progbits
	.align	128
        .global         _ZN2at6native18elementwise_kernelILi128ELi4EZNS0_22gpu_kernel_impl_nocastINS0_13AUnaryFunctorIsssZZZNS0_15binary_internal21div_floor_kernel_cudaERNS_18TensorIteratorBaseEENKUlvE_clEvENKUlvE3_clEvEUlssE_EEEEvS6_RKT_EUliE_EEviT1_
        .type           _ZN2at6native18elementwise_kernelILi128ELi4EZNS0_22gpu_kernel_impl_nocastINS0_13AUnaryFunctorIsssZZZNS0_15binary_internal21div_floor_kernel_cudaERNS_18TensorIteratorBaseEENKUlvE_clEvENKUlvE3_clEvEUlssE_EEEEvS6_RKT_EUliE_EEviT1_,@function
        .size           _ZN2at6native18elementwise_kernelILi128ELi4EZNS0_22gpu_kernel_impl_nocastINS0_13AUnaryFunctorIsssZZZNS0_15binary_internal21div_floor_kernel_cudaERNS_18TensorIteratorBaseEENKUlvE_clEvENKUlvE3_clEvEUlssE_EEEEvS6_RKT_EUliE_EEviT1_,(.L_x_37161 - _ZN2at6native18elementwise_kernelILi128ELi4EZNS0_22gpu_kernel_impl_nocastINS0_13AUnaryFunctorIsssZZZNS0_15binary_internal21div_floor_kernel_cudaERNS_18TensorIteratorBaseEENKUlvE_clEvENKUlvE3_clEvEUlssE_EEEEvS6_RKT_EUliE_EEviT1_)
        .other          _ZN2at6native18elementwise_kernelILi128ELi4EZNS0_22gpu_kernel_impl_nocastINS0_13AUnaryFunctorIsssZZZNS0_15binary_internal21div_floor_kernel_cudaERNS_18TensorIteratorBaseEENKUlvE_clEvENKUlvE3_clEvEUlssE_EEEEvS6_RKT_EUliE_EEviT1_,@"STO_CUDA_ENTRY STV_DEFAULT"
_ZN2at6native18elementwise_kernelILi128ELi4EZNS0_22gpu_kernel_impl_nocastINS0_13AUnaryFunctorIsssZZZNS0_15binary_internal21div_floor_kernel_cudaERNS_18TensorIteratorBaseEENKUlvE_clEvENKUlvE3_clEvEUlssE_EEEEvS6_RKT_EUliE_EEviT1_:
.text._ZN2at6native18elementwise_kernelILi128ELi4EZNS0_22gpu_kernel_impl_nocastINS0_13AUnaryFunctorIsssZZZNS0_15binary_internal21div_floor_kernel_cudaERNS_18TensorIteratorBaseEENKUlvE_clEvENKUlvE3_clEvEUlssE_EEEEvS6_RKT_EUliE_EEviT1_:
        /* <DEDUP_REMOVED lines=28> */
[----:B0-----:R-:W-:-:S02]  /*01c0*/  IADD3 R6, PT, PT, R4, 0xffffffe, RZ ;  /* 0x0ffffffe04067810 */ /* 0x001fc40007ffe0ff */
[----:B------:R-:W-:-:S04]  /*01d0*/  IADD3 R4, PT, PT, RZ, -R12, RZ ;  /* 0x8000000cff047210 */ /* 0x000fc80007ffe0ff */
        /* <DEDUP_REMOVED lines=24> */
.L_x_25667:
[----:B------:R-:W-:Y:S02]  /*0360*/  PRMT R11, R2, 0x9910, RZ ;  /* 0x00009910020b7816 */ /* 0x000fe400000000ff */
[----:B------:R-:W-:Y:S02]  /*0370*/  IABS R10, R0 ;  /* 0x00000000000a7213 */ /* 0x000fe40000000000 */
[-C--:B------:R-:W-:Y:S02]  /*0380*/  IABS R4, R11.reuse ;  /* 0x0000000b00047213 */ /* 0x080fe40000000000 */
[----:B------:R-:W-:Y:S02]  /*0390*/  IABS R12, R11 ;  /* 0x0000000b000c7213 */ /* 0x000fe40000000000 */
[----:B------:R-:W0:Y:S08]  /*03a0*/  I2F.RP R8, R4 ;  /* 0x0000000400087306 */ /* 0x000e300000209400 */
[----:B0-----:R-:W0:Y:S02]  /*03b0*/  MUFU.RCP R8, R8 ;  /* 0x0000000800087308 */ /* 0x001e240000001000 */
[----:B0-----:R-:W-:-:S06]  /*03c0*/  IADD3 R6, PT, PT, R8, 0xffffffe, RZ ;  /* 0x0ffffffe08067810 */ /* 0x001fcc0007ffe0ff */
        /* <DEDUP_REMOVED lines=17> */
[----:B------:R-:W-:-:S07]  /*04e0*/  @!P2 LOP3.LUT R9, RZ, R11, RZ, 0x33, !PT ;  /* 0x0000000bff09a212 */ /* 0x000fce00078e33ff */
.L_x_25668:
        /* <DEDUP_REMOVED lines=21> */
[----:B0-----:R-:W-:Y:S01]  /*0640*/  HFMA2 R6, -RZ, RZ, 0, 0 ;  /* 0x00000000ff067431 */ /* 0x001fe200000001ff */
        /* <DEDUP_REMOVED lines=22> */
.L_x_25670:
[----:B------:R-:W-:Y:S02]  /*07b0*/  PRMT R11, R2, 0x9910, RZ ;  /* 0x00009910020b7816 */ /* 0x000fe400000000ff */
[----:B------:R-:W-:Y:S02]  /*07c0*/  IABS R10, R0 ;  /* 0x00000000000a7213 */ /* 0x000fe40000000000 */
[-C--:B------:R-:W-:Y:S02]  /*07d0*/  IABS R4, R11.reuse ;  /* 0x0000000b00047213 */ /* 0x080fe40000000000 */
[----:B------:R-:W-:Y:S02]  /*07e0*/  IABS R12, R11 ;  /* 0x0000000b000c7213 */ /* 0x000fe40000000000 */
[----:B------:R-:W0:Y:S08]  /*07f0*/  I2F.RP R8, R4 ;  /* 0x0000000400087306 */ /* 0x000e300000209400 */
[----:B0-----:R-:W0:Y:S02]  /*0800*/  MUFU.RCP R8, R8 ;  /* 0x0000000800087308 */ /* 0x001e240000001000 */
[----:B0-----:R-:W-:-:S06]  /*0810*/  VIADD R6, R8, 0xffffffe ;  /* 0x0ffffffe08067836 */ /* 0x001fcc0000000000 */
        /* <DEDUP_REMOVED lines=17> */
[----:B------:R-:W-:-:S07]  /*0930*/  @!P2 LOP3.LUT R9, RZ, R11, RZ, 0x33, !PT ;  /* 0x0000000bff09a212 */ /* 0x000fce00078e33ff */
.L_x_25671:
[----:B------:R-:W0:Y:S01]  /*0940*/  LDC.64 R6, c[0x0][0x580] ;  /* 0x00016000ff067b82 */ /* 0x000e220000000a00 */
[----:B------:R-:W-:Y:S01]  /*0950*/  VIADD R5, R5, 0x80 ;  /* 0x0000008005057836 */ /* 0x000fe20000000000 */
[----:B0-----:R0:W-:Y:S06]  /*0960*/  STG.E.U16 desc[UR6][R6.64], R9 ;  /* 0x0000000906007986 */ /* 0x0011ec000c101506 */
.L_x_25666:
[----:B------:R-:W-:-:S13]  /*0970*/  ISETP.GE.AND P0, PT, R5, UR4, PT ;  /* 0x0000000405007c0c */ /* 0x000fda000bf06270 */
[----:B------:R-:W-:Y:S05]  /*0980*/  @P0 BREAK.RELIABLE B1 ;  /* 0x0000000000010942 */ /* 0x000fea0003800100 */
[----:B------:R-:W-:Y:S05]  /*0990*/  @P0 BRA `(.L_x_25669) ;  /* 0x00000004000c0947 */ /* 0x000fea0003800000 */
[----:B------:R-:W-:Y:S05]  /*09a0*/  BSYNC.RELIABLE B1 ;  /* 0x0000000000017941 */ /* 0x000fea0003800100 */
.L_x_25665:
        /* <DEDUP_REMOVED lines=38> */
.L_x_25672:
        /* <DEDUP_REMOVED lines=25> */
.L_x_25673:
[----:B------:R-:W0:Y:S01]  /*0da0*/  LDC.64 R6, c[0x0][0x580] ;  /* 0x00016000ff067b82 */ /* 0x000e220000000a00 */
[----:B------:R-:W-:Y:S01]  /*0db0*/  IADD3 R5, PT, PT, R5, 0x80, RZ ;  /* 0x0000008005057810 */ /* 0x000fe20007ffe0ff */
[----:B0-----:R1:W-:Y:S06]  /*0dc0*/  STG.E.U16 desc[UR6][R6.64], R9 ;  /* 0x0000000906007986 */ /* 0x0013ec000c101506 */
.L_x_25669:
[----:B------:R-:W-:Y:S05]  /*0dd0*/  BSYNC.RECONVERGENT B0 ;  /* 0x0000000000007941 */ /* 0x000fea0003800200 */
.L_x_25664:
[----:B------:R-:W-:Y:S05]  /*0de0*/  WARPSYNC.ALL ;  /* 0x0000000000007948 */ /* 0x000fea0003800000 */
[----:B------:R-:W-:-:S13]  /*0df0*/  ISETP.GE.AND P0, PT, R5, UR4, PT ;  /* 0x0000000405007c0c */ /* 0x000fda000bf06270 */
[----:B------:R-:W-:Y:S05]  /*0e00*/  @P0 EXIT ;  /* 0x000000000000094d */ /* 0x000fea0003800000 */
[----:B------:R-:W2:Y:S02]  /*0e10*/  LDC.64 R4, c[0x0][0x588] ;  /* 0x00016200ff047b82 */ /* 0x000ea40000000a00 */
[----:B--2---:R-:W2:Y:S02]  /*0e20*/  LDG.E.U16 R2, desc[UR6][R4.64] ;  /* 0x0000000604027981 */ /* 0x004ea4000c1e1500 */
[----:B--2---:R-:W-:-:S04]  /*0e30*/  LOP3.LUT R3, R3, R2, RZ, 0x3c, !PT ;  /* 0x0000000203037212 */ /* 0x004fc800078e3cff */
[----:B------:R-:W-:-:S04]  /*0e40*/  PRMT R3, R3, 0x9910, RZ ;  /* 0x0000991003037816 */ /* 0x000fc800000000ff */
[----:B------:R-:W-:-:S13]  /*0e50*/  ISETP.GT.AND P0, PT, R3, -0x1, PT ;  /* 0xffffffff0300780c */ /* 0x000fda0003f04270 */
[----:B------:R-:W-:Y:S05]  /*0e60*/  @P0 BRA `(.L_x_25674) ;  /* 0x0000000000840947 */ /* 0x000fea0003800000 */
[----:B01----:R-:W-:Y:S02]  /*0e70*/  PRMT R7, R2, 0x9910, RZ ;  /* 0x0000991002077816 */ /* 0x003fe400000000ff */
[----:B------:R-:W-:Y:S02]  /*0e80*/  IABS R10, R0 ;  /* 0x00000000000a7213 */ /* 0x000fe40000000000 */
[-C--:B------:R-:W-:Y:S02]  /*0e90*/  IABS R6, R7.reuse ;  /* 0x0000000700067213 */ /* 0x080fe40000000000 */
[----:B------:R-:W-:Y:S02]  /*0ea0*/  IABS R8, R7 ;  /* 0x0000000700087213 */ /* 0x000fe40000000000 */
[----:B------:R-:W0:Y:S02]  /*0eb0*/  I2F.RP R3, R6 ;  /* 0x0000000600037306 */ /* 0x000e240000209400 */
[----:B------:R-:W-:-:S06]  /*0ec0*/  IADD3 R8, PT, PT, RZ, -R8, RZ ;  /* 0x80000008ff087210 */ /* 0x000fcc0007ffe0ff */
[----:B0-----:R-:W0:Y:S02]  /*0ed0*/  MUFU.RCP R3, R3 ;  /* 0x0000000300037308 */ /* 0x001e240000001000 */
[----:B0-----:R-:W-:-:S06]  /*0ee0*/  VIADD R4, R3, 0xffffffe ;  /* 0x0ffffffe03047836 */ /* 0x001fcc0000000000 */
        /* <DEDUP_REMOVED lines=13> */
[----:B------:R-:W-:Y:S02]  /*0fc0*/  ISETP.GE.AND P1, PT, R3, RZ, PT ;  /* 0x000000ff0300720c */ /* 0x000fe40003f26270 */
[----:B------:R-:W0:Y:S05]  /*0fd0*/  LDC.64 R2, c[0x0][0x580] ;  /* 0x00016000ff027b82 */ /* 0x000e2a0000000a00 */
[----:B------:R-:W-:-:S06]  /*0fe0*/  @P0 VIADD R5, R5, 0x1 ;  /* 0x0000000105050836 */ /* 0x000fcc0000000000 */
[----:B------:R-:W-:Y:S02]  /*0ff0*/  @!P1 IADD3 R5, PT, PT, -R5, RZ, RZ ;  /* 0x000000ff05059210 */ /* 0x000fe40007ffe1ff */
[----:B------:R-:W-:-:S05]  /*1000*/  @!P2 LOP3.LUT R5, RZ, R7, RZ, 0x33, !PT ;  /* 0x00000007ff05a212 */ /* 0x000fca00078e33ff */
[----:B------:R-:W-:-:S04]  /*1010*/  IMAD.MOV R4, RZ, RZ, -R5 ;  /* 0x000000ffff047224 */ /* 0x000fc800078e0a05 */
[----:B------:R-:W-:Y:S01]  /*1020*/  IMAD R0, R7, R4, R0 ;  /* 0x0000000407007224 */ /* 0x000fe200078e0200 */
[----:B------:R-:W-:-:S04]  /*1030*/  IADD3 R7, PT, PT, R5, -0x1, RZ ;  /* 0xffffffff05077810 */ /* 0x000fc80007ffe0ff */
[----:B------:R-:W-:-:S13]  /*1040*/  ISETP.NE.AND P0, PT, R0, RZ, PT ;  /* 0x000000ff0000720c */ /* 0x000fda0003f05270 */
[----:B------:R-:W-:-:S05]  /*1050*/  @!P0 IMAD.MOV R7, RZ, RZ, R5 ;  /* 0x000000ffff078224 */ /* 0x000fca00078e0205 */
[----:B0-----:R-:W-:Y:S01]  /*1060*/  STG.E.U16 desc[UR6][R2.64], R7 ;  /* 0x0000000702007986 */ /* 0x001fe2000c101506 */
[----:B------:R-:W-:Y:S05]  /*1070*/  EXIT ;  /* 0x000000000000794d */ /* 0x000fea0003800000 */
.L_x_25674:
[----:B01----:R-:W-:Y:S02]  /*1080*/  PRMT R7, R2, 0x9910, RZ ;  /* 0x0000991002077816 */ /* 0x003fe400000000ff */
[----:B------:R-:W-:Y:S02]  /*1090*/  IABS R10, R0 ;  /* 0x00000000000a7213 */ /* 0x000fe40000000000 */
[-C--:B------:R-:W-:Y:S02]  /*10a0*/  IABS R3, R7.reuse ;  /* 0x0000000700037213 */ /* 0x080fe40000000000 */
[-C--:B------:R-:W-:Y:S02]  /*10b0*/  IABS R11, R7.reuse ;  /* 0x00000007000b7213 */ /* 0x080fe40000000000 */
[----:B------:R-:W0:Y:S01]  /*10c0*/  I2F.RP R6, R3 ;  /* 0x0000000300067306 */ /* 0x000e220000209400 */
[----:B------:R-:W-:-:S04]  /*10d0*/  LOP3.LUT R0, R0, R7, RZ, 0x3c, !PT ;  /* 0x0000000700007212 */ /* 0x000fc800078e3cff */
[----:B------:R-:W-:-:S03]  /*10e0*/  ISETP.GE.AND P0, PT, R0, RZ, PT ;  /* 0x000000ff0000720c */ /* 0x000fc60003f06270 */
[----:B0-----:R-:W0:Y:S02]  /*10f0*/  MUFU.RCP R6, R6 ;  /* 0x0000000600067308 */ /* 0x001e240000001000 */
[----:B0-----:R-:W-:-:S06]  /*1100*/  IADD3 R4, PT, PT, R6, 0xffffffe, RZ ;  /* 0x0ffffffe06047810 */ /* 0x001fcc0007ffe0ff */
[----:B------:R0:W1:Y:S02]  /*1110*/  F2I.FTZ.U32.TRUNC.NTZ R5, R4 ;  /* 0x0000000400057305 */ /* 0x000064000021f000 */
[----:B0-----:R-:W-:Y:S02]  /*1120*/  IMAD.MOV.U32 R4, RZ, RZ, RZ ;  /* 0x000000ffff047224 */ /* 0x001fe400078e00ff */
[----:B-1----:R-:W-:-:S04]  /*1130*/  IMAD.MOV R8, RZ, RZ, -R5 ;  /* 0x000000ffff087224 */ /* 0x002fc800078e0a05 */
[----:B------:R-:W-:Y:S01]  /*1140*/  IMAD R9, R8, R3, RZ ;  /* 0x0000000308097224 */ /* 0x000fe200078e02ff */
[----:B------:R-:W-:-:S03]  /*1150*/  MOV R8, R10 ;  /* 0x0000000a00087202 */ /* 0x000fc60000000f00 */
[----:B------:R-:W-:Y:S01]  /*1160*/  IMAD.HI.U32 R9, R5, R9, R4 ;  /* 0x0000000905097227 */ /* 0x000fe200078e0004 */
[----:B------:R-:W-:-:S05]  /*1170*/  IADD3 R5, PT, PT, RZ, -R11, RZ ;  /* 0x8000000bff057210 */ /* 0x000fca0007ffe0ff */
[----:B------:R-:W-:-:S04]  /*1180*/  IMAD.HI.U32 R9, R9, R8, RZ ;  /* 0x0000000809097227 */ /* 0x000fc800078e00ff */
[----:B------:R-:W-:Y:S02]  /*1190*/  IMAD R8, R9, R5, R8 ;  /* 0x0000000509087224 */ /* 0x000fe400078e0208 */
[----:B------:R-:W0:Y:S03]  /*11a0*/  LDC.64 R4, c[0x0][0x580] ;  /* 0x00016000ff047b82 */ /* 0x000e260000000a00 */
        /* <DEDUP_REMOVED lines=8> */
[----:B------:R-:W-:-:S05]  /*1230*/  @!P2 LOP3.LUT R3, RZ, R7, RZ, 0x33, !PT ;  /* 0x00000007ff03a212 */ /* 0x000fca00078e33ff */
[----:B0-----:R-:W-:Y:S01]  /*1240*/  STG.E.U16 desc[UR6][R4.64], R3 ;  /* 0x0000000304007986 */ /* 0x001fe2000c101506 */
[----:B------:R-:W-:Y:S05]  /*1250*/  EXIT ;  /* 0x000000000000794d */ /* 0x000fea0003800000 */
.L_x_25663:
        /* <DEDUP_REMOVED lines=306> */
.L_x_25678:
        /* <DEDUP_REMOVED lines=36> */
[----:B------:R-:W-:Y:S01]  /*27c0*/  IMAD R6, R15, R11, R0 ;  /* 0x0000000b0f067224 */ /* 0x000fe200078e0200 */
[----:B------:R-:W-:-:S04]  /*27d0*/  IADD3 R11, PT, PT, R9, -0x1, RZ ;  /* 0xffffffff090b7810 */ /* 0x000fc80007ffe0ff */
[----:B------:R-:W-:-:S13]  /*27e0*/  ISETP.NE.AND P0, PT, R6, RZ, PT ;  /* 0x000000ff0600720c */ /* 0x000fda0003f05270 */
[----:B------:R-:W-:Y:S01]  /*27f0*/  @!P0 IMAD.MOV R11, RZ, RZ, R9 ;  /* 0x000000ffff0b8224 */ /* 0x000fe200078e0209 */
[----:B------:R-:W-:Y:S06]  /*2800*/  BRA `(.L_x_25681) ;  /* 0x00000000006c7947 */ /* 0x000fec0003800000 */
.L_x_25680:
        /* <DEDUP_REMOVED lines=27> */
.L_x_25681:
[----:B------:R-:W-:Y:S05]  /*29c0*/  BSYNC.RECONVERGENT B2 ;  /* 0x0000000000027941 */ /* 0x000fea0003800200 */
.L_x_25679:
        /* <DEDUP_REMOVED lines=306> */
.L_x_25683:
        /* <DEDUP_REMOVED lines=41> */
.L_x_25685:
        /* <DEDUP_REMOVED lines=9> */
[----:B0-----:R-:W-:Y:S02]  /*4010*/  MOV R8, RZ ;  /* 0x000000ff00087202 */ /* 0x001fe40000000f00 */
        /* <DEDUP_REMOVED lines=16> */
[----:B------:R-:W-:-:S07]  /*4120*/  MOV R11, R9 ;  /* 0x00000009000b7202 */ /* 0x000fce0000000f00 */
.L_x_25686:
[----:B------:R-:W-:Y:S05]  /*4130*/  BSYNC.RECONVERGENT B2 ;  /* 0x0000000000027941 */ /* 0x000fea0003800200 */
.L_x_25684:
[----:B------:R-:W0:Y:S01]  /*4140*/  LDCU.64 UR8, c[0x0][0x580] ;  /* 0x0000b000ff0877ac */ /* 0x000e220008000a00 */
[----:B------:R-:W-:Y:S01]  /*4150*/  VIADD R5, R5, 0x80 ;  /* 0x0000008005057836 */ /* 0x000fe20000000000 */
[----:B0-----:R-:W-:-:S04]  /*4160*/  IADD3 R6, P0, PT, R7, UR8, RZ ;  /* 0x0000000807067c10 */ /* 0x001fc8000ff1e0ff */
[----:B------:R-:W-:-:S05]  /*4170*/  IADD3.X R7, PT, PT, RZ, UR9, RZ, P0, !PT ;  /* 0x00000009ff077c10 */ /* 0x000fca00087fe4ff */
[----:B------:R0:W-:Y:S04]  /*4180*/  STG.E.U16 desc[UR6][R6.64], R11 ;  /* 0x0000000b06007986 */ /* 0x0001e8000c101506 */
.L_x_25677:
[----:B------:R-:W-:-:S13]  /*4190*/  ISETP.GE.AND P0, PT, R5, UR4, PT ;  /* 0x0000000405007c0c */ /* 0x000fda000bf06270 */
[----:B------:R-:W-:Y:S05]  /*41a0*/  @P0 BREAK.RELIABLE B0 ;  /* 0x0000000000000942 */ /* 0x000fea0003800100 */
[----:B------:R-:W-:Y:S05]  /*41b0*/  @P0 BRA `(.L_x_25682) ;  /* 0x0000001400d40947 */ /* 0x000fea0003800000 */
[----:B------:R-:W-:Y:S05]  /*41c0*/  BSYNC.RELIABLE B0 ;  /* 0x0000000000007941 */ /* 0x000fea0003800100 */
.L_x_25676:
        /* <DEDUP_REMOVED lines=293> */
[----:B------:R-:W-:-:S04]  /*5420*/  IMAD R6, R8, UR11, R6 ;  /* 0x0000000b08067c24 */ /* 0x000fc8000f8e0206 */
[----:B------:R-:W-:-:S04]  /*5430*/  @P0 IMAD.MOV R12, RZ, RZ, -R14 ;  /* 0x000000ffff0c0224 */ /* 0x000fc800078e0a0e */
[----:B0-----:R-:W-:-:S04]  /*5440*/  @P0 IMAD R12, R17, R12, R13 ;  /* 0x0000000c110c0224 */ /* 0x001fc800078e020d */
[C---:B-1----:R-:W-:Y:S02]  /*5450*/  @P0 IMAD R7, R12.reuse, R10, R7 ;  /* 0x0000000a0c070224 */ /* 0x042fe400078e0207 */
[----:B------:R-:W-:-:S07]  /*5460*/  @P0 IMAD R6, R12, R11, R6 ;  /* 0x0000000b0c060224 */ /* 0x000fce00078e0206 */
.L_x_25687:
        /* <DEDUP_REMOVED lines=15> */
[----:B0-----:R-:W-:Y:S01]  /*5560*/  IADD3 R8, PT, PT, R10, 0xffffffe, RZ ;  /* 0x0ffffffe0a087810 */ /* 0x001fe20007ffe0ff */
[----:B------:R-:W-:-:S05]  /*5570*/  IMAD.MOV R10, RZ, RZ, -R16 ;  /* 0x000000ffff0a7224 */ /* 0x000fca00078e0a10 */
[----:B------:R0:W1:Y:S02]  /*5580*/  F2I.FTZ.U32.TRUNC.NTZ R9, R8 ;  /* 0x0000000800097305 */ /* 0x000064000021f000 */
[----:B0-----:R-:W-:Y:S02]  /*5590*/  HFMA2 R8, -RZ, RZ, 0, 0 ;  /* 0x00000000ff087431 */ /* 0x001fe400000001ff */
[----:B-1----:R-:W-:-:S04]  /*55a0*/  IMAD.MOV R12, RZ, RZ, -R9 ;  /* 0x000000ffff0c7224 */ /* 0x002fc800078e0a09 */
[----:B------:R-:W-:Y:S01]  /*55b0*/  IMAD R13, R12, R11, RZ ;  /* 0x0000000b0c0d7224 */ /* 0x000fe200078e02ff */
[----:B------:R-:W-:-:S03]  /*55c0*/  MOV R12, R14 ;  /* 0x0000000e000c7202 */ /* 0x000fc60000000f00 */
[----:B------:R-:W-:-:S06]  /*55d0*/  IMAD.HI.U32 R9, R9, R13, R8 ;  /* 0x0000000d09097227 */ /* 0x000fcc00078e0008 */
        /* <DEDUP_REMOVED lines=18> */
.L_x_25689:
        /* <DEDUP_REMOVED lines=27> */
.L_x_25690:
[----:B------:R-:W-:Y:S05]  /*58b0*/  BSYNC.RECONVERGENT B2 ;  /* 0x0000000000027941 */ /* 0x000fea0003800200 */
.L_x_25688:
[----:B------:R-:W0:Y:S01]  /*58c0*/  LDCU.64 UR8, c[0x0][0x580] ;  /* 0x0000b000ff0877ac */ /* 0x000e220008000a00 */
[----:B------:R-:W-:Y:S02]  /*58d0*/  IADD3 R5, PT, PT, R5, 0x80, RZ ;  /* 0x0000008005057810 */ /* 0x000fe40007ffe0ff */
[----:B0-----:R-:W-:-:S05]  /*58e0*/  IADD3 R6, P0, PT, R7, UR8, RZ ;  /* 0x0000000807067c10 */ /* 0x001fca000ff1e0ff */
[----:B------:R-:W-:-:S05]  /*58f0*/  IMAD.X R7, RZ, RZ, UR9, P0 ;  /* 0x00000009ff077e24 */ /* 0x000fca00080e06ff */
[----:B------:R1:W-:Y:S03]  /*5900*/  STG.E.U16 desc[UR6][R6.64], R11 ;  /* 0x0000000b06007986 */ /* 0x0003e6000c101506 */
.L_x_25682:
[----:B------:R-:W-:Y:S05]  /*5910*/  BSYNC.RECONVERGENT B1 ;  /* 0x0000000000017941 */ /* 0x000fea0003800200 */
.L_x_25675:
        /* <DEDUP_REMOVED lines=301> */
.L_x_25691:
[----:B------:R-:W0:Y:S02]  /*6bf0*/  LDCU.128 UR8, c[0x0][0x580] ;  /* 0x0000b000ff0877ac */ /* 0x000e240008000c00 */
[----:B0-----:R-:W-:-:S04]  /*6c00*/  IADD3 R6, P0, PT, R4, UR10, RZ ;  /* 0x0000000a04067c10 */ /* 0x001fc8000ff1e0ff */
[----:B------:R-:W-:-:S05]  /*6c10*/  IADD3.X R7, PT, PT, RZ, UR11, RZ, P0, !PT ;  /* 0x0000000bff077c10 */ /* 0x000fca00087fe4ff */
[----:B------:R-:W2:Y:S01]  /*6c20*/  LDG.E.U16 R4, desc[UR6][R6.64] ;  /* 0x0000000606047981 */ /* 0x000ea2000c1e1500 */
[----:B------:R-:W-:Y:S01]  /*6c30*/  IADD3 R2, P1, PT, R5, UR8, RZ ;  /* 0x0000000805027c10 */ /* 0x000fe2000ff3e0ff */
[----:B------:R-:W-:Y:S01]  /*6c40*/  BSSY.RECONVERGENT B1, `(.L_x_25692) ;  /* 0x000003f000017945 */ /* 0x000fe20003800200 */
[----:B--2---:R-:W-:-:S04]  /*6c50*/  LOP3.LUT R3, R3, R4, RZ, 0x3c, !PT ;  /* 0x0000000403037212 */ /* 0x004fc800078e3cff */
[----:B------:R-:W-:-:S04]  /*6c60*/  PRMT R3, R3, 0x9910, RZ ;  /* 0x0000991003037816 */ /* 0x000fc800000000ff */
[----:B------:R-:W-:Y:S01]  /*6c70*/  ISETP.GT.AND P0, PT, R3, -0x1, PT ;  /* 0xffffffff0300780c */ /* 0x000fe20003f04270 */
[----:B------:R-:W-:-:S12]  /*6c80*/  IMAD.X R3, RZ, RZ, UR9, P1 ;  /* 0x00000009ff037e24 */ /* 0x000fd800088e06ff */
[----:B------:R-:W-:Y:S05]  /*6c90*/  @P0 BRA `(.L_x_25693) ;  /* 0x00000000007c0947 */ /* 0x000fea0003800000 */
[----:B------:R-:W-:Y:S02]  /*6ca0*/  PRMT R11, R4, 0x9910, RZ ;  /* 0x00009910040b7816 */ /* 0x000fe400000000ff */
[----:B------:R-:W-:Y:S02]  /*6cb0*/  IABS R12, R0 ;  /* 0x00000000000c7213 */ /* 0x000fe40000000000 */
[-C--:B------:R-:W-:Y:S02]  /*6cc0*/  IABS R8, R11.reuse ;  /* 0x0000000b00087213 */ /* 0x080fe40000000000 */
[----:B------:R-:W-:Y:S02]  /*6cd0*/  IABS R10, R11 ;  /* 0x0000000b000a7213 */ /* 0x000fe40000000000 */
[----:B------:R-:W0:Y:S02]  /*6ce0*/  I2F.RP R5, R8 ;  /* 0x0000000800057306 */ /* 0x000e240000209400 */
[----:B------:R-:W-:-:S06]  /*6cf0*/  IADD3 R10, PT, PT, RZ, -R10, RZ ;  /* 0x8000000aff0a7210 */ /* 0x000fcc0007ffe0ff */
[----:B0-----:R-:W0:Y:S02]  /*6d00*/  MUFU.RCP R5, R5 ;  /* 0x0000000500057308 */ /* 0x001e240000001000 */
[----:B0-----:R-:W-:-:S06]  /*6d10*/  IADD3 R6, PT, PT, R5, 0xffffffe, RZ ;  /* 0x0ffffffe05067810 */ /* 0x001fcc0007ffe0ff */
        /* <DEDUP_REMOVED lines=23> */
.L_x_25693:
        /* <DEDUP_REMOVED lines=11> */
[----:B0-----:R-:W-:Y:S01]  /*6f40*/  HFMA2 R6, -RZ, RZ, 0, 0 ;  /* 0x00000000ff067431 */ /* 0x001fe200000001ff */
[----:B-1----:R-:W-:-:S05]  /*6f50*/  IADD3 R9, PT, PT, RZ, -R7, RZ ;  /* 0x80000007ff097210 */ /* 0x002fca0007ffe0ff */
[----:B------:R-:W-:-:S04]  /*6f60*/  IMAD R9, R9, R8, RZ ;  /* 0x0000000809097224 */ /* 0x000fc800078e02ff */
[----:B------:R-:W-:-:S06]  /*6f70*/  IMAD.HI.U32 R7, R7, R9, R6 ;  /* 0x0000000907077227 */ /* 0x000fcc00078e0006 */
[----:B------:R-:W-:-:S04]  /*6f80*/  IMAD.HI.U32 R7, R7, R12, RZ ;  /* 0x0000000c07077227 */ /* 0x000fc800078e00ff */
[----:B------:R-:W-:-:S05]  /*6f90*/  IMAD R5, R7, R10, R12 ;  /* 0x0000000a07057224 */ /* 0x000fca00078e020c */
[----:B------:R-:W-:-:S13]  /*6fa0*/  ISETP.GT.U32.AND P2, PT, R8, R5, PT ;  /* 0x000000050800720c */ /* 0x000fda0003f44070 */
[-C--:B------:R-:W-:Y:S02]  /*6fb0*/  @!P2 IADD3 R5, PT, PT, R5, -R8.reuse, RZ ;  /* 0x800000080505a210 */ /* 0x080fe40007ffe0ff */
[----:B------:R-:W-:Y:S02]  /*6fc0*/  @!P2 IADD3 R7, PT, PT, R7, 0x1, RZ ;  /* 0x000000010707a810 */ /* 0x000fe40007ffe0ff */
[----:B------:R-:W-:Y:S02]  /*6fd0*/  ISETP.GE.U32.AND P1, PT, R5, R8, PT ;  /* 0x000000080500720c */ /* 0x000fe40003f26070 */
[----:B------:R-:W-:-:S11]  /*6fe0*/  ISETP.NE.AND P2, PT, R4, RZ, PT ;  /* 0x000000ff0400720c */ /* 0x000fd60003f45270 */
[----:B------:R-:W-:-:S05]  /*6ff0*/  @P1 VIADD R7, R7, 0x1 ;  /* 0x0000000107071836 */ /* 0x000fca0000000000 */
[----:B------:R-:W-:-:S04]  /*7000*/  MOV R5, R7 ;  /* 0x0000000700057202 */ /* 0x000fc80000000f00 */
[----:B------:R-:W-:Y:S02]  /*7010*/  @!P0 IADD3 R5, PT, PT, -R5, RZ, RZ ;  /* 0x000000ff05058210 */ /* 0x000fe40007ffe1ff */
[----:B------:R-:W-:-:S07]  /*7020*/  @!P2 LOP3.LUT R5, RZ, R11, RZ, 0x33, !PT ;  /* 0x0000000bff05a212 */ /* 0x000fce00078e33ff */
.L_x_25694:
[----:B------:R-:W-:Y:S05]  /*7030*/  BSYNC.RECONVERGENT B1 ;  /* 0x0000000000017941 */ /* 0x000fea0003800200 */
.L_x_25692:
[----:B------:R-:W-:Y:S01]  /*7040*/  STG.E.U16 desc[UR6][R2.64], R5 ;  /* 0x0000000502007986 */ /* 0x000fe2000c101506 */
[----:B------:R-:W-:Y:S05]  /*7050*/  EXIT ;  /* 0x000000000000794d */ /* 0x000fea0003800000 */
.L_x_25695:
        /* <DEDUP_REMOVED lines=10> */
.L_x_37161:


//--------------------- .text._ZN2at6native27unrolled_elementwise_kernelINS0_13AUnaryFunctorIsssZZZNS0_15binary_internal21div_floor_kernel_cudaERNS_18TensorIteratorBaseEENKUlvE_clEvENKUlvE3_clEvEUlssE_EESt5arrayIPcLm2EELi4E23TrivialOffsetCalculatorILi1EjESE_NS0_6memory15LoadWithoutCastENSF_16StoreWithoutCastEEEviT_T0_T2_T3_T4_T5_ --------------------------
	.section	.text._ZN2at6native27unrolled_elementwise_kernelINS0_13AUnaryFunctorIsssZZZNS0_15binary_internal21div_floor_kernel_cudaERNS_18TensorIteratorBaseEENKUlvE_clEvENKUlvE3_clEvEUlssE_EESt5arrayIPcLm2EELi4E23TrivialOffsetCalculatorILi1EjESE_NS0_6memory15LoadWithoutCastENSF_16StoreWithoutCastEEEviT_T0_T2_T3_T4_T5_,"ax",@progbits
	.align	128
        .global         _ZN2at6native27unrolled_elementwise_kernelINS0_13AUnaryFunctorIsssZZZNS0_15binary_internal21div_floor_kernel_cudaERNS_18TensorIteratorBaseEENKUlvE_clEvENKUlvE3_clEvEUlssE_EESt5arrayIPcLm2EELi4E23TrivialOffsetCalculatorILi1EjESE_NS0_6memory15LoadWithoutCastENSF_16StoreWithoutCastEEEviT_T0_T2_T3_T4_T5_
        .type           _ZN2at6native27unrolled_elementwise_kernelINS0_13AUnaryFunctorIsssZZZNS0_15binary_internal21div_floor_kernel_cudaERNS_18TensorIteratorBaseEENKUlvE_clEvENKUlvE3_clEvEUlssE_EESt5arrayIPcLm2EELi4E23TrivialOffsetCalculatorILi1EjESE_NS0_6memory15LoadWithoutCastENSF_16StoreWithoutCastEEEviT_T0_T2_T3_T4_T5_,@function
        .size           _ZN2at6native27unrolled_elementwise_kernelINS0_13AUnaryFunctorIsssZZZNS0_15binary_internal21div_floor_kernel_cudaERNS_18TensorIteratorBaseEENKUlvE_clEvENKUlvE3_clEvEUlssE_EESt5arrayIPcLm2EELi4E23TrivialOffsetCalculatorILi1EjESE_NS0_6memory15LoadWithoutCastENSF_16StoreWithoutCastEEEviT_T0_T2_T3_T4_T5_,(.L_x_37162 - _ZN2at6native27unrolled_elementwise_kernelINS0_13AUnaryFunctorIsssZZZNS0_15binary_internal21div_floor_kernel_cudaERNS_18TensorIteratorBaseEENKUlvE_clEvENKUlvE3_clEvEUlssE_EESt5arrayIPcLm2EELi4E23TrivialOffsetCalculatorILi1EjESE_NS0_6memory15LoadWithoutCastENSF_16StoreWithoutCastEEEviT_T0_T2_T3_T4_T5_)
        .other          _ZN2at6native27unrolled_elementwise_kernelINS0_13AUnaryFunctorIsssZZZNS0_15binary_internal21div_floor_kernel_cudaERNS_18TensorIteratorBaseEENKUlvE_clEvENKUlvE3_clEvEUlssE_EESt5arrayIPcLm2EELi4E23TrivialOffsetCalculatorILi1EjESE_NS0_6memory15LoadWithoutCastENSF_16StoreWithoutCastEEEviT_T0_T2_T3_T4_T5_,@"STO_CUDA_ENTRY STV_DEFAULT"
_ZN2at6native27unrolled_elementwise_kernelINS0_13AUnaryFunctorIsssZZZNS0_15binary_internal21div_floor_kernel_cudaERNS_18TensorIteratorBaseEENKUlvE_clEvENKUlvE3_clEvEUlssE_EESt5arrayIPcLm2EELi4E23TrivialOffsetCalculatorILi1EjESE_NS0_6memory15LoadWithoutCastENSF_16StoreWithoutCastEEEviT_T0_T2_T3_T4_T5_:
.text._ZN2at6native27unrolled_elementwise_kernelINS0_13AUnaryFunctorIsssZZZNS0_15binary_internal21div_floor_kernel_cudaERNS_18TensorIteratorBaseEENKUlvE_clEvENKUlvE3_clEvEUlssE_EESt5arrayIPcLm2EELi4E23TrivialOffsetCalculatorILi1EjESE_NS0_6memory15LoadWithoutCastENSF_16StoreWithoutCastEEEviT_T0_T2_T3_T4_T5_:
[----:B------:R-:W-:Y:S01]  /*0000*/  LDC R1, c[0x0][0x37c] ;  /* 0x0000df00ff017b82 */ /* 0x000fe20000000800 */
[----:B------:R-:W0:Y:S07]  /*0010*/  S2R R0, SR_CTAID.X ;  /* 0x0000000000007919 */ /* 0x000e2e0000002500 */
[----:B------:R-:W0:Y:S01]  /*0020*/  LDC R3, c[0x0][0x380] ;  /* 0x0000e000ff037b82 */ /* 0x000e220000000800 */
[----:B------:R-:W1:Y:S01]  /*0030*/  LDCU.64 UR4, c[0x0][0x358] ;  /* 0x00006b00ff0477ac */ /* 0x000e620008000a00 */
[----:B------:R-:W-:Y:S01]  /*0040*/  PRMT R10, RZ, 0x7610, R10 ;  /* 0x00007610ff0a7816 */ /* 0x000fe2000000000a */
[----:B------:R-:W2:Y:S01]  /*0050*/  S2R R11, SR_TID.X ;  /* 0x00000000000b7919 */ /* 0x000ea20000002100 */
[----:B------:R-:W-:Y:S01]  /*0060*/  PRMT R18, RZ, 0x7610, R18 ;  /* 0x00007610ff127816 */ /* 0x000fe20000000012 */
        /* <DEDUP_REMOVED lines=17> */
[----:B--2---:R-:W-:-:S05]  /*0180*/  @!P1 IMAD.WIDE.U32 R12, R17, 0x2, R12 ;  /* 0x00000002110c9825 */ /* 0x004fca00078e000c */
[----:B------:R0:W5:Y:S07]  /*0190*/  @!P1 LDG.E.U16 R10, desc[UR4][R12.64] ;  /* 0x000000040c0a9981 */ /* 0x00016e000c1e1500 */
[----:B------:R-:W2:Y:S01]  /*01a0*/  @!P2 LDC.64 R4, c[0x0][0x390] ;  /* 0x0000e400ff04ab82 */ /* 0x000ea20000000a00 */
[----:B------:R-:W-:Y:S02]  /*01b0*/  @!P2 IMAD R11, R0, 0x200, R11 ;  /* 0x00000200000ba824 */ /* 0x000fe400078e020b */
[----:B-1----:R-:W-:Y:S01]  /*01c0*/  @!P3 IMAD.WIDE.U32 R16, R19, 0x2, R8 ;  /* 0x000000021310b825 */ /* 0x002fe200078e0008 */
[----:B------:R-:W-:-:S06]  /*01d0*/  PRMT R8, RZ, 0x7610, R8 ;  /* 0x00007610ff087816 */ /* 0x000fcc0000000008 */
[----:B------:R0:W5:Y:S01]  /*01e0*/  @!P3 LDG.E.U16 R8, desc[UR4][R16.64] ;  /* 0x000000041008b981 */ /* 0x000162000c1e1500 */
[----:B--2---:R-:W-:Y:S01]  /*01f0*/  @!P2 IMAD.WIDE.U32 R14, R11, 0x2, R4 ;  /* 0x000000020b0ea825 */ /* 0x004fe200078e0004 */
[----:B------:R-:W-:-:S06]  /*0200*/  PRMT R4, RZ, 0x7610, R4 ;  /* 0x00007610ff047816 */ /* 0x000fcc0000000004 */
[----:B------:R0:W5:Y:S01]  /*0210*/  @!P2 LDG.E.U16 R4, desc[UR4][R14.64] ;  /* 0x000000040e04a981 */ /* 0x000162000c1e1500 */
[----:B------:R-:W1:Y:S01]  /*0220*/  LDC.U16 R11, c[0x0][0x386] ;  /* 0x0000e180ff0b7b82 */ /* 0x000e620000000400 */
        /* <DEDUP_REMOVED lines=40> */
.L_x_25698:
[----:B------:R-:W-:Y:S02]  /*04b0*/  PRMT R14, R18, 0x9910, RZ ;  /* 0x00009910120e7816 */ /* 0x000fe400000000ff */
[----:B------:R-:W-:Y:S02]  /*04c0*/  IABS R16, R5 ;  /* 0x0000000500107213 */ /* 0x000fe40000000000 */
[----:B------:R-:W-:-:S04]  /*04d0*/  IABS R13, R14 ;  /* 0x0000000e000d7213 */ /* 0x000fc80000000000 */
[----:B------:R-:W0:Y:S08]  /*04e0*/  I2F.RP R9, R13 ;  /* 0x0000000d00097306 */ /* 0x000e300000209400 */
        /* <DEDUP_REMOVED lines=22> */
.L_x_25697:
[----:B------:R-:W-:Y:S05]  /*0650*/  BSYNC.RECONVERGENT B0 ;  /* 0x0000000000007941 */ /* 0x000fea0003800200 */
.L_x_25696:
        /* <DEDUP_REMOVED lines=39> */
.L_x_25701:
[----:B------:R-:W-:Y:S02]  /*08d0*/  PRMT R10, R10, 0x9910, RZ ;  /* 0x000099100a0a7816 */ /* 0x000fe400000000ff */
        /* <DEDUP_REMOVED lines=25> */
.L_x_25700:
[----:B------:R-:W-:Y:S05]  /*0a70*/  BSYNC.RECONVERGENT B0 ;  /* 0x0000000000007941 */ /* 0x000fea0003800200 */
.L_x_25699:
        /* <DEDUP_REMOVED lines=40> */
.L_x_25704:
        /* <DEDUP_REMOVED lines=27> */
.L_x_25703:
[----:B------:R-:W-:Y:S05]  /*0eb0*/  BSYNC.RECONVERGENT B0 ;  /* 0x0000000000007941 */ /* 0x000fea0003800200 */
.L_x_25702:
        /* <DEDUP_REMOVED lines=40> */
.L_x_25707:
        /* <DEDUP_REMOVED lines=27> */
.L_x_25706:
[----:B------:R-:W-:Y:S05]  /*12f0*/  BSYNC.RECONVERGENT B0 ;  /* 0x0000000000007941 */ /* 0x000fea0003800200 */
.L_x_25705:
[----:B-----5:R-:W0:Y:S01]  /*1300*/  @!P0 LDC.64 R4, c[0x0][0x388] ;  /* 0x0000e200ff048b82 */ /* 0x020e220000000a00 */
        /* <DEDUP_REMOVED lines=17> */
.L_x_25709:
[----:B------:R-:W-:Y:S05]  /*1420*/  BSYNC.RECONVERGENT B0 ;  /* 0x0000000000007941 */ /* 0x000fea0003800200 */
.L_x_25708:
[----:B------:R-:W-:-:S13]  /*1430*/  ISETP.GE.AND P0, PT, R3, R2, PT ;  /* 0x000000020300720c */ /* 0x000fda0003f06270 */
[----:B------:R-:W-:Y:S05]  /*1440*/  @P0 EXIT ;  /* 0x000000000000094d */ /* 0x000fea0003800000 */
[----:B01----:R-:W0:Y:S01]  /*1450*/  LDC.64 R4, c[0x0][0x388] ;  /* 0x0000e200ff047b82 */ /* 0x003e220000000a00 */
[----:B------:R-:W-:-:S04]  /*1460*/  IMAD R3, R0, 0x200, R3 ;  /* 0x0000020000037824 */ /* 0x000fc800078e0203 */
[----:B0-----:R-:W-:-:S05]  /*1470*/  IMAD.WIDE.U32 R2, R3, 0x2, R4 ;  /* 0x0000000203027825 */ /* 0x001fca00078e0004 */
[----:B------:R-:W-:Y:S01]  /*1480*/  STG.E.U16 desc[UR4][R2.64], R13 ;  /* 0x0000000d02007986 */ /* 0x000fe2000c101504 */
[----:B------:R-:W-:Y:S05]  /*1490*/  EXIT ;  /* 0x000000000000794d */ /* 0x000fea0003800000 */
.L_x_25710:
        /* <DEDUP_REMOVED lines=14> */
.L_x_37162:


//--------------------- .text._ZN2at6native29vectorized_elementwise_kernelILi2ENS0_13AUnaryFunctorIsssZZZNS0_15binary_internal21div_floor_kernel_cudaERNS_18TensorIteratorBaseEENKUlvE_clEvENKUlvE3_clEvEUlssE_EESt5arrayIPcLm2EEEEviT0_T1_ --------------------------
	.section	.text._ZN2at6native29vectorized_elementwise_kernelILi2ENS0_13AUnaryFunctorIsssZZZNS0_15binary_internal21div_floor_kernel_cudaERNS_18TensorIteratorBaseEENKUlvE_clEvENKUlvE3_clEvEUlssE_EESt5arrayIPcLm2EEEEviT0_T1_,"ax",@progbits
	.align	128
        .global         _ZN2at6native29vectorized_elementwise_kernelILi2ENS0_13AUnaryFunctorIsssZZZNS0_15binary_internal21div_floor_kernel_cudaERNS_18TensorIteratorBaseEENKUlvE_clEvENKUlvE3_clEvEUlssE_EESt5arrayIPcLm2EEEEviT0_T1_
        .type           _ZN2at6native29vectorized_elementwise_kernelILi2ENS0_13AUnaryFunctorIsssZZZNS0_15binary_internal21div_floor_kernel_cudaERNS_18TensorIteratorBaseEENKUlvE_clEvENKUlvE3_clEvEUlssE_EESt5arrayIPcLm2EEEEviT0_T1_,@function
        .size           _ZN2at6native29vectorized_elementwise_kernelILi2ENS0_13AUnaryFunctorIsssZZZNS0_15binary_internal21div_floor_kernel_cudaERNS_18TensorIteratorBaseEENKUlvE_clEvENKUlvE3_clEvEUlssE_EESt5arrayIPcLm2EEEEviT0_T1_,(.L_x_37163 - _ZN2at6native29vectorized_elementwise_kernelILi2ENS0_13AUnaryFunctorIsssZZZNS0_15binary_internal21div_floor_kernel_cudaERNS_18TensorIteratorBaseEENKUlvE_clEvENKUlvE3_clEvEUlssE_EESt5arrayIPcLm2EEEEviT0_T1_)
        .other          _ZN2at6native29vectorized_elementwise_kernelILi2ENS0_13AUnaryFunctorIsssZZZNS0_15binary_internal21div_floor_kernel_cudaERNS_18TensorIteratorBaseEENKUlvE_clEvENKUlvE3_clEvEUlssE_EESt5arrayIPcLm2EEEEviT0_T1_,@"STO_CUDA_ENTRY STV_DEFAULT"
_ZN2at6native29vectorized_elementwise_kernelILi2ENS0_13AUnaryFunctorIsssZZZNS0_15binary_internal21div_floor_kernel_cudaERNS_18TensorIteratorBaseEENKUlvE_clEvENKUlvE3_clEvEUlssE_EESt5arrayIPcLm2EEEEviT0_T1_:
.text._ZN2at6native29vectorized_elementwise_kernelILi2ENS0_13AUnaryFunctorIsssZZZNS0_15binary_internal21div_floor_kernel_cudaERNS_18TensorIteratorBaseEENKUlvE_clEvENKUlvE3_clEvEUlssE_EESt5arrayIPcLm2EEEEviT0_T1_:
        /* <DEDUP_REMOVED lines=40> */
[----:B------:R-:W0:Y:S01]  /*0280*/  @!P0 LDC.64 R8, c[0x0][0x390] ;  /* 0x0000e400ff088b82 */ /* 0x000e220000000a00 */
[----:B------:R-:W-:-:S05]  /*0290*/  @!P0 VIADD R18, R18, 0x80 ;  /* 0x0000008012128836 */ /* 0x000fca0000000000 */
        /* <DEDUP_REMOVED lines=12> */
[----:B------:R-:W-:Y:S02]  /*0360*/  PRMT R23, RZ, 0x7610, R23 ;  /* 0x00007610ff177816 */ /* 0x000fe40000000017 */
[----:B-1----:R-:W-:Y:S01]  /*0370*/  PRMT R13, RZ, 0x7610, R13 ;  /* 0x00007610ff0d7816 */ /* 0x002fe2000000000d */
[----:B------:R-:W-:Y:S01]  /*0380*/  @!P3 IMAD.WIDE.U32 R2, R29, 0x2, R2 ;  /* 0x000000021d02b825 */ /* 0x000fe200078e0002 */
[----:B------:R-:W5:Y:S03]  /*0390*/  @!P1 LDG.E.U16 R25, desc[UR4][R6.64] ;  /* 0x0000000406199981 */ /* 0x000f66000c1e1500 */
[----:B------:R-:W-:Y:S01]  /*03a0*/  @!P6 IMAD.WIDE.U32 R10, R18, 0x2, R10 ;  /* 0x00000002120ae825 */ /* 0x000fe200078e000a */
[----:B------:R-:W5:Y:S04]  /*03b0*/  @!P3 LDG.E.U16 R27, desc[UR4][R2.64] ;  /* 0x00000004021bb981 */ /* 0x000f68000c1e1500 */
        /* <DEDUP_REMOVED lines=22> */
[----:B0-----:R-:W-:Y:S02]  /*0520*/  IMAD.MOV.U32 R2, RZ, RZ, RZ ;  /* 0x000000ffff027224 */ /* 0x001fe400078e00ff */
[----:B-1----:R-:W-:-:S04]  /*0530*/  IMAD.MOV R7, RZ, RZ, -R3 ;  /* 0x000000ffff077224 */ /* 0x002fc800078e0a03 */
[----:B------:R-:W-:-:S04]  /*0540*/  IMAD R7, R7, R4, RZ ;  /* 0x0000000407077224 */ /* 0x000fc800078e02ff */
[----:B------:R-:W-:Y:S01]  /*0550*/  IMAD.HI.U32 R3, R3, R7, R2 ;  /* 0x0000000703037227 */ /* 0x000fe200078e0002 */
[----:B------:R-:W-:Y:S02]  /*0560*/  IADD3 R7, PT, PT, RZ, -R9, RZ ;  /* 0x80000009ff077210 */ /* 0x000fe40007ffe0ff */
[----:B------:R-:W-:-:S03]  /*0570*/  LOP3.LUT R2, R12, R5, RZ, 0x3c, !PT ;  /* 0x000000050c027212 */ /* 0x000fc600078e3cff */
[----:B------:R-:W-:Y:S01]  /*0580*/  IMAD.HI.U32 R3, R3, R8, RZ ;  /* 0x0000000803037227 */ /* 0x000fe200078e00ff */
[----:B------:R-:W-:-:S03]  /*0590*/  ISETP.GE.AND P3, PT, R2, RZ, PT ;  /* 0x000000ff0200720c */ /* 0x000fc60003f66270 */
        /* <DEDUP_REMOVED lines=15> */
.L_x_25714:
        /* <DEDUP_REMOVED lines=23> */
[----:B------:R-:W-:-:S04]  /*0800*/  IMAD.MOV.U32 R2, RZ, RZ, R3 ;  /* 0x000000ffff027224 */ /* 0x000fc800078e0003 */
[----:B------:R-:W-:Y:S01]  /*0810*/  @!P3 IMAD.MOV R2, RZ, RZ, -R2 ;  /* 0x000000ffff02b224 */ /* 0x000fe200078e0a02 */
[----:B------:R-:W-:-:S07]  /*0820*/  @!P2 LOP3.LUT R2, RZ, R5, RZ, 0x33, !PT ;  /* 0x00000005ff02a212 */ /* 0x000fce00078e33ff */
.L_x_25713:
[----:B------:R-:W-:Y:S05]  /*0830*/  BSYNC.RECONVERGENT B0 ;  /* 0x0000000000007941 */ /* 0x000fea0003800200 */
.L_x_25712:
        /* <DEDUP_REMOVED lines=40> */
.L_x_25717:
        /* <DEDUP_REMOVED lines=27> */
.L_x_25716:
[----:B------:R-:W-:Y:S05]  /*0c70*/  BSYNC.RECONVERGENT B0 ;  /* 0x0000000000007941 */ /* 0x000fea0003800200 */
.L_x_25715:
        /* <DEDUP_REMOVED lines=17> */
[----:B0-----:R-:W-:Y:S01]  /*0d90*/  IMAD.MOV.U32 R6, RZ, RZ, RZ ;  /* 0x000000ffff067224 */ /* 0x001fe200078e00ff */
[----:B-1----:R-:W-:-:S05]  /*0da0*/  IADD3 R11, PT, PT, RZ, -R7, RZ ;  /* 0x80000007ff0b7210 */ /* 0x002fca0007ffe0ff */
        /* <DEDUP_REMOVED lines=20> */
.L_x_25720:
        /* <DEDUP_REMOVED lines=26> */
.L_x_25719:
[----:B------:R-:W-:Y:S05]  /*1090*/  BSYNC.RECONVERGENT B0 ;  /* 0x0000000000007941 */ /* 0x000fea0003800200 */
.L_x_25718:
        /* <DEDUP_REMOVED lines=39> */
.L_x_25723:
        /* <DEDUP_REMOVED lines=26> */
.L_x_25722:
[----:B------:R-:W-:Y:S05]  /*14b0*/  BSYNC.RECONVERGENT B0 ;  /* 0x0000000000007941 */ /* 0x000fea0003800200 */
.L_x_25721:
        /* <DEDUP_REMOVED lines=39> */
.L_x_25726:
        /* <DEDUP_REMOVED lines=26> */
.L_x_25725:
[----:B------:R-:W-:Y:S05]  /*18d0*/  BSYNC.RECONVERGENT B0 ;  /* 0x0000000000007941 */ /* 0x000fea0003800200 */
.L_x_25724:
        /* <DEDUP_REMOVED lines=39> */
.L_x_25729:
[----:B------:R-:W-:Y:S02]  /*1b50*/  PRMT R11, R25, 0x9910, RZ ;  /* 0x00009910190b7816 */ /* 0x000fe400000000ff */
[----:B------:R-:W-:Y:S02]  /*1b60*/  IABS R18, R12 ;  /* 0x0000000c00127213 */ /* 0x000fe40000000000 */
[-C--:B------:R-:W-:Y:S02]  /*1b70*/  IABS R10, R11.reuse ;  /* 0x0000000b000a7213 */ /* 0x080fe40000000000 */
[----:B------:R-:W-:Y:S02]  /*1b80*/  IABS R20, R11 ;  /* 0x0000000b00147213 */ /* 0x000fe40000000000 */
[----:B------:R-:W0:Y:S08]  /*1b90*/  I2F.RP R14, R10 ;  /* 0x0000000a000e7306 */ /* 0x000e300000209400 */
        /* <DEDUP_REMOVED lines=21> */
.L_x_25728:
[----:B------:R-:W-:Y:S05]  /*1cf0*/  BSYNC.RECONVERGENT B0 ;  /* 0x0000000000007941 */ /* 0x000fea0003800200 */
.L_x_25727:
        /* <DEDUP_REMOVED lines=39> */
.L_x_25732:
[----:B------:R-:W-:Y:S02]  /*1f70*/  PRMT R11, R15, 0x9910, RZ ;  /* 0x000099100f0b7816 */ /* 0x000fe400000000ff */
[----:B------:R-:W-:Y:S02]  /*1f80*/  IABS R20, R12 ;  /* 0x0000000c00147213 */ /* 0x000fe40000000000 */
[-C--:B------:R-:W-:Y:S02]  /*1f90*/  IABS R14, R11.reuse ;  /* 0x0000000b000e7213 */ /* 0x080fe40000000000 */
[----:B------:R-:W-:Y:S02]  /*1fa0*/  IABS R18, R11 ;  /* 0x0000000b00127213 */ /* 0x000fe40000000000 */
[----:B------:R-:W0:Y:S03]  /*1fb0*/  I2F.RP R15, R14 ;  /* 0x0000000e000f7306 */ /* 0x000e260000209400 */
[----:B------:R-:W-:-:S05]  /*1fc0*/  IMAD.MOV R18, RZ, RZ, -R18 ;  /* 0x000000ffff127224 */ /* 0x000fca00078e0a12 */
[----:B0-----:R-:W0:Y:S02]  /*1fd0*/  MUFU.RCP R15, R15 ;  /* 0x0000000f000f7308 */ /* 0x001e240000001000 */
[----:B0-----:R-:W-:-:S06]  /*1fe0*/  IADD3 R8, PT, PT, R15, 0xffffffe, RZ ;  /* 0x0ffffffe0f087810 */ /* 0x001fcc0007ffe0ff */
        /* <DEDUP_REMOVED lines=18> */
.L_x_25731:
[----:B------:R-:W-:Y:S05]  /*2110*/  BSYNC.RECONVERGENT B0 ;  /* 0x0000000000007941 */ /* 0x000fea0003800200 */
.L_x_25730:
        /* <DEDUP_REMOVED lines=39> */
.L_x_25735:
        /* <DEDUP_REMOVED lines=8> */
[----:B0-----:R-:W-:Y:S01]  /*2410*/  VIADD R8, R14, 0xffffffe ;  /* 0x0ffffffe0e087836 */ /* 0x001fe20000000000 */
[----:B------:R-:W-:-:S05]  /*2420*/  IADD3 R14, PT, PT, RZ, -R20, RZ ;  /* 0x80000014ff0e7210 */ /* 0x000fca0007ffe0ff */
        /* <DEDUP_REMOVED lines=16> */
.L_x_25734:
[----:B------:R-:W-:Y:S05]  /*2530*/  BSYNC.RECONVERGENT B0 ;  /* 0x0000000000007941 */ /* 0x000fea0003800200 */
.L_x_25733:
[----:B------:R-:W0:Y:S01]  /*2540*/  @!P0 LDC.64 R8, c[0x0][0x388] ;  /* 0x0000e200ff088b82 */ /* 0x000e220000000a00 */
[----:B-----5:R-:W-:Y:S01]  /*2550*/  @!P0 IADD3 R13, PT, PT, R16, R19, RZ ;  /* 0x00000013100d8210 */ /* 0x020fe20007ffe0ff */
        /* <DEDUP_REMOVED lines=19> */
.L_x_25738:
[----:B------:R-:W-:-:S13]  /*2690*/  ISETP.GE.U32.AND P0, PT, R19, R17, PT ;  /* 0x000000111300720c */ /* 0x000fda0003f06070 */
[----:B------:R-:W-:Y:S05]  /*26a0*/  @P0 BRA `(.L_x_25740) ;  /* 0x0000000000300947 */ /* 0x000fea0003800000 */
[----:B0-----:R-:W0:Y:S01]  /*26b0*/  LDC.64 R2, c[0x0][0x388] ;  /* 0x0000e200ff027b82 */ /* 0x001e220000000a00 */
[----:B------:R-:W-:Y:S01]  /*26c0*/  IADD3 R5, PT, PT, R16, R19, RZ ;  /* 0x0000001310057210 */ /* 0x000fe20007ffe0ff */
[----:B------:R-:W-:-:S04]  /*26d0*/  VIADD R19, R19, 0x80 ;  /* 0x0000008013137836 */ /* 0x000fc80000000000 */
[----:B0-----:R-:W-:-:S05]  /*26e0*/  IMAD.WIDE.U32 R2, R5, 0x2, R2 ;  /* 0x0000000205027825 */ /* 0x001fca00078e0002 */
[----:B------:R1:W-:Y:S02]  /*26f0*/  STG.E.U16 desc[UR4][R2.64], R6 ;  /* 0x0000000602007986 */ /* 0x0003e4000c101504 */
.L_x_25739:
[----:B------:R-:W-:-:S13]  /*2700*/  ISETP.GE.U32.AND P0, PT, R19, R17, PT ;  /* 0x000000111300720c */ /* 0x000fda0003f06070 */
[----:B------:R-:W-:Y:S05]  /*2710*/  @P0 BRA `(.L_x_25741) ;  /* 0x0000000000340947 */ /* 0x000fea0003800000 */
[----:B01----:R-:W0:Y:S01]  /*2720*/  LDC.64 R2, c[0x0][0x388] ;  /* 0x0000e200ff027b82 */ /* 0x003e220000000a00 */
[----:B------:R-:W-:Y:S02]  /*2730*/  IMAD.IADD R5, R16, 0x1, R19 ;  /* 0x0000000110057824 */ /* 0x000fe400078e0213 */
[----:B------:R-:W-:Y:S02]  /*2740*/  VIADD R19, R19, 0x80 ;  /* 0x0000008013137836 */ /* 0x000fe40000000000 */
[----:B0-----:R-:W-:-:S05]  /*2750*/  IMAD.WIDE.U32 R2, R5, 0x2, R2 ;  /* 0x0000000205027825 */ /* 0x001fca00078e0002 */
[----:B------:R1:W-:Y:S02]  /*2760*/  STG.E.U16 desc[UR4][R2.64], R7 ;  /* 0x0000000702007986 */ /* 0x0003e4000c101504 */
.L_x_25740:
        /* <DEDUP_REMOVED lines=8> */
.L_x_25741:
[----:B------:R-:W-:Y:S05]  /*27f0*/  BSYNC.RELIABLE B1 ;  /* 0x0000000000017941 */ /* 0x000fea0003800100 */
.L_x_25737:
[----:B------:R-:W-:-:S13]  /*2800*/  ISETP.GE.U32.AND P0, PT, R19, R17, PT ;  /* 0x000000111300720c */ /* 0x000fda0003f06070 */
[----:B012---:R-:W0:Y:S01]  /*2810*/  @!P0 LDC.64 R2, c[0x0][0x388] ;  /* 0x0000e200ff028b82 */ /* 0x007e220000000a00 */
[----:B------:R-:W-:Y:S01]  /*2820*/  @!P0 IADD3 R5, PT, PT, R16, R19, RZ ;  /* 0x0000001310058210 */ /* 0x000fe20007ffe0ff */
[----:B------:R-:W-:-:S04]  /*2830*/  @!P0 VIADD R19, R19, 0x80 ;  /* 0x0000008013138836 */ /* 0x000fc80000000000 */
[----:B0-----:R-:W-:-:S05]  /*2840*/  @!P0 IMAD.WIDE.U32 R2, R5, 0x2, R2 ;  /* 0x0000000205028825 */ /* 0x001fca00078e0002 */
[----:B------:R2:W-:Y:S02]  /*2850*/  @!P0 STG.E.U16 desc[UR4][R2.64], R11 ;  /* 0x0000000b02008986 */ /* 0x0005e4000c101504 */
.L_x_25742:
[----:B------:R-:W-:Y:S05]  /*2860*/  BSYNC.RECONVERGENT B0 ;  /* 0x0000000000007941 */ /* 0x000fea0003800200 */
.L_x_25736:
        /* <DEDUP_REMOVED lines=8> */
.L_x_25711:
        /* <DEDUP_REMOVED lines=9> */
[----:B--2---:R-:W-:-:S02]  /*2980*/  PRMT R6, R0, 0x9910, RZ ;  /* 0x0000991000067816 */ /* 0x004fc400000000ff */
[C---:B---3--:R-:W-:Y:S02]  /*2990*/  LOP3.LUT R2, R9.reuse, R0, RZ, 0x3c, !PT ;  /* 0x0000000009027212 */ /* 0x048fe400078e3cff */
[----:B------:R-:W-:Y:S02]  /*29a0*/  PRMT R15, R9, 0x7632, R15 ;  /* 0x00007632090f7816 */ /* 0x000fe4000000000f */
[----:B------:R-:W-:-:S04]  /*29b0*/  PRMT R2, R2, 0x9910, RZ ;  /* 0x0000991002027816 */ /* 0x000fc800000000ff */
[----:B------:R-:W-:-:S13]  /*29c0*/  ISETP.GT.AND P0, PT, R2, -0x1, PT ;  /* 0xffffffff0200780c */ /* 0x000fda0003f04270 */
[----:B0-----:R-:W-:Y:S05]  /*29d0*/  @P0 BRA `(.L_x_25744) ;  /* 0x00000000007c0947 */ /* 0x001fea0003800000 */
        /* <DEDUP_REMOVED lines=31> */
.L_x_25744:
        /* <DEDUP_REMOVED lines=25> */
.L_x_25745:
[----:B------:R-:W-:Y:S05]  /*2d60*/  BSYNC.RECONVERGENT B0 ;  /* 0x0000000000007941 */ /* 0x000fea0003800200 */
.L_x_25743:
[----:B------:R-:W-:Y:S01]  /*2d70*/  LOP3.LUT R15, R15, R0, RZ, 0x3c, !PT ;  /* 0x000000000f0f7212 */ /* 0x000fe200078e3cff */
[----:B------:R-:W-:Y:S03]  /*2d80*/  BSSY.RECONVERGENT B0, `(.L_x_25746) ;  /* 0x000003a000007945 */ /* 0x000fe60003800200 */
[----:B------:R-:W-:-:S04]  /*2d90*/  PRMT R2, R15, 0x9910, RZ ;  /* 0x000099100f027816 */ /* 0x000fc800000000ff */
[----:B------:R-:W-:-:S13]  /*2da0*/  ISETP.GT.AND P0, PT, R2, -0x1, PT ;  /* 0xffffffff0200780c */ /* 0x000fda0003f04270 */
[----:B------:R-:W-:Y:S05]  /*2db0*/  @P0 BRA `(.L_x_25747) ;  /* 0x0000000000780947 */ /* 0x000fea0003800000 */
[----:B------:R-:W-:-:S04]  /*2dc0*/  PRMT R9, R9, 0xbb32, RZ ;  /* 0x0000bb3209097816 */ /* 0x000fc800000000ff */
[-C--:B------:R-:W-:Y:S02]  /*2dd0*/  IABS R15, R9.reuse ;  /* 0x00000009000f7213 */ /* 0x080fe40000000000 */
[----:B------:R-:W-:Y:S02]  /*2de0*/  IABS R14, R9 ;  /* 0x00000009000e7213 */ /* 0x000fe40000000000 */
[----:B------:R-:W0:Y:S08]  /*2df0*/  I2F.RP R2, R15 ;  /* 0x0000000f00027306 */ /* 0x000e300000209400 */
        /* <DEDUP_REMOVED lines=26> */
.L_x_25747:
[----:B------:R-:W-:-:S04]  /*2fa0*/  PRMT R15, R9, 0xbb32, RZ ;  /* 0x0000bb32090f7816 */ /* 0x000fc800000000ff */
        /* <DEDUP_REMOVED lines=23> */
.L_x_25748:
[----:B------:R-:W-:Y:S05]  /*3120*/  BSYNC.RECONVERGENT B0 ;  /* 0x0000000000007941 */ /* 0x000fea0003800200 */
.L_x_25746:
[C---:B-----5:R-:W-:Y:S01]  /*3130*/  LOP3.LUT R2, R11.reuse, R0, RZ, 0x3c, !PT ;  /* 0x000000000b027212 */ /* 0x060fe200078e3cff */
[----:B------:R-:W-:Y:S01]  /*3140*/  BSSY.RECONVERGENT B0, `(.L_x_25749) ;  /* 0x000003c000007945 */ /* 0x000fe20003800200 */
[----:B------:R-:W-:Y:S02]  /*3150*/  PRMT R15, R11, 0x7632, R15 ;  /* 0x000076320b0f7816 */ /* 0x000fe4000000000f */
        /* <DEDUP_REMOVED lines=34> */
.L_x_25750:
        /* <DEDUP_REMOVED lines=24> */
.L_x_25751:
[----:B------:R-:W-:Y:S05]  /*3500*/  BSYNC.RECONVERGENT B0 ;  /* 0x0000000000007941 */ /* 0x000fea0003800200 */
.L_x_25749:
        /* <DEDUP_REMOVED lines=35> */
.L_x_25753:
[----:B------:R-:W-:-:S04]  /*3740*/  PRMT R11, R11, 0xbb32, RZ ;  /* 0x0000bb320b0b7816 */ /* 0x000fc800000000ff */
[-C--:B------:R-:W-:Y:S02]  /*3750*/  IABS R2, R11.reuse ;  /* 0x0000000b00027213 */ /* 0x080fe40000000000 */
[----:B------:R-:W-:Y:S02]  /*3760*/  IABS R17, R11 ;  /* 0x0000000b00117213 */ /* 0x000fe40000000000 */
[----:B------:R-:W0:Y:S08]  /*3770*/  I2F.RP R14, R2 ;  /* 0x00000002000e7306 */ /* 0x000e300000209400 */
        /* <DEDUP_REMOVED lines=21> */
[----:B------:R-:W-:-:S07]  /*38d0*/  IMAD.MOV.U32 R11, RZ, RZ, R2 ;  /* 0x000000ffff0b7224 */ /* 0x000fce00078e0002 */
.L_x_25754:
[----:B------:R-:W-:Y:S05]  /*38e0*/  BSYNC.RECONVERGENT B0 ;  /* 0x0000000000007941 */ /* 0x000fea0003800200 */
.L_x_25752:
[C---:B------:R-:W-:Y:S01]  /*38f0*/  LOP3.LUT R2, R3.reuse, R0, RZ, 0x3c, !PT ;  /* 0x0000000003027212 */ /* 0x040fe200078e3cff */
        /* <DEDUP_REMOVED lines=35> */
.L_x_25756:
        /* <DEDUP_REMOVED lines=24> */
.L_x_25757:
[----:B------:R-:W-:Y:S05]  /*3cb0*/  BSYNC.RECONVERGENT B0 ;  /* 0x0000000000007941 */ /* 0x000fea0003800200 */
.L_x_25755:
        /* <DEDUP_REMOVED lines=35> */
.L_x_25759:
[----:B------:R-:W-:-:S04]  /*3ef0*/  PRMT R13, R3, 0xbb32, RZ ;  /* 0x0000bb32030d7816 */ /* 0x000fc800000000ff */
[-C--:B------:R-:W-:Y:S02]  /*3f00*/  IABS R14, R13.reuse ;  /* 0x0000000d000e7213 */ /* 0x080fe40000000000 */
[----:B------:R-:W-:Y:S02]  /*3f10*/  IABS R19, R13 ;  /* 0x0000000d00137213 */ /* 0x000fe40000000000 */
[----:B------:R-:W0:Y:S08]  /*3f20*/  I2F.RP R15, R14 ;  /* 0x0000000e000f7306 */ /* 0x000e300000209400 */
[----:B0-----:R-:W0:Y:S02]  /*3f30*/  MUFU.RCP R15, R15 ;  /* 0x0000000f000f7308 */ /* 0x001e240000001000 */
[----:B0-----:R-:W-:-:S06]  /*3f40*/  VIADD R2, R15, 0xffffffe ;  /* 0x0ffffffe0f027836 */ /* 0x001fcc0000000000 */
[----:B------:R0:W1:Y:S02]  /*3f50*/  F2I.FTZ.U32.TRUNC.NTZ R3, R2 ;  /* 0x0000000200037305 */ /* 0x000064000021f000 */
[----:B0-----:R-:W-:Y:S01]  /*3f60*/  MOV R2, RZ ;  /* 0x000000ff00027202 */ /* 0x001fe20000000f00 */
        /* <DEDUP_REMOVED lines=17> */
.L_x_25760:
[----:B------:R-:W-:Y:S05]  /*4080*/  BSYNC.RECONVERGENT B0 ;  /* 0x0000000000007941 */ /* 0x000fea0003800200 */
.L_x_25758:
        /* <DEDUP_REMOVED lines=36> */
.L_x_25762:
        /* <DEDUP_REMOVED lines=24> */
.L_x_25763:
[----:B------:R-:W-:Y:S05]  /*4450*/  BSYNC.RECONVERGENT B0 ;  /* 0x0000000000007941 */ /* 0x000fea0003800200 */
.L_x_25761:
[----:B------:R-:W-:Y:S01]  /*4460*/  LOP3.LUT R15, R15, R0, RZ, 0x3c, !PT ;  /* 0x000000000f0f7212 */ /* 0x000fe200078e3cff */
[----:B------:R-:W-:Y:S03]  /*4470*/  BSSY.RECONVERGENT B0, `(.L_x_25764) ;  /* 0x000003c000007945 */ /* 0x000fe60003800200 */
[----:B------:R-:W-:-:S04]  /*4480*/  PRMT R0, R15, 0x9910, RZ ;  /* 0x000099100f007816 */ /* 0x000fc800000000ff */
[----:B------:R-:W-:-:S13]  /*4490*/  ISETP.GT.AND P0, PT, R0, -0x1, PT ;  /* 0xffffffff0000780c */ /* 0x000fda0003f04270 */
[----:B------:R-:W-:Y:S05]  /*44a0*/  @P0 BRA `(.L_x_25765) ;  /* 0x0000000000780947 */ /* 0x000fea0003800000 */
[----:B------:R-:W-:-:S04]  /*44b0*/  PRMT R3, R5, 0xbb32, RZ ;  /* 0x0000bb3205037816 */ /* 0x000fc800000000ff */
[-C--:B------:R-:W-:Y:S02]  /*44c0*/  IABS R20, R3.reuse ;  /* 0x0000000300147213 */ /* 0x080fe40000000000 */
[-C--:B------:R-:W-:Y:S02]  /*44d0*/  IABS R17, R3.reuse ;  /* 0x0000000300117213 */ /* 0x080fe40000000000 */
[----:B------:R-:W0:Y:S08]  /*44e0*/  I2F.RP R0, R20 ;  /* 0x0000001400007306 */ /* 0x000e300000209400 */
[----:B0-----:R-:W0:Y:S02]  /*44f0*/  MUFU.RCP R0, R0 ;  /* 0x0000000000007308 */ /* 0x001e240000001000 */
[----:B0-----:R-:W-:Y:S01]  /*4500*/  VIADD R14, R0, 0xffffffe ;  /* 0x0ffffffe000e7836 */ /* 0x001fe20000000000 */
[----:B------:R-:W-:-:S05]  /*4510*/  LOP3.LUT R0, R6, R3, RZ, 0x3c, !PT ;  /* 0x0000000306007212 */ /* 0x000fca00078e3cff */
[----:B------:R0:W1:Y:S01]  /*4520*/  F2I.FTZ.U32.TRUNC.NTZ R15, R14 ;  /* 0x0000000e000f7305 */ /* 0x000062000021f000 */
[----:B------:R-:W-:Y:S01]  /*4530*/  ISETP.GE.AND P2, PT, R0, RZ, PT ;  /* 0x000000ff0000720c */ /* 0x000fe20003f46270 */
        /* <DEDUP_REMOVED lines=21> */
.L_x_25765:
[----:B------:R-:W-:-:S04]  /*4690*/  PRMT R3, R5, 0xbb32, RZ ;  /* 0x0000bb3205037816 */ /* 0x000fc800000000ff */
[-C--:B------:R-:W-:Y:S02]  /*46a0*/  IABS R0, R3.reuse ;  /* 0x0000000300007213 */ /* 0x080fe40000000000 */
[-C--:B------:R-:W-:Y:S02]  /*46b0*/  IABS R19, R3.reuse ;  /* 0x0000000300137213 */ /* 0x080fe40000000000 */
[----:B------:R-:W0:Y:S01]  /*46c0*/  I2F.RP R5, R0 ;  /* 0x0000000000057306 */ /* 0x000e220000209400 */
[----:B------:R-:W-:-:S04]  /*46d0*/  LOP3.LUT R6, R6, R3, RZ, 0x3c, !PT ;  /* 0x0000000306067212 */ /* 0x000fc800078e3cff */
[----:B------:R-:W-:-:S03]  /*46e0*/  ISETP.GE.AND P2, PT, R6, RZ, PT ;  /* 0x000000ff0600720c */ /* 0x000fc60003f46270 */
        /* <DEDUP_REMOVED lines=20> */
.L_x_25766:
[----:B------:R-:W-:Y:S05]  /*4830*/  BSYNC.RECONVERGENT B0 ;  /* 0x0000000000007941 */ /* 0x000fea0003800200 */
.L_x_25764:
        /* <DEDUP_REMOVED lines=12> */
.L_x_25767:
        /* <DEDUP_REMOVED lines=16> */
.L_x_37163:


//--------------------- .text._ZN2at6native29vectorized_elementwise_kernelILi4ENS0_13AUnaryFunctorIsssZZZNS0_15binary_internal21div_floor_kernel_cudaERNS_18TensorIteratorBaseEENKUlvE_clEvENKUlvE3_clEvEUlssE_EESt5arrayIPcLm2EEEEviT0_T1_ --------------------------
	.section	.text._ZN2at6native29vectorized_elementwise_kernelILi4ENS0_13AUnaryFunctorIsssZZZNS0_15binary_internal21div_floor_kernel_cudaERNS_18TensorIteratorBaseEENKUlvE_clEvENKUlvE3_clEvEUlssE_EESt5arrayIPcLm2EEEEviT0_T1_,"ax",@progbits
	.align	128
        .global         _ZN2at6native29vectorized_elementwise_kernelILi4ENS0_13AUnaryFunctorIsssZZZNS0_15binary_internal21div_floor_kernel_cudaERNS_18TensorIteratorBaseEENKUlvE_clEvENKUlvE3_clEvEUlssE_EESt5arrayIPcLm2EEEEviT0_T1_
        .type           _ZN2at6native29vectorized_elementwise_kernelILi4ENS0_13AUnaryFunctorIsssZZZNS0_15binary_internal21div_floor_kernel_cudaERNS_18TensorIteratorBaseEENKUlvE_clEvENKUlvE3_clEvEUlssE_EESt5arrayIPcLm2EEEEviT0_T1_,@function
        .size           _ZN2at6native29vectorized_elementwise_kernelILi4ENS0_13AUnaryFunctorIsssZZZNS0_15binary_internal21div_floor_kernel_cudaERNS_18TensorIteratorBaseEENKUlvE_clEvENKUlvE3_clEvEUlssE_EESt5arrayIPcLm2EEEEviT0_T1_,(.L_x_37164 - _ZN2at6native29vectorized_elementwise_kernelILi4ENS0_13AUnaryFunctorIsssZZZNS0_15binary_internal21div_floor_kernel_cudaERNS_18TensorIteratorBaseEENKUlvE_clEvENKUlvE3_clEvEUlssE_EESt5arrayIPcLm2EEEEviT0_T1_)
        .other          _ZN2at6native29vectorized_elementwise_kernelILi4ENS0_13AUnaryFunctorIsssZZZNS0_15binary_internal21div_floor_kernel_cudaERNS_18TensorIteratorBaseEENKUlvE_clEvENKUlvE3_clEvEUlssE_EESt5arrayIPcLm2EEEEviT0_T1_,@"STO_CUDA_ENTRY STV_DEFAULT"
_ZN2at6native29vectorized_elementwise_kernelILi4ENS0_13AUnaryFunctorIsssZZZNS0_15binary_internal21div_floor_kernel_cudaERNS_18TensorIteratorBaseEENKUlvE_clEvENKUlvE3_clEvEUlssE_EESt5arrayIPcLm2EEEEviT0_T1_:
.text._ZN2at6native29vectorized_elementwise_kernelILi4ENS0_13AUnaryFunctorIsssZZZNS0_15binary_internal21div_floor_kernel_cudaERNS_18TensorIteratorBaseEENKUlvE_clEvENKUlvE3_clEvEUlssE_EESt5arrayIPcLm2EEEEviT0_T1_:
        /* <DEDUP_REMOVED lines=105> */
.L_x_25771:
        /* <DEDUP_REMOVED lines=26> */
.L_x_25770:
[----:B------:R-:W-:Y:S05]  /*0830*/  BSYNC.RECONVERGENT B0 ;  /* 0x0000000000007941 */ /* 0x000fea0003800200 */
.L_x_25769:
        /* <DEDUP_REMOVED lines=40> */
.L_x_25774:
        /* <DEDUP_REMOVED lines=27> */
.L_x_25773:
[----:B------:R-:W-:Y:S05]  /*0c70*/  BSYNC.RECONVERGENT B0 ;  /* 0x0000000000007941 */ /* 0x000fea0003800200 */
.L_x_25772:
        /* <DEDUP_REMOVED lines=39> */
.L_x_25777:
        /* <DEDUP_REMOVED lines=26> */
.L_x_25776:
[----:B------:R-:W-:Y:S05]  /*1090*/  BSYNC.RECONVERGENT B0 ;  /* 0x0000000000007941 */ /* 0x000fea0003800200 */
.L_x_25775:
        /* <DEDUP_REMOVED lines=39> */
.L_x_25780:
        /* <DEDUP_REMOVED lines=26> */
.L_x_25779:
[----:B------:R-:W-:Y:S05]  /*14b0*/  BSYNC.RECONVERGENT B0 ;  /* 0x0000000000007941 */ /* 0x000fea0003800200 */
.L_x_25778:
        /* <DEDUP_REMOVED lines=39> */
.L_x_25783:
        /* <DEDUP_REMOVED lines=26> */
.L_x_25782:
[----:B------:R-:W-:Y:S05]  /*18d0*/  BSYNC.RECONVERGENT B0 ;  /* 0x0000000000007941 */ /* 0x000fea0003800200 */
.L_x_25781:
        /* <DEDUP_REMOVED lines=39> */
.L_x_25786:
        /* <DEDUP_REMOVED lines=26> */
.L_x_25785:
[----:B------:R-:W-:Y:S05]  /*1cf0*/  BSYNC.RECONVERGENT B0 ;  /* 0x0000000000007941 */ /* 0x000fea0003800200 */
.L_x_25784:
        /* <DEDUP_REMOVED lines=39> */
.L_x_25789:
        /* <DEDUP_REMOVED lines=26> */
.L_x_25788:
[----:B------:R-:W-:Y:S05]  /*2110*/  BSYNC.RECONVERGENT B0 ;  /* 0x0000000000007941 */ /* 0x000fea0003800200 */
.L_x_25787:
        /* <DEDUP_REMOVED lines=39> */
.L_x_25792:
        /* <DEDUP_REMOVED lines=26> */
.L_x_25791:
[----:B------:R-:W-:Y:S05]  /*2530*/  BSYNC.RECONVERGENT B0 ;  /* 0x0000000000007941 */ /* 0x000fea0003800200 */
.L_x_25790:
        /* <DEDUP_REMOVED lines=17> */
[----:B------:R-:W-:Y:S01]  /*2650*/  IADD3 R9, PT, PT, R16, R19, RZ ;  /* 0x0000001310097210 */ /* 0x000fe20007ffe0ff */
[----:B------:R-:W-:-:S04]  /*2660*/  VIADD R19, R19, 0x80 ;  /* 0x0000008013137836 */ /* 0x000fc80000000000 */
[----:B0-----:R-:W-:-:S05]  /*2670*/  IMAD.WIDE.U32 R2, R9, 0x2, R2 ;  /* 0x0000000209027825 */ /* 0x001fca00078e0002 */
[----:B------:R0:W-:Y:S02]  /*2680*/  STG.E.U16 desc[UR4][R2.64], R5 ;  /* 0x0000000502007986 */ /* 0x0001e4000c101504 */
.L_x_25795:
[----:B------:R-:W-:-:S13]  /*2690*/  ISETP.GE.U32.AND P0, PT, R19, R17, PT ;  /* 0x000000111300720c */ /* 0x000fda0003f06070 */
[----:B------:R-:W-:Y:S05]  /*26a0*/  @P0 BRA `(.L_x_25797) ;  /* 0x0000000000300947 */ /* 0x000fea0003800000 */
[----:B0-----:R-:W0:Y:S01]  /*26b0*/  LDC.64 R2, c[0x0][0x388] ;  /* 0x0000e200ff027b82 */ /* 0x001e220000000a00 */
[----:B------:R-:W-:Y:S02]  /*26c0*/  IMAD.IADD R5, R16, 0x1, R19 ;  /* 0x0000000110057824 */ /* 0x000fe400078e0213 */
[----:B------:R-:W-:Y:S02]  /*26d0*/  VIADD R19, R19, 0x80 ;  /* 0x0000008013137836 */ /* 0x000fe40000000000 */
[----:B0-----:R-:W-:-:S05]  /*26e0*/  IMAD.WIDE.U32 R2, R5, 0x2, R2 ;  /* 0x0000000205027825 */ /* 0x001fca00078e0002 */
[----:B------:R1:W-:Y:S02]  /*26f0*/  STG.E.U16 desc[UR4][R2.64], R6 ;  /* 0x0000000602007986 */ /* 0x0003e4000c101504 */
.L_x_25796:
[----:B------:R-:W-:-:S13]  /*2700*/  ISETP.GE.U32.AND P0, PT, R19, R17, PT ;  /* 0x000000111300720c */ /* 0x000fda0003f06070 */
[----:B------:R-:W-:Y:S05]  /*2710*/  @P0 BRA `(.L_x_25798) ;  /* 0x0000000000340947 */ /* 0x000fea0003800000 */
[----:B01----:R-:W0:Y:S01]  /*2720*/  LDC.64 R2, c[0x0][0x388] ;  /* 0x0000e200ff027b82 */ /* 0x003e220000000a00 */
[----:B------:R-:W-:Y:S02]  /*2730*/  IMAD.IADD R5, R16, 0x1, R19 ;  /* 0x0000000110057824 */ /* 0x000fe400078e0213 */
[----:B------:R-:W-:Y:S02]  /*2740*/  VIADD R19, R19, 0x80 ;  /* 0x0000008013137836 */ /* 0x000fe40000000000 */
[----:B0-----:R-:W-:-:S05]  /*2750*/  IMAD.WIDE.U32 R2, R5, 0x2, R2 ;  /* 0x0000000205027825 */ /* 0x001fca00078e0002 */
[----:B------:R1:W-:Y:S02]  /*2760*/  STG.E.U16 desc[UR4][R2.64], R7 ;  /* 0x0000000702007986 */ /* 0x0003e4000c101504 */
.L_x_25797:
        /* <DEDUP_REMOVED lines=8> */
.L_x_25798:
[----:B------:R-:W-:Y:S05]  /*27f0*/  BSYNC.RELIABLE B1 ;  /* 0x0000000000017941 */ /* 0x000fea0003800100 */
.L_x_25794:
[----:B------:R-:W-:-:S13]  /*2800*/  ISETP.GE.U32.AND P0, PT, R19, R17, PT ;  /* 0x000000111300720c */ /* 0x000fda0003f06070 */
[----:B012---:R-:W0:Y:S01]  /*2810*/  @!P0 LDC.64 R2, c[0x0][0x388] ;  /* 0x0000e200ff028b82 */ /* 0x007e220000000a00 */
[----:B------:R-:W-:Y:S02]  /*2820*/  @!P0 IMAD.IADD R5, R16, 0x1, R19 ;  /* 0x0000000110058824 */ /* 0x000fe400078e0213 */
[----:B------:R-:W-:Y:S02]  /*2830*/  @!P0 VIADD R19, R19, 0x80 ;  /* 0x0000008013138836 */ /* 0x000fe40000000000 */
[----:B0-----:R-:W-:-:S05]  /*2840*/  @!P0 IMAD.WIDE.U32 R2, R5, 0x2, R2 ;  /* 0x0000000205028825 */ /* 0x001fca00078e0002 */
[----:B------:R2:W-:Y:S02]  /*2850*/  @!P0 STG.E.U16 desc[UR4][R2.64], R11 ;  /* 0x0000000b02008986 */ /* 0x0005e4000c101504 */
.L_x_25799:
[----:B------:R-:W-:Y:S05]  /*2860*/  BSYNC.RECONVERGENT B0 ;  /* 0x0000000000007941 */ /* 0x000fea0003800200 */
.L_x_25793:
        /* <DEDUP_REMOVED lines=8> */
.L_x_25768:
[----:B------:R-:W0:Y:S01]  /*28f0*/  S2R R6, SR_TID.X ;  /* 0x0000000000067919 */ /* 0x000e220000002100 */
[----:B------:R-:W1:Y:S02]  /*2900*/  LDC.64 R2, c[0x0][0x390] ;  /* 0x0000e400ff027b82 */ /* 0x000e640000000a00 */
[----:B-1----:R-:W-:-:S04]  /*2910*/  IMAD.WIDE.U32 R2, R16, 0x2, R2 ;  /* 0x0000000210027825 */ /* 0x002fc800078e0002 */
[----:B0-----:R-:W-:-:S05]  /*2920*/  IMAD.WIDE.U32 R8, R6, 0x8, R2 ;  /* 0x0000000806087825 */ /* 0x001fca00078e0002 */
[----:B------:R-:W2:Y:S04]  /*2930*/  LDG.E.64 R4, desc[UR4][R8.64] ;  /* 0x0000000408047981 */ /* 0x000ea8000c1e1b00 */
[----:B------:R0:W5:Y:S01]  /*2940*/  LDG.E.64 R2, desc[UR4][R8.64+0x400] ;  /* 0x0004000408027981 */ /* 0x000162000c1e1b00 */
[----:B------:R-:W-:Y:S01]  /*2950*/  BSSY.RECONVERGENT B0, `(.L_x_25800) ;  /* 0x0000040000007945 */ /* 0x000fe20003800200 */
[C---:B--2---:R-:W-:Y:S02]  /*2960*/  LOP3.LUT R7, R4.reuse, R0, RZ, 0x3c, !PT ;  /* 0x0000000004077212 */ /* 0x044fe400078e3cff */
[----:B------:R-:W-:Y:S02]  /*2970*/  PRMT R11, R4, 0x7632, R11 ;  /* 0x00007632040b7816 */ /* 0x000fe4000000000b */
[----:B------:R-:W-:-:S04]  /*2980*/  PRMT R7, R7, 0x9910, RZ ;  /* 0x0000991007077816 */ /* 0x000fc800000000ff */
[----:B------:R-:W-:Y:S02]  /*2990*/  ISETP.GT.AND P0, PT, R7, -0x1, PT ;  /* 0xffffffff0700780c */ /* 0x000fe40003f04270 */
[----:B------:R-:W-:-:S11]  /*29a0*/  PRMT R7, R0, 0x9910, RZ ;  /* 0x0000991000077816 */ /* 0x000fd600000000ff */
[----:B0-----:R-:W-:Y:S05]  /*29b0*/  @P0 BRA `(.L_x_25801) ;  /* 0x00000000007c0947 */ /* 0x001fea0003800000 */
        /* <DEDUP_REMOVED lines=31> */
.L_x_25801:
        /* <DEDUP_REMOVED lines=26> */
.L_x_25802:
[----:B------:R-:W-:Y:S05]  /*2d50*/  BSYNC.RECONVERGENT B0 ;  /* 0x0000000000007941 */ /* 0x000fea0003800200 */
.L_x_25800:
[----:B------:R-:W-:Y:S01]  /*2d60*/  LOP3.LUT R11, R11, R0, RZ, 0x3c, !PT ;  /* 0x000000000b0b7212 */ /* 0x000fe200078e3cff */
[----:B------:R-:W-:Y:S03]  /*2d70*/  BSSY.RECONVERGENT B0, `(.L_x_25803) ;  /* 0x000003b000007945 */ /* 0x000fe60003800200 */
[----:B------:R-:W-:-:S04]  /*2d80*/  PRMT R10, R11, 0x9910, RZ ;  /* 0x000099100b0a7816 */ /* 0x000fc800000000ff */
[----:B------:R-:W-:-:S13]  /*2d90*/  ISETP.GT.AND P0, PT, R10, -0x1, PT ;  /* 0xffffffff0a00780c */ /* 0x000fda0003f04270 */
[----:B------:R-:W-:Y:S05]  /*2da0*/  @P0 BRA `(.L_x_25804) ;  /* 0x0000000000780947 */ /* 0x000fea0003800000 */
[----:B------:R-:W-:-:S04]  /*2db0*/  PRMT R4, R4, 0xbb32, RZ ;  /* 0x0000bb3204047816 */ /* 0x000fc800000000ff */
        /* <DEDUP_REMOVED lines=29> */
.L_x_25804:
        /* <DEDUP_REMOVED lines=25> */
.L_x_25805:
[----:B------:R-:W-:Y:S05]  /*3120*/  BSYNC.RECONVERGENT B0 ;  /* 0x0000000000007941 */ /* 0x000fea0003800200 */
.L_x_25803:
        /* <DEDUP_REMOVED lines=36> */
.L_x_25807:
        /* <DEDUP_REMOVED lines=25> */
.L_x_25808:
[----:B------:R-:W-:Y:S05]  /*3500*/  BSYNC.RECONVERGENT B0 ;  /* 0x0000000000007941 */ /* 0x000fea0003800200 */
.L_x_25806:
        /* <DEDUP_REMOVED lines=35> */
.L_x_25810:
        /* <DEDUP_REMOVED lines=24> */
[----:B------:R-:W-:-:S05]  /*38c0*/  @!P0 LOP3.LUT R4, RZ, R12, RZ, 0x33, !PT ;  /* 0x0000000cff048212 */ /* 0x000fca00078e33ff */
[----:B------:R-:W-:-:S07]  /*38d0*/  IMAD.MOV.U32 R12, RZ, RZ, R4 ;  /* 0x000000ffff0c7224 */ /* 0x000fce00078e0004 */
.L_x_25811:
[----:B------:R-:W-:Y:S05]  /*38e0*/  BSYNC.RECONVERGENT B0 ;  /* 0x0000000000007941 */ /* 0x000fea0003800200 */
.L_x_25809:
        /* <DEDUP_REMOVED lines=36> */
.L_x_25813:
        /* <DEDUP_REMOVED lines=25> */
.L_x_25814:
[----:B------:R-:W-:Y:S05]  /*3cc0*/  BSYNC.RECONVERGENT B0 ;  /* 0x0000000000007941 */ /* 0x000fea0003800200 */
.L_x_25812:
        /* <DEDUP_REMOVED lines=11> */
[----:B0-----:R-:W-:Y:S02]  /*3d80*/  HFMA2 R4, -RZ, RZ, 0, 0 ;  /* 0x00000000ff047431 */ /* 0x001fe400000001ff */
        /* <DEDUP_REMOVED lines=23> */
.L_x_25816:
        /* <DEDUP_REMOVED lines=26> */
.L_x_25817:
[----:B------:R-:W-:Y:S05]  /*40a0*/  BSYNC.RECONVERGENT B0 ;  /* 0x0000000000007941 */ /* 0x000fea0003800200 */
.L_x_25815:
[C---:B------:R-:W-:Y:S01]  /*40b0*/  LOP3.LUT R4, R3.reuse, R0, RZ, 0x3c, !PT ;  /* 0x0000000003047212 */ /* 0x040fe200078e3cff */
[----:B------:R-:W-:Y:S01]  /*40c0*/  BSSY.RECONVERGENT B0, `(.L_x_25818) ;  /* 0x000003c000007945 */ /* 0x000fe20003800200 */
[----:B------:R-:W-:Y:S02]  /*40d0*/  PRMT R15, R3, 0x7632, R15 ;  /* 0x00007632030f7816 */ /* 0x000fe4000000000f */
        /* <DEDUP_REMOVED lines=33> */
.L_x_25819:
[----:B------:R-:W-:-:S04]  /*42f0*/  PRMT R14, R3, 0x9910, RZ ;  /* 0x00009910030e7816 */ /* 0x000fc800000000ff */
[----:B------:R-:W-:-:S04]  /*4300*/  IABS R17, R14 ;  /* 0x0000000e00117213 */ /* 0x000fc80000000000 */
[----:B------:R-:W0:Y:S08]  /*4310*/  I2F.RP R18, R17 ;  /* 0x0000001100127306 */ /* 0x000e300000209400 */
        /* <DEDUP_REMOVED lines=22> */
.L_x_25820:
[----:B------:R-:W-:Y:S05]  /*4480*/  BSYNC.RECONVERGENT B0 ;  /* 0x0000000000007941 */ /* 0x000fea0003800200 */
.L_x_25818:
        /* <DEDUP_REMOVED lines=35> */
.L_x_25822:
[----:B------:R-:W-:-:S04]  /*46c0*/  PRMT R0, R3, 0xbb32, RZ ;  /* 0x0000bb3203007816 */ /* 0x000fc800000000ff */
[-C--:B------:R-:W-:Y:S02]  /*46d0*/  IABS R3, R0.reuse ;  /* 0x0000000000037213 */ /* 0x080fe40000000000 */
[----:B------:R-:W-:Y:S02]  /*46e0*/  LOP3.LUT R7, R7, R0, RZ, 0x3c, !PT ;  /* 0x0000000007077212 */ /* 0x000fe400078e3cff */
[----:B------:R-:W0:Y:S02]  /*46f0*/  I2F.RP R5, R3 ;  /* 0x0000000300057306 */ /* 0x000e240000209400 */
[----:B------:R-:W-:-:S06]  /*4700*/  ISETP.GE.AND P2, PT, R7, RZ, PT ;  /* 0x000000ff0700720c */ /* 0x000fcc0003f46270 */
        /* <DEDUP_REMOVED lines=20> */
.L_x_25823:
[----:B------:R-:W-:Y:S05]  /*4850*/  BSYNC.RECONVERGENT B0 ;  /* 0x0000000000007941 */ /* 0x000fea0003800200 */
.L_x_25821:
        /* <DEDUP_REMOVED lines=10> */
.L_x_25824:
        /* <DEDUP_REMOVED lines=16> */
.L_x_37164:


//--------------------- .text._ZN2at6native29vectorized_elementwise_kernelILi8ENS0_13AUnaryFunctorIsssZZZNS0_15binary_internal21div_floor_kernel_cudaERNS_18TensorIteratorBaseEENKUlvE_clEvENKUlvE3_clEvEUlssE_EESt5arrayIPcLm2EEEEviT0_T1_ --------------------------
	.section	.text._ZN2at6native29vectorized_elementwise_kernelILi8ENS0_13AUnaryFunctorIsssZZZNS0_15binary_internal21div_floor_kernel_cudaERNS_18TensorIteratorBaseEENKUlvE_clEvENKUlvE3_clEvEUlssE_EESt5arrayIPcLm2EEEEviT0_T1_,"ax",@progbits
	.align	128
        .global         _ZN2at6native29vectorized_elementwise_kernelILi8ENS0_13AUnaryFunctorIsssZZZNS0_15binary_internal21div_floor_kernel_cudaERNS_18TensorIteratorBaseEENKUlvE_clEvENKUlvE3_clEvEUlssE_EESt5arrayIPcLm2EEEEviT0_T1_
        .type           _ZN2at6native29vectorized_elementwise_kernelILi8ENS0_13AUnaryFunctorIsssZZZNS0_15binary_internal21div_floor_kernel_cudaERNS_18TensorIteratorBaseEENKUlvE_clEvENKUlvE3_clEvEUlssE_EESt5arrayIPcLm2EEEEviT0_T1_,@function
        .size           _ZN2at6native29vectorized_elementwise_kernelILi8ENS0_13AUnaryFunctorIsssZZZNS0_15binary_internal21div_floor_kernel_cudaERNS_18TensorIteratorBaseEENKUlvE_clEvENKUlvE3_clEvEUlssE_EESt5arrayIPcLm2EEEEviT0_T1_,(.L_x_37165 - _ZN2at6native29vectorized_elementwise_kernelILi8ENS0_13AUnaryFunctorIsssZZZNS0_15binary_internal21div_floor_kernel_cudaERNS_18TensorIteratorBaseEENKUlvE_clEvENKUlvE3_clEvEUlssE_EESt5arrayIPcLm2EEEEviT0_T1_)
        .other          _ZN2at6native29vectorized_elementwise_kernelILi8ENS0_13AUnaryFunctorIsssZZZNS0_15binary_internal21div_floor_kernel_cudaERNS_18TensorIteratorBaseEENKUlvE_clEvENKUlvE3_clEvEUlssE_EESt5arrayIPcLm2EEEEviT0_T1_,@"STO_CUDA_ENTRY STV_DEFAULT"
_ZN2at6native29vectorized_elementwise_kernelILi8ENS0_13AUnaryFunctorIsssZZZNS0_15binary_internal21div_floor_kernel_cudaERNS_18TensorIteratorBaseEENKUlvE_clEvENKUlvE3_clEvEUlssE_EESt5arrayIPcLm2EEEEviT0_T1_:
.text._ZN2at6native29vectorized_elementwise_kernelILi8ENS0_13AUnaryFunctorIsssZZZNS0_15binary_internal21div_floor_kernel_cudaERNS_18TensorIteratorBaseEENKUlvE_clEvENKUlvE3_clEvEUlssE_EESt5arrayIPcLm2EEEEviT0_T1_:
        /* <DEDUP_REMOVED lines=105> */
.L_x_25828:
        /* <DEDUP_REMOVED lines=26> */
.L_x_25827:
[----:B------:R-:W-:Y:S05]  /*0830*/  BSYNC.RECONVERGENT B0 ;  /* 0x0000000000007941 */ /* 0x000fea0003800200 */
.L_x_25826:
        /* <DEDUP_REMOVED lines=40> */
.L_x_25831:
        /* <DEDUP_REMOVED lines=27> */
.L_x_25830:
[----:B------:R-:W-:Y:S05]  /*0c70*/  BSYNC.RECONVERGENT B0 ;  /* 0x0000000000007941 */ /* 0x000fea0003800200 */
.L_x_25829:
        /* <DEDUP_REMOVED lines=39> */
.L_x_25834:
        /* <DEDUP_REMOVED lines=26> */
.L_x_25833:
[----:B------:R-:W-:Y:S05]  /*1090*/  BSYNC.RECONVERGENT B0 ;  /* 0x0000000000007941 */ /* 0x000fea0003800200 */
.L_x_25832:
        /* <DEDUP_REMOVED lines=39> */
.L_x_25837:
        /* <DEDUP_REMOVED lines=26> */
.L_x_25836:
[----:B------:R-:W-:Y:S05]  /*14b0*/  BSYNC.RECONVERGENT B0 ;  /* 0x0000000000007941 */ /* 0x000fea0003800200 */
.L_x_25835:
        /* <DEDUP_REMOVED lines=39> */
.L_x_25840:
        /* <DEDUP_REMOVED lines=26> */
.L_x_25839:
[----:B------:R-:W-:Y:S05]  /*18d0*/  BSYNC.RECONVERGENT B0 ;  /* 0x0000000000007941 */ /* 0x000fea0003800200 */
.L_x_25838:
        /* <DEDUP_REMOVED lines=39> */
.L_x_25843:
        /* <DEDUP_REMOVED lines=26> */
.L_x_25842:
[----:B------:R-:W-:Y:S05]  /*1cf0*/  BSYNC.RECONVERGENT B0 ;  /* 0x0000000000007941 */ /* 0x000fea0003800200 */
.L_x_25841:
        /* <DEDUP_REMOVED lines=39> */
.L_x_25846:
        /* <DEDUP_REMOVED lines=26> */
.L_x_25845:
[----:B------:R-:W-:Y:S05]  /*2110*/  BSYNC.RECONVERGENT B0 ;  /* 0x0000000000007941 */ /* 0x000fea0003800200 */
.L_x_25844:
        /* <DEDUP_REMOVED lines=39> */
.L_x_25849:
        /* <DEDUP_REMOVED lines=26> */
.L_x_25848:
[----:B------:R-:W-:Y:S05]  /*2530*/  BSYNC.RECONVERGENT B0 ;  /* 0x0000000000007941 */ /* 0x000fea0003800200 */
.L_x_25847:
[----:B------:R-:W0:Y:S01]  /*2540*/  @!P0 LDC.64 R8, c[0x0][0x388] ;  /* 0x0000e200ff088b82 */ /* 0x000e220000000a00 */
[----:B-----5:R-:W-:Y:S01]  /*2550*/  @!P0 IMAD.IADD R13, R16, 0x1, R19 ;  /* 0x00000001100d8824 */ /* 0x020fe200078e0213 */
[----:B------:R-:W-:Y:S01]  /*2560*/  @!P0 MOV R19, R4 ;  /* 0x0000000400138202 */ /* 0x000fe20000000f00 */
        /* <DEDUP_REMOVED lines=18> */
.L_x_25852:
[----:B------:R-:W-:-:S13]  /*2690*/  ISETP.GE.U32.AND P0, PT, R19, R17, PT ;  /* 0x000000111300720c */ /* 0x000fda0003f06070 */
[----:B------:R-:W-:Y:S05]  /*26a0*/  @P0 BRA `(.L_x_25854) ;  /* 0x0000000000300947 */ /* 0x000fea0003800000 */
[----:B0-----:R-:W0:Y:S01]  /*26b0*/  LDC.64 R2, c[0x0][0x388] ;  /* 0x0000e200ff027b82 */ /* 0x001e220000000a00 */
[----:B------:R-:W-:Y:S01]  /*26c0*/  IMAD.IADD R5, R16, 0x1, R19 ;  /* 0x0000000110057824 */ /* 0x000fe200078e0213 */
[----:B------:R-:W-:-:S03]  /*26d0*/  IADD3 R19, PT, PT, R19, 0x80, RZ ;  /* 0x0000008013137810 */ /* 0x000fc60007ffe0ff */
[----:B0-----:R-:W-:-:S05]  /*26e0*/  IMAD.WIDE.U32 R2, R5, 0x2, R2 ;  /* 0x0000000205027825 */ /* 0x001fca00078e0002 */
[----:B------:R1:W-:Y:S02]  /*26f0*/  STG.E.U16 desc[UR4][R2.64], R6 ;  /* 0x0000000602007986 */ /* 0x0003e4000c101504 */
.L_x_25853:
[----:B------:R-:W-:-:S13]  /*2700*/  ISETP.GE.U32.AND P0, PT, R19, R17, PT ;  /* 0x000000111300720c */ /* 0x000fda0003f06070 */
[----:B------:R-:W-:Y:S05]  /*2710*/  @P0 BRA `(.L_x_25855) ;  /* 0x0000000000340947 */ /* 0x000fea0003800000 */
[----:B01----:R-:W0:Y:S01]  /*2720*/  LDC.64 R2, c[0x0][0x388] ;  /* 0x0000e200ff027b82 */ /* 0x003e220000000a00 */
[----:B------:R-:W-:Y:S02]  /*2730*/  IMAD.IADD R5, R16, 0x1, R19 ;  /* 0x0000000110057824 */ /* 0x000fe400078e0213 */
[----:B------:R-:W-:Y:S02]  /*2740*/  VIADD R19, R19, 0x80 ;  /* 0x0000008013137836 */ /* 0x000fe40000000000 */
[----:B0-----:R-:W-:-:S05]  /*2750*/  IMAD.WIDE.U32 R2, R5, 0x2, R2 ;  /* 0x0000000205027825 */ /* 0x001fca00078e0002 */
[----:B------:R1:W-:Y:S02]  /*2760*/  STG.E.U16 desc[UR4][R2.64], R7 ;  /* 0x0000000702007986 */ /* 0x0003e4000c101504 */
.L_x_25854:
        /* <DEDUP_REMOVED lines=8> */
.L_x_25855:
[----:B------:R-:W-:Y:S05]  /*27f0*/  BSYNC.RELIABLE B1 ;  /* 0x0000000000017941 */ /* 0x000fea0003800100 */
.L_x_25851:
[----:B------:R-:W-:-:S13]  /*2800*/  ISETP.GE.U32.AND P0, PT, R19, R17, PT ;  /* 0x000000111300720c */ /* 0x000fda0003f06070 */
[----:B012---:R-:W0:Y:S01]  /*2810*/  @!P0 LDC.64 R2, c[0x0][0x388] ;  /* 0x0000e200ff028b82 */ /* 0x007e220000000a00 */
[----:B------:R-:W-:Y:S01]  /*2820*/  @!P0 IMAD.IADD R5, R16, 0x1, R19 ;  /* 0x0000000110058824 */ /* 0x000fe200078e0213 */
[----:B------:R-:W-:-:S03]  /*2830*/  @!P0 IADD3 R19, PT, PT, R19, 0x80, RZ ;  /* 0x0000008013138810 */ /* 0x000fc60007ffe0ff */
[----:B0-----:R-:W-:-:S05]  /*2840*/  @!P0 IMAD.WIDE.U32 R2, R5, 0x2, R2 ;  /* 0x0000000205028825 */ /* 0x001fca00078e0002 */
[----:B------:R2:W-:Y:S02]  /*2850*/  @!P0 STG.E.U16 desc[UR4][R2.64], R11 ;  /* 0x0000000b02008986 */ /* 0x0005e4000c101504 */
.L_x_25856:
[----:B------:R-:W-:Y:S05]  /*2860*/  BSYNC.RECONVERGENT B0 ;  /* 0x0000000000007941 */ /* 0x000fea0003800200 */
.L_x_25850:
        /* <DEDUP_REMOVED lines=8> */
.L_x_25825:
        /* <DEDUP_REMOVED lines=43> */
.L_x_25858:
        /* <DEDUP_REMOVED lines=24> */
[----:B------:R-:W-:-:S07]  /*2d20*/  @!P0 LOP3.LUT R8, RZ, R11, RZ, 0x33, !PT ;  /* 0x0000000bff088212 */ /* 0x000fce00078e33ff */
.L_x_25859:
[----:B------:R-:W-:Y:S05]  /*2d30*/  BSYNC.RECONVERGENT B0 ;  /* 0x0000000000007941 */ /* 0x000fea0003800200 */
.L_x_25857:
        /* <DEDUP_REMOVED lines=35> */
.L_x_25861:
        /* <DEDUP_REMOVED lines=23> */
[----:B------:R-:W-:-:S07]  /*30e0*/  @!P0 LOP3.LUT R11, RZ, R13, RZ, 0x33, !PT ;  /* 0x0000000dff0b8212 */ /* 0x000fce00078e33ff */
.L_x_25862:
[----:B------:R-:W-:Y:S05]  /*30f0*/  BSYNC.RECONVERGENT B0 ;  /* 0x0000000000007941 */ /* 0x000fea0003800200 */
.L_x_25860:
        /* <DEDUP_REMOVED lines=36> */
.L_x_25864:
        /* <DEDUP_REMOVED lines=25> */
.L_x_25865:
[----:B------:R-:W-:Y:S05]  /*34d0*/  BSYNC.RECONVERGENT B0 ;  /* 0x0000000000007941 */ /* 0x000fea0003800200 */
.L_x_25863:
        /* <DEDUP_REMOVED lines=35> */
.L_x_25867:
        /* <DEDUP_REMOVED lines=24> */
[----:B------:R-:W-:-:S05]  /*3890*/  @!P0 LOP3.LUT R2, RZ, R5, RZ, 0x33, !PT ;  /* 0x00000005ff028212 */ /* 0x000fca00078e33ff */
[----:B------:R-:W-:-:S07]  /*38a0*/  IMAD.MOV.U32 R5, RZ, RZ, R2 ;  /* 0x000000ffff057224 */ /* 0x000fce00078e0002 */
.L_x_25868:
[----:B------:R-:W-:Y:S05]  /*38b0*/  BSYNC.RECONVERGENT B0 ;  /* 0x0000000000007941 */ /* 0x000fea0003800200 */
.L_x_25866:
        /* <DEDUP_REMOVED lines=36> */
.L_x_25870:
        /* <DEDUP_REMOVED lines=24> */
[----:B------:R-:W-:-:S05]  /*3c80*/  @!P0 LOP3.LUT R2, RZ, R13, RZ, 0x33, !PT ;  /* 0x0000000dff028212 */ /* 0x000fca00078e33ff */
[----:B------:R-:W-:-:S07]  /*3c90*/  IMAD.MOV.U32 R13, RZ, RZ, R2 ;  /* 0x000000ffff0d7224 */ /* 0x000fce00078e0002 */
.L_x_25871:
[----:B------:R-:W-:Y:S05]  /*3ca0*/  BSYNC.RECONVERGENT B0 ;  /* 0x0000000000007941 */ /* 0x000fea0003800200 */
.L_x_25869:
        /* <DEDUP_REMOVED lines=35> */
.L_x_25873:
        /* <DEDUP_REMOVED lines=25> */
.L_x_25874:
[----:B------:R-:W-:Y:S05]  /*4070*/  BSYNC.RECONVERGENT B0 ;  /* 0x0000000000007941 */ /* 0x000fea0003800200 */
.L_x_25872:
        /* <DEDUP_REMOVED lines=36> */
.L_x_25876:
        /* <DEDUP_REMOVED lines=24> */
[----:B------:R-:W-:-:S07]  /*4440*/  @!P0 LOP3.LUT R2, RZ, R17, RZ, 0x33, !PT ;  /* 0x00000011ff028212 */ /* 0x000fce00078e33ff */
.L_x_25877:
[----:B------:R-:W-:Y:S05]  /*4450*/  BSYNC.RECONVERGENT B0 ;  /* 0x0000000000007941 */ /* 0x000fea0003800200 */
.L_x_25875:
        /* <DEDUP_REMOVED lines=13> */
[----:B0-----:R-:W-:Y:S02]  /*4530*/  HFMA2 R14, -RZ, RZ, 0, 0 ;  /* 0x00000000ff0e7431 */ /* 0x001fe400000001ff */
        /* <DEDUP_REMOVED lines=21> */
.L_x_25879:
        /* <DEDUP_REMOVED lines=24> */
.L_x_25880:
[----:B------:R-:W-:Y:S05]  /*4810*/  BSYNC.RECONVERGENT B0 ;  /* 0x0000000000007941 */ /* 0x000fea0003800200 */
.L_x_25878:
        /* <DEDUP_REMOVED lines=9> */
.L_x_25881:
        /* <DEDUP_REMOVED lines=13> */
.L_x_37165:


//--------------------- .text._ZN2at6native18elementwise_kernelILi128ELi4EZNS0_15gpu_kernel_implINS0_13BinaryFunctorIlllZZZNS0_15binary_internal21div_floor_kernel_cudaERNS_18TensorIteratorBaseEENKUlvE_clEvENKUlvE2_clEvEUlllE_EEEEvS6_RKT_EUliE_EEviT1_ --------------------------
	.section	.text._ZN2at6native18elementwise_kernelILi128ELi4EZNS0_15gpu_kernel_implINS0_13BinaryFunctorIlllZZZNS0_15binary_internal21div_floor_kernel_cudaERNS_18TensorIteratorBaseEENKUlvE_clEvENKUlvE2_clEvEUlllE_EEEEvS6_RKT_EUliE_EEviT1_,"ax",@progbits
	.align	128
        .global         _ZN2at6native18elementwise_kernelILi128ELi4EZNS0_15gpu_kernel_implINS0_13BinaryFunctorIlllZZZNS0_15binary_internal21div_floor_kernel_cudaERNS_18TensorIteratorBaseEENKUlvE_clEvENKUlvE2_clEvEUlllE_EEEEvS6_RKT_EUliE_EEviT1_
        .type           _ZN2at6native18elementwise_kernelILi128ELi4EZNS0_15gpu_kernel_implINS0_13BinaryFunctorIlllZZZNS0_15binary_internal21div_floor_kernel_cudaERNS_18TensorIteratorBaseEENKUlvE_clEvENKUlvE2_clEvEUlllE_EEEEvS6_RKT_EUliE_EEviT1_,@function
        .size           _ZN2at6native18elementwise_kernelILi128ELi4EZNS0_15gpu_kernel_implINS0_13BinaryFunctorIlllZZZNS0_15binary_internal21div_floor_kernel_cudaERNS_18TensorIteratorBaseEENKUlvE_clEvENKUlvE2_clEvEUlllE_EEEEvS6_RKT_EUliE_EEviT1_,(.L_x_36970 - _ZN2at6native18elementwise_kernelILi128ELi4EZNS0_15gpu_kernel_implINS0_13BinaryFunctorIlllZZZNS0_15binary_internal21div_floor_kernel_cudaERNS_18TensorIteratorBaseEENKUlvE_clEvENKUlvE2_clEvEUlllE_EEEEvS6_RKT_EUliE_EEviT1_)
        .other          _ZN2at6native18elementwise_kernelILi128ELi4EZNS0_15gpu_kernel_implINS0_13BinaryFunctorIlllZZZNS0_15binary_internal21div_floor_kernel_cudaERNS_18TensorIteratorBaseEENKUlvE_clEvENKUlvE2_clEvEUlllE_EEEEvS6_RKT_EUliE_EEviT1_,@"STO_CUDA_ENTRY STV_DEFAULT"
_ZN2at6native18elementwise_kernelILi128ELi4EZNS0_15gpu_kernel_implINS0_13BinaryFunctorIlllZZZNS0_15binary_internal21div_floor_kernel_cudaERNS_18TensorIteratorBaseEENKUlvE_clEvENKUlvE2_clEvEUlllE_EEEEvS6_RKT_EUliE_EEviT1_:
.text._ZN2at6native18elementwise_kernelILi128ELi4EZNS0_15gpu_kernel_implINS0_13BinaryFunctorIlllZZZNS0_15binary_internal21div_floor_kernel_cudaERNS_18TensorIteratorBaseEENKUlvE_clEvENKUlvE2_clEvEUlllE_EEEEvS6_RKT_EUliE_EEviT1_:
        /* <DEDUP_REMOVED lines=371> */
.L_x_25884:
        /* <DEDUP_REMOVED lines=15> */
[----:B--2---:R-:W-:Y:S01]  /*1820*/  SHF.R.S32.HI R17, RZ, 0x1f, R16 ;  /* 0x0000001fff117819 */ /* 0x004fe20000011410 */
[----:B------:R-:W-:Y:S06]  /*1830*/  BRA `(.L_x_25890) ;  /* 0x0000000c00507947 */ /* 0x000fec0003800000 */
.L_x_25888:
[----:B------:R0:W5:Y:S01]  /*1840*/  LDG.E.U8 R16, desc[UR36][R4.64] ;  /* 0x0000002404107981 */ /* 0x000162000c1e1100 */
[----:B------:R-:W-:Y:S01]  /*1850*/  IMAD.MOV.U32 R17, RZ, RZ, RZ ;  /* 0x000000ffff117224 */ /* 0x000fe200078e00ff */
[----:B------:R-:W-:Y:S06]  /*1860*/  BRA `(.L_x_25890) ;  /* 0x0000000c00447947 */ /* 0x000fec0003800000 */
.L_x_25887:
[----:B------:R-:W-:-:S09]  /*1870*/  UISETP.NE.AND UP0, UPT, UR4, 0x2, UPT ;  /* 0x000000020400788c */ /* 0x000fd2000bf05270 */
[----:B------:R-:W-:Y:S05]  /*1880*/  BRA.U !UP0, `(.L_x_25891) ;  /* 0x0000000108247547 */ /* 0x000fea000b800000 */
[----:B------:R-:W-:-:S09]  /*1890*/  UISETP.NE.AND UP0, UPT, UR4, 0x3, UPT ;  /* 0x000000030400788c */ /* 0x000fd2000bf05270 */
[----:B------:R-:W-:Y:S05]  /*18a0*/  BRA.U !UP0, `(.L_x_25892) ;  /* 0x0000000108107547 */ /* 0x000fea000b800000 */
[----:B------:R-:W-:-:S09]  /*18b0*/  UISETP.NE.AND UP0, UPT, UR4, 0x4, UPT ;  /* 0x000000040400788c */ /* 0x000fd2000bf05270 */
[----:B------:R-:W-:Y:S05]  /*18c0*/  BRA.U UP0, `(.L_x_25889) ;  /* 0x0000000900a87547 */ /* 0x000fea000b800000 */
[----:B------:R0:W5:Y:S01]  /*18d0*/  LDG.E.64 R16, desc[UR36][R4.64] ;  /* 0x0000002404107981 */ /* 0x000162000c1e1b00 */
[----:B------:R-:W-:Y:S05]  /*18e0*/  BRA `(.L_x_25890) ;  /* 0x0000000c00247947 */ /* 0x000fea0003800000 */
.L_x_25892:
[----:B------:R-:W2:Y:S02]  /*18f0*/  LDG.E R16, desc[UR36][R4.64] ;  /* 0x0000002404107981 */ /* 0x000ea4000c1e1900 */
[----:B--2---:R-:W-:Y:S01]  /*1900*/  SHF.R.S32.HI R17, RZ, 0x1f, R16 ;  /* 0x0000001fff117819 */ /* 0x004fe20000011410 */
[----:B------:R-:W-:Y:S06]  /*1910*/  BRA `(.L_x_25890) ;  /* 0x0000000c00187947 */ /* 0x000fec0003800000 */
.L_x_25891:
[----:B------:R-:W2:Y:S02]  /*1920*/  LDG.E.S16 R16, desc[UR36][R4.64] ;  /* 0x0000002404107981 */ /* 0x000ea4000c1e1700 */
[----:B--2---:R-:W-:Y:S01]  /*1930*/  SHF.R.S32.HI R17, RZ, 0x1f, R16 ;  /* 0x0000001fff117819 */ /* 0x004fe20000011410 */
[----:B------:R-:W-:Y:S06]  /*1940*/  BRA `(.L_x_25890) ;  /* 0x0000000c000c7947 */ /* 0x000fec0003800000 */
.L_x_25886:
[----:B------:R-:W-:-:S09]  /*1950*/  UISETP.GT.AND UP0, UPT, UR4, 0x6, UPT ;  /* 0x000000060400788c */ /* 0x000fd2000bf04270 */
[----:B------:R-:W-:Y:S05]  /*1960*/  BRA.U UP0, `(.L_x_25893) ;  /* 0x00000001002c7547 */ /* 0x000fea000b800000 */
[----:B------:R-:W-:-:S09]  /*1970*/  UISETP.NE.AND UP0, UPT, UR4, 0x5, UPT ;  /* 0x000000050400788c */ /* 0x000fd2000bf05270 */
[----:B------:R-:W-:Y:S05]  /*1980*/  BRA.U !UP0, `(.L_x_25894) ;  /* 0x0000000108147547 */ /* 0x000fea000b800000 */
[----:B------:R-:W-:-:S09]  /*1990*/  UISETP.NE.AND UP0, UPT, UR4, 0x6, UPT ;  /* 0x000000060400788c */ /* 0x000fd2000bf05270 */
[----:B------:R-:W-:Y:S05]  /*19a0*/  BRA.U UP0, `(.L_x_25889) ;  /* 0x0000000900707547 */ /* 0x000fea000b800000 */
[----:B------:R-:W2:Y:S02]  /*19b0*/  LDG.E R4, desc[UR36][R4.64] ;  /* 0x0000002404047981 */ /* 0x000ea4000c1e1900 */
[----:B--2---:R0:W1:Y:S01]  /*19c0*/  F2I.S64.TRUNC R16, R4 ;  /* 0x0000000400107311 */ /* 0x004062000020d900 */
[----:B------:R-:W-:Y:S05]  /*19d0*/  BRA `(.L_x_25890) ;  /* 0x0000000800e87947 */ /* 0x000fea0003800000 */
.L_x_25894:
[----:B------:R-:W2:Y:S02]  /*19e0*/  LDG.E.U16 R4, desc[UR36][R4.64] ;  /* 0x0000002404047981 */ /* 0x000ea4000c1e1500 */
[----:B--2---:R-:W-:-:S06]  /*19f0*/  HADD2.F32 R16, -RZ, R4.H0_H0 ;  /* 0x20000004ff107230 */ /* 0x004fcc0000004100 */
[----:B------:R-:W0:Y:S01]  /*1a00*/  F2I.S64.TRUNC R16, R16 ;  /* 0x0000001000107311 */ /* 0x000e22000020d900 */
[----:B------:R-:W-:Y:S05]  /*1a10*/  BRA `(.L_x_25890) ;  /* 0x0000000800d87947 */ /* 0x000fea0003800000 */
.L_x_25893:
[----:B------:R-:W-:-:S09]  /*1a20*/  UISETP.NE.AND UP0, UPT, UR4, 0x7, UPT ;  /* 0x000000070400788c */ /* 0x000fd2000bf05270 */
[----:B------:R-:W-:Y:S05]  /*1a30*/  BRA.U !UP0, `(.L_x_25895) ;  /* 0x00000001082c7547 */ /* 0x000fea000b800000 */
[----:B------:R-:W-:-:S09]  /*1a40*/  UISETP.NE.AND UP0, UPT, UR4, 0x8, UPT ;  /* 0x000000080400788c */ /* 0x000fd2000bf05270 */
[----:B------:R-:W-:Y:S05]  /*1a50*/  BRA.U !UP0, `(.L_x_25896) ;  /* 0x0000000108147547 */ /* 0x000fea000b800000 */
[----:B------:R-:W-:-:S09]  /*1a60*/  UISETP.NE.AND UP0, UPT, UR4, 0x9, UPT ;  /* 0x000000090400788c */ /* 0x000fd2000bf05270 */
[----:B------:R-:W-:Y:S05]  /*1a70*/  BRA.U UP0, `(.L_x_25889) ;  /* 0x00000009003c7547 */ /* 0x000fea000b800000 */
[----:B------:R-:W2:Y:S02]  /*1a80*/  LDG.E R4, desc[UR36][R4.64] ;  /* 0x0000002404047981 */ /* 0x000ea4000c1e1900 */
[----:B--2---:R0:W1:Y:S01]  /*1a90*/  F2I.S64.TRUNC R16, R4 ;  /* 0x0000000400107311 */ /* 0x004062000020d900 */
[----:B------:R-:W-:Y:S05]  /*1aa0*/  BRA `(.L_x_25890) ;  /* 0x0000000800b47947 */ /* 0x000fea0003800000 */
.L_x_25896:
[----:B------:R-:W2:Y:S02]  /*1ab0*/  LDG.E.U16 R4, desc[UR36][R4.64] ;  /* 0x0000002404047981 */ /* 0x000ea4000c1e1500 */
[----:B--2---:R-:W-:-:S06]  /*1ac0*/  HADD2.F32 R16, -RZ, R4.H0_H0 ;  /* 0x20000004ff107230 */ /* 0x004fcc0000004100 */
[----:B------:R-:W0:Y:S01]  /*1ad0*/  F2I.S64.TRUNC R16, R16 ;  /* 0x0000001000107311 */ /* 0x000e22000020d900 */
[----:B------:R-:W-:Y:S05]  /*1ae0*/  BRA `(.L_x_25890) ;  /* 0x0000000800a47947 */ /* 0x000fea0003800000 */
.L_x_25895:
[----:B------:R-:W2:Y:S02]  /*1af0*/  LDG.E.64 R4, desc[UR36][R4.64] ;  /* 0x0000002404047981 */ /* 0x000ea4000c1e1b00 */
[----:B--2---:R0:W1:Y:S01]  /*1b00*/  F2I.S64.F64.TRUNC R16, R4 ;  /* 0x0000000400107311 */ /* 0x004062000030d900 */
[----:B------:R-:W-:Y:S05]  /*1b10*/  BRA `(.L_x_25890) ;  /* 0x0000000800987947 */ /* 0x000fea0003800000 */
.L_x_25885:
        /* <DEDUP_REMOVED lines=11> */
[----:B------:R-:W-:Y:S01]  /*1bd0*/  SEL R16, RZ, 0x1, !P0 ;  /* 0x00000001ff107807 */ /* 0x000fe20004000000 */
[----:B------:R-:W-:Y:S08]  /*1be0*/  BRA `(.L_x_25890) ;  /* 0x0000000800647947 */ /* 0x000ff00003800000 */
.L_x_25899:
[----:B------:R-:W2:Y:S02]  /*1bf0*/  LDG.E.64 R4, desc[UR36][R4.64] ;  /* 0x0000002404047981 */ /* 0x000ea4000c1e1b00 */
[----:B--2---:R0:W1:Y:S01]  /*1c00*/  F2I.S64.F64.TRUNC R16, R4 ;  /* 0x0000000400107311 */ /* 0x004062000030d900 */
[----:B------:R-:W-:Y:S05]  /*1c10*/  BRA `(.L_x_25890) ;  /* 0x0000000800587947 */ /* 0x000fea0003800000 */
.L_x_25898:
        /* <DEDUP_REMOVED lines=24> */
[----:B------:R0:W1:Y:S01]  /*1da0*/  F2I.S64.TRUNC R16, R3 ;  /* 0x0000000300107311 */ /* 0x000062000020d900 */
[----:B------:R-:W-:Y:S05]  /*1db0*/  BRA `(.L_x_25890) ;  /* 0x0000000400f07947 */ /* 0x000fea0003800000 */
.L_x_25901:
        /* <DEDUP_REMOVED lines=12> */
[----:B------:R0:W1:Y:S01]  /*1e80*/  F2I.S64.TRUNC R16, R0 ;  /* 0x0000000000107311 */ /* 0x000062000020d900 */
[----:B------:R-:W-:Y:S05]  /*1e90*/  BRA `(.L_x_25890) ;  /* 0x0000000400b87947 */ /* 0x000fea0003800000 */
.L_x_25900:
[----:B------:R-:W2:Y:S02]  /*1ea0*/  LDG.E.U16 R16, desc[UR36][R4.64] ;  /* 0x0000002404107981 */ /* 0x000ea4000c1e1500 */
[----:B--2---:R-:W-:-:S06]  /*1eb0*/  IMAD.U32 R16, R16, 0x10000, RZ ;  /* 0x0001000010107824 */ /* 0x004fcc00078e00ff */
[----:B------:R-:W0:Y:S01]  /*1ec0*/  F2I.S64.TRUNC R16, R16 ;  /* 0x0000001000107311 */ /* 0x000e22000020d900 */
[----:B------:R-:W-:Y:S05]  /*1ed0*/  BRA `(.L_x_25890) ;  /* 0x0000000400a87947 */ /* 0x000fea0003800000 */
.L_x_25897:
        /* <DEDUP_REMOVED lines=9> */
[----:B------:R-:W-:Y:S01]  /*1f70*/  HFMA2 R17, -RZ, RZ, 0, 0 ;  /* 0x00000000ff117431 */ /* 0x000fe200000001ff */
[----:B------:R-:W-:Y:S06]  /*1f80*/  BRA `(.L_x_25890) ;  /* 0x00000004007c7947 */ /* 0x000fec0003800000 */
.L_x_25904:
        /* <DEDUP_REMOVED lines=21> */
.L_x_25908:
[----:B------:R-:W-:Y:S05]  /*20e0*/  BSYNC.RECONVERGENT B1 ;  /* 0x0000000000017941 */ /* 0x000fea0003800200 */
.L_x_25907:
[----:B------:R-:W-:Y:S01]  /*20f0*/  IMAD.SHL.U32 R0, R0, 0x100000, RZ ;  /* 0x0010000000007824 */ /* 0x000fe200078e00ff */
[----:B------:R-:W-:-:S04]  /*2100*/  LEA R3, R3, 0x3b800000, 0x17 ;  /* 0x3b80000003037811 */ /* 0x000fc800078eb8ff */
[----:B------:R-:W-:-:S07]  /*2110*/  LOP3.LUT R16, R3, R0, R7, 0xfe, !PT ;  /* 0x0000000003107212 */ /* 0x000fce00078efe07 */
.L_x_25906:
[----:B------:R-:W-:Y:S05]  /*2120*/  BSYNC.RECONVERGENT B0 ;  /* 0x0000000000007941 */ /* 0x000fea0003800200 */
.L_x_25905:
[----:B------:R-:W1:Y:S01]  /*2130*/  F2I.S64.TRUNC R16, R16 ;  /* 0x0000001000107311 */ /* 0x000e62000020d900 */
[----:B------:R-:W-:Y:S05]  /*2140*/  BRA `(.L_x_25890) ;  /* 0x00000004000c7947 */ /* 0x000fea0003800000 */
.L_x_25903:
        /* <DEDUP_REMOVED lines=21> */
.L_x_25912:
[----:B------:R-:W-:Y:S05]  /*22a0*/  BSYNC.RECONVERGENT B1 ;  /* 0x0000000000017941 */ /* 0x000fea0003800200 */
.L_x_25911:
[----:B------:R-:W-:Y:S01]  /*22b0*/  IMAD.SHL.U32 R0, R0, 0x200000, RZ ;  /* 0x0020000000007824 */ /* 0x000fe200078e00ff */
[----:B------:R-:W-:-:S04]  /*22c0*/  LEA R3, R3, 0x37800000, 0x17 ;  /* 0x3780000003037811 */ /* 0x000fc800078eb8ff */
[----:B------:R-:W-:-:S07]  /*22d0*/  LOP3.LUT R16, R3, R0, R7, 0xfe, !PT ;  /* 0x0000000003107212 */ /* 0x000fce00078efe07 */
.L_x_25910:
[----:B------:R-:W-:Y:S05]  /*22e0*/  BSYNC.RECONVERGENT B0 ;  /* 0x0000000000007941 */ /* 0x000fea0003800200 */
.L_x_25909:
[----:B------:R-:W2:Y:S01]  /*22f0*/  F2I.S64.TRUNC R16, R16 ;  /* 0x0000001000107311 */ /* 0x000ea2000020d900 */
[----:B------:R-:W-:Y:S05]  /*2300*/  BRA `(.L_x_25890) ;  /* 0x00000000009c7947 */ /* 0x000fea0003800000 */
.L_x_25902:
[----:B------:R-:W-:-:S09]  /*2310*/  UISETP.NE.AND UP0, UPT, UR4, 0x1c, UPT ;  /* 0x0000001c0400788c */ /* 0x000fd2000bf05270 */
[----:B------:R-:W-:Y:S05]  /*2320*/  BRA.U !UP0, `(.L_x_25913) ;  /* 0x00000001088c7547 */ /* 0x000fea000b800000 */
[----:B------:R-:W-:-:S09]  /*2330*/  UISETP.NE.AND UP0, UPT, UR4, 0x1d, UPT ;  /* 0x0000001d0400788c */ /* 0x000fd2000bf05270 */
[----:B------:R-:W-:Y:S05]  /*2340*/  BRA.U !UP0, `(.L_x_25914) ;  /* 0x00000001087c7547 */ /* 0x000fea000b800000 */
[----:B------:R-:W-:-:S09]  /*2350*/  UISETP.NE.AND UP0, UPT, UR4, 0x2c, UPT ;  /* 0x0000002c0400788c */ /* 0x000fd2000bf05270 */
[----:B------:R-:W-:Y:S05]  /*2360*/  BRA.U !UP0, `(.L_x_25915) ;  /* 0x0000000108487547 */ /* 0x000fea000b800000 */
.L_x_25889:
        /* <DEDUP_REMOVED lines=16> */
.L_x_25916:
[----:B------:R-:W-:Y:S01]  /*2470*/  CS2R R16, SRZ ;  /* 0x0000000000107805 */ /* 0x000fe2000001ff00 */
[----:B------:R-:W-:Y:S06]  /*2480*/  BRA `(.L_x_25890) ;  /* 0x00000000003c7947 */ /* 0x000fec0003800000 */
.L_x_25915:
        /* <DEDUP_REMOVED lines=8> */
.L_x_25918:
[----:B------:R-:W-:Y:S05]  /*2510*/  BSYNC.RECONVERGENT B0 ;  /* 0x0000000000007941 */ /* 0x000fea0003800200 */
.L_x_25917:
[----:B------:R-:W4:Y:S01]  /*2520*/  F2I.S64.TRUNC R16, R16 ;  /* 0x0000001000107311 */ /* 0x000f22000020d900 */
[----:B------:R-:W-:Y:S05]  /*2530*/  BRA `(.L_x_25890) ;  /* 0x0000000000107947 */ /* 0x000fea0003800000 */
.L_x_25914:
[----:B------:R0:W5:Y:S01]  /*2540*/  LDG.E.64 R16, desc[UR36][R4.64] ;  /* 0x0000002404107981 */ /* 0x000162000c1e1b00 */
[----:B------:R-:W-:Y:S05]  /*2550*/  BRA `(.L_x_25890) ;  /* 0x0000000000087947 */ /* 0x000fea0003800000 */
.L_x_25913:
[----:B------:R3:W5:Y:S01]  /*2560*/  LDG.E R16, desc[UR36][R4.64] ;  /* 0x0000002404107981 */ /* 0x000762000c1e1900 */
[----:B------:R-:W-:-:S07]  /*2570*/  IMAD.MOV.U32 R17, RZ, RZ, RZ ;  /* 0x000000ffff117224 */ /* 0x000fce00078e00ff */
.L_x_25890:
[----:B------:R-:W0:Y:S01]  /*2580*/  LDCU.64 UR6, c[0x0][0x5f8] ;  /* 0x0000bf00ff0677ac */ /* 0x000e220008000a00 */
        /* <DEDUP_REMOVED lines=14> */
[----:B---3--:R-:W-:Y:S01]  /*2670*/  SHF.R.S32.HI R15, RZ, 0x1f, R14 ;  /* 0x0000001fff0f7819 */ /* 0x008fe2000001140e */
[----:B------:R-:W-:Y:S06]  /*2680*/  BRA `(.L_x_25924) ;  /* 0x0000000c00507947 */ /* 0x000fec0003800000 */
.L_x_25922:
[----:B------:R3:W5:Y:S01]  /*2690*/  LDG.E.U8 R14, desc[UR36][R4.64] ;  /* 0x00000024040e7981 */ /* 0x000762000c1e1100 */
[----:B------:R-:W-:Y:S01]  /*26a0*/  IMAD.MOV.U32 R15, RZ, RZ, RZ ;  /* 0x000000ffff0f7224 */ /* 0x000fe200078e00ff */
[----:B------:R-:W-:Y:S06]  /*26b0*/  BRA `(.L_x_25924) ;  /* 0x0000000c00447947 */ /* 0x000fec0003800000 */
.L_x_25921:
        /* <DEDUP_REMOVED lines=8> */
.L_x_25926:
[----:B------:R-:W3:Y:S02]  /*2740*/  LDG.E R14, desc[UR36][R4.64] ;  /* 0x00000024040e7981 */ /* 0x000ee4000c1e1900 */
[----:B---3--:R-:W-:Y:S01]  /*2750*/  SHF.R.S32.HI R15, RZ, 0x1f, R14 ;  /* 0x0000001fff0f7819 */ /* 0x008fe2000001140e */
[----:B------:R-:W-:Y:S06]  /*2760*/  BRA `(.L_x_25924) ;  /* 0x0000000c00187947 */ /* 0x000fec0003800000 */
.L_x_25925:
[----:B------:R-:W3:Y:S02]  /*2770*/  LDG.E.S16 R14, desc[UR36][R4.64] ;  /* 0x00000024040e7981 */ /* 0x000ee4000c1e1700 */
[----:B---3--:R-:W-:Y:S01]  /*2780*/  SHF.R.S32.HI R15, RZ, 0x1f, R14 ;  /* 0x0000001fff0f7819 */ /* 0x008fe2000001140e */
[----:B------:R-:W-:Y:S06]  /*2790*/  BRA `(.L_x_25924) ;  /* 0x0000000c000c7947 */ /* 0x000fec0003800000 */
.L_x_25920:
[----:B------:R-:W-:-:S09]  /*27a0*/  UISETP.GT.AND UP0, UPT, UR4, 0x6, UPT ;  /* 0x000000060400788c */ /* 0x000fd2000bf04270 */
[----:B------:R-:W-:Y:S05]  /*27b0*/  BRA.U UP0, `(.L_x_25927) ;  /* 0x00000001002c7547 */ /* 0x000fea000b800000 */
[----:B------:R-:W-:-:S09]  /*27c0*/  UISETP.NE.AND UP0, UPT, UR4, 0x5, UPT ;  /* 0x000000050400788c */ /* 0x000fd2000bf05270 */
[----:B------:R-:W-:Y:S05]  /*27d0*/  BRA.U !UP0, `(.L_x_25928) ;  /* 0x0000000108147547 */ /* 0x000fea000b800000 */
[----:B------:R-:W-:-:S09]  /*27e0*/  UISETP.NE.AND UP0, UPT, UR4, 0x6, UPT ;  /* 0x000000060400788c */ /* 0x000fd2000bf05270 */
[----:B------:R-:W-:Y:S05]  /*27f0*/  BRA.U UP0, `(.L_x_25923) ;  /* 0x0000000900707547 */ /* 0x000fea000b800000 */
[----:B------:R-:W3:Y:S02]  /*2800*/  LDG.E R4, desc[UR36][R4.64] ;  /* 0x0000002404047981 */ /* 0x000ee4000c1e1900 */
[----:B---3--:R0:W3:Y:S01]  /*2810*/  F2I.S64.TRUNC R14, R4 ;  /* 0x00000004000e7311 */ /* 0x0080e2000020d900 */
[----:B------:R-:W-:Y:S05]  /*2820*/  BRA `(.L_x_25924) ;  /* 0x0000000800e87947 */ /* 0x000fea0003800000 */
.L_x_25928:
[----:B------:R-:W3:Y:S02]  /*2830*/  LDG.E.U16 R4, desc[UR36][R4.64] ;  /* 0x0000002404047981 */ /* 0x000ee4000c1e1500 */
[----:B---3--:R-:W-:-:S06]  /*2840*/  HADD2.F32 R14, -RZ, R4.H0_H0 ;  /* 0x20000004ff0e7230 */ /* 0x008fcc0000004100 */
[----:B------:R-:W0:Y:S01]  /*2850*/  F2I.S64.TRUNC R14, R14 ;  /* 0x0000000e000e7311 */ /* 0x000e22000020d900 */
[----:B------:R-:W-:Y:S05]  /*2860*/  BRA `(.L_x_25924) ;  /* 0x0000000800d87947 */ /* 0x000fea0003800000 */
.L_x_25927:
[----:B------:R-:W-:-:S09]  /*2870*/  UISETP.NE.AND UP0, UPT, UR4, 0x7, UPT ;  /* 0x000000070400788c */ /* 0x000fd2000bf05270 */
[----:B------:R-:W-:Y:S05]  /*2880*/  BRA.U !UP0, `(.L_x_25929) ;  /* 0x00000001082c7547 */ /* 0x000fea000b800000 */
[----:B------:R-:W-:-:S09]  /*2890*/  UISETP.NE.AND UP0, UPT, UR4, 0x8, UPT ;  /* 0x000000080400788c */ /* 0x000fd2000bf05270 */
[----:B------:R-:W-:Y:S05]  /*28a0*/  BRA.U !UP0, `(.L_x_25930) ;  /* 0x0000000108147547 */ /* 0x000fea000b800000 */
[----:B------:R-:W-:-:S09]  /*28b0*/  UISETP.NE.AND UP0, UPT, UR4, 0x9, UPT ;  /* 0x000000090400788c */ /* 0x000fd2000bf05270 */
[----:B------:R-:W-:Y:S05]  /*28c0*/  BRA.U UP0, `(.L_x_25923) ;  /* 0x00000009003c7547 */ /* 0x000fea000b800000 */
[----:B------:R-:W3:Y:S02]  /*28d0*/  LDG.E R4, desc[UR36][R4.64] ;  /* 0x0000002404047981 */ /* 0x000ee4000c1e1900 */
[----:B---3--:R0:W3:Y:S01]  /*28e0*/  F2I.S64.TRUNC R14, R4 ;  /* 0x00000004000e7311 */ /* 0x0080e2000020d900 */
[----:B------:R-:W-:Y:S05]  /*28f0*/  BRA `(.L_x_25924) ;  /* 0x0000000800b47947 */ /* 0x000fea0003800000 */
.L_x_25930:
[----:B------:R-:W3:Y:S02]  /*2900*/  LDG.E.U16 R4, desc[UR36][R4.64] ;  /* 0x0000002404047981 */ /* 0x000ee4000c1e1500 */
[----:B---3--:R-:W-:-:S06]  /*2910*/  HADD2.F32 R14, -RZ, R4.H0_H0 ;  /* 0x20000004ff0e7230 */ /* 0x008fcc0000004100 */
[----:B------:R-:W0:Y:S01]  /*2920*/  F2I.S64.TRUNC R14, R14 ;  /* 0x0000000e000e7311 */ /* 0x000e22000020d900 */
[----:B------:R-:W-:Y:S05]  /*2930*/  BRA `(.L_x_25924) ;  /* 0x0000000800a47947 */ /* 0x000fea0003800000 */
.L_x_25929:
[----:B------:R-:W3:Y:S02]  /*2940*/  LDG.E.64 R4, desc[UR36][R4.64] ;  /* 0x0000002404047981 */ /* 0x000ee4000c1e1b00 */
[----:B---3--:R0:W3:Y:S01]  /*2950*/  F2I.S64.F64.TRUNC R14, R4 ;  /* 0x00000004000e7311 */ /* 0x0080e2000030d900 */
[----:B------:R-:W-:Y:S05]  /*2960*/  BRA `(.L_x_25924) ;  /* 0x0000000800987947 */ /* 0x000fea0003800000 */
.L_x_25919:
        /* <DEDUP_REMOVED lines=11> */
[----:B------:R-:W-:Y:S01]  /*2a20*/  SEL R14, RZ, 0x1, !P0 ;  /* 0x00000001ff0e7807 */ /* 0x000fe20004000000 */
[----:B------:R-:W-:Y:S08]  /*2a30*/  BRA `(.L_x_25924) ;  /* 0x0000000800647947 */ /* 0x000ff00003800000 */
.L_x_25933:
[----:B------:R-:W3:Y:S02]  /*2a40*/  LDG.E.64 R4, desc[UR36][R4.64] ;  /* 0x0000002404047981 */ /* 0x000ee4000c1e1b00 */
[----:B---3--:R0:W3:Y:S01]  /*2a50*/  F2I.S64.F64.TRUNC R14, R4 ;  /* 0x00000004000e7311 */ /* 0x0080e2000030d900 */
[----:B------:R-:W-:Y:S05]  /*2a60*/  BRA `(.L_x_25924) ;  /* 0x0000000800587947 */ /* 0x000fea0003800000 */
.L_x_25932:
[----:B------:R-:W-:-:S09]  /*2a70*/  UISETP.NE.AND UP0, UPT, UR4, 0xf, UPT ;  /* 0x0000000f0400788c */ /* 0x000fd2000bf05270 */
[----:B------:R-:W-:Y:S05]  /*2a80*/  BRA.U !UP0, `(.L_x_25934) ;  /* 0x0000000108987547 */ /* 0x000fea000b800000 */
[----:B------:R-:W-:-:S09]  /*2a90*/  UISETP.NE.AND UP0, UPT, UR4, 0x17, UPT ;  /* 0x000000170400788c */ /* 0x000fd2000bf05270 */
[----:B------:R-:W-:Y:S05]  /*2aa0*/  BRA.U !UP0, `(.L_x_25935) ;  /* 0x0000000108587547 */ /* 0x000fea000b800000 */
[----:B------:R-:W-:-:S09]  /*2ab0*/  UISETP.NE.AND UP0, UPT, UR4, 0x18, UPT ;  /* 0x000000180400788c */ /* 0x000fd2000bf05270 */
[----:B------:R-:W-:Y:S05]  /*2ac0*/  BRA.U UP0, `(.L_x_25923) ;  /* 0x0000000500bc7547 */ /* 0x000fea000b800000 */
[----:B------:R-:W3:Y:S01]  /*2ad0*/  LDG.E.U8 R0, desc[UR36][R4.64] ;  /* 0x0000002404007981 */ /* 0x000ee2000c1e1100 */
[----:B------:R-:W-:Y:S01]  /*2ae0*/  MOV R7, 0x1f ;  /* 0x0000001f00077802 */ /* 0x000fe20000000f00 */
        /* <DEDUP_REMOVED lines=16> */
[----:B------:R0:W3:Y:S01]  /*2bf0*/  F2I.S64.TRUNC R14, R3 ;  /* 0x00000003000e7311 */ /* 0x0000e2000020d900 */
[----:B------:R-:W-:Y:S05]  /*2c00*/  BRA `(.L_x_25924) ;  /* 0x0000000400f07947 */ /* 0x000fea0003800000 */
.L_x_25935:
[----:B------:R-:W3:Y:S02]  /*2c10*/  LDG.E.U8 R4, desc[UR36][R4.64] ;  /* 0x0000002404047981 */ /* 0x000ee4000c1e1100 */
[C---:B---3--:R-:W-:Y:S02]  /*2c20*/  IMAD.SHL.U32 R3, R4.reuse, 0x2000000, RZ ;  /* 0x0200000004037824 */ /* 0x048fe400078e00ff */
        /* <DEDUP_REMOVED lines=10> */
[----:B------:R0:W3:Y:S01]  /*2cd0*/  F2I.S64.TRUNC R14, R0 ;  /* 0x00000000000e7311 */ /* 0x0000e2000020d900 */
[----:B------:R-:W-:Y:S05]  /*2ce0*/  BRA `(.L_x_25924) ;  /* 0x0000000400b87947 */ /* 0x000fea0003800000 */
.L_x_25934:
[----:B------:R-:W3:Y:S02]  /*2cf0*/  LDG.E.U16 R14, desc[UR36][R4.64] ;  /* 0x00000024040e7981 */ /* 0x000ee4000c1e1500 */
[----:B---3--:R-:W-:-:S06]  /*2d00*/  IMAD.U32 R14, R14, 0x10000, RZ ;  /* 0x000100000e0e7824 */ /* 0x008fcc00078e00ff */
[----:B------:R-:W0:Y:S01]  /*2d10*/  F2I.S64.TRUNC R14, R14 ;  /* 0x0000000e000e7311 */ /* 0x000e22000020d900 */
[----:B------:R-:W-:Y:S05]  /*2d20*/  BRA `(.L_x_25924) ;  /* 0x0000000400a87947 */ /* 0x000fea0003800000 */
.L_x_25931:
        /* <DEDUP_REMOVED lines=9> */
[----:B------:R-:W-:Y:S01]  /*2dc0*/  IMAD.MOV.U32 R15, RZ, RZ, RZ ;  /* 0x000000ffff0f7224 */ /* 0x000fe200078e00ff */
[----:B------:R-:W-:Y:S06]  /*2dd0*/  BRA `(.L_x_25924) ;  /* 0x00000004007c7947 */ /* 0x000fec0003800000 */
.L_x_25938:
[----:B------:R-:W3:Y:S01]  /*2de0*/  LDG.E.U8 R4, desc[UR36][R4.64] ;  /* 0x0000002404047981 */ /* 0x000ee2000c1e1100 */
[----:B------:R-:W-:Y:S01]  /*2df0*/  BSSY.RECONVERGENT B0, `(.L_x_25939) ;  /* 0x0000018000007945 */ /* 0x000fe20003800200 */
        /* <DEDUP_REMOVED lines=19> */
.L_x_25942:
[----:B------:R-:W-:Y:S05]  /*2f30*/  BSYNC.RECONVERGENT B1 ;  /* 0x0000000000017941 */ /* 0x000fea0003800200 */
.L_x_25941:
[----:B------:R-:W-:Y:S01]  /*2f40*/  IMAD.SHL.U32 R0, R0, 0x100000, RZ ;  /* 0x0010000000007824 */ /* 0x000fe200078e00ff */
[----:B------:R-:W-:-:S04]  /*2f50*/  LEA R3, R3, 0x3b800000, 0x17 ;  /* 0x3b80000003037811 */ /* 0x000fc800078eb8ff */
[----:B------:R-:W-:-:S07]  /*2f60*/  LOP3.LUT R14, R3, R0, R7, 0xfe, !PT ;  /* 0x00000000030e7212 */ /* 0x000fce00078efe07 */
.L_x_25940:
[----:B------:R-:W-:Y:S05]  /*2f70*/  BSYNC.RECONVERGENT B0 ;  /* 0x0000000000007941 */ /* 0x000fea0003800200 */
.L_x_25939:
[----:B------:R-:W0:Y:S01]  /*2f80*/  F2I.S64.TRUNC R14, R14 ;  /* 0x0000000e000e7311 */ /* 0x000e22000020d900 */
[----:B------:R-:W-:Y:S05]  /*2f90*/  BRA `(.L_x_25924) ;  /* 0x00000004000c7947 */ /* 0x000fea0003800000 */
.L_x_25937:
[----:B------:R-:W3:Y:S01]  /*2fa0*/  LDG.E.U8 R4, desc[UR36][R4.64] ;  /* 0x0000002404047981 */ /* 0x000ee2000c1e1100 */
[----:B------:R-:W-:Y:S01]  /*2fb0*/  BSSY.RECONVERGENT B0, `(.L_x_25943) ;  /* 0x0000018000007945 */ /* 0x000fe20003800200 */
        /* <DEDUP_REMOVED lines=19> */
.L_x_25946:
[----:B------:R-:W-:Y:S05]  /*30f0*/  BSYNC.RECONVERGENT B1 ;  /* 0x0000000000017941 */ /* 0x000fea0003800200 */
.L_x_25945:
[----:B------:R-:W-:Y:S02]  /*3100*/  SHF.L.U32 R0, R0, 0x15, RZ ;  /* 0x0000001500007819 */ /* 0x000fe400000006ff */
[----:B------:R-:W-:-:S04]  /*3110*/  LEA R3, R3, 0x37800000, 0x17 ;  /* 0x3780000003037811 */ /* 0x000fc800078eb8ff */
[----:B------:R-:W-:-:S07]  /*3120*/  LOP3.LUT R14, R3, R0, R7, 0xfe, !PT ;  /* 0x00000000030e7212 */ /* 0x000fce00078efe07 */
.L_x_25944:
[----:B------:R-:W-:Y:S05]  /*3130*/  BSYNC.RECONVERGENT B0 ;  /* 0x0000000000007941 */ /* 0x000fea0003800200 */
.L_x_25943:
[----:B------:R-:W0:Y:S01]  /*3140*/  F2I.S64.TRUNC R14, R14 ;  /* 0x0000000e000e7311 */ /* 0x000e22000020d900 */
[----:B------:R-:W-:Y:S05]  /*3150*/  BRA `(.L_x_25924) ;  /* 0x00000000009c7947 */ /* 0x000fea0003800000 */
.L_x_25936:
[----:B------:R-:W-:-:S09]  /*3160*/  UISETP.NE.AND UP0, UPT, UR4, 0x1c, UPT ;  /* 0x0000001c0400788c */ /* 0x000fd2000bf05270 */
[----:B------:R-:W-:Y:S05]  /*3170*/  BRA.U !UP0, `(.L_x_25947) ;  /* 0x00000001088c7547 */ /* 0x000fea000b800000 */
[----:B------:R-:W-:-:S09]  /*3180*/  UISETP.NE.AND UP0, UPT, UR4, 0x1d, UPT ;  /* 0x0000001d0400788c */ /* 0x000fd2000bf05270 */
[----:B------:R-:W-:Y:S05]  /*3190*/  BRA.U !UP0, `(.L_x_25948) ;  /* 0x00000001087c7547 */ /* 0x000fea000b800000 */
[----:B------:R-:W-:-:S09]  /*31a0*/  UISETP.NE.AND UP0, UPT, UR4, 0x2c, UPT ;  /* 0x0000002c0400788c */ /* 0x000fd2000bf05270 */
[----:B------:R-:W-:Y:S05]  /*31b0*/  BRA.U !UP0, `(.L_x_25949) ;  /* 0x0000000108487547 */ /* 0x000fea000b800000 */
.L_x_25923:
        /* <DEDUP_REMOVED lines=8> */
[----:B0-----:R-:W-:Y:S02]  /*3240*/  IMAD.U32 R4, RZ, RZ, UR4 ;  /* 0x00000004ff047e24 */ /* 0x001fe4000f8e00ff */
[----:B------:R-:W-:-:S02]  /*3250*/  IMAD.U32 R5, RZ, RZ, UR5 ;  /* 0x00000005ff057e24 */ /* 0x000fc4000f8e00ff */
[----:B---3--:R-:W-:Y:S01]  /*3260*/  IMAD.U32 R6, RZ, RZ, UR6 ;  /* 0x00000006ff067e24 */ /* 0x008fe2000f8e00ff */
[----:B------:R-:W-:Y:S01]  /*3270*/  MOV R7, UR7 ;  /* 0x0000000700077c02 */ /* 0x000fe20008000f00 */
[----:B--2---:R-:W-:Y:S02]  /*3280*/  IMAD.U32 R10, RZ, RZ, UR8 ;  /* 0x00000008ff0a7e24 */ /* 0x004fe4000f8e00ff */
[----:B------:R-:W-:-:S07]  /*3290*/  IMAD.U32 R11, RZ, RZ, UR9 ;  /* 0x00000009ff0b7e24 */ /* 0x000fce000f8e00ff */
[----:B------:R-:W-:-:S07]  /*32a0*/  LEPC R20, `(.L_x_25950) ;  /* 0x000000001014794e */ /* 0x000fce0000000000 */
[----:B-1--45:R-:W-:Y:S05]  /*32b0*/  CALL.ABS.NOINC R14 ;  /* 0x000000000e007343 */ /* 0x032fea0003c00000 */
.L_x_25950:
[----:B------:R-:W-:Y:S01]  /*32c0*/  CS2R R14, SRZ ;  /* 0x00000000000e7805 */ /* 0x000fe2000001ff00 */
[----:B------:R-:W-:Y:S06]  /*32d0*/  BRA `(.L_x_25924) ;  /* 0x00000000003c7947 */ /* 0x000fec0003800000 */
.L_x_25949:
[----:B------:R-:W3:Y:S01]  /*32e0*/  LDG.E.U8 R4, desc[UR36][R4.64] ;  /* 0x0000002404047981 */ /* 0x000ee2000c1e1100 */
[----:B------:R-:W-:Y:S01]  /*32f0*/  BSSY.RECONVERGENT B0, `(.L_x_25951) ;  /* 0x0000007000007945 */ /* 0x000fe20003800200 */
[----:B------:R-:W-:Y:S01]  /*3300*/  IMAD.MOV.U32 R14, RZ, RZ, 0x400000 ;  /* 0x00400000ff0e7424 */ /* 0x000fe200078e00ff */
[----:B---3--:R-:W-:-:S13]  /*3310*/  ISETP.NE.AND P0, PT, R4, RZ, PT ;  /* 0x000000ff0400720c */ /* 0x008fda0003f05270 */
[----:B------:R-:W-:Y:S05]  /*3320*/  @!P0 BRA `(.L_x_25952) ;  /* 0x00000000000c8947 */ /* 0x000fea0003800000 */
[----:B------:R-:W-:-:S13]  /*3330*/  ISETP.NE.AND P0, PT, R4, 0xff, PT ;  /* 0x000000ff0400780c */ /* 0x000fda0003f05270 */
[----:B------:R-:W-:Y:S01]  /*3340*/  @!P0 IMAD.MOV.U32 R14, RZ, RZ, 0x7f800001 ;  /* 0x7f800001ff0e8424 */ /* 0x000fe200078e00ff */
[----:B------:R-:W-:-:S07]  /*3350*/  @P0 SHF.L.U32 R14, R4, 0x17, RZ ;  /* 0x00000017040e0819 */ /* 0x000fce00000006ff */
.L_x_25952:
[----:B------:R-:W-:Y:S05]  /*3360*/  BSYNC.RECONVERGENT B0 ;  /* 0x0000000000007941 */ /* 0x000fea0003800200 */
.L_x_25951:
[----:B------:R-:W0:Y:S01]  /*3370*/  F2I.S64.TRUNC R14, R14 ;  /* 0x0000000e000e7311 */ /* 0x000e22000020d900 */
[----:B------:R-:W-:Y:S05]  /*3380*/  BRA `(.L_x_25924) ;  /* 0x0000000000107947 */ /* 0x000fea0003800000 */
.L_x_25948:
[----:B------:R0:W5:Y:S01]  /*3390*/  LDG.E.64 R14, desc[UR36][R4.64] ;  /* 0x00000024040e7981 */ /* 0x000162000c1e1b00 */
[----:B------:R-:W-:Y:S05]  /*33a0*/  BRA `(.L_x_25924) ;  /* 0x0000000000087947 */ /* 0x000fea0003800000 */
.L_x_25947:
[----:B------:R0:W5:Y:S01]  /*33b0*/  LDG.E R14, desc[UR36][R4.64] ;  /* 0x00000024040e7981 */ /* 0x000162000c1e1900 */
[----:B------:R-:W-:-:S07]  /*33c0*/  IMAD.MOV.U32 R15, RZ, RZ, RZ ;  /* 0x000000ffff0f7224 */ /* 0x000fce00078e00ff */
.L_x_25924:
[----:B012345:R-:W-:Y:S01]  /*33d0*/  LOP3.LUT R0, R14, R16, RZ, 0x3c, !PT ;  /* 0x000000100e007212 */ /* 0x03ffe200078e3cff */
[----:B------:R-:W-:Y:S01]  /*33e0*/  BSSY.RECONVERGENT B0, `(.L_x_25953) ;  /* 0x0000058000007945 */ /* 0x000fe20003800200 */
[----:B------:R-:W-:Y:S02]  /*33f0*/  LOP3.LUT R3, R15, R17, RZ, 0x3c, !PT ;  /* 0x000000110f037212 */ /* 0x000fe400078e3cff */
[----:B------:R-:W-:-:S04]  /*3400*/  ISETP.GT.U32.AND P0, PT, R0, -0x1, PT ;  /* 0xffffffff0000780c */ /* 0x000fc80003f04070 */
[----:B------:R-:W-:-:S13]  /*3410*/  ISETP.GT.AND.EX P0, PT, R3, -0x1, PT, P0 ;  /* 0xffffffff0300780c */ /* 0x000fda0003f04300 */
[----:B------:R-:W-:Y:S05]  /*3420*/  @P0 BRA `(.L_x_25954) ;  /* 0x0000000000cc0947 */ /* 0x000fea0003800000 */
[----:B------:R-:W-:Y:S01]  /*3430*/  LOP3.LUT R0, R17, R15, RZ, 0xfc, !PT ;  /* 0x0000000f11007212 */ /* 0x000fe200078efcff */
[----:B------:R-:W-:Y:S03]  /*3440*/  BSSY.RECONVERGENT B1, `(.L_x_25955) ;  /* 0x000002d000017945 */ /* 0x000fe60003800200 */
[----:B------:R-:W-:-:S13]  /*3450*/  ISETP.NE.U32.AND P0, PT, R0, RZ, PT ;  /* 0x000000ff0000720c */ /* 0x000fda0003f05070 */
[----:B------:R-:W-:Y:S05]  /*3460*/  @P0 BRA `(.L_x_25956) ;  /* 0x0000000000600947 */ /* 0x000fea0003800000 */
[----:B------:R-:W0:Y:S01]  /*3470*/  I2F.U32.RP R0, R14 ;  /* 0x0000000e00007306 */ /* 0x000e220000209000 */
[----:B------:R-:W-:-:S07]  /*3480*/  ISETP.NE.U32.AND P2, PT, R14, RZ, PT ;  /* 0x000000ff0e00720c */ /* 0x000fce0003f45070 */
[----:B0-----:R-:W0:Y:S02]  /*3490*/  MUFU.RCP R0, R0 ;  /* 0x0000000000007308 */ /* 0x001e240000001000 */
[----:B0-----:R-:W-:-:S06]  /*34a0*/  VIADD R4, R0, 0xffffffe ;  /* 0x0ffffffe00047836 */ /* 0x001fcc0000000000 */
[----:B------:R0:W1:Y:S02]  /*34b0*/  F2I.FTZ.U32.TRUNC.NTZ R5, R4 ;  /* 0x0000000400057305 */ /* 0x000064000021f000 */
[----:B0-----:R-:W-:Y:S01]  /*34c0*/  MOV R4, RZ ;  /* 0x000000ff00047202 */ /* 0x001fe20000000f00 */
[----:B-1----:R-:W-:-:S04]  /*34d0*/  IMAD.MOV R3, RZ, RZ, -R5 ;  /* 0x000000ffff037224 */ /* 0x002fc800078e0a05 */
[----:B------:R-:W-:-:S04]  /*34e0*/  IMAD R3, R3, R14, RZ ;  /* 0x0000000e03037224 */ /* 0x000fc800078e02ff */
[----:B------:R-:W-:-:S06]  /*34f0*/  IMAD.HI.U32 R5, R5, R3, R4 ;  /* 0x0000000305057227 */ /* 0x000fcc00078e0004 */
[----:B------:R-:W-:-:S04]  /*3500*/  IMAD.HI.U32 R4, R5, R16, RZ ;  /* 0x0000001005047227 */ /* 0x000fc800078e00ff */
[----:B------:R-:W-:Y:S02]  /*3510*/  IMAD.MOV R3, RZ, RZ, -R4 ;  /* 0x000000ffff037224 */ /* 0x000fe400078e0a04 */
[----:B------:R-:W-:Y:S02]  /*3520*/  IMAD.MOV.U32 R5, RZ, RZ, RZ ;  /* 0x000000ffff057224 */ /* 0x000fe400078e00ff */
[----:B------:R-:W-:-:S05]  /*3530*/  IMAD R3, R14, R3, R16 ;  /* 0x000000030e037224 */ /* 0x000fca00078e0210 */
[----:B------:R-:W-:-:S13]  /*3540*/  ISETP.GE.U32.AND P0, PT, R3, R14, PT ;  /* 0x0000000e0300720c */ /* 0x000fda0003f06070 */
[----:B------:R-:W-:Y:S02]  /*3550*/  @P0 IMAD.IADD R3, R3, 0x1, -R14 ;  /* 0x0000000103030824 */ /* 0x000fe400078e0a0e */
[----:B------:R-:W-:-:S03]  /*3560*/  @P0 VIADD R4, R4, 0x1 ;  /* 0x0000000104040836 */ /* 0x000fc60000000000 */
[----:B------:R-:W-:-:S13]  /*3570*/  ISETP.GE.U32.AND P1, PT, R3, R14, PT ;  /* 0x0000000e0300720c */ /* 0x000fda0003f26070 */
[----:B------:R-:W-:Y:S02]  /*3580*/  @P1 IADD3 R4, PT, PT, R4, 0x1, RZ ;  /* 0x0000000104041810 */ /* 0x000fe40007ffe0ff */
[----:B------:R-:W-:-:S05]  /*3590*/  @!P2 LOP3.LUT R4, RZ, R14, RZ, 0x33, !PT ;  /* 0x0000000eff04a212 */ /* 0x000fca00078e33ff */
[----:B------:R-:W-:-:S04]  /*35a0*/  IMAD.MOV R3, RZ, RZ, -R4 ;  /* 0x000000ffff037224 */ /* 0x000fc800078e0a04 */
[----:B------:R-:W-:-:S05]  /*35b0*/  IMAD R14, R14, R3, R16 ;  /* 0x000000030e0e7224 */ /* 0x000fca00078e0210 */
[----:B------:R-:W-:-:S04]  /*35c0*/  ISETP.NE.U32.AND P0, PT, R14, RZ, PT ;  /* 0x000000ff0e00720c */ /* 0x000fc80003f05070 */
[----:B------:R-:W-:Y:S01]  /*35d0*/  ISETP.NE.AND.EX P0, PT, RZ, RZ, PT, P0 ;  /* 0x000000ffff00720c */ /* 0x000fe20003f05300 */
[----:B------:R-:W-:-:S12]  /*35e0*/  BRA `(.L_x_25957) ;  /* 0x0000000000487947 */ /* 0x000fd80003800000 */
.L_x_25956:
[----:B------:R-:W-:Y:S01]  /*35f0*/  IMAD.MOV.U32 R11, RZ, RZ, R16 ;  /* 0x000000ffff0b7224 */ /* 0x000fe200078e0010 */
[----:B------:R-:W-:Y:S01]  /*3600*/  MOV R10, R17 ;  /* 0x00000011000a7202 */ /* 0x000fe20000000f00 */
[----:B------:R-:W-:Y:S01]  /*3610*/  IMAD.MOV.U32 R6, RZ, RZ, R14 ;  /* 0x000000ffff067224 */ /* 0x000fe200078e000e */
[----:B------:R-:W-:Y:S01]  /*3620*/  MOV R4, 0x3650 ;  /* 0x0000365000047802 */ /* 0x000fe20000000f00 */
[----:B------:R-:W-:-:S07]  /*3630*/  IMAD.MOV.U32 R3, RZ, RZ, R15 ;  /* 0x000000ffff037224 */ /* 0x000fce00078e000f */
[----:B------:R-:W-:Y:S05]  /*3640*/  CALL.REL.NOINC `($__internal_21_$__cuda_sm20_div_s64) ;  /* 0x000000e400487944 */ /* 0x000fea0003c00000 */
[----:B------:R-:W-:Y:S01]  /*3650*/  IADD3 R9, P0, PT, RZ, -R0, RZ ;  /* 0x80000000ff097210 */ /* 0x000fe20007f1e0ff */
[----:B------:R-:W-:Y:S01]  /*3660*/  IMAD.MOV.U32 R5, RZ, RZ, R17 ;  /* 0x000000ffff057224 */ /* 0x000fe200078e0011 */
[----:B------:R-:W-:-:S03]  /*3670*/  MOV R4, R16 ;  /* 0x0000001000047202 */ /* 0x000fc60000000f00 */
[----:B------:R-:W-:Y:S02]  /*3680*/  IMAD.X R7, RZ, RZ, ~R3, P0 ;  /* 0x000000ffff077224 */ /* 0x000fe400000e0e03 */
[----:B------:R-:W-:-:S04]  /*3690*/  IMAD.WIDE.U32 R4, R14, R9, R4 ;  /* 0x000000090e047225 */ /* 0x000fc800078e0004 */
[----:B------:R-:W-:Y:S01]  /*36a0*/  IMAD R7, R7, R14, RZ ;  /* 0x0000000e07077224 */ /* 0x000fe200078e02ff */
[----:B------:R-:W-:-:S03]  /*36b0*/  ISETP.NE.U32.AND P0, PT, R4, RZ, PT ;  /* 0x000000ff0400720c */ /* 0x000fc60003f05070 */
[----:B------:R-:W-:-:S04]  /*36c0*/  IMAD R7, R15, R9, R7 ;  /* 0x000000090f077224 */ /* 0x000fc800078e0207 */
[----:B------:R-:W-:Y:S01]  /*36d0*/  IMAD.IADD R4, R5, 0x1, R7 ;  /* 0x0000000105047824 */ /* 0x000fe200078e0207 */
[----:B------:R-:W-:-:S04]  /*36e0*/  MOV R5, R3 ;  /* 0x0000000300057202 */ /* 0x000fc80000000f00 */
[----:B------:R-:W-:Y:S01]  /*36f0*/  ISETP.NE.AND.EX P0, PT, R4, RZ, PT, P0 ;  /* 0x000000ff0400720c */ /* 0x000fe20003f05300 */
[----:B------:R-:W-:-:S12]  /*3700*/  IMAD.MOV.U32 R4, RZ, RZ, R0 ;  /* 0x000000ffff047224 */ /* 0x000fd800078e0000 */
.L_x_25957:
[----:B------:R-:W-:Y:S05]  /*3710*/  BSYNC.RECONVERGENT B1 ;  /* 0x0000000000017941 */ /* 0x000fea0003800200 */
.L_x_25955:
[----:B------:R-:W-:-:S04]  /*3720*/  SEL R3, RZ, 0xffffffff, !P0 ;  /* 0xffffffffff037807 */ /* 0x000fc80004000000 */
[----:B------:R-:W-:-:S05]  /*3730*/  IADD3 R4, P0, PT, R4, R3, RZ ;  /* 0x0000000304047210 */ /* 0x000fca0007f1e0ff */
[----:B------:R-:W-:Y:S01]  /*3740*/  IMAD.X R5, R5, 0x1, R3, P0 ;  /* 0x0000000105057824 */ /* 0x000fe200000e0603 */
[----:B------:R-:W-:Y:S07]  /*3750*/  BRA `(.L_x_25958) ;  /* 0x0000000000807947 */ /* 0x000fee0003800000 */
.L_x_25954:
[----:B------:R-:W-:-:S04]  /*3760*/  LOP3.LUT R0, R17, R15, RZ, 0xfc, !PT ;  /* 0x0000000f11007212 */ /* 0x000fc800078efcff */
[----:B------:R-:W-:-:S13]  /*3770*/  ISETP.NE.U32.AND P0, PT, R0, RZ, PT ;  /* 0x000000ff0000720c */ /* 0x000fda0003f05070 */
[----:B------:R-:W-:Y:S05]  /*3780*/  @P0 BRA `(.L_x_25959) ;  /* 0x0000000000540947 */ /* 0x000fea0003800000 */
[----:B------:R-:W0:Y:S01]  /*3790*/  I2F.U32.RP R0, R14 ;  /* 0x0000000e00007306 */ /* 0x000e220000209000 */
[----:B------:R-:W-:-:S07]  /*37a0*/  ISETP.NE.U32.AND P2, PT, R14, RZ, PT ;  /* 0x000000ff0e00720c */ /* 0x000fce0003f45070 */
[----:B0-----:R-:W0:Y:S02]  /*37b0*/  MUFU.RCP R0, R0 ;  /* 0x0000000000007308 */ /* 0x001e240000001000 */
[----:B0-----:R-:W-:-:S06]  /*37c0*/  VIADD R4, R0, 0xffffffe ;  /* 0x0ffffffe00047836 */ /* 0x001fcc0000000000 */
[----:B------:R0:W1:Y:S02]  /*37d0*/  F2I.FTZ.U32.TRUNC.NTZ R5, R4 ;  /* 0x0000000400057305 */ /* 0x000064000021f000 */
[----:B0-----:R-:W-:Y:S02]  /*37e0*/  HFMA2 R4, -RZ, RZ, 0, 0 ;  /* 0x00000000ff047431 */ /* 0x001fe400000001ff */
[----:B-1----:R-:W-:-:S04]  /*37f0*/  IMAD.MOV R3, RZ, RZ, -R5 ;  /* 0x000000ffff037224 */ /* 0x002fc800078e0a05 */
[----:B------:R-:W-:-:S04]  /*3800*/  IMAD R3, R3, R14, RZ ;  /* 0x0000000e03037224 */ /* 0x000fc800078e02ff */
[----:B------:R-:W-:-:S06]  /*3810*/  IMAD.HI.U32 R3, R5, R3, R4 ;  /* 0x0000000305037227 */ /* 0x000fcc00078e0004 */
[----:B------:R-:W-:-:S04]  /*3820*/  IMAD.HI.U32 R3, R3, R16, RZ ;  /* 0x0000001003037227 */ /* 0x000fc800078e00ff */
[----:B------:R-:W-:-:S04]  /*3830*/  IMAD.MOV R5, RZ, RZ, -R3 ;  /* 0x000000ffff057224 */ /* 0x000fc800078e0a03 */
[----:B------:R-:W-:-:S05]  /*3840*/  IMAD R5, R14, R5, R16 ;  /* 0x000000050e057224 */ /* 0x000fca00078e0210 */
[----:B------:R-:W-:-:S13]  /*3850*/  ISETP.GE.U32.AND P0, PT, R5, R14, PT ;  /* 0x0000000e0500720c */ /* 0x000fda0003f06070 */
[----:B------:R-:W-:Y:S02]  /*3860*/  @P0 IMAD.IADD R5, R5, 0x1, -R14 ;  /* 0x0000000105050824 */ /* 0x000fe400078e0a0e */
[----:B------:R-:W-:-:S03]  /*3870*/  @P0 VIADD R3, R3, 0x1 ;  /* 0x0000000103030836 */ /* 0x000fc60000000000 */
[----:B------:R-:W-:Y:S01]  /*3880*/  ISETP.GE.U32.AND P1, PT, R5, R14, PT ;  /* 0x0000000e0500720c */ /* 0x000fe20003f26070 */
[----:B------:R-:W-:-:S12]  /*3890*/  IMAD.MOV.U32 R5, RZ, RZ, RZ ;  /* 0x000000ffff057224 */ /* 0x000fd800078e00ff */
[----:B------:R-:W-:Y:S02]  /*38a0*/  @P1 IADD3 R3, PT, PT, R3, 0x1, RZ ;  /* 0x0000000103031810 */ /* 0x000fe40007ffe0ff */
[----:B------:R-:W-:-:S05]  /*38b0*/  @!P2 LOP3.LUT R3, RZ, R14, RZ, 0x33, !PT ;  /* 0x0000000eff03a212 */ /* 0x000fca00078e33ff */
[----:B------:R-:W-:Y:S01]  /*38c0*/  IMAD.MOV.U32 R4, RZ, RZ, R3 ;  /* 0x000000ffff047224 */ /* 0x000fe200078e0003 */
[----:B------:R-:W-:Y:S06]  /*38d0*/  BRA `(.L_x_25958) ;  /* 0x0000000000207947 */ /* 0x000fec0003800000 */
.L_x_25959:
[----:B------:R-:W-:Y:S01]  /*38e0*/  IMAD.MOV.U32 R11, RZ, RZ, R16 ;  /* 0x000000ffff0b7224 */ /* 0x000fe200078e0010 */
[----:B------:R-:W-:Y:S01]  /*38f0*/  MOV R10, R17 ;  /* 0x00000011000a7202 */ /* 0x000fe20000000f00 */
[----:B------:R-:W-:Y:S01]  /*3900*/  IMAD.MOV.U32 R6, RZ, RZ, R14 ;  /* 0x000000ffff067224 */ /* 0x000fe200078e000e */
[----:B------:R-:W-:Y:S01]  /*3910*/  MOV R4, 0x3940 ;  /* 0x0000394000047802 */ /* 0x000fe20000000f00 */
[----:B------:R-:W-:-:S07]  /*3920*/  IMAD.MOV.U32 R3, RZ, RZ, R15 ;  /* 0x000000ffff037224 */ /* 0x000fce00078e000f */
[----:B------:R-:W-:Y:S05]  /*3930*/  CALL.REL.NOINC `($__internal_21_$__cuda_sm20_div_s64) ;  /* 0x000000e0008c7944 */ /* 0x000fea0003c00000 */
[----:B------:R-:W-:Y:S01]  /*3940*/  IMAD.MOV.U32 R4, RZ, RZ, R0 ;  /* 0x000000ffff047224 */ /* 0x000fe200078e0000 */
[----:B------:R-:W-:-:S07]  /*3950*/  MOV R5, R3 ;  /* 0x0000000300057202 */ /* 0x000fce0000000f00 */
.L_x_25958:
[----:B------:R-:W-:Y:S05]  /*3960*/  BSYNC.RECONVERGENT B0 ;  /* 0x0000000000007941 */ /* 0x000fea0003800200 */
.L_x_25953:
        /* <DEDUP_REMOVED lines=16> */
.L_x_25963:
[----:B------:R0:W-:Y:S01]  /*3a70*/  STG.E.U8 desc[UR36][R2.64], R4 ;  /* 0x0000000402007986 */ /* 0x0001e2000c101124 */
[----:B------:R-:W-:Y:S05]  /*3a80*/  BRA `(.L_x_25965) ;  /* 0x0000000c003c7947 */ /* 0x000fea0003800000 */
.L_x_25962:
[----:B------:R-:W-:-:S09]  /*3a90*/  UISETP.NE.AND UP0, UPT, UR4, 0x2, UPT ;  /* 0x000000020400788c */ /* 0x000fd2000bf05270 */
[----:B------:R-:W-:Y:S05]  /*3aa0*/  BRA.U !UP0, `(.L_x_25966) ;  /* 0x0000000108207547 */ /* 0x000fea000b800000 */
[----:B------:R-:W-:-:S09]  /*3ab0*/  UISETP.NE.AND UP0, UPT, UR4, 0x3, UPT ;  /* 0x000000030400788c */ /* 0x000fd2000bf05270 */
[----:B------:R-:W-:Y:S05]  /*3ac0*/  BRA.U !UP0, `(.L_x_25967) ;  /* 0x0000000108107547 */ /* 0x000fea000b800000 */
[----:B------:R-:W-:-:S09]  /*3ad0*/  UISETP.NE.AND UP0, UPT, UR4, 0x4, UPT ;  /* 0x000000040400788c */ /* 0x000fd2000bf05270 */
[----:B------:R-:W-:Y:S05]  /*3ae0*/  BRA.U UP0, `(.L_x_25964) ;  /* 0x0000000900907547 */ /* 0x000fea000b800000 */
[----:B------:R0:W-:Y:S01]  /*3af0*/  STG.E.64 desc[UR36][R2.64], R4 ;  /* 0x0000000402007986 */ /* 0x0001e2000c101b24 */
[----:B------:R-:W-:Y:S05]  /*3b00*/  BRA `(.L_x_25965) ;  /* 0x0000000c001c7947 */ /* 0x000fea0003800000 */
.L_x_25967:
[----:B------:R0:W-:Y:S01]  /*3b10*/  STG.E desc[UR36][R2.64], R4 ;  /* 0x0000000402007986 */ /* 0x0001e2000c101924 */
[----:B------:R-:W-:Y:S05]  /*3b20*/  BRA `(.L_x_25965) ;  /* 0x0000000c00147947 */ /* 0x000fea0003800000 */
.L_x_25966:
[----:B------:R0:W-:Y:S01]  /*3b30*/  STG.E.U16 desc[UR36][R2.64], R4 ;  /* 0x0000000402007986 */ /* 0x0001e2000c101524 */
[----:B------:R-:W-:Y:S05]  /*3b40*/  BRA `(.L_x_25965) ;  /* 0x0000000c000c7947 */ /* 0x000fea0003800000 */
.L_x_25961:
[----:B------:R-:W-:-:S09]  /*3b50*/  UISETP.GT.AND UP0, UPT, UR4, 0x6, UPT ;  /* 0x000000060400788c */ /* 0x000fd2000bf04270 */
[----:B------:R-:W-:Y:S05]  /*3b60*/  BRA.U UP0, `(.L_x_25968) ;  /* 0x00000001002c7547 */ /* 0x000fea000b800000 */
[----:B------:R-:W-:-:S09]  /*3b70*/  UISETP.NE.AND UP0, UPT, UR4, 0x5, UPT ;  /* 0x000000050400788c */ /* 0x000fd2000bf05270 */
[----:B------:R-:W-:Y:S05]  /*3b80*/  BRA.U !UP0, `(.L_x_25969) ;  /* 0x0000000108147547 */ /* 0x000fea000b800000 */
[----:B------:R-:W-:-:S09]  /*3b90*/  UISETP.NE.AND UP0, UPT, UR4, 0x6, UPT ;  /* 0x000000060400788c */ /* 0x000fd2000bf05270 */
[----:B------:R-:W-:Y:S05]  /*3ba0*/  BRA.U UP0, `(.L_x_25964) ;  /* 0x0000000900607547 */ /* 0x000fea000b800000 */
[----:B------:R-:W0:Y:S02]  /*3bb0*/  I2F.S64 R5, R4 ;  /* 0x0000000400057312 */ /* 0x000e240000301400 */
[----:B0-----:R1:W-:Y:S01]  /*3bc0*/  STG.E desc[UR36][R2.64], R5 ;  /* 0x0000000502007986 */ /* 0x0013e2000c101924 */
[----:B------:R-:W-:Y:S05]  /*3bd0*/  BRA `(.L_x_25965) ;  /* 0x0000000800e87947 */ /* 0x000fea0003800000 */
.L_x_25969:
[----:B------:R-:W0:Y:S02]  /*3be0*/  I2F.S64 R0, R4 ;  /* 0x0000000400007312 */ /* 0x000e240000301400 */
[----:B0-----:R-:W-:-:S05]  /*3bf0*/  F2FP.F16.F32.PACK_AB R0, RZ, R0 ;  /* 0x00000000ff00723e */ /* 0x001fca00000000ff */
[----:B------:R0:W-:Y:S01]  /*3c00*/  STG.E.U16 desc[UR36][R2.64], R0 ;  /* 0x0000000002007986 */ /* 0x0001e2000c101524 */
[----:B------:R-:W-:Y:S05]  /*3c10*/  BRA `(.L_x_25965) ;  /* 0x0000000800d87947 */ /* 0x000fea0003800000 */
.L_x_25968:
[----:B------:R-:W-:-:S09]  /*3c20*/  UISETP.NE.AND UP0, UPT, UR4, 0x7, UPT ;  /* 0x000000070400788c */ /* 0x000fd2000bf05270 */
[----:B------:R-:W-:Y:S05]  /*3c30*/  BRA.U !UP0, `(.L_x_25970) ;  /* 0x0000000108347547 */ /* 0x000fea000b800000 */
[----:B------:R-:W-:-:S09]  /*3c40*/  UISETP.NE.AND UP0, UPT, UR4, 0x8, UPT ;  /* 0x000000080400788c */ /* 0x000fd2000bf05270 */
[----:B------:R-:W-:Y:S05]  /*3c50*/  BRA.U !UP0, `(.L_x_25971) ;  /* 0x0000000108187547 */ /* 0x000fea000b800000 */
[----:B------:R-:W-:-:S09]  /*3c60*/  UISETP.NE.AND UP0, UPT, UR4, 0x9, UPT ;  /* 0x000000090400788c */ /* 0x000fd2000bf05270 */
[----:B------:R-:W-:Y:S05]  /*3c70*/  BRA.U UP0, `(.L_x_25964) ;  /* 0x00000009002c7547 */ /* 0x000fea000b800000 */
[----:B------:R-:W0:Y:S01]  /*3c80*/  I2F.S64 R6, R4 ;  /* 0x0000000400067312 */ /* 0x000e220000301400 */
[----:B------:R-:W-:-:S05]  /*3c90*/  IMAD.MOV.U32 R7, RZ, RZ, RZ ;  /* 0x000000ffff077224 */ /* 0x000fca00078e00ff */
[----:B0-----:R3:W-:Y:S01]  /*3ca0*/  STG.E.64 desc[UR36][R2.64], R6 ;  /* 0x0000000602007986 */ /* 0x0017e2000c101b24 */
[----:B------:R-:W-:Y:S05]  /*3cb0*/  BRA `(.L_x_25965) ;  /* 0x0000000800b07947 */ /* 0x000fea0003800000 */
.L_x_25971:
[----:B------:R-:W0:Y:S02]  /*3cc0*/  I2F.S64 R4, R4 ;  /* 0x0000000400047312 */ /* 0x000e240000301400 */
[----:B0-----:R-:W-:-:S04]  /*3cd0*/  F2FP.F16.F32.PACK_AB R5, RZ, R4 ;  /* 0x00000004ff05723e */ /* 0x001fc800000000ff */
[----:B------:R-:W-:-:S05]  /*3ce0*/  PRMT R5, R5, 0x5410, RZ ;  /* 0x0000541005057816 */ /* 0x000fca00000000ff */
[----:B------:R2:W-:Y:S01]  /*3cf0*/  STG.E desc[UR36][R2.64], R5 ;  /* 0x0000000502007986 */ /* 0x0005e2000c101924 */
[----:B------:R-:W-:Y:S05]  /*3d00*/  BRA `(.L_x_25965) ;  /* 0x00000008009c7947 */ /* 0x000fea0003800000 */
.L_x_25970:
[----:B------:R-:W0:Y:S02]  /*3d10*/  I2F.F64.S64 R4, R4 ;  /* 0x0000000400047312 */ /* 0x000e240000301c00 */
[----:B0-----:R4:W-:Y:S01]  /*3d20*/  STG.E.64 desc[UR36][R2.64], R4 ;  /* 0x0000000402007986 */ /* 0x0019e2000c101b24 */
[----:B------:R-:W-:Y:S05]  /*3d30*/  BRA `(.L_x_25965) ;  /* 0x0000000800907947 */ /* 0x000fea0003800000 */
.L_x_25960:
        /* <DEDUP_REMOVED lines=8> */
[----:B------:R-:W-:-:S04]  /*3dc0*/  ISETP.NE.U32.AND P0, PT, R4, RZ, PT ;  /* 0x000000ff0400720c */ /* 0x000fc80003f05070 */
[----:B------:R-:W-:-:S04]  /*3dd0*/  ISETP.NE.AND.EX P0, PT, R5, RZ, PT, P0 ;  /* 0x000000ff0500720c */ /* 0x000fc80003f05300 */
[----:B------:R-:W-:-:S05]  /*3de0*/  SEL R5, RZ, 0x1, !P0 ;  /* 0x00000001ff057807 */ /* 0x000fca0004000000 */
[----:B------:R0:W-:Y:S01]  /*3df0*/  STG.E.U8 desc[UR36][R2.64], R5 ;  /* 0x0000000502007986 */ /* 0x0001e2000c101124 */
[----:B------:R-:W-:Y:S05]  /*3e00*/  BRA `(.L_x_25965) ;  /* 0x00000008005c7947 */ /* 0x000fea0003800000 */
.L_x_25974:
[----:B------:R-:W0:Y:S01]  /*3e10*/  I2F.F64.S64 R4, R4 ;  /* 0x0000000400047312 */ /* 0x000e220000301c00 */
[----:B------:R-:W-:-:S05]  /*3e20*/  CS2R R6, SRZ ;  /* 0x0000000000067805 */ /* 0x000fca000001ff00 */
[----:B0-----:R0:W-:Y:S01]  /*3e30*/  STG.E.128 desc[UR36][R2.64], R4 ;  /* 0x0000000402007986 */ /* 0x0011e2000c101d24 */
[----:B------:R-:W-:Y:S05]  /*3e40*/  BRA `(.L_x_25965) ;  /* 0x00000008004c7947 */ /* 0x000fea0003800000 */
.L_x_25973:
[----:B------:R-:W-:-:S09]  /*3e50*/  UISETP.NE.AND UP0, UPT, UR4, 0xf, UPT ;  /* 0x0000000f0400788c */ /* 0x000fd2000bf05270 */
[----:B------:R-:W-:Y:S05]  /*3e60*/  BRA.U !UP0, `(.L_x_25975) ;  /* 0x0000000108a07547 */ /* 0x000fea000b800000 */
[----:B------:R-:W-:-:S09]  /*3e70*/  UISETP.NE.AND UP0, UPT, UR4, 0x17, UPT ;  /* 0x000000170400788c */ /* 0x000fd2000bf05270 */
[----:B------:R-:W-:Y:S05]  /*3e80*/  BRA.U !UP0, `(.L_x_25976) ;  /* 0x00000001084c7547 */ /* 0x000fea000b800000 */
[----:B------:R-:W-:-:S09]  /*3e90*/  UISETP.NE.AND UP0, UPT, UR4, 0x18, UPT ;  /* 0x000000180400788c */ /* 0x000fd2000bf05270 */
[----:B------:R-:W-:Y:S05]  /*3ea0*/  BRA.U UP0, `(.L_x_25964) ;  /* 0x0000000500a07547 */ /* 0x000fea000b800000 */
[----:B------:R-:W0:Y:S01]  /*3eb0*/  I2F.S64 R5, R4 ;  /* 0x0000000400057312 */ /* 0x000e220000301400 */
        /* <DEDUP_REMOVED lines=12> */
.L_x_25978:
[----:B------:R-:W-:Y:S05]  /*3f80*/  BSYNC.RECONVERGENT B0 ;  /* 0x0000000000007941 */ /* 0x000fea0003800200 */
.L_x_25977:
[----:B------:R-:W-:-:S05]  /*3f90*/  LOP3.LUT R7, R0, 0x80, R7, 0xf8, !PT ;  /* 0x0000008000077812 */ /* 0x000fca00078ef807 */
[----:B------:R0:W-:Y:S01]  /*3fa0*/  STG.E.U8 desc[UR36][R2.64], R7 ;  /* 0x0000000702007986 */ /* 0x0001e2000c101124 */
[----:B------:R-:W-:Y:S05]  /*3fb0*/  BRA `(.L_x_25965) ;  /* 0x0000000400f07947 */ /* 0x000fea0003800000 */
.L_x_25976:
[----:B------:R-:W0:Y:S01]  /*3fc0*/  I2F.S64 R5, R4 ;  /* 0x0000000400057312 */ /* 0x000e220000301400 */
        /* <DEDUP_REMOVED lines=14> */
.L_x_25980:
[----:B------:R-:W-:Y:S05]  /*40b0*/  BSYNC.RECONVERGENT B0 ;  /* 0x0000000000007941 */ /* 0x000fea0003800200 */
.L_x_25979:
[----:B------:R-:W-:-:S05]  /*40c0*/  LOP3.LUT R7, R0, 0x80, R7, 0xf8, !PT ;  /* 0x0000008000077812 */ /* 0x000fca00078ef807 */
[----:B------:R0:W-:Y:S01]  /*40d0*/  STG.E.U8 desc[UR36][R2.64], R7 ;  /* 0x0000000702007986 */ /* 0x0001e2000c101124 */
[----:B------:R-:W-:Y:S05]  /*40e0*/  BRA `(.L_x_25965) ;  /* 0x0000000400a47947 */ /* 0x000fea0003800000 */
.L_x_25975:
[----:B------:R-:W0:Y:S02]  /*40f0*/  I2F.S64 R0, R4 ;  /* 0x0000000400007312 */ /* 0x000e240000301400 */
[----:B0-----:R-:W-:-:S05]  /*4100*/  F2FP.BF16.F32.PACK_AB R0, RZ, R0 ;  /* 0x00000000ff00723e */ /* 0x001fca00000010ff */
[----:B------:R0:W-:Y:S01]  /*4110*/  STG.E.U16 desc[UR36][R2.64], R0 ;  /* 0x0000000002007986 */ /* 0x0001e2000c101524 */
[----:B------:R-:W-:Y:S05]  /*4120*/  BRA `(.L_x_25965) ;  /* 0x0000000400947947 */ /* 0x000fea0003800000 */
.L_x_25972:
        /* <DEDUP_REMOVED lines=10> */
.L_x_25983:
[----:B------:R-:W0:Y:S01]  /*41d0*/  I2F.S64 R5, R4 ;  /* 0x0000000400057312 */ /* 0x000e220000301400 */
        /* <DEDUP_REMOVED lines=12> */
.L_x_25986:
[----:B------:R-:W-:-:S04]  /*42a0*/  SHF.R.U32.HI R0, RZ, 0x14, R5 ;  /* 0x00000014ff007819 */ /* 0x000fc80000011605 */
[----:B------:R-:W-:-:S04]  /*42b0*/  LOP3.LUT R0, R0, 0x1, RZ, 0xc0, !PT ;  /* 0x0000000100007812 */ /* 0x000fc800078ec0ff */
[----:B------:R-:W-:-:S04]  /*42c0*/  IADD3 R0, PT, PT, R5, 0x487ffff, R0 ;  /* 0x0487ffff05007810 */ /* 0x000fc80007ffe000 */
[----:B------:R-:W-:-:S04]  /*42d0*/  SHF.R.U32.HI R0, RZ, 0x14, R0 ;  /* 0x00000014ff007819 */ /* 0x000fc80000011600 */
[----:B------:R-:W-:-:S07]  /*42e0*/  LOP3.LUT R4, R0, 0xff, RZ, 0xc0, !PT ;  /* 0x000000ff00047812 */ /* 0x000fce00078ec0ff */
.L_x_25987:
[----:B------:R-:W-:-:S04]  /*42f0*/  SHF.R.U32.HI R5, RZ, 0x18, R5 ;  /* 0x00000018ff057819 */ /* 0x000fc80000011605 */
[----:B------:R-:W-:-:S04]  /*4300*/  LOP3.LUT R4, R4, 0x80, R5, 0xf8, !PT ;  /* 0x0000008004047812 */ /* 0x000fc800078ef805 */
[----:B------:R-:W-:-:S07]  /*4310*/  PRMT R0, R4, 0x7610, R0 ;  /* 0x0000761004007816 */ /* 0x000fce0000000000 */
.L_x_25985:
[----:B------:R-:W-:Y:S05]  /*4320*/  BSYNC.RECONVERGENT B0 ;  /* 0x0000000000007941 */ /* 0x000fea0003800200 */
.L_x_25984:
[----:B------:R0:W-:Y:S01]  /*4330*/  STG.E.U8 desc[UR36][R2.64], R0 ;  /* 0x0000000002007986 */ /* 0x0001e2000c101124 */
[----:B------:R-:W-:Y:S05]  /*4340*/  BRA `(.L_x_25965) ;  /* 0x00000004000c7947 */ /* 0x000fea0003800000 */
.L_x_25982:
        /* <DEDUP_REMOVED lines=13> */
.L_x_25990:
[----:B------:R-:W-:-:S04]  /*4420*/  SHF.R.U32.HI R0, RZ, 0x15, R5 ;  /* 0x00000015ff007819 */ /* 0x000fc80000011605 */
[----:B------:R-:W-:-:S04]  /*4430*/  LOP3.LUT R0, R0, 0x1, RZ, 0xc0, !PT ;  /* 0x0000000100007812 */ /* 0x000fc800078ec0ff */
[----:B------:R-:W-:-:S04]  /*4440*/  IADD3 R0, PT, PT, R5, 0x88fffff, R0 ;  /* 0x088fffff05007810 */ /* 0x000fc80007ffe000 */
[----:B------:R-:W-:-:S04]  /*4450*/  SHF.R.U32.HI R0, RZ, 0x15, R0 ;  /* 0x00000015ff007819 */ /* 0x000fc80000011600 */
[----:B------:R-:W-:-:S07]  /*4460*/  LOP3.LUT R4, R0, 0xff, RZ, 0xc0, !PT ;  /* 0x000000ff00047812 */ /* 0x000fce00078ec0ff */
.L_x_25991:
[----:B------:R-:W-:-:S04]  /*4470*/  SHF.R.U32.HI R5, RZ, 0x18, R5 ;  /* 0x00000018ff057819 */ /* 0x000fc80000011605 */
[----:B------:R-:W-:-:S04]  /*4480*/  LOP3.LUT R4, R4, 0x80, R5, 0xf8, !PT ;  /* 0x0000008004047812 */ /* 0x000fc800078ef805 */
[----:B------:R-:W-:-:S07]  /*4490*/  PRMT R0, R4, 0x7610, R0 ;  /* 0x0000761004007816 */ /* 0x000fce0000000000 */
.L_x_25989:
[----:B------:R-:W-:Y:S05]  /*44a0*/  BSYNC.RECONVERGENT B0 ;  /* 0x0000000000007941 */ /* 0x000fea0003800200 */
.L_x_25988:
[----:B------:R0:W-:Y:S01]  /*44b0*/  STG.E.U8 desc[UR36][R2.64], R0 ;  /* 0x0000000002007986 */ /* 0x0001e2000c101124 */
[----:B------:R-:W-:Y:S05]  /*44c0*/  BRA `(.L_x_25965) ;  /* 0x0000000000ac7947 */ /* 0x000fea0003800000 */
.L_x_25981:
[----:B------:R-:W-:-:S09]  /*44d0*/  UISETP.NE.AND UP0, UPT, UR4, 0x1c, UPT ;  /* 0x0000001c0400788c */ /* 0x000fd2000bf05270 */
[----:B------:R-:W-:Y:S05]  /*44e0*/  BRA.U !UP0, `(.L_x_25992) ;  /* 0x0000000108a07547 */ /* 0x000fea000b800000 */
[----:B------:R-:W-:-:S09]  /*44f0*/  UISETP.NE.AND UP0, UPT, UR4, 0x1d, UPT ;  /* 0x0000001d0400788c */ /* 0x000fd2000bf05270 */
[----:B------:R-:W-:Y:S05]  /*4500*/  BRA.U !UP0, `(.L_x_25993) ;  /* 0x0000000108907547 */ /* 0x000fea000b800000 */
[----:B------:R-:W-:-:S09]  /*4510*/  UISETP.NE.AND UP0, UPT, UR4, 0x2c, UPT ;  /* 0x0000002c0400788c */ /* 0x000fd2000bf05270 */
[----:B------:R-:W-:Y:S05]  /*4520*/  BRA.U !UP0, `(.L_x_25994) ;  /* 0x0000000108447547 */ /* 0x000fea000b800000 */
.L_x_25964:
        /* <DEDUP_REMOVED lines=16> */
.L_x_25995:
[----:B------:R-:W-:Y:S05]  /*4630*/  BRA `(.L_x_25965) ;  /* 0x0000000000507947 */ /* 0x000fea0003800000 */
.L_x_25994:
[----:B------:R-:W0:Y:S02]  /*4640*/  I2F.S64 R4, R4 ;  /* 0x0000000400047312 */ /* 0x000e240000301400 */
        /* <DEDUP_REMOVED lines=16> */
.L_x_25993:
[----:B------:R0:W-:Y:S01]  /*4750*/  STG.E.64 desc[UR36][R2.64], R4 ;  /* 0x0000000402007986 */ /* 0x0001e2000c101b24 */
[----:B------:R-:W-:Y:S05]  /*4760*/  BRA `(.L_x_25965) ;  /* 0x0000000000047947 */ /* 0x000fea0003800000 */
.L_x_25992:
[----:B------:R0:W-:Y:S02]  /*4770*/  STG.E desc[UR36][R2.64], R4 ;  /* 0x0000000402007986 */ /* 0x0001e4000c101924 */
.L_x_25965:
[----:B------:R-:W-:-:S07]  /*4780*/  IADD3 R19, PT, PT, R19, 0x80, RZ ;  /* 0x0000008013137810 */ /* 0x000fce0007ffe0ff */
.L_x_25883:
[----:B------:R-:W-:Y:S05]  /*4790*/  BSYNC.RECONVERGENT B6 ;  /* 0x0000000000067941 */ /* 0x000fea0003800200 */
.L_x_25882:
[----:B------:R-:W5:Y:S01]  /*47a0*/  LDCU UR4, c[0x0][0x380] ;  /* 0x00007000ff0477ac */ /* 0x000f620008000800 */
[----:B------:R-:W-:Y:S01]  /*47b0*/  BSSY.RECONVERGENT B6, `(.L_x_25996) ;  /* 0x000046a000067945 */ /* 0x000fe20003800200 */
[----:B-----5:R-:W-:-:S13]  /*47c0*/  ISETP.GE.AND P0, PT, R19, UR4, PT ;  /* 0x0000000413007c0c */ /* 0x020fda000bf06270 */
[----:B------:R-:W-:Y:S05]  /*47d0*/  @P0 BRA `(.L_x_25997) ;  /* 0x00000044009c0947 */ /* 0x000fea0003800000 */
[----:B------:R-:W5:Y:S01]  /*47e0*/  LDCU UR4, c[0x0][0x388] ;  /* 0x00007100ff0477ac */ /* 0x000f620008000800 */
[----:B------:R-:W-:Y:S02]  /*47f0*/  IMAD.MOV.U32 R18, RZ, RZ, RZ ;  /* 0x000000ffff127224 */ /* 0x000fe400078e00ff */
[----:B0-----:R-:W-:Y:S02]  /*4800*/  IMAD.MOV.U32 R0, RZ, RZ, RZ ;  /* 0x000000ffff007224 */ /* 0x001fe400078e00ff */
[----:B-1234-:R-:W-:Y:S01]  /*4810*/  IMAD.MOV.U32 R2, RZ, RZ, RZ ;  /* 0x000000ffff027224 */ /* 0x01efe200078e00ff */
[----:B-----5:R-:W-:-:S09]  /*4820*/  UISETP.NE.AND UP0, UPT, UR4, URZ, UPT ;  /* 0x000000ff0400728c */ /* 0x020fd2000bf05270 */
[----:B------:R-:W-:Y:S05]  /*4830*/  BRA.U !UP0, `(.L_x_25998) ;  /* 0x0000001508707547 */ /* 0x000fea000b800000 */
[----:B------:R-:W0:Y:S01]  /*4840*/  LDCU.64 UR4, c[0x0][0x390] ;  /* 0x00007200ff0477ac */ /* 0x000e220008000a00 */
[----:B------:R-:W-:Y:S01]  /*4850*/  MOV R18, RZ ;  /* 0x000000ff00127202 */ /* 0x000fe20000000f00 */
        /* <DEDUP_REMOVED lines=346> */
.L_x_25998:
        /* <DEDUP_REMOVED lines=17> */
.L_x_26002:
[----:B------:R1:W5:Y:S01]  /*5f10*/  LDG.E.U8 R16, desc[UR36][R4.64] ;  /* 0x0000002404107981 */ /* 0x000362000c1e1100 */
[----:B------:R-:W-:Y:S01]  /*5f20*/  IMAD.MOV.U32 R17, RZ, RZ, RZ ;  /* 0x000000ffff117224 */ /* 0x000fe200078e00ff */
[----:B------:R-:W-:Y:S06]  /*5f30*/  BRA `(.L_x_26004) ;  /* 0x0000000c00447947 */ /* 0x000fec0003800000 */
.L_x_26001:
        /* <DEDUP_REMOVED lines=8> */
.L_x_26006:
[----:B------:R-:W2:Y:S02]  /*5fc0*/  LDG.E R16, desc[UR36][R4.64] ;  /* 0x0000002404107981 */ /* 0x000ea4000c1e1900 */
[----:B--2---:R-:W-:Y:S01]  /*5fd0*/  SHF.R.S32.HI R17, RZ, 0x1f, R16 ;  /* 0x0000001fff117819 */ /* 0x004fe20000011410 */
[----:B------:R-:W-:Y:S06]  /*5fe0*/  BRA `(.L_x_26004) ;  /* 0x0000000c00187947 */ /* 0x000fec0003800000 */
.L_x_26005:
[----:B------:R-:W2:Y:S02]  /*5ff0*/  LDG.E.S16 R16, desc[UR36][R4.64] ;  /* 0x0000002404107981 */ /* 0x000ea4000c1e1700 */
[----:B--2---:R-:W-:Y:S01]  /*6000*/  SHF.R.S32.HI R17, RZ, 0x1f, R16 ;  /* 0x0000001fff117819 */ /* 0x004fe20000011410 */
[----:B------:R-:W-:Y:S06]  /*6010*/  BRA `(.L_x_26004) ;  /* 0x0000000c000c7947 */ /* 0x000fec0003800000 */
.L_x_26000:
[----:B------:R-:W-:-:S09]  /*6020*/  UISETP.GT.AND UP0, UPT, UR4, 0x6, UPT ;  /* 0x000000060400788c */ /* 0x000fd2000bf04270 */
[----:B------:R-:W-:Y:S05]  /*6030*/  BRA.U UP0, `(.L_x_26007) ;  /* 0x00000001002c7547 */ /* 0x000fea000b800000 */
[----:B------:R-:W-:-:S09]  /*6040*/  UISETP.NE.AND UP0, UPT, UR4, 0x5, UPT ;  /* 0x000000050400788c */ /* 0x000fd2000bf05270 */
[----:B------:R-:W-:Y:S05]  /*6050*/  BRA.U !UP0, `(.L_x_26008) ;  /* 0x0000000108147547 */ /* 0x000fea000b800000 */
[----:B------:R-:W-:-:S09]  /*6060*/  UISETP.NE.AND UP0, UPT, UR4, 0x6, UPT ;  /* 0x000000060400788c */ /* 0x000fd2000bf05270 */
[----:B------:R-:W-:Y:S05]  /*6070*/  BRA.U UP0, `(.L_x_26003) ;  /* 0x00000009009c7547 */ /* 0x000fea000b800000 */
[----:B------:R-:W2:Y:S02]  /*6080*/  LDG.E R4, desc[UR36][R4.64] ;  /* 0x0000002404047981 */ /* 0x000ea4000c1e1900 */
[----:B--2---:R3:W4:Y:S01]  /*6090*/  F2I.S64.TRUNC R16, R4 ;  /* 0x0000000400107311 */ /* 0x004722000020d900 */
[----:B------:R-:W-:Y:S05]  /*60a0*/  BRA `(.L_x_26004) ;  /* 0x0000000800e87947 */ /* 0x000fea0003800000 */
.L_x_26008:
[----:B------:R-:W2:Y:S02]  /*60b0*/  LDG.E.U16 R4, desc[UR36][R4.64] ;  /* 0x0000002404047981 */ /* 0x000ea4000c1e1500 */
[----:B--2---:R-:W-:-:S06]  /*60c0*/  HADD2.F32 R16, -RZ, R4.H0_H0 ;  /* 0x20000004ff107230 */ /* 0x004fcc0000004100 */
[----:B------:R-:W2:Y:S01]  /*60d0*/  F2I.S64.TRUNC R16, R16 ;  /* 0x0000001000107311 */ /* 0x000ea2000020d900 */
[----:B------:R-:W-:Y:S05]  /*60e0*/  BRA `(.L_x_26004) ;  /* 0x0000000800d87947 */ /* 0x000fea0003800000 */
.L_x_26007:
        /* <DEDUP_REMOVED lines=9> */
.L_x_26010:
[----:B------:R-:W2:Y:S02]  /*6180*/  LDG.E.U16 R4, desc[UR36][R4.64] ;  /* 0x0000002404047981 */ /* 0x000ea4000c1e1500 */
[----:B--2---:R-:W-:-:S06]  /*6190*/  HADD2.F32 R16, -RZ, R4.H0_H0 ;  /* 0x20000004ff107230 */ /* 0x004fcc0000004100 */
[----:B------:R-:W0:Y:S01]  /*61a0*/  F2I.S64.TRUNC R16, R16 ;  /* 0x0000001000107311 */ /* 0x000e22000020d900 */
[----:B------:R-:W-:Y:S05]  /*61b0*/  BRA `(.L_x_26004) ;  /* 0x0000000800a47947 */ /* 0x000fea0003800000 */
.L_x_26009:
[----:B------:R-:W2:Y:S02]  /*61c0*/  LDG.E.64 R4, desc[UR36][R4.64] ;  /* 0x0000002404047981 */ /* 0x000ea4000c1e1b00 */
[----:B--2---:R0:W1:Y:S01]  /*61d0*/  F2I.S64.F64.TRUNC R16, R4 ;  /* 0x0000000400107311 */ /* 0x004062000030d900 */
[----:B------:R-:W-:Y:S05]  /*61e0*/  BRA `(.L_x_26004) ;  /* 0x0000000800987947 */ /* 0x000fea0003800000 */
.L_x_25999:
        /* <DEDUP_REMOVED lines=13> */
.L_x_26013:
[----:B------:R-:W2:Y:S02]  /*62c0*/  LDG.E.64 R4, desc[UR36][R4.64] ;  /* 0x0000002404047981 */ /* 0x000ea4000c1e1b00 */
[----:B--2---:R0:W1:Y:S01]  /*62d0*/  F2I.S64.F64.TRUNC R16, R4 ;  /* 0x0000000400107311 */ /* 0x004062000030d900 */
[----:B------:R-:W-:Y:S05]  /*62e0*/  BRA `(.L_x_26004) ;  /* 0x0000000800587947 */ /* 0x000fea0003800000 */
.L_x_26012:
        /* <DEDUP_REMOVED lines=26> */
.L_x_26015:
        /* <DEDUP_REMOVED lines=12> */
[----:B------:R0:W1:Y:S01]  /*6550*/  F2I.S64.TRUNC R16, R0 ;  /* 0x0000000000107311 */ /* 0x000062000020d900 */
[----:B------:R-:W-:Y:S05]  /*6560*/  BRA `(.L_x_26004) ;  /* 0x0000000400b87947 */ /* 0x000fea0003800000 */
.L_x_26014:
[----:B------:R-:W2:Y:S02]  /*6570*/  LDG.E.U16 R16, desc[UR36][R4.64] ;  /* 0x0000002404107981 */ /* 0x000ea4000c1e1500 */
[----:B--2---:R-:W-:-:S06]  /*6580*/  IMAD.U32 R16, R16, 0x10000, RZ ;  /* 0x0001000010107824 */ /* 0x004fcc00078e00ff */
[----:B------:R-:W0:Y:S01]  /*6590*/  F2I.S64.TRUNC R16, R16 ;  /* 0x0000001000107311 */ /* 0x000e22000020d900 */
[----:B------:R-:W-:Y:S05]  /*65a0*/  BRA `(.L_x_26004) ;  /* 0x0000000400a87947 */ /* 0x000fea0003800000 */
.L_x_26011:
        /* <DEDUP_REMOVED lines=11> */
.L_x_26018:
        /* <DEDUP_REMOVED lines=21> */
.L_x_26022:
[----:B------:R-:W-:Y:S05]  /*67b0*/  BSYNC.RECONVERGENT B1 ;  /* 0x0000000000017941 */ /* 0x000fea0003800200 */
.L_x_26021:
[----:B------:R-:W-:Y:S01]  /*67c0*/  IMAD.SHL.U32 R0, R0, 0x100000, RZ ;  /* 0x0010000000007824 */ /* 0x000fe200078e00ff */
[----:B------:R-:W-:-:S04]  /*67d0*/  LEA R3, R3, 0x3b800000, 0x17 ;  /* 0x3b80000003037811 */ /* 0x000fc800078eb8ff */
[----:B------:R-:W-:-:S07]  /*67e0*/  LOP3.LUT R16, R3, R0, R7, 0xfe, !PT ;  /* 0x0000000003107212 */ /* 0x000fce00078efe07 */
.L_x_26020:
[----:B------:R-:W-:Y:S05]  /*67f0*/  BSYNC.RECONVERGENT B0 ;  /* 0x0000000000007941 */ /* 0x000fea0003800200 */
.L_x_26019:
[----:B------:R-:W0:Y:S01]  /*6800*/  F2I.S64.TRUNC R16, R16 ;  /* 0x0000001000107311 */ /* 0x000e22000020d900 */
[----:B------:R-:W-:Y:S05]  /*6810*/  BRA `(.L_x_26004) ;  /* 0x00000004000c7947 */ /* 0x000fea0003800000 */
.L_x_26017:
        /* <DEDUP_REMOVED lines=21> */
.L_x_26026:
[----:B------:R-:W-:Y:S05]  /*6970*/  BSYNC.RECONVERGENT B1 ;  /* 0x0000000000017941 */ /* 0x000fea0003800200 */
.L_x_26025:
[----:B------:R-:W-:Y:S01]  /*6980*/  IMAD.SHL.U32 R0, R0, 0x200000, RZ ;  /* 0x0020000000007824 */ /* 0x000fe200078e00ff */
[----:B------:R-:W-:-:S04]  /*6990*/  LEA R3, R3, 0x37800000, 0x17 ;  /* 0x3780000003037811 */ /* 0x000fc800078eb8ff */
[----:B------:R-:W-:-:S07]  /*69a0*/  LOP3.LUT R16, R3, R0, R7, 0xfe, !PT ;  /* 0x0000000003107212 */ /* 0x000fce00078efe07 */
.L_x_26024:
[----:B------:R-:W-:Y:S05]  /*69b0*/  BSYNC.RECONVERGENT B0 ;  /* 0x0000000000007941 */ /* 0x000fea0003800200 */
.L_x_26023:
[----:B------:R-:W0:Y:S01]  /*69c0*/  F2I.S64.TRUNC R16, R16 ;  /* 0x0000001000107311 */ /* 0x000e22000020d900 */
[----:B------:R-:W-:Y:S05]  /*69d0*/  BRA `(.L_x_26004) ;  /* 0x00000000009c7947 */ /* 0x000fea0003800000 */
.L_x_26016:
        /* <DEDUP_REMOVED lines=14> */
.L_x_26030:
[----:B------:R-:W-:Y:S05]  /*6ac0*/  BSYNC.RECONVERGENT B0 ;  /* 0x0000000000007941 */ /* 0x000fea0003800200 */
.L_x_26029:
[----:B------:R-:W0:Y:S01]  /*6ad0*/  F2I.S64.TRUNC R16, R16 ;  /* 0x0000001000107311 */ /* 0x000e22000020d900 */
[----:B------:R-:W-:Y:S05]  /*6ae0*/  BRA `(.L_x_26004) ;  /* 0x0000000000587947 */ /* 0x000fea0003800000 */
.L_x_26003:
        /* <DEDUP_REMOVED lines=16> */
.L_x_26031:
[----:B------:R-:W-:Y:S01]  /*6bf0*/  CS2R R16, SRZ ;  /* 0x0000000000107805 */ /* 0x000fe2000001ff00 */
[----:B------:R-:W-:Y:S06]  /*6c00*/  BRA `(.L_x_26004) ;  /* 0x0000000000107947 */ /* 0x000fec0003800000 */
.L_x_26028:
[----:B------:R0:W5:Y:S01]  /*6c10*/  LDG.E.64 R16, desc[UR36][R4.64] ;  /* 0x0000002404107981 */ /* 0x000162000c1e1b00 */
[----:B------:R-:W-:Y:S05]  /*6c20*/  BRA `(.L_x_26004) ;  /* 0x0000000000087947 */ /* 0x000fea0003800000 */
.L_x_26027:
[----:B------:R0:W5:Y:S01]  /*6c30*/  LDG.E R16, desc[UR36][R4.64] ;  /* 0x0000002404107981 */ /* 0x000162000c1e1900 */
[----:B------:R-:W-:-:S07]  /*6c40*/  IMAD.MOV.U32 R17, RZ, RZ, RZ ;  /* 0x000000ffff117224 */ /* 0x000fce00078e00ff */
.L_x_26004:
[----:B------:R-:W0:Y:S01]  /*6c50*/  LDCU.64 UR6, c[0x0][0x5f8] ;  /* 0x0000bf00ff0677ac */ /* 0x000e220008000a00 */
[----:B------:R-:W-:-:S04]  /*6c60*/  UPRMT UR4, UR42, 0x9910, URZ ;  /* 0x000099102a047896 */ /* 0x000fc800080000ff */
[----:B------:R-:W-:Y:S01]  /*6c70*/  UISETP.GT.AND UP0, UPT, UR4, 0x9, UPT ;  /* 0x000000090400788c */ /* 0x000fe2000bf04270 */
[----:B01-3--:R-:W-:-:S04]  /*6c80*/  IADD3 R4, P0, PT, R18, UR6, RZ ;  /* 0x0000000612047c10 */ /* 0x00bfc8000ff1e0ff */
        /* <DEDUP_REMOVED lines=13> */
.L_x_26035:
[----:B------:R0:W5:Y:S01]  /*6d60*/  LDG.E.U8 R14, desc[UR36][R4.64] ;  /* 0x00000024040e7981 */ /* 0x000162000c1e1100 */
[----:B------:R-:W-:Y:S01]  /*6d70*/  IMAD.MOV.U32 R15, RZ, RZ, RZ ;  /* 0x000000ffff0f7224 */ /* 0x000fe200078e00ff */
[----:B------:R-:W-:Y:S06]  /*6d80*/  BRA `(.L_x_26037) ;  /* 0x0000000c00447947 */ /* 0x000fec0003800000 */
.L_x_26034:
        /* <DEDUP_REMOVED lines=8> */
.L_x_26039:
[----:B------:R-:W3:Y:S02]  /*6e10*/  LDG.E R14, desc[UR36][R4.64] ;  /* 0x00000024040e7981 */ /* 0x000ee4000c1e1900 */
[----:B---3--:R-:W-:Y:S01]  /*6e20*/  SHF.R.S32.HI R15, RZ, 0x1f, R14 ;  /* 0x0000001fff0f7819 */ /* 0x008fe2000001140e */
[----:B------:R-:W-:Y:S06]  /*6e30*/  BRA `(.L_x_26037) ;  /* 0x0000000c00187947 */ /* 0x000fec0003800000 */
.L_x_26038:
[----:B------:R-:W3:Y:S02]  /*6e40*/  LDG.E.S16 R14, desc[UR36][R4.64] ;  /* 0x00000024040e7981 */ /* 0x000ee4000c1e1700 */
[----:B---3--:R-:W-:Y:S01]  /*6e50*/  SHF.R.S32.HI R15, RZ, 0x1f, R14 ;  /* 0x0000001fff0f7819 */ /* 0x008fe2000001140e */
[----:B------:R-:W-:Y:S06]  /*6e60*/  BRA `(.L_x_26037) ;  /* 0x0000000c000c7947 */ /* 0x000fec0003800000 */
.L_x_26033:
[----:B------:R-:W-:-:S09]  /*6e70*/  UISETP.GT.AND UP0, UPT, UR4, 0x6, UPT ;  /* 0x000000060400788c */ /* 0x000fd2000bf04270 */
[----:B------:R-:W-:Y:S05]  /*6e80*/  BRA.U UP0, `(.L_x_26040) ;  /* 0x00000001002c7547 */ /* 0x000fea000b800000 */
[----:B------:R-:W-:-:S09]  /*6e90*/  UISETP.NE.AND UP0, UPT, UR4, 0x5, UPT ;  /* 0x000000050400788c */ /* 0x000fd2000bf05270 */
[----:B------:R-:W-:Y:S05]  /*6ea0*/  BRA.U !UP0, `(.L_x_26041) ;  /* 0x0000000108147547 */ /* 0x000fea000b800000 */
[----:B------:R-:W-:-:S09]  /*6eb0*/  UISETP.NE.AND UP0, UPT, UR4, 0x6, UPT ;  /* 0x000000060400788c */ /* 0x000fd2000bf05270 */
[----:B------:R-:W-:Y:S05]  /*6ec0*/  BRA.U UP0, `(.L_x_26036) ;  /* 0x00000009009c7547 */ /* 0x000fea000b800000 */
[----:B------:R-:W3:Y:S02]  /*6ed0*/  LDG.E R4, desc[UR36][R4.64] ;  /* 0x0000002404047981 */ /* 0x000ee4000c1e1900 */
[----:B---3--:R0:W1:Y:S01]  /*6ee0*/  F2I.S64.TRUNC R14, R4 ;  /* 0x00000004000e7311 */ /* 0x008062000020d900 */
[----:B------:R-:W-:Y:S05]  /*6ef0*/  BRA `(.L_x_26037) ;  /* 0x0000000800e87947 */ /* 0x000fea0003800000 */
.L_x_26041:
[----:B------:R-:W3:Y:S02]  /*6f00*/  LDG.E.U16 R4, desc[UR36][R4.64] ;  /* 0x0000002404047981 */ /* 0x000ee4000c1e1500 */
[----:B---3--:R-:W-:-:S06]  /*6f10*/  HADD2.F32 R14, -RZ, R4.H0_H0 ;  /* 0x20000004ff0e7230 */ /* 0x008fcc0000004100 */
[----:B------:R-:W0:Y:S01]  /*6f20*/  F2I.S64.TRUNC R14, R14 ;  /* 0x0000000e000e7311 */ /* 0x000e22000020d900 */
[----:B------:R-:W-:Y:S05]  /*6f30*/  BRA `(.L_x_26037) ;  /* 0x0000000800d87947 */ /* 0x000fea0003800000 */
.L_x_26040:
[----:B------:R-:W-:-:S09]  /*6f40*/  UISETP.NE.AND UP0, UPT, UR4, 0x7, UPT ;  /* 0x000000070400788c */ /* 0x000fd2000bf05270 */
[----:B------:R-:W-:Y:S05]  /*6f50*/  BRA.U !UP0, `(.L_x_26042) ;  /* 0x00000001082c7547 */ /* 0x000fea000b800000 */
[----:B------:R-:W-:-:S09]  /*6f60*/  UISETP.NE.AND UP0, UPT, UR4, 0x8, UPT ;  /* 0x000000080400788c */ /* 0x000fd2000bf05270 */
[----:B------:R-:W-:Y:S05]  /*6f70*/  BRA.U !UP0, `(.L_x_26043) ;  /* 0x0000000108147547 */ /* 0x000fea000b800000 */
[----:B------:R-:W-:-:S09]  /*6f80*/  UISETP.NE.AND UP0, UPT, UR4, 0x9, UPT ;  /* 0x000000090400788c */ /* 0x000fd2000bf05270 */
[----:B------:R-:W-:Y:S05]  /*6f90*/  BRA.U UP0, `(.L_x_26036) ;  /* 0x0000000900687547 */ /* 0x000fea000b800000 */
[----:B------:R-:W3:Y:S02]  /*6fa0*/  LDG.E R4, desc[UR36][R4.64] ;  /* 0x0000002404047981 */ /* 0x000ee4000c1e1900 */
[----:B---3--:R0:W1:Y:S01]  /*6fb0*/  F2I.S64.TRUNC R14, R4 ;  /* 0x00000004000e7311 */ /* 0x008062000020d900 */
[----:B------:R-:W-:Y:S05]  /*6fc0*/  BRA `(.L_x_26037) ;  /* 0x0000000800b47947 */ /* 0x000fea0003800000 */
.L_x_26043:
[----:B------:R-:W3:Y:S02]  /*6fd0*/  LDG.E.U16 R4, desc[UR36][R4.64] ;  /* 0x0000002404047981 */ /* 0x000ee4000c1e1500 */
[----:B---3--:R-:W-:-:S06]  /*6fe0*/  HADD2.F32 R14, -RZ, R4.H0_H0 ;  /* 0x20000004ff0e7230 */ /* 0x008fcc0000004100 */
[----:B------:R-:W0:Y:S01]  /*6ff0*/  F2I.S64.TRUNC R14, R14 ;  /* 0x0000000e000e7311 */ /* 0x000e22000020d900 */
[----:B------:R-:W-:Y:S05]  /*7000*/  BRA `(.L_x_26037) ;  /* 0x0000000800a47947 */ /* 0x000fea0003800000 */
.L_x_26042:
[----:B------:R-:W3:Y:S02]  /*7010*/  LDG.E.64 R4, desc[UR36][R4.64] ;  /* 0x0000002404047981 */ /* 0x000ee4000c1e1b00 */
[----:B---3--:R0:W1:Y:S01]  /*7020*/  F2I.S64.F64.TRUNC R14, R4 ;  /* 0x00000004000e7311 */ /* 0x008062000030d900 */
[----:B------:R-:W-:Y:S05]  /*7030*/  BRA `(.L_x_26037) ;  /* 0x0000000800987947 */ /* 0x000fea0003800000 */
.L_x_26032:
        /* <DEDUP_REMOVED lines=13> */
.L_x_26046:
[----:B------:R-:W3:Y:S02]  /*7110*/  LDG.E.64 R4, desc[UR36][R4.64] ;  /* 0x0000002404047981 */ /* 0x000ee4000c1e1b00 */
[----:B---3--:R0:W1:Y:S01]  /*7120*/  F2I.S64.F64.TRUNC R14, R4 ;  /* 0x00000004000e7311 */ /* 0x008062000030d900 */
[----:B------:R-:W-:Y:S05]  /*7130*/  BRA `(.L_x_26037) ;  /* 0x0000000800587947 */ /* 0x000fea0003800000 */
.L_x_26045:
        /* <DEDUP_REMOVED lines=24> */
[----:B------:R1:W3:Y:S01]  /*72c0*/  F2I.S64.TRUNC R14, R3 ;  /* 0x00000003000e7311 */ /* 0x0002e2000020d900 */
[----:B------:R-:W-:Y:S05]  /*72d0*/  BRA `(.L_x_26037) ;  /* 0x0000000400f07947 */ /* 0x000fea0003800000 */
.L_x_26048:
        /* <DEDUP_REMOVED lines=12> */
[----:B------:R0:W1:Y:S01]  /*73a0*/  F2I.S64.TRUNC R14, R0 ;  /* 0x00000000000e7311 */ /* 0x000062000020d900 */
[----:B------:R-:W-:Y:S05]  /*73b0*/  BRA `(.L_x_26037) ;  /* 0x0000000400b87947 */ /* 0x000fea0003800000 */
.L_x_26047:
[----:B------:R-:W3:Y:S02]  /*73c0*/  LDG.E.U16 R14, desc[UR36][R4.64] ;  /* 0x00000024040e7981 */ /* 0x000ee4000c1e1500 */
[----:B---3--:R-:W-:-:S06]  /*73d0*/  IMAD.U32 R14, R14, 0x10000, RZ ;  /* 0x000100000e0e7824 */ /* 0x008fcc00078e00ff */
[----:B------:R-:W0:Y:S01]  /*73e0*/  F2I.S64.TRUNC R14, R14 ;  /* 0x0000000e000e7311 */ /* 0x000e22000020d900 */
[----:B------:R-:W-:Y:S05]  /*73f0*/  BRA `(.L_x_26037) ;  /* 0x0000000400a87947 */ /* 0x000fea0003800000 */
.L_x_26044:
        /* <DEDUP_REMOVED lines=11> */
.L_x_26051:
        /* <DEDUP_REMOVED lines=21> */
.L_x_26055:
[----:B------:R-:W-:Y:S05]  /*7600*/  BSYNC.RECONVERGENT B1 ;  /* 0x0000000000017941 */ /* 0x000fea0003800200 */
.L_x_26054:
[----:B------:R-:W-:Y:S01]  /*7610*/  IMAD.SHL.U32 R0, R0, 0x100000, RZ ;  /* 0x0010000000007824 */ /* 0x000fe200078e00ff */
[----:B------:R-:W-:-:S04]  /*7620*/  LEA R3, R3, 0x3b800000, 0x17 ;  /* 0x3b80000003037811 */ /* 0x000fc800078eb8ff */
[----:B------:R-:W-:-:S07]  /*7630*/  LOP3.LUT R14, R3, R0, R7, 0xfe, !PT ;  /* 0x00000000030e7212 */ /* 0x000fce00078efe07 */
.L_x_26053:
[----:B------:R-:W-:Y:S05]  /*7640*/  BSYNC.RECONVERGENT B0 ;  /* 0x0000000000007941 */ /* 0x000fea0003800200 */
.L_x_26052:
[----:B------:R-:W0:Y:S01]  /*7650*/  F2I.S64.TRUNC R14, R14 ;  /* 0x0000000e000e7311 */ /* 0x000e22000020d900 */
[----:B------:R-:W-:Y:S05]  /*7660*/  BRA `(.L_x_26037) ;  /* 0x00000004000c7947 */ /* 0x000fea0003800000 */
.L_x_26050:
        /* <DEDUP_REMOVED lines=21> */
.L_x_26059:
[----:B------:R-:W-:Y:S05]  /*77c0*/  BSYNC.RECONVERGENT B1 ;  /* 0x0000000000017941 */ /* 0x000fea0003800200 */
.L_x_26058:
[----:B------:R-:W-:Y:S02]  /*77d0*/  SHF.L.U32 R0, R0, 0x15, RZ ;  /* 0x0000001500007819 */ /* 0x000fe400000006ff */
[----:B------:R-:W-:-:S04]  /*77e0*/  LEA R3, R3, 0x37800000, 0x17 ;  /* 0x3780000003037811 */ /* 0x000fc800078eb8ff */
[----:B------:R-:W-:-:S07]  /*77f0*/  LOP3.LUT R14, R3, R0, R7, 0xfe, !PT ;  /* 0x00000000030e7212 */ /* 0x000fce00078efe07 */
.L_x_26057:
[----:B------:R-:W-:Y:S05]  /*7800*/  BSYNC.RECONVERGENT B0 ;  /* 0x0000000000007941 */ /* 0x000fea0003800200 */
.L_x_26056:
[----:B------:R-:W0:Y:S01]  /*7810*/  F2I.S64.TRUNC R14, R14 ;  /* 0x0000000e000e7311 */ /* 0x000e22000020d900 */
[----:B------:R-:W-:Y:S05]  /*7820*/  BRA `(.L_x_26037) ;  /* 0x00000000009c7947 */ /* 0x000fea0003800000 */
.L_x_26049:
[----:B------:R-:W-:-:S09]  /*7830*/  UISETP.NE.AND UP0, UPT, UR4, 0x1c, UPT ;  /* 0x0000001c0400788c */ /* 0x000fd2000bf05270 */
[----:B------:R-:W-:Y:S05]  /*7840*/  BRA.U !UP0, `(.L_x_26060) ;  /* 0x00000001088c7547 */ /* 0x000fea000b800000 */
[----:B------:R-:W-:-:S09]  /*7850*/  UISETP.NE.AND UP0, UPT, UR4, 0x1d, UPT ;  /* 0x0000001d0400788c */ /* 0x000fd2000bf05270 */
[----:B------:R-:W-:Y:S05]  /*7860*/  BRA.U !UP0, `(.L_x_26061) ;  /* 0x00000001087c7547 */ /* 0x000fea000b800000 */
[----:B------:R-:W-:-:S09]  /*7870*/  UISETP.NE.AND UP0, UPT, UR4, 0x2c, UPT ;  /* 0x0000002c0400788c */ /* 0x000fd2000bf05270 */
[----:B------:R-:W-:Y:S05]  /*7880*/  BRA.U UP0, `(.L_x_26036) ;  /* 0x00000001002c7547 */ /* 0x000fea000b800000 */
        /* <DEDUP_REMOVED lines=8> */
.L_x_26063:
[----:B------:R-:W-:Y:S05]  /*7910*/  BSYNC.RECONVERGENT B0 ;  /* 0x0000000000007941 */ /* 0x000fea0003800200 */
.L_x_26062:
[----:B------:R-:W0:Y:S01]  /*7920*/  F2I.S64.TRUNC R14, R14 ;  /* 0x0000000e000e7311 */ /* 0x000e22000020d900 */
[----:B------:R-:W-:Y:S05]  /*7930*/  BRA `(.L_x_26037) ;  /* 0x0000000000587947 */ /* 0x000fea0003800000 */
.L_x_26036:
[----:B------:R-:W-:Y:S01]  /*7940*/  MOV R14, 0x0 ;  /* 0x00000000000e7802 */ /* 0x000fe20000000f00 */
[----:B------:R-:W0:Y:S01]  /*7950*/  LDCU.64 UR4, c[0x4][0x178] ;  /* 0x01002f00ff0477ac */ /* 0x000e220008000a00 */
[----:B------:R-:W-:Y:S02]  /*7960*/  HFMA2 R13, -RZ, RZ, 0, 0 ;  /* 0x00000000ff0d7431 */ /* 0x000fe400000001ff */
[----:B------:R-:W-:Y:S01]  /*7970*/  IMAD.MOV.U32 R8, RZ, RZ, 0x4e ;  /* 0x0000004eff087424 */ /* 0x000fe200078e00ff */
[----:B------:R-:W1:Y:S01]  /*7980*/  LDCU.64 UR6, c[0x4][0x180] ;  /* 0x01003000ff0677ac */ /* 0x000e620008000a00 */
[----:B------:R-:W3:Y:S01]  /*7990*/  LDC.64 R14, c[0x4][R14] ;  /* 0x010000000e0e7b82 */ /* 0x000ee20000000a00 */
[----:B------:R-:W-:Y:S01]  /*79a0*/  IMAD.MOV.U32 R12, RZ, RZ, 0x1 ;  /* 0x00000001ff0c7424 */ /* 0x000fe200078e00ff */
[----:B------:R-:W2:Y:S01]  /*79b0*/  LDCU.64 UR8, c[0x4][0x38] ;  /* 0x01000700ff0877ac */ /* 0x000ea20008000a00 */
[----:B0-----:R-:W-:Y:S02]  /*79c0*/  IMAD.U32 R4, RZ, RZ, UR4 ;  /* 0x00000004ff047e24 */ /* 0x001fe4000f8e00ff */
[----:B------:R-:W-:Y:S01]  /*79d0*/  IMAD.U32 R5, RZ, RZ, UR5 ;  /* 0x00000005ff057e24 */ /* 0x000fe2000f8e00ff */
[----:B-1----:R-:W-:Y:S01]  /*79e0*/  MOV R6, UR6 ;  /* 0x0000000600067c02 */ /* 0x002fe20008000f00 */
[----:B------:R-:W-:-:S02]  /*79f0*/  IMAD.U32 R7, RZ, RZ, UR7 ;  /* 0x00000007ff077e24 */ /* 0x000fc4000f8e00ff */
[----:B--2---:R-:W-:Y:S01]  /*7a00*/  IMAD.U32 R10, RZ, RZ, UR8 ;  /* 0x00000008ff0a7e24 */ /* 0x004fe2000f8e00ff */
[----:B------:R-:W-:-:S07]  /*7a10*/  MOV R11, UR9 ;  /* 0x00000009000b7c02 */ /* 0x000fce0008000f00 */
[----:B------:R-:W-:-:S07]  /*7a20*/  LEPC R20, `(.L_x_26064) ;  /* 0x000000001014794e */ /* 0x000fce0000000000 */
[----:B---345:R-:W-:Y:S05]  /*7a30*/  CALL.ABS.NOINC R14 ;  /* 0x000000000e007343 */ /* 0x038fea0003c00000 */
.L_x_26064:
[----:B------:R-:W-:Y:S01]  /*7a40*/  CS2R R14, SRZ ;  /* 0x00000000000e7805 */ /* 0x000fe2000001ff00 */
[----:B------:R-:W-:Y:S06]  /*7a50*/  BRA `(.L_x_26037) ;  /* 0x0000000000107947 */ /* 0x000fec0003800000 */
.L_x_26061:
[----:B------:R0:W5:Y:S01]  /*7a60*/  LDG.E.64 R14, desc[UR36][R4.64] ;  /* 0x00000024040e7981 */ /* 0x000162000c1e1b00 */
[----:B------:R-:W-:Y:S05]  /*7a70*/  BRA `(.L_x_26037) ;  /* 0x0000000000087947 */ /* 0x000fea0003800000 */
.L_x_26060:
[----:B------:R0:W5:Y:S01]  /*7a80*/  LDG.E R14, desc[UR36][R4.64] ;  /* 0x00000024040e7981 */ /* 0x000162000c1e1900 */
[----:B------:R-:W-:-:S07]  /*7a90*/  IMAD.MOV.U32 R15, RZ, RZ, RZ ;  /* 0x000000ffff0f7224 */ /* 0x000fce00078e00ff */
.L_x_26037:
        /* <DEDUP_REMOVED lines=20> */
[----:B------:R-:W-:Y:S02]  /*7be0*/  IMAD.MOV R3, RZ, RZ, -R4 ;  /* 0x000000ffff037224 */ /* 0x000fe400078e0a04 */
[----:B------:R-:W-:Y:S02]  /*7bf0*/  IMAD.MOV.U32 R5, RZ, RZ, RZ ;  /* 0x000000ffff057224 */ /* 0x000fe400078e00ff */
[----:B------:R-:W-:-:S05]  /*7c00*/  IMAD R3, R14, R3, R16 ;  /* 0x000000030e037224 */ /* 0x000fca00078e0210 */
[----:B------:R-:W-:-:S13]  /*7c10*/  ISETP.GE.U32.AND P0, PT, R3, R14, PT ;  /* 0x0000000e0300720c */ /* 0x000fda0003f06070 */
[----:B------:R-:W-:Y:S01]  /*7c20*/  @P0 IADD3 R3, PT, PT, R3, -R14, RZ ;  /* 0x8000000e03030210 */ /* 0x000fe20007ffe0ff */
[----:B------:R-:W-:-:S03]  /*7c30*/  @P0 VIADD R4, R4, 0x1 ;  /* 0x0000000104040836 */ /* 0x000fc60000000000 */
[----:B------:R-:W-:-:S13]  /*7c40*/  ISETP.GE.U32.AND P1, PT, R3, R14, PT ;  /* 0x0000000e0300720c */ /* 0x000fda0003f26070 */
[----:B------:R-:W-:Y:S01]  /*7c50*/  @P1 VIADD R4, R4, 0x1 ;  /* 0x0000000104041836 */ /* 0x000fe20000000000 */
[----:B------:R-:W-:-:S04]  /*7c60*/  @!P2 LOP3.LUT R4, RZ, R14, RZ, 0x33, !PT ;  /* 0x0000000eff04a212 */ /* 0x000fc800078e33ff */
[----:B------:R-:W-:-:S05]  /*7c70*/  IADD3 R3, PT, PT, -R4, RZ, RZ ;  /* 0x000000ff04037210 */ /* 0x000fca0007ffe1ff */
[----:B------:R-:W-:-:S05]  /*7c80*/  IMAD R14, R14, R3, R16 ;  /* 0x000000030e0e7224 */ /* 0x000fca00078e0210 */
[----:B------:R-:W-:-:S04]  /*7c90*/  ISETP.NE.U32.AND P0, PT, R14, RZ, PT ;  /* 0x000000ff0e00720c */ /* 0x000fc80003f05070 */
[----:B------:R-:W-:Y:S01]  /*7ca0*/  ISETP.NE.AND.EX P0, PT, RZ, RZ, PT, P0 ;  /* 0x000000ffff00720c */ /* 0x000fe20003f05300 */
[----:B------:R-:W-:-:S12]  /*7cb0*/  BRA `(.L_x_26069) ;  /* 0x0000000000487947 */ /* 0x000fd80003800000 */
.L_x_26068:
[----:B------:R-:W-:Y:S01]  /*7cc0*/  IMAD.MOV.U32 R11, RZ, RZ, R16 ;  /* 0x000000ffff0b7224 */ /* 0x000fe200078e0010 */
[----:B------:R-:W-:Y:S01]  /*7cd0*/  MOV R10, R17 ;  /* 0x00000011000a7202 */ /* 0x000fe20000000f00 */
[----:B------:R-:W-:Y:S01]  /*7ce0*/  IMAD.MOV.U32 R6, RZ, RZ, R14 ;  /* 0x000000ffff067224 */ /* 0x000fe200078e000e */
[----:B------:R-:W-:Y:S01]  /*7cf0*/  MOV R4, 0x7d20 ;  /* 0x00007d2000047802 */ /* 0x000fe20000000f00 */
[----:B------:R-:W-:-:S07]  /*7d00*/  IMAD.MOV.U32 R3, RZ, RZ, R15 ;  /* 0x000000ffff037224 */ /* 0x000fce00078e000f */
[----:B------:R-:W-:Y:S05]  /*7d10*/  CALL.REL.NOINC `($__internal_21_$__cuda_sm20_div_s64) ;  /* 0x0000009c00947944 */ /* 0x000fea0003c00000 */
[----:B------:R-:W-:Y:S01]  /*7d20*/  IADD3 R9, P0, PT, RZ, -R0, RZ ;  /* 0x80000000ff097210 */ /* 0x000fe20007f1e0ff */
[----:B------:R-:W-:Y:S02]  /*7d30*/  IMAD.MOV.U32 R4, RZ, RZ, R16 ;  /* 0x000000ffff047224 */ /* 0x000fe400078e0010 */
[----:B------:R-:W-:Y:S01]  /*7d40*/  IMAD.MOV.U32 R5, RZ, RZ, R17 ;  /* 0x000000ffff057224 */ /* 0x000fe200078e0011 */
[----:B------:R-:W-:Y:S01]  /*7d50*/  IADD3.X R7, PT, PT, RZ, ~R3, RZ, P0, !PT ;  /* 0x80000003ff077210 */ /* 0x000fe200007fe4ff */
[----:B------:R-:W-:-:S04]  /*7d60*/  IMAD.WIDE.U32 R4, R14, R9, R4 ;  /* 0x000000090e047225 */ /* 0x000fc800078e0004 */
[----:B------:R-:W-:Y:S01]  /*7d70*/  IMAD R7, R7, R14, RZ ;  /* 0x0000000e07077224 */ /* 0x000fe200078e02ff */
[----:B------:R-:W-:-:S03]  /*7d80*/  ISETP.NE.U32.AND P0, PT, R4, RZ, PT ;  /* 0x000000ff0400720c */ /* 0x000fc60003f05070 */
[----:B------:R-:W-:-:S05]  /*7d90*/  IMAD R7, R15, R9, R7 ;  /* 0x000000090f077224 */ /* 0x000fca00078e0207 */
[----:B------:R-:W-:Y:S01]  /*7da0*/  IADD3 R4, PT, PT, R5, R7, RZ ;  /* 0x0000000705047210 */ /* 0x000fe20007ffe0ff */
[----:B------:R-:W-:-:S03]  /*7db0*/  IMAD.MOV.U32 R5, RZ, RZ, R3 ;  /* 0x000000ffff057224 */ /* 0x000fc600078e0003 */
[----:B------:R-:W-:Y:S01]  /*7dc0*/  ISETP.NE.AND.EX P0, PT, R4, RZ, PT, P0 ;  /* 0x000000ff0400720c */ /* 0x000fe20003f05300 */
[----:B------:R-:W-:-:S12]  /*7dd0*/  IMAD.MOV.U32 R4, RZ, RZ, R0 ;  /* 0x000000ffff047224 */ /* 0x000fd800078e0000 */
.L_x_26069:
[----:B------:R-:W-:Y:S05]  /*7de0*/  BSYNC.RECONVERGENT B1 ;  /* 0x0000000000017941 */ /* 0x000fea0003800200 */
.L_x_26067:
[----:B------:R-:W-:-:S04]  /*7df0*/  SEL R3, RZ, 0xffffffff, !P0 ;  /* 0xffffffffff037807 */ /* 0x000fc80004000000 */
[----:B------:R-:W-:-:S04]  /*7e00*/  IADD3 R4, P0, PT, R4, R3, RZ ;  /* 0x0000000304047210 */ /* 0x000fc80007f1e0ff */
[----:B------:R-:W-:Y:S01]  /*7e10*/  IADD3.X R5, PT, PT, R5, R3, RZ, P0, !PT ;  /* 0x0000000305057210 */ /* 0x000fe200007fe4ff */
[----:B------:R-:W-:Y:S08]  /*7e20*/  BRA `(.L_x_26070) ;  /* 0x0000000000807947 */ /* 0x000ff00003800000 */
.L_x_26066:
        /* <DEDUP_REMOVED lines=16> */
[----:B------:R-:W-:Y:S01]  /*7f30*/  @P0 IMAD.IADD R5, R5, 0x1, -R14 ;  /* 0x0000000105050824 */ /* 0x000fe200078e0a0e */
[----:B------:R-:W-:-:S04]  /*7f40*/  @P0 IADD3 R3, PT, PT, R3, 0x1, RZ ;  /* 0x0000000103030810 */ /* 0x000fc80007ffe0ff */
[----:B------:R-:W-:Y:S02]  /*7f50*/  ISETP.GE.U32.AND P1, PT, R5, R14, PT ;  /* 0x0000000e0500720c */ /* 0x000fe40003f26070 */
[----:B------:R-:W-:-:S11]  /*7f60*/  MOV R5, RZ ;  /* 0x000000ff00057202 */ /* 0x000fd60000000f00 */
[----:B------:R-:W-:Y:S01]  /*7f70*/  @P1 VIADD R3, R3, 0x1 ;  /* 0x0000000103031836 */ /* 0x000fe20000000000 */
[----:B------:R-:W-:-:S05]  /*7f80*/  @!P2 LOP3.LUT R3, RZ, R14, RZ, 0x33, !PT ;  /* 0x0000000eff03a212 */ /* 0x000fca00078e33ff */
[----:B------:R-:W-:Y:S01]  /*7f90*/  IMAD.MOV.U32 R4, RZ, RZ, R3 ;  /* 0x000000ffff047224 */ /* 0x000fe200078e0003 */
[----:B------:R-:W-:Y:S06]  /*7fa0*/  BRA `(.L_x_26070) ;  /* 0x0000000000207947 */ /* 0x000fec0003800000 */
.L_x_26071:
        /* <DEDUP_REMOVED lines=8> */
.L_x_26070:
[----:B------:R-:W-:Y:S05]  /*8030*/  BSYNC.RECONVERGENT B0 ;  /* 0x0000000000007941 */ /* 0x000fea0003800200 */
.L_x_26065:
        /* <DEDUP_REMOVED lines=16> */
.L_x_26075:
[----:B------:R0:W-:Y:S01]  /*8140*/  STG.E.U8 desc[UR36][R2.64], R4 ;  /* 0x0000000402007986 */ /* 0x0001e2000c101124 */
[----:B------:R-:W-:Y:S05]  /*8150*/  BRA `(.L_x_26077) ;  /* 0x0000000c00387947 */ /* 0x000fea0003800000 */
.L_x_26074:
        /* <DEDUP_REMOVED lines=8> */
.L_x_26079:
[----:B------:R0:W-:Y:S01]  /*81e0*/  STG.E desc[UR36][R2.64], R4 ;  /* 0x0000000402007986 */ /* 0x0001e2000c101924 */
[----:B------:R-:W-:Y:S05]  /*81f0*/  BRA `(.L_x_26077) ;  /* 0x0000000c00107947 */ /* 0x000fea0003800000 */
.L_x_26078:
[----:B------:R0:W-:Y:S01]  /*8200*/  STG.E.U16 desc[UR36][R2.64], R4 ;  /* 0x0000000402007986 */ /* 0x0001e2000c101524 */
[----:B------:R-:W-:Y:S05]  /*8210*/  BRA `(.L_x_26077) ;  /* 0x0000000c00087947 */ /* 0x000fea0003800000 */
.L_x_26073:
        /* <DEDUP_REMOVED lines=9> */
.L_x_26081:
[----:B------:R-:W0:Y:S02]  /*82b0*/  I2F.S64 R0, R4 ;  /* 0x0000000400007312 */ /* 0x000e240000301400 */
[----:B0-----:R-:W-:-:S05]  /*82c0*/  F2FP.F16.F32.PACK_AB R0, RZ, R0 ;  /* 0x00000000ff00723e */ /* 0x001fca00000000ff */
[----:B------:R0:W-:Y:S01]  /*82d0*/  STG.E.U16 desc[UR36][R2.64], R0 ;  /* 0x0000000002007986 */ /* 0x0001e2000c101524 */
[----:B------:R-:W-:Y:S05]  /*82e0*/  BRA `(.L_x_26077) ;  /* 0x0000000800d47947 */ /* 0x000fea0003800000 */
.L_x_26080:
        /* <DEDUP_REMOVED lines=10> */
.L_x_26083:
[----:B------:R-:W0:Y:S02]  /*8390*/  I2F.S64 R4, R4 ;  /* 0x0000000400047312 */ /* 0x000e240000301400 */
[----:B0-----:R-:W-:-:S04]  /*83a0*/  F2FP.F16.F32.PACK_AB R5, RZ, R4 ;  /* 0x00000004ff05723e */ /* 0x001fc800000000ff */
[----:B------:R-:W-:-:S05]  /*83b0*/  PRMT R5, R5, 0x5410, RZ ;  /* 0x0000541005057816 */ /* 0x000fca00000000ff */
[----:B------:R0:W-:Y:S01]  /*83c0*/  STG.E desc[UR36][R2.64], R5 ;  /* 0x0000000502007986 */ /* 0x0001e2000c101924 */
[----:B------:R-:W-:Y:S05]  /*83d0*/  BRA `(.L_x_26077) ;  /* 0x0000000800987947 */ /* 0x000fea0003800000 */
.L_x_26082:
[----:B------:R-:W0:Y:S02]  /*83e0*/  I2F.F64.S64 R4, R4 ;  /* 0x0000000400047312 */ /* 0x000e240000301c00 */
[----:B0-----:R0:W-:Y:S01]  /*83f0*/  STG.E.64 desc[UR36][R2.64], R4 ;  /* 0x0000000402007986 */ /* 0x0011e2000c101b24 */
[----:B------:R-:W-:Y:S05]  /*8400*/  BRA `(.L_x_26077) ;  /* 0x00000008008c7947 */ /* 0x000fea0003800000 */
.L_x_26072:
        /* <DEDUP_REMOVED lines=12> */
.L_x_26087:
[----:B------:R-:W0:Y:S01]  /*84d0*/  I2F.S64 R5, R4 ;  /* 0x0000000400057312 */ /* 0x000e220000301400 */
        /* <DEDUP_REMOVED lines=17> */
.L_x_26090:
[----:B------:R-:W-:-:S04]  /*85f0*/  SHF.R.U32.HI R5, RZ, 0x18, R5 ;  /* 0x00000018ff057819 */ /* 0x000fc80000011605 */
[----:B------:R-:W-:-:S07]  /*8600*/  LOP3.LUT R0, R0, 0x80, R5, 0xf8, !PT ;  /* 0x0000008000007812 */ /* 0x000fce00078ef805 */
.L_x_26089:
[----:B------:R-:W-:Y:S05]  /*8610*/  BSYNC.RECONVERGENT B0 ;  /* 0x0000000000007941 */ /* 0x000fea0003800200 */
.L_x_26088:
[----:B------:R0:W-:Y:S01]  /*8620*/  STG.E.U8 desc[UR36][R2.64], R0 ;  /* 0x0000000002007986 */ /* 0x0001e2000c101124 */
[----:B------:R-:W-:Y:S05]  /*8630*/  BRA `(.L_x_26077) ;  /* 0x0000000800007947 */ /* 0x000fea0003800000 */
.L_x_26086:
[----:B------:R-:W0:Y:S01]  /*8640*/  I2F.S64 R5, R4 ;  /* 0x0000000400057312 */ /* 0x000e220000301400 */
        /* <DEDUP_REMOVED lines=17> */
.L_x_26093:
[----:B------:R-:W-:-:S04]  /*8760*/  SHF.R.U32.HI R5, RZ, 0x18, R5 ;  /* 0x00000018ff057819 */ /* 0x000fc80000011605 */
[----:B------:R-:W-:-:S07]  /*8770*/  LOP3.LUT R0, R0, 0x80, R5, 0xf8, !PT ;  /* 0x0000008000007812 */ /* 0x000fce00078ef805 */
.L_x_26092:
[----:B------:R-:W-:Y:S05]  /*8780*/  BSYNC.RECONVERGENT B0 ;  /* 0x0000000000007941 */ /* 0x000fea0003800200 */
.L_x_26091:
[----:B------:R0:W-:Y:S01]  /*8790*/  STG.E.U8 desc[UR36][R2.64], R0 ;  /* 0x0000000002007986 */ /* 0x0001e2000c101124 */
[----:B------:R-:W-:Y:S05]  /*87a0*/  BRA `(.L_x_26077) ;  /* 0x0000000400a47947 */ /* 0x000fea0003800000 */
.L_x_26085:
[----:B------:R-:W-:-:S09]  /*87b0*/  UISETP.NE.AND UP0, UPT, UR4, 0x1c, UPT ;  /* 0x0000001c0400788c */ /* 0x000fd2000bf05270 */
[----:B------:R-:W-:Y:S05]  /*87c0*/  BRA.U !UP0, `(.L_x_26094) ;  /* 0x00000001085c7547 */ /* 0x000fea000b800000 */
[----:B------:R-:W-:-:S09]  /*87d0*/  UISETP.NE.AND UP0, UPT, UR4, 0x1d, UPT ;  /* 0x0000001d0400788c */ /* 0x000fd2000bf05270 */
[----:B------:R-:W-:Y:S05]  /*87e0*/  BRA.U !UP0, `(.L_x_26095) ;  /* 0x00000001084c7547 */ /* 0x000fea000b800000 */
[----:B------:R-:W-:-:S09]  /*87f0*/  UISETP.NE.AND UP0, UPT, UR4, 0x2c, UPT ;  /* 0x0000002c0400788c */ /* 0x000fd2000bf05270 */
[----:B------:R-:W-:Y:S05]  /*8800*/  BRA.U UP0, `(.L_x_26076) ;  /* 0x0000000100a87547 */ /* 0x000fea000b800000 */
        /* <DEDUP_REMOVED lines=17> */
.L_x_26095:
[----:B------:R0:W-:Y:S01]  /*8920*/  STG.E.64 desc[UR36][R2.64], R4 ;  /* 0x0000000402007986 */ /* 0x0001e2000c101b24 */
[----:B------:R-:W-:Y:S05]  /*8930*/  BRA `(.L_x_26077) ;  /* 0x0000000400407947 */ /* 0x000fea0003800000 */
.L_x_26094:
[----:B------:R0:W-:Y:S01]  /*8940*/  STG.E desc[UR36][R2.64], R4 ;  /* 0x0000000402007986 */ /* 0x0001e2000c101924 */
[----:B------:R-:W-:Y:S05]  /*8950*/  BRA `(.L_x_26077) ;  /* 0x0000000400387947 */ /* 0x000fea0003800000 */
.L_x_26084:
        /* <DEDUP_REMOVED lines=11> */
.L_x_26097:
[----:B------:R-:W0:Y:S01]  /*8a10*/  I2F.F64.S64 R4, R4 ;  /* 0x0000000400047312 */ /* 0x000e220000301c00 */
[----:B------:R-:W-:-:S05]  /*8a20*/  CS2R R6, SRZ ;  /* 0x0000000000067805 */ /* 0x000fca000001ff00 */
[----:B0-----:R4:W-:Y:S01]  /*8a30*/  STG.E.128 desc[UR36][R2.64], R4 ;  /* 0x0000000402007986 */ /* 0x0019e2000c101d24 */
[----:B------:R-:W-:Y:S05]  /*8a40*/  BRA `(.L_x_26077) ;  /* 0x0000000000fc7947 */ /* 0x000fea0003800000 */
.L_x_26096:
[----:B------:R-:W-:-:S09]  /*8a50*/  UISETP.NE.AND UP0, UPT, UR4, 0xf, UPT ;  /* 0x0000000f0400788c */ /* 0x000fd2000bf05270 */
[----:B------:R-:W-:Y:S05]  /*8a60*/  BRA.U !UP0, `(.L_x_26098) ;  /* 0x0000000108e87547 */ /* 0x000fea000b800000 */
[----:B------:R-:W-:-:S09]  /*8a70*/  UISETP.NE.AND UP0, UPT, UR4, 0x17, UPT ;  /* 0x000000170400788c */ /* 0x000fd2000bf05270 */
[----:B------:R-:W-:Y:S05]  /*8a80*/  BRA.U !UP0, `(.L_x_26099) ;  /* 0x0000000108907547 */ /* 0x000fea000b800000 */
[----:B------:R-:W-:-:S09]  /*8a90*/  UISETP.NE.AND UP0, UPT, UR4, 0x18, UPT ;  /* 0x000000180400788c */ /* 0x000fd2000bf05270 */
[----:B------:R-:W-:Y:S05]  /*8aa0*/  BRA.U !UP0, `(.L_x_26100) ;  /* 0x0000000108447547 */ /* 0x000fea000b800000 */
.L_x_26076:
        /* <DEDUP_REMOVED lines=16> */
.L_x_26101:
[----:B------:R-:W-:Y:S05]  /*8bb0*/  BRA `(.L_x_26077) ;  /* 0x0000000000a07947 */ /* 0x000fea0003800000 */
.L_x_26100:
[----:B------:R-:W0:Y:S01]  /*8bc0*/  I2F.S64 R5, R4 ;  /* 0x0000000400057312 */ /* 0x000e220000301400 */
        /* <DEDUP_REMOVED lines=12> */
.L_x_26103:
[----:B------:R-:W-:Y:S05]  /*8c90*/  BSYNC.RECONVERGENT B0 ;  /* 0x0000000000007941 */ /* 0x000fea0003800200 */
.L_x_26102:
[----:B------:R-:W-:-:S05]  /*8ca0*/  LOP3.LUT R7, R0, 0x80, R7, 0xf8, !PT ;  /* 0x0000008000077812 */ /* 0x000fca00078ef807 */
[----:B------:R2:W-:Y:S01]  /*8cb0*/  STG.E.U8 desc[UR36][R2.64], R7 ;  /* 0x0000000702007986 */ /* 0x0005e2000c101124 */
[----:B------:R-:W-:Y:S05]  /*8cc0*/  BRA `(.L_x_26077) ;  /* 0x00000000005c7947 */ /* 0x000fea0003800000 */
.L_x_26099:
[----:B------:R-:W0:Y:S01]  /*8cd0*/  I2F.S64 R5, R4 ;  /* 0x0000000400057312 */ /* 0x000e220000301400 */
        /* <DEDUP_REMOVED lines=11> */
.L_x_26105:
[----:B------:R-:W-:Y:S02]  /*8d90*/  ISETP.GT.U32.AND P0, PT, R6, 0x7f800000, PT ;  /* 0x7f8000000600780c */ /* 0x000fe40003f04070 */
[----:B------:R-:W-:-:S04]  /*8da0*/  MOV R0, 0x7f ;  /* 0x0000007f00007802 */ /* 0x000fc80000000f00 */
[----:B------:R-:W-:-:S07]  /*8db0*/  SEL R0, R0, 0x7c, P0 ;  /* 0x0000007c00007807 */ /* 0x000fce0000000000 */
.L_x_26106:
[----:B------:R-:W-:Y:S05]  /*8dc0*/  BSYNC.RECONVERGENT B0 ;  /* 0x0000000000007941 */ /* 0x000fea0003800200 */
.L_x_26104:
[----:B------:R-:W-:-:S04]  /*8dd0*/  SHF.R.U32.HI R5, RZ, 0x18, R5 ;  /* 0x00000018ff057819 */ /* 0x000fc80000011605 */
[----:B------:R-:W-:-:S05]  /*8de0*/  LOP3.LUT R5, R0, 0x80, R5, 0xf8, !PT ;  /* 0x0000008000057812 */ /* 0x000fca00078ef805 */
[----:B------:R1:W-:Y:S01]  /*8df0*/  STG.E.U8 desc[UR36][R2.64], R5 ;  /* 0x0000000502007986 */ /* 0x0003e2000c101124 */
[----:B------:R-:W-:Y:S05]  /*8e00*/  BRA `(.L_x_26077) ;  /* 0x00000000000c7947 */ /* 0x000fea0003800000 */
.L_x_26098:
[----:B------:R-:W0:Y:S02]  /*8e10*/  I2F.S64 R0, R4 ;  /* 0x0000000400007312 */ /* 0x000e240000301400 */
[----:B0-----:R-:W-:-:S05]  /*8e20*/  F2FP.BF16.F32.PACK_AB R0, RZ, R0 ;  /* 0x00000000ff00723e */ /* 0x001fca00000010ff */
[----:B------:R0:W-:Y:S02]  /*8e30*/  STG.E.U16 desc[UR36][R2.64], R0 ;  /* 0x0000000002007986 */ /* 0x0001e4000c101524 */
.L_x_26077:
[----:B------:R-:W-:-:S07]  /*8e40*/  VIADD R19, R19, 0x80 ;  /* 0x0000008013137836 */ /* 0x000fce0000000000 */
.L_x_25997:
[----:B------:R-:W-:Y:S05]  /*8e50*/  BSYNC.RECONVERGENT B6 ;  /* 0x0000000000067941 */ /* 0x000fea0003800200 */
.L_x_25996:
[----:B------:R-:W5:Y:S01]  /*8e60*/  LDCU UR4, c[0x0][0x380] ;  /* 0x00007000ff0477ac */ /* 0x000f620008000800 */
[----:B------:R-:W-:Y:S01]  /*8e70*/  BSSY.RECONVERGENT B6, `(.L_x_26107) ;  /* 0x000046a000067945 */ /* 0x000fe20003800200 */
[----:B-----5:R-:W-:-:S13]  /*8e80*/  ISETP.GE.AND P0, PT, R19, UR4, PT ;  /* 0x0000000413007c0c */ /* 0x020fda000bf06270 */
[----:B------:R-:W-:Y:S05]  /*8e90*/  @P0 BRA `(.L_x_26108) ;  /* 0x00000044009c0947 */ /* 0x000fea0003800000 */
[----:B------:R-:W5:Y:S01]  /*8ea0*/  LDCU UR4, c[0x0][0x388] ;  /* 0x00007100ff0477ac */ /* 0x000f620008000800 */
[----:B0-----:R-:W-:Y:S02]  /*8eb0*/  HFMA2 R0, -RZ, RZ, 0, 0 ;  /* 0x00000000ff007431 */ /* 0x001fe400000001ff */
[----:B------:R-:W-:Y:S02]  /*8ec0*/  IMAD.MOV.U32 R18, RZ, RZ, RZ ;  /* 0x000000ffff127224 */ /* 0x000fe400078e00ff */
        /* <DEDUP_REMOVED lines=351> */
.L_x_26109:
        /* <DEDUP_REMOVED lines=17> */
.L_x_26113:
[----:B------:R0:W5:Y:S01]  /*a5d0*/  LDG.E.U8 R16, desc[UR36][R4.64] ;  /* 0x0000002404107981 */ /* 0x000162000c1e1100 */
[----:B------:R-:W-:Y:S01]  /*a5e0*/  IMAD.MOV.U32 R17, RZ, RZ, RZ ;  /* 0x000000ffff117224 */ /* 0x000fe200078e00ff */
[----:B------:R-:W-:Y:S06]  /*a5f0*/  BRA `(.L_x_26115) ;  /* 0x0000000c00447947 */ /* 0x000fec0003800000 */
.L_x_26112:
        /* <DEDUP_REMOVED lines=8> */
.L_x_26117:
[----:B------:R-:W2:Y:S02]  /*a680*/  LDG.E R16, desc[UR36][R4.64] ;  /* 0x0000002404107981 */ /* 0x000ea4000c1e1900 */
[----:B--2---:R-:W-:Y:S01]  /*a690*/  SHF.R.S32.HI R17, RZ, 0x1f, R16 ;  /* 0x0000001fff117819 */ /* 0x004fe20000011410 */
[----:B------:R-:W-:Y:S06]  /*a6a0*/  BRA `(.L_x_26115) ;  /* 0x0000000c00187947 */ /* 0x000fec0003800000 */
.L_x_26116:
[----:B------:R-:W2:Y:S02]  /*a6b0*/  LDG.E.S16 R16, desc[UR36][R4.64] ;  /* 0x0000002404107981 */ /* 0x000ea4000c1e1700 */
[----:B--2---:R-:W-:Y:S01]  /*a6c0*/  SHF.R.S32.HI R17, RZ, 0x1f, R16 ;  /* 0x0000001fff117819 */ /* 0x004fe20000011410 */
[----:B------:R-:W-:Y:S06]  /*a6d0*/  BRA `(.L_x_26115) ;  /* 0x0000000c000c7947 */ /* 0x000fec0003800000 */
.L_x_26111:
        /* <DEDUP_REMOVED lines=9> */
.L_x_26119:
[----:B------:R-:W2:Y:S02]  /*a770*/  LDG.E.U16 R4, desc[UR36][R4.64] ;  /* 0x0000002404047981 */ /* 0x000ea4000c1e1500 */
[----:B--2---:R-:W-:-:S06]  /*a780*/  HADD2.F32 R16, -RZ, R4.H0_H0 ;  /* 0x20000004ff107230 */ /* 0x004fcc0000004100 */
[----:B------:R-:W0:Y:S01]  /*a790*/  F2I.S64.TRUNC R16, R16 ;  /* 0x0000001000107311 */ /* 0x000e22000020d900 */
[----:B------:R-:W-:Y:S05]  /*a7a0*/  BRA `(.L_x_26115) ;  /* 0x0000000800d87947 */ /* 0x000fea0003800000 */
.L_x_26118:
        /* <DEDUP_REMOVED lines=9> */
.L_x_26121:
[----:B------:R-:W2:Y:S02]  /*a840*/  LDG.E.U16 R4, desc[UR36][R4.64] ;  /* 0x0000002404047981 */ /* 0x000ea4000c1e1500 */
[----:B--2---:R-:W-:-:S06]  /*a850*/  HADD2.F32 R16, -RZ, R4.H0_H0 ;  /* 0x20000004ff107230 */ /* 0x004fcc0000004100 */
[----:B------:R-:W0:Y:S01]  /*a860*/  F2I.S64.TRUNC R16, R16 ;  /* 0x0000001000107311 */ /* 0x000e22000020d900 */
[----:B------:R-:W-:Y:S05]  /*a870*/  BRA `(.L_x_26115) ;  /* 0x0000000800a47947 */ /* 0x000fea0003800000 */
.L_x_26120:
[----:B------:R-:W2:Y:S02]  /*a880*/  LDG.E.64 R4, desc[UR36][R4.64] ;  /* 0x0000002404047981 */ /* 0x000ea4000c1e1b00 */
[----:B--2---:R0:W1:Y:S01]  /*a890*/  F2I.S64.F64.TRUNC R16, R4 ;  /* 0x0000000400107311 */ /* 0x004062000030d900 */
[----:B------:R-:W-:Y:S05]  /*a8a0*/  BRA `(.L_x_26115) ;  /* 0x0000000800987947 */ /* 0x000fea0003800000 */
.L_x_26110:
        /* <DEDUP_REMOVED lines=13> */
.L_x_26124:
[----:B------:R-:W2:Y:S02]  /*a980*/  LDG.E.64 R4, desc[UR36][R4.64] ;  /* 0x0000002404047981 */ /* 0x000ea4000c1e1b00 */
[----:B--2---:R0:W1:Y:S01]  /*a990*/  F2I.S64.F64.TRUNC R16, R4 ;  /* 0x0000000400107311 */ /* 0x004062000030d900 */
[----:B------:R-:W-:Y:S05]  /*a9a0*/  BRA `(.L_x_26115) ;  /* 0x0000000800587947 */ /* 0x000fea0003800000 */
.L_x_26123:
        /* <DEDUP_REMOVED lines=26> */
.L_x_26126:
        /* <DEDUP_REMOVED lines=14> */
.L_x_26125:
[----:B------:R-:W2:Y:S02]  /*ac30*/  LDG.E.U16 R16, desc[UR36][R4.64] ;  /* 0x0000002404107981 */ /* 0x000ea4000c1e1500 */
[----:B--2---:R-:W-:-:S06]  /*ac40*/  IMAD.U32 R16, R16, 0x10000, RZ ;  /* 0x0001000010107824 */ /* 0x004fcc00078e00ff */
[----:B------:R-:W0:Y:S01]  /*ac50*/  F2I.S64.TRUNC R16, R16 ;  /* 0x0000001000107311 */ /* 0x000e22000020d900 */
[----:B------:R-:W-:Y:S05]  /*ac60*/  BRA `(.L_x_26115) ;  /* 0x0000000400a87947 */ /* 0x000fea0003800000 */
.L_x_26122:
        /* <DEDUP_REMOVED lines=11> */
.L_x_26129:
        /* <DEDUP_REMOVED lines=21> */
.L_x_26133:
[----:B------:R-:W-:Y:S05]  /*ae70*/  BSYNC.RECONVERGENT B1 ;  /* 0x0000000000017941 */ /* 0x000fea0003800200 */
.L_x_26132:
[----:B------:R-:W-:Y:S01]  /*ae80*/  IMAD.SHL.U32 R0, R0, 0x100000, RZ ;  /* 0x0010000000007824 */ /* 0x000fe200078e00ff */
[----:B------:R-:W-:-:S04]  /*ae90*/  LEA R3, R3, 0x3b800000, 0x17 ;  /* 0x3b80000003037811 */ /* 0x000fc800078eb8ff */
[----:B------:R-:W-:-:S07]  /*aea0*/  LOP3.LUT R16, R3, R0, R7, 0xfe, !PT ;  /* 0x0000000003107212 */ /* 0x000fce00078efe07 */
.L_x_26131:
[----:B------:R-:W-:Y:S05]  /*aeb0*/  BSYNC.RECONVERGENT B0 ;  /* 0x0000000000007941 */ /* 0x000fea0003800200 */
.L_x_26130:
[----:B------:R-:W1:Y:S01]  /*aec0*/  F2I.S64.TRUNC R16, R16 ;  /* 0x0000001000107311 */ /* 0x000e62000020d900 */
[----:B------:R-:W-:Y:S05]  /*aed0*/  BRA `(.L_x_26115) ;  /* 0x00000004000c7947 */ /* 0x000fea0003800000 */
.L_x_26128:
        /* <DEDUP_REMOVED lines=21> */
.L_x_26137:
[----:B------:R-:W-:Y:S05]  /*b030*/  BSYNC.RECONVERGENT B1 ;  /* 0x0000000000017941 */ /* 0x000fea0003800200 */
.L_x_26136:
[----:B------:R-:W-:Y:S01]  /*b040*/  IMAD.SHL.U32 R0, R0, 0x200000, RZ ;  /* 0x0020000000007824 */ /* 0x000fe200078e00ff */
[----:B------:R-:W-:-:S04]  /*b050*/  LEA R3, R3, 0x37800000, 0x17 ;  /* 0x3780000003037811 */ /* 0x000fc800078eb8ff */
[----:B------:R-:W-:-:S07]  /*b060*/  LOP3.LUT R16, R3, R0, R7, 0xfe, !PT ;  /* 0x0000000003107212 */ /* 0x000fce00078efe07 */
.L_x_26135:
[----:B------:R-:W-:Y:S05]  /*b070*/  BSYNC.RECONVERGENT B0 ;  /* 0x0000000000007941 */ /* 0x000fea0003800200 */
.L_x_26134:
[----:B------:R-:W2:Y:S01]  /*b080*/  F2I.S64.TRUNC R16, R16 ;  /* 0x0000001000107311 */ /* 0x000ea2000020d900 */
[----:B------:R-:W-:Y:S05]  /*b090*/  BRA `(.L_x_26115) ;  /* 0x00000000009c7947 */ /* 0x000fea0003800000 */
.L_x_26127:
        /* <DEDUP_REMOVED lines=14> */
.L_x_26141:
[----:B------:R-:W-:Y:S05]  /*b180*/  BSYNC.RECONVERGENT B0 ;  /* 0x0000000000007941 */ /* 0x000fea0003800200 */
.L_x_26140:
[----:B------:R-:W4:Y:S01]  /*b190*/  F2I.S64.TRUNC R16, R16 ;  /* 0x0000001000107311 */ /* 0x000f22000020d900 */
[----:B------:R-:W-:Y:S05]  /*b1a0*/  BRA `(.L_x_26115) ;  /* 0x0000000000587947 */ /* 0x000fea0003800000 */
.L_x_26114:
        /* <DEDUP_REMOVED lines=16> */
.L_x_26142:
[----:B------:R-:W-:Y:S01]  /*b2b0*/  CS2R R16, SRZ ;  /* 0x0000000000107805 */ /* 0x000fe2000001ff00 */
[----:B------:R-:W-:Y:S06]  /*b2c0*/  BRA `(.L_x_26115) ;  /* 0x0000000000107947 */ /* 0x000fec0003800000 */
.L_x_26139:
[----:B------:R0:W5:Y:S01]  /*b2d0*/  LDG.E.64 R16, desc[UR36][R4.64] ;  /* 0x0000002404107981 */ /* 0x000162000c1e1b00 */
[----:B------:R-:W-:Y:S05]  /*b2e0*/  BRA `(.L_x_26115) ;  /* 0x0000000000087947 */ /* 0x000fea0003800000 */
.L_x_26138:
[----:B------:R3:W5:Y:S01]  /*b2f0*/  LDG.E R16, desc[UR36][R4.64] ;  /* 0x0000002404107981 */ /* 0x000762000c1e1900 */
[----:B------:R-:W-:-:S07]  /*b300*/  IMAD.MOV.U32 R17, RZ, RZ, RZ ;  /* 0x000000ffff117224 */ /* 0x000fce00078e00ff */
.L_x_26115:
        /* <DEDUP_REMOVED lines=17> */
.L_x_26146:
[----:B------:R0:W5:Y:S01]  /*b420*/  LDG.E.U8 R14, desc[UR36][R4.64] ;  /* 0x00000024040e7981 */ /* 0x000162000c1e1100 */
[----:B------:R-:W-:Y:S01]  /*b430*/  IMAD.MOV.U32 R15, RZ, RZ, RZ ;  /* 0x000000ffff0f7224 */ /* 0x000fe200078e00ff */
[----:B------:R-:W-:Y:S06]  /*b440*/  BRA `(.L_x_26148) ;  /* 0x0000000c00447947 */ /* 0x000fec0003800000 */
.L_x_26145:
        /* <DEDUP_REMOVED lines=8> */
.L_x_26150:
[----:B------:R-:W3:Y:S02]  /*b4d0*/  LDG.E R14, desc[UR36][R4.64] ;  /* 0x00000024040e7981 */ /* 0x000ee4000c1e1900 */
[----:B---3--:R-:W-:Y:S01]  /*b4e0*/  SHF.R.S32.HI R15, RZ, 0x1f, R14 ;  /* 0x0000001fff0f7819 */ /* 0x008fe2000001140e */
[----:B------:R-:W-:Y:S06]  /*b4f0*/  BRA `(.L_x_26148) ;  /* 0x0000000c00187947 */ /* 0x000fec0003800000 */
.L_x_26149:
[----:B------:R-:W3:Y:S02]  /*b500*/  LDG.E.S16 R14, desc[UR36][R4.64] ;  /* 0x00000024040e7981 */ /* 0x000ee4000c1e1700 */
[----:B---3--:R-:W-:Y:S01]  /*b510*/  SHF.R.S32.HI R15, RZ, 0x1f, R14 ;  /* 0x0000001fff0f7819 */ /* 0x008fe2000001140e */
[----:B------:R-:W-:Y:S06]  /*b520*/  BRA `(.L_x_26148) ;  /* 0x0000000c000c7947 */ /* 0x000fec0003800000 */
.L_x_26144:
        /* <DEDUP_REMOVED lines=9> */
.L_x_26152:
[----:B------:R-:W3:Y:S02]  /*b5c0*/  LDG.E.U16 R4, desc[UR36][R4.64] ;  /* 0x0000002404047981 */ /* 0x000ee4000c1e1500 */
[----:B---3--:R-:W-:-:S06]  /*b5d0*/  HADD2.F32 R14, -RZ, R4.H0_H0 ;  /* 0x20000004ff0e7230 */ /* 0x008fcc0000004100 */
[----:B------:R-:W0:Y:S01]  /*b5e0*/  F2I.S64.TRUNC R14, R14 ;  /* 0x0000000e000e7311 */ /* 0x000e22000020d900 */
[----:B------:R-:W-:Y:S05]  /*b5f0*/  BRA `(.L_x_26148) ;  /* 0x0000000800d87947 */ /* 0x000fea0003800000 */
.L_x_26151:
        /* <DEDUP_REMOVED lines=9> */
.L_x_26154:
[----:B------:R-:W3:Y:S02]  /*b690*/  LDG.E.U16 R4, desc[UR36][R4.64] ;  /* 0x0000002404047981 */ /* 0x000ee4000c1e1500 */
[----:B---3--:R-:W-:-:S06]  /*b6a0*/  HADD2.F32 R14, -RZ, R4.H0_H0 ;  /* 0x20000004ff0e7230 */ /* 0x008fcc0000004100 */
[----:B------:R-:W0:Y:S01]  /*b6b0*/  F2I.S64.TRUNC R14, R14 ;  /* 0x0000000e000e7311 */ /* 0x000e22000020d900 */
[----:B------:R-:W-:Y:S05]  /*b6c0*/  BRA `(.L_x_26148) ;  /* 0x0000000800a47947 */ /* 0x000fea0003800000 */
.L_x_26153:
[----:B------:R-:W3:Y:S02]  /*b6d0*/  LDG.E.64 R4, desc[UR36][R4.64] ;  /* 0x0000002404047981 */ /* 0x000ee4000c1e1b00 */
[----:B---3--:R0:W3:Y:S01]  /*b6e0*/  F2I.S64.F64.TRUNC R14, R4 ;  /* 0x00000004000e7311 */ /* 0x0080e2000030d900 */
[----:B------:R-:W-:Y:S05]  /*b6f0*/  BRA `(.L_x_26148) ;  /* 0x0000000800987947 */ /* 0x000fea0003800000 */
.L_x_26143:
        /* <DEDUP_REMOVED lines=13> */
.L_x_26157:
[----:B------:R-:W3:Y:S02]  /*b7d0*/  LDG.E.64 R4, desc[UR36][R4.64] ;  /* 0x0000002404047981 */ /* 0x000ee4000c1e1b00 */
[----:B---3--:R0:W3:Y:S01]  /*b7e0*/  F2I.S64.F64.TRUNC R14, R4 ;  /* 0x00000004000e7311 */ /* 0x0080e2000030d900 */
[----:B------:R-:W-:Y:S05]  /*b7f0*/  BRA `(.L_x_26148) ;  /* 0x0000000800587947 */ /* 0x000fea0003800000 */
.L_x_26156:
        /* <DEDUP_REMOVED lines=26> */
.L_x_26159:
        /* <DEDUP_REMOVED lines=12> */
[----:B------:R0:W3:Y:S01]  /*ba60*/  F2I.S64.TRUNC R14, R0 ;  /* 0x00000000000e7311 */ /* 0x0000e2000020d900 */
[----:B------:R-:W-:Y:S05]  /*ba70*/  BRA `(.L_x_26148) ;  /* 0x0000000400b87947 */ /* 0x000fea0003800000 */
.L_x_26158:
[----:B------:R-:W3:Y:S02]  /*ba80*/  LDG.E.U16 R14, desc[UR36][R4.64] ;  /* 0x00000024040e7981 */ /* 0x000ee4000c1e1500 */
[----:B---3--:R-:W-:-:S06]  /*ba90*/  IMAD.U32 R14, R14, 0x10000, RZ ;  /* 0x000100000e0e7824 */ /* 0x008fcc00078e00ff */
[----:B------:R-:W0:Y:S01]  /*baa0*/  F2I.S64.TRUNC R14, R14 ;  /* 0x0000000e000e7311 */ /* 0x000e22000020d900 */
[----:B------:R-:W-:Y:S05]  /*bab0*/  BRA `(.L_x_26148) ;  /* 0x0000000400a87947 */ /* 0x000fea0003800000 */
.L_x_26155:
        /* <DEDUP_REMOVED lines=11> */
.L_x_26162:
        /* <DEDUP_REMOVED lines=21> */
.L_x_26166:
[----:B------:R-:W-:Y:S05]  /*bcc0*/  BSYNC.RECONVERGENT B1 ;  /* 0x0000000000017941 */ /* 0x000fea0003800200 */
.L_x_26165:
[----:B------:R-:W-:Y:S01]  /*bcd0*/  IMAD.SHL.U32 R0, R0, 0x100000, RZ ;  /* 0x0010000000007824 */ /* 0x000fe200078e00ff */
[----:B------:R-:W-:-:S04]  /*bce0*/  LEA R3, R3, 0x3b800000, 0x17 ;  /* 0x3b80000003037811 */ /* 0x000fc800078eb8ff */
[----:B------:R-:W-:-:S07]  /*bcf0*/  LOP3.LUT R14, R3, R0, R7, 0xfe, !PT ;  /* 0x00000000030e7212 */ /* 0x000fce00078efe07 */
.L_x_26164:
[----:B------:R-:W-:Y:S05]  /*bd00*/  BSYNC.RECONVERGENT B0 ;  /* 0x0000000000007941 */ /* 0x000fea0003800200 */
.L_x_26163:
[----:B------:R-:W0:Y:S01]  /*bd10*/  F2I.S64.TRUNC R14, R14 ;  /* 0x0000000e000e7311 */ /* 0x000e22000020d900 */
[----:B------:R-:W-:Y:S05]  /*bd20*/  BRA `(.L_x_26148) ;  /* 0x00000004000c7947 */ /* 0x000fea0003800000 */
.L_x_26161:
        /* <DEDUP_REMOVED lines=21> */
.L_x_26170:
[----:B------:R-:W-:Y:S05]  /*be80*/  BSYNC.RECONVERGENT B1 ;  /* 0x0000000000017941 */ /* 0x000fea0003800200 */
.L_x_26169:
[----:B------:R-:W-:Y:S02]  /*be90*/  SHF.L.U32 R0, R0, 0x15, RZ ;  /* 0x0000001500007819 */ /* 0x000fe400000006ff */
[----:B------:R-:W-:-:S04]  /*bea0*/  LEA R3, R3, 0x37800000, 0x17 ;  /* 0x3780000003037811 */ /* 0x000fc800078eb8ff */
[----:B------:R-:W-:-:S07]  /*beb0*/  LOP3.LUT R14, R3, R0, R7, 0xfe, !PT ;  /* 0x00000000030e7212 */ /* 0x000fce00078efe07 */
.L_x_26168:
[----:B------:R-:W-:Y:S05]  /*bec0*/  BSYNC.RECONVERGENT B0 ;  /* 0x0000000000007941 */ /* 0x000fea0003800200 */
.L_x_26167:
[----:B------:R-:W0:Y:S01]  /*bed0*/  F2I.S64.TRUNC R14, R14 ;  /* 0x0000000e000e7311 */ /* 0x000e22000020d900 */
[----:B------:R-:W-:Y:S05]  /*bee0*/  BRA `(.L_x_26148) ;  /* 0x00000000009c7947 */ /* 0x000fea0003800000 */
.L_x_26160:
        /* <DEDUP_REMOVED lines=14> */
.L_x_26174:
[----:B------:R-:W-:Y:S05]  /*bfd0*/  BSYNC.RECONVERGENT B0 ;  /* 0x0000000000007941 */ /* 0x000fea0003800200 */
.L_x_26173:
[----:B------:R-:W0:Y:S01]  /*bfe0*/  F2I.S64.TRUNC R14, R14 ;  /* 0x0000000e000e7311 */ /* 0x000e22000020d900 */
[----:B------:R-:W-:Y:S05]  /*bff0*/  BRA `(.L_x_26148) ;  /* 0x0000000000587947 */ /* 0x000fea0003800000 */
.L_x_26147:
[----:B------:R-:W-:Y:S01]  /*c000*/  MOV R14, 0x0 ;  /* 0x00000000000e7802 */ /* 0x000fe20000000f00 */
[----:B------:R-:W0:Y:S01]  /*c010*/  LDCU.64 UR4, c[0x4][0x178] ;  /* 0x01002f00ff0477ac */ /* 0x000e220008000a00 */
[----:B------:R-:W-:Y:S02]  /*c020*/  HFMA2 R13, -RZ, RZ, 0, 0 ;  /* 0x00000000ff0d7431 */ /* 0x000fe400000001ff */
[----:B------:R-:W-:Y:S01]  /*c030*/  IMAD.MOV.U32 R8, RZ, RZ, 0x4e ;  /* 0x0000004eff087424 */ /* 0x000fe200078e00ff */
[----:B------:R-:W3:Y:S01]  /*c040*/  LDCU.64 UR6, c[0x4][0x180] ;  /* 0x01003000ff0677ac */ /* 0x000ee20008000a00 */
[----:B------:R-:W1:Y:S01]  /*c050*/  LDC.64 R14, c[0x4][R14] ;  /* 0x010000000e0e7b82 */ /* 0x000e620000000a00 */
[----:B------:R-:W-:Y:S01]  /*c060*/  IMAD.MOV.U32 R12, RZ, RZ, 0x1 ;  /* 0x00000001ff0c7424 */ /* 0x000fe200078e00ff */
[----:B------:R-:W2:Y:S01]  /*c070*/  LDCU.64 UR8, c[0x4][0x38] ;  /* 0x01000700ff0877ac */ /* 0x000ea20008000a00 */
[----:B0-----:R-:W-:Y:S02]  /*c080*/  IMAD.U32 R4, RZ, RZ, UR4 ;  /* 0x00000004ff047e24 */ /* 0x001fe4000f8e00ff */
[----:B------:R-:W-:Y:S01]  /*c090*/  IMAD.U32 R5, RZ, RZ, UR5 ;  /* 0x00000005ff057e24 */ /* 0x000fe2000f8e00ff */
[----:B---3--:R-:W-:Y:S01]  /*c0a0*/  MOV R6, UR6 ;  /* 0x0000000600067c02 */ /* 0x008fe20008000f00 */
[----:B------:R-:W-:-:S02]  /*c0b0*/  IMAD.U32 R7, RZ, RZ, UR7 ;  /* 0x00000007ff077e24 */ /* 0x000fc4000f8e00ff */
[----:B--2---:R-:W-:Y:S01]  /*c0c0*/  IMAD.U32 R10, RZ, RZ, UR8 ;  /* 0x00000008ff0a7e24 */ /* 0x004fe2000f8e00ff */
[----:B------:R-:W-:-:S07]  /*c0d0*/  MOV R11, UR9 ;  /* 0x00000009000b7c02 */ /* 0x000fce0008000f00 */
[----:B------:R-:W-:-:S07]  /*c0e0*/  LEPC R20, `(.L_x_26175) ;  /* 0x000000001014794e */ /* 0x000fce0000000000 */
[----:B-1--45:R-:W-:Y:S05]  /*c0f0*/  CALL.ABS.NOINC R14 ;  /* 0x000000000e007343 */ /* 0x032fea0003c00000 */
.L_x_26175:
[----:B------:R-:W-:Y:S01]  /*c100*/  CS2R R14, SRZ ;  /* 0x00000000000e7805 */ /* 0x000fe2000001ff00 */
[----:B------:R-:W-:Y:S06]  /*c110*/  BRA `(.L_x_26148) ;  /* 0x0000000000107947 */ /* 0x000fec0003800000 */
.L_x_26172:
[----:B------:R0:W5:Y:S01]  /*c120*/  LDG.E.64 R14, desc[UR36][R4.64] ;  /* 0x00000024040e7981 */ /* 0x000162000c1e1b00 */
[----:B------:R-:W-:Y:S05]  /*c130*/  BRA `(.L_x_26148) ;  /* 0x0000000000087947 */ /* 0x000fea0003800000 */
.L_x_26171:
[----:B------:R0:W5:Y:S01]  /*c140*/  LDG.E R14, desc[UR36][R4.64] ;  /* 0x00000024040e7981 */ /* 0x000162000c1e1900 */
[----:B------:R-:W-:-:S07]  /*c150*/  IMAD.MOV.U32 R15, RZ, RZ, RZ ;  /* 0x000000ffff0f7224 */ /* 0x000fce00078e00ff */
.L_x_26148:
        /* <DEDUP_REMOVED lines=34> */
.L_x_26179:
        /* <DEDUP_REMOVED lines=18> */
.L_x_26180:
[----:B------:R-:W-:Y:S05]  /*c4a0*/  BSYNC.RECONVERGENT B1 ;  /* 0x0000000000017941 */ /* 0x000fea0003800200 */
.L_x_26178:
[----:B------:R-:W-:-:S04]  /*c4b0*/  SEL R3, RZ, 0xffffffff, !P0 ;  /* 0xffffffffff037807 */ /* 0x000fc80004000000 */
[----:B------:R-:W-:-:S04]  /*c4c0*/  IADD3 R4, P0, PT, R4, R3, RZ ;  /* 0x0000000304047210 */ /* 0x000fc80007f1e0ff */
[----:B------:R-:W-:Y:S01]  /*c4d0*/  IADD3.X R5, PT, PT, R5, R3, RZ, P0, !PT ;  /* 0x0000000305057210 */ /* 0x000fe200007fe4ff */
[----:B------:R-:W-:Y:S08]  /*c4e0*/  BRA `(.L_x_26181) ;  /* 0x0000000000807947 */ /* 0x000ff00003800000 */
.L_x_26177:
        /* <DEDUP_REMOVED lines=24> */
.L_x_26182:
        /* <DEDUP_REMOVED lines=8> */
.L_x_26181:
[----:B------:R-:W-:Y:S05]  /*c6f0*/  BSYNC.RECONVERGENT B0 ;  /* 0x0000000000007941 */ /* 0x000fea0003800200 */
.L_x_26176:
        /* <DEDUP_REMOVED lines=16> */
.L_x_26186:
[----:B------:R0:W-:Y:S01]  /*c800*/  STG.E.U8 desc[UR36][R2.64], R4 ;  /* 0x0000000402007986 */ /* 0x0001e2000c101124 */
[----:B------:R-:W-:Y:S05]  /*c810*/  BRA `(.L_x_26188) ;  /* 0x0000000c00387947 */ /* 0x000fea0003800000 */
.L_x_26185:
        /* <DEDUP_REMOVED lines=8> */
.L_x_26190:
[----:B------:R0:W-:Y:S01]  /*c8a0*/  STG.E desc[UR36][R2.64], R4 ;  /* 0x0000000402007986 */ /* 0x0001e2000c101924 */
[----:B------:R-:W-:Y:S05]  /*c8b0*/  BRA `(.L_x_26188) ;  /* 0x0000000c00107947 */ /* 0x000fea0003800000 */
.L_x_26189:
[----:B------:R0:W-:Y:S01]  /*c8c0*/  STG.E.U16 desc[UR36][R2.64], R4 ;  /* 0x0000000402007986 */ /* 0x0001e2000c101524 */
[----:B------:R-:W-:Y:S05]  /*c8d0*/  BRA `(.L_x_26188) ;  /* 0x0000000c00087947 */ /* 0x000fea0003800000 */
.L_x_26184:
        /* <DEDUP_REMOVED lines=9> */
.L_x_26192:
[----:B------:R-:W0:Y:S02]  /*c970*/  I2F.S64 R0, R4 ;  /* 0x0000000400007312 */ /* 0x000e240000301400 */
[----:B0-----:R-:W-:-:S05]  /*c980*/  F2FP.F16.F32.PACK_AB R0, RZ, R0 ;  /* 0x00000000ff00723e */ /* 0x001fca00000000ff */
[----:B------:R0:W-:Y:S01]  /*c990*/  STG.E.U16 desc[UR36][R2.64], R0 ;  /* 0x0000000002007986 */ /* 0x0001e2000c101524 */
[----:B------:R-:W-:Y:S05]  /*c9a0*/  BRA `(.L_x_26188) ;  /* 0x0000000800d47947 */ /* 0x000fea0003800000 */
.L_x_26191:
        /* <DEDUP_REMOVED lines=10> */
.L_x_26194:
[----:B------:R-:W0:Y:S02]  /*ca50*/  I2F.S64 R4, R4 ;  /* 0x0000000400047312 */ /* 0x000e240000301400 */
[----:B0-----:R-:W-:-:S04]  /*ca60*/  F2FP.F16.F32.PACK_AB R5, RZ, R4 ;  /* 0x00000004ff05723e */ /* 0x001fc800000000ff */
[----:B------:R-:W-:-:S05]  /*ca70*/  PRMT R5, R5, 0x5410, RZ ;  /* 0x0000541005057816 */ /* 0x000fca00000000ff */
[----:B------:R3:W-:Y:S01]  /*ca80*/  STG.E desc[UR36][R2.64], R5 ;  /* 0x0000000502007986 */ /* 0x0007e2000c101924 */
[----:B------:R-:W-:Y:S05]  /*ca90*/  BRA `(.L_x_26188) ;  /* 0x0000000800987947 */ /* 0x000fea0003800000 */
.L_x_26193:
[----:B------:R-:W0:Y:S02]  /*caa0*/  I2F.F64.S64 R4, R4 ;  /* 0x0000000400047312 */ /* 0x000e240000301c00 */
[----:B0-----:R4:W-:Y:S01]  /*cab0*/  STG.E.64 desc[UR36][R2.64], R4 ;  /* 0x0000000402007986 */ /* 0x0019e2000c101b24 */
[----:B------:R-:W-:Y:S05]  /*cac0*/  BRA `(.L_x_26188) ;  /* 0x00000008008c7947 */ /* 0x000fea0003800000 */
.L_x_26183:
        /* <DEDUP_REMOVED lines=12> */
.L_x_26198:
        /* <DEDUP_REMOVED lines=18> */
.L_x_26201:
[----:B------:R-:W-:-:S04]  /*ccb0*/  SHF.R.U32.HI R5, RZ, 0x18, R5 ;  /* 0x00000018ff057819 */ /* 0x000fc80000011605 */
[----:B------:R-:W-:-:S07]  /*ccc0*/  LOP3.LUT R0, R0, 0x80, R5, 0xf8, !PT ;  /* 0x0000008000007812 */ /* 0x000fce00078ef805 */
.L_x_26200:
[----:B------:R-:W-:Y:S05]  /*ccd0*/  BSYNC.RECONVERGENT B0 ;  /* 0x0000000000007941 */ /* 0x000fea0003800200 */
.L_x_26199:
[----:B------:R0:W-:Y:S01]  /*cce0*/  STG.E.U8 desc[UR36][R2.64], R0 ;  /* 0x0000000002007986 */ /* 0x0001e2000c101124 */
[----:B------:R-:W-:Y:S05]  /*ccf0*/  BRA `(.L_x_26188) ;  /* 0x0000000800007947 */ /* 0x000fea0003800000 */
.L_x_26197:
        /* <DEDUP_REMOVED lines=18> */
.L_x_26204:
[----:B------:R-:W-:-:S04]  /*ce20*/  SHF.R.U32.HI R5, RZ, 0x18, R5 ;  /* 0x00000018ff057819 */ /* 0x000fc80000011605 */
[----:B------:R-:W-:-:S07]  /*ce30*/  LOP3.LUT R0, R0, 0x80, R5, 0xf8, !PT ;  /* 0x0000008000007812 */ /* 0x000fce00078ef805 */
.L_x_26203:
[----:B------:R-:W-:Y:S05]  /*ce40*/  BSYNC.RECONVERGENT B0 ;  /* 0x0000000000007941 */ /* 0x000fea0003800200 */
.L_x_26202:
[----:B------:R0:W-:Y:S01]  /*ce50*/  STG.E.U8 desc[UR36][R2.64], R0 ;  /* 0x0000000002007986 */ /* 0x0001e2000c101124 */
[----:B------:R-:W-:Y:S05]  /*ce60*/  BRA `(.L_x_26188) ;  /* 0x0000000400a47947 */ /* 0x000fea0003800000 */
.L_x_26196:
        /* <DEDUP_REMOVED lines=23> */
.L_x_26206:
[----:B------:R0:W-:Y:S01]  /*cfe0*/  STG.E.64 desc[UR36][R2.64], R4 ;  /* 0x0000000402007986 */ /* 0x0001e2000c101b24 */
[----:B------:R-:W-:Y:S05]  /*cff0*/  BRA `(.L_x_26188) ;  /* 0x0000000400407947 */ /* 0x000fea0003800000 */
.L_x_26205:
[----:B------:R0:W-:Y:S01]  /*d000*/  STG.E desc[UR36][R2.64], R4 ;  /* 0x0000000402007986 */ /* 0x0001e2000c101924 */
[----:B------:R-:W-:Y:S05]  /*d010*/  BRA `(.L_x_26188) ;  /* 0x0000000400387947 */ /* 0x000fea0003800000 */
.L_x_26195:
        /* <DEDUP_REMOVED lines=11> */
.L_x_26208:
[----:B------:R-:W0:Y:S01]  /*d0d0*/  I2F.F64.S64 R4, R4 ;  /* 0x0000000400047312 */ /* 0x000e220000301c00 */
[----:B------:R-:W-:-:S05]  /*d0e0*/  CS2R R6, SRZ ;  /* 0x0000000000067805 */ /* 0x000fca000001ff00 */
[----:B0-----:R0:W-:Y:S01]  /*d0f0*/  STG.E.128 desc[UR36][R2.64], R4 ;  /* 0x0000000402007986 */ /* 0x0011e2000c101d24 */
[----:B------:R-:W-:Y:S05]  /*d100*/  BRA `(.L_x_26188) ;  /* 0x0000000000fc7947 */ /* 0x000fea0003800000 */
.L_x_26207:
[----:B------:R-:W-:-:S09]  /*d110*/  UISETP.NE.AND UP0, UPT, UR4, 0xf, UPT ;  /* 0x0000000f0400788c */ /* 0x000fd2000bf05270 */
[----:B------:R-:W-:Y:S05]  /*d120*/  BRA.U !UP0, `(.L_x_26209) ;  /* 0x0000000108e87547 */ /* 0x000fea000b800000 */
[----:B------:R-:W-:-:S09]  /*d130*/  UISETP.NE.AND UP0, UPT, UR4, 0x17, UPT ;  /* 0x000000170400788c */ /* 0x000fd2000bf05270 */
[----:B------:R-:W-:Y:S05]  /*d140*/  BRA.U !UP0, `(.L_x_26210) ;  /* 0x0000000108907547 */ /* 0x000fea000b800000 */
[----:B------:R-:W-:-:S09]  /*d150*/  UISETP.NE.AND UP0, UPT, UR4, 0x18, UPT ;  /* 0x000000180400788c */ /* 0x000fd2000bf05270 */
[----:B------:R-:W-:Y:S05]  /*d160*/  BRA.U !UP0, `(.L_x_26211) ;  /* 0x0000000108447547 */ /* 0x000fea000b800000 */
.L_x_26187:
        /* <DEDUP_REMOVED lines=16> */
.L_x_26212:
[----:B------:R-:W-:Y:S05]  /*d270*/  BRA `(.L_x_26188) ;  /* 0x0000000000a07947 */ /* 0x000fea0003800000 */
.L_x_26211:
        /* <DEDUP_REMOVED lines=13> */
.L_x_26214:
[----:B------:R-:W-:Y:S05]  /*d350*/  BSYNC.RECONVERGENT B0 ;  /* 0x0000000000007941 */ /* 0x000fea0003800200 */
.L_x_26213:
[----:B------:R-:W-:-:S05]  /*d360*/  LOP3.LUT R7, R0, 0x80, R7, 0xf8, !PT ;  /* 0x0000008000077812 */ /* 0x000fca00078ef807 */
[----:B------:R0:W-:Y:S01]  /*d370*/  STG.E.U8 desc[UR36][R2.64], R7 ;  /* 0x0000000702007986 */ /* 0x0001e2000c101124 */
[----:B------:R-:W-:Y:S05]  /*d380*/  BRA `(.L_x_26188) ;  /* 0x00000000005c7947 */ /* 0x000fea0003800000 */
.L_x_26210:
        /* <DEDUP_REMOVED lines=12> */
.L_x_26216:
[----:B------:R-:W-:Y:S02]  /*d450*/  ISETP.GT.U32.AND P0, PT, R6, 0x7f800000, PT ;  /* 0x7f8000000600780c */ /* 0x000fe40003f04070 */
[----:B------:R-:W-:-:S04]  /*d460*/  MOV R0, 0x7f ;  /* 0x0000007f00007802 */ /* 0x000fc80000000f00 */
[----:B------:R-:W-:-:S07]  /*d470*/  SEL R0, R0, 0x7c, P0 ;  /* 0x0000007c00007807 */ /* 0x000fce0000000000 */
.L_x_26217:
[----:B------:R-:W-:Y:S05]  /*d480*/  BSYNC.RECONVERGENT B0 ;  /* 0x0000000000007941 */ /* 0x000fea0003800200 */
.L_x_26215:
[----:B------:R-:W-:-:S04]  /*d490*/  SHF.R.U32.HI R5, RZ, 0x18, R5 ;  /* 0x00000018ff057819 */ /* 0x000fc80000011605 */
[----:B------:R-:W-:-:S05]  /*d4a0*/  LOP3.LUT R5, R0, 0x80, R5, 0xf8, !PT ;  /* 0x0000008000057812 */ /* 0x000fca00078ef805 */
[----:B------:R0:W-:Y:S01]  /*d4b0*/  STG.E.U8 desc[UR36][R2.64], R5 ;  /* 0x0000000502007986 */ /* 0x0001e2000c101124 */
[----:B------:R-:W-:Y:S05]  /*d4c0*/  BRA `(.L_x_26188) ;  /* 0x00000000000c7947 */ /* 0x000fea0003800000 */
.L_x_26209:
[----:B------:R-:W0:Y:S02]  /*d4d0*/  I2F.S64 R0, R4 ;  /* 0x0000000400007312 */ /* 0x000e240000301400 */
[----:B0-----:R-:W-:-:S05]  /*d4e0*/  F2FP.BF16.F32.PACK_AB R0, RZ, R0 ;  /* 0x00000000ff00723e */ /* 0x001fca00000010ff */
[----:B------:R0:W-:Y:S02]  /*d4f0*/  STG.E.U16 desc[UR36][R2.64], R0 ;  /* 0x0000000002007986 */ /* 0x0001e4000c101524 */
.L_x_26188:
[----:B------:R-:W-:-:S07]  /*d500*/  VIADD R19, R19, 0x80 ;  /* 0x0000008013137836 */ /* 0x000fce0000000000 */
.L_x_26108:
[----:B------:R-:W-:Y:S05]  /*d510*/  BSYNC.RECONVERGENT B6 ;  /* 0x0000000000067941 */ /* 0x000fea0003800200 */
.L_x_26107:
[----:B------:R-:W5:Y:S02]  /*d520*/  LDCU UR4, c[0x0][0x380] ;  /* 0x00007000ff0477ac */ /* 0x000f640008000800 */
[----:B-----5:R-:W-:-:S13]  /*d530*/  ISETP.GE.AND P0, PT, R19, UR4, PT ;  /* 0x0000000413007c0c */ /* 0x020fda000bf06270 */
[----:B------:R-:W-:Y:S05]  /*d540*/  @P0 EXIT ;  /* 0x000000000000094d */ /* 0x000fea0003800000 */
[----:B------:R-:W5:Y:S01]  /*d550*/  LDCU UR4, c[0x0][0x388] ;  /* 0x00007100ff0477ac */ /* 0x000f620008000800 */
[----:B0-----:R-:W-:Y:S02]  /*d560*/  HFMA2 R0, -RZ, RZ, 0, 0 ;  /* 0x00000000ff007431 */ /* 0x001fe400000001ff */
[----:B------:R-:W-:Y:S02]  /*d570*/  IMAD.MOV.U32 R22, RZ, RZ, RZ ;  /* 0x000000ffff167224 */ /* 0x000fe400078e00ff */
        /* <DEDUP_REMOVED lines=8> */
[----:B-1234-:R-:W-:Y:S01]  /*d600*/  IMAD.HI.U32 R2, R19, UR4, R18 ;  /* 0x0000000413027c27 */ /* 0x01efe2000f8e0012 */
[----:B------:R-:W1:Y:S04]  /*d610*/  LDCU UR4, c[0x0][0x4c0] ;  /* 0x00009800ff0477ac */ /* 0x000e680008000800 */
[----:B------:R-:W-:-:S04]  /*d620*/  SHF.R.U32.HI R3, RZ, UR5, R2 ;  /* 0x00000005ff037c19 */ /* 0x000fc80008011602 */
[----:B------:R-:W-:-:S05]  /*d630*/  IADD3 R0, PT, PT, -R3, RZ, RZ ;  /* 0x000000ff03007210 */ /* 0x000fca0007ffe1ff */
        /* <DEDUP_REMOVED lines=339> */
.L_x_26218:
[----:B------:R-:W0:Y:S01]  /*eb70*/  LDCU.64 UR6, c[0x0][0x5e8] ;  /* 0x0000bd00ff0677ac */ /* 0x000e220008000a00 */
[----:B------:R-:W1:Y:S01]  /*eb80*/  LDCU.64 UR8, c[0x0][0x5f0] ;  /* 0x0000be00ff0877ac */ /* 0x000e620008000a00 */
[----:B------:R-:W-:-:S04]  /*eb90*/  UPRMT UR4, UR39, 0x9910, URZ ;  /* 0x0000991027047896 */ /* 0x000fc800080000ff */
[----:B------:R-:W-:Y:S01]  /*eba0*/  UISETP.GT.AND UP0, UPT, UR4, 0x9, UPT ;  /* 0x000000090400788c */ /* 0x000fe2000bf04270 */
[----:B0-----:R-:W-:Y:S02]  /*ebb0*/  IADD3 R16, P0, PT, R16, UR6, RZ ;  /* 0x0000000610107c10 */ /* 0x001fe4000ff1e0ff */
[----:B-1234-:R-:W-:-:S03]  /*ebc0*/  IADD3 R2, P1, PT, R0, UR8, RZ ;  /* 0x0000000800027c10 */ /* 0x01efc6000ff3e0ff */
        /* <DEDUP_REMOVED lines=14> */
.L_x_26222:
[----:B------:R0:W5:Y:S01]  /*ecb0*/  LDG.E.U8 R18, desc[UR36][R2.64] ;  /* 0x0000002402127981 */ /* 0x000162000c1e1100 */
[----:B------:R-:W-:Y:S01]  /*ecc0*/  MOV R19, RZ ;  /* 0x000000ff00137202 */ /* 0x000fe20000000f00 */
[----:B------:R-:W-:Y:S06]  /*ecd0*/  BRA `(.L_x_26224) ;  /* 0x0000000c00407947 */ /* 0x000fec0003800000 */
.L_x_26221:
        /* <DEDUP_REMOVED lines=8> */
.L_x_26226:
[----:B------:R-:W2:Y:S02]  /*ed60*/  LDG.E R18, desc[UR36][R2.64] ;  /* 0x0000002402127981 */ /* 0x000ea4000c1e1900 */
[----:B--2---:R-:W-:Y:S01]  /*ed70*/  SHF.R.S32.HI R19, RZ, 0x1f, R18 ;  /* 0x0000001fff137819 */ /* 0x004fe20000011412 */
[----:B------:R-:W-:Y:S06]  /*ed80*/  BRA `(.L_x_26224) ;  /* 0x0000000c00147947 */ /* 0x000fec0003800000 */
.L_x_26225:
[----:B------:R-:W2:Y:S02]  /*ed90*/  LDG.E.S16 R18, desc[UR36][R2.64] ;  /* 0x0000002402127981 */ /* 0x000ea4000c1e1700 */
[----:B--2---:R-:W-:Y:S01]  /*eda0*/  SHF.R.S32.HI R19, RZ, 0x1f, R18 ;  /* 0x0000001fff137819 */ /* 0x004fe20000011412 */
[----:B------:R-:W-:Y:S06]  /*edb0*/  BRA `(.L_x_26224) ;  /* 0x0000000c00087947 */ /* 0x000fec0003800000 */
.L_x_26220:
        /* <DEDUP_REMOVED lines=9> */
.L_x_26228:
[----:B------:R-:W2:Y:S02]  /*ee50*/  LDG.E.U16 R2, desc[UR36][R2.64] ;  /* 0x0000002402027981 */ /* 0x000ea4000c1e1500 */
[----:B--2---:R-:W-:-:S06]  /*ee60*/  HADD2.F32 R18, -RZ, R2.H0_H0 ;  /* 0x20000002ff127230 */ /* 0x004fcc0000004100 */
[----:B------:R-:W0:Y:S01]  /*ee70*/  F2I.S64.TRUNC R18, R18 ;  /* 0x0000001200127311 */ /* 0x000e22000020d900 */
[----:B------:R-:W-:Y:S05]  /*ee80*/  BRA `(.L_x_26224) ;  /* 0x0000000800d47947 */ /* 0x000fea0003800000 */
.L_x_26227:
        /* <DEDUP_REMOVED lines=9> */
.L_x_26230:
[----:B------:R-:W2:Y:S02]  /*ef20*/  LDG.E.U16 R2, desc[UR36][R2.64] ;  /* 0x0000002402027981 */ /* 0x000ea4000c1e1500 */
[----:B--2---:R-:W-:-:S06]  /*ef30*/  HADD2.F32 R18, -RZ, R2.H0_H0 ;  /* 0x20000002ff127230 */ /* 0x004fcc0000004100 */
[----:B------:R-:W0:Y:S01]  /*ef40*/  F2I.S64.TRUNC R18, R18 ;  /* 0x0000001200127311 */ /* 0x000e22000020d900 */
[----:B------:R-:W-:Y:S05]  /*ef50*/  BRA `(.L_x_26224) ;  /* 0x0000000800a07947 */ /* 0x000fea0003800000 */
.L_x_26229:
[----:B------:R-:W2:Y:S02]  /*ef60*/  LDG.E.64 R2, desc[UR36][R2.64] ;  /* 0x0000002402027981 */ /* 0x000ea4000c1e1b00 */
[----:B--2---:R0:W1:Y:S01]  /*ef70*/  F2I.S64.F64.TRUNC R18, R2 ;  /* 0x0000000200127311 */ /* 0x004062000030d900 */
[----:B------:R-:W-:Y:S05]  /*ef80*/  BRA `(.L_x_26224) ;  /* 0x0000000800947947 */ /* 0x000fea0003800000 */
.L_x_26219:
        /* <DEDUP_REMOVED lines=11> */
[----:B------:R-:W-:Y:S01]  /*f040*/  SEL R18, RZ, 0x1, !P0 ;  /* 0x00000001ff127807 */ /* 0x000fe20004000000 */
[----:B------:R-:W-:Y:S08]  /*f050*/  BRA `(.L_x_26224) ;  /* 0x0000000800607947 */ /* 0x000ff00003800000 */
.L_x_26233:
[----:B------:R-:W2:Y:S02]  /*f060*/  LDG.E.64 R2, desc[UR36][R2.64] ;  /* 0x0000002402027981 */ /* 0x000ea4000c1e1b00 */
[----:B--2---:R0:W1:Y:S01]  /*f070*/  F2I.S64.F64.TRUNC R18, R2 ;  /* 0x0000000200127311 */ /* 0x004062000030d900 */
[----:B------:R-:W-:Y:S05]  /*f080*/  BRA `(.L_x_26224) ;  /* 0x0000000800547947 */ /* 0x000fea0003800000 */
.L_x_26232:
        /* <DEDUP_REMOVED lines=26> */
.L_x_26235:
        /* <DEDUP_REMOVED lines=11> */
[----:B------:R2:W3:Y:S01]  /*f2e0*/  F2I.S64.TRUNC R18, R0 ;  /* 0x0000000000127311 */ /* 0x0004e2000020d900 */
[----:B------:R-:W-:Y:S05]  /*f2f0*/  BRA `(.L_x_26224) ;  /* 0x0000000400b87947 */ /* 0x000fea0003800000 */
.L_x_26234:
[----:B------:R-:W2:Y:S02]  /*f300*/  LDG.E.U16 R18, desc[UR36][R2.64] ;  /* 0x0000002402127981 */ /* 0x000ea4000c1e1500 */
[----:B--2---:R-:W-:-:S06]  /*f310*/  IMAD.U32 R18, R18, 0x10000, RZ ;  /* 0x0001000012127824 */ /* 0x004fcc00078e00ff */
[----:B------:R-:W4:Y:S01]  /*f320*/  F2I.S64.TRUNC R18, R18 ;  /* 0x0000001200127311 */ /* 0x000f22000020d900 */
[----:B------:R-:W-:Y:S05]  /*f330*/  BRA `(.L_x_26224) ;  /* 0x0000000400a87947 */ /* 0x000fea0003800000 */
.L_x_26231:
        /* <DEDUP_REMOVED lines=9> */
[----:B------:R-:W-:Y:S01]  /*f3d0*/  MOV R19, RZ ;  /* 0x000000ff00137202 */ /* 0x000fe20000000f00 */
[----:B------:R-:W-:Y:S06]  /*f3e0*/  BRA `(.L_x_26224) ;  /* 0x00000004007c7947 */ /* 0x000fec0003800000 */
.L_x_26238:
        /* <DEDUP_REMOVED lines=21> */
.L_x_26242:
[----:B------:R-:W-:Y:S05]  /*f540*/  BSYNC.RECONVERGENT B1 ;  /* 0x0000000000017941 */ /* 0x000fea0003800200 */
.L_x_26241:
[----:B------:R-:W-:Y:S01]  /*f550*/  IMAD.SHL.U32 R0, R0, 0x100000, RZ ;  /* 0x0010000000007824 */ /* 0x000fe200078e00ff */
[----:B------:R-:W-:-:S04]  /*f560*/  LEA R2, R2, 0x3b800000, 0x17 ;  /* 0x3b80000002027811 */ /* 0x000fc800078eb8ff */
[----:B------:R-:W-:-:S07]  /*f570*/  LOP3.LUT R18, R2, R0, R7, 0xfe, !PT ;  /* 0x0000000002127212 */ /* 0x000fce00078efe07 */
.L_x_26240:
[----:B------:R-:W-:Y:S05]  /*f580*/  BSYNC.RECONVERGENT B0 ;  /* 0x0000000000007941 */ /* 0x000fea0003800200 */
.L_x_26239:
[----:B------:R-:W0:Y:S01]  /*f590*/  F2I.S64.TRUNC R18, R18 ;  /* 0x0000001200127311 */ /* 0x000e22000020d900 */
[----:B------:R-:W-:Y:S05]  /*f5a0*/  BRA `(.L_x_26224) ;  /* 0x00000004000c7947 */ /* 0x000fea0003800000 */
.L_x_26237:
        /* <DEDUP_REMOVED lines=21> */
.L_x_26246:
[----:B------:R-:W-:Y:S05]  /*f700*/  BSYNC.RECONVERGENT B1 ;  /* 0x0000000000017941 */ /* 0x000fea0003800200 */
.L_x_26245:
[----:B------:R-:W-:Y:S01]  /*f710*/  IMAD.SHL.U32 R0, R0, 0x200000, RZ ;  /* 0x0020000000007824 */ /* 0x000fe200078e00ff */
[----:B------:R-:W-:-:S04]  /*f720*/  LEA R2, R2, 0x37800000, 0x17 ;  /* 0x3780000002027811 */ /* 0x000fc800078eb8ff */
[----:B------:R-:W-:-:S07]  /*f730*/  LOP3.LUT R18, R2, R0, R7, 0xfe, !PT ;  /* 0x0000000002127212 */ /* 0x000fce00078efe07 */
.L_x_26244:
[----:B------:R-:W-:Y:S05]  /*f740*/  BSYNC.RECONVERGENT B0 ;  /* 0x0000000000007941 */ /* 0x000fea0003800200 */
.L_x_26243:
[----:B------:R-:W0:Y:S01]  /*f750*/  F2I.S64.TRUNC R18, R18 ;  /* 0x0000001200127311 */ /* 0x000e22000020d900 */
[----:B------:R-:W-:Y:S05]  /*f760*/  BRA `(.L_x_26224) ;  /* 0x00000000009c7947 */ /* 0x000fea0003800000 */
.L_x_26236:
        /* <DEDUP_REMOVED lines=14> */
.L_x_26250:
[----:B------:R-:W-:Y:S05]  /*f850*/  BSYNC.RECONVERGENT B0 ;  /* 0x0000000000007941 */ /* 0x000fea0003800200 */
.L_x_26249:
[----:B------:R-:W0:Y:S01]  /*f860*/  F2I.S64.TRUNC R18, R18 ;  /* 0x0000001200127311 */ /* 0x000e22000020d900 */
[----:B------:R-:W-:Y:S05]  /*f870*/  BRA `(.L_x_26224) ;  /* 0x0000000000587947 */ /* 0x000fea0003800000 */
.L_x_26223:
        /* <DEDUP_REMOVED lines=16> */
.L_x_26251:
[----:B------:R-:W-:Y:S01]  /*f980*/  CS2R R18, SRZ ;  /* 0x0000000000127805 */ /* 0x000fe2000001ff00 */
[----:B------:R-:W-:Y:S06]  /*f990*/  BRA `(.L_x_26224) ;  /* 0x0000000000107947 */ /* 0x000fec0003800000 */
.L_x_26248:
[----:B------:R0:W5:Y:S01]  /*f9a0*/  LDG.E.64 R18, desc[UR36][R2.64] ;  /* 0x0000002402127981 */ /* 0x000162000c1e1b00 */
[----:B------:R-:W-:Y:S05]  /*f9b0*/  BRA `(.L_x_26224) ;  /* 0x0000000000087947 */ /* 0x000fea0003800000 */
.L_x_26247:
[----:B------:R0:W5:Y:S01]  /*f9c0*/  LDG.E R18, desc[UR36][R2.64] ;  /* 0x0000002402127981 */ /* 0x000162000c1e1900 */
[----:B------:R-:W-:-:S07]  /*f9d0*/  IMAD.MOV.U32 R19, RZ, RZ, RZ ;  /* 0x000000ffff137224 */ /* 0x000fce00078e00ff */
.L_x_26224:
        /* <DEDUP_REMOVED lines=17> */
.L_x_26255:
[----:B------:R2:W5:Y:S01]  /*faf0*/  LDG.E.U8 R14, desc[UR36][R22.64] ;  /* 0x00000024160e7981 */ /* 0x000562000c1e1100 */
[----:B------:R-:W-:Y:S01]  /*fb00*/  IMAD.MOV.U32 R15, RZ, RZ, RZ ;  /* 0x000000ffff0f7224 */ /* 0x000fe200078e00ff */
[----:B------:R-:W-:Y:S06]  /*fb10*/  BRA `(.L_x_26257) ;  /* 0x0000000c00407947 */ /* 0x000fec0003800000 */
.L_x_26254:
        /* <DEDUP_REMOVED lines=8> */
.L_x_26259:
[----:B------:R-:W2:Y:S02]  /*fba0*/  LDG.E R14, desc[UR36][R22.64] ;  /* 0x00000024160e7981 */ /* 0x000ea4000c1e1900 */
[----:B--2---:R-:W-:Y:S01]  /*fbb0*/  SHF.R.S32.HI R15, RZ, 0x1f, R14 ;  /* 0x0000001fff0f7819 */ /* 0x004fe2000001140e */
[----:B------:R-:W-:Y:S06]  /*fbc0*/  BRA `(.L_x_26257) ;  /* 0x0000000c00147947 */ /* 0x000fec0003800000 */
.L_x_26258:
[----:B------:R-:W2:Y:S02]  /*fbd0*/  LDG.E.S16 R14, desc[UR36][R22.64] ;  /* 0x00000024160e7981 */ /* 0x000ea4000c1e1700 */
[----:B--2---:R-:W-:Y:S01]  /*fbe0*/  SHF.R.S32.HI R15, RZ, 0x1f, R14 ;  /* 0x0000001fff0f7819 */ /* 0x004fe2000001140e */
[----:B------:R-:W-:Y:S06]  /*fbf0*/  BRA `(.L_x_26257) ;  /* 0x0000000c00087947 */ /* 0x000fec0003800000 */
.L_x_26253:
[----:B------:R-:W-:-:S09]  /*fc00*/  UISETP.GT.AND UP0, UPT, UR4, 0x6, UPT ;  /* 0x000000060400788c */ /* 0x000fd2000bf04270 */
[----:B------:R-:W-:Y:S05]  /*fc10*/  BRA.U UP0, `(.L_x_26260) ;  /* 0x00000001002c7547 */ /* 0x000fea000b800000 */
[----:B------:R-:W-:-:S09]  /*fc20*/  UISETP.NE.AND UP0, UPT, UR4, 0x5, UPT ;  /* 0x000000050400788c */ /* 0x000fd2000bf05270 */
[----:B------:R-:W-:Y:S05]  /*fc30*/  BRA.U !UP0, `(.L_x_26261) ;  /* 0x0000000108147547 */ /* 0x000fea000b800000 */
[----:B------:R-:W-:-:S09]  /*fc40*/  UISETP.NE.AND UP0, UPT, UR4, 0x6, UPT ;  /* 0x000000060400788c */ /* 0x000fd2000bf05270 */
[----:B------:R-:W-:Y:S05]  /*fc50*/  BRA.U UP0, `(.L_x_26256) ;  /* 0x0000000900987547 */ /* 0x000fea000b800000 */
[----:B------:R-:W2:Y:S02]  /*fc60*/  LDG.E R14, desc[UR36][R22.64] ;  /* 0x00000024160e7981 */ /* 0x000ea4000c1e1900 */
[----:B--2---:R-:W2:Y:S01]  /*fc70*/  F2I.S64.TRUNC R14, R14 ;  /* 0x0000000e000e7311 */ /* 0x004ea2000020d900 */
[----:B------:R-:W-:Y:S05]  /*fc80*/  BRA `(.L_x_26257) ;  /* 0x0000000800e47947 */ /* 0x000fea0003800000 */
.L_x_26261:
[----:B------:R-:W2:Y:S02]  /*fc90*/  LDG.E.U16 R22, desc[UR36][R22.64] ;  /* 0x0000002416167981 */ /* 0x000ea4000c1e1500 */
[----:B--2---:R-:W-:-:S06]  /*fca0*/  HADD2.F32 R14, -RZ, R22.H0_H0 ;  /* 0x20000016ff0e7230 */ /* 0x004fcc0000004100 */
[----:B------:R-:W2:Y:S01]  /*fcb0*/  F2I.S64.TRUNC R14, R14 ;  /* 0x0000000e000e7311 */ /* 0x000ea2000020d900 */
[----:B------:R-:W-:Y:S05]  /*fcc0*/  BRA `(.L_x_26257) ;  /* 0x0000000800d47947 */ /* 0x000fea0003800000 */
.L_x_26260:
[----:B------:R-:W-:-:S09]  /*fcd0*/  UISETP.NE.AND UP0, UPT, UR4, 0x7, UPT ;  /* 0x000000070400788c */ /* 0x000fd2000bf05270 */
[----:B------:R-:W-:Y:S05]  /*fce0*/  BRA.U !UP0, `(.L_x_26262) ;  /* 0x00000001082c7547 */ /* 0x000fea000b800000 */
[----:B------:R-:W-:-:S09]  /*fcf0*/  UISETP.NE.AND UP0, UPT, UR4, 0x8, UPT ;  /* 0x000000080400788c */ /* 0x000fd2000bf05270 */
[----:B------:R-:W-:Y:S05]  /*fd00*/  BRA.U !UP0, `(.L_x_26263) ;  /* 0x0000000108147547 */ /* 0x000fea000b800000 */
[----:B------:R-:W-:-:S09]  /*fd10*/  UISETP.NE.AND UP0, UPT, UR4, 0x9, UPT ;  /* 0x000000090400788c */ /* 0x000fd2000bf05270 */
[----:B------:R-:W-:Y:S05]  /*fd20*/  BRA.U UP0, `(.L_x_26256) ;  /* 0x0000000900647547 */ /* 0x000fea000b800000 */
[----:B------:R-:W2:Y:S02]  /*fd30*/  LDG.E R14, desc[UR36][R22.64] ;  /* 0x00000024160e7981 */ /* 0x000ea4000c1e1900 */
[----:B--2---:R-:W2:Y:S01]  /*fd40*/  F2I.S64.TRUNC R14, R14 ;  /* 0x0000000e000e7311 */ /* 0x004ea2000020d900 */
[----:B------:R-:W-:Y:S05]  /*fd50*/  BRA `(.L_x_26257) ;  /* 0x0000000800b07947 */ /* 0x000fea0003800000 */
.L_x_26263:
[----:B------:R-:W2:Y:S02]  /*fd60*/  LDG.E.U16 R22, desc[UR36][R22.64] ;  /* 0x0000002416167981 */ /* 0x000ea4000c1e1500 */
[----:B--2---:R-:W-:-:S06]  /*fd70*/  HADD2.F32 R14, -RZ, R22.H0_H0 ;  /* 0x20000016ff0e7230 */ /* 0x004fcc0000004100 */
[----:B------:R-:W2:Y:S01]  /*fd80*/  F2I.S64.TRUNC R14, R14 ;  /* 0x0000000e000e7311 */ /* 0x000ea2000020d900 */
[----:B------:R-:W-:Y:S05]  /*fd90*/  BRA `(.L_x_26257) ;  /* 0x0000000800a07947 */ /* 0x000fea0003800000 */
.L_x_26262:
[----:B------:R-:W2:Y:S02]  /*fda0*/  LDG.E.64 R14, desc[UR36][R22.64] ;  /* 0x00000024160e7981 */ /* 0x000ea4000c1e1b00 */
[----:B--2---:R-:W2:Y:S01]  /*fdb0*/  F2I.S64.F64.TRUNC R14, R14 ;  /* 0x0000000e000e7311 */ /* 0x004ea2000030d900 */
[----:B------:R-:W-:Y:S05]  /*fdc0*/  BRA `(.L_x_26257) ;  /* 0x0000000800947947 */ /* 0x000fea0003800000 */
.L_x_26252:
        /* <DEDUP_REMOVED lines=13> */
.L_x_26266:
[----:B------:R-:W2:Y:S02]  /*fea0*/  LDG.E.64 R14, desc[UR36][R22.64] ;  /* 0x00000024160e7981 */ /* 0x000ea4000c1e1b00 */
[----:B--2---:R-:W2:Y:S01]  /*feb0*/  F2I.S64.F64.TRUNC R14, R14 ;  /* 0x0000000e000e7311 */ /* 0x004ea2000030d900 */
[----:B------:R-:W-:Y:S05]  /*fec0*/  BRA `(.L_x_26257) ;  /* 0x0000000800547947 */ /* 0x000fea0003800000 */
.L_x_26265:
        /* <DEDUP_REMOVED lines=9> */
[C---:B0-----:R-:W-:Y:S02]  /*ff60*/  LOP3.LUT R2, R0.reuse, 0x7f000000, RZ, 0xc0, !PT ;  /* 0x7f00000000027812 */ /* 0x041fe400078ec0ff */
        /* <DEDUP_REMOVED lines=14> */
[----:B------:R0:W2:Y:S01]  /*10050*/  F2I.S64.TRUNC R14, R3 ;  /* 0x00000003000e7311 */ /* 0x0000a2000020d900 */
[----:B------:R-:W-:Y:S05]  /*10060*/  BRA `(.L_x_26257) ;  /* 0x0000000400ec7947 */ /* 0x000fea0003800000 */
.L_x_26268:
[----:B0-----:R-:W2:Y:S02]  /*10070*/  LDG.E.U8 R3, desc[UR36][R22.64] ;  /* 0x0000002416037981 */ /* 0x001ea4000c1e1100 */
        /* <DEDUP_REMOVED lines=10> */
[----:B------:R0:W2:Y:S01]  /*10120*/  F2I.S64.TRUNC R14, R0 ;  /* 0x00000000000e7311 */ /* 0x0000a2000020d900 */
[----:B------:R-:W-:Y:S05]  /*10130*/  BRA `(.L_x_26257) ;  /* 0x0000000400b87947 */ /* 0x000fea0003800000 */
.L_x_26267:
[----:B------:R-:W2:Y:S02]  /*10140*/  LDG.E.U16 R14, desc[UR36][R22.64] ;  /* 0x00000024160e7981 */ /* 0x000ea4000c1e1500 */
[----:B--2---:R-:W-:-:S06]  /*10150*/  SHF.L.U32 R14, R14, 0x10, RZ ;  /* 0x000000100e0e7819 */ /* 0x004fcc00000006ff */
[----:B------:R-:W2:Y:S01]  /*10160*/  F2I.S64.TRUNC R14, R14 ;  /* 0x0000000e000e7311 */ /* 0x000ea2000020d900 */
[----:B------:R-:W-:Y:S05]  /*10170*/  BRA `(.L_x_26257) ;  /* 0x0000000400a87947 */ /* 0x000fea0003800000 */
.L_x_26264:
        /* <DEDUP_REMOVED lines=11> */
.L_x_26271:
        /* <DEDUP_REMOVED lines=10> */
[----:B0-----:R-:W-:Y:S02]  /*102d0*/  LOP3.LUT P0, R2, R0, 0xf, RZ, 0xc0, !PT ;  /* 0x0000000f00027812 */ /* 0x001fe4000780c0ff */
        /* <DEDUP_REMOVED lines=10> */
.L_x_26275:
[----:B------:R-:W-:Y:S05]  /*10380*/  BSYNC.RECONVERGENT B1 ;  /* 0x0000000000017941 */ /* 0x000fea0003800200 */
.L_x_26274:
[----:B------:R-:W-:Y:S02]  /*10390*/  SHF.L.U32 R0, R0, 0x14, RZ ;  /* 0x0000001400007819 */ /* 0x000fe400000006ff */
[----:B------:R-:W-:-:S04]  /*103a0*/  LEA R2, R2, 0x3b800000, 0x17 ;  /* 0x3b80000002027811 */ /* 0x000fc800078eb8ff */
[----:B------:R-:W-:-:S07]  /*103b0*/  LOP3.LUT R14, R2, R0, R7, 0xfe, !PT ;  /* 0x00000000020e7212 */ /* 0x000fce00078efe07 */
.L_x_26273:
[----:B------:R-:W-:Y:S05]  /*103c0*/  BSYNC.RECONVERGENT B0 ;  /* 0x0000000000007941 */ /* 0x000fea0003800200 */
.L_x_26272:
[----:B------:R-:W2:Y:S01]  /*103d0*/  F2I.S64.TRUNC R14, R14 ;  /* 0x0000000e000e7311 */ /* 0x000ea2000020d900 */
[----:B------:R-:W-:Y:S05]  /*103e0*/  BRA `(.L_x_26257) ;  /* 0x00000004000c7947 */ /* 0x000fea0003800000 */
.L_x_26270:
        /* <DEDUP_REMOVED lines=10> */
[----:B0-----:R-:W-:Y:S02]  /*10490*/  LOP3.LUT P0, R2, R0, 0x1f, RZ, 0xc0, !PT ;  /* 0x0000001f00027812 */ /* 0x001fe4000780c0ff */
        /* <DEDUP_REMOVED lines=10> */
.L_x_26279:
[----:B------:R-:W-:Y:S05]  /*10540*/  BSYNC.RECONVERGENT B1 ;  /* 0x0000000000017941 */ /* 0x000fea0003800200 */
.L_x_26278:
[----:B------:R-:W-:Y:S01]  /*10550*/  IMAD.SHL.U32 R0, R0, 0x200000, RZ ;  /* 0x0020000000007824 */ /* 0x000fe200078e00ff */
[----:B------:R-:W-:-:S04]  /*10560*/  LEA R2, R2, 0x37800000, 0x17 ;  /* 0x3780000002027811 */ /* 0x000fc800078eb8ff */
[----:B------:R-:W-:-:S07]  /*10570*/  LOP3.LUT R14, R2, R0, R7, 0xfe, !PT ;  /* 0x00000000020e7212 */ /* 0x000fce00078efe07 */
.L_x_26277:
[----:B------:R-:W-:Y:S05]  /*10580*/  BSYNC.RECONVERGENT B0 ;  /* 0x0000000000007941 */ /* 0x000fea0003800200 */
.L_x_26276:
[----:B------:R-:W2:Y:S01]  /*10590*/  F2I.S64.TRUNC R14, R14 ;  /* 0x0000000e000e7311 */ /* 0x000ea2000020d900 */
[----:B------:R-:W-:Y:S05]  /*105a0*/  BRA `(.L_x_26257) ;  /* 0x00000000009c7947 */ /* 0x000fea0003800000 */
.L_x_26269:
        /* <DEDUP_REMOVED lines=14> */
.L_x_26283:
[----:B------:R-:W-:Y:S05]  /*10690*/  BSYNC.RECONVERGENT B0 ;  /* 0x0000000000007941 */ /* 0x000fea0003800200 */
.L_x_26282:
[----:B------:R-:W2:Y:S01]  /*106a0*/  F2I.S64.TRUNC R14, R14 ;  /* 0x0000000e000e7311 */ /* 0x000ea2000020d900 */
[----:B------:R-:W-:Y:S05]  /*106b0*/  BRA `(.L_x_26257) ;  /* 0x0000000000587947 */ /* 0x000fea0003800000 */
.L_x_26256:
[----:B0-----:R-:W-:Y:S01]  /*106c0*/  MOV R2, 0x0 ;  /* 0x0000000000027802 */ /* 0x001fe20000000f00 */
[----:B------:R-:W0:Y:S01]  /*106d0*/  LDCU.64 UR4, c[0x4][0x178] ;  /* 0x01002f00ff0477ac */ /* 0x000e220008000a00 */
[----:B------:R-:W-:Y:S02]  /*106e0*/  HFMA2 R8, -RZ, RZ, 0, 4.64916229248046875e-06 ;  /* 0x0000004eff087431 */ /* 0x000fe400000001ff */
[----:B------:R-:W-:Y:S01]  /*106f0*/  IMAD.MOV.U32 R12, RZ, RZ, 0x1 ;  /* 0x00000001ff0c7424 */ /* 0x000fe200078e00ff */
[----:B------:R-:W2:Y:S01]  /*10700*/  LDCU.64 UR6, c[0x4][0x180] ;  /* 0x01003000ff0677ac */ /* 0x000ea20008000a00 */
[----:B------:R-:W1:Y:S01]  /*10710*/  LDC.64 R2, c[0x4][R2] ;  /* 0x0100000002027b82 */ /* 0x000e620000000a00 */
[----:B------:R-:W-:Y:S01]  /*10720*/  IMAD.MOV.U32 R13, RZ, RZ, RZ ;  /* 0x000000ffff0d7224 */ /* 0x000fe200078e00ff */
[----:B------:R-:W3:Y:S01]  /*10730*/  LDCU.64 UR8, c[0x4][0x38] ;  /* 0x01000700ff0877ac */ /* 0x000ee20008000a00 */
[----:B0-----:R-:W-:Y:S01]  /*10740*/  MOV R4, UR4 ;  /* 0x0000000400047c02 */ /* 0x001fe20008000f00 */
[----:B------:R-:W-:-:S02]  /*10750*/  IMAD.U32 R5, RZ, RZ, UR5 ;  /* 0x00000005ff057e24 */ /* 0x000fc4000f8e00ff */
[----:B--2---:R-:W-:Y:S01]  /*10760*/  IMAD.U32 R6, RZ, RZ, UR6 ;  /* 0x00000006ff067e24 */ /* 0x004fe2000f8e00ff */
[----:B------:R-:W-:Y:S01]  /*10770*/  MOV R7, UR7 ;  /* 0x0000000700077c02 */ /* 0x000fe20008000f00 */
[----:B---3--:R-:W-:Y:S02]  /*10780*/  IMAD.U32 R10, RZ, RZ, UR8 ;  /* 0x00000008ff0a7e24 */ /* 0x008fe4000f8e00ff */
[----:B------:R-:W-:-:S07]  /*10790*/  IMAD.U32 R11, RZ, RZ, UR9 ;  /* 0x00000009ff0b7e24 */ /* 0x000fce000f8e00ff */
[----:B------:R-:W-:-:S07]  /*107a0*/  LEPC R20, `(.L_x_26284) ;  /* 0x000000001014794e */ /* 0x000fce0000000000 */
[----:B-1--45:R-:W-:Y:S05]  /*107b0*/  CALL.ABS.NOINC R2 ;  /* 0x0000000002007343 */ /* 0x032fea0003c00000 */
.L_x_26284:
[----:B------:R-:W-:Y:S01]  /*107c0*/  CS2R R14, SRZ ;  /* 0x00000000000e7805 */ /* 0x000fe2000001ff00 */
[----:B------:R-:W-:Y:S06]  /*107d0*/  BRA `(.L_x_26257) ;  /* 0x0000000000107947 */ /* 0x000fec0003800000 */
.L_x_26281:
[----:B------:R2:W5:Y:S01]  /*107e0*/  LDG.E.64 R14, desc[UR36][R22.64] ;  /* 0x00000024160e7981 */ /* 0x000562000c1e1b00 */
[----:B------:R-:W-:Y:S05]  /*107f0*/  BRA `(.L_x_26257) ;  /* 0x0000000000087947 */ /* 0x000fea0003800000 */
.L_x_26280:
[----:B------:R2:W5:Y:S01]  /*10800*/  LDG.E R14, desc[UR36][R22.64] ;  /* 0x00000024160e7981 */ /* 0x000562000c1e1900 */
[----:B------:R-:W-:-:S07]  /*10810*/  MOV R15, RZ ;  /* 0x000000ff000f7202 */ /* 0x000fce0000000f00 */
.L_x_26257:
        /* <DEDUP_REMOVED lines=25> */
[----:B------:R-:W-:-:S13]  /*109b0*/  ISETP.GE.U32.AND P1, PT, R3, R14, PT ;  /* 0x0000000e0300720c */ /* 0x000fda0003f26070 */
[----:B------:R-:W-:Y:S01]  /*109c0*/  @P1 VIADD R2, R2, 0x1 ;  /* 0x0000000102021836 */ /* 0x000fe20000000000 */
[----:B------:R-:W-:-:S05]  /*109d0*/  @!P2 LOP3.LUT R2, RZ, R14, RZ, 0x33, !PT ;  /* 0x0000000eff02a212 */ /* 0x000fca00078e33ff */
[----:B------:R-:W-:-:S04]  /*109e0*/  IMAD.MOV R3, RZ, RZ, -R2 ;  /* 0x000000ffff037224 */ /* 0x000fc800078e0a02 */
[----:B------:R-:W-:Y:S01]  /*109f0*/  IMAD R14, R14, R3, R18 ;  /* 0x000000030e0e7224 */ /* 0x000fe200078e0212 */
[----:B------:R-:W-:-:S04]  /*10a00*/  MOV R3, RZ ;  /* 0x000000ff00037202 */ /* 0x000fc80000000f00 */
[----:B------:R-:W-:-:S04]  /*10a10*/  ISETP.NE.U32.AND P0, PT, R14, RZ, PT ;  /* 0x000000ff0e00720c */ /* 0x000fc80003f05070 */
[----:B------:R-:W-:Y:S01]  /*10a20*/  ISETP.NE.AND.EX P0, PT, RZ, RZ, PT, P0 ;  /* 0x000000ffff00720c */ /* 0x000fe20003f05300 */
[----:B------:R-:W-:-:S12]  /*10a30*/  BRA `(.L_x_26289) ;  /* 0x0000000000447947 */ /* 0x000fd80003800000 */
.L_x_26288:
        /* <DEDUP_REMOVED lines=8> */
[----:B------:R-:W-:Y:S02]  /*10ac0*/  MOV R4, R18 ;  /* 0x0000001200047202 */ /* 0x000fe40000000f00 */
[----:B------:R-:W-:Y:S01]  /*10ad0*/  MOV R2, R0 ;  /* 0x0000000000027202 */ /* 0x000fe20000000f00 */
[----:B------:R-:W-:Y:S02]  /*10ae0*/  IMAD.X R7, RZ, RZ, ~R3, P0 ;  /* 0x000000ffff077224 */ /* 0x000fe400000e0e03 */
[----:B------:R-:W-:-:S04]  /*10af0*/  IMAD.WIDE.U32 R4, R14, R9, R4 ;  /* 0x000000090e047225 */ /* 0x000fc800078e0004 */
[----:B------:R-:W-:Y:S01]  /*10b00*/  IMAD R7, R7, R14, RZ ;  /* 0x0000000e07077224 */ /* 0x000fe200078e02ff */
[----:B------:R-:W-:-:S03]  /*10b10*/  ISETP.NE.U32.AND P0, PT, R4, RZ, PT ;  /* 0x000000ff0400720c */ /* 0x000fc60003f05070 */
[----:B------:R-:W-:-:S04]  /*10b20*/  IMAD R7, R15, R9, R7 ;  /* 0x000000090f077224 */ /* 0x000fc800078e0207 */
[----:B------:R-:W-:-:S05]  /*10b30*/  IMAD.IADD R4, R5, 0x1, R7 ;  /* 0x0000000105047824 */ /* 0x000fca00078e0207 */
[----:B------:R-:W-:-:S13]  /*10b40*/  ISETP.NE.AND.EX P0, PT, R4, RZ, PT, P0 ;  /* 0x000000ff0400720c */ /* 0x000fda0003f05300 */
.L_x_26289:
[----:B------:R-:W-:Y:S05]  /*10b50*/  BSYNC.RECONVERGENT B1 ;  /* 0x0000000000017941 */ /* 0x000fea0003800200 */
.L_x_26287:
[----:B------:R-:W-:-:S04]  /*10b60*/  SEL R5, RZ, 0xffffffff, !P0 ;  /* 0xffffffffff057807 */ /* 0x000fc80004000000 */
[----:B------:R-:W-:-:S05]  /*10b70*/  IADD3 R2, P0, PT, R2, R5, RZ ;  /* 0x0000000502027210 */ /* 0x000fca0007f1e0ff */
[----:B------:R-:W-:Y:S01]  /*10b80*/  IMAD.X R3, R3, 0x1, R5, P0 ;  /* 0x0000000103037824 */ /* 0x000fe200000e0605 */
[----:B------:R-:W-:Y:S07]  /*10b90*/  BRA `(.L_x_26290) ;  /* 0x0000000000787947 */ /* 0x000fee0003800000 */
.L_x_26286:
        /* <DEDUP_REMOVED lines=13> */
[----:B------:R-:W-:-:S04]  /*10c70*/  IMAD.MOV R3, RZ, RZ, -R2 ;  /* 0x000000ffff037224 */ /* 0x000fc800078e0a02 */
[----:B------:R-:W-:-:S05]  /*10c80*/  IMAD R3, R14, R3, R18 ;  /* 0x000000030e037224 */ /* 0x000fca00078e0212 */
[----:B------:R-:W-:-:S13]  /*10c90*/  ISETP.GE.U32.AND P0, PT, R3, R14, PT ;  /* 0x0000000e0300720c */ /* 0x000fda0003f06070 */
[----:B------:R-:W-:Y:S01]  /*10ca0*/  @P0 IADD3 R3, PT, PT, R3, -R14, RZ ;  /* 0x8000000e03030210 */ /* 0x000fe20007ffe0ff */
[----:B------:R-:W-:-:S03]  /*10cb0*/  @P0 VIADD R2, R2, 0x1 ;  /* 0x0000000102020836 */ /* 0x000fc60000000000 */
[----:B------:R-:W-:Y:S01]  /*10cc0*/  ISETP.GE.U32.AND P1, PT, R3, R14, PT ;  /* 0x0000000e0300720c */ /* 0x000fe20003f26070 */
[----:B------:R-:W-:-:S12]  /*10cd0*/  HFMA2 R3, -RZ, RZ, 0, 0 ;  /* 0x00000000ff037431 */ /* 0x000fd800000001ff */
[----:B------:R-:W-:Y:S01]  /*10ce0*/  @P1 VIADD R2, R2, 0x1 ;  /* 0x0000000102021836 */ /* 0x000fe20000000000 */
[----:B------:R-:W-:Y:S01]  /*10cf0*/  @!P2 LOP3.LUT R2, RZ, R14, RZ, 0x33, !PT ;  /* 0x0000000eff02a212 */ /* 0x000fe200078e33ff */
[----:B------:R-:W-:Y:S06]  /*10d00*/  BRA `(.L_x_26290) ;  /* 0x00000000001c7947 */ /* 0x000fec0003800000 */
.L_x_26291:
[----:B------:R-:W-:Y:S01]  /*10d10*/  IMAD.MOV.U32 R11, RZ, RZ, R18 ;  /* 0x000000ffff0b7224 */ /* 0x000fe200078e0012 */
[----:B------:R-:W-:Y:S01]  /*10d20*/  MOV R6, R14 ;  /* 0x0000000e00067202 */ /* 0x000fe20000000f00 */
[----:B------:R-:W-:Y:S01]  /*10d30*/  IMAD.MOV.U32 R10, RZ, RZ, R19 ;  /* 0x000000ffff0a7224 */ /* 0x000fe200078e0013 */
[----:B------:R-:W-:Y:S01]  /*10d40*/  MOV R4, 0x10d70 ;  /* 0x00010d7000047802 */ /* 0x000fe20000000f00 */
[----:B------:R-:W-:-:S07]  /*10d50*/  IMAD.MOV.U32 R3, RZ, RZ, R15 ;  /* 0x000000ffff037224 */ /* 0x000fce00078e000f */
[----:B------:R-:W-:Y:S05]  /*10d60*/  CALL.REL.NOINC `($__internal_21_$__cuda_sm20_div_s64) ;  /* 0x0000000c00807944 */ /* 0x000fea0003c00000 */
[----:B------:R-:W-:-:S07]  /*10d70*/  IMAD.MOV.U32 R2, RZ, RZ, R0 ;  /* 0x000000ffff027224 */ /* 0x000fce00078e0000 */
.L_x_26290:
[----:B------:R-:W-:Y:S05]  /*10d80*/  BSYNC.RECONVERGENT B0 ;  /* 0x0000000000007941 */ /* 0x000fea0003800200 */
.L_x_26285:
        /* <DEDUP_REMOVED lines=13> */
.L_x_26295:
[----:B------:R-:W-:Y:S01]  /*10e60*/  STG.E.U8 desc[UR36][R16.64], R2 ;  /* 0x0000000210007986 */ /* 0x000fe2000c101124 */
[----:B------:R-:W-:Y:S05]  /*10e70*/  EXIT ;  /* 0x000000000000794d */ /* 0x000fea0003800000 */
.L_x_26294:
[----:B------:R-:W-:-:S09]  /*10e80*/  UISETP.NE.AND UP0, UPT, UR4, 0x2, UPT ;  /* 0x000000020400788c */ /* 0x000fd2000bf05270 */
[----:B------:R-:W-:Y:S05]  /*10e90*/  BRA.U !UP0, `(.L_x_26297) ;  /* 0x0000000108207547 */ /* 0x000fea000b800000 */
[----:B------:R-:W-:-:S09]  /*10ea0*/  UISETP.NE.AND UP0, UPT, UR4, 0x3, UPT ;  /* 0x000000030400788c */ /* 0x000fd2000bf05270 */
[----:B------:R-:W-:Y:S05]  /*10eb0*/  BRA.U !UP0, `(.L_x_26298) ;  /* 0x0000000108107547 */ /* 0x000fea000b800000 */
[----:B------:R-:W-:-:S09]  /*10ec0*/  UISETP.NE.AND UP0, UPT, UR4, 0x4, UPT ;  /* 0x000000040400788c */ /* 0x000fd2000bf05270 */
[----:B------:R-:W-:Y:S05]  /*10ed0*/  BRA.U UP0, `(.L_x_26296) ;  /* 0x00000009003c7547 */ /* 0x000fea000b800000 */
[----:B------:R-:W-:Y:S01]  /*10ee0*/  STG.E.64 desc[UR36][R16.64], R2 ;  /* 0x0000000210007986 */ /* 0x000fe2000c101b24 */
[----:B------:R-:W-:Y:S05]  /*10ef0*/  EXIT ;  /* 0x000000000000794d */ /* 0x000fea0003800000 */
.L_x_26298:
[----:B------:R-:W-:Y:S01]  /*10f00*/  STG.E desc[UR36][R16.64], R2 ;  /* 0x0000000210007986 */ /* 0x000fe2000c101924 */
[----:B------:R-:W-:Y:S05]  /*10f10*/  EXIT ;  /* 0x000000000000794d */ /* 0x000fea0003800000 */
.L_x_26297:
[----:B------:R-:W-:Y:S01]  /*10f20*/  STG.E.U16 desc[UR36][R16.64], R2 ;  /* 0x0000000210007986 */ /* 0x000fe2000c101524 */
[----:B------:R-:W-:Y:S05]  /*10f30*/  EXIT ;  /* 0x000000000000794d */ /* 0x000fea0003800000 */
.L_x_26293:
[----:B------:R-:W-:-:S09]  /*10f40*/  UISETP.GT.AND UP0, UPT, UR4, 0x6, UPT ;  /* 0x000000060400788c */ /* 0x000fd2000bf04270 */
[----:B------:R-:W-:Y:S05]  /*10f50*/  BRA.U UP0, `(.L_x_26299) ;  /* 0x00000001002c7547 */ /* 0x000fea000b800000 */
[----:B------:R-:W-:-:S09]  /*10f60*/  UISETP.NE.AND UP0, UPT, UR4, 0x5, UPT ;  /* 0x000000050400788c */ /* 0x000fd2000bf05270 */
[----:B------:R-:W-:Y:S05]  /*10f70*/  BRA.U !UP0, `(.L_x_26300) ;  /* 0x0000000108147547 */ /* 0x000fea000b800000 */
[----:B------:R-:W-:-:S09]  /*10f80*/  UISETP.NE.AND UP0, UPT, UR4, 0x6, UPT ;  /* 0x000000060400788c */ /* 0x000fd2000bf05270 */
[----:B------:R-:W-:Y:S05]  /*10f90*/  BRA.U UP0, `(.L_x_26296) ;  /* 0x00000009000c7547 */ /* 0x000fea000b800000 */
[----:B------:R-:W0:Y:S02]  /*10fa0*/  I2F.S64 R3, R2 ;  /* 0x0000000200037312 */ /* 0x000e240000301400 */
[----:B0-----:R-:W-:Y:S01]  /*10fb0*/  STG.E desc[UR36][R16.64], R3 ;  /* 0x0000000310007986 */ /* 0x001fe2000c101924 */
[----:B------:R-:W-:Y:S05]  /*10fc0*/  EXIT ;  /* 0x000000000000794d */ /* 0x000fea0003800000 */
.L_x_26300:
[----:B------:R-:W0:Y:S02]  /*10fd0*/  I2F.S64 R0, R2 ;  /* 0x0000000200007312 */ /* 0x000e240000301400 */
[----:B0-----:R-:W-:-:S05]  /*10fe0*/  F2FP.F16.F32.PACK_AB R0, RZ, R0 ;  /* 0x00000000ff00723e */ /* 0x001fca00000000ff */
[----:B------:R-:W-:Y:S01]  /*10ff0*/  STG.E.U16 desc[UR36][R16.64], R0 ;  /* 0x0000000010007986 */ /* 0x000fe2000c101524 */
[----:B------:R-:W-:Y:S05]  /*11000*/  EXIT ;  /* 0x000000000000794d */ /* 0x000fea0003800000 */
.L_x_26299:
[----:B------:R-:W-:-:S09]  /*11010*/  UISETP.NE.AND UP0, UPT, UR4, 0x7, UPT ;  /* 0x000000070400788c */ /* 0x000fd2000bf05270 */
[----:B------:R-:W-:Y:S05]  /*11020*/  BRA.U !UP0, `(.L_x_26301) ;  /* 0x0000000108347547 */ /* 0x000fea000b800000 */
[----:B------:R-:W-:-:S09]  /*11030*/  UISETP.NE.AND UP0, UPT, UR4, 0x8, UPT ;  /* 0x000000080400788c */ /* 0x000fd2000bf05270 */
[----:B------:R-:W-:Y:S05]  /*11040*/  BRA.U !UP0, `(.L_x_26302) ;  /* 0x0000000108187547 */ /* 0x000fea000b800000 */
[----:B------:R-:W-:-:S09]  /*11050*/  UISETP.NE.AND UP0, UPT, UR4, 0x9, UPT ;  /* 0x000000090400788c */ /* 0x000fd2000bf05270 */
[----:B------:R-:W-:Y:S05]  /*11060*/  BRA.U UP0, `(.L_x_26296) ;  /* 0x0000000500d87547 */ /* 0x000fea000b800000 */
[----:B------:R-:W0:Y:S01]  /*11070*/  I2F.S64 R4, R2 ;  /* 0x0000000200047312 */ /* 0x000e220000301400 */
[----:B------:R-:W-:-:S05]  /*11080*/  HFMA2 R5, -RZ, RZ, 0, 0 ;  /* 0x00000000ff057431 */ /* 0x000fca00000001ff */
[----:B0-----:R-:W-:Y:S01]  /*11090*/  STG.E.64 desc[UR36][R16.64], R4 ;  /* 0x0000000410007986 */ /* 0x001fe2000c101b24 */
[----:B------:R-:W-:Y:S05]  /*110a0*/  EXIT ;  /* 0x000000000000794d */ /* 0x000fea0003800000 */
.L_x_26302:
[----:B------:R-:W0:Y:S02]  /*110b0*/  I2F.S64 R2, R2 ;  /* 0x0000000200027312 */ /* 0x000e240000301400 */
[----:B0-----:R-:W-:-:S04]  /*110c0*/  F2FP.F16.F32.PACK_AB R3, RZ, R2 ;  /* 0x00000002ff03723e */ /* 0x001fc800000000ff */
[----:B------:R-:W-:-:S05]  /*110d0*/  PRMT R3, R3, 0x5410, RZ ;  /* 0x0000541003037816 */ /* 0x000fca00000000ff */
[----:B------:R-:W-:Y:S01]  /*110e0*/  STG.E desc[UR36][R16.64], R3 ;  /* 0x0000000310007986 */ /* 0x000fe2000c101924 */
[----:B------:R-:W-:Y:S05]  /*110f0*/  EXIT ;  /* 0x000000000000794d */ /* 0x000fea0003800000 */
.L_x_26301:
[----:B------:R-:W0:Y:S02]  /*11100*/  I2F.F64.S64 R2, R2 ;  /* 0x0000000200027312 */ /* 0x000e240000301c00 */
[----:B0-----:R-:W-:Y:S01]  /*11110*/  STG.E.64 desc[UR36][R16.64], R2 ;  /* 0x0000000210007986 */ /* 0x001fe2000c101b24 */
[----:B------:R-:W-:Y:S05]  /*11120*/  EXIT ;  /* 0x000000000000794d */ /* 0x000fea0003800000 */
.L_x_26292:
        /* <DEDUP_REMOVED lines=12> */
.L_x_26306:
        /* <DEDUP_REMOVED lines=17> */
.L_x_26309:
[----:B------:R-:W-:-:S04]  /*11300*/  SHF.R.U32.HI R3, RZ, 0x18, R3 ;  /* 0x00000018ff037819 */ /* 0x000fc80000011603 */
[----:B------:R-:W-:-:S04]  /*11310*/  LOP3.LUT R0, R0, 0x80, R3, 0xf8, !PT ;  /* 0x0000008000007812 */ /* 0x000fc800078ef803 */
[----:B------:R-:W-:-:S07]  /*11320*/  PRMT R8, R0, 0x7610, R8 ;  /* 0x0000761000087816 */ /* 0x000fce0000000008 */
.L_x_26308:
[----:B------:R-:W-:Y:S05]  /*11330*/  BSYNC.RECONVERGENT B0 ;  /* 0x0000000000007941 */ /* 0x000fea0003800200 */
.L_x_26307:
[----:B------:R-:W-:Y:S01]  /*11340*/  STG.E.U8 desc[UR36][R16.64], R8 ;  /* 0x0000000810007986 */ /* 0x000fe2000c101124 */
[----:B------:R-:W-:Y:S05]  /*11350*/  EXIT ;  /* 0x000000000000794d */ /* 0x000fea0003800000 */
.L_x_26305:
        /* <DEDUP_REMOVED lines=17> */
.L_x_26312:
[----:B------:R-:W-:-:S04]  /*11470*/  SHF.R.U32.HI R3, RZ, 0x18, R3 ;  /* 0x00000018ff037819 */ /* 0x000fc80000011603 */
[----:B------:R-:W-:-:S04]  /*11480*/  LOP3.LUT R0, R0, 0x80, R3, 0xf8, !PT ;  /* 0x0000008000007812 */ /* 0x000fc800078ef803 */
[----:B------:R-:W-:-:S07]  /*11490*/  PRMT R8, R0, 0x7610, R8 ;  /* 0x0000761000087816 */ /* 0x000fce0000000008 */
.L_x_26311:
[----:B------:R-:W-:Y:S05]  /*114a0*/  BSYNC.RECONVERGENT B0 ;  /* 0x0000000000007941 */ /* 0x000fea0003800200 */
.L_x_26310:
[----:B------:R-:W-:Y:S01]  /*114b0*/  STG.E.U8 desc[UR36][R16.64], R8 ;  /* 0x0000000810007986 */ /* 0x000fe2000c101124 */
[----:B------:R-:W-:Y:S05]  /*114c0*/  EXIT ;  /* 0x000000000000794d */ /* 0x000fea0003800000 */
.L_x_26304:
        /* <DEDUP_REMOVED lines=21> */
[----:B------:R-:W-:Y:S01]  /*11620*/  STG.E.U8 desc[UR36][R16.64], R3 ;  /* 0x0000000310007986 */ /* 0x000fe2000c101124 */
[----:B------:R-:W-:Y:S05]  /*11630*/  EXIT ;  /* 0x000000000000794d */ /* 0x000fea0003800000 */
.L_x_26314:
[----:B------:R-:W-:Y:S01]  /*11640*/  STG.E.64 desc[UR36][R16.64], R2 ;  /* 0x0000000210007986 */ /* 0x000fe2000c101b24 */
[----:B------:R-:W-:Y:S05]  /*11650*/  EXIT ;  /* 0x000000000000794d */ /* 0x000fea0003800000 */
.L_x_26313:
[----:B------:R-:W-:Y:S01]  /*11660*/  STG.E desc[UR36][R16.64], R2 ;  /* 0x0000000210007986 */ /* 0x000fe2000c101924 */
[----:B------:R-:W-:Y:S05]  /*11670*/  EXIT ;  /* 0x000000000000794d */ /* 0x000fea0003800000 */
.L_x_26303:
        /* <DEDUP_REMOVED lines=9> */
[----:B------:R-:W-:Y:S01]  /*11710*/  STG.E.U8 desc[UR36][R16.64], R3 ;  /* 0x0000000310007986 */ /* 0x000fe2000c101124 */
[----:B------:R-:W-:Y:S05]  /*11720*/  EXIT ;  /* 0x000000000000794d */ /* 0x000fea0003800000 */
.L_x_26316:
[----:B------:R-:W0:Y:S01]  /*11730*/  I2F.F64.S64 R4, R2 ;  /* 0x0000000200047312 */ /* 0x000e220000301c00 */
[----:B------:R-:W-:-:S05]  /*11740*/  CS2R R6, SRZ ;  /* 0x0000000000067805 */ /* 0x000fca000001ff00 */
[----:B0-----:R-:W-:Y:S01]  /*11750*/  STG.E.128 desc[UR36][R16.64], R4 ;  /* 0x0000000410007986 */ /* 0x001fe2000c101d24 */
[----:B------:R-:W-:Y:S05]  /*11760*/  EXIT ;  /* 0x000000000000794d */ /* 0x000fea0003800000 */
.L_x_26315:
[----:B------:R-:W-:-:S09]  /*11770*/  UISETP.NE.AND UP0, UPT, UR4, 0xf, UPT ;  /* 0x0000000f0400788c */ /* 0x000fd2000bf05270 */
[----:B------:R-:W-:Y:S05]  /*11780*/  BRA.U !UP0, `(.L_x_26317) ;  /* 0x0000000108e87547 */ /* 0x000fea000b800000 */
[----:B------:R-:W-:-:S09]  /*11790*/  UISETP.NE.AND UP0, UPT, UR4, 0x17, UPT ;  /* 0x000000170400788c */ /* 0x000fd2000bf05270 */
[----:B------:R-:W-:Y:S05]  /*117a0*/  BRA.U !UP0, `(.L_x_26318) ;  /* 0x0000000108907547 */ /* 0x000fea000b800000 */
[----:B------:R-:W-:-:S09]  /*117b0*/  UISETP.NE.AND UP0, UPT, UR4, 0x18, UPT ;  /* 0x000000180400788c */ /* 0x000fd2000bf05270 */
[----:B------:R-:W-:Y:S05]  /*117c0*/  BRA.U !UP0, `(.L_x_26319) ;  /* 0x0000000108447547 */ /* 0x000fea000b800000 */
.L_x_26296:
        /* <DEDUP_REMOVED lines=16> */
.L_x_26320:
[----:B------:R-:W-:Y:S05]  /*118d0*/  EXIT ;  /* 0x000000000000794d */ /* 0x000fea0003800000 */
.L_x_26319:
        /* <DEDUP_REMOVED lines=13> */
.L_x_26322:
[----:B------:R-:W-:Y:S05]  /*119b0*/  BSYNC.RECONVERGENT B0 ;  /* 0x0000000000007941 */ /* 0x000fea0003800200 */
.L_x_26321:
[----:B------:R-:W-:-:S05]  /*119c0*/  LOP3.LUT R5, R0, 0x80, R5, 0xf8, !PT ;  /* 0x0000008000057812 */ /* 0x000fca00078ef805 */
[----:B------:R-:W-:Y:S01]  /*119d0*/  STG.E.U8 desc[UR36][R16.64], R5 ;  /* 0x0000000510007986 */ /* 0x000fe2000c101124 */
[----:B------:R-:W-:Y:S05]  /*119e0*/  EXIT ;  /* 0x000000000000794d */ /* 0x000fea0003800000 */
.L_x_26318:
        /* <DEDUP_REMOVED lines=12> */
.L_x_26324:
[----:B------:R-:W-:Y:S01]  /*11ab0*/  IMAD.MOV.U32 R0, RZ, RZ, 0x7f ;  /* 0x0000007fff007424 */ /* 0x000fe200078e00ff */
[----:B------:R-:W-:-:S04]  /*11ac0*/  ISETP.GT.U32.AND P0, PT, R4, 0x7f800000, PT ;  /* 0x7f8000000400780c */ /* 0x000fc80003f04070 */
[----:B------:R-:W-:-:S09]  /*11ad0*/  SEL R0, R0, 0x7c, P0 ;  /* 0x0000007c00007807 */ /* 0x000fd20000000000 */
.L_x_26325:
[----:B------:R-:W-:Y:S05]  /*11ae0*/  BSYNC.RECONVERGENT B0 ;  /* 0x0000000000007941 */ /* 0x000fea0003800200 */
.L_x_26323:
[----:B------:R-:W-:-:S04]  /*11af0*/  SHF.R.U32.HI R3, RZ, 0x18, R3 ;  /* 0x00000018ff037819 */ /* 0x000fc80000011603 */
[----:B------:R-:W-:-:S05]  /*11b00*/  LOP3.LUT R3, R0, 0x80, R3, 0xf8, !PT ;  /* 0x0000008000037812 */ /* 0x000fca00078ef803 */
[----:B------:R-:W-:Y:S01]  /*11b10*/  STG.E.U8 desc[UR36][R16.64], R3 ;  /* 0x0000000310007986 */ /* 0x000fe2000c101124 */
[----:B------:R-:W-:Y:S05]  /*11b20*/  EXIT ;  /* 0x000000000000794d */ /* 0x000fea0003800000 */
.L_x_26317:
[----:B------:R-:W0:Y:S02]  /*11b30*/  I2F.S64 R0, R2 ;  /* 0x0000000200007312 */ /* 0x000e240000301400 */
[----:B0-----:R-:W-:-:S05]  /*11b40*/  F2FP.BF16.F32.PACK_AB R0, RZ, R0 ;  /* 0x00000000ff00723e */ /* 0x001fca00000010ff */
[----:B------:R-:W-:Y:S01]  /*11b50*/  STG.E.U16 desc[UR36][R16.64], R0 ;  /* 0x0000000010007986 */ /* 0x000fe2000c101524 */
[----:B------:R-:W-:Y:S05]  /*11b60*/  EXIT ;  /* 0x000000000000794d */ /* 0x000fea0003800000 */
        .weak           $__internal_21_$__cuda_sm20_div_s64
        .type           $__internal_21_$__cuda_sm20_div_s64,@function
        .size           $__internal_21_$__cuda_sm20_div_s64,(.L_x_36970 - $__internal_21_$__cuda_sm20_div_s64)
$__internal_21_$__cuda_sm20_div_s64:
[-C--:B------:R-:W-:Y:S02]  /*11b70*/  IADD3 R9, P1, PT, RZ, -R6.reuse, RZ ;  /* 0x80000006ff097210 */ /* 0x080fe40007f3e0ff */
[----:B------:R-:W-:Y:S02]  /*11b80*/  ISETP.GE.AND P0, PT, R3, RZ, PT ;  /* 0x000000ff0300720c */ /* 0x000fe40003f06270 */
[-C--:B------:R-:W-:Y:S02]  /*11b90*/  IADD3.X R0, PT, PT, RZ, ~R3.reuse, RZ, P1, !PT ;  /* 0x80000003ff007210 */ /* 0x080fe40000ffe4ff */
[----:B------:R-:W-:Y:S02]  /*11ba0*/  SEL R8, R9, R6, !P0 ;  /* 0x0000000609087207 */ /* 0x000fe40004000000 */
[----:B------:R-:W-:Y:S02]  /*11bb0*/  SEL R9, R0, R3, !P0 ;  /* 0x0000000300097207 */ /* 0x000fe40004000000 */
[----:B------:R-:W-:-:S02]  /*11bc0*/  ISETP.GE.AND P3, PT, R10, RZ, PT ;  /* 0x000000ff0a00720c */ /* 0x000fc40003f66270 */
[----:B------:R-:W0:Y:S08]  /*11bd0*/  I2F.U64.RP R0, R8 ;  /* 0x0000000800007312 */ /* 0x000e300000309000 */
[----:B0-----:R-:W0:Y:S02]  /*11be0*/  MUFU.RCP R12, R0 ;  /* 0x00000000000c7308 */ /* 0x001e240000001000 */
[----:B0-----:R-:W-:-:S06]  /*11bf0*/  VIADD R12, R12, 0x1ffffffe ;  /* 0x1ffffffe0c0c7836 */ /* 0x001fcc0000000000 */
[----:B------:R-:W0:Y:S02]  /*11c00*/  F2I.U64.TRUNC R12, R12 ;  /* 0x0000000c000c7311 */ /* 0x000e24000020d800 */
[----:B0-----:R-:W-:-:S04]  /*11c10*/  IMAD.WIDE.U32 R20, R12, R8, RZ ;  /* 0x000000080c147225 */ /* 0x001fc800078e00ff */
[C---:B------:R-:W-:Y:S01]  /*11c20*/  IMAD R5, R12.reuse, R9, R21 ;  /* 0x000000090c057224 */ /* 0x040fe200078e0215 */
[----:B------:R-:W-:Y:S02]  /*11c30*/  IADD3 R7, P0, PT, RZ, -R20, RZ ;  /* 0x80000014ff077210 */ /* 0x000fe40007f1e0ff */
[----:B------:R-:W-:Y:S01]  /*11c40*/  MOV R21, R12 ;  /* 0x0000000c00157202 */ /* 0x000fe20000000f00 */
[----:B------:R-:W-:Y:S02]  /*11c50*/  IMAD R5, R13, R8, R5 ;  /* 0x000000080d057224 */ /* 0x000fe400078e0205 */
[----:B------:R-:W-:-:S04]  /*11c60*/  IMAD.HI.U32 R20, R12, R7, RZ ;  /* 0x000000070c147227 */ /* 0x000fc800078e00ff */
[----:B------:R-:W-:-:S04]  /*11c70*/  IMAD.X R5, RZ, RZ, ~R5, P0 ;  /* 0x000000ffff057224 */ /* 0x000fc800000e0e05 */
[----:B------:R-:W-:-:S04]  /*11c80*/  IMAD.WIDE.U32 R20, P0, R12, R5, R20 ;  /* 0x000000050c147225 */ /* 0x000fc80007800014 */
[C---:B------:R-:W-:Y:S02]  /*11c90*/  IMAD R0, R13.reuse, R5, RZ ;  /* 0x000000050d007224 */ /* 0x040fe400078e02ff */
[----:B------:R-:W-:-:S04]  /*11ca0*/  IMAD.HI.U32 R7, P1, R13, R7, R20 ;  /* 0x000000070d077227 */ /* 0x000fc80007820014 */
[----:B------:R-:W-:Y:S01]  /*11cb0*/  IMAD.HI.U32 R5, R13, R5, RZ ;  /* 0x000000050d057227 */ /* 0x000fe200078e00ff */
[----:B------:R-:W-:-:S03]  /*11cc0*/  IADD3 R21, P2, PT, R0, R7, RZ ;  /* 0x0000000700157210 */ /* 0x000fc60007f5e0ff */
[----:B------:R-:W-:Y:S02]  /*11cd0*/  IMAD.X R5, R5, 0x1, R13, P0 ;  /* 0x0000000105057824 */ /* 0x000fe400000e060d */
[----:B------:R-:W-:-:S03]  /*11ce0*/  IMAD.WIDE.U32 R12, R21, R8, RZ ;  /* 0x00000008150c7225 */ /* 0x000fc600078e00ff */
[----:B------:R-:W-:Y:S01]  /*11cf0*/  IADD3.X R5, PT, PT, RZ, RZ, R5, P2, P1 ;  /* 0x000000ffff057210 */ /* 0x000fe200017e2405 */
[----:B------:R-:W-:Y:S01]  /*11d00*/  IMAD R0, R21, R9, R13 ;  /* 0x0000000915007224 */ /* 0x000fe200078e020d */
[----:B------:R-:W-:-:S03]  /*11d10*/  IADD3 R12, P0, PT, RZ, -R12, RZ ;  /* 0x8000000cff0c7210 */ /* 0x000fc60007f1e0ff */
[----:B------:R-:W-:Y:S02]  /*11d20*/  IMAD R0, R5, R8, R0 ;  /* 0x0000000805007224 */ /* 0x000fe400078e0200 */
[----:B------:R-:W-:-:S04]  /*11d30*/  IMAD.HI.U32 R20, R21, R12, RZ ;  /* 0x0000000c15147227 */ /* 0x000fc800078e00ff */
[----:B------:R-:W-:-:S04]  /*11d40*/  IMAD.X R0, RZ, RZ, ~R0, P0 ;  /* 0x000000ffff007224 */ /* 0x000fc800000e0e00 */
[----:B------:R-:W-:Y:S01]  /*11d50*/  IMAD.WIDE.U32 R22, P0, R21, R0, R20 ;  /* 0x0000000015167225 */ /* 0x000fe20007800014 */
[----:B------:R-:W-:-:S04]  /*11d60*/  IADD3 R20, P4, PT, RZ, -R11, RZ ;  /* 0x8000000bff147210 */ /* 0x000fc80007f9e0ff */
[----:B------:R-:W-:Y:S01]  /*11d70*/  SEL R13, R20, R11, !P3 ;  /* 0x0000000b140d7207 */ /* 0x000fe20005800000 */
[----:B------:R-:W-:-:S04]  /*11d80*/  IMAD.HI.U32 R7, P1, R5, R12, R22 ;  /* 0x0000000c05077227 */ /* 0x000fc80007820016 */
[CC--:B------:R-:W-:Y:S02]  /*11d90*/  IMAD R12, R5.reuse, R0.reuse, RZ ;  /* 0x00000000050c7224 */ /* 0x0c0fe400078e02ff */
[----:B------:R-:W-:-:S03]  /*11da0*/  IMAD.HI.U32 R0, R5, R0, RZ ;  /* 0x0000000005007227 */ /* 0x000fc600078e00ff */
[----:B------:R-:W-:Y:S01]  /*11db0*/  IADD3 R20, P2, PT, R12, R7, RZ ;  /* 0x000000070c147210 */ /* 0x000fe20007f5e0ff */
[----:B------:R-:W-:Y:S01]  /*11dc0*/  IMAD.X R0, R0, 0x1, R5, P0 ;  /* 0x0000000100007824 */ /* 0x000fe200000e0605 */
[-C--:B------:R-:W-:Y:S01]  /*11dd0*/  IADD3.X R7, PT, PT, RZ, ~R10.reuse, RZ, P4, !PT ;  /* 0x8000000aff077210 */ /* 0x080fe200027fe4ff */
[----:B------:R-:W-:Y:S02]  /*11de0*/  IMAD.MOV.U32 R23, RZ, RZ, RZ ;  /* 0x000000ffff177224 */ /* 0x000fe400078e00ff */
[----:B------:R-:W-:Y:S01]  /*11df0*/  IMAD.HI.U32 R22, R20, R13, RZ ;  /* 0x0000000d14167227 */ /* 0x000fe200078e00ff */
[----:B------:R-:W-:Y:S02]  /*11e00*/  SEL R7, R7, R10, !P3 ;  /* 0x0000000a07077207 */ /* 0x000fe40005800000 */
[----:B------:R-:W-:-:S03]  /*11e10*/  IADD3.X R12, PT, PT, RZ, RZ, R0, P2, P1 ;  /* 0x000000ffff0c7210 */ /* 0x000fc600017e2400 */
[----:B------:R-:W-:-:S04]  /*11e20*/  IMAD.WIDE.U32 R20, R20, R7, R22 ;  /* 0x0000000714147225 */ /* 0x000fc800078e0016 */
[C---:B------:R-:W-:Y:S02]  /*11e30*/  IMAD R0, R12.reuse, R7, RZ ;  /* 0x000000070c007224 */ /* 0x040fe400078e02ff */
[----:B------:R-:W-:-:S04]  /*11e40*/  IMAD.HI.U32 R11, P0, R12, R13, R20 ;  /* 0x0000000d0c0b7227 */ /* 0x000fc80007800014 */
[----:B------:R-:W-:Y:S01]  /*11e50*/  IMAD.HI.U32 R5, R12, R7, RZ ;  /* 0x000000070c057227 */ /* 0x000fe200078e00ff */
[----:B------:R-:W-:-:S04]  /*11e60*/  IADD3 R0, P1, PT, R0, R11, RZ ;  /* 0x0000000b00007210 */ /* 0x000fc80007f3e0ff */
[----:B------:R-:W-:Y:S01]  /*11e70*/  IADD3.X R5, PT, PT, R5, RZ, RZ, P0, !PT ;  /* 0x000000ff05057210 */ /* 0x000fe200007fe4ff */
[----:B------:R-:W-:-:S04]  /*11e80*/  IMAD.WIDE.U32 R20, R0, R8, RZ ;  /* 0x0000000800147225 */ /* 0x000fc800078e00ff */
[----:B------:R-:W-:Y:S01]  /*11e90*/  IMAD.X R5, RZ, RZ, R5, P1 ;  /* 0x000000ffff057224 */ /* 0x000fe200008e0605 */
[----:B------:R-:W-:Y:S01]  /*11ea0*/  IADD3 R13, P1, PT, -R20, R13, RZ ;  /* 0x0000000d140d7210 */ /* 0x000fe20007f3e1ff */
[----:B------:R-:W-:-:S03]  /*11eb0*/  IMAD R11, R0, R9, R21 ;  /* 0x00000009000b7224 */ /* 0x000fc600078e0215 */
[-C--:B------:R-:W-:Y:S01]  /*11ec0*/  ISETP.GE.U32.AND P0, PT, R13, R8.reuse, PT ;  /* 0x000000080d00720c */ /* 0x080fe20003f06070 */
[----:B------:R-:W-:Y:S01]  /*11ed0*/  IMAD R12, R5, R8, R11 ;  /* 0x00000008050c7224 */ /* 0x000fe200078e020b */
[----:B------:R-:W-:-:S03]  /*11ee0*/  IADD3 R11, P2, PT, R0, 0x1, RZ ;  /* 0x00000001000b7810 */ /* 0x000fc60007f5e0ff */
[----:B------:R-:W-:Y:S01]  /*11ef0*/  IMAD.X R7, R7, 0x1, ~R12, P1 ;  /* 0x0000000107077824 */ /* 0x000fe200008e0e0c */
[----:B------:R-:W-:-:S04]  /*11f00*/  IADD3 R20, P1, PT, R13, -R8, RZ ;  /* 0x800000080d147210 */ /* 0x000fc80007f3e0ff */
[CC--:B------:R-:W-:Y:S02]  /*11f10*/  ISETP.GE.U32.AND.EX P0, PT, R7.reuse, R9.reuse, PT, P0 ;  /* 0x000000090700720c */ /* 0x0c0fe40003f06100 */
[----:B------:R-:W-:Y:S02]  /*11f20*/  IADD3.X R12, PT, PT, R7, ~R9, RZ, P1, !PT ;  /* 0x80000009070c7210 */ /* 0x000fe40000ffe4ff */
[----:B------:R-:W-:Y:S01]  /*11f30*/  SEL R13, R20, R13, P0 ;  /* 0x0000000d140d7207 */ /* 0x000fe20000000000 */
[----:B------:R-:W-:Y:S01]  /*11f40*/  IMAD.X R20, RZ, RZ, R5, P2 ;  /* 0x000000ffff147224 */ /* 0x000fe200010e0605 */
[----:B------:R-:W-:Y:S02]  /*11f50*/  SEL R11, R11, R0, P0 ;  /* 0x000000000b0b7207 */ /* 0x000fe40000000000 */
[----:B------:R-:W-:Y:S02]  /*11f60*/  SEL R7, R12, R7, P0 ;  /* 0x000000070c077207 */ /* 0x000fe40000000000 */
[----:B------:R-:W-:-:S02]  /*11f70*/  ISETP.GE.U32.AND P1, PT, R13, R8, PT ;  /* 0x000000080d00720c */ /* 0x000fc40003f26070 */
[----:B------:R-:W-:Y:S02]  /*11f80*/  SEL R20, R20, R5, P0 ;  /* 0x0000000514147207 */ /* 0x000fe40000000000 */
[----:B------:R-:W-:Y:S02]  /*11f90*/  IADD3 R0, P2, PT, R11, 0x1, RZ ;  /* 0x000000010b007810 */ /* 0x000fe40007f5e0ff */
[----:B------:R-:W-:Y:S02]  /*11fa0*/  ISETP.GE.U32.AND.EX P0, PT, R7, R9, PT, P1 ;  /* 0x000000090700720c */ /* 0x000fe40003f06110 */
[----:B------:R-:W-:Y:S01]  /*11fb0*/  LOP3.LUT R7, R3, R10, RZ, 0x3c, !PT ;  /* 0x0000000a03077212 */ /* 0x000fe200078e3cff */
[----:B------:R-:W-:Y:S01]  /*11fc0*/  IMAD.X R5, RZ, RZ, R20, P2 ;  /* 0x000000ffff057224 */ /* 0x000fe200010e0614 */
[----:B------:R-:W-:Y:S02]  /*11fd0*/  SEL R0, R0, R11, P0 ;  /* 0x0000000b00007207 */ /* 0x000fe40000000000 */
[----:B------:R-:W-:-:S02]  /*11fe0*/  ISETP.GE.AND P1, PT, R7, RZ, PT ;  /* 0x000000ff0700720c */ /* 0x000fc40003f26270 */
[----:B------:R-:W-:Y:S02]  /*11ff0*/  SEL R5, R5, R20, P0 ;  /* 0x0000001405057207 */ /* 0x000fe40000000000 */
[-C--:B------:R-:W-:Y:S02]  /*12000*/  IADD3 R9, P2, PT, RZ, -R0.reuse, RZ ;  /* 0x80000000ff097210 */ /* 0x080fe40007f5e0ff */
[----:B------:R-:W-:Y:S02]  /*12010*/  ISETP.NE.U32.AND P0, PT, R6, RZ, PT ;  /* 0x000000ff0600720c */ /* 0x000fe40003f05070 */
[-C--:B------:R-:W-:Y:S02]  /*12020*/  IADD3.X R6, PT, PT, RZ, ~R5.reuse, RZ, P2, !PT ;  /* 0x80000005ff067210 */ /* 0x080fe400017fe4ff */
[----:B------:R-:W-:Y:S02]  /*12030*/  ISETP.NE.AND.EX P0, PT, R3, RZ, PT, P0 ;  /* 0x000000ff0300720c */ /* 0x000fe40003f05300 */
[----:B------:R-:W-:Y:S01]  /*12040*/  SEL R3, R6, R5, !P1 ;  /* 0x0000000506037207 */ /* 0x000fe20004800000 */
[----:B------:R-:W-:Y:S01]  /*12050*/  IMAD.MOV.U32 R5, RZ, RZ, 0x0 ;  /* 0x00000000ff057424 */ /* 0x000fe200078e00ff */
[----:B------:R-:W-:-:S02]  /*12060*/  SEL R0, R9, R0, !P1 ;  /* 0x0000000009007207 */ /* 0x000fc40004800000 */
[----:B------:R-:W-:Y:S02]  /*12070*/  SEL R3, R3, 0xffffffff, P0 ;  /* 0xffffffff03037807 */ /* 0x000fe40000000000 */
[----:B------:R-:W-:Y:S01]  /*12080*/  SEL R0, R0, 0xffffffff, P0 ;  /* 0xffffffff00007807 */ /* 0x000fe20000000000 */
[----:B------:R-:W-:Y:S06]  /*12090*/  RET.REL.NODEC R4 `(_ZN2at6native18elementwise_kernelILi128ELi4EZNS0_15gpu_kernel_implINS0_13BinaryFunctorIlllZZZNS0_15binary_internal21div_floor_kernel_cudaERNS_18TensorIteratorBaseEENKUlvE_clEvENKUlvE2_clEvEUlllE_EEEEvS6_RKT_EUliE_EEviT1_) ;  /* 0xfffffedc04d87950 */ /* 0x000fec0003c3ffff */
.L_x_26326:
        /* <DEDUP_REMOVED lines=14> */
.L_x_36970:


//--------------------- .text._ZN2at6native27unrolled_elementwise_kernelINS0_13BinaryFunctorIlllZZZNS0_15binary_internal21div_floor_kernel_cudaERNS_18TensorIteratorBaseEENKUlvE_clEvENKUlvE2_clEvEUlllE_EESt5arrayIPcLm3EELi4E23TrivialOffsetCalculatorILi2EjESD_ILi1EjENS0_6memory12LoadWithCastILi2EEENSG_13StoreWithCastILi1EEEEEviT_T0_T2_T3_T4_T5_ --------------------------
	.section	.text._ZN2at6native27unrolled_elementwise_kernelINS0_13BinaryFunctorIlllZZZNS0_15binary_internal21div_floor_kernel_cudaERNS_18TensorIteratorBaseEENKUlvE_clEvENKUlvE2_clEvEUlllE_EESt5arrayIPcLm3EELi4E23TrivialOffsetCalculatorILi2EjESD_ILi1EjENS0_6memory12LoadWithCastILi2EEENSG_13StoreWithCastILi1EEEEEviT_T0_T2_T3_T4_T5_,"ax",@progbits
	.align	128
        .global         _ZN2at6native27unrolled_elementwise_kernelINS0_13BinaryFunctorIlllZZZNS0_15binary_internal21div_floor_kernel_cudaERNS_18TensorIteratorBaseEENKUlvE_clEvENKUlvE2_clEvEUlllE_EESt5arrayIPcLm3EELi4E23TrivialOffsetCalculatorILi2EjESD_ILi1EjENS0_6memory12LoadWithCastILi2EEENSG_13StoreWithCastILi1EEEEEviT_T0_T2_T3_T4_T5_
        .type           _ZN2at6native27unrolled_elementwise_kernelINS0_13BinaryFunctorIlllZZZNS0_15binary_internal21div_floor_kernel_cudaERNS_18TensorIteratorBaseEENKUlvE_clEvENKUlvE2_clEvEUlllE_EESt5arrayIPcLm3EELi4E23TrivialOffsetCalculatorILi2EjESD_ILi1EjENS0_6memory12LoadWithCastILi2EEENSG_13StoreWithCastILi1EEEEEviT_T0_T2_T3_T4_T5_,@function
        .size           _ZN2at6native27unrolled_elementwise_kernelINS0_13BinaryFunctorIlllZZZNS0_15binary_internal21div_floor_kernel_cudaERNS_18TensorIteratorBaseEENKUlvE_clEvENKUlvE2_clEvEUlllE_EESt5arrayIPcLm3EELi4E23TrivialOffsetCalculatorILi2EjESD_ILi1EjENS0_6memory12LoadWithCastILi2EEENSG_13StoreWithCastILi1EEEEEviT_T0_T2_T3_T4_T5_,(.L_x_36971 - _ZN2at6native27unrolled_elementwise_kernelINS0_13BinaryFunctorIlllZZZNS0_15binary_internal21div_floor_kernel_cudaERNS_18TensorIteratorBaseEENKUlvE_clEvENKUlvE2_clEvEUlllE_EESt5arrayIPcLm3EELi4E23TrivialOffsetCalculatorILi2EjESD_ILi1EjENS0_6memory12LoadWithCastILi2EEENSG_13StoreWithCastILi1EEEEEviT_T0_T2_T3_T4_T5_)
        .other          _ZN2at6native27unrolled_elementwise_kernelINS0_13BinaryFunctorIlllZZZNS0_15binary_internal21div_floor_kernel_cudaERNS_18TensorIteratorBaseEENKUlvE_clEvENKUlvE2_clEvEUlllE_EESt5arrayIPcLm3EELi4E23TrivialOffsetCalculatorILi2EjESD_ILi1EjENS0_6memory12LoadWithCastILi2EEENSG_13StoreWithCastILi1EEEEEviT_T0_T2_T3_T4_T5_,@"STO_CUDA_ENTRY STV_DEFAULT"
_ZN2at6native27unrolled_elementwise_kernelINS0_13BinaryFunctorIlllZZZNS0_15binary_internal21div_floor_kernel_cudaERNS_18TensorIteratorBaseEENKUlvE_clEvENKUlvE2_clEvEUlllE_EESt5arrayIPcLm3EELi4E23TrivialOffsetCalculatorILi2EjESD_ILi1EjENS0_6memory12LoadWithCastILi2EEENSG_13StoreWithCastILi1EEEEEviT_T0_T2_T3_T4_T5_:
.text._ZN2at6native27unrolled_elementwise_kernelINS0_13BinaryFunctorIlllZZZNS0_15binary_internal21div_floor_kernel_cudaERNS_18TensorIteratorBaseEENKUlvE_clEvENKUlvE2_clEvEUlllE_EESt5arrayIPcLm3EELi4E23TrivialOffsetCalculatorILi2EjESD_ILi1EjENS0_6memory12LoadWithCastILi2EEENSG_13StoreWithCastILi1EEEEEviT_T0_T2_T3_T4_T5_:
        /* <DEDUP_REMOVED lines=34> */
.L_x_26332:
[----:B------:R1:W5:Y:S01]  /*0220*/  LDG.E.U8 R36, desc[UR36][R4.64] ;  /* 0x0000002404247981 */ /* 0x000362000c1e1100 */
[----:B------:R-:W-:Y:S01]  /*0230*/  IMAD.MOV.U32 R37, RZ, RZ, RZ ;  /* 0x000000ffff257224 */ /* 0x000fe200078e00ff */
[----:B------:R-:W-:Y:S06]  /*0240*/  BRA `(.L_x_26334) ;  /* 0x0000000c00447947 */ /* 0x000fec0003800000 */
.L_x_26331:
        /* <DEDUP_REMOVED lines=8> */
.L_x_26336:
[----:B------:R-:W2:Y:S02]  /*02d0*/  LDG.E R36, desc[UR36][R4.64] ;  /* 0x0000002404247981 */ /* 0x000ea4000c1e1900 */
[----:B--2---:R-:W-:Y:S01]  /*02e0*/  SHF.R.S32.HI R37, RZ, 0x1f, R36 ;  /* 0x0000001fff257819 */ /* 0x004fe20000011424 */
[----:B------:R-:W-:Y:S06]  /*02f0*/  BRA `(.L_x_26334) ;  /* 0x0000000c00187947 */ /* 0x000fec0003800000 */
.L_x_26335:
[----:B------:R-:W2:Y:S02]  /*0300*/  LDG.E.S16 R36, desc[UR36][R4.64] ;  /* 0x0000002404247981 */ /* 0x000ea4000c1e1700 */
[----:B--2---:R-:W-:Y:S01]  /*0310*/  SHF.R.S32.HI R37, RZ, 0x1f, R36 ;  /* 0x0000001fff257819 */ /* 0x004fe20000011424 */
[----:B------:R-:W-:Y:S06]  /*0320*/  BRA `(.L_x_26334) ;  /* 0x0000000c000c7947 */ /* 0x000fec0003800000 */
.L_x_26330:
        /* <DEDUP_REMOVED lines=9> */
.L_x_26338:
[----:B------:R-:W2:Y:S02]  /*03c0*/  LDG.E.U16 R4, desc[UR36][R4.64] ;  /* 0x0000002404047981 */ /* 0x000ea4000c1e1500 */
[----:B--2---:R-:W-:-:S06]  /*03d0*/  HADD2.F32 R36, -RZ, R4.H0_H0 ;  /* 0x20000004ff247230 */ /* 0x004fcc0000004100 */
[----:B------:R-:W0:Y:S01]  /*03e0*/  F2I.S64.TRUNC R36, R36 ;  /* 0x0000002400247311 */ /* 0x000e22000020d900 */
[----:B------:R-:W-:Y:S05]  /*03f0*/  BRA `(.L_x_26334) ;  /* 0x0000000800d87947 */ /* 0x000fea0003800000 */
.L_x_26337:
        /* <DEDUP_REMOVED lines=9> */
.L_x_26340:
[----:B------:R-:W2:Y:S02]  /*0490*/  LDG.E.U16 R4, desc[UR36][R4.64] ;  /* 0x0000002404047981 */ /* 0x000ea4000c1e1500 */
[----:B--2---:R-:W-:-:S06]  /*04a0*/  HADD2.F32 R36, -RZ, R4.H0_H0 ;  /* 0x20000004ff247230 */ /* 0x004fcc0000004100 */
[----:B------:R-:W4:Y:S01]  /*04b0*/  F2I.S64.TRUNC R36, R36 ;  /* 0x0000002400247311 */ /* 0x000f22000020d900 */
[----:B------:R-:W-:Y:S05]  /*04c0*/  BRA `(.L_x_26334) ;  /* 0x0000000800a47947 */ /* 0x000fea0003800000 */
.L_x_26339:
[----:B------:R-:W2:Y:S02]  /*04d0*/  LDG.E.64 R4, desc[UR36][R4.64] ;  /* 0x0000002404047981 */ /* 0x000ea4000c1e1b00 */
[----:B--2---:R2:W3:Y:S01]  /*04e0*/  F2I.S64.F64.TRUNC R36, R4 ;  /* 0x0000000400247311 */ /* 0x0044e2000030d900 */
[----:B------:R-:W-:Y:S05]  /*04f0*/  BRA `(.L_x_26334) ;  /* 0x0000000800987947 */ /* 0x000fea0003800000 */
.L_x_26329:
        /* <DEDUP_REMOVED lines=13> */
.L_x_26343:
[----:B------:R-:W2:Y:S02]  /*05d0*/  LDG.E.64 R4, desc[UR36][R4.64] ;  /* 0x0000002404047981 */ /* 0x000ea4000c1e1b00 */
[----:B--2---:R0:W1:Y:S01]  /*05e0*/  F2I.S64.F64.TRUNC R36, R4 ;  /* 0x0000000400247311 */ /* 0x004062000030d900 */
[----:B------:R-:W-:Y:S05]  /*05f0*/  BRA `(.L_x_26334) ;  /* 0x0000000800587947 */ /* 0x000fea0003800000 */
.L_x_26342:
        /* <DEDUP_REMOVED lines=26> */
.L_x_26345:
        /* <DEDUP_REMOVED lines=14> */
.L_x_26344:
[----:B------:R-:W2:Y:S02]  /*0880*/  LDG.E.U16 R36, desc[UR36][R4.64] ;  /* 0x0000002404247981 */ /* 0x000ea4000c1e1500 */
[----:B--2---:R-:W-:-:S06]  /*0890*/  IMAD.U32 R36, R36, 0x10000, RZ ;  /* 0x0001000024247824 */ /* 0x004fcc00078e00ff */
[----:B------:R-:W0:Y:S01]  /*08a0*/  F2I.S64.TRUNC R36, R36 ;  /* 0x0000002400247311 */ /* 0x000e22000020d900 */
[----:B------:R-:W-:Y:S05]  /*08b0*/  BRA `(.L_x_26334) ;  /* 0x0000000400a87947 */ /* 0x000fea0003800000 */
.L_x_26341:
        /* <DEDUP_REMOVED lines=11> */
.L_x_26348:
        /* <DEDUP_REMOVED lines=21> */
.L_x_26352:
[----:B------:R-:W-:Y:S05]  /*0ac0*/  BSYNC.RECONVERGENT B1 ;  /* 0x0000000000017941 */ /* 0x000fea0003800200 */
.L_x_26351:
[----:B------:R-:W-:Y:S01]  /*0ad0*/  IMAD.SHL.U32 R0, R0, 0x100000, RZ ;  /* 0x0010000000007824 */ /* 0x000fe200078e00ff */
[----:B------:R-:W-:-:S04]  /*0ae0*/  LEA R3, R3, 0x3b800000, 0x17 ;  /* 0x3b80000003037811 */ /* 0x000fc800078eb8ff */
[----:B------:R-:W-:-:S07]  /*0af0*/  LOP3.LUT R36, R3, R0, R7, 0xfe, !PT ;  /* 0x0000000003247212 */ /* 0x000fce00078efe07 */
.L_x_26350:
[----:B------:R-:W-:Y:S05]  /*0b00*/  BSYNC.RECONVERGENT B0 ;  /* 0x0000000000007941 */ /* 0x000fea0003800200 */
.L_x_26349:
[----:B------:R-:W0:Y:S01]  /*0b10*/  F2I.S64.TRUNC R36, R36 ;  /* 0x0000002400247311 */ /* 0x000e22000020d900 */
[----:B------:R-:W-:Y:S05]  /*0b20*/  BRA `(.L_x_26334) ;  /* 0x00000004000c7947 */ /* 0x000fea0003800000 */
.L_x_26347:
        /* <DEDUP_REMOVED lines=21> */
.L_x_26356:
[----:B------:R-:W-:Y:S05]  /*0c80*/  BSYNC.RECONVERGENT B1 ;  /* 0x0000000000017941 */ /* 0x000fea0003800200 */
.L_x_26355:
[----:B------:R-:W-:Y:S01]  /*0c90*/  IMAD.SHL.U32 R0, R0, 0x200000, RZ ;  /* 0x0020000000007824 */ /* 0x000fe200078e00ff */
[----:B------:R-:W-:-:S04]  /*0ca0*/  LEA R3, R3, 0x37800000, 0x17 ;  /* 0x3780000003037811 */ /* 0x000fc800078eb8ff */
[----:B------:R-:W-:-:S07]  /*0cb0*/  LOP3.LUT R36, R3, R0, R7, 0xfe, !PT ;  /* 0x0000000003247212 */ /* 0x000fce00078efe07 */
.L_x_26354:
[----:B------:R-:W-:Y:S05]  /*0cc0*/  BSYNC.RECONVERGENT B0 ;  /* 0x0000000000007941 */ /* 0x000fea0003800200 */
.L_x_26353:
[----:B------:R-:W0:Y:S01]  /*0cd0*/  F2I.S64.TRUNC R36, R36 ;  /* 0x0000002400247311 */ /* 0x000e22000020d900 */
[----:B------:R-:W-:Y:S05]  /*0ce0*/  BRA `(.L_x_26334) ;  /* 0x00000000009c7947 */ /* 0x000fea0003800000 */
.L_x_26346:
[----:B------:R-:W-:-:S09]  /*0cf0*/  UISETP.NE.AND UP0, UPT, UR4, 0x1c, UPT ;  /* 0x0000001c0400788c */ /* 0x000fd2000bf05270 */
[----:B------:R-:W-:Y:S05]  /*0d00*/  BRA.U !UP0, `(.L_x_26357) ;  /* 0x00000001088c7547 */ /* 0x000fea000b800000 */
[----:B------:R-:W-:-:S09]  /*0d10*/  UISETP.NE.AND UP0, UPT, UR4, 0x1d, UPT ;  /* 0x0000001d0400788c */ /* 0x000fd2000bf05270 */
[----:B------:R-:W-:Y:S05]  /*0d20*/  BRA.U !UP0, `(.L_x_26358) ;  /* 0x00000001087c7547 */ /* 0x000fea000b800000 */
[----:B------:R-:W-:-:S09]  /*0d30*/  UISETP.NE.AND UP0, UPT, UR4, 0x2c, UPT ;  /* 0x0000002c0400788c */ /* 0x000fd2000bf05270 */
[----:B------:R-:W-:Y:S05]  /*0d40*/  BRA.U !UP0, `(.L_x_26359) ;  /* 0x0000000108487547 */ /* 0x000fea000b800000 */
.L_x_26333:
        /* <DEDUP_REMOVED lines=16> */
.L_x_26360:
[----:B------:R-:W-:Y:S01]  /*0e50*/  CS2R R36, SRZ ;  /* 0x0000000000247805 */ /* 0x000fe2000001ff00 */
[----:B------:R-:W-:Y:S06]  /*0e60*/  BRA `(.L_x_26334) ;  /* 0x00000000003c7947 */ /* 0x000fec0003800000 */
.L_x_26359:
        /* <DEDUP_REMOVED lines=8> */
.L_x_26362:
[----:B------:R-:W-:Y:S05]  /*0ef0*/  BSYNC.RECONVERGENT B0 ;  /* 0x0000000000007941 */ /* 0x000fea0003800200 */
.L_x_26361:
[----:B------:R-:W0:Y:S01]  /*0f00*/  F2I.S64.TRUNC R36, R36 ;  /* 0x0000002400247311 */ /* 0x000e22000020d900 */
[----:B------:R-:W-:Y:S05]  /*0f10*/  BRA `(.L_x_26334) ;  /* 0x0000000000107947 */ /* 0x000fea0003800000 */
.L_x_26358:
[----:B------:R0:W5:Y:S01]  /*0f20*/  LDG.E.64 R36, desc[UR36][R4.64] ;  /* 0x0000002404247981 */ /* 0x000162000c1e1b00 */
[----:B------:R-:W-:Y:S05]  /*0f30*/  BRA `(.L_x_26334) ;  /* 0x0000000000087947 */ /* 0x000fea0003800000 */
.L_x_26357:
[----:B------:R0:W5:Y:S01]  /*0f40*/  LDG.E R36, desc[UR36][R4.64] ;  /* 0x0000002404247981 */ /* 0x000162000c1e1900 */
[----:B------:R-:W-:-:S07]  /*0f50*/  IMAD.MOV.U32 R37, RZ, RZ, RZ ;  /* 0x000000ffff257224 */ /* 0x000fce00078e00ff */
.L_x_26334:
[----:B012---:R-:W0:Y:S01]  /*0f60*/  LDC.64 R4, c[0x0][0x398] ;  /* 0x0000e600ff047b82 */ /* 0x007e220000000a00 */
        /* <DEDUP_REMOVED lines=18> */
.L_x_26366:
[----:B------:R0:W5:Y:S01]  /*1090*/  LDG.E.U8 R30, desc[UR36][R4.64] ;  /* 0x00000024041e7981 */ /* 0x000162000c1e1100 */
[----:B------:R-:W-:Y:S01]  /*10a0*/  IMAD.MOV.U32 R31, RZ, RZ, RZ ;  /* 0x000000ffff1f7224 */ /* 0x000fe200078e00ff */
[----:B------:R-:W-:Y:S06]  /*10b0*/  BRA `(.L_x_26368) ;  /* 0x0000000c00447947 */ /* 0x000fec0003800000 */
.L_x_26365:
        /* <DEDUP_REMOVED lines=8> */
.L_x_26370:
[----:B------:R-:W2:Y:S02]  /*1140*/  LDG.E R30, desc[UR36][R4.64] ;  /* 0x00000024041e7981 */ /* 0x000ea4000c1e1900 */
[----:B--2---:R-:W-:Y:S01]  /*1150*/  SHF.R.S32.HI R31, RZ, 0x1f, R30 ;  /* 0x0000001fff1f7819 */ /* 0x004fe2000001141e */
[----:B------:R-:W-:Y:S06]  /*1160*/  BRA `(.L_x_26368) ;  /* 0x0000000c00187947 */ /* 0x000fec0003800000 */
.L_x_26369:
[----:B------:R-:W2:Y:S02]  /*1170*/  LDG.E.S16 R30, desc[UR36][R4.64] ;  /* 0x00000024041e7981 */ /* 0x000ea4000c1e1700 */
[----:B--2---:R-:W-:Y:S01]  /*1180*/  SHF.R.S32.HI R31, RZ, 0x1f, R30 ;  /* 0x0000001fff1f7819 */ /* 0x004fe2000001141e */
[----:B------:R-:W-:Y:S06]  /*1190*/  BRA `(.L_x_26368) ;  /* 0x0000000c000c7947 */ /* 0x000fec0003800000 */
.L_x_26364:
        /* <DEDUP_REMOVED lines=9> */
.L_x_26372:
[----:B------:R-:W2:Y:S02]  /*1230*/  LDG.E.U16 R4, desc[UR36][R4.64] ;  /* 0x0000002404047981 */ /* 0x000ea4000c1e1500 */
[----:B--2---:R-:W-:-:S06]  /*1240*/  HADD2.F32 R30, -RZ, R4.H0_H0 ;  /* 0x20000004ff1e7230 */ /* 0x004fcc0000004100 */
[----:B------:R-:W0:Y:S01]  /*1250*/  F2I.S64.TRUNC R30, R30 ;  /* 0x0000001e001e7311 */ /* 0x000e22000020d900 */
[----:B------:R-:W-:Y:S05]  /*1260*/  BRA `(.L_x_26368) ;  /* 0x0000000800d87947 */ /* 0x000fea0003800000 */
.L_x_26371:
[----:B------:R-:W-:-:S09]  /*1270*/  UISETP.NE.AND UP0, UPT, UR4, 0x7, UPT ;  /* 0x000000070400788c */ /* 0x000fd2000bf05270 */
[----:B------:R-:W-:Y:S05]  /*1280*/  BRA.U !UP0, `(.L_x_26373) ;  /* 0x00000001082c7547 */ /* 0x000fea000b800000 */
[----:B------:R-:W-:-:S09]  /*1290*/  UISETP.NE.AND UP0, UPT, UR4, 0x8, UPT ;  /* 0x000000080400788c */ /* 0x000fd2000bf05270 */
[----:B------:R-:W-:Y:S05]  /*12a0*/  BRA.U !UP0, `(.L_x_26374) ;  /* 0x0000000108147547 */ /* 0x000fea000b800000 */
[----:B------:R-:W-:-:S09]  /*12b0*/  UISETP.NE.AND UP0, UPT, UR4, 0x9, UPT ;  /* 0x000000090400788c */ /* 0x000fd2000bf05270 */
[----:B------:R-:W-:Y:S05]  /*12c0*/  BRA.U UP0, `(.L_x_26367) ;  /* 0x00000009003c7547 */ /* 0x000fea000b800000 */
[----:B------:R-:W2:Y:S02]  /*12d0*/  LDG.E R4, desc[UR36][R4.64] ;  /* 0x0000002404047981 */ /* 0x000ea4000c1e1900 */
[----:B--2---:R2:W0:Y:S01]  /*12e0*/  F2I.S64.TRUNC R30, R4 ;  /* 0x00000004001e7311 */ /* 0x004422000020d900 */
[----:B------:R-:W-:Y:S05]  /*12f0*/  BRA `(.L_x_26368) ;  /* 0x0000000800b47947 */ /* 0x000fea0003800000 */
.L_x_26374:
[----:B------:R-:W2:Y:S02]  /*1300*/  LDG.E.U16 R4, desc[UR36][R4.64] ;  /* 0x0000002404047981 */ /* 0x000ea4000c1e1500 */
[----:B--2---:R-:W-:-:S06]  /*1310*/  HADD2.F32 R30, -RZ, R4.H0_H0 ;  /* 0x20000004ff1e7230 */ /* 0x004fcc0000004100 */
[----:B------:R-:W0:Y:S01]  /*1320*/  F2I.S64.TRUNC R30, R30 ;  /* 0x0000001e001e7311 */ /* 0x000e22000020d900 */
[----:B------:R-:W-:Y:S05]  /*1330*/  BRA `(.L_x_26368) ;  /* 0x0000000800a47947 */ /* 0x000fea0003800000 */
.L_x_26373:
[----:B------:R-:W2:Y:S02]  /*1340*/  LDG.E.64 R4, desc[UR36][R4.64] ;  /* 0x0000002404047981 */ /* 0x000ea4000c1e1b00 */
[----:B--2---:R0:W1:Y:S01]  /*1350*/  F2I.S64.F64.TRUNC R30, R4 ;  /* 0x00000004001e7311 */ /* 0x004062000030d900 */
[----:B------:R-:W-:Y:S05]  /*1360*/  BRA `(.L_x_26368) ;  /* 0x0000000800987947 */ /* 0x000fea0003800000 */
.L_x_26363:
        /* <DEDUP_REMOVED lines=13> */
.L_x_26377:
[----:B------:R-:W2:Y:S02]  /*1440*/  LDG.E.64 R4, desc[UR36][R4.64] ;  /* 0x0000002404047981 */ /* 0x000ea4000c1e1b00 */
[----:B--2---:R0:W1:Y:S01]  /*1450*/  F2I.S64.F64.TRUNC R30, R4 ;  /* 0x00000004001e7311 */ /* 0x004062000030d900 */
[----:B------:R-:W-:Y:S05]  /*1460*/  BRA `(.L_x_26368) ;  /* 0x0000000800587947 */ /* 0x000fea0003800000 */
.L_x_26376:
        /* <DEDUP_REMOVED lines=26> */
.L_x_26379:
        /* <DEDUP_REMOVED lines=14> */
.L_x_26378:
[----:B------:R-:W2:Y:S02]  /*16f0*/  LDG.E.U16 R30, desc[UR36][R4.64] ;  /* 0x00000024041e7981 */ /* 0x000ea4000c1e1500 */
[----:B--2---:R-:W-:-:S06]  /*1700*/  IMAD.U32 R30, R30, 0x10000, RZ ;  /* 0x000100001e1e7824 */ /* 0x004fcc00078e00ff */
[----:B------:R-:W0:Y:S01]  /*1710*/  F2I.S64.TRUNC R30, R30 ;  /* 0x0000001e001e7311 */ /* 0x000e22000020d900 */
[----:B------:R-:W-:Y:S05]  /*1720*/  BRA `(.L_x_26368) ;  /* 0x0000000400a87947 */ /* 0x000fea0003800000 */
.L_x_26375:
        /* <DEDUP_REMOVED lines=11> */
.L_x_26382:
        /* <DEDUP_REMOVED lines=21> */
.L_x_26386:
[----:B------:R-:W-:Y:S05]  /*1930*/  BSYNC.RECONVERGENT B1 ;  /* 0x0000000000017941 */ /* 0x000fea0003800200 */
.L_x_26385:
[----:B------:R-:W-:Y:S01]  /*1940*/  IMAD.SHL.U32 R0, R0, 0x100000, RZ ;  /* 0x0010000000007824 */ /* 0x000fe200078e00ff */
[----:B------:R-:W-:-:S04]  /*1950*/  LEA R3, R3, 0x3b800000, 0x17 ;  /* 0x3b80000003037811 */ /* 0x000fc800078eb8ff */
[----:B------:R-:W-:-:S07]  /*1960*/  LOP3.LUT R30, R3, R0, R7, 0xfe, !PT ;  /* 0x00000000031e7212 */ /* 0x000fce00078efe07 */
.L_x_26384:
[----:B------:R-:W-:Y:S05]  /*1970*/  BSYNC.RECONVERGENT B0 ;  /* 0x0000000000007941 */ /* 0x000fea0003800200 */
.L_x_26383:
[----:B------:R-:W0:Y:S01]  /*1980*/  F2I.S64.TRUNC R30, R30 ;  /* 0x0000001e001e7311 */ /* 0x000e22000020d900 */
[----:B------:R-:W-:Y:S05]  /*1990*/  BRA `(.L_x_26368) ;  /* 0x00000004000c7947 */ /* 0x000fea0003800000 */
.L_x_26381:
        /* <DEDUP_REMOVED lines=21> */
.L_x_26390:
[----:B------:R-:W-:Y:S05]  /*1af0*/  BSYNC.RECONVERGENT B1 ;  /* 0x0000000000017941 */ /* 0x000fea0003800200 */
.L_x_26389:
[----:B------:R-:W-:Y:S01]  /*1b00*/  IMAD.SHL.U32 R0, R0, 0x200000, RZ ;  /* 0x0020000000007824 */ /* 0x000fe200078e00ff */
[----:B------:R-:W-:-:S04]  /*1b10*/  LEA R3, R3, 0x37800000, 0x17 ;  /* 0x3780000003037811 */ /* 0x000fc800078eb8ff */
[----:B------:R-:W-:-:S07]  /*1b20*/  LOP3.LUT R30, R3, R0, R7, 0xfe, !PT ;  /* 0x00000000031e7212 */ /* 0x000fce00078efe07 */
.L_x_26388:
[----:B------:R-:W-:Y:S05]  /*1b30*/  BSYNC.RECONVERGENT B0 ;  /* 0x0000000000007941 */ /* 0x000fea0003800200 */
.L_x_26387:
[----:B------:R-:W0:Y:S01]  /*1b40*/  F2I.S64.TRUNC R30, R30 ;  /* 0x0000001e001e7311 */ /* 0x000e22000020d900 */
[----:B------:R-:W-:Y:S05]  /*1b50*/  BRA `(.L_x_26368) ;  /* 0x00000000009c7947 */ /* 0x000fea0003800000 */
.L_x_26380:
[----:B------:R-:W-:-:S09]  /*1b60*/  UISETP.NE.AND UP0, UPT, UR4, 0x1c, UPT ;  /* 0x0000001c0400788c */ /* 0x000fd2000bf05270 */
[----:B------:R-:W-:Y:S05]  /*1b70*/  BRA.U !UP0, `(.L_x_26391) ;  /* 0x00000001088c7547 */ /* 0x000fea000b800000 */
[----:B------:R-:W-:-:S09]  /*1b80*/  UISETP.NE.AND UP0, UPT, UR4, 0x1d, UPT ;  /* 0x0000001d0400788c */ /* 0x000fd2000bf05270 */
[----:B------:R-:W-:Y:S05]  /*1b90*/  BRA.U !UP0, `(.L_x_26392) ;  /* 0x00000001087c7547 */ /* 0x000fea000b800000 */
[----:B------:R-:W-:-:S09]  /*1ba0*/  UISETP.NE.AND UP0, UPT, UR4, 0x2c, UPT ;  /* 0x0000002c0400788c */ /* 0x000fd2000bf05270 */
[----:B------:R-:W-:Y:S05]  /*1bb0*/  BRA.U !UP0, `(.L_x_26393) ;  /* 0x0000000108487547 */ /* 0x000fea000b800000 */
.L_x_26367:
        /* <DEDUP_REMOVED lines=15> */
[----:B--2--5:R-:W-:Y:S05]  /*1cb0*/  CALL.ABS.NOINC R14 ;  /* 0x000000000e007343 */ /* 0x024fea0003c00000 */
.L_x_26394:
[----:B------:R-:W-:Y:S01]  /*1cc0*/  CS2R R30, SRZ ;  /* 0x00000000001e7805 */ /* 0x000fe2000001ff00 */
[----:B------:R-:W-:Y:S06]  /*1cd0*/  BRA `(.L_x_26368) ;  /* 0x00000000003c7947 */ /* 0x000fec0003800000 */
.L_x_26393:
        /* <DEDUP_REMOVED lines=8> */
.L_x_26396:
[----:B------:R-:W-:Y:S05]  /*1d60*/  BSYNC.RECONVERGENT B0 ;  /* 0x0000000000007941 */ /* 0x000fea0003800200 */
.L_x_26395:
[----:B------:R-:W0:Y:S01]  /*1d70*/  F2I.S64.TRUNC R30, R30 ;  /* 0x0000001e001e7311 */ /* 0x000e22000020d900 */
[----:B------:R-:W-:Y:S05]  /*1d80*/  BRA `(.L_x_26368) ;  /* 0x0000000000107947 */ /* 0x000fea0003800000 */
.L_x_26392:
[----:B------:R0:W5:Y:S01]  /*1d90*/  LDG.E.64 R30, desc[UR36][R4.64] ;  /* 0x00000024041e7981 */ /* 0x000162000c1e1b00 */
[----:B------:R-:W-:Y:S05]  /*1da0*/  BRA `(.L_x_26368) ;  /* 0x0000000000087947 */ /* 0x000fea0003800000 */
.L_x_26391:
[----:B------:R0:W5:Y:S01]  /*1db0*/  LDG.E R30, desc[UR36][R4.64] ;  /* 0x00000024041e7981 */ /* 0x000162000c1e1900 */
[----:B------:R-:W-:-:S07]  /*1dc0*/  IMAD.MOV.U32 R31, RZ, RZ, RZ ;  /* 0x000000ffff1f7224 */ /* 0x000fce00078e00ff */
.L_x_26368:
[----:B------:R-:W-:-:S07]  /*1dd0*/  VIADD R33, R35, 0x80 ;  /* 0x0000008023217836 */ /* 0x000fce0000000000 */
.L_x_26328:
[----:B------:R-:W-:Y:S05]  /*1de0*/  BSYNC.RECONVERGENT B6 ;  /* 0x0000000000067941 */ /* 0x000fea0003800200 */
.L_x_26327:
[----:B------:R-:W-:Y:S01]  /*1df0*/  ISETP.GE.AND P0, PT, R33, R2, PT ;  /* 0x000000022100720c */ /* 0x000fe20003f06270 */
[----:B------:R-:W-:Y:S01]  /*1e00*/  BSSY.RECONVERGENT B6, `(.L_x_26397) ;  /* 0x00001d4000067945 */ /* 0x000fe20003800200 */
[----:B------:R-:W-:Y:S02]  /*1e10*/  CS2R R28, SRZ ;  /* 0x00000000001c7805 */ /* 0x000fe4000001ff00 */
[----:B------:R-:W-:-:S09]  /*1e20*/  CS2R R26, SRZ ;  /* 0x00000000001a7805 */ /* 0x000fd2000001ff00 */
[----:B------:R-:W-:Y:S05]  /*1e30*/  @P0 BRA `(.L_x_26398) ;  /* 0x0000001c00400947 */ /* 0x000fea0003800000 */
[----:B012---:R-:W0:Y:S01]  /*1e40*/  LDC.64 R4, c[0x0][0x390] ;  /* 0x0000e400ff047b82 */ /* 0x007e220000000a00 */
        /* <DEDUP_REMOVED lines=19> */
.L_x_26402:
[----:B------:R0:W5:Y:S01]  /*1f80*/  LDG.E.U8 R28, desc[UR36][R4.64] ;  /* 0x00000024041c7981 */ /* 0x000162000c1e1100 */
[----:B------:R-:W-:Y:S01]  /*1f90*/  IMAD.MOV.U32 R29, RZ, RZ, RZ ;  /* 0x000000ffff1d7224 */ /* 0x000fe200078e00ff */
[----:B------:R-:W-:Y:S06]  /*1fa0*/  BRA `(.L_x_26404) ;  /* 0x0000000c00447947 */ /* 0x000fec0003800000 */
.L_x_26401:
        /* <DEDUP_REMOVED lines=8> */
.L_x_26406:
[----:B------:R-:W2:Y:S02]  /*2030*/  LDG.E R28, desc[UR36][R4.64] ;  /* 0x00000024041c7981 */ /* 0x000ea4000c1e1900 */
[----:B--2---:R-:W-:Y:S01]  /*2040*/  SHF.R.S32.HI R29, RZ, 0x1f, R28 ;  /* 0x0000001fff1d7819 */ /* 0x004fe2000001141c */
[----:B------:R-:W-:Y:S06]  /*2050*/  BRA `(.L_x_26404) ;  /* 0x0000000c00187947 */ /* 0x000fec0003800000 */
.L_x_26405:
[----:B------:R-:W2:Y:S02]  /*2060*/  LDG.E.S16 R28, desc[UR36][R4.64] ;  /* 0x00000024041c7981 */ /* 0x000ea4000c1e1700 */
[----:B--2---:R-:W-:Y:S01]  /*2070*/  SHF.R.S32.HI R29, RZ, 0x1f, R28 ;  /* 0x0000001fff1d7819 */ /* 0x004fe2000001141c */
[----:B------:R-:W-:Y:S06]  /*2080*/  BRA `(.L_x_26404) ;  /* 0x0000000c000c7947 */ /* 0x000fec0003800000 */
.L_x_26400:
        /* <DEDUP_REMOVED lines=9> */
.L_x_26408:
[----:B------:R-:W2:Y:S02]  /*2120*/  LDG.E.U16 R4, desc[UR36][R4.64] ;  /* 0x0000002404047981 */ /* 0x000ea4000c1e1500 */
[----:B--2---:R-:W-:-:S06]  /*2130*/  HADD2.F32 R28, -RZ, R4.H0_H0 ;  /* 0x20000004ff1c7230 */ /* 0x004fcc0000004100 */
[----:B------:R-:W0:Y:S01]  /*2140*/  F2I.S64.TRUNC R28, R28 ;  /* 0x0000001c001c7311 */ /* 0x000e22000020d900 */
[----:B------:R-:W-:Y:S05]  /*2150*/  BRA `(.L_x_26404) ;  /* 0x0000000800d87947 */ /* 0x000fea0003800000 */
.L_x_26407:
        /* <DEDUP_REMOVED lines=9> */
.L_x_26410:
[----:B------:R-:W2:Y:S02]  /*21f0*/  LDG.E.U16 R4, desc[UR36][R4.64] ;  /* 0x0000002404047981 */ /* 0x000ea4000c1e1500 */
[----:B--2---:R-:W-:-:S06]  /*2200*/  HADD2.F32 R28, -RZ, R4.H0_H0 ;  /* 0x20000004ff1c7230 */ /* 0x004fcc0000004100 */
[----:B------:R-:W0:Y:S01]  /*2210*/  F2I.S64.TRUNC R28, R28 ;  /* 0x0000001c001c7311 */ /* 0x000e22000020d900 */
[----:B------:R-:W-:Y:S05]  /*2220*/  BRA `(.L_x_26404) ;  /* 0x0000000800a47947 */ /* 0x000fea0003800000 */
.L_x_26409:
[----:B------:R-:W2:Y:S02]  /*2230*/  LDG.E.64 R4, desc[UR36][R4.64] ;  /* 0x0000002404047981 */ /* 0x000ea4000c1e1b00 */
[----:B--2---:R0:W1:Y:S01]  /*2240*/  F2I.S64.F64.TRUNC R28, R4 ;  /* 0x00000004001c7311 */ /* 0x004062000030d900 */
[----:B------:R-:W-:Y:S05]  /*2250*/  BRA `(.L_x_26404) ;  /* 0x0000000800987947 */ /* 0x000fea0003800000 */
.L_x_26399:
        /* <DEDUP_REMOVED lines=13> */
.L_x_26413:
[----:B------:R-:W2:Y:S02]  /*2330*/  LDG.E.64 R4, desc[UR36][R4.64] ;  /* 0x0000002404047981 */ /* 0x000ea4000c1e1b00 */
[----:B--2---:R0:W1:Y:S01]  /*2340*/  F2I.S64.F64.TRUNC R28, R4 ;  /* 0x00000004001c7311 */ /* 0x004062000030d900 */
[----:B------:R-:W-:Y:S05]  /*2350*/  BRA `(.L_x_26404) ;  /* 0x0000000800587947 */ /* 0x000fea0003800000 */
.L_x_26412:
        /* <DEDUP_REMOVED lines=26> */
.L_x_26415:
        /* <DEDUP_REMOVED lines=14> */
.L_x_26414:
[----:B------:R-:W2:Y:S02]  /*25e0*/  LDG.E.U16 R28, desc[UR36][R4.64] ;  /* 0x00000024041c7981 */ /* 0x000ea4000c1e1500 */
[----:B--2---:R-:W-:-:S06]  /*25f0*/  IMAD.U32 R28, R28, 0x10000, RZ ;  /* 0x000100001c1c7824 */ /* 0x004fcc00078e00ff */
[----:B------:R-:W2:Y:S01]  /*2600*/  F2I.S64.TRUNC R28, R28 ;  /* 0x0000001c001c7311 */ /* 0x000ea2000020d900 */
[----:B------:R-:W-:Y:S05]  /*2610*/  BRA `(.L_x_26404) ;  /* 0x0000000400a87947 */ /* 0x000fea0003800000 */
.L_x_26411:
        /* <DEDUP_REMOVED lines=11> */
.L_x_26418:
        /* <DEDUP_REMOVED lines=21> */
.L_x_26422:
[----:B------:R-:W-:Y:S05]  /*2820*/  BSYNC.RECONVERGENT B1 ;  /* 0x0000000000017941 */ /* 0x000fea0003800200 */
.L_x_26421:
[----:B------:R-:W-:Y:S01]  /*2830*/  IMAD.SHL.U32 R0, R0, 0x100000, RZ ;  /* 0x0010000000007824 */ /* 0x000fe200078e00ff */
[----:B------:R-:W-:-:S04]  /*2840*/  LEA R3, R3, 0x3b800000, 0x17 ;  /* 0x3b80000003037811 */ /* 0x000fc800078eb8ff */
[----:B------:R-:W-:-:S07]  /*2850*/  LOP3.LUT R28, R3, R0, R7, 0xfe, !PT ;  /* 0x00000000031c7212 */ /* 0x000fce00078efe07 */
.L_x_26420:
[----:B------:R-:W-:Y:S05]  /*2860*/  BSYNC.RECONVERGENT B0 ;  /* 0x0000000000007941 */ /* 0x000fea0003800200 */
.L_x_26419:
[----:B------:R-:W0:Y:S01]  /*2870*/  F2I.S64.TRUNC R28, R28 ;  /* 0x0000001c001c7311 */ /* 0x000e22000020d900 */
[----:B------:R-:W-:Y:S05]  /*2880*/  BRA `(.L_x_26404) ;  /* 0x00000004000c7947 */ /* 0x000fea0003800000 */
.L_x_26417:
        /* <DEDUP_REMOVED lines=21> */
.L_x_26426:
[----:B------:R-:W-:Y:S05]  /*29e0*/  BSYNC.RECONVERGENT B1 ;  /* 0x0000000000017941 */ /* 0x000fea0003800200 */
.L_x_26425:
[----:B------:R-:W-:Y:S01]  /*29f0*/  IMAD.SHL.U32 R0, R0, 0x200000, RZ ;  /* 0x0020000000007824 */ /* 0x000fe200078e00ff */
[----:B------:R-:W-:-:S04]  /*2a00*/  LEA R3, R3, 0x37800000, 0x17 ;  /* 0x3780000003037811 */ /* 0x000fc800078eb8ff */
[----:B------:R-:W-:-:S07]  /*2a10*/  LOP3.LUT R28, R3, R0, R7, 0xfe, !PT ;  /* 0x00000000031c7212 */ /* 0x000fce00078efe07 */
.L_x_26424:
[----:B------:R-:W-:Y:S05]  /*2a20*/  BSYNC.RECONVERGENT B0 ;  /* 0x0000000000007941 */ /* 0x000fea0003800200 */
.L_x_26423:
[----:B------:R-:W0:Y:S01]  /*2a30*/  F2I.S64.TRUNC R28, R28 ;  /* 0x0000001c001c7311 */ /* 0x000e22000020d900 */
[----:B------:R-:W-:Y:S05]  /*2a40*/  BRA `(.L_x_26404) ;  /* 0x00000000009c7947 */ /* 0x000fea0003800000 */
.L_x_26416:
        /* <DEDUP_REMOVED lines=14> */
.L_x_26430:
[----:B------:R-:W-:Y:S05]  /*2b30*/  BSYNC.RECONVERGENT B0 ;  /* 0x0000000000007941 */ /* 0x000fea0003800200 */
.L_x_26429:
[----:B------:R-:W0:Y:S01]  /*2b40*/  F2I.S64.TRUNC R28, R28 ;  /* 0x0000001c001c7311 */ /* 0x000e22000020d900 */
[----:B------:R-:W-:Y:S05]  /*2b50*/  BRA `(.L_x_26404) ;  /* 0x0000000000587947 */ /* 0x000fea0003800000 */
.L_x_26403:
        /* <DEDUP_REMOVED lines=16> */
.L_x_26431:
[----:B------:R-:W-:Y:S01]  /*2c60*/  CS2R R28, SRZ ;  /* 0x00000000001c7805 */ /* 0x000fe2000001ff00 */
[----:B------:R-:W-:Y:S06]  /*2c70*/  BRA `(.L_x_26404) ;  /* 0x0000000000107947 */ /* 0x000fec0003800000 */
.L_x_26428:
[----:B------:R0:W5:Y:S01]  /*2c80*/  LDG.E.64 R28, desc[UR36][R4.64] ;  /* 0x00000024041c7981 */ /* 0x000162000c1e1b00 */
[----:B------:R-:W-:Y:S05]  /*2c90*/  BRA `(.L_x_26404) ;  /* 0x0000000000087947 */ /* 0x000fea0003800000 */
.L_x_26427:
[----:B------:R0:W5:Y:S01]  /*2ca0*/  LDG.E R28, desc[UR36][R4.64] ;  /* 0x00000024041c7981 */ /* 0x000162000c1e1900 */
[----:B------:R-:W-:-:S07]  /*2cb0*/  IMAD.MOV.U32 R29, RZ, RZ, RZ ;  /* 0x000000ffff1d7224 */ /* 0x000fce00078e00ff */
.L_x_26404:
        /* <DEDUP_REMOVED lines=19> */
.L_x_26435:
[----:B------:R0:W5:Y:S01]  /*2df0*/  LDG.E.U8 R26, desc[UR36][R4.64] ;  /* 0x00000024041a7981 */ /* 0x000162000c1e1100 */
[----:B------:R-:W-:Y:S01]  /*2e00*/  IMAD.MOV.U32 R27, RZ, RZ, RZ ;  /* 0x000000ffff1b7224 */ /* 0x000fe200078e00ff */
[----:B------:R-:W-:Y:S06]  /*2e10*/  BRA `(.L_x_26437) ;  /* 0x0000000c00447947 */ /* 0x000fec0003800000 */
.L_x_26434:
        /* <DEDUP_REMOVED lines=8> */
.L_x_26439:
[----:B------:R-:W3:Y:S02]  /*2ea0*/  LDG.E R26, desc[UR36][R4.64] ;  /* 0x00000024041a7981 */ /* 0x000ee4000c1e1900 */
[----:B---3--:R-:W-:Y:S01]  /*2eb0*/  SHF.R.S32.HI R27, RZ, 0x1f, R26 ;  /* 0x0000001fff1b7819 */ /* 0x008fe2000001141a */
[----:B------:R-:W-:Y:S06]  /*2ec0*/  BRA `(.L_x_26437) ;  /* 0x0000000c00187947 */ /* 0x000fec0003800000 */
.L_x_26438:
[----:B------:R-:W3:Y:S02]  /*2ed0*/  LDG.E.S16 R26, desc[UR36][R4.64] ;  /* 0x00000024041a7981 */ /* 0x000ee4000c1e1700 */
[----:B---3--:R-:W-:Y:S01]  /*2ee0*/  SHF.R.S32.HI R27, RZ, 0x1f, R26 ;  /* 0x0000001fff1b7819 */ /* 0x008fe2000001141a */
[----:B------:R-:W-:Y:S06]  /*2ef0*/  BRA `(.L_x_26437) ;  /* 0x0000000c000c7947 */ /* 0x000fec0003800000 */
.L_x_26433:
        /* <DEDUP_REMOVED lines=9> */
.L_x_26441:
[----:B------:R-:W3:Y:S02]  /*2f90*/  LDG.E.U16 R4, desc[UR36][R4.64] ;  /* 0x0000002404047981 */ /* 0x000ee4000c1e1500 */
[----:B---3--:R-:W-:-:S06]  /*2fa0*/  HADD2.F32 R26, -RZ, R4.H0_H0 ;  /* 0x20000004ff1a7230 */ /* 0x008fcc0000004100 */
[----:B------:R-:W0:Y:S01]  /*2fb0*/  F2I.S64.TRUNC R26, R26 ;  /* 0x0000001a001a7311 */ /* 0x000e22000020d900 */
[----:B------:R-:W-:Y:S05]  /*2fc0*/  BRA `(.L_x_26437) ;  /* 0x0000000800d87947 */ /* 0x000fea0003800000 */
.L_x_26440:
        /* <DEDUP_REMOVED lines=9> */
.L_x_26443:
[----:B------:R-:W3:Y:S02]  /*3060*/  LDG.E.U16 R4, desc[UR36][R4.64] ;  /* 0x0000002404047981 */ /* 0x000ee4000c1e1500 */
[----:B---3--:R-:W-:-:S06]  /*3070*/  HADD2.F32 R26, -RZ, R4.H0_H0 ;  /* 0x20000004ff1a7230 */ /* 0x008fcc0000004100 */
[----:B------:R-:W0:Y:S01]  /*3080*/  F2I.S64.TRUNC R26, R26 ;  /* 0x0000001a001a7311 */ /* 0x000e22000020d900 */
[----:B------:R-:W-:Y:S05]  /*3090*/  BRA `(.L_x_26437) ;  /* 0x0000000800a47947 */ /* 0x000fea0003800000 */
.L_x_26442:
[----:B------:R-:W3:Y:S02]  /*30a0*/  LDG.E.64 R4, desc[UR36][R4.64] ;  /* 0x0000002404047981 */ /* 0x000ee4000c1e1b00 */
[----:B---3--:R0:W3:Y:S01]  /*30b0*/  F2I.S64.F64.TRUNC R26, R4 ;  /* 0x00000004001a7311 */ /* 0x0080e2000030d900 */
[----:B------:R-:W-:Y:S05]  /*30c0*/  BRA `(.L_x_26437) ;  /* 0x0000000800987947 */ /* 0x000fea0003800000 */
.L_x_26432:
        /* <DEDUP_REMOVED lines=13> */
.L_x_26446:
[----:B------:R-:W3:Y:S02]  /*31a0*/  LDG.E.64 R4, desc[UR36][R4.64] ;  /* 0x0000002404047981 */ /* 0x000ee4000c1e1b00 */
[----:B---3--:R0:W3:Y:S01]  /*31b0*/  F2I.S64.F64.TRUNC R26, R4 ;  /* 0x00000004001a7311 */ /* 0x0080e2000030d900 */
[----:B------:R-:W-:Y:S05]  /*31c0*/  BRA `(.L_x_26437) ;  /* 0x0000000800587947 */ /* 0x000fea0003800000 */
.L_x_26445:
        /* <DEDUP_REMOVED lines=26> */
.L_x_26448:
        /* <DEDUP_REMOVED lines=12> */
[----:B------:R0:W3:Y:S01]  /*3430*/  F2I.S64.TRUNC R26, R0 ;  /* 0x00000000001a7311 */ /* 0x0000e2000020d900 */
[----:B------:R-:W-:Y:S05]  /*3440*/  BRA `(.L_x_26437) ;  /* 0x0000000400b87947 */ /* 0x000fea0003800000 */
.L_x_26447:
[----:B------:R-:W3:Y:S02]  /*3450*/  LDG.E.U16 R26, desc[UR36][R4.64] ;  /* 0x00000024041a7981 */ /* 0x000ee4000c1e1500 */
[----:B---3--:R-:W-:-:S06]  /*3460*/  IMAD.U32 R26, R26, 0x10000, RZ ;  /* 0x000100001a1a7824 */ /* 0x008fcc00078e00ff */
[----:B------:R-:W0:Y:S01]  /*3470*/  F2I.S64.TRUNC R26, R26 ;  /* 0x0000001a001a7311 */ /* 0x000e22000020d900 */
[----:B------:R-:W-:Y:S05]  /*3480*/  BRA `(.L_x_26437) ;  /* 0x0000000400a87947 */ /* 0x000fea0003800000 */
.L_x_26444:
        /* <DEDUP_REMOVED lines=11> */
.L_x_26451:
[----:B------:R-:W3:Y:S01]  /*3540*/  LDG.E.U8 R4, desc[UR36][R4.64] ;  /* 0x0000002404047981 */ /* 0x000ee2000c1e1100 */
[----:B------:R-:W-:Y:S01]  /*3550*/  BSSY.RECONVERGENT B0, `(.L_x_26452) ;  /* 0x0000018000007945 */ /* 0x000fe20003800200 */
        /* <DEDUP_REMOVED lines=19> */
.L_x_26455:
[----:B------:R-:W-:Y:S05]  /*3690*/  BSYNC.RECONVERGENT B1 ;  /* 0x0000000000017941 */ /* 0x000fea0003800200 */
.L_x_26454:
[----:B------:R-:W-:Y:S01]  /*36a0*/  IMAD.SHL.U32 R0, R0, 0x100000, RZ ;  /* 0x0010000000007824 */ /* 0x000fe200078e00ff */
[----:B------:R-:W-:-:S04]  /*36b0*/  LEA R3, R3, 0x3b800000, 0x17 ;  /* 0x3b80000003037811 */ /* 0x000fc800078eb8ff */
[----:B------:R-:W-:-:S07]  /*36c0*/  LOP3.LUT R26, R3, R0, R7, 0xfe, !PT ;  /* 0x00000000031a7212 */ /* 0x000fce00078efe07 */
.L_x_26453:
[----:B------:R-:W-:Y:S05]  /*36d0*/  BSYNC.RECONVERGENT B0 ;  /* 0x0000000000007941 */ /* 0x000fea0003800200 */
.L_x_26452:
[----:B------:R-:W3:Y:S01]  /*36e0*/  F2I.S64.TRUNC R26, R26 ;  /* 0x0000001a001a7311 */ /* 0x000ee2000020d900 */
[----:B------:R-:W-:Y:S05]  /*36f0*/  BRA `(.L_x_26437) ;  /* 0x00000004000c7947 */ /* 0x000fea0003800000 */
.L_x_26450:
        /* <DEDUP_REMOVED lines=21> */
.L_x_26459:
[----:B------:R-:W-:Y:S05]  /*3850*/  BSYNC.RECONVERGENT B1 ;  /* 0x0000000000017941 */ /* 0x000fea0003800200 */
.L_x_26458:
[----:B------:R-:W-:Y:S01]  /*3860*/  IMAD.SHL.U32 R0, R0, 0x200000, RZ ;  /* 0x0020000000007824 */ /* 0x000fe200078e00ff */
[----:B------:R-:W-:-:S04]  /*3870*/  LEA R3, R3, 0x37800000, 0x17 ;  /* 0x3780000003037811 */ /* 0x000fc800078eb8ff */
[----:B------:R-:W-:-:S07]  /*3880*/  LOP3.LUT R26, R3, R0, R7, 0xfe, !PT ;  /* 0x00000000031a7212 */ /* 0x000fce00078efe07 */
.L_x_26457:
[----:B------:R-:W-:Y:S05]  /*3890*/  BSYNC.RECONVERGENT B0 ;  /* 0x0000000000007941 */ /* 0x000fea0003800200 */
.L_x_26456:
[----:B------:R-:W0:Y:S01]  /*38a0*/  F2I.S64.TRUNC R26, R26 ;  /* 0x0000001a001a7311 */ /* 0x000e22000020d900 */
[----:B------:R-:W-:Y:S05]  /*38b0*/  BRA `(.L_x_26437) ;  /* 0x00000000009c7947 */ /* 0x000fea0003800000 */
.L_x_26449:
        /* <DEDUP_REMOVED lines=12> */
[----:B------:R-:W-:Y:S02]  /*3980*/  @!P0 IMAD.MOV.U32 R26, RZ, RZ, 0x7f800001 ;  /* 0x7f800001ff1a8424 */ /* 0x000fe400078e00ff */
[----:B------:R-:W-:-:S07]  /*3990*/  @P0 IMAD.SHL.U32 R26, R4, 0x800000, RZ ;  /* 0x00800000041a0824 */ /* 0x000fce00078e00ff */
.L_x_26463:
[----:B------:R-:W-:Y:S05]  /*39a0*/  BSYNC.RECONVERGENT B0 ;  /* 0x0000000000007941 */ /* 0x000fea0003800200 */
.L_x_26462:
[----:B------:R-:W0:Y:S01]  /*39b0*/  F2I.S64.TRUNC R26, R26 ;  /* 0x0000001a001a7311 */ /* 0x000e22000020d900 */
[----:B------:R-:W-:Y:S05]  /*39c0*/  BRA `(.L_x_26437) ;  /* 0x0000000000587947 */ /* 0x000fea0003800000 */
.L_x_26436:
        /* <DEDUP_REMOVED lines=16> */
.L_x_26464:
[----:B------:R-:W-:Y:S01]  /*3ad0*/  CS2R R26, SRZ ;  /* 0x00000000001a7805 */ /* 0x000fe2000001ff00 */
[----:B------:R-:W-:Y:S06]  /*3ae0*/  BRA `(.L_x_26437) ;  /* 0x0000000000107947 */ /* 0x000fec0003800000 */
.L_x_26461:
[----:B------:R0:W5:Y:S01]  /*3af0*/  LDG.E.64 R26, desc[UR36][R4.64] ;  /* 0x00000024041a7981 */ /* 0x000162000c1e1b00 */
[----:B------:R-:W-:Y:S05]  /*3b00*/  BRA `(.L_x_26437) ;  /* 0x0000000000087947 */ /* 0x000fea0003800000 */
.L_x_26460:
[----:B------:R0:W5:Y:S01]  /*3b10*/  LDG.E R26, desc[UR36][R4.64] ;  /* 0x00000024041a7981 */ /* 0x000162000c1e1900 */
[----:B------:R-:W-:-:S07]  /*3b20*/  IMAD.MOV.U32 R27, RZ, RZ, RZ ;  /* 0x000000ffff1b7224 */ /* 0x000fce00078e00ff */
.L_x_26437:
[----:B------:R-:W-:-:S07]  /*3b30*/  VIADD R33, R33, 0x80 ;  /* 0x0000008021217836 */ /* 0x000fce0000000000 */
.L_x_26398:
[----:B------:R-:W-:Y:S05]  /*3b40*/  BSYNC.RECONVERGENT B6 ;  /* 0x0000000000067941 */ /* 0x000fea0003800200 */
.L_x_26397:
        /* <DEDUP_REMOVED lines=25> */
.L_x_26470:
[----:B------:R0:W5:Y:S01]  /*3ce0*/  LDG.E.U8 R24, desc[UR36][R4.64] ;  /* 0x0000002404187981 */ /* 0x000162000c1e1100 */
[----:B------:R-:W-:Y:S01]  /*3cf0*/  IMAD.MOV.U32 R25, RZ, RZ, RZ ;  /* 0x000000ffff197224 */ /* 0x000fe200078e00ff */
[----:B------:R-:W-:Y:S06]  /*3d00*/  BRA `(.L_x_26472) ;  /* 0x0000000c00447947 */ /* 0x000fec0003800000 */
.L_x_26469:
        /* <DEDUP_REMOVED lines=8> */
.L_x_26474:
[----:B------:R-:W2:Y:S02]  /*3d90*/  LDG.E R24, desc[UR36][R4.64] ;  /* 0x0000002404187981 */ /* 0x000ea4000c1e1900 */
[----:B--2---:R-:W-:Y:S01]  /*3da0*/  SHF.R.S32.HI R25, RZ, 0x1f, R24 ;  /* 0x0000001fff197819 */ /* 0x004fe20000011418 */
[----:B------:R-:W-:Y:S06]  /*3db0*/  BRA `(.L_x_26472) ;  /* 0x0000000c00187947 */ /* 0x000fec0003800000 */
.L_x_26473:
[----:B------:R-:W2:Y:S02]  /*3dc0*/  LDG.E.S16 R24, desc[UR36][R4.64] ;  /* 0x0000002404187981 */ /* 0x000ea4000c1e1700 */
[----:B--2---:R-:W-:Y:S01]  /*3dd0*/  SHF.R.S32.HI R25, RZ, 0x1f, R24 ;  /* 0x0000001fff197819 */ /* 0x004fe20000011418 */
[----:B------:R-:W-:Y:S06]  /*3de0*/  BRA `(.L_x_26472) ;  /* 0x0000000c000c7947 */ /* 0x000fec0003800000 */
.L_x_26468:
        /* <DEDUP_REMOVED lines=9> */
.L_x_26476:
[----:B------:R-:W2:Y:S02]  /*3e80*/  LDG.E.U16 R4, desc[UR36][R4.64] ;  /* 0x0000002404047981 */ /* 0x000ea4000c1e1500 */
[----:B--2---:R-:W-:-:S06]  /*3e90*/  HADD2.F32 R24, -RZ, R4.H0_H0 ;  /* 0x20000004ff187230 */ /* 0x004fcc0000004100 */
[----:B------:R-:W0:Y:S01]  /*3ea0*/  F2I.S64.TRUNC R24, R24 ;  /* 0x0000001800187311 */ /* 0x000e22000020d900 */
[----:B------:R-:W-:Y:S05]  /*3eb0*/  BRA `(.L_x_26472) ;  /* 0x0000000800d87947 */ /* 0x000fea0003800000 */
.L_x_26475:
        /* <DEDUP_REMOVED lines=9> */
.L_x_26478:
[----:B------:R-:W2:Y:S02]  /*3f50*/  LDG.E.U16 R4, desc[UR36][R4.64] ;  /* 0x0000002404047981 */ /* 0x000ea4000c1e1500 */
[----:B--2---:R-:W-:-:S06]  /*3f60*/  HADD2.F32 R24, -RZ, R4.H0_H0 ;  /* 0x20000004ff187230 */ /* 0x004fcc0000004100 */
[----:B------:R-:W0:Y:S01]  /*3f70*/  F2I.S64.TRUNC R24, R24 ;  /* 0x0000001800187311 */ /* 0x000e22000020d900 */
[----:B------:R-:W-:Y:S05]  /*3f80*/  BRA `(.L_x_26472) ;  /* 0x0000000800a47947 */ /* 0x000fea0003800000 */
.L_x_26477:
[----:B------:R-:W2:Y:S02]  /*3f90*/  LDG.E.64 R4, desc[UR36][R4.64] ;  /* 0x0000002404047981 */ /* 0x000ea4000c1e1b00 */
[----:B--2---:R0:W1:Y:S01]  /*3fa0*/  F2I.S64.F64.TRUNC R24, R4 ;  /* 0x0000000400187311 */ /* 0x004062000030d900 */
[----:B------:R-:W-:Y:S05]  /*3fb0*/  BRA `(.L_x_26472) ;  /* 0x0000000800987947 */ /* 0x000fea0003800000 */
.L_x_26467:
        /* <DEDUP_REMOVED lines=13> */
.L_x_26481:
[----:B------:R-:W2:Y:S02]  /*4090*/  LDG.E.64 R4, desc[UR36][R4.64] ;  /* 0x0000002404047981 */ /* 0x000ea4000c1e1b00 */
[----:B--2---:R0:W1:Y:S01]  /*40a0*/  F2I.S64.F64.TRUNC R24, R4 ;  /* 0x0000000400187311 */ /* 0x004062000030d900 */
[----:B------:R-:W-:Y:S05]  /*40b0*/  BRA `(.L_x_26472) ;  /* 0x0000000800587947 */ /* 0x000fea0003800000 */
.L_x_26480:
        /* <DEDUP_REMOVED lines=26> */
.L_x_26483:
        /* <DEDUP_REMOVED lines=14> */
.L_x_26482:
[----:B------:R-:W2:Y:S02]  /*4340*/  LDG.E.U16 R24, desc[UR36][R4.64] ;  /* 0x0000002404187981 */ /* 0x000ea4000c1e1500 */
[----:B--2---:R-:W-:-:S06]  /*4350*/  IMAD.U32 R24, R24, 0x10000, RZ ;  /* 0x0001000018187824 */ /* 0x004fcc00078e00ff */
[----:B------:R-:W2:Y:S01]  /*4360*/  F2I.S64.TRUNC R24, R24 ;  /* 0x0000001800187311 */ /* 0x000ea2000020d900 */
[----:B------:R-:W-:Y:S05]  /*4370*/  BRA `(.L_x_26472) ;  /* 0x0000000400a87947 */ /* 0x000fea0003800000 */
.L_x_26479:
        /* <DEDUP_REMOVED lines=11> */
.L_x_26486:
        /* <DEDUP_REMOVED lines=21> */
.L_x_26490:
[----:B------:R-:W-:Y:S05]  /*4580*/  BSYNC.RECONVERGENT B1 ;  /* 0x0000000000017941 */ /* 0x000fea0003800200 */
.L_x_26489:
[----:B------:R-:W-:Y:S01]  /*4590*/  IMAD.SHL.U32 R0, R0, 0x100000, RZ ;  /* 0x0010000000007824 */ /* 0x000fe200078e00ff */
[----:B------:R-:W-:-:S04]  /*45a0*/  LEA R3, R3, 0x3b800000, 0x17 ;  /* 0x3b80000003037811 */ /* 0x000fc800078eb8ff */
[----:B------:R-:W-:-:S07]  /*45b0*/  LOP3.LUT R24, R3, R0, R7, 0xfe, !PT ;  /* 0x0000000003187212 */ /* 0x000fce00078efe07 */
.L_x_26488:
[----:B------:R-:W-:Y:S05]  /*45c0*/  BSYNC.RECONVERGENT B0 ;  /* 0x0000000000007941 */ /* 0x000fea0003800200 */
.L_x_26487:
[----:B------:R-:W0:Y:S01]  /*45d0*/  F2I.S64.TRUNC R24, R24 ;  /* 0x0000001800187311 */ /* 0x000e22000020d900 */
[----:B------:R-:W-:Y:S05]  /*45e0*/  BRA `(.L_x_26472) ;  /* 0x00000004000c7947 */ /* 0x000fea0003800000 */
.L_x_26485:
        /* <DEDUP_REMOVED lines=21> */
.L_x_26494:
[----:B------:R-:W-:Y:S05]  /*4740*/  BSYNC.RECONVERGENT B1 ;  /* 0x0000000000017941 */ /* 0x000fea0003800200 */
.L_x_26493:
[----:B------:R-:W-:Y:S01]  /*4750*/  IMAD.SHL.U32 R0, R0, 0x200000, RZ ;  /* 0x0020000000007824 */ /* 0x000fe200078e00ff */
[----:B------:R-:W-:-:S04]  /*4760*/  LEA R3, R3, 0x37800000, 0x17 ;  /* 0x3780000003037811 */ /* 0x000fc800078eb8ff */
[----:B------:R-:W-:-:S07]  /*4770*/  LOP3.LUT R24, R3, R0, R7, 0xfe, !PT ;  /* 0x0000000003187212 */ /* 0x000fce00078efe07 */
.L_x_26492:
[----:B------:R-:W-:Y:S05]  /*4780*/  BSYNC.RECONVERGENT B0 ;  /* 0x0000000000007941 */ /* 0x000fea0003800200 */
.L_x_26491:
[----:B------:R-:W0:Y:S01]  /*4790*/  F2I.S64.TRUNC R24, R24 ;  /* 0x0000001800187311 */ /* 0x000e22000020d900 */
[----:B------:R-:W-:Y:S05]  /*47a0*/  BRA `(.L_x_26472) ;  /* 0x00000000009c7947 */ /* 0x000fea0003800000 */
.L_x_26484:
        /* <DEDUP_REMOVED lines=14> */
.L_x_26498:
[----:B------:R-:W-:Y:S05]  /*4890*/  BSYNC.RECONVERGENT B0 ;  /* 0x0000000000007941 */ /* 0x000fea0003800200 */
.L_x_26497:
[----:B------:R-:W0:Y:S01]  /*48a0*/  F2I.S64.TRUNC R24, R24 ;  /* 0x0000001800187311 */ /* 0x000e22000020d900 */
[----:B------:R-:W-:Y:S05]  /*48b0*/  BRA `(.L_x_26472) ;  /* 0x0000000000587947 */ /* 0x000fea0003800000 */
.L_x_26471:
        /* <DEDUP_REMOVED lines=16> */
.L_x_26499:
[----:B------:R-:W-:Y:S01]  /*49c0*/  CS2R R24, SRZ ;  /* 0x0000000000187805 */ /* 0x000fe2000001ff00 */
[----:B------:R-:W-:Y:S06]  /*49d0*/  BRA `(.L_x_26472) ;  /* 0x0000000000107947 */ /* 0x000fec0003800000 */
.L_x_26496:
[----:B------:R0:W5:Y:S01]  /*49e0*/  LDG.E.64 R24, desc[UR36][R4.64] ;  /* 0x0000002404187981 */ /* 0x000162000c1e1b00 */
[----:B------:R-:W-:Y:S05]  /*49f0*/  BRA `(.L_x_26472) ;  /* 0x0000000000087947 */ /* 0x000fea0003800000 */
.L_x_26495:
[----:B------:R0:W5:Y:S01]  /*4a00*/  LDG.E R24, desc[UR36][R4.64] ;  /* 0x0000002404187981 */ /* 0x000162000c1e1900 */
[----:B------:R-:W-:-:S07]  /*4a10*/  IMAD.MOV.U32 R25, RZ, RZ, RZ ;  /* 0x000000ffff197224 */ /* 0x000fce00078e00ff */
.L_x_26472:
        /* <DEDUP_REMOVED lines=19> */
.L_x_26503:
[----:B------:R0:W5:Y:S01]  /*4b50*/  LDG.E.U8 R22, desc[UR36][R4.64] ;  /* 0x0000002404167981 */ /* 0x000162000c1e1100 */
[----:B------:R-:W-:Y:S01]  /*4b60*/  IMAD.MOV.U32 R23, RZ, RZ, RZ ;  /* 0x000000ffff177224 */ /* 0x000fe200078e00ff */
[----:B------:R-:W-:Y:S06]  /*4b70*/  BRA `(.L_x_26505) ;  /* 0x0000000c00447947 */ /* 0x000fec0003800000 */
.L_x_26502:
        /* <DEDUP_REMOVED lines=8> */
.L_x_26507:
[----:B------:R-:W3:Y:S02]  /*4c00*/  LDG.E R22, desc[UR36][R4.64] ;  /* 0x0000002404167981 */ /* 0x000ee4000c1e1900 */
[----:B---3--:R-:W-:Y:S01]  /*4c10*/  SHF.R.S32.HI R23, RZ, 0x1f, R22 ;  /* 0x0000001fff177819 */ /* 0x008fe20000011416 */
[----:B------:R-:W-:Y:S06]  /*4c20*/  BRA `(.L_x_26505) ;  /* 0x0000000c00187947 */ /* 0x000fec0003800000 */
.L_x_26506:
[----:B------:R-:W3:Y:S02]  /*4c30*/  LDG.E.S16 R22, desc[UR36][R4.64] ;  /* 0x0000002404167981 */ /* 0x000ee4000c1e1700 */
[----:B---3--:R-:W-:Y:S01]  /*4c40*/  SHF.R.S32.HI R23, RZ, 0x1f, R22 ;  /* 0x0000001fff177819 */ /* 0x008fe20000011416 */
[----:B------:R-:W-:Y:S06]  /*4c50*/  BRA `(.L_x_26505) ;  /* 0x0000000c000c7947 */ /* 0x000fec0003800000 */
.L_x_26501:
        /* <DEDUP_REMOVED lines=9> */
.L_x_26509:
[----:B------:R-:W3:Y:S02]  /*4cf0*/  LDG.E.U16 R4, desc[UR36][R4.64] ;  /* 0x0000002404047981 */ /* 0x000ee4000c1e1500 */
[----:B---3--:R-:W-:-:S06]  /*4d00*/  HADD2.F32 R22, -RZ, R4.H0_H0 ;  /* 0x20000004ff167230 */ /* 0x008fcc0000004100 */
[----:B------:R-:W0:Y:S01]  /*4d10*/  F2I.S64.TRUNC R22, R22 ;  /* 0x0000001600167311 */ /* 0x000e22000020d900 */
[----:B------:R-:W-:Y:S05]  /*4d20*/  BRA `(.L_x_26505) ;  /* 0x0000000800d87947 */ /* 0x000fea0003800000 */
.L_x_26508:
        /* <DEDUP_REMOVED lines=9> */
.L_x_26511:
[----:B------:R-:W3:Y:S02]  /*4dc0*/  LDG.E.U16 R4, desc[UR36][R4.64] ;  /* 0x0000002404047981 */ /* 0x000ee4000c1e1500 */
[----:B---3--:R-:W-:-:S06]  /*4dd0*/  HADD2.F32 R22, -RZ, R4.H0_H0 ;  /* 0x20000004ff167230 */ /* 0x008fcc0000004100 */
[----:B------:R-:W0:Y:S01]  /*4de0*/  F2I.S64.TRUNC R22, R22 ;  /* 0x0000001600167311 */ /* 0x000e22000020d900 */
[----:B------:R-:W-:Y:S05]  /*4df0*/  BRA `(.L_x_26505) ;  /* 0x0000000800a47947 */ /* 0x000fea0003800000 */
.L_x_26510:
[----:B------:R-:W3:Y:S02]  /*4e00*/  LDG.E.64 R4, desc[UR36][R4.64] ;  /* 0x0000002404047981 */ /* 0x000ee4000c1e1b00 */
[----:B---3--:R0:W3:Y:S01]  /*4e10*/  F2I.S64.F64.TRUNC R22, R4 ;  /* 0x0000000400167311 */ /* 0x0080e2000030d900 */
[----:B------:R-:W-:Y:S05]  /*4e20*/  BRA `(.L_x_26505) ;  /* 0x0000000800987947 */ /* 0x000fea0003800000 */
.L_x_26500:
        /* <DEDUP_REMOVED lines=13> */
.L_x_26514:
[----:B------:R-:W3:Y:S02]  /*4f00*/  LDG.E.64 R4, desc[UR36][R4.64] ;  /* 0x0000002404047981 */ /* 0x000ee4000c1e1b00 */
[----:B---3--:R0:W3:Y:S01]  /*4f10*/  F2I.S64.F64.TRUNC R22, R4 ;  /* 0x0000000400167311 */ /* 0x0080e2000030d900 */
[----:B------:R-:W-:Y:S05]  /*4f20*/  BRA `(.L_x_26505) ;  /* 0x0000000800587947 */ /* 0x000fea0003800000 */
.L_x_26513:
        /* <DEDUP_REMOVED lines=26> */
.L_x_26516:
        /* <DEDUP_REMOVED lines=14> */
.L_x_26515:
[----:B------:R-:W3:Y:S02]  /*51b0*/  LDG.E.U16 R22, desc[UR36][R4.64] ;  /* 0x0000002404167981 */ /* 0x000ee4000c1e1500 */
[----:B---3--:R-:W-:-:S06]  /*51c0*/  IMAD.U32 R22, R22, 0x10000, RZ ;  /* 0x0001000016167824 */ /* 0x008fcc00078e00ff */
[----:B------:R-:W0:Y:S01]  /*51d0*/  F2I.S64.TRUNC R22, R22 ;  /* 0x0000001600167311 */ /* 0x000e22000020d900 */
[----:B------:R-:W-:Y:S05]  /*51e0*/  BRA `(.L_x_26505) ;  /* 0x0000000400a87947 */ /* 0x000fea0003800000 */
.L_x_26512:
        /* <DEDUP_REMOVED lines=11> */
.L_x_26519:
        /* <DEDUP_REMOVED lines=21> */
.L_x_26523:
[----:B------:R-:W-:Y:S05]  /*53f0*/  BSYNC.RECONVERGENT B1 ;  /* 0x0000000000017941 */ /* 0x000fea0003800200 */
.L_x_26522:
[----:B------:R-:W-:Y:S01]  /*5400*/  IMAD.SHL.U32 R0, R0, 0x100000, RZ ;  /* 0x0010000000007824 */ /* 0x000fe200078e00ff */
[----:B------:R-:W-:-:S04]  /*5410*/  LEA R3, R3, 0x3b800000, 0x17 ;  /* 0x3b80000003037811 */ /* 0x000fc800078eb8ff */
[----:B------:R-:W-:-:S07]  /*5420*/  LOP3.LUT R22, R3, R0, R7, 0xfe, !PT ;  /* 0x0000000003167212 */ /* 0x000fce00078efe07 */
.L_x_26521:
[----:B------:R-:W-:Y:S05]  /*5430*/  BSYNC.RECONVERGENT B0 ;  /* 0x0000000000007941 */ /* 0x000fea0003800200 */
.L_x_26520:
[----:B------:R-:W3:Y:S01]  /*5440*/  F2I.S64.TRUNC R22, R22 ;  /* 0x0000001600167311 */ /* 0x000ee2000020d900 */
[----:B------:R-:W-:Y:S05]  /*5450*/  BRA `(.L_x_26505) ;  /* 0x00000004000c7947 */ /* 0x000fea0003800000 */
.L_x_26518:
        /* <DEDUP_REMOVED lines=21> */
.L_x_26527:
[----:B------:R-:W-:Y:S05]  /*55b0*/  BSYNC.RECONVERGENT B1 ;  /* 0x0000000000017941 */ /* 0x000fea0003800200 */
.L_x_26526:
[----:B------:R-:W-:Y:S01]  /*55c0*/  IMAD.SHL.U32 R0, R0, 0x200000, RZ ;  /* 0x0020000000007824 */ /* 0x000fe200078e00ff */
[----:B------:R-:W-:-:S04]  /*55d0*/  LEA R3, R3, 0x37800000, 0x17 ;  /* 0x3780000003037811 */ /* 0x000fc800078eb8ff */
[----:B------:R-:W-:-:S07]  /*55e0*/  LOP3.LUT R22, R3, R0, R7, 0xfe, !PT ;  /* 0x0000000003167212 */ /* 0x000fce00078efe07 */
.L_x_26525:
[----:B------:R-:W-:Y:S05]  /*55f0*/  BSYNC.RECONVERGENT B0 ;  /* 0x0000000000007941 */ /* 0x000fea0003800200 */
.L_x_26524:
[----:B------:R-:W0:Y:S01]  /*5600*/  F2I.S64.TRUNC R22, R22 ;  /* 0x0000001600167311 */ /* 0x000e22000020d900 */
[----:B------:R-:W-:Y:S05]  /*5610*/  BRA `(.L_x_26505) ;  /* 0x00000000009c7947 */ /* 0x000fea0003800000 */
.L_x_26517:
        /* <DEDUP_REMOVED lines=14> */
.L_x_26531:
[----:B------:R-:W-:Y:S05]  /*5700*/  BSYNC.RECONVERGENT B0 ;  /* 0x0000000000007941 */ /* 0x000fea0003800200 */
.L_x_26530:
[----:B------:R-:W0:Y:S01]  /*5710*/  F2I.S64.TRUNC R22, R22 ;  /* 0x0000001600167311 */ /* 0x000e22000020d900 */
[----:B------:R-:W-:Y:S05]  /*5720*/  BRA `(.L_x_26505) ;  /* 0x0000000000587947 */ /* 0x000fea0003800000 */
.L_x_26504:
        /* <DEDUP_REMOVED lines=16> */
.L_x_26532:
[----:B------:R-:W-:Y:S01]  /*5830*/  CS2R R22, SRZ ;  /* 0x0000000000167805 */ /* 0x000fe2000001ff00 */
[----:B------:R-:W-:Y:S06]  /*5840*/  BRA `(.L_x_26505) ;  /* 0x0000000000107947 */ /* 0x000fec0003800000 */
.L_x_26529:
[----:B------:R0:W5:Y:S01]  /*5850*/  LDG.E.64 R22, desc[UR36][R4.64] ;  /* 0x0000002404167981 */ /* 0x000162000c1e1b00 */
[----:B------:R-:W-:Y:S05]  /*5860*/  BRA `(.L_x_26505) ;  /* 0x0000000000087947 */ /* 0x000fea0003800000 */
.L_x_26528:
[----:B------:R0:W5:Y:S01]  /*5870*/  LDG.E R22, desc[UR36][R4.64] ;  /* 0x0000002404167981 */ /* 0x000162000c1e1900 */
[----:B------:R-:W-:-:S07]  /*5880*/  IMAD.MOV.U32 R23, RZ, RZ, RZ ;  /* 0x000000ffff177224 */ /* 0x000fce00078e00ff */
.L_x_26505:
[----:B------:R-:W-:-:S07]  /*5890*/  VIADD R33, R33, 0x80 ;  /* 0x0000008021217836 */ /* 0x000fce0000000000 */
.L_x_26466:
[----:B------:R-:W-:Y:S05]  /*58a0*/  BSYNC.RECONVERGENT B6 ;  /* 0x0000000000067941 */ /* 0x000fea0003800200 */
.L_x_26465:
        /* <DEDUP_REMOVED lines=25> */
.L_x_26538:
[----:B------:R0:W5:Y:S01]  /*5a40*/  LDG.E.U8 R16, desc[UR36][R4.64] ;  /* 0x0000002404107981 */ /* 0x000162000c1e1100 */
[----:B------:R-:W-:Y:S01]  /*5a50*/  IMAD.MOV.U32 R17, RZ, RZ, RZ ;  /* 0x000000ffff117224 */ /* 0x000fe200078e00ff */
[----:B------:R-:W-:Y:S06]  /*5a60*/  BRA `(.L_x_26540) ;  /* 0x0000000c00447947 */ /* 0x000fec0003800000 */
.L_x_26537:
        /* <DEDUP_REMOVED lines=8> */
.L_x_26542:
[----:B------:R-:W2:Y:S02]  /*5af0*/  LDG.E R16, desc[UR36][R4.64] ;  /* 0x0000002404107981 */ /* 0x000ea4000c1e1900 */
[----:B--2---:R-:W-:Y:S01]  /*5b00*/  SHF.R.S32.HI R17, RZ, 0x1f, R16 ;  /* 0x0000001fff117819 */ /* 0x004fe20000011410 */
[----:B------:R-:W-:Y:S06]  /*5b10*/  BRA `(.L_x_26540) ;  /* 0x0000000c00187947 */ /* 0x000fec0003800000 */
.L_x_26541:
[----:B------:R-:W2:Y:S02]  /*5b20*/  LDG.E.S16 R16, desc[UR36][R4.64] ;  /* 0x0000002404107981 */ /* 0x000ea4000c1e1700 */
[----:B--2---:R-:W-:Y:S01]  /*5b30*/  SHF.R.S32.HI R17, RZ, 0x1f, R16 ;  /* 0x0000001fff117819 */ /* 0x004fe20000011410 */
[----:B------:R-:W-:Y:S06]  /*5b40*/  BRA `(.L_x_26540) ;  /* 0x0000000c000c7947 */ /* 0x000fec0003800000 */
.L_x_26536:
        /* <DEDUP_REMOVED lines=9> */
.L_x_26544:
[----:B------:R-:W2:Y:S02]  /*5be0*/  LDG.E.U16 R4, desc[UR36][R4.64] ;  /* 0x0000002404047981 */ /* 0x000ea4000c1e1500 */
[----:B--2---:R-:W-:-:S06]  /*5bf0*/  HADD2.F32 R16, -RZ, R4.H0_H0 ;  /* 0x20000004ff107230 */ /* 0x004fcc0000004100 */
[----:B------:R-:W2:Y:S01]  /*5c00*/  F2I.S64.TRUNC R16, R16 ;  /* 0x0000001000107311 */ /* 0x000ea2000020d900 */
[----:B------:R-:W-:Y:S05]  /*5c10*/  BRA `(.L_x_26540) ;  /* 0x0000000800d87947 */ /* 0x000fea0003800000 */
.L_x_26543:
        /* <DEDUP_REMOVED lines=9> */
.L_x_26546:
[----:B------:R-:W2:Y:S02]  /*5cb0*/  LDG.E.U16 R4, desc[UR36][R4.64] ;  /* 0x0000002404047981 */ /* 0x000ea4000c1e1500 */
[----:B--2---:R-:W-:-:S06]  /*5cc0*/  HADD2.F32 R16, -RZ, R4.H0_H0 ;  /* 0x20000004ff107230 */ /* 0x004fcc0000004100 */
[----:B------:R-:W0:Y:S01]  /*5cd0*/  F2I.S64.TRUNC R16, R16 ;  /* 0x0000001000107311 */ /* 0x000e22000020d900 */
[----:B------:R-:W-:Y:S05]  /*5ce0*/  BRA `(.L_x_26540) ;  /* 0x0000000800a47947 */ /* 0x000fea0003800000 */
.L_x_26545:
[----:B------:R-:W2:Y:S02]  /*5cf0*/  LDG.E.64 R4, desc[UR36][R4.64] ;  /* 0x0000002404047981 */ /* 0x000ea4000c1e1b00 */
[----:B--2---:R0:W1:Y:S01]  /*5d00*/  F2I.S64.F64.TRUNC R16, R4 ;  /* 0x0000000400107311 */ /* 0x004062000030d900 */
[----:B------:R-:W-:Y:S05]  /*5d10*/  BRA `(.L_x_26540) ;  /* 0x0000000800987947 */ /* 0x000fea0003800000 */
.L_x_26535:
        /* <DEDUP_REMOVED lines=13> */
.L_x_26549:
[----:B------:R-:W2:Y:S02]  /*5df0*/  LDG.E.64 R4, desc[UR36][R4.64] ;  /* 0x0000002404047981 */ /* 0x000ea4000c1e1b00 */
[----:B--2---:R0:W1:Y:S01]  /*5e00*/  F2I.S64.F64.TRUNC R16, R4 ;  /* 0x0000000400107311 */ /* 0x004062000030d900 */
[----:B------:R-:W-:Y:S05]  /*5e10*/  BRA `(.L_x_26540) ;  /* 0x0000000800587947 */ /* 0x000fea0003800000 */
.L_x_26548:
        /* <DEDUP_REMOVED lines=26> */
.L_x_26551:
        /* <DEDUP_REMOVED lines=14> */
.L_x_26550:
[----:B------:R-:W2:Y:S02]  /*60a0*/  LDG.E.U16 R16, desc[UR36][R4.64] ;  /* 0x0000002404107981 */ /* 0x000ea4000c1e1500 */
[----:B--2---:R-:W-:-:S06]  /*60b0*/  IMAD.U32 R16, R16, 0x10000, RZ ;  /* 0x0001000010107824 */ /* 0x004fcc00078e00ff */
[----:B------:R-:W0:Y:S01]  /*60c0*/  F2I.S64.TRUNC R16, R16 ;  /* 0x0000001000107311 */ /* 0x000e22000020d900 */
[----:B------:R-:W-:Y:S05]  /*60d0*/  BRA `(.L_x_26540) ;  /* 0x0000000400a87947 */ /* 0x000fea0003800000 */
.L_x_26547:
        /* <DEDUP_REMOVED lines=11> */
.L_x_26554:
        /* <DEDUP_REMOVED lines=21> */
.L_x_26558:
[----:B------:R-:W-:Y:S05]  /*62e0*/  BSYNC.RECONVERGENT B1 ;  /* 0x0000000000017941 */ /* 0x000fea0003800200 */
.L_x_26557:
[----:B------:R-:W-:Y:S01]  /*62f0*/  IMAD.SHL.U32 R0, R0, 0x100000, RZ ;  /* 0x0010000000007824 */ /* 0x000fe200078e00ff */
[----:B------:R-:W-:-:S04]  /*6300*/  LEA R3, R3, 0x3b800000, 0x17 ;  /* 0x3b80000003037811 */ /* 0x000fc800078eb8ff */
[----:B------:R-:W-:-:S07]  /*6310*/  LOP3.LUT R16, R3, R0, R7, 0xfe, !PT ;  /* 0x0000000003107212 */ /* 0x000fce00078efe07 */
.L_x_26556:
[----:B------:R-:W-:Y:S05]  /*6320*/  BSYNC.RECONVERGENT B0 ;  /* 0x0000000000007941 */ /* 0x000fea0003800200 */
.L_x_26555:
[----:B------:R-:W0:Y:S01]  /*6330*/  F2I.S64.TRUNC R16, R16 ;  /* 0x0000001000107311 */ /* 0x000e22000020d900 */
[----:B------:R-:W-:Y:S05]  /*6340*/  BRA `(.L_x_26540) ;  /* 0x00000004000c7947 */ /* 0x000fea0003800000 */
.L_x_26553:
        /* <DEDUP_REMOVED lines=21> */
.L_x_26562:
[----:B------:R-:W-:Y:S05]  /*64a0*/  BSYNC.RECONVERGENT B1 ;  /* 0x0000000000017941 */ /* 0x000fea0003800200 */
.L_x_26561:
[----:B------:R-:W-:Y:S01]  /*64b0*/  IMAD.SHL.U32 R0, R0, 0x200000, RZ ;  /* 0x0020000000007824 */ /* 0x000fe200078e00ff */
[----:B------:R-:W-:-:S04]  /*64c0*/  LEA R3, R3, 0x37800000, 0x17 ;  /* 0x3780000003037811 */ /* 0x000fc800078eb8ff */
[----:B------:R-:W-:-:S07]  /*64d0*/  LOP3.LUT R16, R3, R0, R7, 0xfe, !PT ;  /* 0x0000000003107212 */ /* 0x000fce00078efe07 */
.L_x_26560:
[----:B------:R-:W-:Y:S05]  /*64e0*/  BSYNC.RECONVERGENT B0 ;  /* 0x0000000000007941 */ /* 0x000fea0003800200 */
.L_x_26559:
[----:B------:R-:W0:Y:S01]  /*64f0*/  F2I.S64.TRUNC R16, R16 ;  /* 0x0000001000107311 */ /* 0x000e22000020d900 */
[----:B------:R-:W-:Y:S05]  /*6500*/  BRA `(.L_x_26540) ;  /* 0x00000000009c7947 */ /* 0x000fea0003800000 */
.L_x_26552:
        /* <DEDUP_REMOVED lines=14> */
.L_x_26566:
[----:B------:R-:W-:Y:S05]  /*65f0*/  BSYNC.RECONVERGENT B0 ;  /* 0x0000000000007941 */ /* 0x000fea0003800200 */
.L_x_26565:
[----:B------:R-:W0:Y:S01]  /*6600*/  F2I.S64.TRUNC R16, R16 ;  /* 0x0000001000107311 */ /* 0x000e22000020d900 */
[----:B------:R-:W-:Y:S05]  /*6610*/  BRA `(.L_x_26540) ;  /* 0x0000000000587947 */ /* 0x000fea0003800000 */
.L_x_26539:
        /* <DEDUP_REMOVED lines=16> */
.L_x_26567:
[----:B------:R-:W-:Y:S01]  /*6720*/  CS2R R16, SRZ ;  /* 0x0000000000107805 */ /* 0x000fe2000001ff00 */
[----:B------:R-:W-:Y:S06]  /*6730*/  BRA `(.L_x_26540) ;  /* 0x0000000000107947 */ /* 0x000fec0003800000 */
.L_x_26564:
[----:B------:R0:W5:Y:S01]  /*6740*/  LDG.E.64 R16, desc[UR36][R4.64] ;  /* 0x0000002404107981 */ /* 0x000162000c1e1b00 */
[----:B------:R-:W-:Y:S05]  /*6750*/  BRA `(.L_x_26540) ;  /* 0x0000000000087947 */ /* 0x000fea0003800000 */
.L_x_26563:
[----:B------:R0:W5:Y:S01]  /*6760*/  LDG.E R16, desc[UR36][R4.64] ;  /* 0x0000002404107981 */ /* 0x000162000c1e1900 */
[----:B------:R-:W-:-:S07]  /*6770*/  IMAD.MOV.U32 R17, RZ, RZ, RZ ;  /* 0x000000ffff117224 */ /* 0x000fce00078e00ff */
.L_x_26540:
        /* <DEDUP_REMOVED lines=19> */
.L_x_26571:
[----:B------:R0:W5:Y:S01]  /*68b0*/  LDG.E.U8 R18, desc[UR36][R4.64] ;  /* 0x0000002404127981 */ /* 0x000162000c1e1100 */
[----:B------:R-:W-:Y:S01]  /*68c0*/  IMAD.MOV.U32 R19, RZ, RZ, RZ ;  /* 0x000000ffff137224 */ /* 0x000fe200078e00ff */
[----:B------:R-:W-:Y:S06]  /*68d0*/  BRA `(.L_x_26534) ;  /* 0x0000000c00407947 */ /* 0x000fec0003800000 */
.L_x_26570:
        /* <DEDUP_REMOVED lines=8> */
.L_x_26574:
[----:B------:R-:W2:Y:S02]  /*6960*/  LDG.E R18, desc[UR36][R4.64] ;  /* 0x0000002404127981 */ /* 0x000ea4000c1e1900 */
[----:B--2---:R-:W-:Y:S01]  /*6970*/  SHF.R.S32.HI R19, RZ, 0x1f, R18 ;  /* 0x0000001fff137819 */ /* 0x004fe20000011412 */
[----:B------:R-:W-:Y:S06]  /*6980*/  BRA `(.L_x_26534) ;  /* 0x0000000c00147947 */ /* 0x000fec0003800000 */
.L_x_26573:
[----:B------:R-:W2:Y:S02]  /*6990*/  LDG.E.S16 R18, desc[UR36][R4.64] ;  /* 0x0000002404127981 */ /* 0x000ea4000c1e1700 */
[----:B--2---:R-:W-:Y:S01]  /*69a0*/  SHF.R.S32.HI R19, RZ, 0x1f, R18 ;  /* 0x0000001fff137819 */ /* 0x004fe20000011412 */
[----:B------:R-:W-:Y:S06]  /*69b0*/  BRA `(.L_x_26534) ;  /* 0x0000000c00087947 */ /* 0x000fec0003800000 */
.L_x_26569:
        /* <DEDUP_REMOVED lines=9> */
.L_x_26576:
[----:B------:R-:W2:Y:S02]  /*6a50*/  LDG.E.U16 R4, desc[UR36][R4.64] ;  /* 0x0000002404047981 */ /* 0x000ea4000c1e1500 */
[----:B--2---:R-:W-:-:S06]  /*6a60*/  HADD2.F32 R18, -RZ, R4.H0_H0 ;  /* 0x20000004ff127230 */ /* 0x004fcc0000004100 */
[----:B------:R-:W0:Y:S01]  /*6a70*/  F2I.S64.TRUNC R18, R18 ;  /* 0x0000001200127311 */ /* 0x000e22000020d900 */
[----:B------:R-:W-:Y:S05]  /*6a80*/  BRA `(.L_x_26534) ;  /* 0x0000000800d47947 */ /* 0x000fea0003800000 */
.L_x_26575:
        /* <DEDUP_REMOVED lines=9> */
.L_x_26578:
[----:B------:R-:W2:Y:S02]  /*6b20*/  LDG.E.U16 R4, desc[UR36][R4.64] ;  /* 0x0000002404047981 */ /* 0x000ea4000c1e1500 */
[----:B--2---:R-:W-:-:S06]  /*6b30*/  HADD2.F32 R18, -RZ, R4.H0_H0 ;  /* 0x20000004ff127230 */ /* 0x004fcc0000004100 */
[----:B------:R-:W0:Y:S01]  /*6b40*/  F2I.S64.TRUNC R18, R18 ;  /* 0x0000001200127311 */ /* 0x000e22000020d900 */
[----:B------:R-:W-:Y:S05]  /*6b50*/  BRA `(.L_x_26534) ;  /* 0x0000000800a07947 */ /* 0x000fea0003800000 */
.L_x_26577:
[----:B------:R-:W2:Y:S02]  /*6b60*/  LDG.E.64 R4, desc[UR36][R4.64] ;  /* 0x0000002404047981 */ /* 0x000ea4000c1e1b00 */
[----:B--2---:R0:W1:Y:S01]  /*6b70*/  F2I.S64.F64.TRUNC R18, R4 ;  /* 0x0000000400127311 */ /* 0x004062000030d900 */
[----:B------:R-:W-:Y:S05]  /*6b80*/  BRA `(.L_x_26534) ;  /* 0x0000000800947947 */ /* 0x000fea0003800000 */
.L_x_26568:
        /* <DEDUP_REMOVED lines=13> */
.L_x_26581:
[----:B------:R-:W2:Y:S02]  /*6c60*/  LDG.E.64 R4, desc[UR36][R4.64] ;  /* 0x0000002404047981 */ /* 0x000ea4000c1e1b00 */
[----:B--2---:R0:W1:Y:S01]  /*6c70*/  F2I.S64.F64.TRUNC R18, R4 ;  /* 0x0000000400127311 */ /* 0x004062000030d900 */
[----:B------:R-:W-:Y:S05]  /*6c80*/  BRA `(.L_x_26534) ;  /* 0x0000000800547947 */ /* 0x000fea0003800000 */
.L_x_26580:
        /* <DEDUP_REMOVED lines=26> */
.L_x_26583:
        /* <DEDUP_REMOVED lines=14> */
.L_x_26582:
[----:B------:R-:W2:Y:S02]  /*6f10*/  LDG.E.U16 R18, desc[UR36][R4.64] ;  /* 0x0000002404127981 */ /* 0x000ea4000c1e1500 */
[----:B--2---:R-:W-:-:S06]  /*6f20*/  IMAD.U32 R18, R18, 0x10000, RZ ;  /* 0x0001000012127824 */ /* 0x004fcc00078e00ff */
[----:B------:R-:W0:Y:S01]  /*6f30*/  F2I.S64.TRUNC R18, R18 ;  /* 0x0000001200127311 */ /* 0x000e22000020d900 */
[----:B------:R-:W-:Y:S05]  /*6f40*/  BRA `(.L_x_26534) ;  /* 0x0000000400a47947 */ /* 0x000fea0003800000 */
.L_x_26579:
        /* <DEDUP_REMOVED lines=11> */
.L_x_26586:
        /* <DEDUP_REMOVED lines=21> */
.L_x_26590:
[----:B------:R-:W-:Y:S05]  /*7150*/  BSYNC.RECONVERGENT B1 ;  /* 0x0000000000017941 */ /* 0x000fea0003800200 */
.L_x_26589:
[----:B------:R-:W-:Y:S01]  /*7160*/  IMAD.SHL.U32 R0, R0, 0x100000, RZ ;  /* 0x0010000000007824 */ /* 0x000fe200078e00ff */
[----:B------:R-:W-:-:S04]  /*7170*/  LEA R3, R3, 0x3b800000, 0x17 ;  /* 0x3b80000003037811 */ /* 0x000fc800078eb8ff */
[----:B------:R-:W-:-:S07]  /*7180*/  LOP3.LUT R18, R3, R0, R7, 0xfe, !PT ;  /* 0x0000000003127212 */ /* 0x000fce00078efe07 */
.L_x_26588:
[----:B------:R-:W-:Y:S05]  /*7190*/  BSYNC.RECONVERGENT B0 ;  /* 0x0000000000007941 */ /* 0x000fea0003800200 */
.L_x_26587:
[----:B------:R-:W0:Y:S01]  /*71a0*/  F2I.S64.TRUNC R18, R18 ;  /* 0x0000001200127311 */ /* 0x000e22000020d900 */
[----:B------:R-:W-:Y:S05]  /*71b0*/  BRA `(.L_x_26534) ;  /* 0x0000000400087947 */ /* 0x000fea0003800000 */
.L_x_26585:
        /* <DEDUP_REMOVED lines=21> */
.L_x_26594:
[----:B------:R-:W-:Y:S05]  /*7310*/  BSYNC.RECONVERGENT B1 ;  /* 0x0000000000017941 */ /* 0x000fea0003800200 */
.L_x_26593:
[----:B------:R-:W-:Y:S01]  /*7320*/  IMAD.SHL.U32 R0, R0, 0x200000, RZ ;  /* 0x0020000000007824 */ /* 0x000fe200078e00ff */
[----:B------:R-:W-:-:S04]  /*7330*/  LEA R3, R3, 0x37800000, 0x17 ;  /* 0x3780000003037811 */ /* 0x000fc800078eb8ff */
[----:B------:R-:W-:-:S07]  /*7340*/  LOP3.LUT R18, R3, R0, R7, 0xfe, !PT ;  /* 0x0000000003127212 */ /* 0x000fce00078efe07 */
.L_x_26592:
[----:B------:R-:W-:Y:S05]  /*7350*/  BSYNC.RECONVERGENT B0 ;  /* 0x0000000000007941 */ /* 0x000fea0003800200 */
.L_x_26591:
[----:B------:R-:W0:Y:S01]  /*7360*/  F2I.S64.TRUNC R18, R18 ;  /* 0x0000001200127311 */ /* 0x000e22000020d900 */
[----:B------:R-:W-:Y:S05]  /*7370*/  BRA `(.L_x_26534) ;  /* 0x0000000000987947 */ /* 0x000fea0003800000 */
.L_x_26584:
        /* <DEDUP_REMOVED lines=14> */
.L_x_26598:
[----:B------:R-:W-:Y:S05]  /*7460*/  BSYNC.RECONVERGENT B0 ;  /* 0x0000000000007941 */ /* 0x000fea0003800200 */
.L_x_26597:
[----:B------:R-:W0:Y:S01]  /*7470*/  F2I.S64.TRUNC R18, R18 ;  /* 0x0000001200127311 */ /* 0x000e22000020d900 */
[----:B------:R-:W-:Y:S05]  /*7480*/  BRA `(.L_x_26534) ;  /* 0x0000000000547947 */ /* 0x000fea0003800000 */
.L_x_26572:
        /* <DEDUP_REMOVED lines=16> */
.L_x_26599:
[----:B------:R-:W-:Y:S05]  /*7590*/  BRA `(.L_x_26534) ;  /* 0x0000000000107947 */ /* 0x000fea0003800000 */
.L_x_26596:
[----:B------:R0:W5:Y:S01]  /*75a0*/  LDG.E.64 R18, desc[UR36][R4.64] ;  /* 0x0000002404127981 */ /* 0x000162000c1e1b00 */
[----:B------:R-:W-:Y:S05]  /*75b0*/  BRA `(.L_x_26534) ;  /* 0x0000000000087947 */ /* 0x000fea0003800000 */
.L_x_26595:
[----:B------:R0:W5:Y:S01]  /*75c0*/  LDG.E R18, desc[UR36][R4.64] ;  /* 0x0000002404127981 */ /* 0x000162000c1e1900 */
[----:B------:R-:W-:-:S07]  /*75d0*/  IMAD.MOV.U32 R19, RZ, RZ, RZ ;  /* 0x000000ffff137224 */ /* 0x000fce00078e00ff */
.L_x_26534:
[----:B------:R-:W-:Y:S05]  /*75e0*/  BSYNC.RECONVERGENT B6 ;  /* 0x0000000000067941 */ /* 0x000fea0003800200 */
.L_x_26533:
[----:B------:R-:W-:Y:S01]  /*75f0*/  ISETP.GE.AND P0, PT, R35, R2, PT ;  /* 0x000000022300720c */ /* 0x000fe20003f06270 */
[----:B------:R-:W-:-:S12]  /*7600*/  BSSY.RECONVERGENT B0, `(.L_x_26600) ;  /* 0x0000059000007945 */ /* 0x000fd80003800200 */
[----:B------:R-:W-:Y:S05]  /*7610*/  @P0 BRA `(.L_x_26601) ;  /* 0x00000004005c0947 */ /* 0x000fea0003800000 */
[----:B01-345:R-:W-:Y:S02]  /*7620*/  LOP3.LUT R0, R30, R36, RZ, 0x3c, !PT ;  /* 0x000000241e007212 */ /* 0x03bfe400078e3cff */
        /* <DEDUP_REMOVED lines=10> */
[----:B0-----:R-:W2:Y:S02]  /*76d0*/  MUFU.RCP R0, R0 ;  /* 0x0000000000007308 */ /* 0x001ea40000001000 */
[----:B--2---:R-:W-:-:S06]  /*76e0*/  VIADD R4, R0, 0xffffffe ;  /* 0x0ffffffe00047836 */ /* 0x004fcc0000000000 */
[----:B------:R0:W1:Y:S02]  /*76f0*/  F2I.FTZ.U32.TRUNC.NTZ R5, R4 ;  /* 0x0000000400057305 */ /* 0x000064000021f000 */
[----:B0-----:R-:W-:Y:S02]  /*7700*/  IMAD.MOV.U32 R4, RZ, RZ, RZ ;  /* 0x000000ffff047224 */ /* 0x001fe400078e00ff */
        /* <DEDUP_REMOVED lines=11> */
[----:B------:R-:W-:Y:S01]  /*77c0*/  @P1 VIADD R4, R4, 0x1 ;  /* 0x0000000104041836 */ /* 0x000fe20000000000 */
[----:B------:R-:W-:-:S05]  /*77d0*/  @!P2 LOP3.LUT R4, RZ, R30, RZ, 0x33, !PT ;  /* 0x0000001eff04a212 */ /* 0x000fca00078e33ff */
[----:B------:R-:W-:-:S04]  /*77e0*/  IMAD.MOV R3, RZ, RZ, -R4 ;  /* 0x000000ffff037224 */ /* 0x000fc800078e0a04 */
[----:B------:R-:W-:-:S05]  /*77f0*/  IMAD R30, R30, R3, R36 ;  /* 0x000000031e1e7224 */ /* 0x000fca00078e0224 */
[----:B------:R-:W-:-:S04]  /*7800*/  ISETP.NE.U32.AND P0, PT, R30, RZ, PT ;  /* 0x000000ff1e00720c */ /* 0x000fc80003f05070 */
[----:B------:R-:W-:Y:S01]  /*7810*/  ISETP.NE.AND.EX P0, PT, RZ, RZ, PT, P0 ;  /* 0x000000ffff00720c */ /* 0x000fe20003f05300 */
[----:B------:R-:W-:-:S12]  /*7820*/  BRA `(.L_x_26605) ;  /* 0x0000000000487947 */ /* 0x000fd80003800000 */
.L_x_26604:
[----:B------:R-:W-:Y:S01]  /*7830*/  IMAD.MOV.U32 R0, RZ, RZ, R36 ;  /* 0x000000ffff007224 */ /* 0x000fe200078e0024 */
[----:B--2---:R-:W-:Y:S01]  /*7840*/  MOV R4, 0x7890 ;  /* 0x0000789000047802 */ /* 0x004fe20000000f00 */
[----:B------:R-:W-:Y:S02]  /*7850*/  IMAD.MOV.U32 R10, RZ, RZ, R37 ;  /* 0x000000ffff0a7224 */ /* 0x000fe400078e0025 */
[----:B------:R-:W-:Y:S02]  /*7860*/  IMAD.MOV.U32 R5, RZ, RZ, R30 ;  /* 0x000000ffff057224 */ /* 0x000fe400078e001e */
[----:B------:R-:W-:-:S07]  /*7870*/  IMAD.MOV.U32 R3, RZ, RZ, R31 ;  /* 0x000000ffff037224 */ /* 0x000fce00078e001f */
[----:B------:R-:W-:Y:S05]  /*7880*/  CALL.REL.NOINC `($__internal_22_$__cuda_sm20_div_s64) ;  /* 0x0000004c00f07944 */ /* 0x000fea0003c00000 */
[----:B------:R-:W-:Y:S01]  /*7890*/  IADD3 R9, P0, PT, RZ, -R0, RZ ;  /* 0x80000000ff097210 */ /* 0x000fe20007f1e0ff */
[----:B------:R-:W-:Y:S02]  /*78a0*/  IMAD.MOV.U32 R4, RZ, RZ, R36 ;  /* 0x000000ffff047224 */ /* 0x000fe400078e0024 */
[----:B------:R-:W-:Y:S02]  /*78b0*/  IMAD.MOV.U32 R5, RZ, RZ, R37 ;  /* 0x000000ffff057224 */ /* 0x000fe400078e0025 */
[----:B------:R-:W-:Y:S02]  /*78c0*/  IMAD.X R7, RZ, RZ, ~R3, P0 ;  /* 0x000000ffff077224 */ /* 0x000fe400000e0e03 */
[----:B------:R-:W-:-:S04]  /*78d0*/  IMAD.WIDE.U32 R4, R30, R9, R4 ;  /* 0x000000091e047225 */ /* 0x000fc800078e0004 */
[----:B------:R-:W-:Y:S01]  /*78e0*/  IMAD R7, R7, R30, RZ ;  /* 0x0000001e07077224 */ /* 0x000fe200078e02ff */
[----:B------:R-:W-:-:S03]  /*78f0*/  ISETP.NE.U32.AND P0, PT, R4, RZ, PT ;  /* 0x000000ff0400720c */ /* 0x000fc60003f05070 */
[----:B------:R-:W-:-:S04]  /*7900*/  IMAD R7, R31, R9, R7 ;  /* 0x000000091f077224 */ /* 0x000fc800078e0207 */
[----:B------:R-:W-:Y:S02]  /*7910*/  IMAD.IADD R4, R5, 0x1, R7 ;  /* 0x0000000105047824 */ /* 0x000fe400078e0207 */
[----:B------:R-:W-:-:S03]  /*7920*/  IMAD.MOV.U32 R5, RZ, RZ, R3 ;  /* 0x000000ffff057224 */ /* 0x000fc600078e0003 */
[----:B------:R-:W-:Y:S01]  /*7930*/  ISETP.NE.AND.EX P0, PT, R4, RZ, PT, P0 ;  /* 0x000000ff0400720c */ /* 0x000fe20003f05300 */
[----:B------:R-:W-:-:S12]  /*7940*/  IMAD.MOV.U32 R4, RZ, RZ, R0 ;  /* 0x000000ffff047224 */ /* 0x000fd800078e0000 */
.L_x_26605:
[----:B------:R-:W-:Y:S05]  /*7950*/  BSYNC.RECONVERGENT B1 ;  /* 0x0000000000017941 */ /* 0x000fea0003800200 */
.L_x_26603:
[----:B------:R-:W-:-:S04]  /*7960*/  SEL R3, RZ, 0xffffffff, !P0 ;  /* 0xffffffffff037807 */ /* 0x000fc80004000000 */
[----:B------:R-:W-:-:S05]  /*7970*/  IADD3 R20, P0, PT, R4, R3, RZ ;  /* 0x0000000304147210 */ /* 0x000fca0007f1e0ff */
[----:B------:R-:W-:Y:S01]  /*7980*/  IMAD.X R21, R5, 0x1, R3, P0 ;  /* 0x0000000105157824 */ /* 0x000fe200000e0603 */
[----:B------:R-:W-:Y:S07]  /*7990*/  BRA `(.L_x_26601) ;  /* 0x00000000007c7947 */ /* 0x000fee0003800000 */
.L_x_26602:
[----:B------:R-:W-:-:S04]  /*79a0*/  LOP3.LUT R0, R37, R31, RZ, 0xfc, !PT ;  /* 0x0000001f25007212 */ /* 0x000fc800078efcff */
[----:B------:R-:W-:-:S13]  /*79b0*/  ISETP.NE.U32.AND P0, PT, R0, RZ, PT ;  /* 0x000000ff0000720c */ /* 0x000fda0003f05070 */
[----:B------:R-:W-:Y:S05]  /*79c0*/  @P0 BRA `(.L_x_26606) ;  /* 0x0000000000500947 */ /* 0x000fea0003800000 */
[----:B------:R-:W0:Y:S01]  /*79d0*/  I2F.U32.RP R0, R30 ;  /* 0x0000001e00007306 */ /* 0x000e220000209000 */
[----:B------:R-:W-:Y:S01]  /*79e0*/  ISETP.NE.U32.AND P2, PT, R30, RZ, PT ;  /* 0x000000ff1e00720c */ /* 0x000fe20003f45070 */
[----:B------:R-:W-:-:S06]  /*79f0*/  IMAD.MOV.U32 R21, RZ, RZ, RZ ;  /* 0x000000ffff157224 */ /* 0x000fcc00078e00ff */
        /* <DEDUP_REMOVED lines=13> */
[----:B------:R-:W-:-:S13]  /*7ad0*/  ISETP.GE.U32.AND P1, PT, R3, R30, PT ;  /* 0x0000001e0300720c */ /* 0x000fda0003f26070 */
[----:B------:R-:W-:Y:S01]  /*7ae0*/  @P1 VIADD R20, R20, 0x1 ;  /* 0x0000000114141836 */ /* 0x000fe20000000000 */
[----:B------:R-:W-:Y:S01]  /*7af0*/  @!P2 LOP3.LUT R20, RZ, R30, RZ, 0x33, !PT ;  /* 0x0000001eff14a212 */ /* 0x000fe200078e33ff */
[----:B------:R-:W-:Y:S06]  /*7b00*/  BRA `(.L_x_26601) ;  /* 0x0000000000207947 */ /* 0x000fec0003800000 */
.L_x_26606:
[----:B------:R-:W-:Y:S01]  /*7b10*/  IMAD.MOV.U32 R0, RZ, RZ, R36 ;  /* 0x000000ffff007224 */ /* 0x000fe200078e0024 */
[----:B--2---:R-:W-:Y:S01]  /*7b20*/  MOV R4, 0x7b70 ;  /* 0x00007b7000047802 */ /* 0x004fe20000000f00 */
[----:B------:R-:W-:Y:S02]  /*7b30*/  IMAD.MOV.U32 R10, RZ, RZ, R37 ;  /* 0x000000ffff0a7224 */ /* 0x000fe400078e0025 */
[----:B------:R-:W-:Y:S02]  /*7b40*/  IMAD.MOV.U32 R5, RZ, RZ, R30 ;  /* 0x000000ffff057224 */ /* 0x000fe400078e001e */
[----:B------:R-:W-:-:S07]  /*7b50*/  IMAD.MOV.U32 R3, RZ, RZ, R31 ;  /* 0x000000ffff037224 */ /* 0x000fce00078e001f */
[----:B------:R-:W-:Y:S05]  /*7b60*/  CALL.REL.NOINC `($__internal_22_$__cuda_sm20_div_s64) ;  /* 0x0000004c00387944 */ /* 0x000fea0003c00000 */
[----:B------:R-:W-:Y:S02]  /*7b70*/  IMAD.MOV.U32 R20, RZ, RZ, R0 ;  /* 0x000000ffff147224 */ /* 0x000fe400078e0000 */
[----:B------:R-:W-:-:S07]  /*7b80*/  IMAD.MOV.U32 R21, RZ, RZ, R3 ;  /* 0x000000ffff157224 */ /* 0x000fce00078e0003 */
.L_x_26601:
[----:B------:R-:W-:Y:S05]  /*7b90*/  BSYNC.RECONVERGENT B0 ;  /* 0x0000000000007941 */ /* 0x000fea0003800200 */
.L_x_26600:
[----:B01---5:R-:W-:Y:S01]  /*7ba0*/  VIADD R31, R35, 0x80 ;  /* 0x00000080231f7836 */ /* 0x023fe20000000000 */
[----:B------:R-:W-:Y:S04]  /*7bb0*/  BSSY.RECONVERGENT B0, `(.L_x_26607) ;  /* 0x000005b000007945 */ /* 0x000fe80003800200 */
[----:B------:R-:W-:-:S13]  /*7bc0*/  ISETP.GE.AND P0, PT, R31, R2, PT ;  /* 0x000000021f00720c */ /* 0x000fda0003f06270 */
[----:B------:R-:W-:Y:S05]  /*7bd0*/  @P0 BRA `(.L_x_26608) ;  /* 0x0000000400600947 */ /* 0x000fea0003800000 */
[----:B--23--:R-:W-:Y:S02]  /*7be0*/  LOP3.LUT R0, R26, R28, RZ, 0x3c, !PT ;  /* 0x0000001c1a007212 */ /* 0x00cfe400078e3cff */
        /* <DEDUP_REMOVED lines=32> */
.L_x_26611:
[----:B------:R-:W-:Y:S01]  /*7df0*/  IMAD.MOV.U32 R0, RZ, RZ, R28 ;  /* 0x000000ffff007224 */ /* 0x000fe200078e001c */
[----:B------:R-:W-:Y:S01]  /*7e00*/  MOV R4, 0x7e50 ;  /* 0x00007e5000047802 */ /* 0x000fe20000000f00 */
[----:B------:R-:W-:Y:S02]  /*7e10*/  IMAD.MOV.U32 R10, RZ, RZ, R29 ;  /* 0x000000ffff0a7224 */ /* 0x000fe400078e001d */
[----:B------:R-:W-:Y:S02]  /*7e20*/  IMAD.MOV.U32 R5, RZ, RZ, R26 ;  /* 0x000000ffff057224 */ /* 0x000fe400078e001a */
[----:B------:R-:W-:-:S07]  /*7e30*/  IMAD.MOV.U32 R3, RZ, RZ, R27 ;  /* 0x000000ffff037224 */ /* 0x000fce00078e001b */
[----:B----4-:R-:W-:Y:S05]  /*7e40*/  CALL.REL.NOINC `($__internal_22_$__cuda_sm20_div_s64) ;  /* 0x0000004800807944 */ /* 0x010fea0003c00000 */
        /* <DEDUP_REMOVED lines=12> */
.L_x_26612:
[----:B------:R-:W-:Y:S05]  /*7f10*/  BSYNC.RECONVERGENT B1 ;  /* 0x0000000000017941 */ /* 0x000fea0003800200 */
.L_x_26610:
[----:B------:R-:W-:-:S04]  /*7f20*/  SEL R3, RZ, 0xffffffff, !P0 ;  /* 0xffffffffff037807 */ /* 0x000fc80004000000 */
[----:B------:R-:W-:-:S05]  /*7f30*/  IADD3 R26, P0, PT, R4, R3, RZ ;  /* 0x00000003041a7210 */ /* 0x000fca0007f1e0ff */
[----:B------:R-:W-:Y:S01]  /*7f40*/  IMAD.X R27, R5, 0x1, R3, P0 ;  /* 0x00000001051b7824 */ /* 0x000fe200000e0603 */
[----:B------:R-:W-:Y:S07]  /*7f50*/  BRA `(.L_x_26608) ;  /* 0x0000000000807947 */ /* 0x000fee0003800000 */
.L_x_26609:
[----:B------:R-:W-:-:S04]  /*7f60*/  LOP3.LUT R0, R29, R27, RZ, 0xfc, !PT ;  /* 0x0000001b1d007212 */ /* 0x000fc800078efcff */
[----:B------:R-:W-:-:S13]  /*7f70*/  ISETP.NE.U32.AND P0, PT, R0, RZ, PT ;  /* 0x000000ff0000720c */ /* 0x000fda0003f05070 */
[----:B------:R-:W-:Y:S05]  /*7f80*/  @P0 BRA `(.L_x_26613) ;  /* 0x0000000000540947 */ /* 0x000fea0003800000 */
[----:B------:R-:W0:Y:S01]  /*7f90*/  I2F.U32.RP R0, R26 ;  /* 0x0000001a00007306 */ /* 0x000e220000209000 */
[----:B------:R-:W-:Y:S01]  /*7fa0*/  ISETP.NE.U32.AND P2, PT, R26, RZ, PT ;  /* 0x000000ff1a00720c */ /* 0x000fe20003f45070 */
[----:B------:R-:W-:-:S06]  /*7fb0*/  IMAD.MOV.U32 R27, RZ, RZ, RZ ;  /* 0x000000ffff1b7224 */ /* 0x000fcc00078e00ff */
        /* <DEDUP_REMOVED lines=15> */
[----:B------:R-:W-:-:S05]  /*80b0*/  @!P2 LOP3.LUT R3, RZ, R26, RZ, 0x33, !PT ;  /* 0x0000001aff03a212 */ /* 0x000fca00078e33ff */
[----:B------:R-:W-:Y:S01]  /*80c0*/  IMAD.MOV.U32 R26, RZ, RZ, R3 ;  /* 0x000000ffff1a7224 */ /* 0x000fe200078e0003 */
[----:B------:R-:W-:Y:S06]  /*80d0*/  BRA `(.L_x_26608) ;  /* 0x0000000000207947 */ /* 0x000fec0003800000 */
.L_x_26613:
[----:B------:R-:W-:Y:S01]  /*80e0*/  IMAD.MOV.U32 R0, RZ, RZ, R28 ;  /* 0x000000ffff007224 */ /* 0x000fe200078e001c */
[----:B------:R-:W-:Y:S01]  /*80f0*/  MOV R4, 0x8140 ;  /* 0x0000814000047802 */ /* 0x000fe20000000f00 */
[----:B------:R-:W-:Y:S02]  /*8100*/  IMAD.MOV.U32 R10, RZ, RZ, R29 ;  /* 0x000000ffff0a7224 */ /* 0x000fe400078e001d */
[----:B------:R-:W-:Y:S02]  /*8110*/  IMAD.MOV.U32 R5, RZ, RZ, R26 ;  /* 0x000000ffff057224 */ /* 0x000fe400078e001a */
[----:B------:R-:W-:-:S07]  /*8120*/  IMAD.MOV.U32 R3, RZ, RZ, R27 ;  /* 0x000000ffff037224 */ /* 0x000fce00078e001b */
[----:B----4-:R-:W-:Y:S05]  /*8130*/  CALL.REL.NOINC `($__internal_22_$__cuda_sm20_div_s64) ;  /* 0x0000004400c47944 */ /* 0x010fea0003c00000 */
[----:B------:R-:W-:Y:S02]  /*8140*/  IMAD.MOV.U32 R26, RZ, RZ, R0 ;  /* 0x000000ffff1a7224 */ /* 0x000fe400078e0000 */
[----:B------:R-:W-:-:S07]  /*8150*/  IMAD.MOV.U32 R27, RZ, RZ, R3 ;  /* 0x000000ffff1b7224 */ /* 0x000fce00078e0003 */
.L_x_26608:
[----:B------:R-:W-:Y:S05]  /*8160*/  BSYNC.RECONVERGENT B0 ;  /* 0x0000000000007941 */ /* 0x000fea0003800200 */
.L_x_26607:
[----:B------:R-:W-:Y:S01]  /*8170*/  VIADD R3, R35, 0x100 ;  /* 0x0000010023037836 */ /* 0x000fe20000000000 */
        /* <DEDUP_REMOVED lines=36> */
.L_x_26618:
        /* <DEDUP_REMOVED lines=18> */
.L_x_26619:
[----:B------:R-:W-:Y:S05]  /*84e0*/  BSYNC.RECONVERGENT B1 ;  /* 0x0000000000017941 */ /* 0x000fea0003800200 */
.L_x_26617:
[----:B------:R-:W-:-:S04]  /*84f0*/  SEL R3, RZ, 0xffffffff, !P0 ;  /* 0xffffffffff037807 */ /* 0x000fc80004000000 */
[----:B------:R-:W-:-:S05]  /*8500*/  IADD3 R22, P0, PT, R4, R3, RZ ;  /* 0x0000000304167210 */ /* 0x000fca0007f1e0ff */
[----:B------:R-:W-:Y:S01]  /*8510*/  IMAD.X R23, R5, 0x1, R3, P0 ;  /* 0x0000000105177824 */ /* 0x000fe200000e0603 */
[----:B------:R-:W-:Y:S07]  /*8520*/  BRA `(.L_x_26615) ;  /* 0x0000000000807947 */ /* 0x000fee0003800000 */
.L_x_26616:
        /* <DEDUP_REMOVED lines=24> */
.L_x_26620:
        /* <DEDUP_REMOVED lines=8> */
.L_x_26615:
[----:B------:R-:W-:Y:S05]  /*8730*/  BSYNC.RECONVERGENT B0 ;  /* 0x0000000000007941 */ /* 0x000fea0003800200 */
.L_x_26614:
[----:B------:R-:W-:Y:S01]  /*8740*/  VIADD R3, R35, 0x180 ;  /* 0x0000018023037836 */ /* 0x000fe20000000000 */
[----:B------:R-:W-:Y:S04]  /*8750*/  BSSY.RECONVERGENT B0, `(.L_x_26621) ;  /* 0x000005b000007945 */ /* 0x000fe80003800200 */
[----:B------:R-:W-:-:S13]  /*8760*/  ISETP.GE.AND P0, PT, R3, R2, PT ;  /* 0x000000020300720c */ /* 0x000fda0003f06270 */
[----:B------:R-:W-:Y:S05]  /*8770*/  @P0 BRA `(.L_x_26622) ;  /* 0x0000000400600947 */ /* 0x000fea0003800000 */
[----:B--2---:R-:W-:Y:S02]  /*8780*/  LOP3.LUT R0, R18, R16, RZ, 0x3c, !PT ;  /* 0x0000001012007212 */ /* 0x004fe400078e3cff */
        /* <DEDUP_REMOVED lines=32> */
.L_x_26625:
[----:B------:R-:W-:Y:S01]  /*8990*/  IMAD.MOV.U32 R0, RZ, RZ, R16 ;  /* 0x000000ffff007224 */ /* 0x000fe200078e0010 */
[----:B------:R-:W-:Y:S01]  /*89a0*/  MOV R4, 0x89f0 ;  /* 0x000089f000047802 */ /* 0x000fe20000000f00 */
[----:B------:R-:W-:Y:S02]  /*89b0*/  IMAD.MOV.U32 R10, RZ, RZ, R17 ;  /* 0x000000ffff0a7224 */ /* 0x000fe400078e0011 */
[----:B------:R-:W-:Y:S02]  /*89c0*/  IMAD.MOV.U32 R5, RZ, RZ, R18 ;  /* 0x000000ffff057224 */ /* 0x000fe400078e0012 */
[----:B------:R-:W-:-:S07]  /*89d0*/  IMAD.MOV.U32 R3, RZ, RZ, R19 ;  /* 0x000000ffff037224 */ /* 0x000fce00078e0013 */
[----:B---34-:R-:W-:Y:S05]  /*89e0*/  CALL.REL.NOINC `($__internal_22_$__cuda_sm20_div_s64) ;  /* 0x0000003c00987944 */ /* 0x018fea0003c00000 */
        /* <DEDUP_REMOVED lines=12> */
.L_x_26626:
[----:B------:R-:W-:Y:S05]  /*8ab0*/  BSYNC.RECONVERGENT B1 ;  /* 0x0000000000017941 */ /* 0x000fea0003800200 */
.L_x_26624:
[----:B------:R-:W-:-:S04]  /*8ac0*/  SEL R3, RZ, 0xffffffff, !P0 ;  /* 0xffffffffff037807 */ /* 0x000fc80004000000 */
[----:B------:R-:W-:-:S05]  /*8ad0*/  IADD3 R16, P0, PT, R4, R3, RZ ;  /* 0x0000000304107210 */ /* 0x000fca0007f1e0ff */
[----:B------:R-:W-:Y:S01]  /*8ae0*/  IMAD.X R17, R5, 0x1, R3, P0 ;  /* 0x0000000105117824 */ /* 0x000fe200000e0603 */
[----:B------:R-:W-:Y:S07]  /*8af0*/  BRA `(.L_x_26622) ;  /* 0x0000000000807947 */ /* 0x000fee0003800000 */
.L_x_26623:
        /* <DEDUP_REMOVED lines=24> */
.L_x_26627:
[----:B------:R-:W-:Y:S01]  /*8c80*/  IMAD.MOV.U32 R0, RZ, RZ, R16 ;  /* 0x000000ffff007224 */ /* 0x000fe200078e0010 */
[----:B------:R-:W-:Y:S01]  /*8c90*/  MOV R4, 0x8ce0 ;  /* 0x00008ce000047802 */ /* 0x000fe20000000f00 */
[----:B------:R-:W-:Y:S02]  /*8ca0*/  IMAD.MOV.U32 R10, RZ, RZ, R17 ;  /* 0x000000ffff0a7224 */ /* 0x000fe400078e0011 */
[----:B------:R-:W-:Y:S02]  /*8cb0*/  IMAD.MOV.U32 R5, RZ, RZ, R18 ;  /* 0x000000ffff057224 */ /* 0x000fe400078e0012 */
[----:B------:R-:W-:-:S07]  /*8cc0*/  IMAD.MOV.U32 R3, RZ, RZ, R19 ;  /* 0x000000ffff037224 */ /* 0x000fce00078e0013 */
[----:B---34-:R-:W-:Y:S05]  /*8cd0*/  CALL.REL.NOINC `($__internal_22_$__cuda_sm20_div_s64) ;  /* 0x0000003800dc7944 */ /* 0x018fea0003c00000 */
[----:B------:R-:W-:Y:S02]  /*8ce0*/  IMAD.MOV.U32 R16, RZ, RZ, R0 ;  /* 0x000000ffff107224 */ /* 0x000fe400078e0000 */
[----:B------:R-:W-:-:S07]  /*8cf0*/  IMAD.MOV.U32 R17, RZ, RZ, R3 ;  /* 0x000000ffff117224 */ /* 0x000fce00078e0003 */
.L_x_26622:
[----:B------:R-:W-:Y:S05]  /*8d00*/  BSYNC.RECONVERGENT B0 ;  /* 0x0000000000007941 */ /* 0x000fea0003800200 */
.L_x_26621:
[----:B------:R-:W0:Y:S01]  /*8d10*/  LDC.U8 R18, c[0x0][0x3b0] ;  /* 0x0000ec00ff127b82 */ /* 0x000e220000000000 */
[----:B------:R-:W-:Y:S01]  /*8d20*/  ISETP.GE.AND P0, PT, R35, R2, PT ;  /* 0x000000022300720c */ /* 0x000fe20003f06270 */
[----:B------:R-:W-:Y:S04]  /*8d30*/  BSSY.RECONVERGENT B7, `(.L_x_26628) ;  /* 0x00002cc000077945 */ /* 0x000fe80003800200 */
[----:B------:R-:W-:Y:S08]  /*8d40*/  BSSY.RELIABLE B6, `(.L_x_26629) ;  /* 0x00001e6000067945 */ /* 0x000ff00003800100 */
[----:B------:R-:W-:Y:S05]  /*8d50*/  @P0 BRA `(.L_x_26630) ;  /* 0x0000001c00840947 */ /* 0x000fea0003800000 */
[----:B------:R-:W1:Y:S01]  /*8d60*/  LDCU UR4, c[0x0][0x3b4] ;  /* 0x00007680ff0477ac */ /* 0x000e620008000800 */
[----:B------:R-:W5:Y:S01]  /*8d70*/  LDC.64 R8, c[0x0][0x388] ;  /* 0x0000e200ff087b82 */ /* 0x000f620000000a00 */
[----:B------:R-:W-:Y:S01]  /*8d80*/  IMAD R0, R32, 0x200, R35 ;  /* 0x0000020020007824 */ /* 0x000fe200078e0223 */
[----:B0-2---:R-:W-:-:S03]  /*8d90*/  PRMT R4, R18, 0x9910, RZ ;  /* 0x0000991012047816 */ /* 0x005fc600000000ff */
[----:B-1----:R-:W-:Y:S02]  /*8da0*/  IMAD R3, R0, UR4, RZ ;  /* 0x0000000400037c24 */ /* 0x002fe4000f8e02ff */
[----:B------:R-:W-:-:S05]  /*8db0*/  IMAD.MOV.U32 R0, RZ, RZ, R4 ;  /* 0x000000ffff007224 */ /* 0x000fca00078e0004 */
[----:B------:R-:W-:Y:S02]  /*8dc0*/  ISETP.GT.AND P0, PT, R0, 0x9, PT ;  /* 0x000000090000780c */ /* 0x000fe40003f04270 */
[----:B-----5:R-:W-:-:S05]  /*8dd0*/  IADD3 R8, P1, PT, R3, R8, RZ ;  /* 0x0000000803087210 */ /* 0x020fca0007f3e0ff */
        /* <DEDUP_REMOVED lines=13> */
.L_x_26634:
[----:B------:R0:W-:Y:S01]  /*8eb0*/  STG.E.U8 desc[UR36][R8.64], R20 ;  /* 0x0000001408007986 */ /* 0x0001e2000c101124 */
[----:B------:R-:W-:Y:S01]  /*8ec0*/  IMAD.MOV.U32 R35, RZ, RZ, R31 ;  /* 0x000000ffff237224 */ /* 0x000fe200078e001f */
[----:B------:R-:W-:Y:S06]  /*8ed0*/  BRA `(.L_x_26636) ;  /* 0x0000000c00887947 */ /* 0x000fec0003800000 */
.L_x_26633:
[----:B------:R-:W-:-:S13]  /*8ee0*/  ISETP.NE.AND P0, PT, R0, 0x2, PT ;  /* 0x000000020000780c */ /* 0x000fda0003f05270 */
[----:B------:R-:W-:Y:S05]  /*8ef0*/  @!P0 BRA `(.L_x_26637) ;  /* 0x0000000000288947 */ /* 0x000fea0003800000 */
[----:B------:R-:W-:-:S13]  /*8f00*/  ISETP.NE.AND P0, PT, R0, 0x3, PT ;  /* 0x000000030000780c */ /* 0x000fda0003f05270 */
[----:B------:R-:W-:Y:S05]  /*8f10*/  @!P0 BRA `(.L_x_26638) ;  /* 0x0000000000148947 */ /* 0x000fea0003800000 */
[----:B------:R-:W-:-:S13]  /*8f20*/  ISETP.NE.AND P0, PT, R0, 0x4, PT ;  /* 0x000000040000780c */ /* 0x000fda0003f05270 */
[----:B------:R-:W-:Y:S05]  /*8f30*/  @P0 BRA `(.L_x_26635) ;  /* 0x0000000800d00947 */ /* 0x000fea0003800000 */
[----:B------:R0:W-:Y:S01]  /*8f40*/  STG.E.64 desc[UR36][R8.64], R20 ;  /* 0x0000001408007986 */ /* 0x0001e2000c101b24 */
[----:B------:R-:W-:Y:S01]  /*8f50*/  IMAD.MOV.U32 R35, RZ, RZ, R31 ;  /* 0x000000ffff237224 */ /* 0x000fe200078e001f */
[----:B------:R-:W-:Y:S06]  /*8f60*/  BRA `(.L_x_26636) ;  /* 0x0000000c00647947 */ /* 0x000fec0003800000 */
.L_x_26638:
[----:B------:R0:W-:Y:S01]  /*8f70*/  STG.E desc[UR36][R8.64], R20 ;  /* 0x0000001408007986 */ /* 0x0001e2000c101924 */
[----:B------:R-:W-:Y:S01]  /*8f80*/  IMAD.MOV.U32 R35, RZ, RZ, R31 ;  /* 0x000000ffff237224 */ /* 0x000fe200078e001f */
[----:B------:R-:W-:Y:S06]  /*8f90*/  BRA `(.L_x_26636) ;  /* 0x0000000c00587947 */ /* 0x000fec0003800000 */
.L_x_26637:
[----:B------:R0:W-:Y:S01]  /*8fa0*/  STG.E.U16 desc[UR36][R8.64], R20 ;  /* 0x0000001408007986 */ /* 0x0001e2000c101524 */
[----:B------:R-:W-:Y:S01]  /*8fb0*/  IMAD.MOV.U32 R35, RZ, RZ, R31 ;  /* 0x000000ffff237224 */ /* 0x000fe200078e001f */
[----:B------:R-:W-:Y:S06]  /*8fc0*/  BRA `(.L_x_26636) ;  /* 0x0000000c004c7947 */ /* 0x000fec0003800000 */
.L_x_26632:
[----:B------:R-:W-:-:S13]  /*8fd0*/  ISETP.GT.AND P0, PT, R0, 0x6, PT ;  /* 0x000000060000780c */ /* 0x000fda0003f04270 */
[----:B------:R-:W-:Y:S05]  /*8fe0*/  @P0 BRA `(.L_x_26639) ;  /* 0x0000000000340947 */ /* 0x000fea0003800000 */
[----:B------:R-:W-:-:S13]  /*8ff0*/  ISETP.NE.AND P0, PT, R0, 0x5, PT ;  /* 0x000000050000780c */ /* 0x000fda0003f05270 */
[----:B------:R-:W-:Y:S05]  /*9000*/  @!P0 BRA `(.L_x_26640) ;  /* 0x0000000000188947 */ /* 0x000fea0003800000 */
[----:B------:R-:W-:-:S13]  /*9010*/  ISETP.NE.AND P0, PT, R0, 0x6, PT ;  /* 0x000000060000780c */ /* 0x000fda0003f05270 */
[----:B------:R-:W-:Y:S05]  /*9020*/  @P0 BRA `(.L_x_26635) ;  /* 0x0000000800940947 */ /* 0x000fea0003800000 */
[----:B------:R-:W0:Y:S01]  /*9030*/  I2F.S64 R21, R20 ;  /* 0x0000001400157312 */ /* 0x000e220000301400 */
[----:B------:R-:W-:Y:S01]  /*9040*/  IMAD.MOV.U32 R35, RZ, RZ, R31 ;  /* 0x000000ffff237224 */ /* 0x000fe200078e001f */
[----:B0-----:R0:W-:Y:S01]  /*9050*/  STG.E desc[UR36][R8.64], R21 ;  /* 0x0000001508007986 */ /* 0x0011e2000c101924 */
[----:B------:R-:W-:Y:S05]  /*9060*/  BRA `(.L_x_26636) ;  /* 0x0000000c00247947 */ /* 0x000fea0003800000 */
.L_x_26640:
[----:B------:R-:W0:Y:S01]  /*9070*/  I2F.S64 R0, R20 ;  /* 0x0000001400007312 */ /* 0x000e220000301400 */
[----:B------:R-:W-:Y:S01]  /*9080*/  IMAD.MOV.U32 R35, RZ, RZ, R31 ;  /* 0x000000ffff237224 */ /* 0x000fe200078e001f */
[----:B0-----:R-:W-:-:S05]  /*9090*/  F2FP.F16.F32.PACK_AB R0, RZ, R0 ;  /* 0x00000000ff00723e */ /* 0x001fca00000000ff */
[----:B------:R0:W-:Y:S01]  /*90a0*/  STG.E.U16 desc[UR36][R8.64], R0 ;  /* 0x0000000008007986 */ /* 0x0001e2000c101524 */
[----:B------:R-:W-:Y:S05]  /*90b0*/  BRA `(.L_x_26636) ;  /* 0x0000000c00107947 */ /* 0x000fea0003800000 */
.L_x_26639:
[----:B------:R-:W-:-:S13]  /*90c0*/  ISETP.NE.AND P0, PT, R0, 0x7, PT ;  /* 0x000000070000780c */ /* 0x000fda0003f05270 */
[----:B------:R-:W-:Y:S05]  /*90d0*/  @!P0 BRA `(.L_x_26641) ;  /* 0x00000000003c8947 */ /* 0x000fea0003800000 */
[----:B------:R-:W-:-:S13]  /*90e0*/  ISETP.NE.AND P0, PT, R0, 0x8, PT ;  /* 0x000000080000780c */ /* 0x000fda0003f05270 */
[----:B------:R-:W-:Y:S05]  /*90f0*/  @!P0 BRA `(.L_x_26642) ;  /* 0x00000000001c8947 */ /* 0x000fea0003800000 */
[----:B------:R-:W-:-:S13]  /*9100*/  ISETP.NE.AND P0, PT, R0, 0x9, PT ;  /* 0x000000090000780c */ /* 0x000fda0003f05270 */
[----:B------:R-:W-:Y:S05]  /*9110*/  @P0 BRA `(.L_x_26635) ;  /* 0x0000000800580947 */ /* 0x000fea0003800000 */
[----:B------:R-:W0:Y:S01]  /*9120*/  I2F.S64 R4, R20 ;  /* 0x0000001400047312 */ /* 0x000e220000301400 */
[----:B------:R-:W-:Y:S02]  /*9130*/  IMAD.MOV.U32 R5, RZ, RZ, RZ ;  /* 0x000000ffff057224 */ /* 0x000fe400078e00ff */
[----:B------:R-:W-:-:S03]  /*9140*/  IMAD.MOV.U32 R35, RZ, RZ, R31 ;  /* 0x000000ffff237224 */ /* 0x000fc600078e001f */
[----:B0-----:R0:W-:Y:S01]  /*9150*/  STG.E.64 desc[UR36][R8.64], R4 ;  /* 0x0000000408007986 */ /* 0x0011e2000c101b24 */
[----:B------:R-:W-:Y:S05]  /*9160*/  BRA `(.L_x_26636) ;  /* 0x0000000800e47947 */ /* 0x000fea0003800000 */
.L_x_26642:
[----:B------:R-:W0:Y:S01]  /*9170*/  I2F.S64 R20, R20 ;  /* 0x0000001400147312 */ /* 0x000e220000301400 */
[----:B------:R-:W-:Y:S01]  /*9180*/  IMAD.MOV.U32 R35, RZ, RZ, R31 ;  /* 0x000000ffff237224 */ /* 0x000fe200078e001f */
[----:B0-----:R-:W-:-:S04]  /*9190*/  F2FP.F16.F32.PACK_AB R3, RZ, R20 ;  /* 0x00000014ff03723e */ /* 0x001fc800000000ff */
[----:B------:R-:W-:-:S05]  /*91a0*/  PRMT R3, R3, 0x5410, RZ ;  /* 0x0000541003037816 */ /* 0x000fca00000000ff */
[----:B------:R0:W-:Y:S01]  /*91b0*/  STG.E desc[UR36][R8.64], R3 ;  /* 0x0000000308007986 */ /* 0x0001e2000c101924 */
[----:B------:R-:W-:Y:S05]  /*91c0*/  BRA `(.L_x_26636) ;  /* 0x0000000800cc7947 */ /* 0x000fea0003800000 */
.L_x_26641:
[----:B------:R-:W0:Y:S01]  /*91d0*/  I2F.F64.S64 R20, R20 ;  /* 0x0000001400147312 */ /* 0x000e220000301c00 */
[----:B------:R-:W-:Y:S01]  /*91e0*/  IMAD.MOV.U32 R35, RZ, RZ, R31 ;  /* 0x000000ffff237224 */ /* 0x000fe200078e001f */
[----:B0-----:R0:W-:Y:S01]  /*91f0*/  STG.E.64 desc[UR36][R8.64], R20 ;  /* 0x0000001408007986 */ /* 0x0011e2000c101b24 */
[----:B------:R-:W-:Y:S05]  /*9200*/  BRA `(.L_x_26636) ;  /* 0x0000000800bc7947 */ /* 0x000fea0003800000 */
.L_x_26631:
        /* <DEDUP_REMOVED lines=8> */
[----:B------:R-:W-:Y:S01]  /*9290*/  ISETP.NE.U32.AND P0, PT, R20, RZ, PT ;  /* 0x000000ff1400720c */ /* 0x000fe20003f05070 */
[----:B------:R-:W-:-:S03]  /*92a0*/  IMAD.MOV.U32 R35, RZ, RZ, R31 ;  /* 0x000000ffff237224 */ /* 0x000fc600078e001f */
[----:B------:R-:W-:-:S04]  /*92b0*/  ISETP.NE.AND.EX P0, PT, R21, RZ, PT, P0 ;  /* 0x000000ff1500720c */ /* 0x000fc80003f05300 */
[----:B------:R-:W-:-:S05]  /*92c0*/  SEL R3, RZ, 0x1, !P0 ;  /* 0x00000001ff037807 */ /* 0x000fca0004000000 */
[----:B------:R0:W-:Y:S01]  /*92d0*/  STG.E.U8 desc[UR36][R8.64], R3 ;  /* 0x0000000308007986 */ /* 0x0001e2000c101124 */
[----:B------:R-:W-:Y:S05]  /*92e0*/  BRA `(.L_x_26636) ;  /* 0x0000000800847947 */ /* 0x000fea0003800000 */
.L_x_26645:
[----:B------:R-:W0:Y:S01]  /*92f0*/  I2F.F64.S64 R4, R20 ;  /* 0x0000001400047312 */ /* 0x000e220000301c00 */
[----:B------:R-:W-:Y:S01]  /*9300*/  CS2R R6, SRZ ;  /* 0x0000000000067805 */ /* 0x000fe2000001ff00 */
[----:B------:R-:W-:-:S04]  /*9310*/  IMAD.MOV.U32 R35, RZ, RZ, R31 ;  /* 0x000000ffff237224 */ /* 0x000fc800078e001f */
[----:B0-----:R0:W-:Y:S01]  /*9320*/  STG.E.128 desc[UR36][R8.64], R4 ;  /* 0x0000000408007986 */ /* 0x0011e2000c101d24 */
[----:B------:R-:W-:Y:S05]  /*9330*/  BRA `(.L_x_26636) ;  /* 0x0000000800707947 */ /* 0x000fea0003800000 */
.L_x_26644:
[----:B------:R-:W-:-:S13]  /*9340*/  ISETP.NE.AND P0, PT, R0, 0xf, PT ;  /* 0x0000000f0000780c */ /* 0x000fda0003f05270 */
[----:B------:R-:W-:Y:S05]  /*9350*/  @!P0 BRA `(.L_x_26646) ;  /* 0x0000000000a88947 */ /* 0x000fea0003800000 */
[----:B------:R-:W-:-:S13]  /*9360*/  ISETP.NE.AND P0, PT, R0, 0x17, PT ;  /* 0x000000170000780c */ /* 0x000fda0003f05270 */
[----:B------:R-:W-:Y:S05]  /*9370*/  @!P0 BRA `(.L_x_26647) ;  /* 0x0000000000508947 */ /* 0x000fea0003800000 */
[----:B------:R-:W-:-:S13]  /*9380*/  ISETP.NE.AND P0, PT, R0, 0x18, PT ;  /* 0x000000180000780c */ /* 0x000fda0003f05270 */
[----:B------:R-:W-:Y:S05]  /*9390*/  @P0 BRA `(.L_x_26635) ;  /* 0x0000000400b80947 */ /* 0x000fea0003800000 */
        /* <DEDUP_REMOVED lines=13> */
.L_x_26649:
[----:B------:R-:W-:Y:S05]  /*9470*/  BSYNC.RECONVERGENT B0 ;  /* 0x0000000000007941 */ /* 0x000fea0003800200 */
.L_x_26648:
[----:B------:R-:W-:Y:S01]  /*9480*/  LOP3.LUT R5, R0, 0x80, R5, 0xf8, !PT ;  /* 0x0000008000057812 */ /* 0x000fe200078ef805 */
[----:B------:R-:W-:-:S04]  /*9490*/  IMAD.MOV.U32 R35, RZ, RZ, R31 ;  /* 0x000000ffff237224 */ /* 0x000fc800078e001f */
[----:B------:R0:W-:Y:S01]  /*94a0*/  STG.E.U8 desc[UR36][R8.64], R5 ;  /* 0x0000000508007986 */ /* 0x0001e2000c101124 */
[----:B------:R-:W-:Y:S05]  /*94b0*/  BRA `(.L_x_26636) ;  /* 0x0000000800107947 */ /* 0x000fea0003800000 */
.L_x_26647:
[----:B------:R-:W0:Y:S01]  /*94c0*/  I2F.S64 R20, R20 ;  /* 0x0000001400147312 */ /* 0x000e220000301400 */
        /* <DEDUP_REMOVED lines=14> */
.L_x_26651:
[----:B------:R-:W-:Y:S05]  /*95b0*/  BSYNC.RECONVERGENT B0 ;  /* 0x0000000000007941 */ /* 0x000fea0003800200 */
.L_x_26650:
[----:B------:R-:W-:Y:S01]  /*95c0*/  LOP3.LUT R5, R0, 0x80, R5, 0xf8, !PT ;  /* 0x0000008000057812 */ /* 0x000fe200078ef805 */
[----:B------:R-:W-:-:S04]  /*95d0*/  IMAD.MOV.U32 R35, RZ, RZ, R31 ;  /* 0x000000ffff237224 */ /* 0x000fc800078e001f */
[----:B------:R0:W-:Y:S01]  /*95e0*/  STG.E.U8 desc[UR36][R8.64], R5 ;  /* 0x0000000508007986 */ /* 0x0001e2000c101124 */
[----:B------:R-:W-:Y:S05]  /*95f0*/  BRA `(.L_x_26636) ;  /* 0x0000000400c07947 */ /* 0x000fea0003800000 */
.L_x_26646:
[----:B------:R-:W0:Y:S01]  /*9600*/  I2F.S64 R0, R20 ;  /* 0x0000001400007312 */ /* 0x000e220000301400 */
[----:B------:R-:W-:Y:S01]  /*9610*/  IMAD.MOV.U32 R35, RZ, RZ, R31 ;  /* 0x000000ffff237224 */ /* 0x000fe200078e001f */
[----:B0-----:R-:W-:-:S05]  /*9620*/  F2FP.BF16.F32.PACK_AB R0, RZ, R0 ;  /* 0x00000000ff00723e */ /* 0x001fca00000010ff */
[----:B------:R0:W-:Y:S01]  /*9630*/  STG.E.U16 desc[UR36][R8.64], R0 ;  /* 0x0000000008007986 */ /* 0x0001e2000c101524 */
[----:B------:R-:W-:Y:S05]  /*9640*/  BRA `(.L_x_26636) ;  /* 0x0000000400ac7947 */ /* 0x000fea0003800000 */
.L_x_26643:
        /* <DEDUP_REMOVED lines=11> */
.L_x_26654:
        /* <DEDUP_REMOVED lines=13> */
.L_x_26657:
[----:B------:R-:W-:-:S04]  /*97d0*/  SHF.R.U32.HI R0, RZ, 0x14, R3 ;  /* 0x00000014ff007819 */ /* 0x000fc80000011603 */
[----:B------:R-:W-:-:S04]  /*97e0*/  LOP3.LUT R0, R0, 0x1, RZ, 0xc0, !PT ;  /* 0x0000000100007812 */ /* 0x000fc800078ec0ff */
[----:B------:R-:W-:-:S04]  /*97f0*/  IADD3 R0, PT, PT, R3, 0x487ffff, R0 ;  /* 0x0487ffff03007810 */ /* 0x000fc80007ffe000 */
[----:B------:R-:W-:-:S04]  /*9800*/  SHF.R.U32.HI R0, RZ, 0x14, R0 ;  /* 0x00000014ff007819 */ /* 0x000fc80000011600 */
[----:B------:R-:W-:-:S07]  /*9810*/  LOP3.LUT R0, R0, 0xff, RZ, 0xc0, !PT ;  /* 0x000000ff00007812 */ /* 0x000fce00078ec0ff */
.L_x_26658:
[----:B------:R-:W-:-:S04]  /*9820*/  SHF.R.U32.HI R3, RZ, 0x18, R3 ;  /* 0x00000018ff037819 */ /* 0x000fc80000011603 */
[----:B------:R-:W-:-:S04]  /*9830*/  LOP3.LUT R0, R0, 0x80, R3, 0xf8, !PT ;  /* 0x0000008000007812 */ /* 0x000fc800078ef803 */
[----:B------:R-:W-:-:S07]  /*9840*/  PRMT R4, R0, 0x7610, R4 ;  /* 0x0000761000047816 */ /* 0x000fce0000000004 */
.L_x_26656:
[----:B------:R-:W-:Y:S05]  /*9850*/  BSYNC.RECONVERGENT B0 ;  /* 0x0000000000007941 */ /* 0x000fea0003800200 */
.L_x_26655:
[----:B------:R0:W-:Y:S01]  /*9860*/  STG.E.U8 desc[UR36][R8.64], R4 ;  /* 0x0000000408007986 */ /* 0x0001e2000c101124 */
[----:B------:R-:W-:Y:S01]  /*9870*/  IMAD.MOV.U32 R35, RZ, RZ, R31 ;  /* 0x000000ffff237224 */ /* 0x000fe200078e001f */
[----:B------:R-:W-:Y:S06]  /*9880*/  BRA `(.L_x_26636) ;  /* 0x00000004001c7947 */ /* 0x000fec0003800000 */
.L_x_26653:
        /* <DEDUP_REMOVED lines=13> */
.L_x_26661:
[----:B------:R-:W-:-:S04]  /*9960*/  SHF.R.U32.HI R0, RZ, 0x15, R3 ;  /* 0x00000015ff007819 */ /* 0x000fc80000011603 */
[----:B------:R-:W-:-:S04]  /*9970*/  LOP3.LUT R0, R0, 0x1, RZ, 0xc0, !PT ;  /* 0x0000000100007812 */ /* 0x000fc800078ec0ff */
[----:B------:R-:W-:-:S04]  /*9980*/  IADD3 R0, PT, PT, R3, 0x88fffff, R0 ;  /* 0x088fffff03007810 */ /* 0x000fc80007ffe000 */
[----:B------:R-:W-:-:S04]  /*9990*/  SHF.R.U32.HI R0, RZ, 0x15, R0 ;  /* 0x00000015ff007819 */ /* 0x000fc80000011600 */
[----:B------:R-:W-:-:S07]  /*99a0*/  LOP3.LUT R0, R0, 0xff, RZ, 0xc0, !PT ;  /* 0x000000ff00007812 */ /* 0x000fce00078ec0ff */
.L_x_26662:
[----:B------:R-:W-:-:S04]  /*99b0*/  SHF.R.U32.HI R3, RZ, 0x18, R3 ;  /* 0x00000018ff037819 */ /* 0x000fc80000011603 */
[----:B------:R-:W-:-:S04]  /*99c0*/  LOP3.LUT R0, R0, 0x80, R3, 0xf8, !PT ;  /* 0x0000008000007812 */ /* 0x000fc800078ef803 */
[----:B------:R-:W-:-:S07]  /*99d0*/  PRMT R4, R0, 0x7610, R4 ;  /* 0x0000761000047816 */ /* 0x000fce0000000004 */
.L_x_26660:
[----:B------:R-:W-:Y:S05]  /*99e0*/  BSYNC.RECONVERGENT B0 ;  /* 0x0000000000007941 */ /* 0x000fea0003800200 */
.L_x_26659:
[----:B------:R0:W-:Y:S01]  /*99f0*/  STG.E.U8 desc[UR36][R8.64], R4 ;  /* 0x0000000408007986 */ /* 0x0001e2000c101124 */
[----:B------:R-:W-:Y:S01]  /*9a00*/  IMAD.MOV.U32 R35, RZ, RZ, R31 ;  /* 0x000000ffff237224 */ /* 0x000fe200078e001f */
[----:B------:R-:W-:Y:S06]  /*9a10*/  BRA `(.L_x_26636) ;  /* 0x0000000000b87947 */ /* 0x000fec0003800000 */
.L_x_26652:
[----:B------:R-:W-:-:S13]  /*9a20*/  ISETP.NE.AND P0, PT, R0, 0x1c, PT ;  /* 0x0000001c0000780c */ /* 0x000fda0003f05270 */
[----:B------:R-:W-:Y:S05]  /*9a30*/  @!P0 BRA `(.L_x_26663) ;  /* 0x0000000000a88947 */ /* 0x000fea0003800000 */
[----:B------:R-:W-:-:S13]  /*9a40*/  ISETP.NE.AND P0, PT, R0, 0x1d, PT ;  /* 0x0000001d0000780c */ /* 0x000fda0003f05270 */
[----:B------:R-:W-:Y:S05]  /*9a50*/  @!P0 BRA `(.L_x_26664) ;  /* 0x0000000000948947 */ /* 0x000fea0003800000 */
[----:B------:R-:W-:-:S13]  /*9a60*/  ISETP.NE.AND P0, PT, R0, 0x2c, PT ;  /* 0x0000002c0000780c */ /* 0x000fda0003f05270 */
[----:B------:R-:W-:Y:S05]  /*9a70*/  @!P0 BRA `(.L_x_26665) ;  /* 0x0000000000488947 */ /* 0x000fea0003800000 */
.L_x_26635:
[----:B------:R-:W-:Y:S01]  /*9a80*/  MOV R14, 0x0 ;  /* 0x00000000000e7802 */ /* 0x000fe20000000f00 */
[----:B------:R-:W0:Y:S01]  /*9a90*/  LDCU.64 UR6, c[0x4][0x178] ;  /* 0x01002f00ff0677ac */ /* 0x000e220008000a00 */
[----:B------:R-:W-:Y:S02]  /*9aa0*/  IMAD.MOV.U32 R8, RZ, RZ, 0x65 ;  /* 0x00000065ff087424 */ /* 0x000fe400078e00ff */
[----:B------:R-:W-:Y:S01]  /*9ab0*/  IMAD.MOV.U32 R12, RZ, RZ, 0x1 ;  /* 0x00000001ff0c7424 */ /* 0x000fe200078e00ff */
[----:B------:R-:W1:Y:S01]  /*9ac0*/  LDCU.64 UR8, c[0x4][0x180] ;  /* 0x01003000ff0877ac */ /* 0x000e620008000a00 */
[----:B------:R-:W2:Y:S01]  /*9ad0*/  LDC.64 R14, c[0x4][R14] ;  /* 0x010000000e0e7b82 */ /* 0x000ea20000000a00 */
[----:B------:R-:W-:Y:S01]  /*9ae0*/  IMAD.MOV.U32 R13, RZ, RZ, RZ ;  /* 0x000000ffff0d7224 */ /* 0x000fe200078e00ff */
[----:B------:R-:W5:Y:S01]  /*9af0*/  LDCU.64 UR4, c[0x4][0x40] ;  /* 0x01000800ff0477ac */ /* 0x000f620008000a00 */
[----:B0-----:R-:W-:Y:S02]  /*9b00*/  IMAD.U32 R4, RZ, RZ, UR6 ;  /* 0x00000006ff047e24 */ /* 0x001fe4000f8e00ff */
[----:B------:R-:W-:-:S02]  /*9b10*/  IMAD.U32 R5, RZ, RZ, UR7 ;  /* 0x00000007ff057e24 */ /* 0x000fc4000f8e00ff */
[----:B-1----:R-:W-:Y:S02]  /*9b20*/  IMAD.U32 R6, RZ, RZ, UR8 ;  /* 0x00000008ff067e24 */ /* 0x002fe4000f8e00ff */
[----:B------:R-:W-:Y:S02]  /*9b30*/  IMAD.U32 R7, RZ, RZ, UR9 ;  /* 0x00000009ff077e24 */ /* 0x000fe4000f8e00ff */
[----:B-----5:R-:W-:Y:S02]  /*9b40*/  IMAD.U32 R10, RZ, RZ, UR4 ;  /* 0x00000004ff0a7e24 */ /* 0x020fe4000f8e00ff */
[----:B------:R-:W-:-:S07]  /*9b50*/  IMAD.U32 R11, RZ, RZ, UR5 ;  /* 0x00000005ff0b7e24 */ /* 0x000fce000f8e00ff */
[----:B------:R-:W-:-:S07]  /*9b60*/  LEPC R20, `(.L_x_26666) ;  /* 0x000000001014794e */ /* 0x000fce0000000000 */
[----:B--234-:R-:W-:Y:S05]  /*9b70*/  CALL.ABS.NOINC R14 ;  /* 0x000000000e007343 */ /* 0x01cfea0003c00000 */
.L_x_26666:
[----:B------:R-:W-:Y:S01]  /*9b80*/  IMAD.MOV.U32 R35, RZ, RZ, R31 ;  /* 0x000000ffff237224 */ /* 0x000fe200078e001f */
[----:B------:R-:W-:Y:S06]  /*9b90*/  BRA `(.L_x_26636) ;  /* 0x0000000000587947 */ /* 0x000fec0003800000 */
.L_x_26665:
[----:B------:R-:W0:Y:S01]  /*9ba0*/  I2F.S64 R20, R20 ;  /* 0x0000001400147312 */ /* 0x000e220000301400 */
        /* <DEDUP_REMOVED lines=16> */
.L_x_26664:
[----:B------:R1:W-:Y:S01]  /*9cb0*/  STG.E.64 desc[UR36][R8.64], R20 ;  /* 0x0000001408007986 */ /* 0x0003e2000c101b24 */
[----:B------:R-:W-:Y:S01]  /*9cc0*/  IMAD.MOV.U32 R35, RZ, RZ, R31 ;  /* 0x000000ffff237224 */ /* 0x000fe200078e001f */
[----:B------:R-:W-:Y:S06]  /*9cd0*/  BRA `(.L_x_26636) ;  /* 0x0000000000087947 */ /* 0x000fec0003800000 */
.L_x_26663:
[----:B------:R0:W-:Y:S01]  /*9ce0*/  STG.E desc[UR36][R8.64], R20 ;  /* 0x0000001408007986 */ /* 0x0001e2000c101924 */
[----:B------:R-:W-:-:S07]  /*9cf0*/  IMAD.MOV.U32 R35, RZ, RZ, R31 ;  /* 0x000000ffff237224 */ /* 0x000fce00078e001f */
.L_x_26636:
[----:B------:R-:W-:-:S13]  /*9d00*/  ISETP.GE.AND P0, PT, R35, R2, PT ;  /* 0x000000022300720c */ /* 0x000fda0003f06270 */
[----:B------:R-:W-:Y:S05]  /*9d10*/  @P0 BREAK.RELIABLE B6 ;  /* 0x0000000000060942 */ /* 0x000fea0003800100 */
[----:B------:R-:W-:Y:S05]  /*9d20*/  @P0 BRA `(.L_x_26667) ;  /* 0x0000001c00300947 */ /* 0x000fea0003800000 */
[----:B------:R-:W2:Y:S01]  /*9d30*/  LDCU UR4, c[0x0][0x3b4] ;  /* 0x00007680ff0477ac */ /* 0x000ea20008000800 */
[----:B0-----:R-:W0:Y:S01]  /*9d40*/  LDC.64 R4, c[0x0][0x388] ;  /* 0x0000e200ff047b82 */ /* 0x001e220000000a00 */
[----:B------:R-:W-:Y:S01]  /*9d50*/  IMAD R0, R32, 0x200, R35 ;  /* 0x0000020020007824 */ /* 0x000fe200078e0223 */
[----:B------:R-:W-:-:S03]  /*9d60*/  PRMT R6, R18, 0x9910, RZ ;  /* 0x0000991012067816 */ /* 0x000fc600000000ff */
[----:B--2---:R-:W-:Y:S02]  /*9d70*/  IMAD R3, R0, UR4, RZ ;  /* 0x0000000400037c24 */ /* 0x004fe4000f8e02ff */
        /* <DEDUP_REMOVED lines=13> */
[----:B---3--:R0:W-:Y:S01]  /*9e50*/  STG.E.U8 desc[UR36][R4.64], R26 ;  /* 0x0000001a04007986 */ /* 0x0081e2000c101124 */
[----:B------:R-:W-:Y:S05]  /*9e60*/  BRA `(.L_x_26673) ;  /* 0x0000000c003c7947 */ /* 0x000fea0003800000 */
.L_x_26671:
[----:B---3--:R0:W-:Y:S01]  /*9e70*/  STG.E.U8 desc[UR36][R4.64], R26 ;  /* 0x0000001a04007986 */ /* 0x0081e2000c101124 */
[----:B------:R-:W-:Y:S05]  /*9e80*/  BRA `(.L_x_26673) ;  /* 0x0000000c00347947 */ /* 0x000fea0003800000 */
.L_x_26670:
[----:B------:R-:W-:-:S13]  /*9e90*/  ISETP.NE.AND P0, PT, R0, 0x2, PT ;  /* 0x000000020000780c */ /* 0x000fda0003f05270 */
[----:B------:R-:W-:Y:S05]  /*9ea0*/  @!P0 BRA `(.L_x_26674) ;  /* 0x0000000000208947 */ /* 0x000fea0003800000 */
[----:B------:R-:W-:-:S13]  /*9eb0*/  ISETP.NE.AND P0, PT, R0, 0x3, PT ;  /* 0x000000030000780c */ /* 0x000fda0003f05270 */
[----:B------:R-:W-:Y:S05]  /*9ec0*/  @!P0 BRA `(.L_x_26675) ;  /* 0x0000000000108947 */ /* 0x000fea0003800000 */
[----:B------:R-:W-:-:S13]  /*9ed0*/  ISETP.NE.AND P0, PT, R0, 0x4, PT ;  /* 0x000000040000780c */ /* 0x000fda0003f05270 */
[----:B------:R-:W-:Y:S05]  /*9ee0*/  @P0 BRA `(.L_x_26672) ;  /* 0x0000000800380947 */ /* 0x000fea0003800000 */
[----:B---3--:R0:W-:Y:S01]  /*9ef0*/  STG.E.64 desc[UR36][R4.64], R26 ;  /* 0x0000001a04007986 */ /* 0x0081e2000c101b24 */
[----:B------:R-:W-:Y:S05]  /*9f00*/  BRA `(.L_x_26673) ;  /* 0x0000000c00147947 */ /* 0x000fea0003800000 */
.L_x_26675:
[----:B---3--:R0:W-:Y:S01]  /*9f10*/  STG.E desc[UR36][R4.64], R26 ;  /* 0x0000001a04007986 */ /* 0x0081e2000c101924 */
[----:B------:R-:W-:Y:S05]  /*9f20*/  BRA `(.L_x_26673) ;  /* 0x0000000c000c7947 */ /* 0x000fea0003800000 */
.L_x_26674:
[----:B---3--:R0:W-:Y:S01]  /*9f30*/  STG.E.U16 desc[UR36][R4.64], R26 ;  /* 0x0000001a04007986 */ /* 0x0081e2000c101524 */
[----:B------:R-:W-:Y:S05]  /*9f40*/  BRA `(.L_x_26673) ;  /* 0x0000000c00047947 */ /* 0x000fea0003800000 */
.L_x_26669:
[----:B------:R-:W-:-:S13]  /*9f50*/  ISETP.GT.AND P0, PT, R0, 0x6, PT ;  /* 0x000000060000780c */ /* 0x000fda0003f04270 */
[----:B------:R-:W-:Y:S05]  /*9f60*/  @P0 BRA `(.L_x_26676) ;  /* 0x00000000002c0947 */ /* 0x000fea0003800000 */
[----:B------:R-:W-:-:S13]  /*9f70*/  ISETP.NE.AND P0, PT, R0, 0x5, PT ;  /* 0x000000050000780c */ /* 0x000fda0003f05270 */
[----:B------:R-:W-:Y:S05]  /*9f80*/  @!P0 BRA `(.L_x_26677) ;  /* 0x0000000000148947 */ /* 0x000fea0003800000 */
[----:B------:R-:W-:-:S13]  /*9f90*/  ISETP.NE.AND P0, PT, R0, 0x6, PT ;  /* 0x000000060000780c */ /* 0x000fda0003f05270 */
[----:B------:R-:W-:Y:S05]  /*9fa0*/  @P0 BRA `(.L_x_26672) ;  /* 0x0000000800080947 */ /* 0x000fea0003800000 */
[----:B---3--:R-:W0:Y:S02]  /*9fb0*/  I2F.S64 R27, R26 ;  /* 0x0000001a001b7312 */ /* 0x008e240000301400 */
[----:B0-----:R0:W-:Y:S01]  /*9fc0*/  STG.E desc[UR36][R4.64], R27 ;  /* 0x0000001b04007986 */ /* 0x0011e2000c101924 */
[----:B------:R-:W-:Y:S05]  /*9fd0*/  BRA `(.L_x_26673) ;  /* 0x0000000800e07947 */ /* 0x000fea0003800000 */
.L_x_26677:
[----:B---3--:R-:W0:Y:S02]  /*9fe0*/  I2F.S64 R0, R26 ;  /* 0x0000001a00007312 */ /* 0x008e240000301400 */
[----:B0-----:R-:W-:-:S05]  /*9ff0*/  F2FP.F16.F32.PACK_AB R0, RZ, R0 ;  /* 0x00000000ff00723e */ /* 0x001fca00000000ff */
[----:B------:R0:W-:Y:S01]  /*a000*/  STG.E.U16 desc[UR36][R4.64], R0 ;  /* 0x0000000004007986 */ /* 0x0001e2000c101524 */
[----:B------:R-:W-:Y:S05]  /*a010*/  BRA `(.L_x_26673) ;  /* 0x0000000800d07947 */ /* 0x000fea0003800000 */
.L_x_26676:
[----:B------:R-:W-:-:S13]  /*a020*/  ISETP.NE.AND P0, PT, R0, 0x7, PT ;  /* 0x000000070000780c */ /* 0x000fda0003f05270 */
[----:B------:R-:W-:Y:S05]  /*a030*/  @!P0 BRA `(.L_x_26678) ;  /* 0x0000000000348947 */ /* 0x000fea0003800000 */
[----:B------:R-:W-:-:S13]  /*a040*/  ISETP.NE.AND P0, PT, R0, 0x8, PT ;  /* 0x000000080000780c */ /* 0x000fda0003f05270 */
[----:B------:R-:W-:Y:S05]  /*a050*/  @!P0 BRA `(.L_x_26679) ;  /* 0x0000000000188947 */ /* 0x000fea0003800000 */
[----:B------:R-:W-:-:S13]  /*a060*/  ISETP.NE.AND P0, PT, R0, 0x9, PT ;  /* 0x000000090000780c */ /* 0x000fda0003f05270 */
[----:B------:R-:W-:Y:S05]  /*a070*/  @P0 BRA `(.L_x_26672) ;  /* 0x0000000400d40947 */ /* 0x000fea0003800000 */
[----:B---3--:R-:W0:Y:S01]  /*a080*/  I2F.S64 R6, R26 ;  /* 0x0000001a00067312 */ /* 0x008e220000301400 */
[----:B------:R-:W-:-:S05]  /*a090*/  IMAD.MOV.U32 R7, RZ, RZ, RZ ;  /* 0x000000ffff077224 */ /* 0x000fca00078e00ff */
[----:B0-----:R0:W-:Y:S01]  /*a0a0*/  STG.E.64 desc[UR36][R4.64], R6 ;  /* 0x0000000604007986 */ /* 0x0011e2000c101b24 */
[----:B------:R-:W-:Y:S05]  /*a0b0*/  BRA `(.L_x_26673) ;  /* 0x0000000800a87947 */ /* 0x000fea0003800000 */
.L_x_26679:
[----:B---3--:R-:W0:Y:S02]  /*a0c0*/  I2F.S64 R26, R26 ;  /* 0x0000001a001a7312 */ /* 0x008e240000301400 */
[----:B0-----:R-:W-:-:S04]  /*a0d0*/  F2FP.F16.F32.PACK_AB R3, RZ, R26 ;  /* 0x0000001aff03723e */ /* 0x001fc800000000ff */
[----:B------:R-:W-:-:S05]  /*a0e0*/  PRMT R3, R3, 0x5410, RZ ;  /* 0x0000541003037816 */ /* 0x000fca00000000ff */
[----:B------:R0:W-:Y:S01]  /*a0f0*/  STG.E desc[UR36][R4.64], R3 ;  /* 0x0000000304007986 */ /* 0x0001e2000c101924 */
[----:B------:R-:W-:Y:S05]  /*a100*/  BRA `(.L_x_26673) ;  /* 0x0000000800947947 */ /* 0x000fea0003800000 */
.L_x_26678:
[----:B---3--:R-:W0:Y:S02]  /*a110*/  I2F.F64.S64 R26, R26 ;  /* 0x0000001a001a7312 */ /* 0x008e240000301c00 */
[----:B0-----:R0:W-:Y:S01]  /*a120*/  STG.E.64 desc[UR36][R4.64], R26 ;  /* 0x0000001a04007986 */ /* 0x0011e2000c101b24 */
[----:B------:R-:W-:Y:S05]  /*a130*/  BRA `(.L_x_26673) ;  /* 0x0000000800887947 */ /* 0x000fea0003800000 */
.L_x_26668:
        /* <DEDUP_REMOVED lines=10> */
[----:B---3--:R0:W-:Y:S01]  /*a1e0*/  STG.E.U16 desc[UR36][R4.64], R26 ;  /* 0x0000001a04007986 */ /* 0x0081e2000c101524 */
[----:B------:R-:W-:Y:S05]  /*a1f0*/  BRA `(.L_x_26673) ;  /* 0x0000000800587947 */ /* 0x000fea0003800000 */
.L_x_26683:
[----:B---3--:R-:W0:Y:S01]  /*a200*/  I2F.S64 R27, R26 ;  /* 0x0000001a001b7312 */ /* 0x008e220000301400 */
        /* <DEDUP_REMOVED lines=17> */
.L_x_26686:
[----:B------:R-:W-:-:S04]  /*a320*/  SHF.R.U32.HI R3, RZ, 0x18, R27 ;  /* 0x00000018ff037819 */ /* 0x000fc8000001161b */
[----:B------:R-:W-:-:S07]  /*a330*/  LOP3.LUT R0, R0, 0x80, R3, 0xf8, !PT ;  /* 0x0000008000007812 */ /* 0x000fce00078ef803 */
.L_x_26685:
[----:B------:R-:W-:Y:S05]  /*a340*/  BSYNC.RECONVERGENT B0 ;  /* 0x0000000000007941 */ /* 0x000fea0003800200 */
.L_x_26684:
[----:B------:R0:W-:Y:S01]  /*a350*/  STG.E.U8 desc[UR36][R4.64], R0 ;  /* 0x0000000004007986 */ /* 0x0001e2000c101124 */
[----:B------:R-:W-:Y:S05]  /*a360*/  BRA `(.L_x_26673) ;  /* 0x0000000400fc7947 */ /* 0x000fea0003800000 */
.L_x_26682:
        /* <DEDUP_REMOVED lines=18> */
.L_x_26689:
[----:B------:R-:W-:-:S04]  /*a490*/  SHF.R.U32.HI R3, RZ, 0x18, R27 ;  /* 0x00000018ff037819 */ /* 0x000fc8000001161b */
[----:B------:R-:W-:-:S07]  /*a4a0*/  LOP3.LUT R0, R0, 0x80, R3, 0xf8, !PT ;  /* 0x0000008000007812 */ /* 0x000fce00078ef803 */
.L_x_26688:
[----:B------:R-:W-:Y:S05]  /*a4b0*/  BSYNC.RECONVERGENT B0 ;  /* 0x0000000000007941 */ /* 0x000fea0003800200 */
.L_x_26687:
[----:B------:R0:W-:Y:S01]  /*a4c0*/  STG.E.U8 desc[UR36][R4.64], R0 ;  /* 0x0000000004007986 */ /* 0x0001e2000c101124 */
[----:B------:R-:W-:Y:S05]  /*a4d0*/  BRA `(.L_x_26673) ;  /* 0x0000000400a07947 */ /* 0x000fea0003800000 */
.L_x_26681:
[----:B------:R-:W-:-:S13]  /*a4e0*/  ISETP.NE.AND P0, PT, R0, 0x1c, PT ;  /* 0x0000001c0000780c */ /* 0x000fda0003f05270 */
[----:B------:R-:W-:Y:S05]  /*a4f0*/  @!P0 BRA `(.L_x_26690) ;  /* 0x0000000000588947 */ /* 0x000fea0003800000 */
[----:B------:R-:W-:-:S13]  /*a500*/  ISETP.NE.AND P0, PT, R0, 0x1d, PT ;  /* 0x0000001d0000780c */ /* 0x000fda0003f05270 */
[----:B------:R-:W-:Y:S05]  /*a510*/  @!P0 BRA `(.L_x_26691) ;  /* 0x0000000000488947 */ /* 0x000fea0003800000 */
[----:B------:R-:W-:-:S13]  /*a520*/  ISETP.NE.AND P0, PT, R0, 0x2c, PT ;  /* 0x0000002c0000780c */ /* 0x000fda0003f05270 */
[----:B------:R-:W-:Y:S05]  /*a530*/  @P0 BRA `(.L_x_26672) ;  /* 0x0000000000a40947 */ /* 0x000fea0003800000 */
[----:B---3--:R-:W0:Y:S02]  /*a540*/  I2F.S64 R26, R26 ;  /* 0x0000001a001a7312 */ /* 0x008e240000301400 */
        /* <DEDUP_REMOVED lines=15> */
.L_x_26691:
[----:B---3--:R0:W-:Y:S01]  /*a640*/  STG.E.64 desc[UR36][R4.64], R26 ;  /* 0x0000001a04007986 */ /* 0x0081e2000c101b24 */
[----:B------:R-:W-:Y:S05]  /*a650*/  BRA `(.L_x_26673) ;  /* 0x0000000400407947 */ /* 0x000fea0003800000 */
.L_x_26690:
[----:B---3--:R0:W-:Y:S01]  /*a660*/  STG.E desc[UR36][R4.64], R26 ;  /* 0x0000001a04007986 */ /* 0x0081e2000c101924 */
[----:B------:R-:W-:Y:S05]  /*a670*/  BRA `(.L_x_26673) ;  /* 0x0000000400387947 */ /* 0x000fea0003800000 */
.L_x_26680:
[----:B------:R-:W-:-:S13]  /*a680*/  ISETP.GT.AND P0, PT, R0, 0xe, PT ;  /* 0x0000000e0000780c */ /* 0x000fda0003f04270 */
[----:B------:R-:W-:Y:S05]  /*a690*/  @P0 BRA `(.L_x_26692) ;  /* 0x0000000000340947 */ /* 0x000fea0003800000 */
[----:B------:R-:W-:-:S13]  /*a6a0*/  ISETP.NE.AND P0, PT, R0, 0xa, PT ;  /* 0x0000000a0000780c */ /* 0x000fda0003f05270 */
[----:B------:R-:W-:Y:S05]  /*a6b0*/  @!P0 BRA `(.L_x_26693) ;  /* 0x00000000001c8947 */ /* 0x000fea0003800000 */
[----:B------:R-:W-:-:S13]  /*a6c0*/  ISETP.NE.AND P0, PT, R0, 0xb, PT ;  /* 0x0000000b0000780c */ /* 0x000fda0003f05270 */
[----:B------:R-:W-:Y:S05]  /*a6d0*/  @P0 BRA `(.L_x_26672) ;  /* 0x00000000003c0947 */ /* 0x000fea0003800000 */
[----:B---3--:R-:W-:-:S04]  /*a6e0*/  ISETP.NE.U32.AND P0, PT, R26, RZ, PT ;  /* 0x000000ff1a00720c */ /* 0x008fc80003f05070 */
[----:B------:R-:W-:-:S04]  /*a6f0*/  ISETP.NE.AND.EX P0, PT, R27, RZ, PT, P0 ;  /* 0x000000ff1b00720c */ /* 0x000fc80003f05300 */
[----:B------:R-:W-:-:S05]  /*a700*/  SEL R3, RZ, 0x1, !P0 ;  /* 0x00000001ff037807 */ /* 0x000fca0004000000 */
[----:B------:R2:W-:Y:S01]  /*a710*/  STG.E.U8 desc[UR36][R4.64], R3 ;  /* 0x0000000304007986 */ /* 0x0005e2000c101124 */
[----:B------:R-:W-:Y:S05]  /*a720*/  BRA `(.L_x_26673) ;  /* 0x00000004000c7947 */ /* 0x000fea0003800000 */
.L_x_26693:
[----:B-1-3--:R-:W0:Y:S01]  /*a730*/  I2F.F64.S64 R8, R26 ;  /* 0x0000001a00087312 */ /* 0x00ae220000301c00 */
[----:B------:R-:W-:-:S05]  /*a740*/  CS2R R10, SRZ ;  /* 0x00000000000a7805 */ /* 0x000fca000001ff00 */
[----:B0-----:R0:W-:Y:S01]  /*a750*/  STG.E.128 desc[UR36][R4.64], R8 ;  /* 0x0000000804007986 */ /* 0x0011e2000c101d24 */
[----:B------:R-:W-:Y:S05]  /*a760*/  BRA `(.L_x_26673) ;  /* 0x0000000000fc7947 */ /* 0x000fea0003800000 */
.L_x_26692:
[----:B------:R-:W-:-:S13]  /*a770*/  ISETP.NE.AND P0, PT, R0, 0xf, PT ;  /* 0x0000000f0000780c */ /* 0x000fda0003f05270 */
[----:B------:R-:W-:Y:S05]  /*a780*/  @!P0 BRA `(.L_x_26694) ;  /* 0x0000000000e88947 */ /* 0x000fea0003800000 */
[----:B------:R-:W-:-:S13]  /*a790*/  ISETP.NE.AND P0, PT, R0, 0x17, PT ;  /* 0x000000170000780c */ /* 0x000fda0003f05270 */
[----:B------:R-:W-:Y:S05]  /*a7a0*/  @!P0 BRA `(.L_x_26695) ;  /* 0x0000000000908947 */ /* 0x000fea0003800000 */
[----:B------:R-:W-:-:S13]  /*a7b0*/  ISETP.NE.AND P0, PT, R0, 0x18, PT ;  /* 0x000000180000780c */ /* 0x000fda0003f05270 */
[----:B------:R-:W-:Y:S05]  /*a7c0*/  @!P0 BRA `(.L_x_26696) ;  /* 0x0000000000448947 */ /* 0x000fea0003800000 */
.L_x_26672:
[----:B------:R-:W-:Y:S01]  /*a7d0*/  MOV R14, 0x0 ;  /* 0x00000000000e7802 */ /* 0x000fe20000000f00 */
[----:B------:R-:W0:Y:S01]  /*a7e0*/  LDCU.64 UR4, c[0x4][0x178] ;  /* 0x01002f00ff0477ac */ /* 0x000e220008000a00 */
[----:B-1----:R-:W-:Y:S02]  /*a7f0*/  IMAD.MOV.U32 R8, RZ, RZ, 0x65 ;  /* 0x00000065ff087424 */ /* 0x002fe400078e00ff */
        /* <DEDUP_REMOVED lines=13> */
.L_x_26697:
[----:B------:R-:W-:Y:S05]  /*a8d0*/  BRA `(.L_x_26673) ;  /* 0x0000000000a07947 */ /* 0x000fea0003800000 */
.L_x_26696:
[----:B---3--:R-:W0:Y:S01]  /*a8e0*/  I2F.S64 R27, R26 ;  /* 0x0000001a001b7312 */ /* 0x008e220000301400 */
        /* <DEDUP_REMOVED lines=12> */
.L_x_26699:
[----:B------:R-:W-:Y:S05]  /*a9b0*/  BSYNC.RECONVERGENT B0 ;  /* 0x0000000000007941 */ /* 0x000fea0003800200 */
.L_x_26698:
[----:B------:R-:W-:-:S05]  /*a9c0*/  LOP3.LUT R3, R0, 0x80, R3, 0xf8, !PT ;  /* 0x0000008000037812 */ /* 0x000fca00078ef803 */
[----:B------:R0:W-:Y:S01]  /*a9d0*/  STG.E.U8 desc[UR36][R4.64], R3 ;  /* 0x0000000304007986 */ /* 0x0001e2000c101124 */
[----:B------:R-:W-:Y:S05]  /*a9e0*/  BRA `(.L_x_26673) ;  /* 0x00000000005c7947 */ /* 0x000fea0003800000 */
.L_x_26695:
[----:B---3--:R-:W0:Y:S01]  /*a9f0*/  I2F.S64 R27, R26 ;  /* 0x0000001a001b7312 */ /* 0x008e220000301400 */
        /* <DEDUP_REMOVED lines=11> */
.L_x_26701:
[----:B------:R-:W-:Y:S01]  /*aab0*/  IMAD.MOV.U32 R0, RZ, RZ, 0x7f ;  /* 0x0000007fff007424 */ /* 0x000fe200078e00ff */
[----:B------:R-:W-:-:S04]  /*aac0*/  ISETP.GT.U32.AND P0, PT, R3, 0x7f800000, PT ;  /* 0x7f8000000300780c */ /* 0x000fc80003f04070 */
[----:B------:R-:W-:-:S09]  /*aad0*/  SEL R0, R0, 0x7c, P0 ;  /* 0x0000007c00007807 */ /* 0x000fd20000000000 */
.L_x_26702:
[----:B------:R-:W-:Y:S05]  /*aae0*/  BSYNC.RECONVERGENT B0 ;  /* 0x0000000000007941 */ /* 0x000fea0003800200 */
.L_x_26700:
[----:B------:R-:W-:-:S04]  /*aaf0*/  SHF.R.U32.HI R3, RZ, 0x18, R27 ;  /* 0x00000018ff037819 */ /* 0x000fc8000001161b */
[----:B------:R-:W-:-:S05]  /*ab00*/  LOP3.LUT R3, R0, 0x80, R3, 0xf8, !PT ;  /* 0x0000008000037812 */ /* 0x000fca00078ef803 */
[----:B------:R0:W-:Y:S01]  /*ab10*/  STG.E.U8 desc[UR36][R4.64], R3 ;  /* 0x0000000304007986 */ /* 0x0001e2000c101124 */
[----:B------:R-:W-:Y:S05]  /*ab20*/  BRA `(.L_x_26673) ;  /* 0x00000000000c7947 */ /* 0x000fea0003800000 */
.L_x_26694:
[----:B---3--:R-:W0:Y:S02]  /*ab30*/  I2F.S64 R0, R26 ;  /* 0x0000001a00007312 */ /* 0x008e240000301400 */
[----:B0-----:R-:W-:-:S05]  /*ab40*/  F2FP.BF16.F32.PACK_AB R0, RZ, R0 ;  /* 0x00000000ff00723e */ /* 0x001fca00000010ff */
[----:B------:R3:W-:Y:S02]  /*ab50*/  STG.E.U16 desc[UR36][R4.64], R0 ;  /* 0x0000000004007986 */ /* 0x0007e4000c101524 */
.L_x_26673:
[----:B------:R-:W-:-:S07]  /*ab60*/  VIADD R35, R35, 0x80 ;  /* 0x0000008023237836 */ /* 0x000fce0000000000 */
.L_x_26630:
[----:B------:R-:W-:-:S13]  /*ab70*/  ISETP.GE.AND P0, PT, R35, R2, PT ;  /* 0x000000022300720c */ /* 0x000fda0003f06270 */
[----:B------:R-:W-:Y:S05]  /*ab80*/  @P0 BREAK.RELIABLE B6 ;  /* 0x0000000000060942 */ /* 0x000fea0003800100 */
[----:B------:R-:W-:Y:S05]  /*ab90*/  @P0 BRA `(.L_x_26667) ;  /* 0x0000000c00940947 */ /* 0x000fea0003800000 */
[----:B------:R-:W-:Y:S05]  /*aba0*/  BSYNC.RELIABLE B6 ;  /* 0x0000000000067941 */ /* 0x000fea0003800100 */
.L_x_26629:
[----:B------:R-:W5:Y:S01]  /*abb0*/  LDCU UR4, c[0x0][0x3b4] ;  /* 0x00007680ff0477ac */ /* 0x000f620008000800 */
[----:B0-23--:R-:W0:Y:S01]  /*abc0*/  LDC.64 R4, c[0x0][0x388] ;  /* 0x0000e200ff047b82 */ /* 0x00de220000000a00 */
        /* <DEDUP_REMOVED lines=18> */
.L_x_26706:
[----:B------:R2:W-:Y:S01]  /*acf0*/  STG.E.U8 desc[UR36][R4.64], R22 ;  /* 0x0000001604007986 */ /* 0x0005e2000c101124 */
[----:B------:R-:W-:Y:S05]  /*ad00*/  BRA `(.L_x_26708) ;  /* 0x0000000c00347947 */ /* 0x000fea0003800000 */
.L_x_26705:
[----:B------:R-:W-:-:S13]  /*ad10*/  ISETP.NE.AND P0, PT, R0, 0x2, PT ;  /* 0x000000020000780c */ /* 0x000fda0003f05270 */
[----:B------:R-:W-:Y:S05]  /*ad20*/  @!P0 BRA `(.L_x_26709) ;  /* 0x0000000000208947 */ /* 0x000fea0003800000 */
[----:B------:R-:W-:-:S13]  /*ad30*/  ISETP.NE.AND P0, PT, R0, 0x3, PT ;  /* 0x000000030000780c */ /* 0x000fda0003f05270 */
[----:B------:R-:W-:Y:S05]  /*ad40*/  @!P0 BRA `(.L_x_26710) ;  /* 0x0000000000108947 */ /* 0x000fea0003800000 */
[----:B------:R-:W-:-:S13]  /*ad50*/  ISETP.NE.AND P0, PT, R0, 0x4, PT ;  /* 0x000000040000780c */ /* 0x000fda0003f05270 */
[----:B------:R-:W-:Y:S05]  /*ad60*/  @P0 BRA `(.L_x_26707) ;  /* 0x0000000800380947 */ /* 0x000fea0003800000 */
[----:B------:R0:W-:Y:S01]  /*ad70*/  STG.E.64 desc[UR36][R4.64], R22 ;  /* 0x0000001604007986 */ /* 0x0001e2000c101b24 */
[----:B------:R-:W-:Y:S05]  /*ad80*/  BRA `(.L_x_26708) ;  /* 0x0000000c00147947 */ /* 0x000fea0003800000 */
.L_x_26710:
[----:B------:R0:W-:Y:S01]  /*ad90*/  STG.E desc[UR36][R4.64], R22 ;  /* 0x0000001604007986 */ /* 0x0001e2000c101924 */
[----:B------:R-:W-:Y:S05]  /*ada0*/  BRA `(.L_x_26708) ;  /* 0x0000000c000c7947 */ /* 0x000fea0003800000 */
.L_x_26709:
[----:B------:R3:W-:Y:S01]  /*adb0*/  STG.E.U16 desc[UR36][R4.64], R22 ;  /* 0x0000001604007986 */ /* 0x0007e2000c101524 */
[----:B------:R-:W-:Y:S05]  /*adc0*/  BRA `(.L_x_26708) ;  /* 0x0000000c00047947 */ /* 0x000fea0003800000 */
.L_x_26704:
[----:B------:R-:W-:-:S13]  /*add0*/  ISETP.GT.AND P0, PT, R0, 0x6, PT ;  /* 0x000000060000780c */ /* 0x000fda0003f04270 */
[----:B------:R-:W-:Y:S05]  /*ade0*/  @P0 BRA `(.L_x_26711) ;  /* 0x00000000002c0947 */ /* 0x000fea0003800000 */
[----:B------:R-:W-:-:S13]  /*adf0*/  ISETP.NE.AND P0, PT, R0, 0x5, PT ;  /* 0x000000050000780c */ /* 0x000fda0003f05270 */
[----:B------:R-:W-:Y:S05]  /*ae00*/  @!P0 BRA `(.L_x_26712) ;  /* 0x0000000000148947 */ /* 0x000fea0003800000 */
[----:B------:R-:W-:-:S13]  /*ae10*/  ISETP.NE.AND P0, PT, R0, 0x6, PT ;  /* 0x000000060000780c */ /* 0x000fda0003f05270 */
[----:B------:R-:W-:Y:S05]  /*ae20*/  @P0 BRA `(.L_x_26707) ;  /* 0x0000000800080947 */ /* 0x000fea0003800000 */
[----:B------:R-:W0:Y:S02]  /*ae30*/  I2F.S64 R23, R22 ;  /* 0x0000001600177312 */ /* 0x000e240000301400 */
[----:B0-----:R0:W-:Y:S01]  /*ae40*/  STG.E desc[UR36][R4.64], R23 ;  /* 0x0000001704007986 */ /* 0x0011e2000c101924 */
[----:B------:R-:W-:Y:S05]  /*ae50*/  BRA `(.L_x_26708) ;  /* 0x0000000800e07947 */ /* 0x000fea0003800000 */
.L_x_26712:
[----:B------:R-:W0:Y:S02]  /*ae60*/  I2F.S64 R0, R22 ;  /* 0x0000001600007312 */ /* 0x000e240000301400 */
[----:B0-----:R-:W-:-:S05]  /*ae70*/  F2FP.F16.F32.PACK_AB R0, RZ, R0 ;  /* 0x00000000ff00723e */ /* 0x001fca00000000ff */
[----:B------:R0:W-:Y:S01]  /*ae80*/  STG.E.U16 desc[UR36][R4.64], R0 ;  /* 0x0000000004007986 */ /* 0x0001e2000c101524 */
[----:B------:R-:W-:Y:S05]  /*ae90*/  BRA `(.L_x_26708) ;  /* 0x0000000800d07947 */ /* 0x000fea0003800000 */
.L_x_26711:
[----:B------:R-:W-:-:S13]  /*aea0*/  ISETP.NE.AND P0, PT, R0, 0x7, PT ;  /* 0x000000070000780c */ /* 0x000fda0003f05270 */
[----:B------:R-:W-:Y:S05]  /*aeb0*/  @!P0 BRA `(.L_x_26713) ;  /* 0x0000000000348947 */ /* 0x000fea0003800000 */
[----:B------:R-:W-:-:S13]  /*aec0*/  ISETP.NE.AND P0, PT, R0, 0x8, PT ;  /* 0x000000080000780c */ /* 0x000fda0003f05270 */
[----:B------:R-:W-:Y:S05]  /*aed0*/  @!P0 BRA `(.L_x_26714) ;  /* 0x0000000000188947 */ /* 0x000fea0003800000 */
[----:B------:R-:W-:-:S13]  /*aee0*/  ISETP.NE.AND P0, PT, R0, 0x9, PT ;  /* 0x000000090000780c */ /* 0x000fda0003f05270 */
[----:B------:R-:W-:Y:S05]  /*aef0*/  @P0 BRA `(.L_x_26707) ;  /* 0x0000000400d40947 */ /* 0x000fea0003800000 */
[----:B------:R-:W0:Y:S01]  /*af00*/  I2F.S64 R6, R22 ;  /* 0x0000001600067312 */ /* 0x000e220000301400 */
[----:B------:R-:W-:-:S05]  /*af10*/  IMAD.MOV.U32 R7, RZ, RZ, RZ ;  /* 0x000000ffff077224 */ /* 0x000fca00078e00ff */
[----:B0-----:R0:W-:Y:S01]  /*af20*/  STG.E.64 desc[UR36][R4.64], R6 ;  /* 0x0000000604007986 */ /* 0x0011e2000c101b24 */
[----:B------:R-:W-:Y:S05]  /*af30*/  BRA `(.L_x_26708) ;  /* 0x0000000800a87947 */ /* 0x000fea0003800000 */
.L_x_26714:
[----:B------:R-:W0:Y:S02]  /*af40*/  I2F.S64 R22, R22 ;  /* 0x0000001600167312 */ /* 0x000e240000301400 */
[----:B0-----:R-:W-:-:S04]  /*af50*/  F2FP.F16.F32.PACK_AB R3, RZ, R22 ;  /* 0x00000016ff03723e */ /* 0x001fc800000000ff */
[----:B------:R-:W-:-:S05]  /*af60*/  PRMT R3, R3, 0x5410, RZ ;  /* 0x0000541003037816 */ /* 0x000fca00000000ff */
[----:B------:R0:W-:Y:S01]  /*af70*/  STG.E desc[UR36][R4.64], R3 ;  /* 0x0000000304007986 */ /* 0x0001e2000c101924 */
[----:B------:R-:W-:Y:S05]  /*af80*/  BRA `(.L_x_26708) ;  /* 0x0000000800947947 */ /* 0x000fea0003800000 */
.L_x_26713:
[----:B------:R-:W0:Y:S02]  /*af90*/  I2F.F64.S64 R22, R22 ;  /* 0x0000001600167312 */ /* 0x000e240000301c00 */
[----:B0-----:R0:W-:Y:S01]  /*afa0*/  STG.E.64 desc[UR36][R4.64], R22 ;  /* 0x0000001604007986 */ /* 0x0011e2000c101b24 */
[----:B------:R-:W-:Y:S05]  /*afb0*/  BRA `(.L_x_26708) ;  /* 0x0000000800887947 */ /* 0x000fea0003800000 */
.L_x_26703:
        /* <DEDUP_REMOVED lines=12> */
.L_x_26718:
        /* <DEDUP_REMOVED lines=18> */
.L_x_26721:
[----:B------:R-:W-:-:S04]  /*b1a0*/  SHF.R.U32.HI R3, RZ, 0x18, R23 ;  /* 0x00000018ff037819 */ /* 0x000fc80000011617 */
[----:B------:R-:W-:-:S07]  /*b1b0*/  LOP3.LUT R0, R0, 0x80, R3, 0xf8, !PT ;  /* 0x0000008000007812 */ /* 0x000fce00078ef803 */
.L_x_26720:
[----:B------:R-:W-:Y:S05]  /*b1c0*/  BSYNC.RECONVERGENT B0 ;  /* 0x0000000000007941 */ /* 0x000fea0003800200 */
.L_x_26719:
[----:B------:R0:W-:Y:S01]  /*b1d0*/  STG.E.U8 desc[UR36][R4.64], R0 ;  /* 0x0000000004007986 */ /* 0x0001e2000c101124 */
[----:B------:R-:W-:Y:S05]  /*b1e0*/  BRA `(.L_x_26708) ;  /* 0x0000000400fc7947 */ /* 0x000fea0003800000 */
.L_x_26717:
        /* <DEDUP_REMOVED lines=18> */
.L_x_26724:
[----:B------:R-:W-:-:S04]  /*b310*/  SHF.R.U32.HI R3, RZ, 0x18, R23 ;  /* 0x00000018ff037819 */ /* 0x000fc80000011617 */
[----:B------:R-:W-:-:S07]  /*b320*/  LOP3.LUT R0, R0, 0x80, R3, 0xf8, !PT ;  /* 0x0000008000007812 */ /* 0x000fce00078ef803 */
.L_x_26723:
[----:B------:R-:W-:Y:S05]  /*b330*/  BSYNC.RECONVERGENT B0 ;  /* 0x0000000000007941 */ /* 0x000fea0003800200 */
.L_x_26722:
[----:B------:R0:W-:Y:S01]  /*b340*/  STG.E.U8 desc[UR36][R4.64], R0 ;  /* 0x0000000004007986 */ /* 0x0001e2000c101124 */
[----:B------:R-:W-:Y:S05]  /*b350*/  BRA `(.L_x_26708) ;  /* 0x0000000400a07947 */ /* 0x000fea0003800000 */
.L_x_26716:
[----:B------:R-:W-:-:S13]  /*b360*/  ISETP.NE.AND P0, PT, R0, 0x1c, PT ;  /* 0x0000001c0000780c */ /* 0x000fda0003f05270 */
[----:B------:R-:W-:Y:S05]  /*b370*/  @!P0 BRA `(.L_x_26725) ;  /* 0x0000000000588947 */ /* 0x000fea0003800000 */
[----:B------:R-:W-:-:S13]  /*b380*/  ISETP.NE.AND P0, PT, R0, 0x1d, PT ;  /* 0x0000001d0000780c */ /* 0x000fda0003f05270 */
[----:B------:R-:W-:Y:S05]  /*b390*/  @!P0 BRA `(.L_x_26726) ;  /* 0x0000000000488947 */ /* 0x000fea0003800000 */
[----:B------:R-:W-:-:S13]  /*b3a0*/  ISETP.NE.AND P0, PT, R0, 0x2c, PT ;  /* 0x0000002c0000780c */ /* 0x000fda0003f05270 */
[----:B------:R-:W-:Y:S05]  /*b3b0*/  @P0 BRA `(.L_x_26707) ;  /* 0x0000000000a40947 */ /* 0x000fea0003800000 */
[----:B------:R-:W0:Y:S02]  /*b3c0*/  I2F.S64 R22, R22 ;  /* 0x0000001600167312 */ /* 0x000e240000301400 */
        /* <DEDUP_REMOVED lines=15> */
.L_x_26726:
[----:B------:R0:W-:Y:S01]  /*b4c0*/  STG.E.64 desc[UR36][R4.64], R22 ;  /* 0x0000001604007986 */ /* 0x0001e2000c101b24 */
[----:B------:R-:W-:Y:S05]  /*b4d0*/  BRA `(.L_x_26708) ;  /* 0x0000000400407947 */ /* 0x000fea0003800000 */
.L_x_26725:
[----:B------:R0:W-:Y:S01]  /*b4e0*/  STG.E desc[UR36][R4.64], R22 ;  /* 0x0000001604007986 */ /* 0x0001e2000c101924 */
[----:B------:R-:W-:Y:S05]  /*b4f0*/  BRA `(.L_x_26708) ;  /* 0x0000000400387947 */ /* 0x000fea0003800000 */
.L_x_26715:
[----:B------:R-:W-:-:S13]  /*b500*/  ISETP.GT.AND P0, PT, R0, 0xe, PT ;  /* 0x0000000e0000780c */ /* 0x000fda0003f04270 */
[----:B------:R-:W-:Y:S05]  /*b510*/  @P0 BRA `(.L_x_26727) ;  /* 0x0000000000340947 */ /* 0x000fea0003800000 */
[----:B------:R-:W-:-:S13]  /*b520*/  ISETP.NE.AND P0, PT, R0, 0xa, PT ;  /* 0x0000000a0000780c */ /* 0x000fda0003f05270 */
[----:B------:R-:W-:Y:S05]  /*b530*/  @!P0 BRA `(.L_x_26728) ;  /* 0x00000000001c8947 */ /* 0x000fea0003800000 */
[----:B------:R-:W-:-:S13]  /*b540*/  ISETP.NE.AND P0, PT, R0, 0xb, PT ;  /* 0x0000000b0000780c */ /* 0x000fda0003f05270 */
[----:B------:R-:W-:Y:S05]  /*b550*/  @P0 BRA `(.L_x_26707) ;  /* 0x00000000003c0947 */ /* 0x000fea0003800000 */
[----:B------:R-:W-:-:S04]  /*b560*/  ISETP.NE.U32.AND P0, PT, R22, RZ, PT ;  /* 0x000000ff1600720c */ /* 0x000fc80003f05070 */
[----:B------:R-:W-:-:S04]  /*b570*/  ISETP.NE.AND.EX P0, PT, R23, RZ, PT, P0 ;  /* 0x000000ff1700720c */ /* 0x000fc80003f05300 */
[----:B------:R-:W-:-:S05]  /*b580*/  SEL R3, RZ, 0x1, !P0 ;  /* 0x00000001ff037807 */ /* 0x000fca0004000000 */
[----:B------:R0:W-:Y:S01]  /*b590*/  STG.E.U8 desc[UR36][R4.64], R3 ;  /* 0x0000000304007986 */ /* 0x0001e2000c101124 */
[----:B------:R-:W-:Y:S05]  /*b5a0*/  BRA `(.L_x_26708) ;  /* 0x00000004000c7947 */ /* 0x000fea0003800000 */
.L_x_26728:
[----:B-1----:R-:W0:Y:S01]  /*b5b0*/  I2F.F64.S64 R8, R22 ;  /* 0x0000001600087312 */ /* 0x002e220000301c00 */
[----:B------:R-:W-:-:S05]  /*b5c0*/  CS2R R10, SRZ ;  /* 0x00000000000a7805 */ /* 0x000fca000001ff00 */
[----:B0-----:R0:W-:Y:S01]  /*b5d0*/  STG.E.128 desc[UR36][R4.64], R8 ;  /* 0x0000000804007986 */ /* 0x0011e2000c101d24 */
[----:B------:R-:W-:Y:S05]  /*b5e0*/  BRA `(.L_x_26708) ;  /* 0x0000000000fc7947 */ /* 0x000fea0003800000 */
.L_x_26727:
[----:B------:R-:W-:-:S13]  /*b5f0*/  ISETP.NE.AND P0, PT, R0, 0xf, PT ;  /* 0x0000000f0000780c */ /* 0x000fda0003f05270 */
[----:B------:R-:W-:Y:S05]  /*b600*/  @!P0 BRA `(.L_x_26729) ;  /* 0x0000000000e88947 */ /* 0x000fea0003800000 */
[----:B------:R-:W-:-:S13]  /*b610*/  ISETP.NE.AND P0, PT, R0, 0x17, PT ;  /* 0x000000170000780c */ /* 0x000fda0003f05270 */
[----:B------:R-:W-:Y:S05]  /*b620*/  @!P0 BRA `(.L_x_26730) ;  /* 0x0000000000908947 */ /* 0x000fea0003800000 */
[----:B------:R-:W-:-:S13]  /*b630*/  ISETP.NE.AND P0, PT, R0, 0x18, PT ;  /* 0x000000180000780c */ /* 0x000fda0003f05270 */
[----:B------:R-:W-:Y:S05]  /*b640*/  @!P0 BRA `(.L_x_26731) ;  /* 0x0000000000448947 */ /* 0x000fea0003800000 */
.L_x_26707:
[----:B------:R-:W-:Y:S01]  /*b650*/  MOV R0, 0x0 ;  /* 0x0000000000007802 */ /* 0x000fe20000000f00 */
[----:B------:R-:W0:Y:S01]  /*b660*/  LDCU.64 UR4, c[0x4][0x178] ;  /* 0x01002f00ff0477ac */ /* 0x000e220008000a00 */
[----:B-1----:R-:W-:Y:S02]  /*b670*/  IMAD.MOV.U32 R8, RZ, RZ, 0x65 ;  /* 0x00000065ff087424 */ /* 0x002fe400078e00ff */
[----:B------:R1:W2:Y:S01]  /*b680*/  LDC.64 R14, c[0x4][R0] ;  /* 0x01000000000e7b82 */ /* 0x0002a20000000a00 */
[----:B------:R-:W3:Y:S01]  /*b690*/  LDCU.64 UR6, c[0x4][0x180] ;  /* 0x01003000ff0677ac */ /* 0x000ee20008000a00 */
[----:B------:R-:W-:Y:S02]  /*b6a0*/  IMAD.MOV.U32 R12, RZ, RZ, 0x1 ;  /* 0x00000001ff0c7424 */ /* 0x000fe400078e00ff */
[----:B------:R-:W-:Y:S01]  /*b6b0*/  IMAD.MOV.U32 R13, RZ, RZ, RZ ;  /* 0x000000ffff0d7224 */ /* 0x000fe200078e00ff */
[----:B------:R-:W5:Y:S01]  /*b6c0*/  LDCU.64 UR8, c[0x4][0x40] ;  /* 0x01000800ff0877ac */ /* 0x000f620008000a00 */
[----:B0-----:R-:W-:-:S02]  /*b6d0*/  IMAD.U32 R4, RZ, RZ, UR4 ;  /* 0x00000004ff047e24 */ /* 0x001fc4000f8e00ff */
[----:B------:R-:W-:Y:S02]  /*b6e0*/  IMAD.U32 R5, RZ, RZ, UR5 ;  /* 0x00000005ff057e24 */ /* 0x000fe4000f8e00ff */
[----:B---3--:R-:W-:Y:S02]  /*b6f0*/  IMAD.U32 R6, RZ, RZ, UR6 ;  /* 0x00000006ff067e24 */ /* 0x008fe4000f8e00ff */
[----:B------:R-:W-:Y:S02]  /*b700*/  IMAD.U32 R7, RZ, RZ, UR7 ;  /* 0x00000007ff077e24 */ /* 0x000fe4000f8e00ff */
[----:B-----5:R-:W-:Y:S02]  /*b710*/  IMAD.U32 R10, RZ, RZ, UR8 ;  /* 0x00000008ff0a7e24 */ /* 0x020fe4000f8e00ff */
[----:B-1----:R-:W-:-:S07]  /*b720*/  IMAD.U32 R11, RZ, RZ, UR9 ;  /* 0x00000009ff0b7e24 */ /* 0x002fce000f8e00ff */
[----:B------:R-:W-:-:S07]  /*b730*/  LEPC R20, `(.L_x_26732) ;  /* 0x000000001014794e */ /* 0x000fce0000000000 */
[----:B--2-4-:R-:W-:Y:S05]  /*b740*/  CALL.ABS.NOINC R14 ;  /* 0x000000000e007343 */ /* 0x014fea0003c00000 */
.L_x_26732:
[----:B------:R-:W-:Y:S05]  /*b750*/  BRA `(.L_x_26708) ;  /* 0x0000000000a07947 */ /* 0x000fea0003800000 */
.L_x_26731:
        /* <DEDUP_REMOVED lines=13> */
.L_x_26734:
[----:B------:R-:W-:Y:S05]  /*b830*/  BSYNC.RECONVERGENT B0 ;  /* 0x0000000000007941 */ /* 0x000fea0003800200 */
.L_x_26733:
[----:B------:R-:W-:-:S05]  /*b840*/  LOP3.LUT R3, R0, 0x80, R3, 0xf8, !PT ;  /* 0x0000008000037812 */ /* 0x000fca00078ef803 */
[----:B------:R0:W-:Y:S01]  /*b850*/  STG.E.U8 desc[UR36][R4.64], R3 ;  /* 0x0000000304007986 */ /* 0x0001e2000c101124 */
[----:B------:R-:W-:Y:S05]  /*b860*/  BRA `(.L_x_26708) ;  /* 0x00000000005c7947 */ /* 0x000fea0003800000 */
.L_x_26730:
        /* <DEDUP_REMOVED lines=12> */
.L_x_26736:
[----:B------:R-:W-:Y:S01]  /*b930*/  IMAD.MOV.U32 R0, RZ, RZ, 0x7f ;  /* 0x0000007fff007424 */ /* 0x000fe200078e00ff */
[----:B------:R-:W-:-:S04]  /*b940*/  ISETP.GT.U32.AND P0, PT, R3, 0x7f800000, PT ;  /* 0x7f8000000300780c */ /* 0x000fc80003f04070 */
[----:B------:R-:W-:-:S09]  /*b950*/  SEL R0, R0, 0x7c, P0 ;  /* 0x0000007c00007807 */ /* 0x000fd20000000000 */
.L_x_26737:
[----:B------:R-:W-:Y:S05]  /*b960*/  BSYNC.RECONVERGENT B0 ;  /* 0x0000000000007941 */ /* 0x000fea0003800200 */
.L_x_26735:
[----:B------:R-:W-:-:S04]  /*b970*/  SHF.R.U32.HI R3, RZ, 0x18, R23 ;  /* 0x00000018ff037819 */ /* 0x000fc80000011617 */
[----:B------:R-:W-:-:S05]  /*b980*/  LOP3.LUT R3, R0, 0x80, R3, 0xf8, !PT ;  /* 0x0000008000037812 */ /* 0x000fca00078ef803 */
[----:B------:R0:W-:Y:S01]  /*b990*/  STG.E.U8 desc[UR36][R4.64], R3 ;  /* 0x0000000304007986 */ /* 0x0001e2000c101124 */
[----:B------:R-:W-:Y:S05]  /*b9a0*/  BRA `(.L_x_26708) ;  /* 0x00000000000c7947 */ /* 0x000fea0003800000 */
.L_x_26729:
[----:B------:R-:W0:Y:S02]  /*b9b0*/  I2F.S64 R0, R22 ;  /* 0x0000001600007312 */ /* 0x000e240000301400 */
[----:B0-----:R-:W-:-:S05]  /*b9c0*/  F2FP.BF16.F32.PACK_AB R0, RZ, R0 ;  /* 0x00000000ff00723e */ /* 0x001fca00000010ff */
[----:B------:R0:W-:Y:S02]  /*b9d0*/  STG.E.U16 desc[UR36][R4.64], R0 ;  /* 0x0000000004007986 */ /* 0x0001e4000c101524 */
.L_x_26708:
[----:B------:R-:W-:-:S07]  /*b9e0*/  VIADD R35, R35, 0x80 ;  /* 0x0000008023237836 */ /* 0x000fce0000000000 */
.L_x_26667:
[----:B------:R-:W-:Y:S05]  /*b9f0*/  BSYNC.RECONVERGENT B7 ;  /* 0x0000000000077941 */ /* 0x000fea0003800200 */
.L_x_26628:
[----:B------:R-:W-:-:S13]  /*ba00*/  ISETP.GE.AND P0, PT, R35, R2, PT ;  /* 0x000000022300720c */ /* 0x000fda0003f06270 */
[----:B------:R-:W-:Y:S05]  /*ba10*/  @P0 EXIT ;  /* 0x000000000000094d */ /* 0x000fea0003800000 */
[----:B0-2---:R-:W0:Y:S01]  /*ba20*/  LDC.64 R2, c[0x0][0x388] ;  /* 0x0000e200ff027b82 */ /* 0x005e220000000a00 */
[----:B------:R-:W2:Y:S01]  /*ba30*/  LDCU UR4, c[0x0][0x3b4] ;  /* 0x00007680ff0477ac */ /* 0x000ea20008000800 */
[----:B---3--:R-:W-:Y:S01]  /*ba40*/  PRMT R0, R18, 0x9910, RZ ;  /* 0x0000991012007816 */ /* 0x008fe200000000ff */
        /* <DEDUP_REMOVED lines=16> */
.L_x_26741:
[----:B------:R-:W-:Y:S01]  /*bb50*/  STG.E.U8 desc[UR36][R2.64], R16 ;  /* 0x0000001002007986 */ /* 0x000fe2000c101124 */
[----:B------:R-:W-:Y:S05]  /*bb60*/  EXIT ;  /* 0x000000000000794d */ /* 0x000fea0003800000 */
.L_x_26740:
[----:B------:R-:W-:-:S13]  /*bb70*/  ISETP.NE.AND P0, PT, R0, 0x2, PT ;  /* 0x000000020000780c */ /* 0x000fda0003f05270 */
[----:B------:R-:W-:Y:S05]  /*bb80*/  @!P0 BRA `(.L_x_26743) ;  /* 0x0000000000208947 */ /* 0x000fea0003800000 */
[----:B------:R-:W-:-:S13]  /*bb90*/  ISETP.NE.AND P0, PT, R0, 0x3, PT ;  /* 0x000000030000780c */ /* 0x000fda0003f05270 */
[----:B------:R-:W-:Y:S05]  /*bba0*/  @!P0 BRA `(.L_x_26744) ;  /* 0x0000000000108947 */ /* 0x000fea0003800000 */
[----:B------:R-:W-:-:S13]  /*bbb0*/  ISETP.NE.AND P0, PT, R0, 0x4, PT ;  /* 0x000000040000780c */ /* 0x000fda0003f05270 */
[----:B------:R-:W-:Y:S05]  /*bbc0*/  @P0 BRA `(.L_x_26742) ;  /* 0x0000000800380947 */ /* 0x000fea0003800000 */
[----:B------:R-:W-:Y:S01]  /*bbd0*/  STG.E.64 desc[UR36][R2.64], R16 ;  /* 0x0000001002007986 */ /* 0x000fe2000c101b24 */
[----:B------:R-:W-:Y:S05]  /*bbe0*/  EXIT ;  /* 0x000000000000794d */ /* 0x000fea0003800000 */
.L_x_26744:
[----:B------:R-:W-:Y:S01]  /*bbf0*/  STG.E desc[UR36][R2.64], R16 ;  /* 0x0000001002007986 */ /* 0x000fe2000c101924 */
[----:B------:R-:W-:Y:S05]  /*bc00*/  EXIT ;  /* 0x000000000000794d */ /* 0x000fea0003800000 */
.L_x_26743:
[----:B------:R-:W-:Y:S01]  /*bc10*/  STG.E.U16 desc[UR36][R2.64], R16 ;  /* 0x0000001002007986 */ /* 0x000fe2000c101524 */
[----:B------:R-:W-:Y:S05]  /*bc20*/  EXIT ;  /* 0x000000000000794d */ /* 0x000fea0003800000 */
.L_x_26739:
[----:B------:R-:W-:-:S13]  /*bc30*/  ISETP.GT.AND P0, PT, R0, 0x6, PT ;  /* 0x000000060000780c */ /* 0x000fda0003f04270 */
[----:B------:R-:W-:Y:S05]  /*bc40*/  @P0 BRA `(.L_x_26745) ;  /* 0x00000000002c0947 */ /* 0x000fea0003800000 */
[----:B------:R-:W-:-:S13]  /*bc50*/  ISETP.NE.AND P0, PT, R0, 0x5, PT ;  /* 0x000000050000780c */ /* 0x000fda0003f05270 */
[----:B------:R-:W-:Y:S05]  /*bc60*/  @!P0 BRA `(.L_x_26746) ;  /* 0x0000000000148947 */ /* 0x000fea0003800000 */
[----:B------:R-:W-:-:S13]  /*bc70*/  ISETP.NE.AND P0, PT, R0, 0x6, PT ;  /* 0x000000060000780c */ /* 0x000fda0003f05270 */
[----:B------:R-:W-:Y:S05]  /*bc80*/  @P0 BRA `(.L_x_26742) ;  /* 0x0000000800080947 */ /* 0x000fea0003800000 */
[----:B------:R-:W0:Y:S02]  /*bc90*/  I2F.S64 R17, R16 ;  /* 0x0000001000117312 */ /* 0x000e240000301400 */
[----:B0-----:R-:W-:Y:S01]  /*bca0*/  STG.E desc[UR36][R2.64], R17 ;  /* 0x0000001102007986 */ /* 0x001fe2000c101924 */
[----:B------:R-:W-:Y:S05]  /*bcb0*/  EXIT ;  /* 0x000000000000794d */ /* 0x000fea0003800000 */
.L_x_26746:
[----:B------:R-:W0:Y:S02]  /*bcc0*/  I2F.S64 R0, R16 ;  /* 0x0000001000007312 */ /* 0x000e240000301400 */
[----:B0-----:R-:W-:-:S05]  /*bcd0*/  F2FP.F16.F32.PACK_AB R0, RZ, R0 ;  /* 0x00000000ff00723e */ /* 0x001fca00000000ff */
[----:B------:R-:W-:Y:S01]  /*bce0*/  STG.E.U16 desc[UR36][R2.64], R0 ;  /* 0x0000000002007986 */ /* 0x000fe2000c101524 */
[----:B------:R-:W-:Y:S05]  /*bcf0*/  EXIT ;  /* 0x000000000000794d */ /* 0x000fea0003800000 */
.L_x_26745:
        /* <DEDUP_REMOVED lines=8> */
[----:B0-----:R-:W-:Y:S01]  /*bd80*/  STG.E.64 desc[UR36][R2.64], R4 ;  /* 0x0000000402007986 */ /* 0x001fe2000c101b24 */
[----:B------:R-:W-:Y:S05]  /*bd90*/  EXIT ;  /* 0x000000000000794d */ /* 0x000fea0003800000 */
.L_x_26748:
[----:B------:R-:W0:Y:S02]  /*bda0*/  I2F.S64 R16, R16 ;  /* 0x0000001000107312 */ /* 0x000e240000301400 */
[----:B0-----:R-:W-:-:S04]  /*bdb0*/  F2FP.F16.F32.PACK_AB R5, RZ, R16 ;  /* 0x00000010ff05723e */ /* 0x001fc800000000ff */
[----:B------:R-:W-:-:S05]  /*bdc0*/  PRMT R5, R5, 0x5410, RZ ;  /* 0x0000541005057816 */ /* 0x000fca00000000ff */
[----:B------:R-:W-:Y:S01]  /*bdd0*/  STG.E desc[UR36][R2.64], R5 ;  /* 0x0000000502007986 */ /* 0x000fe2000c101924 */
[----:B------:R-:W-:Y:S05]  /*bde0*/  EXIT ;  /* 0x000000000000794d */ /* 0x000fea0003800000 */
.L_x_26747:
[----:B------:R-:W0:Y:S02]  /*bdf0*/  I2F.F64.S64 R16, R16 ;  /* 0x0000001000107312 */ /* 0x000e240000301c00 */
[----:B0-----:R-:W-:Y:S01]  /*be00*/  STG.E.64 desc[UR36][R2.64], R16 ;  /* 0x0000001002007986 */ /* 0x001fe2000c101b24 */
[----:B------:R-:W-:Y:S05]  /*be10*/  EXIT ;  /* 0x000000000000794d */ /* 0x000fea0003800000 */
.L_x_26738:
        /* <DEDUP_REMOVED lines=12> */
.L_x_26752:
        /* <DEDUP_REMOVED lines=18> */
.L_x_26755:
[----:B------:R-:W-:-:S04]  /*c000*/  SHF.R.U32.HI R5, RZ, 0x18, R5 ;  /* 0x00000018ff057819 */ /* 0x000fc80000011605 */
[----:B------:R-:W-:-:S07]  /*c010*/  LOP3.LUT R0, R0, 0x80, R5, 0xf8, !PT ;  /* 0x0000008000007812 */ /* 0x000fce00078ef805 */
.L_x_26754:
[----:B------:R-:W-:Y:S05]  /*c020*/  BSYNC.RECONVERGENT B0 ;  /* 0x0000000000007941 */ /* 0x000fea0003800200 */
.L_x_26753:
[----:B------:R-:W-:Y:S01]  /*c030*/  STG.E.U8 desc[UR36][R2.64], R0 ;  /* 0x0000000002007986 */ /* 0x000fe2000c101124 */
[----:B------:R-:W-:Y:S05]  /*c040*/  EXIT ;  /* 0x000000000000794d */ /* 0x000fea0003800000 */
.L_x_26751:
        /* <DEDUP_REMOVED lines=18> */
.L_x_26758:
[----:B------:R-:W-:-:S04]  /*c170*/  SHF.R.U32.HI R5, RZ, 0x18, R5 ;  /* 0x00000018ff057819 */ /* 0x000fc80000011605 */
[----:B------:R-:W-:-:S07]  /*c180*/  LOP3.LUT R0, R0, 0x80, R5, 0xf8, !PT ;  /* 0x0000008000007812 */ /* 0x000fce00078ef805 */
.L_x_26757:
[----:B------:R-:W-:Y:S05]  /*c190*/  BSYNC.RECONVERGENT B0 ;  /* 0x0000000000007941 */ /* 0x000fea0003800200 */
.L_x_26756:
[----:B------:R-:W-:Y:S01]  /*c1a0*/  STG.E.U8 desc[UR36][R2.64], R0 ;  /* 0x0000000002007986 */ /* 0x000fe2000c101124 */
[----:B------:R-:W-:Y:S05]  /*c1b0*/  EXIT ;  /* 0x000000000000794d */ /* 0x000fea0003800000 */
.L_x_26750:
        /* <DEDUP_REMOVED lines=22> */
.L_x_26760:
[----:B------:R-:W-:Y:S01]  /*c320*/  STG.E.64 desc[UR36][R2.64], R16 ;  /* 0x0000001002007986 */ /* 0x000fe2000c101b24 */
[----:B------:R-:W-:Y:S05]  /*c330*/  EXIT ;  /* 0x000000000000794d */ /* 0x000fea0003800000 */
.L_x_26759:
[----:B------:R-:W-:Y:S01]  /*c340*/  STG.E desc[UR36][R2.64], R16 ;  /* 0x0000001002007986 */ /* 0x000fe2000c101924 */
[----:B------:R-:W-:Y:S05]  /*c350*/  EXIT ;  /* 0x000000000000794d */ /* 0x000fea0003800000 */
.L_x_26749:
        /* <DEDUP_REMOVED lines=9> */
[----:B------:R-:W-:Y:S01]  /*c3f0*/  STG.E.U8 desc[UR36][R2.64], R5 ;  /* 0x0000000502007986 */ /* 0x000fe2000c101124 */
[----:B------:R-:W-:Y:S05]  /*c400*/  EXIT ;  /* 0x000000000000794d */ /* 0x000fea0003800000 */
.L_x_26762:
[----:B------:R-:W0:Y:S01]  /*c410*/  I2F.F64.S64 R16, R16 ;  /* 0x0000001000107312 */ /* 0x000e220000301c00 */
[----:B------:R-:W-:-:S05]  /*c420*/  CS2R R18, SRZ ;  /* 0x0000000000127805 */ /* 0x000fca000001ff00 */
[----:B0-----:R-:W-:Y:S01]  /*c430*/  STG.E.128 desc[UR36][R2.64], R16 ;  /* 0x0000001002007986 */ /* 0x001fe2000c101d24 */
[----:B------:R-:W-:Y:S05]  /*c440*/  EXIT ;  /* 0x000000000000794d */ /* 0x000fea0003800000 */
.L_x_26761:
[----:B------:R-:W-:-:S13]  /*c450*/  ISETP.NE.AND P0, PT, R0, 0xf, PT ;  /* 0x0000000f0000780c */ /* 0x000fda0003f05270 */
[----:B------:R-:W-:Y:S05]  /*c460*/  @!P0 BRA `(.L_x_26763) ;  /* 0x0000000000e88947 */ /* 0x000fea0003800000 */
[----:B------:R-:W-:-:S13]  /*c470*/  ISETP.NE.AND P0, PT, R0, 0x17, PT ;  /* 0x000000170000780c */ /* 0x000fda0003f05270 */
[----:B------:R-:W-:Y:S05]  /*c480*/  @!P0 BRA `(.L_x_26764) ;  /* 0x0000000000908947 */ /* 0x000fea0003800000 */
[----:B------:R-:W-:-:S13]  /*c490*/  ISETP.NE.AND P0, PT, R0, 0x18, PT ;  /* 0x000000180000780c */ /* 0x000fda0003f05270 */
[----:B------:R-:W-:Y:S05]  /*c4a0*/  @!P0 BRA `(.L_x_26765) ;  /* 0x0000000000448947 */ /* 0x000fea0003800000 */
.L_x_26742:
        /* <DEDUP_REMOVED lines=16> */
.L_x_26766:
[----:B------:R-:W-:Y:S05]  /*c5b0*/  EXIT ;  /* 0x000000000000794d */ /* 0x000fea0003800000 */
.L_x_26765:
        /* <DEDUP_REMOVED lines=13> */
.L_x_26768:
[----:B------:R-:W-:Y:S05]  /*c690*/  BSYNC.RECONVERGENT B0 ;  /* 0x0000000000007941 */ /* 0x000fea0003800200 */
.L_x_26767:
[----:B------:R-:W-:-:S05]  /*c6a0*/  LOP3.LUT R5, R0, 0x80, R5, 0xf8, !PT ;  /* 0x0000008000057812 */ /* 0x000fca00078ef805 */
[----:B------:R-:W-:Y:S01]  /*c6b0*/  STG.E.U8 desc[UR36][R2.64], R5 ;  /* 0x0000000502007986 */ /* 0x000fe2000c101124 */
[----:B------:R-:W-:Y:S05]  /*c6c0*/  EXIT ;  /* 0x000000000000794d */ /* 0x000fea0003800000 */
.L_x_26764:
        /* <DEDUP_REMOVED lines=12> */
.L_x_26770:
[----:B------:R-:W-:Y:S01]  /*c790*/  IMAD.MOV.U32 R0, RZ, RZ, 0x7f ;  /* 0x0000007fff007424 */ /* 0x000fe200078e00ff */
[----:B------:R-:W-:-:S04]  /*c7a0*/  ISETP.GT.U32.AND P0, PT, R4, 0x7f800000, PT ;  /* 0x7f8000000400780c */ /* 0x000fc80003f04070 */
[----:B------:R-:W-:-:S09]  /*c7b0*/  SEL R0, R0, 0x7c, P0 ;  /* 0x0000007c00007807 */ /* 0x000fd20000000000 */
.L_x_26771:
[----:B------:R-:W-:Y:S05]  /*c7c0*/  BSYNC.RECONVERGENT B0 ;  /* 0x0000000000007941 */ /* 0x000fea0003800200 */
.L_x_26769:
[----:B------:R-:W-:-:S04]  /*c7d0*/  SHF.R.U32.HI R5, RZ, 0x18, R5 ;  /* 0x00000018ff057819 */ /* 0x000fc80000011605 */
[----:B------:R-:W-:-:S05]  /*c7e0*/  LOP3.LUT R5, R0, 0x80, R5, 0xf8, !PT ;  /* 0x0000008000057812 */ /* 0x000fca00078ef805 */
[----:B------:R-:W-:Y:S01]  /*c7f0*/  STG.E.U8 desc[UR36][R2.64], R5 ;  /* 0x0000000502007986 */ /* 0x000fe2000c101124 */
[----:B------:R-:W-:Y:S05]  /*c800*/  EXIT ;  /* 0x000000000000794d */ /* 0x000fea0003800000 */
.L_x_26763:
[----:B------:R-:W0:Y:S02]  /*c810*/  I2F.S64 R0, R16 ;  /* 0x0000001000007312 */ /* 0x000e240000301400 */
[----:B0-----:R-:W-:-:S05]  /*c820*/  F2FP.BF16.F32.PACK_AB R0, RZ, R0 ;  /* 0x00000000ff00723e */ /* 0x001fca00000010ff */
[----:B------:R-:W-:Y:S01]  /*c830*/  STG.E.U16 desc[UR36][R2.64], R0 ;  /* 0x0000000002007986 */ /* 0x000fe2000c101524 */
[----:B------:R-:W-:Y:S05]  /*c840*/  EXIT ;  /* 0x000000000000794d */ /* 0x000fea0003800000 */
        .weak           $__internal_22_$__cuda_sm20_div_s64
        .type           $__internal_22_$__cuda_sm20_div_s64,@function
        .size           $__internal_22_$__cuda_sm20_div_s64,(.L_x_36971 - $__internal_22_$__cuda_sm20_div_s64)
$__internal_22_$__cuda_sm20_div_s64:
[----:B------:R-:W-:Y:S02]  /*c850*/  IADD3 R6, P1, PT, RZ, -R5, RZ ;  /* 0x80000005ff067210 */ /* 0x000fe40007f3e0ff */
[----:B------:R-:W-:-:S03]  /*c860*/  ISETP.GE.AND P0, PT, R3, RZ, PT ;  /* 0x000000ff0300720c */ /* 0x000fc60003f06270 */
[----:B------:R-:W-:Y:S01]  /*c870*/  IMAD.X R8, RZ, RZ, ~R3, P1 ;  /* 0x000000ffff087224 */ /* 0x000fe200008e0e03 */
[----:B------:R-:W-:-:S04]  /*c880*/  SEL R6, R6, R5, !P0 ;  /* 0x0000000506067207 */ /* 0x000fc80004000000 */
[----:B------:R-:W-:-:S04]  /*c890*/  SEL R7, R8, R3, !P0 ;  /* 0x0000000308077207 */ /* 0x000fc80004000000 */
[----:B------:R-:W0:Y:S08]  /*c8a0*/  I2F.U64.RP R33, R6 ;  /* 0x0000000600217312 */ /* 0x000e300000309000 */
[----:B0-----:R-:W0:Y:S02]  /*c8b0*/  MUFU.RCP R33, R33 ;  /* 0x0000002100217308 */ /* 0x001e240000001000 */
[----:B0-----:R-:W-:-:S06]  /*c8c0*/  VIADD R13, R33, 0x1ffffffe ;  /* 0x1ffffffe210d7836 */ /* 0x001fcc0000000000 */
[----:B------:R-:W0:Y:S02]  /*c8d0*/  F2I.U64.TRUNC R12, R13 ;  /* 0x0000000d000c7311 */ /* 0x000e24000020d800 */
[----:B0-----:R-:W-:-:S04]  /*c8e0*/  IMAD.WIDE.U32 R8, R12, R6, RZ ;  /* 0x000000060c087225 */ /* 0x001fc800078e00ff */
[C---:B------:R-:W-:Y:S01]  /*c8f0*/  IMAD R11, R12.reuse, R7, R9 ;  /* 0x000000070c0b7224 */ /* 0x040fe200078e0209 */
[----:B------:R-:W-:Y:S01]  /*c900*/  IADD3 R9, P0, PT, RZ, -R8, RZ ;  /* 0x80000008ff097210 */ /* 0x000fe20007f1e0ff */
[----:B------:R-:W-:Y:S02]  /*c910*/  IMAD.MOV.U32 R15, RZ, RZ, R12 ;  /* 0x000000ffff0f7224 */ /* 0x000fe400078e000c */
        /* <DEDUP_REMOVED lines=12> */
[----:B------:R-:W-:Y:S01]  /*c9e0*/  IADD3 R12, P0, PT, RZ, -R12, RZ ;  /* 0x8000000cff0c7210 */ /* 0x000fe20007f1e0ff */
[----:B------:R-:W-:Y:S01]  /*c9f0*/  IMAD.MOV.U32 R15, RZ, RZ, RZ ;  /* 0x000000ffff0f7224 */ /* 0x000fe200078e00ff */
[----:B------:R-:W-:Y:S01]  /*ca00*/  ISETP.GE.AND P2, PT, R10, RZ, PT ;  /* 0x000000ff0a00720c */ /* 0x000fe20003f46270 */
[----:B------:R-:W-:-:S04]  /*ca10*/  IMAD R8, R11, R6, R8 ;  /* 0x000000060b087224 */ /* 0x000fc800078e0208 */
[----:B------:R-:W-:Y:S02]  /*ca20*/  IMAD.X R14, RZ, RZ, ~R8, P0 ;  /* 0x000000ffff0e7224 */ /* 0x000fe400000e0e08 */
[----:B------:R-:W-:-:S04]  /*ca30*/  IMAD.HI.U32 R8, R9, R12, RZ ;  /* 0x0000000c09087227 */ /* 0x000fc800078e00ff */
[----:B------:R-:W-:-:S04]  /*ca40*/  IMAD.WIDE.U32 R8, P1, R9, R14, R8 ;  /* 0x0000000e09087225 */ /* 0x000fc80007820008 */
[----:B------:R-:W-:-:S04]  /*ca50*/  IMAD.HI.U32 R12, P0, R11, R12, R8 ;  /* 0x0000000c0b0c7227 */ /* 0x000fc80007800008 */
[----:B------:R-:W-:-:S04]  /*ca60*/  IMAD.HI.U32 R8, R11, R14, RZ ;  /* 0x0000000e0b087227 */ /* 0x000fc800078e00ff */
[----:B------:R-:W-:Y:S02]  /*ca70*/  IMAD R9, R11, R14, RZ ;  /* 0x0000000e0b097224 */ /* 0x000fe400078e02ff */
[----:B------:R-:W-:-:S03]  /*ca80*/  IMAD.X R8, R8, 0x1, R11, P1 ;  /* 0x0000000108087824 */ /* 0x000fc600008e060b */
[----:B------:R-:W-:Y:S02]  /*ca90*/  IADD3 R12, P1, PT, R9, R12, RZ ;  /* 0x0000000c090c7210 */ /* 0x000fe40007f3e0ff */
[-C--:B------:R-:W-:Y:S02]  /*caa0*/  IADD3 R9, P3, PT, RZ, -R0.reuse, RZ ;  /* 0x80000000ff097210 */ /* 0x080fe40007f7e0ff */
[----:B------:R-:W-:Y:S02]  /*cab0*/  IADD3.X R13, PT, PT, RZ, RZ, R8, P1, P0 ;  /* 0x000000ffff0d7210 */ /* 0x000fe40000fe0408 */
[----:B------:R-:W-:Y:S01]  /*cac0*/  SEL R9, R9, R0, !P2 ;  /* 0x0000000009097207 */ /* 0x000fe20005000000 */
[----:B------:R-:W-:-:S04]  /*cad0*/  IMAD.X R11, RZ, RZ, ~R10, P3 ;  /* 0x000000ffff0b7224 */ /* 0x000fc800018e0e0a */
[----:B------:R-:W-:Y:S01]  /*cae0*/  IMAD.HI.U32 R14, R12, R9, RZ ;  /* 0x000000090c0e7227 */ /* 0x000fe200078e00ff */
[----:B------:R-:W-:-:S05]  /*caf0*/  SEL R0, R11, R10, !P2 ;  /* 0x0000000a0b007207 */ /* 0x000fca0005000000 */
[----:B------:R-:W-:-:S04]  /*cb00*/  IMAD.WIDE.U32 R14, R12, R0, R14 ;  /* 0x000000000c0e7225 */ /* 0x000fc800078e000e */
[C---:B------:R-:W-:Y:S02]  /*cb10*/  IMAD R8, R13.reuse, R0, RZ ;  /* 0x000000000d087224 */ /* 0x040fe400078e02ff */
[----:B------:R-:W-:-:S05]  /*cb20*/  IMAD.HI.U32 R11, P0, R13, R9, R14 ;  /* 0x000000090d0b7227 */ /* 0x000fca000780000e */
[----:B------:R-:W-:Y:S01]  /*cb30*/  IADD3 R11, P1, PT, R8, R11, RZ ;  /* 0x0000000b080b7210 */ /* 0x000fe20007f3e0ff */
[----:B------:R-:W-:-:S04]  /*cb40*/  IMAD.HI.U32 R8, R13, R0, RZ ;  /* 0x000000000d087227 */ /* 0x000fc800078e00ff */
[----:B------:R-:W-:Y:S02]  /*cb50*/  IMAD.X R8, RZ, RZ, R8, P0 ;  /* 0x000000ffff087224 */ /* 0x000fe400000e0608 */
[----:B------:R-:W-:-:S04]  /*cb60*/  IMAD.WIDE.U32 R12, R11, R6, RZ ;  /* 0x000000060b0c7225 */ /* 0x000fc800078e00ff */
[----:B------:R-:W-:Y:S01]  /*cb70*/  IMAD R13, R11, R7, R13 ;  /* 0x000000070b0d7224 */ /* 0x000fe200078e020d */
[----:B------:R-:W-:Y:S01]  /*cb80*/  IADD3 R9, P0, PT, -R12, R9, RZ ;  /* 0x000000090c097210 */ /* 0x000fe20007f1e1ff */
[----:B------:R-:W-:-:S03]  /*cb90*/  IMAD.X R8, RZ, RZ, R8, P1 ;  /* 0x000000ffff087224 */ /* 0x000fc600008e0608 */
[-C--:B------:R-:W-:Y:S01]  /*cba0*/  ISETP.GE.U32.AND P1, PT, R9, R6.reuse, PT ;  /* 0x000000060900720c */ /* 0x080fe20003f26070 */
[----:B------:R-:W-:-:S04]  /*cbb0*/  IMAD R13, R8, R6, R13 ;  /* 0x00000006080d7224 */ /* 0x000fc800078e020d */
[----:B------:R-:W-:Y:S01]  /*cbc0*/  IMAD.X R13, R0, 0x1, ~R13, P0 ;  /* 0x00000001000d7824 */ /* 0x000fe200000e0e0d */
[----:B------:R-:W-:-:S04]  /*cbd0*/  IADD3 R0, P2, PT, R9, -R6, RZ ;  /* 0x8000000609007210 */ /* 0x000fc80007f5e0ff */
[----:B------:R-:W-:-:S04]  /*cbe0*/  ISETP.GE.U32.AND.EX P1, PT, R13, R7, PT, P1 ;  /* 0x000000070d00720c */ /* 0x000fc80003f26110 */
[----:B------:R-:W-:Y:S01]  /*cbf0*/  SEL R9, R0, R9, P1 ;  /* 0x0000000900097207 */ /* 0x000fe20000800000 */
[----:B------:R-:W-:-:S03]  /*cc00*/  IMAD.X R0, R13, 0x1, ~R7, P2 ;  /* 0x000000010d007824 */ /* 0x000fc600010e0e07 */
[----:B------:R-:W-:Y:S02]  /*cc10*/  ISETP.GE.U32.AND P0, PT, R9, R6, PT ;  /* 0x000000060900720c */ /* 0x000fe40003f06070 */
[----:B------:R-:W-:Y:S02]  /*cc20*/  IADD3 R6, P3, PT, R11, 0x1, RZ ;  /* 0x000000010b067810 */ /* 0x000fe40007f7e0ff */
[----:B------:R-:W-:Y:S02]  /*cc30*/  SEL R13, R0, R13, P1 ;  /* 0x0000000d000d7207 */ /* 0x000fe40000800000 */
[----:B------:R-:W-:Y:S01]  /*cc40*/  SEL R11, R6, R11, P1 ;  /* 0x0000000b060b7207 */ /* 0x000fe20000800000 */
[----:B------:R-:W-:Y:S01]  /*cc50*/  IMAD.X R9, RZ, RZ, R8, P3 ;  /* 0x000000ffff097224 */ /* 0x000fe200018e0608 */
[----:B------:R-:W-:-:S04]  /*cc60*/  ISETP.GE.U32.AND.EX P0, PT, R13, R7, PT, P0 ;  /* 0x000000070d00720c */ /* 0x000fc80003f06100 */
[----:B------:R-:W-:Y:S02]  /*cc70*/  SEL R9, R9, R8, P1 ;  /* 0x0000000809097207 */ /* 0x000fe40000800000 */
[----:B------:R-:W-:Y:S02]  /*cc80*/  IADD3 R0, P1, PT, R11, 0x1, RZ ;  /* 0x000000010b007810 */ /* 0x000fe40007f3e0ff */
[----:B------:R-:W-:Y:S02]  /*cc90*/  LOP3.LUT R8, R3, R10, RZ, 0x3c, !PT ;  /* 0x0000000a03087212 */ /* 0x000fe400078e3cff */
[----:B------:R-:W-:Y:S01]  /*cca0*/  SEL R0, R0, R11, P0 ;  /* 0x0000000b00007207 */ /* 0x000fe20000000000 */
[----:B------:R-:W-:Y:S01]  /*ccb0*/  IMAD.X R6, RZ, RZ, R9, P1 ;  /* 0x000000ffff067224 */ /* 0x000fe200008e0609 */
[----:B------:R-:W-:Y:S02]  /*ccc0*/  ISETP.GE.AND P1, PT, R8, RZ, PT ;  /* 0x000000ff0800720c */ /* 0x000fe40003f26270 */
[----:B------:R-:W-:-:S02]  /*ccd0*/  IADD3 R7, P2, PT, RZ, -R0, RZ ;  /* 0x80000000ff077210 */ /* 0x000fc40007f5e0ff */
[----:B------:R-:W-:Y:S02]  /*cce0*/  SEL R9, R6, R9, P0 ;  /* 0x0000000906097207 */ /* 0x000fe40000000000 */
[----:B------:R-:W-:Y:S01]  /*ccf0*/  ISETP.NE.U32.AND P0, PT, R5, RZ, PT ;  /* 0x000000ff0500720c */ /* 0x000fe20003f05070 */
[----:B------:R-:W-:Y:S01]  /*cd00*/  IMAD.MOV.U32 R5, RZ, RZ, 0x0 ;  /* 0x00000000ff057424 */ /* 0x000fe200078e00ff */
[----:B------:R-:W-:Y:S01]  /*cd10*/  SEL R0, R7, R0, !P1 ;  /* 0x0000000007007207 */ /* 0x000fe20004800000 */
[----:B------:R-:W-:Y:S01]  /*cd20*/  IMAD.X R6, RZ, RZ, ~R9, P2 ;  /* 0x000000ffff067224 */ /* 0x000fe200010e0e09 */
[----:B------:R-:W-:-:S04]  /*cd30*/  ISETP.NE.AND.EX P0, PT, R3, RZ, PT, P0 ;  /* 0x000000ff0300720c */ /* 0x000fc80003f05300 */
[----:B------:R-:W-:Y:S02]  /*cd40*/  SEL R3, R6, R9, !P1 ;  /* 0x0000000906037207 */ /* 0x000fe40004800000 */
[----:B------:R-:W-:Y:S02]  /*cd50*/  SEL R0, R0, 0xffffffff, P0 ;  /* 0xffffffff00007807 */ /* 0x000fe40000000000 */
[----:B------:R-:W-:Y:S01]  /*cd60*/  SEL R3, R3, 0xffffffff, P0 ;  /* 0xffffffff03037807 */ /* 0x000fe20000000000 */
[----:B------:R-:W-:Y:S06]  /*cd70*/  RET.REL.NODEC R4 `(_ZN2at6native27unrolled_elementwise_kernelINS0_13BinaryFunctorIlllZZZNS0_15binary_internal21div_floor_kernel_cudaERNS_18TensorIteratorBaseEENKUlvE_clEvENKUlvE2_clEvEUlllE_EESt5arrayIPcLm3EELi4E23TrivialOffsetCalculatorILi2EjESD_ILi1EjENS0_6memory12LoadWithCastILi2EEENSG_13StoreWithCastILi1EEEEEviT_T0_T2_T3_T4_T5_) ;  /* 0xffffff3004a07950 */ /* 0x000fec0003c3ffff */
.L_x_26772:
        /* <DEDUP_REMOVED lines=16> */
.L_x_36971:


//--------------------- .text._ZN2at6native18elementwise_kernelILi128ELi2EZNS0_22gpu_kernel_impl_nocastINS0_13BinaryFunctorIlllZZZNS0_15binary_internal21div_floor_kernel_cudaERNS_18TensorIteratorBaseEENKUlvE_clEvENKUlvE2_clEvEUlllE_EEEEvS6_RKT_EUliE_EEviT1_ --------------------------
	.section	.text._ZN2at6native18elementwise_kernelILi128ELi2EZNS0_22gpu_kernel_impl_nocastINS0_13BinaryFunctorIlllZZZNS0_15binary_internal21div_floor_kernel_cudaERNS_18TensorIteratorBaseEENKUlvE_clEvENKUlvE2_clEvEUlllE_EEEEvS6_RKT_EUliE_EEviT1_,"ax",@progbits
	.align	128
        .global         _ZN2at6native18elementwise_kernelILi128ELi2EZNS0_22gpu_kernel_impl_nocastINS0_13BinaryFunctorIlllZZZNS0_15binary_internal21div_floor_kernel_cudaERNS_18TensorIteratorBaseEENKUlvE_clEvENKUlvE2_clEvEUlllE_EEEEvS6_RKT_EUliE_EEviT1_
        .type           _ZN2at6native18elementwise_kernelILi128ELi2EZNS0_22gpu_kernel_impl_nocastINS0_13BinaryFunctorIlllZZZNS0_15binary_internal21div_floor_kernel_cudaERNS_18TensorIteratorBaseEENKUlvE_clEvENKUlvE2_clEvEUlllE_EEEEvS6_RKT_EUliE_EEviT1_,@function
        .size           _ZN2at6native18elementwise_kernelILi128ELi2EZNS0_22gpu_kernel_impl_nocastINS0_13BinaryFunctorIlllZZZNS0_15binary_internal21div_floor_kernel_cudaERNS_18TensorIteratorBaseEENKUlvE_clEvENKUlvE2_clEvEUlllE_EEEEvS6_RKT_EUliE_EEviT1_,(.L_x_36972 - _ZN2at6native18elementwise_kernelILi128ELi2EZNS0_22gpu_kernel_impl_nocastINS0_13BinaryFunctorIlllZZZNS0_15binary_internal21div_floor_kernel_cudaERNS_18TensorIteratorBaseEENKUlvE_clEvENKUlvE2_clEvEUlllE_EEEEvS6_RKT_EUliE_EEviT1_)
        .other          _ZN2at6native18elementwise_kernelILi128ELi2EZNS0_22gpu_kernel_impl_nocastINS0_13BinaryFunctorIlllZZZNS0_15binary_internal21div_floor_kernel_cudaERNS_18TensorIteratorBaseEENKUlvE_clEvENKUlvE2_clEvEUlllE_EEEEvS6_RKT_EUliE_EEviT1_,@"STO_CUDA_ENTRY STV_DEFAULT"
_ZN2at6native18elementwise_kernelILi128ELi2EZNS0_22gpu_kernel_impl_nocastINS0_13BinaryFunctorIlllZZZNS0_15binary_internal21div_floor_kernel_cudaERNS_18TensorIteratorBaseEENKUlvE_clEvENKUlvE2_clEvEUlllE_EEEEvS6_RKT_EUliE_EEviT1_:
.text._ZN2at6native18elementwise_kernelILi128ELi2EZNS0_22gpu_kernel_impl_nocastINS0_13BinaryFunctorIlllZZZNS0_15binary_internal21div_floor_kernel_cudaERNS_18TensorIteratorBaseEENKUlvE_clEvENKUlvE2_clEvEUlllE_EEEEvS6_RKT_EUliE_EEviT1_:
        /* <DEDUP_REMOVED lines=16> */
[----:B-1----:R-:W2:Y:S02]  /*0100*/  LDG.E.64 R8, desc[UR6][R8.64] ;  /* 0x0000000608087981 */ /* 0x002ea4000c1e1b00 */
[----:B--2---:R-:W-:-:S02]  /*0110*/  LOP3.LUT R0, R8, R14, RZ, 0x3c, !PT ;  /* 0x0000000e08007212 */ /* 0x004fc400078e3cff */
[----:B------:R-:W-:Y:S02]  /*0120*/  LOP3.LUT R2, R9, R15, RZ, 0x3c, !PT ;  /* 0x0000000f09027212 */ /* 0x000fe400078e3cff */
[----:B------:R-:W-:-:S04]  /*0130*/  ISETP.GT.U32.AND P0, PT, R0, -0x1, PT ;  /* 0xffffffff0000780c */ /* 0x000fc80003f04070 */
[----:B------:R-:W-:-:S13]  /*0140*/  ISETP.GT.AND.EX P0, PT, R2, -0x1, PT, P0 ;  /* 0xffffffff0200780c */ /* 0x000fda0003f04300 */
[----:B------:R-:W-:Y:S05]  /*0150*/  @P0 BRA `(.L_x_26776) ;  /* 0x0000000000ac0947 */ /* 0x000fea0003800000 */
[----:B------:R-:W-:-:S04]  /*0160*/  LOP3.LUT R0, R15, R9, RZ, 0xfc, !PT ;  /* 0x000000090f007212 */ /* 0x000fc800078efcff */
[----:B------:R-:W-:-:S13]  /*0170*/  ISETP.NE.U32.AND P0, PT, R0, RZ, PT ;  /* 0x000000ff0000720c */ /* 0x000fda0003f05070 */
[----:B------:R-:W-:Y:S05]  /*0180*/  @P0 BRA `(.L_x_26777) ;  /* 0x0000000000600947 */ /* 0x000fea0003800000 */
[----:B------:R-:W0:Y:S01]  /*0190*/  I2F.U32.RP R0, R8 ;  /* 0x0000000800007306 */ /* 0x000e220000209000 */
[----:B------:R-:W-:Y:S01]  /*01a0*/  IMAD.MOV R5, RZ, RZ, -R8 ;  /* 0x000000ffff057224 */ /* 0x000fe200078e0a08 */
[----:B------:R-:W-:-:S06]  /*01b0*/  ISETP.NE.U32.AND P2, PT, R8, RZ, PT ;  /* 0x000000ff0800720c */ /* 0x000fcc0003f45070 */
[----:B0-----:R-:W0:Y:S02]  /*01c0*/  MUFU.RCP R0, R0 ;  /* 0x0000000000007308 */ /* 0x001e240000001000 */
[----:B0-----:R-:W-:-:S06]  /*01d0*/  IADD3 R2, PT, PT, R0, 0xffffffe, RZ ;  /* 0x0ffffffe00027810 */ /* 0x001fcc0007ffe0ff */
[----:B------:R0:W1:Y:S02]  /*01e0*/  F2I.FTZ.U32.TRUNC.NTZ R3, R2 ;  /* 0x0000000200037305 */ /* 0x000064000021f000 */
[----:B0-----:R-:W-:Y:S02]  /*01f0*/  HFMA2 R2, -RZ, RZ, 0, 0 ;  /* 0x00000000ff027431 */ /* 0x001fe400000001ff */
[----:B-1----:R-:W-:-:S04]  /*0200*/  IMAD R5, R5, R3, RZ ;  /* 0x0000000305057224 */ /* 0x002fc800078e02ff */
[----:B------:R-:W-:Y:S01]  /*0210*/  IMAD.HI.U32 R3, R3, R5, R2 ;  /* 0x0000000503037227 */ /* 0x000fe200078e0002 */
[----:B------:R-:W-:-:S05]  /*0220*/  MOV R5, RZ ;  /* 0x000000ff00057202 */ /* 0x000fca0000000f00 */
[----:B------:R-:W-:-:S04]  /*0230*/  IMAD.HI.U32 R4, R3, R14, RZ ;  /* 0x0000000e03047227 */ /* 0x000fc800078e00ff */
[----:B------:R-:W-:-:S04]  /*0240*/  IMAD.MOV R3, RZ, RZ, -R4 ;  /* 0x000000ffff037224 */ /* 0x000fc800078e0a04 */
[----:B------:R-:W-:-:S05]  /*0250*/  IMAD R3, R8, R3, R14 ;  /* 0x0000000308037224 */ /* 0x000fca00078e020e */
[----:B------:R-:W-:-:S13]  /*0260*/  ISETP.GE.U32.AND P0, PT, R3, R8, PT ;  /* 0x000000080300720c */ /* 0x000fda0003f06070 */
[----:B------:R-:W-:Y:S01]  /*0270*/  @P0 IADD3 R3, PT, PT, -R8, R3, RZ ;  /* 0x0000000308030210 */ /* 0x000fe20007ffe1ff */
        /* <DEDUP_REMOVED lines=9> */
.L_x_26777:
[----:B------:R-:W-:Y:S01]  /*0310*/  IMAD.MOV.U32 R6, RZ, RZ, R14 ;  /* 0x000000ffff067224 */ /* 0x000fe200078e000e */
[----:B------:R-:W-:Y:S02]  /*0320*/  MOV R3, R15 ;  /* 0x0000000f00037202 */ /* 0x000fe40000000f00 */
[----:B------:R-:W-:-:S07]  /*0330*/  MOV R0, 0x350 ;  /* 0x0000035000007802 */ /* 0x000fce0000000f00 */
[----:B------:R-:W-:Y:S05]  /*0340*/  CALL.REL.NOINC `($__internal_23_$__cuda_sm20_div_s64) ;  /* 0x0000004000147944 */ /* 0x000fea0003c00000 */
[----:B------:R-:W-:-:S05]  /*0350*/  IADD3 R3, P0, PT, RZ, -R4, RZ ;  /* 0x80000004ff037210 */ /* 0x000fca0007f1e0ff */
[----:B------:R-:W-:Y:S02]  /*0360*/  IMAD.X R7, RZ, RZ, ~R5, P0 ;  /* 0x000000ffff077224 */ /* 0x000fe400000e0e05 */
[----:B------:R-:W-:-:S04]  /*0370*/  IMAD.WIDE.U32 R14, R8, R3, R14 ;  /* 0x00000003080e7225 */ /* 0x000fc800078e000e */
[----:B------:R-:W-:Y:S01]  /*0380*/  IMAD R0, R7, R8, RZ ;  /* 0x0000000807007224 */ /* 0x000fe200078e02ff */
[----:B------:R-:W-:-:S03]  /*0390*/  ISETP.NE.U32.AND P0, PT, R14, RZ, PT ;  /* 0x000000ff0e00720c */ /* 0x000fc60003f05070 */
[----:B------:R-:W-:-:S05]  /*03a0*/  IMAD R9, R9, R3, R0 ;  /* 0x0000000309097224 */ /* 0x000fca00078e0200 */
[----:B------:R-:W-:-:S04]  /*03b0*/  IADD3 R14, PT, PT, R15, R9, RZ ;  /* 0x000000090f0e7210 */ /* 0x000fc80007ffe0ff */
[----:B------:R-:W-:-:S13]  /*03c0*/  ISETP.NE.AND.EX P0, PT, R14, RZ, PT, P0 ;  /* 0x000000ff0e00720c */ /* 0x000fda0003f05300 */
.L_x_26778:
[----:B------:R-:W-:-:S04]  /*03d0*/  SEL R3, RZ, 0xffffffff, !P0 ;  /* 0xffffffffff037807 */ /* 0x000fc80004000000 */
[----:B------:R-:W-:-:S05]  /*03e0*/  IADD3 R4, P0, PT, R4, R3, RZ ;  /* 0x0000000304047210 */ /* 0x000fca0007f1e0ff */
[----:B------:R-:W-:Y:S01]  /*03f0*/  IMAD.X R5, R5, 0x1, R3, P0 ;  /* 0x0000000105057824 */ /* 0x000fe200000e0603 */
[----:B------:R-:W-:Y:S07]  /*0400*/  BRA `(.L_x_26779) ;  /* 0x00000000006c7947 */ /* 0x000fee0003800000 */
.L_x_26776:
        /* <DEDUP_REMOVED lines=11> */
[----:B------:R-:W-:-:S06]  /*04c0*/  IMAD.HI.U32 R5, R3, R5, R2 ;  /* 0x0000000503057227 */ /* 0x000fcc00078e0002 */
[----:B------:R-:W-:-:S04]  /*04d0*/  IMAD.HI.U32 R4, R5, R14, RZ ;  /* 0x0000000e05047227 */ /* 0x000fc800078e00ff */
[----:B------:R-:W-:Y:S01]  /*04e0*/  IMAD.MOV.U32 R5, RZ, RZ, RZ ;  /* 0x000000ffff057224 */ /* 0x000fe200078e00ff */
[----:B------:R-:W-:-:S05]  /*04f0*/  IADD3 R3, PT, PT, -R4, RZ, RZ ;  /* 0x000000ff04037210 */ /* 0x000fca0007ffe1ff */
[----:B------:R-:W-:-:S05]  /*0500*/  IMAD R3, R8, R3, R14 ;  /* 0x0000000308037224 */ /* 0x000fca00078e020e */
[----:B------:R-:W-:-:S13]  /*0510*/  ISETP.GE.U32.AND P0, PT, R3, R8, PT ;  /* 0x000000080300720c */ /* 0x000fda0003f06070 */
[----:B------:R-:W-:Y:S01]  /*0520*/  @P0 IMAD.IADD R3, R3, 0x1, -R8 ;  /* 0x0000000103030824 */ /* 0x000fe200078e0a08 */
[----:B------:R-:W-:-:S04]  /*0530*/  @P0 IADD3 R4, PT, PT, R4, 0x1, RZ ;  /* 0x0000000104040810 */ /* 0x000fc80007ffe0ff */
[----:B------:R-:W-:-:S13]  /*0540*/  ISETP.GE.U32.AND P1, PT, R3, R8, PT ;  /* 0x000000080300720c */ /* 0x000fda0003f26070 */
[----:B------:R-:W-:Y:S02]  /*0550*/  @P1 IADD3 R4, PT, PT, R4, 0x1, RZ ;  /* 0x0000000104041810 */ /* 0x000fe40007ffe0ff */
[----:B------:R-:W-:Y:S01]  /*0560*/  @!P2 LOP3.LUT R4, RZ, R8, RZ, 0x33, !PT ;  /* 0x00000008ff04a212 */ /* 0x000fe200078e33ff */
[----:B------:R-:W-:Y:S06]  /*0570*/  BRA `(.L_x_26779) ;  /* 0x0000000000107947 */ /* 0x000fec0003800000 */
.L_x_26780:
[----:B------:R-:W-:Y:S02]  /*0580*/  MOV R6, R14 ;  /* 0x0000000e00067202 */ /* 0x000fe40000000f00 */
[----:B------:R-:W-:Y:S02]  /*0590*/  MOV R3, R15 ;  /* 0x0000000f00037202 */ /* 0x000fe40000000f00 */
[----:B------:R-:W-:-:S07]  /*05a0*/  MOV R0, 0x5c0 ;  /* 0x000005c000007802 */ /* 0x000fce0000000f00 */
[----:B------:R-:W-:Y:S05]  /*05b0*/  CALL.REL.NOINC `($__internal_23_$__cuda_sm20_div_s64) ;  /* 0x0000003c00787944 */ /* 0x000fea0003c00000 */
.L_x_26779:
[----:B------:R-:W0:Y:S01]  /*05c0*/  LDC.64 R2, c[0x0][0x5e8] ;  /* 0x00017a00ff027b82 */ /* 0x000e220000000a00 */
[----:B------:R-:W-:Y:S01]  /*05d0*/  VIADD R19, R19, 0x80 ;  /* 0x0000008013137836 */ /* 0x000fe20000000000 */
[----:B0-----:R0:W-:Y:S06]  /*05e0*/  STG.E.64 desc[UR6][R2.64], R4 ;  /* 0x0000000402007986 */ /* 0x0011ec000c101b06 */
.L_x_26775:
[----:B------:R-:W-:Y:S05]  /*05f0*/  BSYNC.RECONVERGENT B0 ;  /* 0x0000000000007941 */ /* 0x000fea0003800200 */
.L_x_26774:
[----:B------:R-:W1:Y:S02]  /*0600*/  LDCU UR4, c[0x0][0x380] ;  /* 0x00007000ff0477ac */ /* 0x000e640008000800 */
[----:B-1----:R-:W-:-:S13]  /*0610*/  ISETP.GE.AND P0, PT, R19, UR4, PT ;  /* 0x0000000413007c0c */ /* 0x002fda000bf06270 */
[----:B------:R-:W-:Y:S05]  /*0620*/  @P0 EXIT ;  /* 0x000000000000094d */ /* 0x000fea0003800000 */
[----:B------:R-:W1:Y:S08]  /*0630*/  LDC.64 R14, c[0x0][0x5f0] ;  /* 0x00017c00ff0e7b82 */ /* 0x000e700000000a00 */
[----:B------:R-:W2:Y:S01]  /*0640*/  LDC.64 R8, c[0x0][0x5f8] ;  /* 0x00017e00ff087b82 */ /* 0x000ea20000000a00 */
[----:B-1----:R-:W3:Y:S04]  /*0650*/  LDG.E.64 R14, desc[UR6][R14.64] ;  /* 0x000000060e0e7981 */ /* 0x002ee8000c1e1b00 */
[----:B--2---:R-:W3:Y:S02]  /*0660*/  LDG.E.64 R8, desc[UR6][R8.64] ;  /* 0x0000000608087981 */ /* 0x004ee4000c1e1b00 */
[----:B---3--:R-:W-:-:S02]  /*0670*/  LOP3.LUT R0, R8, R14, RZ, 0x3c, !PT ;  /* 0x0000000e08007212 */ /* 0x008fc400078e3cff */
[----:B0-----:R-:W-:Y:S02]  /*0680*/  LOP3.LUT R2, R9, R15, RZ, 0x3c, !PT ;  /* 0x0000000f09027212 */ /* 0x001fe400078e3cff */
[----:B------:R-:W-:-:S04]  /*0690*/  ISETP.GT.U32.AND P0, PT, R0, -0x1, PT ;  /* 0xffffffff0000780c */ /* 0x000fc80003f04070 */
[----:B------:R-:W-:-:S13]  /*06a0*/  ISETP.GT.AND.EX P0, PT, R2, -0x1, PT, P0 ;  /* 0xffffffff0200780c */ /* 0x000fda0003f04300 */
[----:B------:R-:W-:Y:S05]  /*06b0*/  @P0 BRA `(.L_x_26781) ;  /* 0x0000000000b40947 */ /* 0x000fea0003800000 */
[----:B------:R-:W-:-:S04]  /*06c0*/  LOP3.LUT R0, R15, R9, RZ, 0xfc, !PT ;  /* 0x000000090f007212 */ /* 0x000fc800078efcff */
[----:B------:R-:W-:-:S13]  /*06d0*/  ISETP.NE.U32.AND P0, PT, R0, RZ, PT ;  /* 0x000000ff0000720c */ /* 0x000fda0003f05070 */
[----:B------:R-:W-:Y:S05]  /*06e0*/  @P0 BRA `(.L_x_26782) ;  /* 0x0000000000600947 */ /* 0x000fea0003800000 */
[----:B------:R-:W0:Y:S01]  /*06f0*/  I2F.U32.RP R0, R8 ;  /* 0x0000000800007306 */ /* 0x000e220000209000 */
[----:B------:R-:W-:Y:S02]  /*0700*/  IADD3 R5, PT, PT, RZ, -R8, RZ ;  /* 0x80000008ff057210 */ /* 0x000fe40007ffe0ff */
[----:B------:R-:W-:-:S05]  /*0710*/  ISETP.NE.U32.AND P2, PT, R8, RZ, PT ;  /* 0x000000ff0800720c */ /* 0x000fca0003f45070 */
[----:B0-----:R-:W0:Y:S02]  /*0720*/  MUFU.RCP R0, R0 ;  /* 0x0000000000007308 */ /* 0x001e240000001000 */
[----:B0-----:R-:W-:-:S06]  /*0730*/  IADD3 R2, PT, PT, R0, 0xffffffe, RZ ;  /* 0x0ffffffe00027810 */ /* 0x001fcc0007ffe0ff */
[----:B------:R0:W1:Y:S02]  /*0740*/  F2I.FTZ.U32.TRUNC.NTZ R3, R2 ;  /* 0x0000000200037305 */ /* 0x000064000021f000 */
[----:B0-----:R-:W-:Y:S02]  /*0750*/  IMAD.MOV.U32 R2, RZ, RZ, RZ ;  /* 0x000000ffff027224 */ /* 0x001fe400078e00ff */
[----:B-1----:R-:W-:-:S04]  /*0760*/  IMAD R5, R5, R3, RZ ;  /* 0x0000000305057224 */ /* 0x002fc800078e02ff */
[----:B------:R-:W-:-:S04]  /*0770*/  IMAD.HI.U32 R3, R3, R5, R2 ;  /* 0x0000000503037227 */ /* 0x000fc800078e0002 */
[----:B------:R-:W-:Y:S02]  /*0780*/  IMAD.MOV.U32 R5, RZ, RZ, RZ ;  /* 0x000000ffff057224 */ /* 0x000fe400078e00ff */
[----:B------:R-:W-:-:S05]  /*0790*/  IMAD.HI.U32 R4, R3, R14, RZ ;  /* 0x0000000e03047227 */ /* 0x000fca00078e00ff */
[----:B------:R-:W-:-:S05]  /*07a0*/  IADD3 R3, PT, PT, -R4, RZ, RZ ;  /* 0x000000ff04037210 */ /* 0x000fca0007ffe1ff */
[----:B------:R-:W-:-:S05]  /*07b0*/  IMAD R3, R8, R3, R14 ;  /* 0x0000000308037224 */ /* 0x000fca00078e020e */
[----:B------:R-:W-:-:S13]  /*07c0*/  ISETP.GE.U32.AND P0, PT, R3, R8, PT ;  /* 0x000000080300720c */ /* 0x000fda0003f06070 */
[----:B------:R-:W-:Y:S01]  /*07d0*/  @P0 IADD3 R3, PT, PT, -R8, R3, RZ ;  /* 0x0000000308030210 */ /* 0x000fe20007ffe1ff */
[----:B------:R-:W-:-:S03]  /*07e0*/  @P0 VIADD R4, R4, 0x1 ;  /* 0x0000000104040836 */ /* 0x000fc60000000000 */
[----:B------:R-:W-:-:S13]  /*07f0*/  ISETP.GE.U32.AND P1, PT, R3, R8, PT ;  /* 0x000000080300720c */ /* 0x000fda0003f26070 */
[----:B------:R-:W-:Y:S02]  /*0800*/  @P1 IADD3 R4, PT, PT, R4, 0x1, RZ ;  /* 0x0000000104041810 */ /* 0x000fe40007ffe0ff */
[----:B------:R-:W-:-:S04]  /*0810*/  @!P2 LOP3.LUT R4, RZ, R8, RZ, 0x33, !PT ;  /* 0x00000008ff04a212 */ /* 0x000fc800078e33ff */
[----:B------:R-:W-:-:S05]  /*0820*/  IADD3 R3, PT, PT, -R4, RZ, RZ ;  /* 0x000000ff04037210 */ /* 0x000fca0007ffe1ff */
[----:B------:R-:W-:-:S05]  /*0830*/  IMAD R8, R8, R3, R14 ;  /* 0x0000000308087224 */ /* 0x000fca00078e020e */
[----:B------:R-:W-:-:S04]  /*0840*/  ISETP.NE.U32.AND P0, PT, R8, RZ, PT ;  /* 0x000000ff0800720c */ /* 0x000fc80003f05070 */
[----:B------:R-:W-:Y:S01]  /*0850*/  ISETP.NE.AND.EX P0, PT, RZ, RZ, PT, P0 ;  /* 0x000000ffff00720c */ /* 0x000fe20003f05300 */
[----:B------:R-:W-:-:S12]  /*0860*/  BRA `(.L_x_26783) ;  /* 0x0000000000307947 */ /* 0x000fd80003800000 */
.L_x_26782:
[----:B------:R-:W-:Y:S02]  /*0870*/  MOV R6, R14 ;  /* 0x0000000e00067202 */ /* 0x000fe40000000f00 */
        /* <DEDUP_REMOVED lines=11> */
.L_x_26783:
[----:B------:R-:W0:Y:S01]  /*0930*/  LDC.64 R6, c[0x0][0x5e8] ;  /* 0x00017a00ff067b82 */ /* 0x000e220000000a00 */
[----:B------:R-:W-:-:S04]  /*0940*/  SEL R3, RZ, 0xffffffff, !P0 ;  /* 0xffffffffff037807 */ /* 0x000fc80004000000 */
[----:B------:R-:W-:-:S04]  /*0950*/  IADD3 R2, P0, PT, R4, R3, RZ ;  /* 0x0000000304027210 */ /* 0x000fc80007f1e0ff */
[----:B------:R-:W-:-:S05]  /*0960*/  IADD3.X R3, PT, PT, R5, R3, RZ, P0, !PT ;  /* 0x0000000305037210 */ /* 0x000fca00007fe4ff */
[----:B0-----:R-:W-:Y:S01]  /*0970*/  STG.E.64 desc[UR6][R6.64], R2 ;  /* 0x0000000206007986 */ /* 0x001fe2000c101b06 */
[----:B------:R-:W-:Y:S05]  /*0980*/  EXIT ;  /* 0x000000000000794d */ /* 0x000fea0003800000 */
.L_x_26781:
[----:B------:R-:W-:-:S04]  /*0990*/  LOP3.LUT R0, R15, R9, RZ, 0xfc, !PT ;  /* 0x000000090f007212 */ /* 0x000fc800078efcff */
[----:B------:R-:W-:-:S13]  /*09a0*/  ISETP.NE.U32.AND P0, PT, R0, RZ, PT ;  /* 0x000000ff0000720c */ /* 0x000fda0003f05070 */
[----:B------:R-:W-:Y:S05]  /*09b0*/  @P0 BRA `(.L_x_26784) ;  /* 0x0000000000580947 */ /* 0x000fea0003800000 */
[----:B------:R-:W0:Y:S01]  /*09c0*/  I2F.U32.RP R0, R8 ;  /* 0x0000000800007306 */ /* 0x000e220000209000 */
[----:B------:R-:W-:Y:S02]  /*09d0*/  IADD3 R5, PT, PT, RZ, -R8, RZ ;  /* 0x80000008ff057210 */ /* 0x000fe40007ffe0ff */
[----:B------:R-:W-:-:S05]  /*09e0*/  ISETP.NE.U32.AND P2, PT, R8, RZ, PT ;  /* 0x000000ff0800720c */ /* 0x000fca0003f45070 */
[----:B0-----:R-:W0:Y:S02]  /*09f0*/  MUFU.RCP R0, R0 ;  /* 0x0000000000007308 */ /* 0x001e240000001000 */
[----:B0-----:R-:W-:-:S06]  /*0a00*/  VIADD R2, R0, 0xffffffe ;  /* 0x0ffffffe00027836 */ /* 0x001fcc0000000000 */
[----:B------:R0:W1:Y:S02]  /*0a10*/  F2I.FTZ.U32.TRUNC.NTZ R3, R2 ;  /* 0x0000000200037305 */ /* 0x000064000021f000 */
[----:B0-----:R-:W-:Y:S02]  /*0a20*/  HFMA2 R2, -RZ, RZ, 0, 0 ;  /* 0x00000000ff027431 */ /* 0x001fe400000001ff */
[----:B-1----:R-:W-:-:S04]  /*0a30*/  IMAD R5, R5, R3, RZ ;  /* 0x0000000305057224 */ /* 0x002fc800078e02ff */
[----:B------:R-:W-:-:S06]  /*0a40*/  IMAD.HI.U32 R5, R3, R5, R2 ;  /* 0x0000000503057227 */ /* 0x000fcc00078e0002 */
[----:B------:R-:W-:Y:S02]  /*0a50*/  IMAD.HI.U32 R2, R5, R14, RZ ;  /* 0x0000000e05027227 */ /* 0x000fe400078e00ff */
[----:B------:R-:W0:Y:S02]  /*0a60*/  LDC.64 R4, c[0x0][0x5e8] ;  /* 0x00017a00ff047b82 */ /* 0x000e240000000a00 */
[----:B------:R-:W-:-:S04]  /*0a70*/  IMAD.MOV R3, RZ, RZ, -R2 ;  /* 0x000000ffff037224 */ /* 0x000fc800078e0a02 */
[----:B------:R-:W-:-:S05]  /*0a80*/  IMAD R3, R8, R3, R14 ;  /* 0x0000000308037224 */ /* 0x000fca00078e020e */
[----:B------:R-:W-:-:S13]  /*0a90*/  ISETP.GE.U32.AND P0, PT, R3, R8, PT ;  /* 0x000000080300720c */ /* 0x000fda0003f06070 */
[----:B------:R-:W-:Y:S02]  /*0aa0*/  @P0 IADD3 R3, PT, PT, -R8, R3, RZ ;  /* 0x0000000308030210 */ /* 0x000fe40007ffe1ff */
[----:B------:R-:W-:Y:S02]  /*0ab0*/  @P0 IADD3 R2, PT, PT, R2, 0x1, RZ ;  /* 0x0000000102020810 */ /* 0x000fe40007ffe0ff */
[----:B------:R-:W-:Y:S01]  /*0ac0*/  ISETP.GE.U32.AND P1, PT, R3, R8, PT ;  /* 0x000000080300720c */ /* 0x000fe20003f26070 */
[----:B------:R-:W-:-:S12]  /*0ad0*/  HFMA2 R3, -RZ, RZ, 0, 0 ;  /* 0x00000000ff037431 */ /* 0x000fd800000001ff */
[----:B------:R-:W-:Y:S01]  /*0ae0*/  @P1 VIADD R2, R2, 0x1 ;  /* 0x0000000102021836 */ /* 0x000fe20000000000 */
[----:B------:R-:W-:-:S05]  /*0af0*/  @!P2 LOP3.LUT R2, RZ, R8, RZ, 0x33, !PT ;  /* 0x00000008ff02a212 */ /* 0x000fca00078e33ff */
[----:B0-----:R-:W-:Y:S01]  /*0b00*/  STG.E.64 desc[UR6][R4.64], R2 ;  /* 0x0000000204007986 */ /* 0x001fe2000c101b06 */
[----:B------:R-:W-:Y:S05]  /*0b10*/  EXIT ;  /* 0x000000000000794d */ /* 0x000fea0003800000 */
.L_x_26784:
[----:B------:R-:W-:Y:S01]  /*0b20*/  MOV R6, R14 ;  /* 0x0000000e00067202 */ /* 0x000fe20000000f00 */
[----:B------:R-:W-:Y:S01]  /*0b30*/  IMAD.MOV.U32 R3, RZ, RZ, R15 ;  /* 0x000000ffff037224 */ /* 0x000fe200078e000f */
[----:B------:R-:W-:-:S07]  /*0b40*/  MOV R0, 0xb60 ;  /* 0x00000b6000007802 */ /* 0x000fce0000000f00 */
[----:B------:R-:W-:Y:S05]  /*0b50*/  CALL.REL.NOINC `($__internal_23_$__cuda_sm20_div_s64) ;  /* 0x0000003800107944 */ /* 0x000fea0003c00000 */
[----:B------:R-:W0:Y:S02]  /*0b60*/  LDC.64 R2, c[0x0][0x5e8] ;  /* 0x00017a00ff027b82 */ /* 0x000e240000000a00 */
[----:B0-----:R-:W-:Y:S01]  /*0b70*/  STG.E.64 desc[UR6][R2.64], R4 ;  /* 0x0000000402007986 */ /* 0x001fe2000c101b06 */
[----:B------:R-:W-:Y:S05]  /*0b80*/  EXIT ;  /* 0x000000000000794d */ /* 0x000fea0003800000 */
.L_x_26773:
        /* <DEDUP_REMOVED lines=355> */
.L_x_26787:
[----:B------:R-:W0:Y:S02]  /*21c0*/  LDCU.128 UR8, c[0x0][0x5f0] ;  /* 0x0000be00ff0877ac */ /* 0x000e240008000c00 */
[----:B0-----:R-:W-:Y:S02]  /*21d0*/  IADD3 R14, P0, PT, R2, UR8, RZ ;  /* 0x00000008020e7c10 */ /* 0x001fe4000ff1e0ff */
[----:B------:R-:W-:-:S03]  /*21e0*/  IADD3 R16, P1, PT, R0, UR10, RZ ;  /* 0x0000000a00107c10 */ /* 0x000fc6000ff3e0ff */
[----:B------:R-:W-:Y:S01]  /*21f0*/  IMAD.X R15, RZ, RZ, UR9, P0 ;  /* 0x00000009ff0f7e24 */ /* 0x000fe200080e06ff */
[----:B------:R-:W-:-:S05]  /*2200*/  IADD3.X R17, PT, PT, RZ, UR11, RZ, P1, !PT ;  /* 0x0000000bff117c10 */ /* 0x000fca0008ffe4ff */
[----:B------:R-:W2:Y:S04]  /*2210*/  LDG.E.64 R14, desc[UR6][R14.64] ;  /* 0x000000060e0e7981 */ /* 0x000ea8000c1e1b00 */
[----:B------:R-:W2:Y:S01]  /*2220*/  LDG.E.64 R16, desc[UR6][R16.64] ;  /* 0x0000000610107981 */ /* 0x000ea2000c1e1b00 */
[----:B------:R-:W-:Y:S01]  /*2230*/  BSSY.RECONVERGENT B1, `(.L_x_26788) ;  /* 0x0000052000017945 */ /* 0x000fe20003800200 */
        /* <DEDUP_REMOVED lines=19> */
[----:B------:R-:W-:-:S05]  /*2370*/  IMAD.HI.U32 R4, R3, R14, RZ ;  /* 0x0000000e03047227 */ /* 0x000fca00078e00ff */
[----:B------:R-:W-:-:S05]  /*2380*/  IADD3 R3, PT, PT, -R4, RZ, RZ ;  /* 0x000000ff04037210 */ /* 0x000fca0007ffe1ff */
[----:B------:R-:W-:-:S05]  /*2390*/  IMAD R3, R16, R3, R14 ;  /* 0x0000000310037224 */ /* 0x000fca00078e020e */
[----:B------:R-:W-:-:S13]  /*23a0*/  ISETP.GE.U32.AND P0, PT, R3, R16, PT ;  /* 0x000000100300720c */ /* 0x000fda0003f06070 */
[----:B------:R-:W-:Y:S01]  /*23b0*/  @P0 IMAD.IADD R3, R3, 0x1, -R16 ;  /* 0x0000000103030824 */ /* 0x000fe200078e0a10 */
[----:B------:R-:W-:-:S04]  /*23c0*/  @P0 IADD3 R4, PT, PT, R4, 0x1, RZ ;  /* 0x0000000104040810 */ /* 0x000fc80007ffe0ff */
        /* <DEDUP_REMOVED lines=8> */
.L_x_26791:
[----:B------:R-:W-:Y:S01]  /*2450*/  MOV R6, R14 ;  /* 0x0000000e00067202 */ /* 0x000fe20000000f00 */
[----:B------:R-:W-:Y:S01]  /*2460*/  IMAD.MOV.U32 R3, RZ, RZ, R15 ;  /* 0x000000ffff037224 */ /* 0x000fe200078e000f */
        /* <DEDUP_REMOVED lines=12> */
.L_x_26792:
[----:B------:R-:W-:Y:S05]  /*2530*/  BSYNC.RECONVERGENT B2 ;  /* 0x0000000000027941 */ /* 0x000fea0003800200 */
.L_x_26790:
[----:B------:R-:W-:-:S04]  /*2540*/  SEL R3, RZ, 0xffffffff, !P0 ;  /* 0xffffffffff037807 */ /* 0x000fc80004000000 */
[----:B------:R-:W-:-:S04]  /*2550*/  IADD3 R4, P0, PT, R4, R3, RZ ;  /* 0x0000000304047210 */ /* 0x000fc80007f1e0ff */
[----:B------:R-:W-:Y:S01]  /*2560*/  IADD3.X R5, PT, PT, R5, R3, RZ, P0, !PT ;  /* 0x0000000305057210 */ /* 0x000fe200007fe4ff */
[----:B------:R-:W-:Y:S08]  /*2570*/  BRA `(.L_x_26793) ;  /* 0x0000000000747947 */ /* 0x000ff00003800000 */
.L_x_26789:
        /* <DEDUP_REMOVED lines=12> */
[----:B------:R-:W-:Y:S01]  /*2640*/  IMAD.HI.U32 R4, R5, R14, RZ ;  /* 0x0000000e05047227 */ /* 0x000fe200078e00ff */
[----:B------:R-:W-:-:S03]  /*2650*/  MOV R5, RZ ;  /* 0x000000ff00057202 */ /* 0x000fc60000000f00 */
[----:B------:R-:W-:-:S04]  /*2660*/  IMAD.MOV R3, RZ, RZ, -R4 ;  /* 0x000000ffff037224 */ /* 0x000fc800078e0a04 */
[----:B------:R-:W-:-:S05]  /*2670*/  IMAD R3, R16, R3, R14 ;  /* 0x0000000310037224 */ /* 0x000fca00078e020e */
[----:B------:R-:W-:-:S13]  /*2680*/  ISETP.GE.U32.AND P0, PT, R3, R16, PT ;  /* 0x000000100300720c */ /* 0x000fda0003f06070 */
[----:B------:R-:W-:Y:S02]  /*2690*/  @P0 IADD3 R3, PT, PT, -R16, R3, RZ ;  /* 0x0000000310030210 */ /* 0x000fe40007ffe1ff */
[----:B------:R-:W-:Y:S02]  /*26a0*/  @P0 IADD3 R4, PT, PT, R4, 0x1, RZ ;  /* 0x0000000104040810 */ /* 0x000fe40007ffe0ff */
[----:B------:R-:W-:-:S13]  /*26b0*/  ISETP.GE.U32.AND P1, PT, R3, R16, PT ;  /* 0x000000100300720c */ /* 0x000fda0003f26070 */
[----:B------:R-:W-:Y:S01]  /*26c0*/  @P1 VIADD R4, R4, 0x1 ;  /* 0x0000000104041836 */ /* 0x000fe20000000000 */
[----:B------:R-:W-:Y:S01]  /*26d0*/  @!P2 LOP3.LUT R4, RZ, R16, RZ, 0x33, !PT ;  /* 0x00000010ff04a212 */ /* 0x000fe200078e33ff */
[----:B------:R-:W-:Y:S06]  /*26e0*/  BRA `(.L_x_26793) ;  /* 0x0000000000187947 */ /* 0x000fec0003800000 */
.L_x_26794:
[----:B------:R-:W-:Y:S01]  /*26f0*/  MOV R6, R14 ;  /* 0x0000000e00067202 */ /* 0x000fe20000000f00 */
[----:B------:R-:W-:Y:S01]  /*2700*/  IMAD.MOV.U32 R3, RZ, RZ, R15 ;  /* 0x000000ffff037224 */ /* 0x000fe200078e000f */
[----:B------:R-:W-:Y:S02]  /*2710*/  MOV R8, R16 ;  /* 0x0000001000087202 */ /* 0x000fe40000000f00 */
[----:B------:R-:W-:Y:S02]  /*2720*/  MOV R9, R17 ;  /* 0x0000001100097202 */ /* 0x000fe40000000f00 */
[----:B------:R-:W-:-:S07]  /*2730*/  MOV R0, 0x2750 ;  /* 0x0000275000007802 */ /* 0x000fce0000000f00 */
[----:B------:R-:W-:Y:S05]  /*2740*/  CALL.REL.NOINC `($__internal_23_$__cuda_sm20_div_s64) ;  /* 0x0000001c00147944 */ /* 0x000fea0003c00000 */
.L_x_26793:
[----:B------:R-:W-:Y:S05]  /*2750*/  BSYNC.RECONVERGENT B1 ;  /* 0x0000000000017941 */ /* 0x000fea0003800200 */
.L_x_26788:
[----:B------:R-:W0:Y:S01]  /*2760*/  LDCU.64 UR4, c[0x0][0x5e8] ;  /* 0x0000bd00ff0477ac */ /* 0x000e220008000a00 */
[----:B------:R-:W-:Y:S02]  /*2770*/  IADD3 R19, PT, PT, R19, 0x80, RZ ;  /* 0x0000008013137810 */ /* 0x000fe40007ffe0ff */
[----:B0-----:R-:W-:-:S05]  /*2780*/  IADD3 R2, P0, PT, R21, UR4, RZ ;  /* 0x0000000415027c10 */ /* 0x001fca000ff1e0ff */
[----:B------:R-:W-:-:S05]  /*2790*/  IMAD.X R3, RZ, RZ, UR5, P0 ;  /* 0x00000005ff037e24 */ /* 0x000fca00080e06ff */
[----:B------:R0:W-:Y:S03]  /*27a0*/  STG.E.64 desc[UR6][R2.64], R4 ;  /* 0x0000000402007986 */ /* 0x0001e6000c101b06 */
.L_x_26786:
[----:B------:R-:W-:Y:S05]  /*27b0*/  BSYNC.RECONVERGENT B0 ;  /* 0x0000000000007941 */ /* 0x000fea0003800200 */
.L_x_26785:
[----:B------:R-:W1:Y:S02]  /*27c0*/  LDCU UR4, c[0x0][0x380] ;  /* 0x00007000ff0477ac */ /* 0x000e640008000800 */
[----:B-1----:R-:W-:-:S13]  /*27d0*/  ISETP.GE.AND P0, PT, R19, UR4, PT ;  /* 0x0000000413007c0c */ /* 0x002fda000bf06270 */
[----:B------:R-:W-:Y:S05]  /*27e0*/  @P0 EXIT ;  /* 0x000000000000094d */ /* 0x000fea0003800000 */
        /* <DEDUP_REMOVED lines=348> */
.L_x_26795:
[----:B------:R-:W0:Y:S01]  /*3db0*/  LDCU.128 UR8, c[0x0][0x5f0] ;  /* 0x0000be00ff0877ac */ /* 0x000e220008000c00 */
[----:B------:R-:W1:Y:S01]  /*3dc0*/  LDCU.64 UR4, c[0x0][0x5e8] ;  /* 0x0000bd00ff0477ac */ /* 0x000e620008000a00 */
[----:B0-----:R-:W-:Y:S02]  /*3dd0*/  IADD3 R16, P1, PT, R0, UR10, RZ ;  /* 0x0000000a00107c10 */ /* 0x001fe4000ff3e0ff */
[----:B------:R-:W-:-:S03]  /*3de0*/  IADD3 R14, P0, PT, R2, UR8, RZ ;  /* 0x00000008020e7c10 */ /* 0x000fc6000ff1e0ff */
[----:B------:R-:W-:Y:S01]  /*3df0*/  IMAD.X R17, RZ, RZ, UR11, P1 ;  /* 0x0000000bff117e24 */ /* 0x000fe200088e06ff */
[----:B------:R-:W-:-:S05]  /*3e00*/  IADD3.X R15, PT, PT, RZ, UR9, RZ, P0, !PT ;  /* 0x00000009ff0f7c10 */ /* 0x000fca00087fe4ff */
[----:B------:R-:W2:Y:S04]  /*3e10*/  LDG.E.64 R16, desc[UR6][R16.64] ;  /* 0x0000000610107981 */ /* 0x000ea8000c1e1b00 */
[----:B------:R-:W2:Y:S01]  /*3e20*/  LDG.E.64 R14, desc[UR6][R14.64] ;  /* 0x000000060e0e7981 */ /* 0x000ea2000c1e1b00 */
[----:B-1----:R-:W-:Y:S01]  /*3e30*/  IADD3 R18, P1, PT, R19, UR4, RZ ;  /* 0x0000000413127c10 */ /* 0x002fe2000ff3e0ff */
[----:B------:R-:W-:Y:S03]  /*3e40*/  BSSY.RECONVERGENT B0, `(.L_x_26796) ;  /* 0x0000053000007945 */ /* 0x000fe60003800200 */
[----:B------:R-:W-:Y:S02]  /*3e50*/  IADD3.X R19, PT, PT, RZ, UR5, RZ, P1, !PT ;  /* 0x00000005ff137c10 */ /* 0x000fe40008ffe4ff */
[----:B--2---:R-:W-:-:S02]  /*3e60*/  LOP3.LUT R0, R16, R14, RZ, 0x3c, !PT ;  /* 0x0000000e10007212 */ /* 0x004fc400078e3cff */
        /* <DEDUP_REMOVED lines=32> */
.L_x_26799:
        /* <DEDUP_REMOVED lines=14> */
.L_x_26800:
[----:B------:R-:W-:Y:S05]  /*4150*/  BSYNC.RECONVERGENT B1 ;  /* 0x0000000000017941 */ /* 0x000fea0003800200 */
.L_x_26798:
[----:B------:R-:W-:-:S04]  /*4160*/  SEL R3, RZ, 0xffffffff, !P0 ;  /* 0xffffffffff037807 */ /* 0x000fc80004000000 */
[----:B------:R-:W-:-:S04]  /*4170*/  IADD3 R4, P0, PT, R4, R3, RZ ;  /* 0x0000000304047210 */ /* 0x000fc80007f1e0ff */
[----:B------:R-:W-:Y:S01]  /*4180*/  IADD3.X R5, PT, PT, R5, R3, RZ, P0, !PT ;  /* 0x0000000305057210 */ /* 0x000fe200007fe4ff */
[----:B------:R-:W-:Y:S08]  /*4190*/  BRA `(.L_x_26801) ;  /* 0x0000000000747947 */ /* 0x000ff00003800000 */
.L_x_26797:
        /* <DEDUP_REMOVED lines=23> */
.L_x_26802:
[----:B------:R-:W-:Y:S01]  /*4310*/  MOV R6, R14 ;  /* 0x0000000e00067202 */ /* 0x000fe20000000f00 */
[----:B------:R-:W-:Y:S01]  /*4320*/  IMAD.MOV.U32 R3, RZ, RZ, R15 ;  /* 0x000000ffff037224 */ /* 0x000fe200078e000f */
[----:B------:R-:W-:Y:S02]  /*4330*/  MOV R8, R16 ;  /* 0x0000001000087202 */ /* 0x000fe40000000f00 */
[----:B------:R-:W-:Y:S02]  /*4340*/  MOV R9, R17 ;  /* 0x0000001100097202 */ /* 0x000fe40000000f00 */
[----:B------:R-:W-:-:S07]  /*4350*/  MOV R0, 0x4370 ;  /* 0x0000437000007802 */ /* 0x000fce0000000f00 */
[----:B------:R-:W-:Y:S05]  /*4360*/  CALL.REL.NOINC `($__internal_23_$__cuda_sm20_div_s64) ;  /* 0x00000000000c7944 */ /* 0x000fea0003c00000 */
.L_x_26801:
[----:B------:R-:W-:Y:S05]  /*4370*/  BSYNC.RECONVERGENT B0 ;  /* 0x0000000000007941 */ /* 0x000fea0003800200 */
.L_x_26796:
[----:B------:R-:W-:Y:S01]  /*4380*/  STG.E.64 desc[UR6][R18.64], R4 ;  /* 0x0000000412007986 */ /* 0x000fe2000c101b06 */
[----:B------:R-:W-:Y:S05]  /*4390*/  EXIT ;  /* 0x000000000000794d */ /* 0x000fea0003800000 */
        .weak           $__internal_23_$__cuda_sm20_div_s64
        .type           $__internal_23_$__cuda_sm20_div_s64,@function
        .size           $__internal_23_$__cuda_sm20_div_s64,(.L_x_36972 - $__internal_23_$__cuda_sm20_div_s64)
$__internal_23_$__cuda_sm20_div_s64:
[-C--:B------:R-:W-:Y:S02]  /*43a0*/  IADD3 R13, P1, PT, RZ, -R8.reuse, RZ ;  /* 0x80000008ff0d7210 */ /* 0x080fe40007f3e0ff */
[----:B------:R-:W-:Y:S02]  /*43b0*/  ISETP.GE.AND P0, PT, R9, RZ, PT ;  /* 0x000000ff0900720c */ /* 0x000fe40003f06270 */
[----:B------:R-:W-:Y:S01]  /*43c0*/  ISETP.GE.AND P3, PT, R3, RZ, PT ;  /* 0x000000ff0300720c */ /* 0x000fe20003f66270 */
[----:B------:R-:W-:Y:S01]  /*43d0*/  IMAD.X R2, RZ, RZ, ~R9, P1 ;  /* 0x000000ffff027224 */ /* 0x000fe200008e0e09 */
[----:B------:R-:W-:-:S04]  /*43e0*/  SEL R12, R13, R8, !P0 ;  /* 0x000000080d0c7207 */ /* 0x000fc80004000000 */
[----:B------:R-:W-:-:S04]  /*43f0*/  SEL R13, R2, R9, !P0 ;  /* 0x00000009020d7207 */ /* 0x000fc80004000000 */
[----:B------:R-:W0:Y:S08]  /*4400*/  I2F.U64.RP R2, R12 ;  /* 0x0000000c00027312 */ /* 0x000e300000309000 */
[----:B0-----:R-:W0:Y:S02]  /*4410*/  MUFU.RCP R10, R2 ;  /* 0x00000002000a7308 */ /* 0x001e240000001000 */
[----:B0-----:R-:W-:-:S06]  /*4420*/  IADD3 R10, PT, PT, R10, 0x1ffffffe, RZ ;  /* 0x1ffffffe0a0a7810 */ /* 0x001fcc0007ffe0ff */
[----:B------:R-:W0:Y:S02]  /*4430*/  F2I.U64.TRUNC R22, R10 ;  /* 0x0000000a00167311 */ /* 0x000e24000020d800 */
[----:B0-----:R-:W-:-:S04]  /*4440*/  IMAD.WIDE.U32 R4, R22, R12, RZ ;  /* 0x0000000c16047225 */ /* 0x001fc800078e00ff */
[C---:B------:R-:W-:Y:S01]  /*4450*/  IMAD R7, R22.reuse, R13, R5 ;  /* 0x0000000d16077224 */ /* 0x040fe200078e0205 */
[----:B------:R-:W-:Y:S01]  /*4460*/  IADD3 R5, P0, PT, RZ, -R4, RZ ;  /* 0x80000004ff057210 */ /* 0x000fe20007f1e0ff */
[----:B------:R-:W-:Y:S02]  /*4470*/  IMAD.MOV.U32 R25, RZ, RZ, R22 ;  /* 0x000000ffff197224 */ /* 0x000fe400078e0016 */
[----:B------:R-:W-:Y:S02]  /*4480*/  IMAD R4, R23, R12, R7 ;  /* 0x0000000c17047224 */ /* 0x000fe400078e0207 */
[----:B------:R-:W-:-:S03]  /*4490*/  IMAD.HI.U32 R24, R22, R5, RZ ;  /* 0x0000000516187227 */ /* 0x000fc600078e00ff */
[----:B------:R-:W-:-:S05]  /*44a0*/  IADD3.X R4, PT, PT, RZ, ~R4, RZ, P0, !PT ;  /* 0x80000004ff047210 */ /* 0x000fca00007fe4ff */
[----:B------:R-:W-:-:S04]  /*44b0*/  IMAD.WIDE.U32 R24, P0, R22, R4, R24 ;  /* 0x0000000416187225 */ /* 0x000fc80007800018 */
[C---:B------:R-:W-:Y:S02]  /*44c0*/  IMAD R2, R23.reuse, R4, RZ ;  /* 0x0000000417027224 */ /* 0x040fe400078e02ff */
[----:B------:R-:W-:-:S04]  /*44d0*/  IMAD.HI.U32 R5, P1, R23, R5, R24 ;  /* 0x0000000517057227 */ /* 0x000fc80007820018 */
[----:B------:R-:W-:Y:S01]  /*44e0*/  IMAD.HI.U32 R4, R23, R4, RZ ;  /* 0x0000000417047227 */ /* 0x000fe200078e00ff */
[----:B------:R-:W-:-:S04]  /*44f0*/  IADD3 R11, P2, PT, R2, R5, RZ ;  /* 0x00000005020b7210 */ /* 0x000fc80007f5e0ff */
[----:B------:R-:W-:Y:S01]  /*4500*/  IADD3.X R4, PT, PT, R4, R23, RZ, P0, !PT ;  /* 0x0000001704047210 */ /* 0x000fe200007fe4ff */
[----:B------:R-:W-:-:S03]  /*4510*/  IMAD.WIDE.U32 R22, R11, R12, RZ ;  /* 0x0000000c0b167225 */ /* 0x000fc600078e00ff */
[----:B------:R-:W-:Y:S01]  /*4520*/  IADD3.X R5, PT, PT, RZ, RZ, R4, P2, P1 ;  /* 0x000000ffff057210 */ /* 0x000fe200017e2404 */
[----:B------:R-:W-:Y:S01]  /*4530*/  IMAD R2, R11, R13, R23 ;  /* 0x0000000d0b027224 */ /* 0x000fe200078e0217 */
[----:B------:R-:W-:-:S03]  /*4540*/  IADD3 R4, P0, PT, RZ, -R22, RZ ;  /* 0x80000016ff047210 */ /* 0x000fc60007f1e0ff */
[----:B------:R-:W-:Y:S02]  /*4550*/  IMAD R2, R5, R12, R2 ;  /* 0x0000000c05027224 */ /* 0x000fe400078e0202 */
[----:B------:R-:W-:-:S03]  /*4560*/  IMAD.HI.U32 R10, R11, R4, RZ ;  /* 0x000000040b0a7227 */ /* 0x000fc600078e00ff */
[----:B------:R-:W-:-:S05]  /*4570*/  IADD3.X R2, PT, PT, RZ, ~R2, RZ, P0, !PT ;  /* 0x80000002ff027210 */ /* 0x000fca00007fe4ff */
[----:B------:R-:W-:Y:S01]  /*4580*/  IMAD.WIDE.U32 R22, P0, R11, R2, R10 ;  /* 0x000000020b167225 */ /* 0x000fe2000780000a */
[----:B------:R-:W-:-:S03]  /*4590*/  IADD3 R11, P4, PT, RZ, -R6, RZ ;  /* 0x80000006ff0b7210 */ /* 0x000fc60007f9e0ff */
[----:B------:R-:W-:Y:S01]  /*45a0*/  IMAD R7, R5, R2, RZ ;  /* 0x0000000205077224 */ /* 0x000fe200078e02ff */
[----:B------:R-:W-:Y:S01]  /*45b0*/  SEL R11, R11, R6, !P3 ;  /* 0x000000060b0b7207 */ /* 0x000fe20005800000 */
[----:B------:R-:W-:-:S04]  /*45c0*/  IMAD.HI.U32 R4, P1, R5, R4, R22 ;  /* 0x0000000405047227 */ /* 0x000fc80007820016 */
[----:B------:R-:W-:Y:S02]  /*45d0*/  HFMA2 R23, -RZ, RZ, 0, 0 ;  /* 0x00000000ff177431 */ /* 0x000fe400000001ff */
[----:B------:R-:W-:Y:S01]  /*45e0*/  IMAD.HI.U32 R2, R5, R2, RZ ;  /* 0x0000000205027227 */ /* 0x000fe200078e00ff */
[----:B------:R-:W-:-:S03]  /*45f0*/  IADD3 R6, P2, PT, R7, R4, RZ ;  /* 0x0000000407067210 */ /* 0x000fc60007f5e0ff */
[----:B------:R-:W-:Y:S01]  /*4600*/  IMAD.X R4, RZ, RZ, ~R3, P4 ;  /* 0x000000ffff047224 */ /* 0x000fe200020e0e03 */
[----:B------:R-:W-:Y:S01]  /*4610*/  IADD3.X R2, PT, PT, R2, R5, RZ, P0, !PT ;  /* 0x0000000502027210 */ /* 0x000fe200007fe4ff */
[----:B------:R-:W-:-:S03]  /*4620*/  IMAD.HI.U32 R22, R6, R11, RZ ;  /* 0x0000000b06167227 */ /* 0x000fc600078e00ff */
[-C--:B------:R-:W-:Y:S02]  /*4630*/  SEL R5, R4, R3.reuse, !P3 ;  /* 0x0000000304057207 */ /* 0x080fe40005800000 */
[----:B------:R-:W-:Y:S02]  /*4640*/  IADD3.X R4, PT, PT, RZ, RZ, R2, P2, P1 ;  /* 0x000000ffff047210 */ /* 0x000fe400017e2402 */
[----:B------:R-:W-:Y:S01]  /*4650*/  LOP3.LUT R3, R9, R3, RZ, 0x3c, !PT ;  /* 0x0000000309037212 */ /* 0x000fe200078e3cff */
[----:B------:R-:W-:-:S04]  /*4660*/  IMAD.WIDE.U32 R6, R6, R5, R22 ;  /* 0x0000000506067225 */ /* 0x000fc800078e0016 */
[C---:B------:R-:W-:Y:S02]  /*4670*/  IMAD R2, R4.reuse, R5, RZ ;  /* 0x0000000504027224 */ /* 0x040fe400078e02ff */
[----:B------:R-:W-:-:S04]  /*4680*/  IMAD.HI.U32 R7, P0, R4, R11, R6 ;  /* 0x0000000b04077227 */ /* 0x000fc80007800006 */
[----:B------:R-:W-:Y:S01]  /*4690*/  IMAD.HI.U32 R4, R4, R5, RZ ;  /* 0x0000000504047227 */ /* 0x000fe200078e00ff */
[----:B------:R-:W-:-:S03]  /*46a0*/  IADD3 R2, P1, PT, R2, R7, RZ ;  /* 0x0000000702027210 */ /* 0x000fc60007f3e0ff */
[----:B------:R-:W-:Y:S02]  /*46b0*/  IMAD.X R4, RZ, RZ, R4, P0 ;  /* 0x000000ffff047224 */ /* 0x000fe400000e0604 */
[----:B------:R-:W-:-:S03]  /*46c0*/  IMAD.WIDE.U32 R6, R2, R12, RZ ;  /* 0x0000000c02067225 */ /* 0x000fc600078e00ff */
[----:B------:R-:W-:Y:S01]  /*46d0*/  IADD3.X R4, PT, PT, RZ, R4, RZ, P1, !PT ;  /* 0x00000004ff047210 */ /* 0x000fe20000ffe4ff */
[----:B------:R-:W-:Y:S01]  /*46e0*/  IMAD R7, R2, R13, R7 ;  /* 0x0000000d02077224 */ /* 0x000fe200078e0207 */
[----:B------:R-:W-:-:S03]  /*46f0*/  IADD3 R11, P1, PT, -R6, R11, RZ ;  /* 0x0000000b060b7210 */ /* 0x000fc60007f3e1ff */
[-C--:B------:R-:W-:Y:S01]  /*4700*/  IMAD R6, R4, R12.reuse, R7 ;  /* 0x0000000c04067224 */ /* 0x080fe200078e0207 */
[CC--:B------:R-:W-:Y:S02]  /*4710*/  ISETP.GE.U32.AND P0, PT, R11.reuse, R12.reuse, PT ;  /* 0x0000000c0b00720c */ /* 0x0c0fe40003f06070 */
[----:B------:R-:W-:Y:S02]  /*4720*/  IADD3 R7, P2, PT, R2, 0x1, RZ ;  /* 0x0000000102077810 */ /* 0x000fe40007f5e0ff */
[----:B------:R-:W-:Y:S02]  /*4730*/  IADD3.X R5, PT, PT, ~R6, R5, RZ, P1, !PT ;  /* 0x0000000506057210 */ /* 0x000fe40000ffe5ff */
[----:B------:R-:W-:Y:S02]  /*4740*/  IADD3 R10, P1, PT, R11, -R12, RZ ;  /* 0x8000000c0b0a7210 */ /* 0x000fe40007f3e0ff */
[----:B------:R-:W-:-:S03]  /*4750*/  ISETP.GE.U32.AND.EX P0, PT, R5, R13, PT, P0 ;  /* 0x0000000d0500720c */ /* 0x000fc60003f06100 */
[----:B------:R-:W-:Y:S01]  /*4760*/  IMAD.X R6, R5, 0x1, ~R13, P1 ;  /* 0x0000000105067824 */ /* 0x000fe200008e0e0d */
[----:B------:R-:W-:Y:S02]  /*4770*/  SEL R10, R10, R11, P0 ;  /* 0x0000000b0a0a7207 */ /* 0x000fe40000000000 */
[----:B------:R-:W-:Y:S02]  /*4780*/  IADD3.X R11, PT, PT, RZ, R4, RZ, P2, !PT ;  /* 0x00000004ff0b7210 */ /* 0x000fe400017fe4ff */
[----:B------:R-:W-:Y:S02]  /*4790*/  SEL R5, R6, R5, P0 ;  /* 0x0000000506057207 */ /* 0x000fe40000000000 */
[----:B------:R-:W-:Y:S02]  /*47a0*/  SEL R7, R7, R2, P0 ;  /* 0x0000000207077207 */ /* 0x000fe40000000000 */
[----:B------:R-:W-:Y:S02]  /*47b0*/  ISETP.GE.U32.AND P1, PT, R10, R12, PT ;  /* 0x0000000c0a00720c */ /* 0x000fe40003f26070 */
[----:B------:R-:W-:-:S02]  /*47c0*/  SEL R11, R11, R4, P0 ;  /* 0x000000040b0b7207 */ /* 0x000fc40000000000 */
[----:B------:R-:W-:Y:S02]  /*47d0*/  IADD3 R2, P2, PT, R7, 0x1, RZ ;  /* 0x0000000107027810 */ /* 0x000fe40007f5e0ff */
[----:B------:R-:W-:Y:S02]  /*47e0*/  ISETP.GE.U32.AND.EX P0, PT, R5, R13, PT, P1 ;  /* 0x0000000d0500720c */ /* 0x000fe40003f06110 */
[----:B------:R-:W-:Y:S02]  /*47f0*/  IADD3.X R4, PT, PT, RZ, R11, RZ, P2, !PT ;  /* 0x0000000bff047210 */ /* 0x000fe400017fe4ff */
[----:B------:R-:W-:Y:S02]  /*4800*/  SEL R2, R2, R7, P0 ;  /* 0x0000000702027207 */ /* 0x000fe40000000000 */
[----:B------:R-:W-:Y:S02]  /*4810*/  SEL R4, R4, R11, P0 ;  /* 0x0000000b04047207 */ /* 0x000fe40000000000 */
[----:B------:R-:W-:-:S02]  /*4820*/  IADD3 R5, P2, PT, RZ, -R2, RZ ;  /* 0x80000002ff057210 */ /* 0x000fc40007f5e0ff */
[----:B------:R-:W-:Y:S02]  /*4830*/  ISETP.GE.AND P1, PT, R3, RZ, PT ;  /* 0x000000ff0300720c */ /* 0x000fe40003f26270 */
[----:B------:R-:W-:Y:S01]  /*4840*/  ISETP.NE.U32.AND P0, PT, R8, RZ, PT ;  /* 0x000000ff0800720c */ /* 0x000fe20003f05070 */
[----:B------:R-:W-:Y:S01]  /*4850*/  IMAD.X R3, RZ, RZ, ~R4, P2 ;  /* 0x000000ffff037224 */ /* 0x000fe200010e0e04 */
[----:B------:R-:W-:Y:S02]  /*4860*/  SEL R5, R5, R2, !P1 ;  /* 0x0000000205057207 */ /* 0x000fe40004800000 */
[----:B------:R-:W-:Y:S02]  /*4870*/  ISETP.NE.AND.EX P0, PT, R9, RZ, PT, P0 ;  /* 0x000000ff0900720c */ /* 0x000fe40003f05300 */
[----:B------:R-:W-:Y:S01]  /*4880*/  SEL R2, R3, R4, !P1 ;  /* 0x0000000403027207 */ /* 0x000fe20004800000 */
[----:B------:R-:W-:Y:S01]  /*4890*/  HFMA2 R3, -RZ, RZ, 0, 0 ;  /* 0x00000000ff037431 */ /* 0x000fe200000001ff */
[----:B------:R-:W-:-:S02]  /*48a0*/  SEL R4, R5, 0xffffffff, P0 ;  /* 0xffffffff05047807 */ /* 0x000fc40000000000 */
[----:B------:R-:W-:Y:S02]  /*48b0*/  SEL R5, R2, 0xffffffff, P0 ;  /* 0xffffffff02057807 */ /* 0x000fe40000000000 */
[----:B------:R-:W-:-:S04]  /*48c0*/  MOV R2, R0 ;  /* 0x0000000000027202 */ /* 0x000fc80000000f00 */
[----:B------:R-:W-:Y:S05]  /*48d0*/  RET.REL.NODEC R2 `(_ZN2at6native18elementwise_kernelILi128ELi2EZNS0_22gpu_kernel_impl_nocastINS0_13BinaryFunctorIlllZZZNS0_15binary_internal21div_floor_kernel_cudaERNS_18TensorIteratorBaseEENKUlvE_clEvENKUlvE2_clEvEUlllE_EEEEvS6_RKT_EUliE_EEviT1_) ;  /* 0xffffffb402c87950 */ /* 0x000fea0003c3ffff */
.L_x_26803:
        /* <DEDUP_REMOVED lines=10> */
.L_x_36972:


//--------------------- .text._ZN2at6native27unrolled_elementwise_kernelINS0_13BinaryFunctorIlllZZZNS0_15binary_internal21div_floor_kernel_cudaERNS_18TensorIteratorBaseEENKUlvE_clEvENKUlvE2_clEvEUlllE_EESt5arrayIPcLm3EELi4E23TrivialOffsetCalculatorILi2EjESD_ILi1EjENS0_6memory15LoadWithoutCastENSG_16StoreWithoutCastEEEviT_T0_T2_T3_T4_T5_ --------------------------
	.section	.text._ZN2at6native27unrolled_elementwise_kernelINS0_13BinaryFunctorIlllZZZNS0_15binary_internal21div_floor_kernel_cudaERNS_18TensorIteratorBaseEENKUlvE_clEvENKUlvE2_clEvEUlllE_EESt5arrayIPcLm3EELi4E23TrivialOffsetCalculatorILi2EjESD_ILi1EjENS0_6memory15LoadWithoutCastENSG_16StoreWithoutCastEEEviT_T0_T2_T3_T4_T5_,"ax",@progbits
	.align	128
        .global         _ZN2at6native27unrolled_elementwise_kernelINS0_13BinaryFunctorIlllZZZNS0_15binary_internal21div_floor_kernel_cudaERNS_18TensorIteratorBaseEENKUlvE_clEvENKUlvE2_clEvEUlllE_EESt5arrayIPcLm3EELi4E23TrivialOffsetCalculatorILi2EjESD_ILi1EjENS0_6memory15LoadWithoutCastENSG_16StoreWithoutCastEEEviT_T0_T2_T3_T4_T5_
        .type           _ZN2at6native27unrolled_elementwise_kernelINS0_13BinaryFunctorIlllZZZNS0_15binary_internal21div_floor_kernel_cudaERNS_18TensorIteratorBaseEENKUlvE_clEvENKUlvE2_clEvEUlllE_EESt5arrayIPcLm3EELi4E23TrivialOffsetCalculatorILi2EjESD_ILi1EjENS0_6memory15LoadWithoutCastENSG_16StoreWithoutCastEEEviT_T0_T2_T3_T4_T5_,@function
        .size           _ZN2at6native27unrolled_elementwise_kernelINS0_13BinaryFunctorIlllZZZNS0_15binary_internal21div_floor_kernel_cudaERNS_18TensorIteratorBaseEENKUlvE_clEvENKUlvE2_clEvEUlllE_EESt5arrayIPcLm3EELi4E23TrivialOffsetCalculatorILi2EjESD_ILi1EjENS0_6memory15LoadWithoutCastENSG_16StoreWithoutCastEEEviT_T0_T2_T3_T4_T5_,(.L_x_36973 - _ZN2at6native27unrolled_elementwise_kernelINS0_13BinaryFunctorIlllZZZNS0_15binary_internal21div_floor_kernel_cudaERNS_18TensorIteratorBaseEENKUlvE_clEvENKUlvE2_clEvEUlllE_EESt5arrayIPcLm3EELi4E23TrivialOffsetCalculatorILi2EjESD_ILi1EjENS0_6memory15LoadWithoutCastENSG_16StoreWithoutCastEEEviT_T0_T2_T3_T4_T5_)
        .other          _ZN2at6native27unrolled_elementwise_kernelINS0_13BinaryFunctorIlllZZZNS0_15binary_internal21div_floor_kernel_cudaERNS_18TensorIteratorBaseEENKUlvE_clEvENKUlvE2_clEvEUlllE_EESt5arrayIPcLm3EELi4E23TrivialOffsetCalculatorILi2EjESD_ILi1EjENS0_6memory15LoadWithoutCastENSG_16StoreWithoutCastEEEviT_T0_T2_T3_T4_T5_,@"STO_CUDA_ENTRY STV_DEFAULT"
_ZN2at6native27unrolled_elementwise_kernelINS0_13BinaryFunctorIlllZZZNS0_15binary_internal21div_floor_kernel_cudaERNS_18TensorIteratorBaseEENKUlvE_clEvENKUlvE2_clEvEUlllE_EESt5arrayIPcLm3EELi4E23TrivialOffsetCalculatorILi2EjESD_ILi1EjENS0_6memory15LoadWithoutCastENSG_16StoreWithoutCastEEEviT_T0_T2_T3_T4_T5_:
.text._ZN2at6native27unrolled_elementwise_kernelINS0_13BinaryFunctorIlllZZZNS0_15binary_internal21div_floor_kernel_cudaERNS_18TensorIteratorBaseEENKUlvE_clEvENKUlvE2_clEvEUlllE_EESt5arrayIPcLm3EELi4E23TrivialOffsetCalculatorILi2EjESD_ILi1EjENS0_6memory15LoadWithoutCastENSG_16StoreWithoutCastEEEviT_T0_T2_T3_T4_T5_:
[----:B------:R-:W-:Y:S01]  /*0000*/  LDC R1, c[0x0][0x37c] ;  /* 0x0000df00ff017b82 */ /* 0x000fe20000000800 */
[----:B------:R-:W0:Y:S07]  /*0010*/  S2R R0, SR_CTAID.X ;  /* 0x0000000000007919 */ /* 0x000e2e0000002500 */
[----:B------:R-:W0:Y:S01]  /*0020*/  LDC R3, c[0x0][0x380] ;  /* 0x0000e000ff037b82 */ /* 0x000e220000000800 */
[----:B------:R-:W1:Y:S01]  /*0030*/  LDCU.64 UR4, c[0x0][0x358] ;  /* 0x00006b00ff0477ac */ /* 0x000e620008000a00 */
[----:B------:R-:W-:Y:S01]  /*0040*/  CS2R R20, SRZ ;  /* 0x0000000000147805 */ /* 0x000fe2000001ff00 */
[----:B------:R-:W2:Y:S01]  /*0050*/  S2R R17, SR_TID.X ;  /* 0x0000000000117919 */ /* 0x000ea20000002100 */
[----:B------:R-:W-:-:S02]  /*0060*/  CS2R R24, SRZ ;  /* 0x0000000000187805 */ /* 0x000fc4000001ff00 */
[----:B------:R-:W-:Y:S02]  /*0070*/  CS2R R22, SRZ ;  /* 0x0000000000167805 */ /* 0x000fe4000001ff00 */
        /* <DEDUP_REMOVED lines=12> */
[C---:B-1----:R-:W-:Y:S01]  /*0140*/  @!P0 IMAD.WIDE.U32 R28, R19.reuse, 0x8, R28 ;  /* 0x00000008131c8825 */ /* 0x042fe200078e001c */
[----:B------:R-:W1:Y:S03]  /*0150*/  LDC.64 R8, c[0x0][0x390] ;  /* 0x0000e400ff087b82 */ /* 0x000e660000000a00 */
[----:B0-----:R-:W-:-:S05]  /*0160*/  @!P0 IMAD.WIDE.U32 R32, R19, 0x8, R32 ;  /* 0x0000000813208825 */ /* 0x001fca00078e0020 */
[----:B------:R-:W0:Y:S03]  /*0170*/  LDC.64 R6, c[0x0][0x398] ;  /* 0x0000e600ff067b82 */ /* 0x000e260000000a00 */
[----:B------:R-:W-:Y:S01]  /*0180*/  @!P1 IMAD R31, R0, 0x200, R17 ;  /* 0x00000200001f9824 */ /* 0x000fe200078e0211 */
[----:B------:R-:W-:Y:S02]  /*0190*/  @!P1 IADD3 R17, PT, PT, R17, 0x80, RZ ;  /* 0x0000008011119810 */ /* 0x000fe40007ffe0ff */
[----:B------:R-:W-:Y:S01]  /*01a0*/  CS2R R18, SRZ ;  /* 0x0000000000127805 */ /* 0x000fe2000001ff00 */
[----:B------:R0:W5:Y:S01]  /*01b0*/  @!P0 LDG.E.64 R24, desc[UR4][R28.64] ;  /* 0x000000041c188981 */ /* 0x000162000c1e1b00 */
[----:B---3--:R-:W-:Y:S01]  /*01c0*/  @!P1 IMAD.WIDE.U32 R34, R31, 0x8, R12 ;  /* 0x000000081f229825 */ /* 0x008fe200078e000c */
[----:B------:R-:W-:Y:S02]  /*01d0*/  ISETP.GE.AND P3, PT, R17, R2, PT ;  /* 0x000000021100720c */ /* 0x000fe40003f66270 */
[----:B------:R3:W5:Y:S01]  /*01e0*/  @!P0 LDG.E.64 R22, desc[UR4][R32.64] ;  /* 0x0000000420168981 */ /* 0x000762000c1e1b00 */
[----:B----4-:R-:W-:-:S03]  /*01f0*/  @!P1 IMAD.WIDE.U32 R4, R31, 0x8, R4 ;  /* 0x000000081f049825 */ /* 0x010fc600078e0004 */
[----:B------:R3:W5:Y:S04]  /*0200*/  @!P1 LDG.E.64 R20, desc[UR4][R34.64] ;  /* 0x0000000422149981 */ /* 0x000768000c1e1b00 */
[----:B------:R3:W5:Y:S03]  /*0210*/  @!P1 LDG.E.64 R18, desc[UR4][R4.64] ;  /* 0x0000000404129981 */ /* 0x000766000c1e1b00 */
[----:B------:R-:W-:Y:S02]  /*0220*/  @!P3 IMAD R15, R0, 0x200, R17 ;  /* 0x00000200000fb824 */ /* 0x000fe400078e0211 */
[----:B------:R-:W-:-:S05]  /*0230*/  @!P3 VIADD R17, R17, 0x80 ;  /* 0x000000801111b836 */ /* 0x000fca0000000000 */
[----:B------:R-:W-:Y:S01]  /*0240*/  ISETP.GE.AND P2, PT, R17, R2, PT ;  /* 0x000000021100720c */ /* 0x000fe20003f46270 */
[----:B--2---:R-:W-:-:S04]  /*0250*/  @!P3 IMAD.WIDE.U32 R26, R15, 0x8, R26 ;  /* 0x000000080f1ab825 */ /* 0x004fc800078e001a */
[----:B------:R-:W-:Y:S01]  /*0260*/  @!P3 IMAD.WIDE.U32 R30, R15, 0x8, R10 ;  /* 0x000000080f1eb825 */ /* 0x000fe200078e000a */
[----:B------:R-:W-:Y:S02]  /*0270*/  CS2R R14, SRZ ;  /* 0x00000000000e7805 */ /* 0x000fe4000001ff00 */
[----:B------:R-:W-:-:S04]  /*0280*/  CS2R R10, SRZ ;  /* 0x00000000000a7805 */ /* 0x000fc8000001ff00 */
[----:B------:R3:W5:Y:S01]  /*0290*/  @!P3 LDG.E.64 R14, desc[UR4][R30.64] ;  /* 0x000000041e0eb981 */ /* 0x000762000c1e1b00 */
[----:B------:R-:W-:Y:S02]  /*02a0*/  @!P2 LEA R13, R0, R17, 0x9 ;  /* 0x00000011000da211 */ /* 0x000fe400078e48ff */
[----:B------:R-:W-:-:S03]  /*02b0*/  CS2R R16, SRZ ;  /* 0x0000000000107805 */ /* 0x000fc6000001ff00 */
[----:B-1----:R-:W-:-:S03]  /*02c0*/  @!P2 IMAD.WIDE.U32 R8, R13, 0x8, R8 ;  /* 0x000000080d08a825 */ /* 0x002fc600078e0008 */
[----:B------:R3:W5:Y:S01]  /*02d0*/  @!P3 LDG.E.64 R16, desc[UR4][R26.64] ;  /* 0x000000041a10b981 */ /* 0x000762000c1e1b00 */
[----:B0-----:R-:W-:Y:S01]  /*02e0*/  @!P2 IMAD.WIDE.U32 R6, R13, 0x8, R6 ;  /* 0x000000080d06a825 */ /* 0x001fe200078e0006 */
[----:B------:R-:W-:-:S04]  /*02f0*/  CS2R R12, SRZ ;  /* 0x00000000000c7805 */ /* 0x000fc8000001ff00 */
[----:B------:R3:W5:Y:S04]  /*0300*/  @!P2 LDG.E.64 R10, desc[UR4][R6.64] ;  /* 0x00000004060aa981 */ /* 0x000768000c1e1b00 */
[----:B------:R3:W5:Y:S01]  /*0310*/  @!P2 LDG.E.64 R12, desc[UR4][R8.64] ;  /* 0x00000004080ca981 */ /* 0x000762000c1e1b00 */
[----:B------:R-:W-:Y:S01]  /*0320*/  ISETP.GE.AND P0, PT, R3, R2, PT ;  /* 0x000000020300720c */ /* 0x000fe20003f06270 */
[----:B------:R-:W-:-:S12]  /*0330*/  BSSY.RECONVERGENT B0, `(.L_x_26804) ;  /* 0x0000058000007945 */ /* 0x000fd80003800200 */
[----:B---3--:R-:W-:Y:S05]  /*0340*/  @P0 BRA `(.L_x_26805) ;  /* 0x0000000400580947 */ /* 0x008fea0003800000 */
[----:B-----5:R-:W-:Y:S02]  /*0350*/  LOP3.LUT R4, R22, R24, RZ, 0x3c, !PT ;  /* 0x0000001816047212 */ /* 0x020fe400078e3cff */
        /* <DEDUP_REMOVED lines=17> */
[----:B------:R-:W-:-:S05]  /*0470*/  IMAD.HI.U32 R4, R5, R24, RZ ;  /* 0x0000001805047227 */ /* 0x000fca00078e00ff */
[----:B------:R-:W-:-:S05]  /*0480*/  IADD3 R5, PT, PT, -R4, RZ, RZ ;  /* 0x000000ff04057210 */ /* 0x000fca0007ffe1ff */
[----:B------:R-:W-:-:S05]  /*0490*/  IMAD R5, R22, R5, R24 ;  /* 0x0000000516057224 */ /* 0x000fca00078e0218 */
[----:B------:R-:W-:-:S13]  /*04a0*/  ISETP.GE.U32.AND P0, PT, R5, R22, PT ;  /* 0x000000160500720c */ /* 0x000fda0003f06070 */
[----:B------:R-:W-:Y:S02]  /*04b0*/  @P0 IMAD.IADD R5, R5, 0x1, -R22 ;  /* 0x0000000105050824 */ /* 0x000fe400078e0a16 */
[----:B------:R-:W-:-:S03]  /*04c0*/  @P0 VIADD R4, R4, 0x1 ;  /* 0x0000000104040836 */ /* 0x000fc60000000000 */
[----:B------:R-:W-:-:S13]  /*04d0*/  ISETP.GE.U32.AND P1, PT, R5, R22, PT ;  /* 0x000000160500720c */ /* 0x000fda0003f26070 */
[----:B------:R-:W-:Y:S01]  /*04e0*/  @P1 VIADD R4, R4, 0x1 ;  /* 0x0000000104041836 */ /* 0x000fe20000000000 */
[----:B------:R-:W-:-:S04]  /*04f0*/  @!P2 LOP3.LUT R4, RZ, R22, RZ, 0x33, !PT ;  /* 0x00000016ff04a212 */ /* 0x000fc800078e33ff */
[----:B------:R-:W-:-:S05]  /*0500*/  IADD3 R5, PT, PT, -R4, RZ, RZ ;  /* 0x000000ff04057210 */ /* 0x000fca0007ffe1ff */
[----:B------:R-:W-:Y:S02]  /*0510*/  IMAD R22, R22, R5, R24 ;  /* 0x0000000516167224 */ /* 0x000fe400078e0218 */
[----:B------:R-:W-:-:S03]  /*0520*/  IMAD.MOV.U32 R5, RZ, RZ, RZ ;  /* 0x000000ffff057224 */ /* 0x000fc600078e00ff */
[----:B------:R-:W-:-:S04]  /*0530*/  ISETP.NE.U32.AND P0, PT, R22, RZ, PT ;  /* 0x000000ff1600720c */ /* 0x000fc80003f05070 */
[----:B------:R-:W-:Y:S01]  /*0540*/  ISETP.NE.AND.EX P0, PT, RZ, RZ, PT, P0 ;  /* 0x000000ffff00720c */ /* 0x000fe20003f05300 */
[----:B------:R-:W-:-:S12]  /*0550*/  BRA `(.L_x_26809) ;  /* 0x0000000000407947 */ /* 0x000fd80003800000 */
.L_x_26808:
[----:B------:R-:W-:Y:S01]  /*0560*/  IMAD.MOV.U32 R4, RZ, RZ, R24 ;  /* 0x000000ffff047224 */ /* 0x000fe200078e0018 */
[----:B------:R-:W-:Y:S01]  /*0570*/  MOV R8, R22 ;  /* 0x0000001600087202 */ /* 0x000fe20000000f00 */
[----:B------:R-:W-:Y:S01]  /*0580*/  IMAD.MOV.U32 R32, RZ, RZ, R25 ;  /* 0x000000ffff207224 */ /* 0x000fe200078e0019 */
[----:B------:R-:W-:Y:S01]  /*0590*/  MOV R6, 0x5c0 ;  /* 0x000005c000067802 */ /* 0x000fe20000000f00 */
[----:B------:R-:W-:-:S07]  /*05a0*/  IMAD.MOV.U32 R5, RZ, RZ, R23 ;  /* 0x000000ffff057224 */ /* 0x000fce00078e0017 */
[----:B------:R-:W-:Y:S05]  /*05b0*/  CALL.REL.NOINC `($__internal_24_$__cuda_sm20_div_s64) ;  /* 0x00000014007c7944 */ /* 0x000fea0003c00000 */
        /* <DEDUP_REMOVED lines=8> */
[----:B------:R-:W-:-:S05]  /*0640*/  IMAD.IADD R6, R7, 0x1, R9 ;  /* 0x0000000107067824 */ /* 0x000fca00078e0209 */
[----:B------:R-:W-:-:S13]  /*0650*/  ISETP.NE.AND.EX P0, PT, R6, RZ, PT, P0 ;  /* 0x000000ff0600720c */ /* 0x000fda0003f05300 */
.L_x_26809:
[----:B------:R-:W-:Y:S05]  /*0660*/  BSYNC.RECONVERGENT B1 ;  /* 0x0000000000017941 */ /* 0x000fea0003800200 */
.L_x_26807:
[----:B------:R-:W-:-:S04]  /*0670*/  SEL R7, RZ, 0xffffffff, !P0 ;  /* 0xffffffffff077807 */ /* 0x000fc80004000000 */
[----:B------:R-:W-:-:S05]  /*0680*/  IADD3 R22, P0, PT, R4, R7, RZ ;  /* 0x0000000704167210 */ /* 0x000fca0007f1e0ff */
[----:B------:R-:W-:Y:S01]  /*0690*/  IMAD.X R23, R5, 0x1, R7, P0 ;  /* 0x0000000105177824 */ /* 0x000fe200000e0607 */
[----:B------:R-:W-:Y:S07]  /*06a0*/  BRA `(.L_x_26805) ;  /* 0x0000000000807947 */ /* 0x000fee0003800000 */
.L_x_26806:
        /* <DEDUP_REMOVED lines=22> */
[----:B------:R-:W-:Y:S01]  /*0810*/  IMAD.MOV.U32 R22, RZ, RZ, R7 ;  /* 0x000000ffff167224 */ /* 0x000fe200078e0007 */
[----:B------:R-:W-:Y:S06]  /*0820*/  BRA `(.L_x_26805) ;  /* 0x0000000000207947 */ /* 0x000fec0003800000 */
.L_x_26810:
[----:B------:R-:W-:Y:S01]  /*0830*/  MOV R4, R24 ;  /* 0x0000001800047202 */ /* 0x000fe20000000f00 */
[----:B------:R-:W-:Y:S01]  /*0840*/  IMAD.MOV.U32 R32, RZ, RZ, R25 ;  /* 0x000000ffff207224 */ /* 0x000fe200078e0019 */
[----:B------:R-:W-:Y:S01]  /*0850*/  MOV R6, 0x890 ;  /* 0x0000089000067802 */ /* 0x000fe20000000f00 */
[----:B------:R-:W-:Y:S02]  /*0860*/  IMAD.MOV.U32 R8, RZ, RZ, R22 ;  /* 0x000000ffff087224 */ /* 0x000fe400078e0016 */
[----:B------:R-:W-:-:S07]  /*0870*/  IMAD.MOV.U32 R5, RZ, RZ, R23 ;  /* 0x000000ffff057224 */ /* 0x000fce00078e0017 */
[----:B------:R-:W-:Y:S05]  /*0880*/  CALL.REL.NOINC `($__internal_24_$__cuda_sm20_div_s64) ;  /* 0x0000001000c87944 */ /* 0x000fea0003c00000 */
[----:B------:R-:W-:Y:S01]  /*0890*/  MOV R22, R4 ;  /* 0x0000000400167202 */ /* 0x000fe20000000f00 */
[----:B------:R-:W-:-:S07]  /*08a0*/  IMAD.MOV.U32 R23, RZ, RZ, R5 ;  /* 0x000000ffff177224 */ /* 0x000fce00078e0005 */
.L_x_26805:
[----:B------:R-:W-:Y:S05]  /*08b0*/  BSYNC.RECONVERGENT B0 ;  /* 0x0000000000007941 */ /* 0x000fea0003800200 */
.L_x_26804:
[----:B------:R-:W-:Y:S01]  /*08c0*/  VIADD R9, R3, 0x80 ;  /* 0x0000008003097836 */ /* 0x000fe20000000000 */
[----:B------:R-:W-:Y:S04]  /*08d0*/  BSSY.RECONVERGENT B0, `(.L_x_26811) ;  /* 0x0000059000007945 */ /* 0x000fe80003800200 */
[----:B------:R-:W-:-:S13]  /*08e0*/  ISETP.GE.AND P0, PT, R9, R2, PT ;  /* 0x000000020900720c */ /* 0x000fda0003f06270 */
[----:B------:R-:W-:Y:S05]  /*08f0*/  @P0 BRA `(.L_x_26812) ;  /* 0x0000000400580947 */ /* 0x000fea0003800000 */
        /* <DEDUP_REMOVED lines=28> */
[----:B------:R-:W-:Y:S02]  /*0ac0*/  IMAD R18, R18, R5, R20 ;  /* 0x0000000512127224 */ /* 0x000fe400078e0214 */
[----:B------:R-:W-:-:S03]  /*0ad0*/  IMAD.MOV.U32 R5, RZ, RZ, RZ ;  /* 0x000000ffff057224 */ /* 0x000fc600078e00ff */
[----:B------:R-:W-:-:S04]  /*0ae0*/  ISETP.NE.U32.AND P0, PT, R18, RZ, PT ;  /* 0x000000ff1200720c */ /* 0x000fc80003f05070 */
[----:B------:R-:W-:Y:S01]  /*0af0*/  ISETP.NE.AND.EX P0, PT, RZ, RZ, PT, P0 ;  /* 0x000000ffff00720c */ /* 0x000fe20003f05300 */
[----:B------:R-:W-:-:S12]  /*0b00*/  BRA `(.L_x_26816) ;  /* 0x0000000000407947 */ /* 0x000fd80003800000 */
.L_x_26815:
[----:B------:R-:W-:Y:S01]  /*0b10*/  MOV R4, R20 ;  /* 0x0000001400047202 */ /* 0x000fe20000000f00 */
[----:B------:R-:W-:Y:S01]  /*0b20*/  IMAD.MOV.U32 R32, RZ, RZ, R21 ;  /* 0x000000ffff207224 */ /* 0x000fe200078e0015 */
[----:B------:R-:W-:Y:S01]  /*0b30*/  MOV R6, 0xb70 ;  /* 0x00000b7000067802 */ /* 0x000fe20000000f00 */
[----:B------:R-:W-:Y:S02]  /*0b40*/  IMAD.MOV.U32 R8, RZ, RZ, R18 ;  /* 0x000000ffff087224 */ /* 0x000fe400078e0012 */
[----:B------:R-:W-:-:S07]  /*0b50*/  IMAD.MOV.U32 R5, RZ, RZ, R19 ;  /* 0x000000ffff057224 */ /* 0x000fce00078e0013 */
[----:B------:R-:W-:Y:S05]  /*0b60*/  CALL.REL.NOINC `($__internal_24_$__cuda_sm20_div_s64) ;  /* 0x0000001000107944 */ /* 0x000fea0003c00000 */
[----:B------:R-:W-:Y:S01]  /*0b70*/  IADD3 R27, P0, PT, RZ, -R4, RZ ;  /* 0x80000004ff1b7210 */ /* 0x000fe20007f1e0ff */
[----:B------:R-:W-:Y:S02]  /*0b80*/  IMAD.MOV.U32 R6, RZ, RZ, R20 ;  /* 0x000000ffff067224 */ /* 0x000fe400078e0014 */
[----:B------:R-:W-:Y:S01]  /*0b90*/  IMAD.MOV.U32 R7, RZ, RZ, R21 ;  /* 0x000000ffff077224 */ /* 0x000fe200078e0015 */
[----:B------:R-:W-:Y:S01]  /*0ba0*/  IADD3.X R25, PT, PT, RZ, ~R5, RZ, P0, !PT ;  /* 0x80000005ff197210 */ /* 0x000fe200007fe4ff */
[----:B------:R-:W-:-:S04]  /*0bb0*/  IMAD.WIDE.U32 R6, R18, R27, R6 ;  /* 0x0000001b12067225 */ /* 0x000fc800078e0006 */
[----:B------:R-:W-:Y:S01]  /*0bc0*/  IMAD R25, R25, R18, RZ ;  /* 0x0000001219197224 */ /* 0x000fe200078e02ff */
[----:B------:R-:W-:-:S03]  /*0bd0*/  ISETP.NE.U32.AND P0, PT, R6, RZ, PT ;  /* 0x000000ff0600720c */ /* 0x000fc60003f05070 */
[----:B------:R-:W-:-:S04]  /*0be0*/  IMAD R25, R19, R27, R25 ;  /* 0x0000001b13197224 */ /* 0x000fc800078e0219 */
[----:B------:R-:W-:-:S05]  /*0bf0*/  IMAD.IADD R6, R7, 0x1, R25 ;  /* 0x0000000107067824 */ /* 0x000fca00078e0219 */
[----:B------:R-:W-:-:S13]  /*0c00*/  ISETP.NE.AND.EX P0, PT, R6, RZ, PT, P0 ;  /* 0x000000ff0600720c */ /* 0x000fda0003f05300 */
.L_x_26816:
[----:B------:R-:W-:Y:S05]  /*0c10*/  BSYNC.RECONVERGENT B1 ;  /* 0x0000000000017941 */ /* 0x000fea0003800200 */
.L_x_26814:
[----:B------:R-:W-:-:S04]  /*0c20*/  SEL R7, RZ, 0xffffffff, !P0 ;  /* 0xffffffffff077807 */ /* 0x000fc80004000000 */
[----:B------:R-:W-:-:S04]  /*0c30*/  IADD3 R18, P0, PT, R4, R7, RZ ;  /* 0x0000000704127210 */ /* 0x000fc80007f1e0ff */
[----:B------:R-:W-:Y:S01]  /*0c40*/  IADD3.X R19, PT, PT, R5, R7, RZ, P0, !PT ;  /* 0x0000000705137210 */ /* 0x000fe200007fe4ff */
[----:B------:R-:W-:Y:S08]  /*0c50*/  BRA `(.L_x_26812) ;  /* 0x0000000000807947 */ /* 0x000ff00003800000 */
.L_x_26813:
        /* <DEDUP_REMOVED lines=22> */
[----:B------:R-:W-:Y:S01]  /*0dc0*/  MOV R18, R7 ;  /* 0x0000000700127202 */ /* 0x000fe20000000f00 */
[----:B------:R-:W-:Y:S06]  /*0dd0*/  BRA `(.L_x_26812) ;  /* 0x0000000000207947 */ /* 0x000fec0003800000 */
.L_x_26817:
[----:B------:R-:W-:Y:S01]  /*0de0*/  IMAD.MOV.U32 R4, RZ, RZ, R20 ;  /* 0x000000ffff047224 */ /* 0x000fe200078e0014 */
[----:B------:R-:W-:Y:S01]  /*0df0*/  MOV R8, R18 ;  /* 0x0000001200087202 */ /* 0x000fe20000000f00 */
[----:B------:R-:W-:Y:S01]  /*0e00*/  IMAD.MOV.U32 R32, RZ, RZ, R21 ;  /* 0x000000ffff207224 */ /* 0x000fe200078e0015 */
[----:B------:R-:W-:Y:S01]  /*0e10*/  MOV R6, 0xe40 ;  /* 0x00000e4000067802 */ /* 0x000fe20000000f00 */
[----:B------:R-:W-:-:S07]  /*0e20*/  IMAD.MOV.U32 R5, RZ, RZ, R19 ;  /* 0x000000ffff057224 */ /* 0x000fce00078e0013 */
[----:B------:R-:W-:Y:S05]  /*0e30*/  CALL.REL.NOINC `($__internal_24_$__cuda_sm20_div_s64) ;  /* 0x0000000c005c7944 */ /* 0x000fea0003c00000 */
[----:B------:R-:W-:Y:S02]  /*0e40*/  IMAD.MOV.U32 R18, RZ, RZ, R4 ;  /* 0x000000ffff127224 */ /* 0x000fe400078e0004 */
[----:B------:R-:W-:-:S07]  /*0e50*/  IMAD.MOV.U32 R19, RZ, RZ, R5 ;  /* 0x000000ffff137224 */ /* 0x000fce00078e0005 */
.L_x_26812:
[----:B------:R-:W-:Y:S05]  /*0e60*/  BSYNC.RECONVERGENT B0 ;  /* 0x0000000000007941 */ /* 0x000fea0003800200 */
.L_x_26811:
[----:B------:R-:W-:Y:S01]  /*0e70*/  IADD3 R5, PT, PT, R3, 0x100, RZ ;  /* 0x0000010003057810 */ /* 0x000fe20007ffe0ff */
[----:B------:R-:W-:Y:S03]  /*0e80*/  BSSY.RECONVERGENT B0, `(.L_x_26818) ;  /* 0x0000059000007945 */ /* 0x000fe60003800200 */
        /* <DEDUP_REMOVED lines=35> */
.L_x_26822:
        /* <DEDUP_REMOVED lines=16> */
.L_x_26823:
[----:B------:R-:W-:Y:S05]  /*11c0*/  BSYNC.RECONVERGENT B1 ;  /* 0x0000000000017941 */ /* 0x000fea0003800200 */
.L_x_26821:
[----:B------:R-:W-:-:S04]  /*11d0*/  SEL R7, RZ, 0xffffffff, !P0 ;  /* 0xffffffffff077807 */ /* 0x000fc80004000000 */
[----:B------:R-:W-:-:S04]  /*11e0*/  IADD3 R14, P0, PT, R4, R7, RZ ;  /* 0x00000007040e7210 */ /* 0x000fc80007f1e0ff */
[----:B------:R-:W-:Y:S01]  /*11f0*/  IADD3.X R15, PT, PT, R5, R7, RZ, P0, !PT ;  /* 0x00000007050f7210 */ /* 0x000fe200007fe4ff */
[----:B------:R-:W-:Y:S08]  /*1200*/  BRA `(.L_x_26819) ;  /* 0x0000000000807947 */ /* 0x000ff00003800000 */
.L_x_26820:
[----:B------:R-:W-:-:S04]  /*1210*/  LOP3.LUT R4, R17, R15, RZ, 0xfc, !PT ;  /* 0x0000000f11047212 */ /* 0x000fc800078efcff */
[----:B------:R-:W-:-:S13]  /*1220*/  ISETP.NE.U32.AND P0, PT, R4, RZ, PT ;  /* 0x000000ff0400720c */ /* 0x000fda0003f05070 */
[----:B------:R-:W-:Y:S05]  /*1230*/  @P0 BRA `(.L_x_26824) ;  /* 0x0000000000540947 */ /* 0x000fea0003800000 */
[----:B------:R-:W0:Y:S01]  /*1240*/  I2F.U32.RP R6, R14 ;  /* 0x0000000e00067306 */ /* 0x000e220000209000 */
[----:B------:R-:W-:Y:S02]  /*1250*/  ISETP.NE.U32.AND P2, PT, R14, RZ, PT ;  /* 0x000000ff0e00720c */ /* 0x000fe40003f45070 */
[----:B------:R-:W-:-:S05]  /*1260*/  MOV R15, RZ ;  /* 0x000000ff000f7202 */ /* 0x000fca0000000f00 */
        /* <DEDUP_REMOVED lines=18> */
.L_x_26824:
[----:B------:R-:W-:Y:S01]  /*1390*/  IMAD.MOV.U32 R4, RZ, RZ, R16 ;  /* 0x000000ffff047224 */ /* 0x000fe200078e0010 */
[----:B------:R-:W-:Y:S01]  /*13a0*/  MOV R8, R14 ;  /* 0x0000000e00087202 */ /* 0x000fe20000000f00 */
[----:B------:R-:W-:Y:S01]  /*13b0*/  IMAD.MOV.U32 R32, RZ, RZ, R17 ;  /* 0x000000ffff207224 */ /* 0x000fe200078e0011 */
[----:B------:R-:W-:Y:S01]  /*13c0*/  MOV R6, 0x13f0 ;  /* 0x000013f000067802 */ /* 0x000fe20000000f00 */
[----:B------:R-:W-:-:S07]  /*13d0*/  IMAD.MOV.U32 R5, RZ, RZ, R15 ;  /* 0x000000ffff057224 */ /* 0x000fce00078e000f */
[----:B------:R-:W-:Y:S05]  /*13e0*/  CALL.REL.NOINC `($__internal_24_$__cuda_sm20_div_s64) ;  /* 0x0000000400f07944 */ /* 0x000fea0003c00000 */
[----:B------:R-:W-:Y:S01]  /*13f0*/  IMAD.MOV.U32 R14, RZ, RZ, R4 ;  /* 0x000000ffff0e7224 */ /* 0x000fe200078e0004 */
[----:B------:R-:W-:-:S07]  /*1400*/  MOV R15, R5 ;  /* 0x00000005000f7202 */ /* 0x000fce0000000f00 */
.L_x_26819:
[----:B------:R-:W-:Y:S05]  /*1410*/  BSYNC.RECONVERGENT B0 ;  /* 0x0000000000007941 */ /* 0x000fea0003800200 */
.L_x_26818:
        /* <DEDUP_REMOVED lines=37> */
.L_x_26829:
[----:B------:R-:W-:Y:S01]  /*1670*/  IMAD.MOV.U32 R4, RZ, RZ, R12 ;  /* 0x000000ffff047224 */ /* 0x000fe200078e000c */
[----:B------:R-:W-:Y:S01]  /*1680*/  MOV R32, R13 ;  /* 0x0000000d00207202 */ /* 0x000fe20000000f00 */
[----:B------:R-:W-:Y:S01]  /*1690*/  IMAD.MOV.U32 R8, RZ, RZ, R10 ;  /* 0x000000ffff087224 */ /* 0x000fe200078e000a */
[----:B------:R-:W-:Y:S01]  /*16a0*/  MOV R6, 0x16d0 ;  /* 0x000016d000067802 */ /* 0x000fe20000000f00 */
        /* <DEDUP_REMOVED lines=10> */
[----:B------:R-:W-:-:S04]  /*1750*/  IADD3 R6, PT, PT, R7, R17, RZ ;  /* 0x0000001107067210 */ /* 0x000fc80007ffe0ff */
[----:B------:R-:W-:-:S13]  /*1760*/  ISETP.NE.AND.EX P0, PT, R6, RZ, PT, P0 ;  /* 0x000000ff0600720c */ /* 0x000fda0003f05300 */
.L_x_26830:
[----:B------:R-:W-:Y:S05]  /*1770*/  BSYNC.RECONVERGENT B1 ;  /* 0x0000000000017941 */ /* 0x000fea0003800200 */
.L_x_26828:
[----:B------:R-:W-:-:S04]  /*1780*/  SEL R7, RZ, 0xffffffff, !P0 ;  /* 0xffffffffff077807 */ /* 0x000fc80004000000 */
[----:B------:R-:W-:-:S05]  /*1790*/  IADD3 R4, P0, PT, R4, R7, RZ ;  /* 0x0000000704047210 */ /* 0x000fca0007f1e0ff */
[----:B------:R-:W-:Y:S01]  /*17a0*/  IMAD.X R5, R5, 0x1, R7, P0 ;  /* 0x0000000105057824 */ /* 0x000fe200000e0607 */
[----:B------:R-:W-:Y:S07]  /*17b0*/  BRA `(.L_x_26826) ;  /* 0x0000000000747947 */ /* 0x000fee0003800000 */
.L_x_26827:
        /* <DEDUP_REMOVED lines=23> */
.L_x_26831:
[----:B------:R-:W-:Y:S01]  /*1930*/  IMAD.MOV.U32 R4, RZ, RZ, R12 ;  /* 0x000000ffff047224 */ /* 0x000fe200078e000c */
[----:B------:R-:W-:Y:S01]  /*1940*/  MOV R8, R10 ;  /* 0x0000000a00087202 */ /* 0x000fe20000000f00 */
[----:B------:R-:W-:Y:S01]  /*1950*/  IMAD.MOV.U32 R32, RZ, RZ, R13 ;  /* 0x000000ffff207224 */ /* 0x000fe200078e000d */
[----:B------:R-:W-:Y:S01]  /*1960*/  MOV R6, 0x1990 ;  /* 0x0000199000067802 */ /* 0x000fe20000000f00 */
[----:B------:R-:W-:-:S07]  /*1970*/  IMAD.MOV.U32 R5, RZ, RZ, R11 ;  /* 0x000000ffff057224 */ /* 0x000fce00078e000b */
[----:B------:R-:W-:Y:S05]  /*1980*/  CALL.REL.NOINC `($__internal_24_$__cuda_sm20_div_s64) ;  /* 0x0000000000887944 */ /* 0x000fea0003c00000 */
.L_x_26826:
[----:B------:R-:W-:Y:S05]  /*1990*/  BSYNC.RECONVERGENT B0 ;  /* 0x0000000000007941 */ /* 0x000fea0003800200 */
.L_x_26825:
[----:B------:R-:W-:Y:S01]  /*19a0*/  ISETP.GE.AND P0, PT, R3, R2, PT ;  /* 0x000000020300720c */ /* 0x000fe20003f06270 */
[----:B------:R-:W-:Y:S04]  /*19b0*/  BSSY.RECONVERGENT B0, `(.L_x_26832) ;  /* 0x0000017000007945 */ /* 0x000fe80003800200 */
[----:B------:R-:W-:Y:S08]  /*19c0*/  BSSY.RELIABLE B1, `(.L_x_26833) ;  /* 0x000000f000017945 */ /* 0x000ff00003800100 */
[----:B------:R-:W-:Y:S05]  /*19d0*/  @P0 BRA `(.L_x_26834) ;  /* 0x0000000000340947 */ /* 0x000fea0003800000 */
[----:B------:R-:W0:Y:S01]  /*19e0*/  LDC.64 R6, c[0x0][0x388] ;  /* 0x0000e200ff067b82 */ /* 0x000e220000000a00 */
[----:B------:R-:W-:-:S04]  /*19f0*/  IMAD R3, R0, 0x200, R3 ;  /* 0x0000020000037824 */ /* 0x000fc800078e0203 */
[----:B0-----:R-:W-:Y:S01]  /*1a00*/  IMAD.WIDE.U32 R6, R3, 0x8, R6 ;  /* 0x0000000803067825 */ /* 0x001fe200078e0006 */
[----:B------:R-:W-:-:S04]  /*1a10*/  MOV R3, R9 ;  /* 0x0000000900037202 */ /* 0x000fc80000000f00 */
[----:B-----5:R0:W-:Y:S01]  /*1a20*/  STG.E.64 desc[UR4][R6.64], R22 ;  /* 0x0000001606007986 */ /* 0x0201e2000c101b04 */
[----:B------:R-:W-:-:S13]  /*1a30*/  ISETP.GE.AND P0, PT, R3, R2, PT ;  /* 0x000000020300720c */ /* 0x000fda0003f06270 */
[----:B------:R-:W-:Y:S05]  /*1a40*/  @P0 BREAK.RELIABLE B1 ;  /* 0x0000000000010942 */ /* 0x000fea0003800100 */
[----:B0-----:R-:W-:Y:S05]  /*1a50*/  @P0 BRA `(.L_x_26835) ;  /* 0x0000000000300947 */ /* 0x001fea0003800000 */
[----:B------:R-:W0:Y:S01]  /*1a60*/  LDC.64 R6, c[0x0][0x388] ;  /* 0x0000e200ff067b82 */ /* 0x000e220000000a00 */
[----:B------:R-:W-:Y:S02]  /*1a70*/  IMAD R9, R0, 0x200, R3 ;  /* 0x0000020000097824 */ /* 0x000fe400078e0203 */
[----:B------:R-:W-:Y:S02]  /*1a80*/  VIADD R3, R3, 0x80 ;  /* 0x0000008003037836 */ /* 0x000fe40000000000 */
[----:B0-----:R-:W-:-:S05]  /*1a90*/  IMAD.WIDE.U32 R6, R9, 0x8, R6 ;  /* 0x0000000809067825 */ /* 0x001fca00078e0006 */
[----:B------:R0:W-:Y:S02]  /*1aa0*/  STG.E.64 desc[UR4][R6.64], R18 ;  /* 0x0000001206007986 */ /* 0x0001e4000c101b04 */
.L_x_26834:
[----:B------:R-:W-:Y:S05]  /*1ab0*/  BSYNC.RELIABLE B1 ;  /* 0x0000000000017941 */ /* 0x000fea0003800100 */
.L_x_26833:
[----:B------:R-:W-:-:S13]  /*1ac0*/  ISETP.GE.AND P0, PT, R3, R2, PT ;  /* 0x000000020300720c */ /* 0x000fda0003f06270 */
[----:B0-----:R-:W0:Y:S01]  /*1ad0*/  @!P0 LDC.64 R6, c[0x0][0x388] ;  /* 0x0000e200ff068b82 */ /* 0x001e220000000a00 */
[----:B------:R-:W-:Y:S01]  /*1ae0*/  @!P0 LEA R9, R0, R3, 0x9 ;  /* 0x0000000300098211 */ /* 0x000fe200078e48ff */
[----:B------:R-:W-:-:S04]  /*1af0*/  @!P0 VIADD R3, R3, 0x80 ;  /* 0x0000008003038836 */ /* 0x000fc80000000000 */
[----:B0-----:R-:W-:-:S05]  /*1b00*/  @!P0 IMAD.WIDE.U32 R6, R9, 0x8, R6 ;  /* 0x0000000809068825 */ /* 0x001fca00078e0006 */
[----:B-----5:R0:W-:Y:S02]  /*1b10*/  @!P0 STG.E.64 desc[UR4][R6.64], R14 ;  /* 0x0000000e06008986 */ /* 0x0201e4000c101b04 */
.L_x_26835:
[----:B------:R-:W-:Y:S05]  /*1b20*/  BSYNC.RECONVERGENT B0 ;  /* 0x0000000000007941 */ /* 0x000fea0003800200 */
.L_x_26832:
[----:B------:R-:W-:Y:S05]  /*1b30*/  WARPSYNC.ALL ;  /* 0x0000000000007948 */ /* 0x000fea0003800000 */
[----:B------:R-:W-:-:S13]  /*1b40*/  ISETP.GE.AND P0, PT, R3, R2, PT ;  /* 0x000000020300720c */ /* 0x000fda0003f06270 */
[----:B------:R-:W-:Y:S05]  /*1b50*/  @P0 EXIT ;  /* 0x000000000000094d */ /* 0x000fea0003800000 */
[----:B0-----:R-:W0:Y:S01]  /*1b60*/  LDC.64 R6, c[0x0][0x388] ;  /* 0x0000e200ff067b82 */ /* 0x001e220000000a00 */
[----:B------:R-:W-:-:S04]  /*1b70*/  IMAD R3, R0, 0x200, R3 ;  /* 0x0000020000037824 */ /* 0x000fc800078e0203 */
[----:B0-----:R-:W-:-:S05]  /*1b80*/  IMAD.WIDE.U32 R2, R3, 0x8, R6 ;  /* 0x0000000803027825 */ /* 0x001fca00078e0006 */
[----:B------:R-:W-:Y:S01]  /*1b90*/  STG.E.64 desc[UR4][R2.64], R4 ;  /* 0x0000000402007986 */ /* 0x000fe2000c101b04 */
[----:B------:R-:W-:Y:S05]  /*1ba0*/  EXIT ;  /* 0x000000000000794d */ /* 0x000fea0003800000 */
        .weak           $__internal_24_$__cuda_sm20_div_s64
        .type           $__internal_24_$__cuda_sm20_div_s64,@function
        .size           $__internal_24_$__cuda_sm20_div_s64,(.L_x_36973 - $__internal_24_$__cuda_sm20_div_s64)
$__internal_24_$__cuda_sm20_div_s64:
[-C--:B------:R-:W-:Y:S02]  /*1bb0*/  IADD3 R27, P1, PT, RZ, -R8.reuse, RZ ;  /* 0x80000008ff1b7210 */ /* 0x080fe40007f3e0ff */
[----:B------:R-:W-:Y:S02]  /*1bc0*/  ISETP.GE.AND P0, PT, R5, RZ, PT ;  /* 0x000000ff0500720c */ /* 0x000fe40003f06270 */
[-C--:B------:R-:W-:Y:S02]  /*1bd0*/  IADD3.X R28, PT, PT, RZ, ~R5.reuse, RZ, P1, !PT ;  /* 0x80000005ff1c7210 */ /* 0x080fe40000ffe4ff */
[----:B------:R-:W-:Y:S02]  /*1be0*/  SEL R26, R27, R8, !P0 ;  /* 0x000000081b1a7207 */ /* 0x000fe40004000000 */
[----:B------:R-:W-:-:S04]  /*1bf0*/  SEL R27, R28, R5, !P0 ;  /* 0x000000051c1b7207 */ /* 0x000fc80004000000 */
[----:B------:R-:W0:Y:S08]  /*1c00*/  I2F.U64.RP R33, R26 ;  /* 0x0000001a00217312 */ /* 0x000e300000309000 */
[----:B0-----:R-:W0:Y:S02]  /*1c10*/  MUFU.RCP R33, R33 ;  /* 0x0000002100217308 */ /* 0x001e240000001000 */
[----:B0-----:R-:W-:-:S06]  /*1c20*/  VIADD R28, R33, 0x1ffffffe ;  /* 0x1ffffffe211c7836 */ /* 0x001fcc0000000000 */
[----:B------:R-:W0:Y:S02]  /*1c30*/  F2I.U64.TRUNC R28, R28 ;  /* 0x0000001c001c7311 */ /* 0x000e24000020d800 */
[----:B0-----:R-:W-:Y:S01]  /*1c40*/  IMAD.WIDE.U32 R30, R28, R26, RZ ;  /* 0x0000001a1c1e7225 */ /* 0x001fe200078e00ff */
[----:B------:R-:W-:-:S03]  /*1c50*/  MOV R35, R28 ;  /* 0x0000001c00237202 */ /* 0x000fc60000000f00 */
[----:B------:R-:W-:Y:S01]  /*1c60*/  IMAD R7, R28, R27, R31 ;  /* 0x0000001b1c077224 */ /* 0x000fe200078e021f */
[----:B------:R-:W-:-:S03]  /*1c70*/  IADD3 R31, P0, PT, RZ, -R30, RZ ;  /* 0x8000001eff1f7210 */ /* 0x000fc60007f1e0ff */
[----:B------:R-:W-:Y:S02]  /*1c80*/  IMAD R7, R29, R26, R7 ;  /* 0x0000001a1d077224 */ /* 0x000fe400078e0207 */
[----:B------:R-:W-:-:S04]  /*1c90*/  IMAD.HI.U32 R34, R28, R31, RZ ;  /* 0x0000001f1c227227 */ /* 0x000fc800078e00ff */
[----:B------:R-:W-:-:S04]  /*1ca0*/  IMAD.X R7, RZ, RZ, ~R7, P0 ;  /* 0x000000ffff077224 */ /* 0x000fc800000e0e07 */
[----:B------:R-:W-:-:S04]  /*1cb0*/  IMAD.WIDE.U32 R34, P0, R28, R7, R34 ;  /* 0x000000071c227225 */ /* 0x000fc80007800022 */
[----:B------:R-:W-:-:S04]  /*1cc0*/  IMAD.HI.U32 R30, P1, R29, R31, R34 ;  /* 0x0000001f1d1e7227 */ /* 0x000fc80007820022 */
[CC--:B------:R-:W-:Y:S02]  /*1cd0*/  IMAD R31, R29.reuse, R7.reuse, RZ ;  /* 0x000000071d1f7224 */ /* 0x0c0fe400078e02ff */
[----:B------:R-:W-:-:S03]  /*1ce0*/  IMAD.HI.U32 R7, R29, R7, RZ ;  /* 0x000000071d077227 */ /* 0x000fc600078e00ff */
[----:B------:R-:W-:Y:S01]  /*1cf0*/  IADD3 R31, P2, PT, R31, R30, RZ ;  /* 0x0000001e1f1f7210 */ /* 0x000fe20007f5e0ff */
[----:B------:R-:W-:Y:S02]  /*1d00*/  IMAD.X R7, R7, 0x1, R29, P0 ;  /* 0x0000000107077824 */ /* 0x000fe400000e061d */
[----:B------:R-:W-:Y:S02]  /*1d10*/  IMAD.MOV.U32 R35, RZ, RZ, RZ ;  /* 0x000000ffff237224 */ /* 0x000fe400078e00ff */
[C---:B------:R-:W-:Y:S01]  /*1d20*/  IMAD.WIDE.U32 R28, R31.reuse, R26, RZ ;  /* 0x0000001a1f1c7225 */ /* 0x040fe200078e00ff */
[----:B------:R-:W-:Y:S02]  /*1d30*/  IADD3.X R7, PT, PT, RZ, RZ, R7, P2, P1 ;  /* 0x000000ffff077210 */ /* 0x000fe400017e2407 */
[----:B------:R-:W-:Y:S01]  /*1d40*/  ISETP.GE.AND P2, PT, R32, RZ, PT ;  /* 0x000000ff2000720c */ /* 0x000fe20003f46270 */
[----:B------:R-:W-:Y:S01]  /*1d50*/  IMAD R29, R31, R27, R29 ;  /* 0x0000001b1f1d7224 */ /* 0x000fe200078e021d */
[----:B------:R-:W-:-:S03]  /*1d60*/  IADD3 R28, P0, PT, RZ, -R28, RZ ;  /* 0x8000001cff1c7210 */ /* 0x000fc60007f1e0ff */
[----:B------:R-:W-:Y:S02]  /*1d70*/  IMAD R29, R7, R26, R29 ;  /* 0x0000001a071d7224 */ /* 0x000fe400078e021d */
[----:B------:R-:W-:-:S04]  /*1d80*/  IMAD.HI.U32 R30, R31, R28, RZ ;  /* 0x0000001c1f1e7227 */ /* 0x000fc800078e00ff */
[----:B------:R-:W-:-:S04]  /*1d90*/  IMAD.X R34, RZ, RZ, ~R29, P0 ;  /* 0x000000ffff227224 */ /* 0x000fc800000e0e1d */
[----:B------:R-:W-:-:S04]  /*1da0*/  IMAD.WIDE.U32 R30, P1, R31, R34, R30 ;  /* 0x000000221f1e7225 */ /* 0x000fc8000782001e */
[C---:B------:R-:W-:Y:S02]  /*1db0*/  IMAD R29, R7.reuse, R34, RZ ;  /* 0x00000022071d7224 */ /* 0x040fe400078e02ff */
[----:B------:R-:W-:-:S04]  /*1dc0*/  IMAD.HI.U32 R28, P0, R7, R28, R30 ;  /* 0x0000001c071c7227 */ /* 0x000fc8000780001e */
[----:B------:R-:W-:-:S05]  /*1dd0*/  IMAD.HI.U32 R30, R7, R34, RZ ;  /* 0x00000022071e7227 */ /* 0x000fca00078e00ff */
[----:B------:R-:W-:Y:S02]  /*1de0*/  IADD3.X R30, PT, PT, R30, R7, RZ, P1, !PT ;  /* 0x000000071e1e7210 */ /* 0x000fe40000ffe4ff */
[----:B------:R-:W-:Y:S02]  /*1df0*/  IADD3 R7, P3, PT, RZ, -R4, RZ ;  /* 0x80000004ff077210 */ /* 0x000fe40007f7e0ff */
[----:B------:R-:W-:Y:S02]  /*1e00*/  IADD3 R28, P1, PT, R29, R28, RZ ;  /* 0x0000001c1d1c7210 */ /* 0x000fe40007f3e0ff */
[----:B------:R-:W-:Y:S01]  /*1e10*/  SEL R7, R7, R4, !P2 ;  /* 0x0000000407077207 */ /* 0x000fe20005000000 */
[----:B------:R-:W-:Y:S01]  /*1e20*/  IMAD.X R29, RZ, RZ, ~R32, P3 ;  /* 0x000000ffff1d7224 */ /* 0x000fe200018e0e20 */
[----:B------:R-:W-:-:S03]  /*1e30*/  IADD3.X R31, PT, PT, RZ, RZ, R30, P1, P0 ;  /* 0x000000ffff1f7210 */ /* 0x000fc60000fe041e */
[----:B------:R-:W-:Y:S01]  /*1e40*/  IMAD.HI.U32 R34, R28, R7, RZ ;  /* 0x000000071c227227 */ /* 0x000fe200078e00ff */
[----:B------:R-:W-:-:S05]  /*1e50*/  SEL R4, R29, R32, !P2 ;  /* 0x000000201d047207 */ /* 0x000fca0005000000 */
[----:B------:R-:W-:-:S04]  /*1e60*/  IMAD.WIDE.U32 R28, R28, R4, R34 ;  /* 0x000000041c1c7225 */ /* 0x000fc800078e0022 */
[----:B------:R-:W-:-:S04]  /*1e70*/  IMAD.HI.U32 R29, P0, R31, R7, R28 ;  /* 0x000000071f1d7227 */ /* 0x000fc8000780001c */
[----:B------:R-:W-:-:S05]  /*1e80*/  IMAD R28, R31, R4, RZ ;  /* 0x000000041f1c7224 */ /* 0x000fca00078e02ff */
[----:B------:R-:W-:Y:S01]  /*1e90*/  IADD3 R29, P1, PT, R28, R29, RZ ;  /* 0x0000001d1c1d7210 */ /* 0x000fe20007f3e0ff */
[----:B------:R-:W-:-:S04]  /*1ea0*/  IMAD.HI.U32 R28, R31, R4, RZ ;  /* 0x000000041f1c7227 */ /* 0x000fc800078e00ff */
[----:B------:R-:W-:Y:S01]  /*1eb0*/  IMAD.WIDE.U32 R30, R29, R26, RZ ;  /* 0x0000001a1d1e7225 */ /* 0x000fe200078e00ff */
[----:B------:R-:W-:-:S03]  /*1ec0*/  IADD3.X R28, PT, PT, R28, RZ, RZ, P0, !PT ;  /* 0x000000ff1c1c7210 */ /* 0x000fc600007fe4ff */
        /* <DEDUP_REMOVED lines=8> */
[----:B------:R-:W-:Y:S02]  /*1f50*/  SEL R7, R4, R7, P1 ;  /* 0x0000000704077207 */ /* 0x000fe40000800000 */
[----:B------:R-:W-:Y:S02]  /*1f60*/  IADD3.X R4, PT, PT, R31, ~R27, RZ, P2, !PT ;  /* 0x8000001b1f047210 */ /* 0x000fe400017fe4ff */
        /* <DEDUP_REMOVED lines=22> */
[----:B------:R-:W-:Y:S06]  /*20d0*/  RET.REL.NODEC R6 `(_ZN2at6native27unrolled_elementwise_kernelINS0_13BinaryFunctorIlllZZZNS0_15binary_internal21div_floor_kernel_cudaERNS_18TensorIteratorBaseEENKUlvE_clEvENKUlvE2_clEvEUlllE_EESt5arrayIPcLm3EELi4E23TrivialOffsetCalculatorILi2EjESD_ILi1EjENS0_6memory15LoadWithoutCastENSG_16StoreWithoutCastEEEviT_T0_T2_T3_T4_T5_) ;  /* 0xffffffdc06c87950 */ /* 0x000fec0003c3ffff */
.L_x_26836:
        /* <DEDUP_REMOVED lines=10> */
.L_x_36973:


//--------------------- .text._ZN2at6native29vectorized_elementwise_kernelILi2ENS0_13BinaryFunctorIlllZZZNS0_15binary_internal21div_floor_kernel_cudaERNS_18TensorIteratorBaseEENKUlvE_clEvENKUlvE2_clEvEUlllE_EESt5arrayIPcLm3EEEEviT0_T1_ --------------------------
	.section	.text._ZN2at6native29vectorized_elementwise_kernelILi2ENS0_13BinaryFunctorIlllZZZNS0_15binary_internal21div_floor_kernel_cudaERNS_18TensorIteratorBaseEENKUlvE_clEvENKUlvE2_clEvEUlllE_EESt5arrayIPcLm3EEEEviT0_T1_,"ax",@progbits
	.align	128
        .global         _ZN2at6native29vectorized_elementwise_kernelILi2ENS0_13BinaryFunctorIlllZZZNS0_15binary_internal21div_floor_kernel_cudaERNS_18TensorIteratorBaseEENKUlvE_clEvENKUlvE2_clEvEUlllE_EESt5arrayIPcLm3EEEEviT0_T1_
        .type           _ZN2at6native29vectorized_elementwise_kernelILi2ENS0_13BinaryFunctorIlllZZZNS0_15binary_internal21div_floor_kernel_cudaERNS_18TensorIteratorBaseEENKUlvE_clEvENKUlvE2_clEvEUlllE_EESt5arrayIPcLm3EEEEviT0_T1_,@function
        .size           _ZN2at6native29vectorized_elementwise_kernelILi2ENS0_13BinaryFunctorIlllZZZNS0_15binary_internal21div_floor_kernel_cudaERNS_18TensorIteratorBaseEENKUlvE_clEvENKUlvE2_clEvEUlllE_EESt5arrayIPcLm3EEEEviT0_T1_,(.L_x_36974 - _ZN2at6native29vectorized_elementwise_kernelILi2ENS0_13BinaryFunctorIlllZZZNS0_15binary_internal21div_floor_kernel_cudaERNS_18TensorIteratorBaseEENKUlvE_clEvENKUlvE2_clEvEUlllE_EESt5arrayIPcLm3EEEEviT0_T1_)
        .other          _ZN2at6native29vectorized_elementwise_kernelILi2ENS0_13BinaryFunctorIlllZZZNS0_15binary_internal21div_floor_kernel_cudaERNS_18TensorIteratorBaseEENKUlvE_clEvENKUlvE2_clEvEUlllE_EESt5arrayIPcLm3EEEEviT0_T1_,@"STO_CUDA_ENTRY STV_DEFAULT"
_ZN2at6native29vectorized_elementwise_kernelILi2ENS0_13BinaryFunctorIlllZZZNS0_15binary_internal21div_floor_kernel_cudaERNS_18TensorIteratorBaseEENKUlvE_clEvENKUlvE2_clEvEUlllE_EESt5arrayIPcLm3EEEEviT0_T1_:
.text._ZN2at6native29vectorized_elementwise_kernelILi2ENS0_13BinaryFunctorIlllZZZNS0_15binary_internal21div_floor_kernel_cudaERNS_18TensorIteratorBaseEENKUlvE_clEvENKUlvE2_clEvEUlllE_EESt5arrayIPcLm3EEEEviT0_T1_:
[----:B------:R-:W-:Y:S01]  /*0000*/  LDC R1, c[0x0][0x37c] ;  /* 0x0000df00ff017b82 */ /* 0x000fe20000000800 */
[----:B------:R-:W0:Y:S07]  /*0010*/  S2R R14, SR_CTAID.X ;  /* 0x00000000000e7919 */ /* 0x000e2e0000002500 */
[----:B------:R-:W0:Y:S01]  /*0020*/  LDC R3, c[0x0][0x380] ;  /* 0x0000e000ff037b82 */ /* 0x000e220000000800 */
[----:B------:R-:W1:Y:S01]  /*0030*/  LDCU.64 UR6, c[0x0][0x358] ;  /* 0x00006b00ff0677ac */ /* 0x000e620008000a00 */
[----:B0-----:R-:W-:-:S05]  /*0040*/  IMAD R12, R14, -0x400, R3 ;  /* 0xfffffc000e0c7824 */ /* 0x001fca00078e0203 */
[----:B------:R-:W-:-:S13]  /*0050*/  ISETP.GT.U32.AND P0, PT, R12, 0x3ff, PT ;  /* 0x000003ff0c00780c */ /* 0x000fda0003f04070 */
[----:B-1----:R-:W-:Y:S05]  /*0060*/  @P0 BRA `(.L_x_26837) ;  /* 0x0000003400d80947 */ /* 0x002fea0003800000 */
[----:B------:R-:W0:Y:S01]  /*0070*/  S2R R37, SR_TID.X ;  /* 0x0000000000257919 */ /* 0x000e220000002100 */
[----:B------:R-:W1:Y:S01]  /*0080*/  LDC.64 R2, c[0x0][0x390] ;  /* 0x0000e400ff027b82 */ /* 0x000e620000000a00 */
[----:B------:R-:W-:Y:S02]  /*0090*/  CS2R R8, SRZ ;  /* 0x0000000000087805 */ /* 0x000fe4000001ff00 */
[----:B------:R-:W-:-:S05]  /*00a0*/  CS2R R10, SRZ ;  /* 0x00000000000a7805 */ /* 0x000fca000001ff00 */
[----:B------:R-:W2:Y:S08]  /*00b0*/  LDC.64 R4, c[0x0][0x398] ;  /* 0x0000e600ff047b82 */ /* 0x000eb00000000a00 */
[----:B------:R-:W3:Y:S08]  /*00c0*/  LDC.64 R50, c[0x0][0x390] ;  /* 0x0000e400ff327b82 */ /* 0x000ef00000000a00 */
[----:B------:R-:W4:Y:S01]  /*00d0*/  LDC.64 R28, c[0x0][0x390] ;  /* 0x0000e400ff1c7b82 */ /* 0x000f220000000a00 */
[----:B0-----:R-:W-:-:S07]  /*00e0*/  ISETP.GE.U32.AND P0, PT, R37, R12, PT ;  /* 0x0000000c2500720c */ /* 0x001fce0003f06070 */
[----:B------:R-:W0:Y:S08]  /*00f0*/  LDC.64 R44, c[0x0][0x398] ;  /* 0x0000e600ff2c7b82 */ /* 0x000e300000000a00 */
[----:B------:R-:W0:Y:S01]  /*0100*/  LDC.64 R32, c[0x0][0x390] ;  /* 0x0000e400ff207b82 */ /* 0x000e220000000a00 */
[----:B------:R-:W-:Y:S02]  /*0110*/  @!P0 IMAD R39, R14, 0x400, R37 ;  /* 0x000004000e278824 */ /* 0x000fe400078e0225 */
[----:B------:R-:W-:-:S05]  /*0120*/  @!P0 VIADD R37, R37, 0x80 ;  /* 0x0000008025258836 */ /* 0x000fca0000000000 */
[----:B------:R-:W0:Y:S01]  /*0130*/  LDC.64 R26, c[0x0][0x398] ;  /* 0x0000e600ff1a7b82 */ /* 0x000e220000000a00 */
[----:B------:R-:W-:-:S07]  /*0140*/  ISETP.GE.U32.AND P6, PT, R37, R12, PT ;  /* 0x0000000c2500720c */ /* 0x000fce0003fc6070 */
[----:B------:R-:W0:Y:S06]  /*0150*/  LDC.64 R24, c[0x0][0x390] ;  /* 0x0000e400ff187b82 */ /* 0x000e2c0000000a00 */
[----:B------:R-:W-:Y:S01]  /*0160*/  @!P6 IMAD R7, R14, 0x400, R37 ;  /* 0x000004000e07e824 */ /* 0x000fe200078e0225 */
[----:B------:R-:W-:Y:S01]  /*0170*/  @!P6 IADD3 R37, PT, PT, R37, 0x80, RZ ;  /* 0x000000802525e810 */ /* 0x000fe20007ffe0ff */
[----:B------:R-:W0:Y:S02]  /*0180*/  LDC.64 R20, c[0x0][0x398] ;  /* 0x0000e600ff147b82 */ /* 0x000e240000000a00 */
[----:B-1----:R-:W-:Y:S01]  /*0190*/  @!P6 IMAD.WIDE.U32 R2, R7, 0x8, R2 ;  /* 0x000000080702e825 */ /* 0x002fe200078e0002 */
[----:B------:R-:W-:-:S03]  /*01a0*/  ISETP.GE.U32.AND P5, PT, R37, R12, PT ;  /* 0x0000000c2500720c */ /* 0x000fc60003fa6070 */
[----:B--2---:R-:W-:Y:S01]  /*01b0*/  @!P6 IMAD.WIDE.U32 R4, R7, 0x8, R4 ;  /* 0x000000080704e825 */ /* 0x004fe200078e0004 */
[----:B------:R1:W5:Y:S01]  /*01c0*/  @!P6 LDG.E.64 R8, desc[UR6][R2.64] ;  /* 0x000000060208e981 */ /* 0x000362000c1e1b00 */
[----:B------:R-:W2:Y:S03]  /*01d0*/  LDC.64 R6, c[0x0][0x398] ;  /* 0x0000e600ff067b82 */ /* 0x000ea60000000a00 */
[----:B------:R3:W5:Y:S05]  /*01e0*/  @!P6 LDG.E.64 R10, desc[UR6][R4.64] ;  /* 0x00000006040ae981 */ /* 0x00076a000c1e1b00 */
[----:B------:R-:W-:Y:S01]  /*01f0*/  @!P5 IMAD R13, R14, 0x400, R37 ;  /* 0x000004000e0dd824 */ /* 0x000fe200078e0225 */
[----:B-1----:R-:W1:Y:S01]  /*0200*/  LDC.64 R2, c[0x0][0x390] ;  /* 0x0000e400ff027b82 */ /* 0x002e620000000a00 */
[----:B------:R-:W-:-:S05]  /*0210*/  @!P5 VIADD R37, R37, 0x80 ;  /* 0x000000802525d836 */ /* 0x000fca0000000000 */
[C---:B------:R-:W-:Y:S02]  /*0220*/  ISETP.GE.U32.AND P4, PT, R37.reuse, R12, PT ;  /* 0x0000000c2500720c */ /* 0x040fe40003f86070 */
[----:B------:R-:W1:Y:S08]  /*0230*/  LDC.64 R34, c[0x0][0x398] ;  /* 0x0000e600ff227b82 */ /* 0x000e700000000a00 */
[----:B---3--:R-:W3:Y:S03]  /*0240*/  LDC.64 R4, c[0x0][0x398] ;  /* 0x0000e600ff047b82 */ /* 0x008ee60000000a00 */
[----:B------:R-:W-:Y:S01]  /*0250*/  @!P4 IMAD R53, R14, 0x400, R37 ;  /* 0x000004000e35c824 */ /* 0x000fe200078e0225 */
[----:B------:R-:W-:-:S04]  /*0260*/  @!P4 IADD3 R37, PT, PT, R37, 0x80, RZ ;  /* 0x000000802525c810 */ /* 0x000fc80007ffe0ff */
[----:B------:R-:W-:Y:S01]  /*0270*/  ISETP.GE.U32.AND P3, PT, R37, R12, PT ;  /* 0x0000000c2500720c */ /* 0x000fe20003f66070 */
[----:B------:R-:W3:Y:S08]  /*0280*/  LDC.64 R30, c[0x0][0x398] ;  /* 0x0000e600ff1e7b82 */ /* 0x000ef00000000a00 */
[----:B------:R-:W3:Y:S04]  /*0290*/  LDC.64 R40, c[0x0][0x390] ;  /* 0x0000e400ff287b82 */ /* 0x000ee80000000a00 */
[----:B------:R-:W-:-:S02]  /*02a0*/  @!P3 IMAD R0, R14, 0x400, R37 ;  /* 0x000004000e00b824 */ /* 0x000fc400078e0225 */
[----:B------:R-:W-:-:S05]  /*02b0*/  @!P3 VIADD R37, R37, 0x80 ;  /* 0x000000802525b836 */ /* 0x000fca0000000000 */
[----:B------:R-:W-:-:S13]  /*02c0*/  ISETP.GE.U32.AND P2, PT, R37, R12, PT ;  /* 0x0000000c2500720c */ /* 0x000fda0003f46070 */
[----:B------:R-:W-:Y:S01]  /*02d0*/  @!P2 IMAD R23, R14, 0x400, R37 ;  /* 0x000004000e17a824 */ /* 0x000fe200078e0225 */
[----:B------:R-:W-:-:S04]  /*02e0*/  @!P2 IADD3 R37, PT, PT, R37, 0x80, RZ ;  /* 0x000000802525a810 */ /* 0x000fc80007ffe0ff */
[----:B------:R-:W-:Y:S01]  /*02f0*/  ISETP.GE.U32.AND P1, PT, R37, R12, PT ;  /* 0x0000000c2500720c */ /* 0x000fe20003f26070 */
[----:B------:R-:W-:-:S04]  /*0300*/  @!P4 IMAD.WIDE.U32 R50, R53, 0x8, R50 ;  /* 0x000000083532c825 */ /* 0x000fc800078e0032 */
[----:B--2---:R-:W-:Y:S02]  /*0310*/  @!P4 IMAD.WIDE.U32 R52, R53, 0x8, R6 ;  /* 0x000000083534c825 */ /* 0x004fe400078e0006 */
[----:B------:R-:W2:Y:S06]  /*0320*/  LDC.64 R6, c[0x0][0x390] ;  /* 0x0000e400ff067b82 */ /* 0x000eac0000000a00 */
[----:B------:R-:W-:Y:S02]  /*0330*/  @!P1 IMAD R43, R14, 0x400, R37 ;  /* 0x000004000e2b9824 */ /* 0x000fe400078e0225 */
[----:B------:R-:W-:-:S05]  /*0340*/  @!P1 VIADD R37, R37, 0x80 ;  /* 0x0000008025259836 */ /* 0x000fca0000000000 */
[----:B------:R-:W-:Y:S01]  /*0350*/  ISETP.GE.U32.AND P6, PT, R37, R12, PT ;  /* 0x0000000c2500720c */ /* 0x000fe20003fc6070 */
[----:B----4-:R-:W-:-:S04]  /*0360*/  @!P5 IMAD.WIDE.U32 R28, R13, 0x8, R28 ;  /* 0x000000080d1cd825 */ /* 0x010fc800078e001c */
[----:B0-----:R-:W-:Y:S01]  /*0370*/  @!P5 IMAD.WIDE.U32 R44, R13, 0x8, R44 ;  /* 0x000000080d2cd825 */ /* 0x001fe200078e002c */
[----:B------:R-:W-:Y:S02]  /*0380*/  CS2R R12, SRZ ;  /* 0x00000000000c7805 */ /* 0x000fe4000001ff00 */
[----:B------:R-:W-:Y:S01]  /*0390*/  CS2R R16, SRZ ;  /* 0x0000000000107805 */ /* 0x000fe2000001ff00 */
[----:B------:R-:W-:-:S03]  /*03a0*/  @!P1 IMAD.WIDE.U32 R32, R43, 0x8, R32 ;  /* 0x000000082b209825 */ /* 0x000fc600078e0020 */
[----:B------:R0:W5:Y:S01]  /*03b0*/  @!P5 LDG.E.64 R12, desc[UR6][R28.64] ;  /* 0x000000061c0cd981 */ /* 0x000162000c1e1b00 */
[----:B------:R-:W-:Y:S01]  /*03c0*/  @!P6 IMAD R37, R14, 0x400, R37 ;  /* 0x000004000e25e824 */ /* 0x000fe200078e0225 */
[----:B------:R-:W-:Y:S01]  /*03d0*/  CS2R R14, SRZ ;  /* 0x00000000000e7805 */ /* 0x000fe2000001ff00 */
[----:B------:R-:W-:Y:S01]  /*03e0*/  @!P3 IMAD.WIDE.U32 R46, R0, 0x8, R26 ;  /* 0x00000008002eb825 */ /* 0x000fe200078e001a */
[----:B------:R4:W5:Y:S01]  /*03f0*/  @!P4 LDG.E.64 R16, desc[UR6][R50.64] ;  /* 0x000000063210c981 */ /* 0x000962000c1e1b00 */
[----:B0-----:R-:W-:-:S03]  /*0400*/  CS2R R28, SRZ ;  /* 0x00000000001c7805 */ /* 0x001fc6000001ff00 */
[----:B------:R0:W5:Y:S01]  /*0410*/  @!P5 LDG.E.64 R14, desc[UR6][R44.64] ;  /* 0x000000062c0ed981 */ /* 0x000162000c1e1b00 */
[C---:B------:R-:W-:Y:S01]  /*0420*/  @!P2 IMAD.WIDE.U32 R48, R23.reuse, 0x8, R24 ;  /* 0x000000081730a825 */ /* 0x040fe200078e0018 */
[----:B------:R-:W-:Y:S02]  /*0430*/  CS2R R18, SRZ ;  /* 0x0000000000127805 */ /* 0x000fe4000001ff00 */
[----:B------:R-:W-:Y:S02]  /*0440*/  CS2R R24, SRZ ;  /* 0x0000000000187805 */ /* 0x000fe4000001ff00 */
[----:B------:R-:W-:Y:S01]  /*0450*/  CS2R R26, SRZ ;  /* 0x00000000001a7805 */ /* 0x000fe2000001ff00 */
[----:B----4-:R-:W-:Y:S01]  /*0460*/  @!P2 IMAD.WIDE.U32 R50, R23, 0x8, R20 ;  /* 0x000000081732a825 */ /* 0x010fe200078e0014 */
[----:B------:R4:W5:Y:S01]  /*0470*/  @!P1 LDG.E.64 R28, desc[UR6][R32.64] ;  /* 0x00000006201c9981 */ /* 0x000962000c1e1b00 */
[----:B------:R-:W-:Y:S02]  /*0480*/  CS2R R20, SRZ ;  /* 0x0000000000147805 */ /* 0x000fe4000001ff00 */
[----:B------:R-:W-:Y:S01]  /*0490*/  CS2R R22, SRZ ;  /* 0x0000000000167805 */ /* 0x000fe2000001ff00 */
[----:B-1----:R-:W-:Y:S01]  /*04a0*/  @!P1 IMAD.WIDE.U32 R42, R43, 0x8, R34 ;  /* 0x000000082b2a9825 */ /* 0x002fe200078e0022 */
[----:B------:R-:W-:Y:S01]  /*04b0*/  CS2R R34, SRZ ;  /* 0x0000000000227805 */ /* 0x000fe2000001ff00 */
[----:B------:R1:W5:Y:S02]  /*04c0*/  @!P4 LDG.E.64 R18, desc[UR6][R52.64] ;  /* 0x000000063412c981 */ /* 0x000364000c1e1b00 */
[----:B0-----:R-:W-:-:S02]  /*04d0*/  @!P6 IMAD.WIDE.U32 R44, R37, 0x8, R2 ;  /* 0x00000008252ce825 */ /* 0x001fc400078e0002 */
[----:B------:R1:W5:Y:S01]  /*04e0*/  @!P3 LDG.E.64 R22, desc[UR6][R46.64] ;  /* 0x000000062e16b981 */ /* 0x000362000c1e1b00 */
[----:B----4-:R-:W-:Y:S01]  /*04f0*/  CS2R R32, SRZ ;  /* 0x0000000000207805 */ /* 0x010fe2000001ff00 */
[----:B---3--:R-:W-:Y:S01]  /*0500*/  @!P6 IMAD.WIDE.U32 R4, R37, 0x8, R4 ;  /* 0x000000082504e825 */ /* 0x008fe200078e0004 */
[----:B------:R-:W-:Y:S01]  /*0510*/  CS2R R36, SRZ ;  /* 0x0000000000247805 */ /* 0x000fe2000001ff00 */
[----:B------:R1:W5:Y:S02]  /*0520*/  @!P2 LDG.E.64 R24, desc[UR6][R48.64] ;  /* 0x000000063018a981 */ /* 0x000364000c1e1b00 */
[C---:B--2---:R-:W-:Y:S02]  /*0530*/  @!P0 IMAD.WIDE.U32 R6, R39.reuse, 0x8, R6 ;  /* 0x0000000827068825 */ /* 0x044fe400078e0006 */
[----:B------:R1:W5:Y:S02]  /*0540*/  @!P2 LDG.E.64 R26, desc[UR6][R50.64] ;  /* 0x00000006321aa981 */ /* 0x000364000c1e1b00 */
[----:B------:R-:W-:Y:S01]  /*0550*/  @!P0 IMAD.WIDE.U32 R2, R39, 0x8, R30 ;  /* 0x0000000827028825 */ /* 0x000fe200078e001e */
[----:B------:R-:W-:-:S02]  /*0560*/  CS2R R30, SRZ ;  /* 0x00000000001e7805 */ /* 0x000fc4000001ff00 */
[----:B------:R-:W-:Y:S01]  /*0570*/  CS2R R38, SRZ ;  /* 0x0000000000267805 */ /* 0x000fe2000001ff00 */
[----:B------:R1:W5:Y:S01]  /*0580*/  @!P6 LDG.E.64 R32, desc[UR6][R44.64] ;  /* 0x000000062c20e981 */ /* 0x000362000c1e1b00 */
[----:B------:R-:W-:-:S03]  /*0590*/  @!P3 IMAD.WIDE.U32 R40, R0, 0x8, R40 ;  /* 0x000000080028b825 */ /* 0x000fc600078e0028 */
[----:B------:R1:W5:Y:S04]  /*05a0*/  @!P1 LDG.E.64 R30, desc[UR6][R42.64] ;  /* 0x000000062a1e9981 */ /* 0x000368000c1e1b00 */
[----:B------:R1:W5:Y:S04]  /*05b0*/  @!P3 LDG.E.64 R20, desc[UR6][R40.64] ;  /* 0x000000062814b981 */ /* 0x000368000c1e1b00 */
[----:B------:R1:W5:Y:S04]  /*05c0*/  @!P6 LDG.E.64 R34, desc[UR6][R4.64] ;  /* 0x000000060422e981 */ /* 0x000368000c1e1b00 */
[----:B------:R1:W5:Y:S04]  /*05d0*/  @!P0 LDG.E.64 R36, desc[UR6][R6.64] ;  /* 0x0000000606248981 */ /* 0x000368000c1e1b00 */
[----:B------:R1:W5:Y:S01]  /*05e0*/  @!P0 LDG.E.64 R38, desc[UR6][R2.64] ;  /* 0x0000000602268981 */ /* 0x000362000c1e1b00 */
[----:B------:R-:W-:Y:S04]  /*05f0*/  BSSY.RECONVERGENT B0, `(.L_x_26838) ;  /* 0x0000058000007945 */ /* 0x000fe80003800200 */
[----:B------:R-:W-:Y:S05]  /*0600*/  @P0 BRA `(.L_x_26839) ;  /* 0x0000000400580947 */ /* 0x000fea0003800000 */
[----:B-----5:R-:W-:Y:S02]  /*0610*/  LOP3.LUT R0, R38, R36, RZ, 0x3c, !PT ;  /* 0x0000002426007212 */ /* 0x020fe400078e3cff */
[----:B-1----:R-:W-:Y:S02]  /*0620*/  LOP3.LUT R2, R39, R37, RZ, 0x3c, !PT ;  /* 0x0000002527027212 */ /* 0x002fe400078e3cff */
        /* <DEDUP_REMOVED lines=10> */
[----:B0-----:R-:W-:-:S06]  /*06d0*/  IADD3 R2, PT, PT, R0, 0xffffffe, RZ ;  /* 0x0ffffffe00027810 */ /* 0x001fcc0007ffe0ff */
        /* <DEDUP_REMOVED lines=13> */
[----:B------:R-:W-:-:S05]  /*07b0*/  @!P2 LOP3.LUT R2, RZ, R38, RZ, 0x33, !PT ;  /* 0x00000026ff02a212 */ /* 0x000fca00078e33ff */
[----:B------:R-:W-:-:S04]  /*07c0*/  IMAD.MOV R3, RZ, RZ, -R2 ;  /* 0x000000ffff037224 */ /* 0x000fc800078e0a02 */
[----:B------:R-:W-:Y:S02]  /*07d0*/  IMAD R36, R38, R3, R36 ;  /* 0x0000000326247224 */ /* 0x000fe400078e0224 */
[----:B------:R-:W-:-:S03]  /*07e0*/  HFMA2 R3, -RZ, RZ, 0, 0 ;  /* 0x00000000ff037431 */ /* 0x000fc600000001ff */
[----:B------:R-:W-:-:S04]  /*07f0*/  ISETP.NE.U32.AND P0, PT, R36, RZ, PT ;  /* 0x000000ff2400720c */ /* 0x000fc80003f05070 */
[----:B------:R-:W-:Y:S01]  /*0800*/  ISETP.NE.AND.EX P0, PT, RZ, RZ, PT, P0 ;  /* 0x000000ffff00720c */ /* 0x000fe20003f05300 */
[----:B------:R-:W-:-:S12]  /*0810*/  BRA `(.L_x_26843) ;  /* 0x0000000000407947 */ /* 0x000fd80003800000 */
.L_x_26842:
[----:B------:R-:W-:Y:S01]  /*0820*/  IMAD.MOV.U32 R4, RZ, RZ, R36 ;  /* 0x000000ffff047224 */ /* 0x000fe200078e0024 */
[----:B------:R-:W-:Y:S01]  /*0830*/  MOV R2, R39 ;  /* 0x0000002700027202 */ /* 0x000fe20000000f00 */
[----:B------:R-:W-:Y:S01]  /*0840*/  IMAD.MOV.U32 R3, RZ, RZ, R37 ;  /* 0x000000ffff037224 */ /* 0x000fe200078e0025 */
[----:B------:R-:W-:Y:S01]  /*0850*/  MOV R0, 0x880 ;  /* 0x0000088000007802 */ /* 0x000fe20000000f00 */
[----:B------:R-:W-:-:S07]  /*0860*/  IMAD.MOV.U32 R42, RZ, RZ, R38 ;  /* 0x000000ffff2a7224 */ /* 0x000fce00078e0026 */
[----:B------:R-:W-:Y:S05]  /*0870*/  CALL.REL.NOINC `($__internal_25_$__cuda_sm20_div_s64) ;  /* 0x0000005800e87944 */ /* 0x000fea0003c00000 */
[----:B------:R-:W-:Y:S01]  /*0880*/  IADD3 R41, P0, PT, RZ, -R2, RZ ;  /* 0x80000002ff297210 */ /* 0x000fe20007f1e0ff */
[----:B------:R-:W-:Y:S02]  /*0890*/  IMAD.MOV.U32 R4, RZ, RZ, R36 ;  /* 0x000000ffff047224 */ /* 0x000fe400078e0024 */
[----:B------:R-:W-:Y:S02]  /*08a0*/  IMAD.MOV.U32 R5, RZ, RZ, R37 ;  /* 0x000000ffff057224 */ /* 0x000fe400078e0025 */
[----:B------:R-:W-:Y:S02]  /*08b0*/  IMAD.X R7, RZ, RZ, ~R3, P0 ;  /* 0x000000ffff077224 */ /* 0x000fe400000e0e03 */
[----:B------:R-:W-:-:S04]  /*08c0*/  IMAD.WIDE.U32 R4, R38, R41, R4 ;  /* 0x0000002926047225 */ /* 0x000fc800078e0004 */
[----:B------:R-:W-:Y:S01]  /*08d0*/  IMAD R7, R7, R38, RZ ;  /* 0x0000002607077224 */ /* 0x000fe200078e02ff */
[----:B------:R-:W-:-:S03]  /*08e0*/  ISETP.NE.U32.AND P0, PT, R4, RZ, PT ;  /* 0x000000ff0400720c */ /* 0x000fc60003f05070 */
[----:B------:R-:W-:-:S05]  /*08f0*/  IMAD R7, R39, R41, R7 ;  /* 0x0000002927077224 */ /* 0x000fca00078e0207 */
[----:B------:R-:W-:-:S04]  /*0900*/  IADD3 R4, PT, PT, R5, R7, RZ ;  /* 0x0000000705047210 */ /* 0x000fc80007ffe0ff */
[----:B------:R-:W-:-:S13]  /*0910*/  ISETP.NE.AND.EX P0, PT, R4, RZ, PT, P0 ;  /* 0x000000ff0400720c */ /* 0x000fda0003f05300 */
.L_x_26843:
[----:B------:R-:W-:Y:S05]  /*0920*/  BSYNC.RECONVERGENT B1 ;  /* 0x0000000000017941 */ /* 0x000fea0003800200 */
.L_x_26841:
[----:B------:R-:W-:-:S04]  /*0930*/  SEL R5, RZ, 0xffffffff, !P0 ;  /* 0xffffffffff057807 */ /* 0x000fc80004000000 */
[----:B------:R-:W-:-:S05]  /*0940*/  IADD3 R36, P0, PT, R2, R5, RZ ;  /* 0x0000000502247210 */ /* 0x000fca0007f1e0ff */
[----:B------:R-:W-:Y:S01]  /*0950*/  IMAD.X R37, R3, 0x1, R5, P0 ;  /* 0x0000000103257824 */ /* 0x000fe200000e0605 */
[----:B------:R-:W-:Y:S07]  /*0960*/  BRA `(.L_x_26839) ;  /* 0x0000000000807947 */ /* 0x000fee0003800000 */
.L_x_26840:
        /* <DEDUP_REMOVED lines=20> */
[----:B------:R-:W-:Y:S02]  /*0ab0*/  @P1 IADD3 R5, PT, PT, R5, 0x1, RZ ;  /* 0x0000000105051810 */ /* 0x000fe40007ffe0ff */
[----:B------:R-:W-:-:S05]  /*0ac0*/  @!P2 LOP3.LUT R5, RZ, R38, RZ, 0x33, !PT ;  /* 0x00000026ff05a212 */ /* 0x000fca00078e33ff */
[----:B------:R-:W-:Y:S01]  /*0ad0*/  IMAD.MOV.U32 R36, RZ, RZ, R5 ;  /* 0x000000ffff247224 */ /* 0x000fe200078e0005 */
[----:B------:R-:W-:Y:S06]  /*0ae0*/  BRA `(.L_x_26839) ;  /* 0x0000000000207947 */ /* 0x000fec0003800000 */
.L_x_26844:
[----:B------:R-:W-:Y:S01]  /*0af0*/  IMAD.MOV.U32 R4, RZ, RZ, R36 ;  /* 0x000000ffff047224 */ /* 0x000fe200078e0024 */
[----:B------:R-:W-:Y:S01]  /*0b00*/  MOV R3, R37 ;  /* 0x0000002500037202 */ /* 0x000fe20000000f00 */
[----:B------:R-:W-:Y:S01]  /*0b10*/  IMAD.MOV.U32 R42, RZ, RZ, R38 ;  /* 0x000000ffff2a7224 */ /* 0x000fe200078e0026 */
[----:B------:R-:W-:Y:S01]  /*0b20*/  MOV R0, 0xb50 ;  /* 0x00000b5000007802 */ /* 0x000fe20000000f00 */
[----:B------:R-:W-:-:S07]  /*0b30*/  IMAD.MOV.U32 R2, RZ, RZ, R39 ;  /* 0x000000ffff027224 */ /* 0x000fce00078e0027 */
[----:B------:R-:W-:Y:S05]  /*0b40*/  CALL.REL.NOINC `($__internal_25_$__cuda_sm20_div_s64) ;  /* 0x0000005800347944 */ /* 0x000fea0003c00000 */
[----:B------:R-:W-:Y:S01]  /*0b50*/  IMAD.MOV.U32 R36, RZ, RZ, R2 ;  /* 0x000000ffff247224 */ /* 0x000fe200078e0002 */
[----:B------:R-:W-:-:S07]  /*0b60*/  MOV R37, R3 ;  /* 0x0000000300257202 */ /* 0x000fce0000000f00 */
.L_x_26839:
[----:B------:R-:W-:Y:S05]  /*0b70*/  BSYNC.RECONVERGENT B0 ;  /* 0x0000000000007941 */ /* 0x000fea0003800200 */
.L_x_26838:
[----:B------:R-:W0:Y:S01]  /*0b80*/  S2R R0, SR_TID.X ;  /* 0x0000000000007919 */ /* 0x000e220000002100 */
[----:B------:R-:W2:Y:S01]  /*0b90*/  S2UR UR4, SR_CTAID.X ;  /* 0x00000000000479c3 */ /* 0x000ea20000002500 */
[----:B------:R-:W2:Y:S01]  /*0ba0*/  LDCU UR5, c[0x0][0x380] ;  /* 0x00007000ff0577ac */ /* 0x000ea20008000800 */
[----:B------:R-:W-:Y:S01]  /*0bb0*/  BSSY.RECONVERGENT B0, `(.L_x_26845) ;  /* 0x000005b000007945 */ /* 0x000fe20003800200 */
[----:B--2---:R-:W-:Y:S01]  /*0bc0*/  UIMAD UR4, UR4, -0x400, UR5 ;  /* 0xfffffc00040478a4 */ /* 0x004fe2000f8e0205 */
[----:B0-----:R-:W-:-:S05]  /*0bd0*/  VIADD R0, R0, 0x80 ;  /* 0x0000008000007836 */ /* 0x001fca0000000000 */
[----:B------:R-:W-:-:S13]  /*0be0*/  ISETP.GE.U32.AND P0, PT, R0, UR4, PT ;  /* 0x0000000400007c0c */ /* 0x000fda000bf06070 */
        /* <DEDUP_REMOVED lines=29> */
[----:B------:R-:W-:Y:S02]  /*0dc0*/  IMAD R8, R10, R3, R8 ;  /* 0x000000030a087224 */ /* 0x000fe400078e0208 */
[----:B------:R-:W-:-:S03]  /*0dd0*/  IMAD.MOV.U32 R3, RZ, RZ, RZ ;  /* 0x000000ffff037224 */ /* 0x000fc600078e00ff */
[----:B------:R-:W-:-:S04]  /*0de0*/  ISETP.NE.U32.AND P0, PT, R8, RZ, PT ;  /* 0x000000ff0800720c */ /* 0x000fc80003f05070 */
[----:B------:R-:W-:Y:S01]  /*0df0*/  ISETP.NE.AND.EX P0, PT, RZ, RZ, PT, P0 ;  /* 0x000000ffff00720c */ /* 0x000fe20003f05300 */
[----:B------:R-:W-:-:S12]  /*0e00*/  BRA `(.L_x_26850) ;  /* 0x0000000000407947 */ /* 0x000fd80003800000 */
.L_x_26849:
[----:B------:R-:W-:Y:S01]  /*0e10*/  IMAD.MOV.U32 R4, RZ, RZ, R8 ;  /* 0x000000ffff047224 */ /* 0x000fe200078e0008 */
[----:B------:R-:W-:Y:S01]  /*0e20*/  MOV R3, R9 ;  /* 0x0000000900037202 */ /* 0x000fe20000000f00 */
[----:B------:R-:W-:Y:S01]  /*0e30*/  IMAD.MOV.U32 R42, RZ, RZ, R10 ;  /* 0x000000ffff2a7224 */ /* 0x000fe200078e000a */
[----:B------:R-:W-:Y:S01]  /*0e40*/  MOV R0, 0xe70 ;  /* 0x00000e7000007802 */ /* 0x000fe20000000f00 */
[----:B------:R-:W-:-:S07]  /*0e50*/  IMAD.MOV.U32 R2, RZ, RZ, R11 ;  /* 0x000000ffff027224 */ /* 0x000fce00078e000b */
[----:B------:R-:W-:Y:S05]  /*0e60*/  CALL.REL.NOINC `($__internal_25_$__cuda_sm20_div_s64) ;  /* 0x00000054006c7944 */ /* 0x000fea0003c00000 */
        /* <DEDUP_REMOVED lines=10> */
.L_x_26850:
[----:B------:R-:W-:Y:S05]  /*0f10*/  BSYNC.RECONVERGENT B1 ;  /* 0x0000000000017941 */ /* 0x000fea0003800200 */
.L_x_26848:
[----:B------:R-:W-:-:S04]  /*0f20*/  SEL R5, RZ, 0xffffffff, !P0 ;  /* 0xffffffffff057807 */ /* 0x000fc80004000000 */
[----:B------:R-:W-:-:S05]  /*0f30*/  IADD3 R8, P0, PT, R2, R5, RZ ;  /* 0x0000000502087210 */ /* 0x000fca0007f1e0ff */
[----:B------:R-:W-:Y:S01]  /*0f40*/  IMAD.X R9, R3, 0x1, R5, P0 ;  /* 0x0000000103097824 */ /* 0x000fe200000e0605 */
[----:B------:R-:W-:Y:S07]  /*0f50*/  BRA `(.L_x_26846) ;  /* 0x0000000000807947 */ /* 0x000fee0003800000 */
.L_x_26847:
[----:B------:R-:W-:-:S04]  /*0f60*/  LOP3.LUT R0, R9, R11, RZ, 0xfc, !PT ;  /* 0x0000000b09007212 */ /* 0x000fc800078efcff */
[----:B------:R-:W-:-:S13]  /*0f70*/  ISETP.NE.U32.AND P0, PT, R0, RZ, PT ;  /* 0x000000ff0000720c */ /* 0x000fda0003f05070 */
[----:B------:R-:W-:Y:S05]  /*0f80*/  @P0 BRA `(.L_x_26851) ;  /* 0x0000000000540947 */ /* 0x000fea0003800000 */
[----:B------:R-:W0:Y:S01]  /*0f90*/  I2F.U32.RP R0, R10 ;  /* 0x0000000a00007306 */ /* 0x000e220000209000 */
[----:B------:R-:W-:Y:S01]  /*0fa0*/  ISETP.NE.U32.AND P2, PT, R10, RZ, PT ;  /* 0x000000ff0a00720c */ /* 0x000fe20003f45070 */
[----:B------:R-:W-:-:S06]  /*0fb0*/  HFMA2 R9, -RZ, RZ, 0, 0 ;  /* 0x00000000ff097431 */ /* 0x000fcc00000001ff */
        /* <DEDUP_REMOVED lines=16> */
[----:B------:R-:W-:Y:S01]  /*10c0*/  IMAD.MOV.U32 R8, RZ, RZ, R5 ;  /* 0x000000ffff087224 */ /* 0x000fe200078e0005 */
[----:B------:R-:W-:Y:S06]  /*10d0*/  BRA `(.L_x_26846) ;  /* 0x0000000000207947 */ /* 0x000fec0003800000 */
.L_x_26851:
[----:B------:R-:W-:Y:S01]  /*10e0*/  IMAD.MOV.U32 R4, RZ, RZ, R8 ;  /* 0x000000ffff047224 */ /* 0x000fe200078e0008 */
[----:B------:R-:W-:Y:S01]  /*10f0*/  MOV R2, R11 ;  /* 0x0000000b00027202 */ /* 0x000fe20000000f00 */
[----:B------:R-:W-:Y:S01]  /*1100*/  IMAD.MOV.U32 R3, RZ, RZ, R9 ;  /* 0x000000ffff037224 */ /* 0x000fe200078e0009 */
[----:B------:R-:W-:Y:S01]  /*1110*/  MOV R0, 0x1140 ;  /* 0x0000114000007802 */ /* 0x000fe20000000f00 */
[----:B------:R-:W-:-:S07]  /*1120*/  IMAD.MOV.U32 R42, RZ, RZ, R10 ;  /* 0x000000ffff2a7224 */ /* 0x000fce00078e000a */
[----:B------:R-:W-:Y:S05]  /*1130*/  CALL.REL.NOINC `($__internal_25_$__cuda_sm20_div_s64) ;  /* 0x0000005000b87944 */ /* 0x000fea0003c00000 */
[----:B------:R-:W-:Y:S02]  /*1140*/  IMAD.MOV.U32 R8, RZ, RZ, R2 ;  /* 0x000000ffff087224 */ /* 0x000fe400078e0002 */
[----:B------:R-:W-:-:S07]  /*1150*/  IMAD.MOV.U32 R9, RZ, RZ, R3 ;  /* 0x000000ffff097224 */ /* 0x000fce00078e0003 */
.L_x_26846:
[----:B------:R-:W-:Y:S05]  /*1160*/  BSYNC.RECONVERGENT B0 ;  /* 0x0000000000007941 */ /* 0x000fea0003800200 */
.L_x_26845:
        /* <DEDUP_REMOVED lines=41> */
.L_x_26856:
        /* <DEDUP_REMOVED lines=16> */
.L_x_26857:
[----:B------:R-:W-:Y:S05]  /*1500*/  BSYNC.RECONVERGENT B1 ;  /* 0x0000000000017941 */ /* 0x000fea0003800200 */
.L_x_26855:
[----:B------:R-:W-:-:S04]  /*1510*/  SEL R5, RZ, 0xffffffff, !P0 ;  /* 0xffffffffff057807 */ /* 0x000fc80004000000 */
[----:B------:R-:W-:-:S05]  /*1520*/  IADD3 R10, P0, PT, R2, R5, RZ ;  /* 0x00000005020a7210 */ /* 0x000fca0007f1e0ff */
[----:B------:R-:W-:Y:S01]  /*1530*/  IMAD.X R11, R3, 0x1, R5, P0 ;  /* 0x00000001030b7824 */ /* 0x000fe200000e0605 */
[----:B------:R-:W-:Y:S07]  /*1540*/  BRA `(.L_x_26853) ;  /* 0x00000000007c7947 */ /* 0x000fee0003800000 */
.L_x_26854:
        /* <DEDUP_REMOVED lines=21> */
[----:B------:R-:W-:Y:S01]  /*16a0*/  @!P2 LOP3.LUT R10, RZ, R14, RZ, 0x33, !PT ;  /* 0x0000000eff0aa212 */ /* 0x000fe200078e33ff */
[----:B------:R-:W-:Y:S06]  /*16b0*/  BRA `(.L_x_26853) ;  /* 0x0000000000207947 */ /* 0x000fec0003800000 */
.L_x_26858:
        /* <DEDUP_REMOVED lines=8> */
.L_x_26853:
[----:B------:R-:W-:Y:S05]  /*1740*/  BSYNC.RECONVERGENT B0 ;  /* 0x0000000000007941 */ /* 0x000fea0003800200 */
.L_x_26852:
[----:B------:R-:W0:Y:S01]  /*1750*/  S2R R0, SR_TID.X ;  /* 0x0000000000007919 */ /* 0x000e220000002100 */
[----:B------:R-:W2:Y:S01]  /*1760*/  S2UR UR4, SR_CTAID.X ;  /* 0x00000000000479c3 */ /* 0x000ea20000002500 */
[----:B------:R-:W2:Y:S01]  /*1770*/  LDCU UR5, c[0x0][0x380] ;  /* 0x00007000ff0577ac */ /* 0x000ea20008000800 */
[----:B------:R-:W-:Y:S01]  /*1780*/  BSSY.RECONVERGENT B0, `(.L_x_26859) ;  /* 0x000005a000007945 */ /* 0x000fe20003800200 */
[----:B--2---:R-:W-:Y:S01]  /*1790*/  UIMAD UR4, UR4, -0x400, UR5 ;  /* 0xfffffc00040478a4 */ /* 0x004fe2000f8e0205 */
[----:B0-----:R-:W-:-:S05]  /*17a0*/  IADD3 R0, PT, PT, R0, 0x180, RZ ;  /* 0x0000018000007810 */ /* 0x001fca0007ffe0ff */
        /* <DEDUP_REMOVED lines=35> */
.L_x_26863:
        /* <DEDUP_REMOVED lines=16> */
.L_x_26864:
[----:B------:R-:W-:Y:S05]  /*1ae0*/  BSYNC.RECONVERGENT B1 ;  /* 0x0000000000017941 */ /* 0x000fea0003800200 */
.L_x_26862:
[----:B------:R-:W-:-:S04]  /*1af0*/  SEL R5, RZ, 0xffffffff, !P0 ;  /* 0xffffffffff057807 */ /* 0x000fc80004000000 */
[----:B------:R-:W-:-:S05]  /*1b00*/  IADD3 R12, P0, PT, R2, R5, RZ ;  /* 0x00000005020c7210 */ /* 0x000fca0007f1e0ff */
[----:B------:R-:W-:Y:S01]  /*1b10*/  IMAD.X R13, R3, 0x1, R5, P0 ;  /* 0x00000001030d7824 */ /* 0x000fe200000e0605 */
[----:B------:R-:W-:Y:S07]  /*1b20*/  BRA `(.L_x_26860) ;  /* 0x00000000007c7947 */ /* 0x000fee0003800000 */
.L_x_26861:
        /* <DEDUP_REMOVED lines=21> */
[----:B------:R-:W-:Y:S01]  /*1c80*/  @!P2 LOP3.LUT R12, RZ, R18, RZ, 0x33, !PT ;  /* 0x00000012ff0ca212 */ /* 0x000fe200078e33ff */
[----:B------:R-:W-:Y:S06]  /*1c90*/  BRA `(.L_x_26860) ;  /* 0x0000000000207947 */ /* 0x000fec0003800000 */
.L_x_26865:
        /* <DEDUP_REMOVED lines=8> */
.L_x_26860:
[----:B------:R-:W-:Y:S05]  /*1d20*/  BSYNC.RECONVERGENT B0 ;  /* 0x0000000000007941 */ /* 0x000fea0003800200 */
.L_x_26859:
        /* <DEDUP_REMOVED lines=8> */
[----:B------:R-:W-:Y:S02]  /*1db0*/  LOP3.LUT R0, R22, R20, RZ, 0x3c, !PT ;  /* 0x0000001416007212 */ /* 0x000fe400078e3cff */
        /* <DEDUP_REMOVED lines=32> */
.L_x_26870:
        /* <DEDUP_REMOVED lines=16> */
.L_x_26871:
[----:B------:R-:W-:Y:S05]  /*20c0*/  BSYNC.RECONVERGENT B1 ;  /* 0x0000000000017941 */ /* 0x000fea0003800200 */
.L_x_26869:
[----:B------:R-:W-:-:S04]  /*20d0*/  SEL R5, RZ, 0xffffffff, !P0 ;  /* 0xffffffffff057807 */ /* 0x000fc80004000000 */
[----:B------:R-:W-:-:S05]  /*20e0*/  IADD3 R14, P0, PT, R2, R5, RZ ;  /* 0x00000005020e7210 */ /* 0x000fca0007f1e0ff */
[----:B------:R-:W-:Y:S01]  /*20f0*/  IMAD.X R15, R3, 0x1, R5, P0 ;  /* 0x00000001030f7824 */ /* 0x000fe200000e0605 */
[----:B------:R-:W-:Y:S07]  /*2100*/  BRA `(.L_x_26867) ;  /* 0x00000000007c7947 */ /* 0x000fee0003800000 */
.L_x_26868:
[----:B------:R-:W-:-:S04]  /*2110*/  LOP3.LUT R0, R21, R23, RZ, 0xfc, !PT ;  /* 0x0000001715007212 */ /* 0x000fc800078efcff */
[----:B------:R-:W-:-:S13]  /*2120*/  ISETP.NE.U32.AND P0, PT, R0, RZ, PT ;  /* 0x000000ff0000720c */ /* 0x000fda0003f05070 */
[----:B------:R-:W-:Y:S05]  /*2130*/  @P0 BRA `(.L_x_26872) ;  /* 0x0000000000500947 */ /* 0x000fea0003800000 */
[----:B------:R-:W0:Y:S01]  /*2140*/  I2F.U32.RP R0, R22 ;  /* 0x0000001600007306 */ /* 0x000e220000209000 */
[----:B------:R-:W-:Y:S01]  /*2150*/  ISETP.NE.U32.AND P2, PT, R22, RZ, PT ;  /* 0x000000ff1600720c */ /* 0x000fe20003f45070 */
[----:B------:R-:W-:-:S06]  /*2160*/  IMAD.MOV.U32 R15, RZ, RZ, RZ ;  /* 0x000000ffff0f7224 */ /* 0x000fcc00078e00ff */
        /* <DEDUP_REMOVED lines=15> */
[----:B------:R-:W-:Y:S01]  /*2260*/  @!P2 LOP3.LUT R14, RZ, R22, RZ, 0x33, !PT ;  /* 0x00000016ff0ea212 */ /* 0x000fe200078e33ff */
[----:B------:R-:W-:Y:S06]  /*2270*/  BRA `(.L_x_26867) ;  /* 0x0000000000207947 */ /* 0x000fec0003800000 */
.L_x_26872:
[----:B------:R-:W-:Y:S01]  /*2280*/  MOV R4, R20 ;  /* 0x0000001400047202 */ /* 0x000fe20000000f00 */
[----:B------:R-:W-:Y:S01]  /*2290*/  IMAD.MOV.U32 R3, RZ, RZ, R21 ;  /* 0x000000ffff037224 */ /* 0x000fe200078e0015 */
[----:B------:R-:W-:Y:S01]  /*22a0*/  MOV R0, 0x22e0 ;  /* 0x000022e000007802 */ /* 0x000fe20000000f00 */
[----:B------:R-:W-:Y:S02]  /*22b0*/  IMAD.MOV.U32 R42, RZ, RZ, R22 ;  /* 0x000000ffff2a7224 */ /* 0x000fe400078e0016 */
[----:B------:R-:W-:-:S07]  /*22c0*/  IMAD.MOV.U32 R2, RZ, RZ, R23 ;  /* 0x000000ffff027224 */ /* 0x000fce00078e0017 */
[----:B------:R-:W-:Y:S05]  /*22d0*/  CALL.REL.NOINC `($__internal_25_$__cuda_sm20_div_s64) ;  /* 0x0000004000507944 */ /* 0x000fea0003c00000 */
[----:B------:R-:W-:Y:S01]  /*22e0*/  MOV R14, R2 ;  /* 0x00000002000e7202 */ /* 0x000fe20000000f00 */
[----:B------:R-:W-:-:S07]  /*22f0*/  IMAD.MOV.U32 R15, RZ, RZ, R3 ;  /* 0x000000ffff0f7224 */ /* 0x000fce00078e0003 */
.L_x_26867:
[----:B------:R-:W-:Y:S05]  /*2300*/  BSYNC.RECONVERGENT B0 ;  /* 0x0000000000007941 */ /* 0x000fea0003800200 */
.L_x_26866:
[----:B------:R-:W0:Y:S01]  /*2310*/  LDCU UR5, c[0x0][0x380] ;  /* 0x00007000ff0577ac */ /* 0x000e220008000800 */
[----:B------:R-:W-:Y:S01]  /*2320*/  VIADD R0, R18, 0x280 ;  /* 0x0000028012007836 */ /* 0x000fe20000000000 */
[----:B------:R-:W-:Y:S01]  /*2330*/  BSSY.RECONVERGENT B0, `(.L_x_26873) ;  /* 0x0000059000007945 */ /* 0x000fe20003800200 */
[----:B0-----:R-:W-:-:S06]  /*2340*/  UIMAD UR5, UR4, -0x400, UR5 ;  /* 0xfffffc00040578a4 */ /* 0x001fcc000f8e0205 */
        /* <DEDUP_REMOVED lines=35> */
.L_x_26877:
[----:B------:R-:W-:Y:S01]  /*2580*/  MOV R4, R24 ;  /* 0x0000001800047202 */ /* 0x000fe20000000f00 */
[----:B------:R-:W-:Y:S01]  /*2590*/  IMAD.MOV.U32 R3, RZ, RZ, R25 ;  /* 0x000000ffff037224 */ /* 0x000fe200078e0019 */
[----:B------:R-:W-:Y:S01]  /*25a0*/  MOV R0, 0x25e0 ;  /* 0x000025e000007802 */ /* 0x000fe20000000f00 */
[----:B------:R-:W-:Y:S02]  /*25b0*/  IMAD.MOV.U32 R42, RZ, RZ, R26 ;  /* 0x000000ffff2a7224 */ /* 0x000fe400078e001a */
[----:B------:R-:W-:-:S07]  /*25c0*/  IMAD.MOV.U32 R2, RZ, RZ, R27 ;  /* 0x000000ffff027224 */ /* 0x000fce00078e001b */
[----:B------:R-:W-:Y:S05]  /*25d0*/  CALL.REL.NOINC `($__internal_25_$__cuda_sm20_div_s64) ;  /* 0x0000003c00907944 */ /* 0x000fea0003c00000 */
        /* <DEDUP_REMOVED lines=10> */
.L_x_26878:
[----:B------:R-:W-:Y:S05]  /*2680*/  BSYNC.RECONVERGENT B1 ;  /* 0x0000000000017941 */ /* 0x000fea0003800200 */
.L_x_26876:
[----:B------:R-:W-:-:S04]  /*2690*/  SEL R5, RZ, 0xffffffff, !P0 ;  /* 0xffffffffff057807 */ /* 0x000fc80004000000 */
[----:B------:R-:W-:-:S04]  /*26a0*/  IADD3 R16, P0, PT, R2, R5, RZ ;  /* 0x0000000502107210 */ /* 0x000fc80007f1e0ff */
[----:B------:R-:W-:Y:S01]  /*26b0*/  IADD3.X R17, PT, PT, R3, R5, RZ, P0, !PT ;  /* 0x0000000503117210 */ /* 0x000fe200007fe4ff */
[----:B------:R-:W-:Y:S08]  /*26c0*/  BRA `(.L_x_26874) ;  /* 0x00000000007c7947 */ /* 0x000ff00003800000 */
.L_x_26875:
[----:B------:R-:W-:-:S04]  /*26d0*/  LOP3.LUT R0, R25, R27, RZ, 0xfc, !PT ;  /* 0x0000001b19007212 */ /* 0x000fc800078efcff */
[----:B------:R-:W-:-:S13]  /*26e0*/  ISETP.NE.U32.AND P0, PT, R0, RZ, PT ;  /* 0x000000ff0000720c */ /* 0x000fda0003f05070 */
[----:B------:R-:W-:Y:S05]  /*26f0*/  @P0 BRA `(.L_x_26879) ;  /* 0x0000000000500947 */ /* 0x000fea0003800000 */
[----:B------:R-:W0:Y:S01]  /*2700*/  I2F.U32.RP R0, R26 ;  /* 0x0000001a00007306 */ /* 0x000e220000209000 */
[----:B------:R-:W-:Y:S01]  /*2710*/  ISETP.NE.U32.AND P2, PT, R26, RZ, PT ;  /* 0x000000ff1a00720c */ /* 0x000fe20003f45070 */
[----:B------:R-:W-:-:S06]  /*2720*/  HFMA2 R17, -RZ, RZ, 0, 0 ;  /* 0x00000000ff117431 */ /* 0x000fcc00000001ff */
        /* <DEDUP_REMOVED lines=17> */
.L_x_26879:
        /* <DEDUP_REMOVED lines=8> */
.L_x_26874:
[----:B------:R-:W-:Y:S05]  /*28c0*/  BSYNC.RECONVERGENT B0 ;  /* 0x0000000000007941 */ /* 0x000fea0003800200 */
.L_x_26873:
[----:B------:R-:W-:Y:S01]  /*28d0*/  VIADD R0, R18, 0x300 ;  /* 0x0000030012007836 */ /* 0x000fe20000000000 */
[----:B------:R-:W-:Y:S04]  /*28e0*/  BSSY.RECONVERGENT B0, `(.L_x_26880) ;  /* 0x0000058000007945 */ /* 0x000fe80003800200 */
        /* <DEDUP_REMOVED lines=35> */
.L_x_26884:
        /* <DEDUP_REMOVED lines=16> */
.L_x_26885:
[----:B------:R-:W-:Y:S05]  /*2c20*/  BSYNC.RECONVERGENT B1 ;  /* 0x0000000000017941 */ /* 0x000fea0003800200 */
.L_x_26883:
[----:B------:R-:W-:-:S04]  /*2c30*/  SEL R5, RZ, 0xffffffff, !P0 ;  /* 0xffffffffff057807 */ /* 0x000fc80004000000 */
[----:B------:R-:W-:-:S05]  /*2c40*/  IADD3 R20, P0, PT, R2, R5, RZ ;  /* 0x0000000502147210 */ /* 0x000fca0007f1e0ff */
[----:B------:R-:W-:Y:S01]  /*2c50*/  IMAD.X R21, R3, 0x1, R5, P0 ;  /* 0x0000000103157824 */ /* 0x000fe200000e0605 */
[----:B------:R-:W-:Y:S07]  /*2c60*/  BRA `(.L_x_26881) ;  /* 0x00000000007c7947 */ /* 0x000fee0003800000 */
.L_x_26882:
        /* <DEDUP_REMOVED lines=23> */
.L_x_26886:
        /* <DEDUP_REMOVED lines=8> */
.L_x_26881:
[----:B------:R-:W-:Y:S05]  /*2e60*/  BSYNC.RECONVERGENT B0 ;  /* 0x0000000000007941 */ /* 0x000fea0003800200 */
.L_x_26880:
[----:B------:R-:W-:Y:S01]  /*2e70*/  IADD3 R0, PT, PT, R18, 0x380, RZ ;  /* 0x0000038012007810 */ /* 0x000fe20007ffe0ff */
[----:B------:R-:W-:Y:S03]  /*2e80*/  BSSY.RECONVERGENT B0, `(.L_x_26887) ;  /* 0x0000056000007945 */ /* 0x000fe60003800200 */
        /* <DEDUP_REMOVED lines=35> */
.L_x_26891:
        /* <DEDUP_REMOVED lines=16> */
.L_x_26892:
[----:B------:R-:W-:Y:S05]  /*31c0*/  BSYNC.RECONVERGENT B1 ;  /* 0x0000000000017941 */ /* 0x000fea0003800200 */
.L_x_26890:
[----:B------:R-:W-:-:S04]  /*31d0*/  SEL R5, RZ, 0xffffffff, !P0 ;  /* 0xffffffffff057807 */ /* 0x000fc80004000000 */
[----:B------:R-:W-:-:S04]  /*31e0*/  IADD3 R2, P0, PT, R2, R5, RZ ;  /* 0x0000000502027210 */ /* 0x000fc80007f1e0ff */
[----:B------:R-:W-:Y:S01]  /*31f0*/  IADD3.X R3, PT, PT, R3, R5, RZ, P0, !PT ;  /* 0x0000000503037210 */ /* 0x000fe200007fe4ff */
[----:B------:R-:W-:Y:S08]  /*3200*/  BRA `(.L_x_26888) ;  /* 0x0000000000747947 */ /* 0x000ff00003800000 */
.L_x_26889:
        /* <DEDUP_REMOVED lines=18> */
[----:B------:R-:W-:Y:S01]  /*3330*/  ISETP.GE.U32.AND P1, PT, R3, R34, PT ;  /* 0x000000220300720c */ /* 0x000fe20003f26070 */
[----:B------:R-:W-:-:S12]  /*3340*/  IMAD.MOV.U32 R3, RZ, RZ, RZ ;  /* 0x000000ffff037224 */ /* 0x000fd800078e00ff */
[----:B------:R-:W-:Y:S01]  /*3350*/  @P1 VIADD R2, R2, 0x1 ;  /* 0x0000000102021836 */ /* 0x000fe20000000000 */
[----:B------:R-:W-:Y:S01]  /*3360*/  @!P2 LOP3.LUT R2, RZ, R34, RZ, 0x33, !PT ;  /* 0x00000022ff02a212 */ /* 0x000fe200078e33ff */
[----:B------:R-:W-:Y:S06]  /*3370*/  BRA `(.L_x_26888) ;  /* 0x0000000000187947 */ /* 0x000fec0003800000 */
.L_x_26893:
[----:B------:R-:W-:Y:S01]  /*3380*/  MOV R4, R32 ;  /* 0x0000002000047202 */ /* 0x000fe20000000f00 */
[----:B------:R-:W-:Y:S01]  /*3390*/  IMAD.MOV.U32 R3, RZ, RZ, R33 ;  /* 0x000000ffff037224 */ /* 0x000fe200078e0021 */
[----:B------:R-:W-:Y:S01]  /*33a0*/  MOV R2, R35 ;  /* 0x0000002300027202 */ /* 0x000fe20000000f00 */
[----:B------:R-:W-:Y:S01]  /*33b0*/  IMAD.MOV.U32 R42, RZ, RZ, R34 ;  /* 0x000000ffff2a7224 */ /* 0x000fe200078e0022 */
[----:B------:R-:W-:-:S07]  /*33c0*/  MOV R0, 0x33e0 ;  /* 0x000033e000007802 */ /* 0x000fce0000000f00 */
[----:B------:R-:W-:Y:S05]  /*33d0*/  CALL.REL.NOINC `($__internal_25_$__cuda_sm20_div_s64) ;  /* 0x0000003000107944 */ /* 0x000fea0003c00000 */
.L_x_26888:
[----:B------:R-:W-:Y:S05]  /*33e0*/  BSYNC.RECONVERGENT B0 ;  /* 0x0000000000007941 */ /* 0x000fea0003800200 */
.L_x_26887:
[----:B-1----:R-:W0:Y:S01]  /*33f0*/  S2R R5, SR_CTAID.X ;  /* 0x0000000000057919 */ /* 0x002e220000002500 */
[----:B------:R-:W-:Y:S01]  /*3400*/  ISETP.GE.U32.AND P0, PT, R18, UR5, PT ;  /* 0x0000000512007c0c */ /* 0x000fe2000bf06070 */
[----:B------:R-:W-:Y:S04]  /*3410*/  BSSY.RECONVERGENT B0, `(.L_x_26894) ;  /* 0x0000033000007945 */ /* 0x000fe80003800200 */
[----:B------:R-:W-:Y:S08]  /*3420*/  BSSY.RELIABLE B1, `(.L_x_26895) ;  /* 0x000002b000017945 */ /* 0x000ff00003800100 */
[----:B------:R-:W-:Y:S05]  /*3430*/  @P0 BRA `(.L_x_26896) ;  /* 0x0000000000300947 */ /* 0x000fea0003800000 */
[----:B------:R-:W1:Y:S01]  /*3440*/  LDC.64 R6, c[0x0][0x388] ;  /* 0x0000e200ff067b82 */ /* 0x000e620000000a00 */
[----:B0-----:R-:W-:Y:S02]  /*3450*/  IMAD R19, R5, 0x400, R18 ;  /* 0x0000040005137824 */ /* 0x001fe400078e0212 */
[----:B------:R-:W-:-:S05]  /*3460*/  VIADD R18, R18, 0x80 ;  /* 0x0000008012127836 */ /* 0x000fca0000000000 */
[----:B------:R-:W-:Y:S01]  /*3470*/  ISETP.GE.U32.AND P0, PT, R18, UR5, PT ;  /* 0x0000000512007c0c */ /* 0x000fe2000bf06070 */
[----:B-1----:R-:W-:-:S05]  /*3480*/  IMAD.WIDE.U32 R6, R19, 0x8, R6 ;  /* 0x0000000813067825 */ /* 0x002fca00078e0006 */
[----:B------:R0:W-:Y:S07]  /*3490*/  STG.E.64 desc[UR6][R6.64], R36 ;  /* 0x0000002406007986 */ /* 0x0001ee000c101b06 */
[----:B------:R-:W-:Y:S05]  /*34a0*/  @P0 BRA `(.L_x_26897) ;  /* 0x0000000000300947 */ /* 0x000fea0003800000 */
[----:B0-----:R-:W0:Y:S01]  /*34b0*/  LDC.64 R6, c[0x0][0x388] ;  /* 0x0000e200ff067b82 */ /* 0x001e220000000a00 */
[----:B------:R-:W-:Y:S01]  /*34c0*/  LEA R19, R5, R18, 0xa ;  /* 0x0000001205137211 */ /* 0x000fe200078e50ff */
[----:B------:R-:W-:-:S04]  /*34d0*/  VIADD R18, R18, 0x80 ;  /* 0x0000008012127836 */ /* 0x000fc80000000000 */
[----:B0-----:R-:W-:-:S05]  /*34e0*/  IMAD.WIDE.U32 R6, R19, 0x8, R6 ;  /* 0x0000000813067825 */ /* 0x001fca00078e0006 */
[----:B------:R1:W-:Y:S02]  /*34f0*/  STG.E.64 desc[UR6][R6.64], R8 ;  /* 0x0000000806007986 */ /* 0x0003e4000c101b06 */
.L_x_26896:
[----:B------:R-:W-:-:S13]  /*3500*/  ISETP.GE.U32.AND P0, PT, R18, UR5, PT ;  /* 0x0000000512007c0c */ /* 0x000fda000bf06070 */
[----:B------:R-:W-:Y:S05]  /*3510*/  @P0 BRA `(.L_x_26898) ;  /* 0x0000000000300947 */ /* 0x000fea0003800000 */
[----:B-1----:R-:W1:Y:S01]  /*3520*/  LDC.64 R6, c[0x0][0x388] ;  /* 0x0000e200ff067b82 */ /* 0x002e620000000a00 */
[----:B0-----:R-:W-:Y:S01]  /*3530*/  IMAD R9, R5, 0x400, R18 ;  /* 0x0000040005097824 */ /* 0x001fe200078e0212 */
[----:B------:R-:W-:-:S03]  /*3540*/  IADD3 R18, PT, PT, R18, 0x80, RZ ;  /* 0x0000008012127810 */ /* 0x000fc60007ffe0ff */
[----:B-1----:R-:W-:-:S05]  /*3550*/  IMAD.WIDE.U32 R6, R9, 0x8, R6 ;  /* 0x0000000809067825 */ /* 0x002fca00078e0006 */
[----:B------:R1:W-:Y:S02]  /*3560*/  STG.E.64 desc[UR6][R6.64], R10 ;  /* 0x0000000a06007986 */ /* 0x0003e4000c101b06 */
.L_x_26897:
[----:B------:R-:W-:-:S13]  /*3570*/  ISETP.GE.U32.AND P0, PT, R18, UR5, PT ;  /* 0x0000000512007c0c */ /* 0x000fda000bf06070 */
[----:B------:R-:W-:Y:S05]  /*3580*/  @P0 BRA `(.L_x_26899) ;  /* 0x0000000000300947 */ /* 0x000fea0003800000 */
[----:B01----:R-:W0:Y:S01]  /*3590*/  LDC.64 R6, c[0x0][0x388] ;  /* 0x0000e200ff067b82 */ /* 0x003e220000000a00 */
[----:B------:R-:W-:Y:S02]  /*35a0*/  IMAD R9, R5, 0x400, R18 ;  /* 0x0000040005097824 */ /* 0x000fe400078e0212 */
[----:B------:R-:W-:Y:S02]  /*35b0*/  VIADD R18, R18, 0x80 ;  /* 0x0000008012127836 */ /* 0x000fe40000000000 */
[----:B0-----:R-:W-:-:S05]  /*35c0*/  IMAD.WIDE.U32 R6, R9, 0x8, R6 ;  /* 0x0000000809067825 */ /* 0x001fca00078e0006 */
[----:B------:R2:W-:Y:S02]  /*35d0*/  STG.E.64 desc[UR6][R6.64], R12 ;  /* 0x0000000c06007986 */ /* 0x0005e4000c101b06 */
.L_x_26898:
[----:B------:R-:W-:-:S13]  /*35e0*/  ISETP.GE.U32.AND P0, PT, R18, UR5, PT ;  /* 0x0000000512007c0c */ /* 0x000fda000bf06070 */
[----:B------:R-:W-:Y:S05]  /*35f0*/  @P0 BRA `(.L_x_26900) ;  /* 0x0000000000340947 */ /* 0x000fea0003800000 */
[----:B-12---:R-:W1:Y:S01]  /*3600*/  LDC.64 R6, c[0x0][0x388] ;  /* 0x0000e200ff067b82 */ /* 0x006e620000000a00 */
[----:B0-----:R-:W-:Y:S01]  /*3610*/  LEA R9, R5, R18, 0xa ;  /* 0x0000001205097211 */ /* 0x001fe200078e50ff */
[----:B------:R-:W-:-:S04]  /*3620*/  VIADD R18, R18, 0x80 ;  /* 0x0000008012127836 */ /* 0x000fc80000000000 */
[----:B-1----:R-:W-:-:S05]  /*3630*/  IMAD.WIDE.U32 R6, R9, 0x8, R6 ;  /* 0x0000000809067825 */ /* 0x002fca00078e0006 */
[----:B------:R2:W-:Y:S02]  /*3640*/  STG.E.64 desc[UR6][R6.64], R14 ;  /* 0x0000000e06007986 */ /* 0x0005e4000c101b06 */
.L_x_26899:
[----:B------:R-:W-:-:S13]  /*3650*/  ISETP.GE.U32.AND P0, PT, R18, UR5, PT ;  /* 0x0000000512007c0c */ /* 0x000fda000bf06070 */
[----:B------:R-:W-:Y:S05]  /*3660*/  @P0 BREAK.RELIABLE B1 ;  /* 0x0000000000010942 */ /* 0x000fea0003800100 */
[----:B------:R-:W-:Y:S05]  /*3670*/  @P0 BRA `(.L_x_26901) ;  /* 0x0000000000300947 */ /* 0x000fea0003800000 */
[----:B012---:R-:W0:Y:S01]  /*3680*/  LDC.64 R6, c[0x0][0x388] ;  /* 0x0000e200ff067b82 */ /* 0x007e220000000a00 */
[----:B------:R-:W-:Y:S01]  /*3690*/  IMAD R9, R5, 0x400, R18 ;  /* 0x0000040005097824 */ /* 0x000fe200078e0212 */
[----:B------:R-:W-:-:S03]  /*36a0*/  IADD3 R18, PT, PT, R18, 0x80, RZ ;  /* 0x0000008012127810 */ /* 0x000fc60007ffe0ff */
[----:B0-----:R-:W-:-:S05]  /*36b0*/  IMAD.WIDE.U32 R6, R9, 0x8, R6 ;  /* 0x0000000809067825 */ /* 0x001fca00078e0006 */
[----:B------:R3:W-:Y:S02]  /*36c0*/  STG.E.64 desc[UR6][R6.64], R16 ;  /* 0x0000001006007986 */ /* 0x0007e4000c101b06 */
.L_x_26900:
[----:B------:R-:W-:Y:S05]  /*36d0*/  BSYNC.RELIABLE B1 ;  /* 0x0000000000017941 */ /* 0x000fea0003800100 */
.L_x_26895:
[----:B------:R-:W-:-:S13]  /*36e0*/  ISETP.GE.U32.AND P0, PT, R18, UR5, PT ;  /* 0x0000000512007c0c */ /* 0x000fda000bf06070 */
[----:B-123--:R-:W1:Y:S01]  /*36f0*/  @!P0 LDC.64 R6, c[0x0][0x388] ;  /* 0x0000e200ff068b82 */ /* 0x00ee620000000a00 */
[----:B0-----:R-:W-:Y:S02]  /*3700*/  @!P0 IMAD R9, R5, 0x400, R18 ;  /* 0x0000040005098824 */ /* 0x001fe400078e0212 */
[----:B------:R-:W-:Y:S02]  /*3710*/  @!P0 VIADD R18, R18, 0x80 ;  /* 0x0000008012128836 */ /* 0x000fe40000000000 */
[----:B-1----:R-:W-:-:S05]  /*3720*/  @!P0 IMAD.WIDE.U32 R6, R9, 0x8, R6 ;  /* 0x0000000809068825 */ /* 0x002fca00078e0006 */
[----:B------:R3:W-:Y:S02]  /*3730*/  @!P0 STG.E.64 desc[UR6][R6.64], R20 ;  /* 0x0000001406008986 */ /* 0x0007e4000c101b06 */
.L_x_26901:
[----:B------:R-:W-:Y:S05]  /*3740*/  BSYNC.RECONVERGENT B0 ;  /* 0x0000000000007941 */ /* 0x000fea0003800200 */
.L_x_26894:
[----:B------:R-:W-:Y:S05]  /*3750*/  WARPSYNC.ALL ;  /* 0x0000000000007948 */ /* 0x000fea0003800000 */
[----:B------:R-:W-:-:S13]  /*3760*/  ISETP.GE.U32.AND P0, PT, R18, UR5, PT ;  /* 0x0000000512007c0c */ /* 0x000fda000bf06070 */
[----:B------:R-:W-:Y:S05]  /*3770*/  @P0 EXIT ;  /* 0x000000000000094d */ /* 0x000fea0003800000 */
[----:B0123--:R-:W0:Y:S01]  /*3780*/  LDC.64 R6, c[0x0][0x388] ;  /* 0x0000e200ff067b82 */ /* 0x00fe220000000a00 */
[----:B------:R-:W-:-:S05]  /*3790*/  LEA R5, R5, R18, 0xa ;  /* 0x0000001205057211 */ /* 0x000fca00078e50ff */
[----:B0-----:R-:W-:-:S05]  /*37a0*/  IMAD.WIDE.U32 R4, R5, 0x8, R6 ;  /* 0x0000000805047825 */ /* 0x001fca00078e0006 */
[----:B------:R-:W-:Y:S01]  /*37b0*/  STG.E.64 desc[UR6][R4.64], R2 ;  /* 0x0000000204007986 */ /* 0x000fe2000c101b06 */
[----:B------:R-:W-:Y:S05]  /*37c0*/  EXIT ;  /* 0x000000000000794d */ /* 0x000fea0003800000 */
.L_x_26837:
[----:B------:R-:W0:Y:S01]  /*37d0*/  S2R R9, SR_TID.X ;  /* 0x0000000000097919 */ /* 0x000e220000002100 */
[----:B------:R-:W1:Y:S01]  /*37e0*/  LDC.64 R2, c[0x0][0x390] ;  /* 0x0000e400ff027b82 */ /* 0x000e620000000a00 */
[----:B------:R-:W-:-:S07]  /*37f0*/  IMAD.SHL.U32 R7, R14, 0x400, RZ ;  /* 0x000004000e077824 */ /* 0x000fce00078e00ff */
[----:B------:R-:W2:Y:S01]  /*3800*/  LDC.64 R4, c[0x0][0x398] ;  /* 0x0000e600ff047b82 */ /* 0x000ea20000000a00 */
[----:B-1----:R-:W-:-:S04]  /*3810*/  IMAD.WIDE.U32 R2, R7, 0x8, R2 ;  /* 0x0000000807027825 */ /* 0x002fc800078e0002 */
[----:B0-----:R-:W-:-:S04]  /*3820*/  IMAD.WIDE.U32 R2, R9, 0x10, R2 ;  /* 0x0000001009027825 */ /* 0x001fc800078e0002 */
[----:B--2---:R-:W-:Y:S01]  /*3830*/  IMAD.WIDE.U32 R4, R7, 0x8, R4 ;  /* 0x0000000807047825 */ /* 0x004fe200078e0004 */
[----:B------:R0:W5:Y:S04]  /*3840*/  LDG.E.128 R16, desc[UR6][R2.64+0x800] ;  /* 0x0008000602107981 */ /* 0x000168000c1e1d00 */
[----:B------:R0:W5:Y:S01]  /*3850*/  LDG.E.128 R20, desc[UR6][R2.64+0x1000] ;  /* 0x0010000602147981 */ /* 0x000162000c1e1d00 */
[----:B------:R-:W-:-:S03]  /*3860*/  IMAD.WIDE.U32 R4, R9, 0x10, R4 ;  /* 0x0000001009047825 */ /* 0x000fc600078e0004 */
[----:B------:R-:W2:Y:S04]  /*3870*/  LDG.E.128 R8, desc[UR6][R2.64] ;  /* 0x0000000602087981 */ /* 0x000ea8000c1e1d00 */
[----:B------:R-:W2:Y:S04]  /*3880*/  LDG.E.128 R12, desc[UR6][R4.64] ;  /* 0x00000006040c7981 */ /* 0x000ea8000c1e1d00 */
[----:B------:R0:W5:Y:S04]  /*3890*/  LDG.E.128 R24, desc[UR6][R2.64+0x1800] ;  /* 0x0018000602187981 */ /* 0x000168000c1e1d00 */
[----:B------:R0:W5:Y:S04]  /*38a0*/  LDG.E.128 R28, desc[UR6][R4.64+0x800] ;  /* 0x00080006041c7981 */ /* 0x000168000c1e1d00 */
[----:B------:R0:W5:Y:S04]  /*38b0*/  LDG.E.128 R32, desc[UR6][R4.64+0x1000] ;  /* 0x0010000604207981 */ /* 0x000168000c1e1d00 */
[----:B------:R0:W5:Y:S01]  /*38c0*/  LDG.E.128 R36, desc[UR6][R4.64+0x1800] ;  /* 0x0018000604247981 */ /* 0x000162000c1e1d00 */
[----:B------:R-:W-:Y:S01]  /*38d0*/  BSSY.RECONVERGENT B0, `(.L_x_26902) ;  /* 0x0000055000007945 */ /* 0x000fe20003800200 */
[----:B--2---:R-:W-:-:S04]  /*38e0*/  LOP3.LUT R0, R12, R8, RZ, 0x3c, !PT ;  /* 0x000000080c007212 */ /* 0x004fc800078e3cff */
[----:B------:R-:W-:Y:S02]  /*38f0*/  ISETP.GT.U32.AND P0, PT, R0, -0x1, PT ;  /* 0xffffffff0000780c */ /* 0x000fe40003f04070 */
[----:B------:R-:W-:-:S04]  /*3900*/  LOP3.LUT R0, R13, R9, RZ, 0x3c, !PT ;  /* 0x000000090d007212 */ /* 0x000fc800078e3cff */
[----:B------:R-:W-:-:S13]  /*3910*/  ISETP.GT.AND.EX P0, PT, R0, -0x1, PT, P0 ;  /* 0xffffffff0000780c */ /* 0x000fda0003f04300 */
[----:B0-----:R-:W-:Y:S05]  /*3920*/  @P0 BRA `(.L_x_26903) ;  /* 0x0000000000bc0947 */ /* 0x001fea0003800000 */
[----:B------:R-:W-:Y:S01]  /*3930*/  LOP3.LUT R0, R9, R13, RZ, 0xfc, !PT ;  /* 0x0000000d09007212 */ /* 0x000fe200078efcff */
[----:B------:R-:W-:Y:S03]  /*3940*/  BSSY.RECONVERGENT B1, `(.L_x_26904) ;  /* 0x0000029000017945 */ /* 0x000fe60003800200 */
        /* <DEDUP_REMOVED lines=8> */
[----:B0-----:R-:W-:Y:S02]  /*39d0*/  IMAD.MOV.U32 R2, RZ, RZ, RZ ;  /* 0x000000ffff027224 */ /* 0x001fe400078e00ff */
[----:B-1----:R-:W-:-:S04]  /*39e0*/  IMAD R5, R5, R3, RZ ;  /* 0x0000000305057224 */ /* 0x002fc800078e02ff */
[----:B------:R-:W-:-:S06]  /*39f0*/  IMAD.HI.U32 R3, R3, R5, R2 ;  /* 0x0000000503037227 */ /* 0x000fcc00078e0002 */
[----:B------:R-:W-:-:S04]  /*3a00*/  IMAD.HI.U32 R2, R3, R8, RZ ;  /* 0x0000000803027227 */ /* 0x000fc800078e00ff */
[----:B------:R-:W-:-:S04]  /*3a10*/  IMAD.MOV R3, RZ, RZ, -R2 ;  /* 0x000000ffff037224 */ /* 0x000fc800078e0a02 */
[----:B------:R-:W-:-:S05]  /*3a20*/  IMAD R3, R12, R3, R8 ;  /* 0x000000030c037224 */ /* 0x000fca00078e0208 */
[----:B------:R-:W-:-:S13]  /*3a30*/  ISETP.GE.U32.AND P0, PT, R3, R12, PT ;  /* 0x0000000c0300720c */ /* 0x000fda0003f06070 */
[----:B------:R-:W-:Y:S01]  /*3a40*/  @P0 IADD3 R3, PT, PT, -R12, R3, RZ ;  /* 0x000000030c030210 */ /* 0x000fe20007ffe1ff */
        /* <DEDUP_REMOVED lines=10> */
.L_x_26905:
[----:B------:R-:W-:Y:S01]  /*3af0*/  IMAD.MOV.U32 R4, RZ, RZ, R8 ;  /* 0x000000ffff047224 */ /* 0x000fe200078e0008 */
[----:B------:R-:W-:Y:S01]  /*3b00*/  MOV R3, R9 ;  /* 0x0000000900037202 */ /* 0x000fe20000000f00 */
[----:B------:R-:W-:Y:S01]  /*3b10*/  IMAD.MOV.U32 R42, RZ, RZ, R12 ;  /* 0x000000ffff2a7224 */ /* 0x000fe200078e000c */
[----:B------:R-:W-:Y:S01]  /*3b20*/  MOV R0, 0x3b50 ;  /* 0x00003b5000007802 */ /* 0x000fe20000000f00 */
[----:B------:R-:W-:-:S07]  /*3b30*/  IMAD.MOV.U32 R2, RZ, RZ, R13 ;  /* 0x000000ffff027224 */ /* 0x000fce00078e000d */
[----:B-----5:R-:W-:Y:S05]  /*3b40*/  CALL.REL.NOINC `($__internal_25_$__cuda_sm20_div_s64) ;  /* 0x0000002800347944 */ /* 0x020fea0003c00000 */
[----:B------:R-:W-:-:S04]  /*3b50*/  IADD3 R5, P0, PT, RZ, -R2, RZ ;  /* 0x80000002ff057210 */ /* 0x000fc80007f1e0ff */
[----:B------:R-:W-:Y:S01]  /*3b60*/  IADD3.X R7, PT, PT, RZ, ~R3, RZ, P0, !PT ;  /* 0x80000003ff077210 */ /* 0x000fe200007fe4ff */
[----:B------:R-:W-:-:S04]  /*3b70*/  IMAD.WIDE.U32 R8, R12, R5, R8 ;  /* 0x000000050c087225 */ /* 0x000fc800078e0008 */
[----:B------:R-:W-:Y:S01]  /*3b80*/  IMAD R0, R7, R12, RZ ;  /* 0x0000000c07007224 */ /* 0x000fe200078e02ff */
[----:B------:R-:W-:-:S03]  /*3b90*/  ISETP.NE.U32.AND P0, PT, R8, RZ, PT ;  /* 0x000000ff0800720c */ /* 0x000fc60003f05070 */
[----:B------:R-:W-:-:S04]  /*3ba0*/  IMAD R13, R13, R5, R0 ;  /* 0x000000050d0d7224 */ /* 0x000fc800078e0200 */
[----:B------:R-:W-:-:S05]  /*3bb0*/  IMAD.IADD R8, R9, 0x1, R13 ;  /* 0x0000000109087824 */ /* 0x000fca00078e020d */
[----:B------:R-:W-:-:S13]  /*3bc0*/  ISETP.NE.AND.EX P0, PT, R8, RZ, PT, P0 ;  /* 0x000000ff0800720c */ /* 0x000fda0003f05300 */
.L_x_26906:
[----:B------:R-:W-:Y:S05]  /*3bd0*/  BSYNC.RECONVERGENT B1 ;  /* 0x0000000000017941 */ /* 0x000fea0003800200 */
.L_x_26904:
[----:B------:R-:W-:-:S04]  /*3be0*/  SEL R9, RZ, 0xffffffff, !P0 ;  /* 0xffffffffff097807 */ /* 0x000fc80004000000 */
[----:B------:R-:W-:-:S05]  /*3bf0*/  IADD3 R8, P0, PT, R2, R9, RZ ;  /* 0x0000000902087210 */ /* 0x000fca0007f1e0ff */
[----:B------:R-:W-:Y:S01]  /*3c00*/  IMAD.X R9, R3, 0x1, R9, P0 ;  /* 0x0000000103097824 */ /* 0x000fe200000e0609 */
[----:B------:R-:W-:Y:S07]  /*3c10*/  BRA `(.L_x_26907) ;  /* 0x0000000000807947 */ /* 0x000fee0003800000 */
.L_x_26903:
[----:B------:R-:W-:-:S04]  /*3c20*/  LOP3.LUT R0, R9, R13, RZ, 0xfc, !PT ;  /* 0x0000000d09007212 */ /* 0x000fc800078efcff */
[----:B------:R-:W-:-:S13]  /*3c30*/  ISETP.NE.U32.AND P0, PT, R0, RZ, PT ;  /* 0x000000ff0000720c */ /* 0x000fda0003f05070 */
[----:B------:R-:W-:Y:S05]  /*3c40*/  @P0 BRA `(.L_x_26908) ;  /* 0x0000000000540947 */ /* 0x000fea0003800000 */
[----:B------:R-:W0:Y:S01]  /*3c50*/  I2F.U32.RP R0, R12 ;  /* 0x0000000c00007306 */ /* 0x000e220000209000 */
[----:B------:R-:W-:Y:S01]  /*3c60*/  IMAD.MOV R5, RZ, RZ, -R12 ;  /* 0x000000ffff057224 */ /* 0x000fe200078e0a0c */
[----:B------:R-:W-:Y:S01]  /*3c70*/  ISETP.NE.U32.AND P2, PT, R12, RZ, PT ;  /* 0x000000ff0c00720c */ /* 0x000fe20003f45070 */
[----:B------:R-:W-:-:S05]  /*3c80*/  IMAD.MOV.U32 R9, RZ, RZ, RZ ;  /* 0x000000ffff097224 */ /* 0x000fca00078e00ff */
[----:B0-----:R-:W0:Y:S02]  /*3c90*/  MUFU.RCP R0, R0 ;  /* 0x0000000000007308 */ /* 0x001e240000001000 */
[----:B0-----:R-:W-:-:S06]  /*3ca0*/  IADD3 R2, PT, PT, R0, 0xffffffe, RZ ;  /* 0x0ffffffe00027810 */ /* 0x001fcc0007ffe0ff */
[----:B------:R0:W1:Y:S02]  /*3cb0*/  F2I.FTZ.U32.TRUNC.NTZ R3, R2 ;  /* 0x0000000200037305 */ /* 0x000064000021f000 */
[----:B0-----:R-:W-:Y:S02]  /*3cc0*/  IMAD.MOV.U32 R2, RZ, RZ, RZ ;  /* 0x000000ffff027224 */ /* 0x001fe400078e00ff */
[----:B-1----:R-:W-:-:S04]  /*3cd0*/  IMAD R5, R5, R3, RZ ;  /* 0x0000000305057224 */ /* 0x002fc800078e02ff */
        /* <DEDUP_REMOVED lines=12> */
.L_x_26908:
[----:B------:R-:W-:Y:S01]  /*3da0*/  MOV R4, R8 ;  /* 0x0000000800047202 */ /* 0x000fe20000000f00 */
[----:B------:R-:W-:Y:S01]  /*3db0*/  IMAD.MOV.U32 R3, RZ, RZ, R9 ;  /* 0x000000ffff037224 */ /* 0x000fe200078e0009 */
[----:B------:R-:W-:Y:S01]  /*3dc0*/  MOV R2, R13 ;  /* 0x0000000d00027202 */ /* 0x000fe20000000f00 */
[----:B------:R-:W-:Y:S01]  /*3dd0*/  IMAD.MOV.U32 R42, RZ, RZ, R12 ;  /* 0x000000ffff2a7224 */ /* 0x000fe200078e000c */
[----:B------:R-:W-:-:S07]  /*3de0*/  MOV R0, 0x3e00 ;  /* 0x00003e0000007802 */ /* 0x000fce0000000f00 */
[----:B-----5:R-:W-:Y:S05]  /*3df0*/  CALL.REL.NOINC `($__internal_25_$__cuda_sm20_div_s64) ;  /* 0x0000002400887944 */ /* 0x020fea0003c00000 */
[----:B------:R-:W-:Y:S02]  /*3e00*/  IMAD.MOV.U32 R8, RZ, RZ, R2 ;  /* 0x000000ffff087224 */ /* 0x000fe400078e0002 */
[----:B------:R-:W-:-:S07]  /*3e10*/  IMAD.MOV.U32 R9, RZ, RZ, R3 ;  /* 0x000000ffff097224 */ /* 0x000fce00078e0003 */
.L_x_26907:
[----:B------:R-:W-:Y:S05]  /*3e20*/  BSYNC.RECONVERGENT B0 ;  /* 0x0000000000007941 */ /* 0x000fea0003800200 */
.L_x_26902:
[----:B------:R-:W-:Y:S01]  /*3e30*/  LOP3.LUT R0, R14, R10, RZ, 0x3c, !PT ;  /* 0x0000000a0e007212 */ /* 0x000fe200078e3cff */
        /* <DEDUP_REMOVED lines=33> */
.L_x_26912:
[----:B------:R-:W-:Y:S01]  /*4050*/  MOV R4, R10 ;  /* 0x0000000a00047202 */ /* 0x000fe20000000f00 */
[----:B------:R-:W-:Y:S01]  /*4060*/  IMAD.MOV.U32 R3, RZ, RZ, R11 ;  /* 0x000000ffff037224 */ /* 0x000fe200078e000b */
[----:B------:R-:W-:Y:S01]  /*4070*/  MOV R2, R15 ;  /* 0x0000000f00027202 */ /* 0x000fe20000000f00 */
[----:B------:R-:W-:Y:S01]  /*4080*/  IMAD.MOV.U32 R42, RZ, RZ, R14 ;  /* 0x000000ffff2a7224 */ /* 0x000fe200078e000e */
[----:B------:R-:W-:-:S07]  /*4090*/  MOV R0, 0x40b0 ;  /* 0x000040b000007802 */ /* 0x000fce0000000f00 */
[----:B-----5:R-:W-:Y:S05]  /*40a0*/  CALL.REL.NOINC `($__internal_25_$__cuda_sm20_div_s64) ;  /* 0x0000002000dc7944 */ /* 0x020fea0003c00000 */
[----:B------:R-:W-:-:S05]  /*40b0*/  IADD3 R5, P0, PT, RZ, -R2, RZ ;  /* 0x80000002ff057210 */ /* 0x000fca0007f1e0ff */
[----:B------:R-:W-:Y:S02]  /*40c0*/  IMAD.X R7, RZ, RZ, ~R3, P0 ;  /* 0x000000ffff077224 */ /* 0x000fe400000e0e03 */
[----:B------:R-:W-:-:S04]  /*40d0*/  IMAD.WIDE.U32 R10, R14, R5, R10 ;  /* 0x000000050e0a7225 */ /* 0x000fc800078e000a */
[----:B------:R-:W-:Y:S01]  /*40e0*/  IMAD R0, R7, R14, RZ ;  /* 0x0000000e07007224 */ /* 0x000fe200078e02ff */
[----:B------:R-:W-:-:S03]  /*40f0*/  ISETP.NE.U32.AND P0, PT, R10, RZ, PT ;  /* 0x000000ff0a00720c */ /* 0x000fc60003f05070 */
[----:B------:R-:W-:-:S04]  /*4100*/  IMAD R15, R15, R5, R0 ;  /* 0x000000050f0f7224 */ /* 0x000fc800078e0200 */
[----:B------:R-:W-:-:S05]  /*4110*/  IMAD.IADD R10, R11, 0x1, R15 ;  /* 0x000000010b0a7824 */ /* 0x000fca00078e020f */
[----:B------:R-:W-:-:S13]  /*4120*/  ISETP.NE.AND.EX P0, PT, R10, RZ, PT, P0 ;  /* 0x000000ff0a00720c */ /* 0x000fda0003f05300 */
.L_x_26913:
[----:B------:R-:W-:Y:S05]  /*4130*/  BSYNC.RECONVERGENT B1 ;  /* 0x0000000000017941 */ /* 0x000fea0003800200 */
.L_x_26911:
[----:B------:R-:W-:-:S04]  /*4140*/  SEL R11, RZ, 0xffffffff, !P0 ;  /* 0xffffffffff0b7807 */ /* 0x000fc80004000000 */
[----:B------:R-:W-:-:S04]  /*4150*/  IADD3 R10, P0, PT, R2, R11, RZ ;  /* 0x0000000b020a7210 */ /* 0x000fc80007f1e0ff */
[----:B------:R-:W-:Y:S01]  /*4160*/  IADD3.X R11, PT, PT, R3, R11, RZ, P0, !PT ;  /* 0x0000000b030b7210 */ /* 0x000fe200007fe4ff */
[----:B------:R-:W-:Y:S08]  /*4170*/  BRA `(.L_x_26914) ;  /* 0x0000000000807947 */ /* 0x000ff00003800000 */
.L_x_26910:
[----:B------:R-:W-:-:S04]  /*4180*/  LOP3.LUT R0, R11, R15, RZ, 0xfc, !PT ;  /* 0x0000000f0b007212 */ /* 0x000fc800078efcff */
[----:B------:R-:W-:-:S13]  /*4190*/  ISETP.NE.U32.AND P0, PT, R0, RZ, PT ;  /* 0x000000ff0000720c */ /* 0x000fda0003f05070 */
[----:B------:R-:W-:Y:S05]  /*41a0*/  @P0 BRA `(.L_x_26915) ;  /* 0x0000000000540947 */ /* 0x000fea0003800000 */
[----:B------:R-:W0:Y:S01]  /*41b0*/  I2F.U32.RP R0, R14 ;  /* 0x0000000e00007306 */ /* 0x000e220000209000 */
[----:B------:R-:W-:Y:S01]  /*41c0*/  IMAD.MOV R5, RZ, RZ, -R14 ;  /* 0x000000ffff057224 */ /* 0x000fe200078e0a0e */
[----:B------:R-:W-:Y:S02]  /*41d0*/  ISETP.NE.U32.AND P2, PT, R14, RZ, PT ;  /* 0x000000ff0e00720c */ /* 0x000fe40003f45070 */
[----:B------:R-:W-:-:S04]  /*41e0*/  MOV R11, RZ ;  /* 0x000000ff000b7202 */ /* 0x000fc80000000f00 */
[----:B0-----:R-:W0:Y:S02]  /*41f0*/  MUFU.RCP R0, R0 ;  /* 0x0000000000007308 */ /* 0x001e240000001000 */
[----:B0-----:R-:W-:-:S06]  /*4200*/  VIADD R2, R0, 0xffffffe ;  /* 0x0ffffffe00027836 */ /* 0x001fcc0000000000 */
[----:B------:R0:W1:Y:S02]  /*4210*/  F2I.FTZ.U32.TRUNC.NTZ R3, R2 ;  /* 0x0000000200037305 */ /* 0x000064000021f000 */
[----:B0-----:R-:W-:Y:S02]  /*4220*/  HFMA2 R2, -RZ, RZ, 0, 0 ;  /* 0x00000000ff027431 */ /* 0x001fe400000001ff */
[----:B-1----:R-:W-:-:S04]  /*4230*/  IMAD R5, R5, R3, RZ ;  /* 0x0000000305057224 */ /* 0x002fc800078e02ff */
        /* <DEDUP_REMOVED lines=12> */
.L_x_26915:
[----:B------:R-:W-:Y:S01]  /*4300*/  IMAD.MOV.U32 R4, RZ, RZ, R10 ;  /* 0x000000ffff047224 */ /* 0x000fe200078e000a */
[----:B------:R-:W-:Y:S01]  /*4310*/  MOV R42, R14 ;  /* 0x0000000e002a7202 */ /* 0x000fe20000000f00 */
[----:B------:R-:W-:Y:S01]  /*4320*/  IMAD.MOV.U32 R3, RZ, RZ, R11 ;  /* 0x000000ffff037224 */ /* 0x000fe200078e000b */
[----:B------:R-:W-:Y:S01]  /*4330*/  MOV R0, 0x4360 ;  /* 0x0000436000007802 */ /* 0x000fe20000000f00 */
[----:B------:R-:W-:-:S07]  /*4340*/  IMAD.MOV.U32 R2, RZ, RZ, R15 ;  /* 0x000000ffff027224 */ /* 0x000fce00078e000f */
[----:B-----5:R-:W-:Y:S05]  /*4350*/  CALL.REL.NOINC `($__internal_25_$__cuda_sm20_div_s64) ;  /* 0x0000002000307944 */ /* 0x020fea0003c00000 */
[----:B------:R-:W-:Y:S01]  /*4360*/  IMAD.MOV.U32 R10, RZ, RZ, R2 ;  /* 0x000000ffff0a7224 */ /* 0x000fe200078e0002 */
[----:B------:R-:W-:-:S07]  /*4370*/  MOV R11, R3 ;  /* 0x00000003000b7202 */ /* 0x000fce0000000f00 */
.L_x_26914:
[----:B------:R-:W-:Y:S05]  /*4380*/  BSYNC.RECONVERGENT B0 ;  /* 0x0000000000007941 */ /* 0x000fea0003800200 */
.L_x_26909:
[----:B-----5:R-:W-:Y:S01]  /*4390*/  LOP3.LUT R0, R28, R16, RZ, 0x3c, !PT ;  /* 0x000000101c007212 */ /* 0x020fe200078e3cff */
        /* <DEDUP_REMOVED lines=33> */
.L_x_26919:
[----:B------:R-:W-:Y:S01]  /*45b0*/  IMAD.MOV.U32 R4, RZ, RZ, R16 ;  /* 0x000000ffff047224 */ /* 0x000fe200078e0010 */
[----:B------:R-:W-:Y:S01]  /*45c0*/  MOV R42, R28 ;  /* 0x0000001c002a7202 */ /* 0x000fe20000000f00 */
[----:B------:R-:W-:Y:S01]  /*45d0*/  IMAD.MOV.U32 R3, RZ, RZ, R17 ;  /* 0x000000ffff037224 */ /* 0x000fe200078e0011 */
[----:B------:R-:W-:Y:S01]  /*45e0*/  MOV R0, 0x4610 ;  /* 0x0000461000007802 */ /* 0x000fe20000000f00 */
[----:B------:R-:W-:-:S07]  /*45f0*/  IMAD.MOV.U32 R2, RZ, RZ, R29 ;  /* 0x000000ffff027224 */ /* 0x000fce00078e001d */
[----:B------:R-:W-:Y:S05]  /*4600*/  CALL.REL.NOINC `($__internal_25_$__cuda_sm20_div_s64) ;  /* 0x0000001c00847944 */ /* 0x000fea0003c00000 */
        /* <DEDUP_REMOVED lines=8> */
.L_x_26920:
[----:B------:R-:W-:Y:S05]  /*4690*/  BSYNC.RECONVERGENT B1 ;  /* 0x0000000000017941 */ /* 0x000fea0003800200 */
.L_x_26918:
[----:B------:R-:W-:-:S04]  /*46a0*/  SEL R13, RZ, 0xffffffff, !P0 ;  /* 0xffffffffff0d7807 */ /* 0x000fc80004000000 */
[----:B------:R-:W-:-:S05]  /*46b0*/  IADD3 R12, P0, PT, R2, R13, RZ ;  /* 0x0000000d020c7210 */ /* 0x000fca0007f1e0ff */
[----:B------:R-:W-:Y:S01]  /*46c0*/  IMAD.X R13, R3, 0x1, R13, P0 ;  /* 0x00000001030d7824 */ /* 0x000fe200000e060d */
[----:B------:R-:W-:Y:S07]  /*46d0*/  BRA `(.L_x_26921) ;  /* 0x00000000007c7947 */ /* 0x000fee0003800000 */
.L_x_26917:
[----:B------:R-:W-:-:S04]  /*46e0*/  LOP3.LUT R0, R17, R29, RZ, 0xfc, !PT ;  /* 0x0000001d11007212 */ /* 0x000fc800078efcff */
[----:B------:R-:W-:-:S13]  /*46f0*/  ISETP.NE.U32.AND P0, PT, R0, RZ, PT ;  /* 0x000000ff0000720c */ /* 0x000fda0003f05070 */
[----:B------:R-:W-:Y:S05]  /*4700*/  @P0 BRA `(.L_x_26922) ;  /* 0x0000000000500947 */ /* 0x000fea0003800000 */
[----:B------:R-:W0:Y:S01]  /*4710*/  I2F.U32.RP R0, R28 ;  /* 0x0000001c00007306 */ /* 0x000e220000209000 */
[----:B------:R-:W-:Y:S01]  /*4720*/  IADD3 R5, PT, PT, RZ, -R28, RZ ;  /* 0x8000001cff057210 */ /* 0x000fe20007ffe0ff */
[----:B------:R-:W-:Y:S01]  /*4730*/  HFMA2 R13, -RZ, RZ, 0, 0 ;  /* 0x00000000ff0d7431 */ /* 0x000fe200000001ff */
        /* <DEDUP_REMOVED lines=15> */
[----:B------:R-:W-:Y:S01]  /*4830*/  @!P2 LOP3.LUT R12, RZ, R28, RZ, 0x33, !PT ;  /* 0x0000001cff0ca212 */ /* 0x000fe200078e33ff */
[----:B------:R-:W-:Y:S06]  /*4840*/  BRA `(.L_x_26921) ;  /* 0x0000000000207947 */ /* 0x000fec0003800000 */
.L_x_26922:
        /* <DEDUP_REMOVED lines=8> */
.L_x_26921:
[----:B------:R-:W-:Y:S05]  /*48d0*/  BSYNC.RECONVERGENT B0 ;  /* 0x0000000000007941 */ /* 0x000fea0003800200 */
.L_x_26916:
        /* <DEDUP_REMOVED lines=34> */
.L_x_26926:
        /* <DEDUP_REMOVED lines=14> */
.L_x_26927:
[----:B------:R-:W-:Y:S05]  /*4be0*/  BSYNC.RECONVERGENT B1 ;  /* 0x0000000000017941 */ /* 0x000fea0003800200 */
.L_x_26925:
[----:B------:R-:W-:-:S04]  /*4bf0*/  SEL R15, RZ, 0xffffffff, !P0 ;  /* 0xffffffffff0f7807 */ /* 0x000fc80004000000 */
[----:B------:R-:W-:-:S05]  /*4c00*/  IADD3 R14, P0, PT, R2, R15, RZ ;  /* 0x0000000f020e7210 */ /* 0x000fca0007f1e0ff */
[----:B------:R-:W-:Y:S01]  /*4c10*/  IMAD.X R15, R3, 0x1, R15, P0 ;  /* 0x00000001030f7824 */ /* 0x000fe200000e060f */
[----:B------:R-:W-:Y:S07]  /*4c20*/  BRA `(.L_x_26928) ;  /* 0x00000000007c7947 */ /* 0x000fee0003800000 */
.L_x_26924:
        /* <DEDUP_REMOVED lines=23> */
.L_x_26929:
        /* <DEDUP_REMOVED lines=8> */
.L_x_26928:
[----:B------:R-:W-:Y:S05]  /*4e20*/  BSYNC.RECONVERGENT B0 ;  /* 0x0000000000007941 */ /* 0x000fea0003800200 */
.L_x_26923:
        /* <DEDUP_REMOVED lines=34> */
.L_x_26933:
        /* <DEDUP_REMOVED lines=14> */
.L_x_26934:
[----:B------:R-:W-:Y:S05]  /*5130*/  BSYNC.RECONVERGENT B1 ;  /* 0x0000000000017941 */ /* 0x000fea0003800200 */
.L_x_26932:
[----:B------:R-:W-:-:S04]  /*5140*/  SEL R17, RZ, 0xffffffff, !P0 ;  /* 0xffffffffff117807 */ /* 0x000fc80004000000 */
[----:B------:R-:W-:-:S05]  /*5150*/  IADD3 R16, P0, PT, R2, R17, RZ ;  /* 0x0000001102107210 */ /* 0x000fca0007f1e0ff */
[----:B------:R-:W-:Y:S01]  /*5160*/  IMAD.X R17, R3, 0x1, R17, P0 ;  /* 0x0000000103117824 */ /* 0x000fe200000e0611 */
[----:B------:R-:W-:Y:S07]  /*5170*/  BRA `(.L_x_26935) ;  /* 0x00000000007c7947 */ /* 0x000fee0003800000 */
.L_x_26931:
        /* <DEDUP_REMOVED lines=23> */
.L_x_26936:
        /* <DEDUP_REMOVED lines=8> */
.L_x_26935:
[----:B------:R-:W-:Y:S05]  /*5370*/  BSYNC.RECONVERGENT B0 ;  /* 0x0000000000007941 */ /* 0x000fea0003800200 */
.L_x_26930:
        /* <DEDUP_REMOVED lines=34> */
.L_x_26940:
        /* <DEDUP_REMOVED lines=14> */
.L_x_26941:
[----:B------:R-:W-:Y:S05]  /*5680*/  BSYNC.RECONVERGENT B1 ;  /* 0x0000000000017941 */ /* 0x000fea0003800200 */
.L_x_26939:
[----:B------:R-:W-:-:S04]  /*5690*/  SEL R19, RZ, 0xffffffff, !P0 ;  /* 0xffffffffff137807 */ /* 0x000fc80004000000 */
[----:B------:R-:W-:-:S05]  /*56a0*/  IADD3 R18, P0, PT, R2, R19, RZ ;  /* 0x0000001302127210 */ /* 0x000fca0007f1e0ff */
[----:B------:R-:W-:Y:S01]  /*56b0*/  IMAD.X R19, R3, 0x1, R19, P0 ;  /* 0x0000000103137824 */ /* 0x000fe200000e0613 */
[----:B------:R-:W-:Y:S07]  /*56c0*/  BRA `(.L_x_26942) ;  /* 0x00000000007c7947 */ /* 0x000fee0003800000 */
.L_x_26938:
        /* <DEDUP_REMOVED lines=23> */
.L_x_26943:
        /* <DEDUP_REMOVED lines=8> */
.L_x_26942:
[----:B------:R-:W-:Y:S05]  /*58c0*/  BSYNC.RECONVERGENT B0 ;  /* 0x0000000000007941 */ /* 0x000fea0003800200 */
.L_x_26937:
        /* <DEDUP_REMOVED lines=34> */
.L_x_26947:
        /* <DEDUP_REMOVED lines=14> */
.L_x_26948:
[----:B------:R-:W-:Y:S05]  /*5bd0*/  BSYNC.RECONVERGENT B1 ;  /* 0x0000000000017941 */ /* 0x000fea0003800200 */
.L_x_26946:
[----:B------:R-:W-:-:S04]  /*5be0*/  SEL R21, RZ, 0xffffffff, !P0 ;  /* 0xffffffffff157807 */ /* 0x000fc80004000000 */
[----:B------:R-:W-:-:S05]  /*5bf0*/  IADD3 R20, P0, PT, R2, R21, RZ ;  /* 0x0000001502147210 */ /* 0x000fca0007f1e0ff */
[----:B------:R-:W-:Y:S01]  /*5c00*/  IMAD.X R21, R3, 0x1, R21, P0 ;  /* 0x0000000103157824 */ /* 0x000fe200000e0615 */
[----:B------:R-:W-:Y:S07]  /*5c10*/  BRA `(.L_x_26949) ;  /* 0x00000000007c7947 */ /* 0x000fee0003800000 */
.L_x_26945:
        /* <DEDUP_REMOVED lines=23> */
.L_x_26950:
        /* <DEDUP_REMOVED lines=8> */
.L_x_26949:
[----:B------:R-:W-:Y:S05]  /*5e10*/  BSYNC.RECONVERGENT B0 ;  /* 0x0000000000007941 */ /* 0x000fea0003800200 */
.L_x_26944:
        /* <DEDUP_REMOVED lines=34> */
.L_x_26954:
        /* <DEDUP_REMOVED lines=14> */
.L_x_26955:
[----:B------:R-:W-:Y:S05]  /*6120*/  BSYNC.RECONVERGENT B1 ;  /* 0x0000000000017941 */ /* 0x000fea0003800200 */
.L_x_26953:
[----:B------:R-:W-:-:S04]  /*6130*/  SEL R23, RZ, 0xffffffff, !P0 ;  /* 0xffffffffff177807 */ /* 0x000fc80004000000 */
[----:B------:R-:W-:-:S05]  /*6140*/  IADD3 R22, P0, PT, R2, R23, RZ ;  /* 0x0000001702167210 */ /* 0x000fca0007f1e0ff */
[----:B------:R-:W-:Y:S01]  /*6150*/  IMAD.X R23, R3, 0x1, R23, P0 ;  /* 0x0000000103177824 */ /* 0x000fe200000e0617 */
[----:B------:R-:W-:Y:S07]  /*6160*/  BRA `(.L_x_26956) ;  /* 0x00000000007c7947 */ /* 0x000fee0003800000 */
.L_x_26952:
        /* <DEDUP_REMOVED lines=23> */
.L_x_26957:
        /* <DEDUP_REMOVED lines=8> */
.L_x_26956:
[----:B------:R-:W-:Y:S05]  /*6360*/  BSYNC.RECONVERGENT B0 ;  /* 0x0000000000007941 */ /* 0x000fea0003800200 */
.L_x_26951:
        /* <DEDUP_REMOVED lines=11> */
        .weak           $__internal_25_$__cuda_sm20_div_s64
        .type           $__internal_25_$__cuda_sm20_div_s64,@function
        .size           $__internal_25_$__cuda_sm20_div_s64,(.L_x_36974 - $__internal_25_$__cuda_sm20_div_s64)
$__internal_25_$__cuda_sm20_div_s64:
        /* <DEDUP_REMOVED lines=18> */
[----:B------:R-:W-:-:S04]  /*6540*/  IMAD.HI.U32 R45, P1, R41, R43, R44 ;  /* 0x0000002b292d7227 */ /* 0x000fc8000782002c */
[CC--:B------:R-:W-:Y:S02]  /*6550*/  IMAD R44, R41.reuse, R5.reuse, RZ ;  /* 0x00000005292c7224 */ /* 0x0c0fe400078e02ff */
[----:B------:R-:W-:-:S03]  /*6560*/  IMAD.HI.U32 R5, R41, R5, RZ ;  /* 0x0000000529057227 */ /* 0x000fc600078e00ff */
[----:B------:R-:W-:Y:S02]  /*6570*/  IADD3 R45, P2, PT, R44, R45, RZ ;  /* 0x0000002d2c2d7210 */ /* 0x000fe40007f5e0ff */
[----:B------:R-:W-:-:S03]  /*6580*/  IADD3.X R5, PT, PT, R5, R41, RZ, P0, !PT ;  /* 0x0000002905057210 */ /* 0x000fc600007fe4ff */
[----:B------:R-:W-:Y:S01]  /*6590*/  IMAD.WIDE.U32 R40, R45, R6, RZ ;  /* 0x000000062d287225 */ /* 0x000fe200078e00ff */
[----:B------:R-:W-:-:S03]  /*65a0*/  IADD3.X R5, PT, PT, RZ, RZ, R5, P2, P1 ;  /* 0x000000ffff057210 */ /* 0x000fc600017e2405 */
[----:B------:R-:W-:Y:S01]  /*65b0*/  IMAD R43, R45, R7, R41 ;  /* 0x000000072d2b7224 */ /* 0x000fe200078e0229 */
[----:B------:R-:W-:-:S03]  /*65c0*/  IADD3 R41, P0, PT, RZ, -R40, RZ ;  /* 0x80000028ff297210 */ /* 0x000fc60007f1e0ff */
[----:B------:R-:W-:Y:S02]  /*65d0*/  IMAD R40, R5, R6, R43 ;  /* 0x0000000605287224 */ /* 0x000fe400078e022b */
[----:B------:R-:W-:-:S04]  /*65e0*/  IMAD.HI.U32 R44, R45, R41, RZ ;  /* 0x000000292d2c7227 */ /* 0x000fc800078e00ff */
[----:B------:R-:W-:-:S04]  /*65f0*/  IMAD.X R40, RZ, RZ, ~R40, P0 ;  /* 0x000000ffff287224 */ /* 0x000fc800000e0e28 */
[----:B------:R-:W-:-:S04]  /*6600*/  IMAD.WIDE.U32 R44, P0, R45, R40, R44 ;  /* 0x000000282d2c7225 */ /* 0x000fc8000780002c */
[C---:B------:R-:W-:Y:S02]  /*6610*/  IMAD R46, R5.reuse, R40, RZ ;  /* 0x00000028052e7224 */ /* 0x040fe400078e02ff */
[----:B------:R-:W-:Y:S01]  /*6620*/  IMAD.HI.U32 R45, P1, R5, R41, R44 ;  /* 0x00000029052d7227 */ /* 0x000fe2000782002c */
[----:B------:R-:W-:-:S03]  /*6630*/  IADD3 R44, P4, PT, RZ, -R4, RZ ;  /* 0x80000004ff2c7210 */ /* 0x000fc60007f9e0ff */
[----:B------:R-:W-:Y:S01]  /*6640*/  IMAD.HI.U32 R40, R5, R40, RZ ;  /* 0x0000002805287227 */ /* 0x000fe200078e00ff */
[----:B------:R-:W-:Y:S02]  /*6650*/  SEL R44, R44, R4, !P3 ;  /* 0x000000042c2c7207 */ /* 0x000fe40005800000 */
[----:B------:R-:W-:Y:S01]  /*6660*/  IADD3 R46, P2, PT, R46, R45, RZ ;  /* 0x0000002d2e2e7210 */ /* 0x000fe20007f5e0ff */
[----:B------:R-:W-:Y:S01]  /*6670*/  IMAD.X R41, RZ, RZ, ~R3, P4 ;  /* 0x000000ffff297224 */ /* 0x000fe200020e0e03 */
[----:B------:R-:W-:Y:S01]  /*6680*/  IADD3.X R40, PT, PT, R40, R5, RZ, P0, !PT ;  /* 0x0000000528287210 */ /* 0x000fe200007fe4ff */
[----:B------:R-:W-:Y:S02]  /*6690*/  IMAD.MOV.U32 R5, RZ, RZ, RZ ;  /* 0x000000ffff057224 */ /* 0x000fe400078e00ff */
[----:B------:R-:W-:Y:S01]  /*66a0*/  IMAD.HI.U32 R4, R46, R44, RZ ;  /* 0x0000002c2e047227 */ /* 0x000fe200078e00ff */
[----:B------:R-:W-:-:S05]  /*66b0*/  SEL R41, R41, R3, !P3 ;  /* 0x0000000329297207 */ /* 0x000fca0005800000 */
[----:B------:R-:W-:Y:S01]  /*66c0*/  IMAD.WIDE.U32 R46, R46, R41, R4 ;  /* 0x000000292e2e7225 */ /* 0x000fe200078e0004 */
[----:B------:R-:W-:-:S05]  /*66d0*/  IADD3.X R4, PT, PT, RZ, RZ, R40, P2, P1 ;  /* 0x000000ffff047210 */ /* 0x000fca00017e2428 */
[----:B------:R-:W-:-:S04]  /*66e0*/  IMAD.HI.U32 R46, P0, R4, R44, R46 ;  /* 0x0000002c042e7227 */ /* 0x000fc8000780002e */
[CC--:B------:R-:W-:Y:S02]  /*66f0*/  IMAD R40, R4.reuse, R41.reuse, RZ ;  /* 0x0000002904287224 */ /* 0x0c0fe400078e02ff */
[----:B------:R-:W-:-:S03]  /*6700*/  IMAD.HI.U32 R4, R4, R41, RZ ;  /* 0x0000002904047227 */ /* 0x000fc600078e00ff */
[----:B------:R-:W-:Y:S01]  /*6710*/  IADD3 R40, P1, PT, R40, R46, RZ ;  /* 0x0000002e28287210 */ /* 0x000fe20007f3e0ff */
[----:B------:R-:W-:-:S04]  /*6720*/  IMAD.X R43, RZ, RZ, R4, P0 ;  /* 0x000000ffff2b7224 */ /* 0x000fc800000e0604 */
[----:B------:R-:W-:Y:S01]  /*6730*/  IMAD.WIDE.U32 R4, R40, R6, RZ ;  /* 0x0000000628047225 */ /* 0x000fe200078e00ff */
[----:B------:R-:W-:-:S03]  /*6740*/  IADD3.X R43, PT, PT, RZ, R43, RZ, P1, !PT ;  /* 0x0000002bff2b7210 */ /* 0x000fc60000ffe4ff */
[----:B------:R-:W-:Y:S01]  /*6750*/  IMAD R5, R40, R7, R5 ;  /* 0x0000000728057224 */ /* 0x000fe200078e0205 */
[----:B------:R-:W-:Y:S02]  /*6760*/  IADD3 R4, P1, PT, -R4, R44, RZ ;  /* 0x0000002c04047210 */ /* 0x000fe40007f3e1ff */
[----:B------:R-:W-:Y:S01]  /*6770*/  IADD3 R44, P2, PT, R40, 0x1, RZ ;  /* 0x00000001282c7810 */ /* 0x000fe20007f5e0ff */
[-C--:B------:R-:W-:Y:S01]  /*6780*/  IMAD R5, R43, R6.reuse, R5 ;  /* 0x000000062b057224 */ /* 0x080fe200078e0205 */
[----:B------:R-:W-:-:S03]  /*6790*/  ISETP.GE.U32.AND P0, PT, R4, R6, PT ;  /* 0x000000060400720c */ /* 0x000fc60003f06070 */
[----:B------:R-:W-:Y:S01]  /*67a0*/  IMAD.X R41, R41, 0x1, ~R5, P1 ;  /* 0x0000000129297824 */ /* 0x000fe200008e0e05 */
[----:B------:R-:W-:-:S04]  /*67b0*/  IADD3 R5, P1, PT, R4, -R6, RZ ;  /* 0x8000000604057210 */ /* 0x000fc80007f3e0ff */
[----:B------:R-:W-:-:S04]  /*67c0*/  ISETP.GE.U32.AND.EX P0, PT, R41, R7, PT, P0 ;  /* 0x000000072900720c */ /* 0x000fc80003f06100 */
[----:B------:R-:W-:Y:S01]  /*67d0*/  SEL R45, R5, R4, P0 ;  /* 0x00000004052d7207 */ /* 0x000fe20000000000 */
[----:B------:R-:W-:Y:S01]  /*67e0*/  IMAD.X R5, R41, 0x1, ~R7, P1 ;  /* 0x0000000129057824 */ /* 0x000fe200008e0e07 */
[----:B------:R-:W-:Y:S02]  /*67f0*/  SEL R4, R44, R40, P0 ;  /* 0x000000282c047207 */ /* 0x000fe40000000000 */
[----:B------:R-:W-:Y:S02]  /*6800*/  IADD3.X R40, PT, PT, RZ, R43, RZ, P2, !PT ;  /* 0x0000002bff287210 */ /* 0x000fe400017fe4ff */
[----:B------:R-:W-:Y:S02]  /*6810*/  SEL R41, R5, R41, P0 ;  /* 0x0000002905297207 */ /* 0x000fe40000000000 */
[----:B------:R-:W-:Y:S02]  /*6820*/  ISETP.GE.U32.AND P1, PT, R45, R6, PT ;  /* 0x000000062d00720c */ /* 0x000fe40003f26070 */
[----:B------:R-:W-:-:S02]  /*6830*/  SEL R43, R40, R43, P0 ;  /* 0x0000002b282b7207 */ /* 0x000fc40000000000 */
[----:B------:R-:W-:Y:S02]  /*6840*/  IADD3 R6, P2, PT, R4, 0x1, RZ ;  /* 0x0000000104067810 */ /* 0x000fe40007f5e0ff */
[----:B------:R-:W-:Y:S02]  /*6850*/  ISETP.GE.U32.AND.EX P0, PT, R41, R7, PT, P1 ;  /* 0x000000072900720c */ /* 0x000fe40003f06110 */
[----:B------:R-:W-:Y:S01]  /*6860*/  LOP3.LUT R7, R2, R3, RZ, 0x3c, !PT ;  /* 0x0000000302077212 */ /* 0x000fe200078e3cff */
[----:B------:R-:W-:Y:S01]  /*6870*/  IMAD.X R5, RZ, RZ, R43, P2 ;  /* 0x000000ffff057224 */ /* 0x000fe200010e062b */
[----:B------:R-:W-:Y:S02]  /*6880*/  SEL R4, R6, R4, P0 ;  /* 0x0000000406047207 */ /* 0x000fe40000000000 */
[----:B------:R-:W-:Y:S02]  /*6890*/  ISETP.GE.AND P1, PT, R7, RZ, PT ;  /* 0x000000ff0700720c */ /* 0x000fe40003f26270 */
[----:B------:R-:W-:-:S02]  /*68a0*/  SEL R3, R5, R43, P0 ;  /* 0x0000002b05037207 */ /* 0x000fc40000000000 */
[----:B------:R-:W-:Y:S02]  /*68b0*/  IADD3 R6, P2, PT, RZ, -R4, RZ ;  /* 0x80000004ff067210 */ /* 0x000fe40007f5e0ff */
[----:B------:R-:W-:-:S03]  /*68c0*/  ISETP.NE.U32.AND P0, PT, R42, RZ, PT ;  /* 0x000000ff2a00720c */ /* 0x000fc60003f05070 */
[----:B------:R-:W-:Y:S01]  /*68d0*/  IMAD.X R5, RZ, RZ, ~R3, P2 ;  /* 0x000000ffff057224 */ /* 0x000fe200010e0e03 */
[----:B------:R-:W-:Y:S02]  /*68e0*/  ISETP.NE.AND.EX P0, PT, R2, RZ, PT, P0 ;  /* 0x000000ff0200720c */ /* 0x000fe40003f05300 */
[----:B------:R-:W-:Y:S02]  /*68f0*/  SEL R2, R6, R4, !P1 ;  /* 0x0000000406027207 */ /* 0x000fe40004800000 */
[----:B------:R-:W-:Y:S01]  /*6900*/  SEL R3, R5, R3, !P1 ;  /* 0x0000000305037207 */ /* 0x000fe20004800000 */
[----:B------:R-:W-:Y:S01]  /*6910*/  IMAD.MOV.U32 R5, RZ, RZ, 0x0 ;  /* 0x00000000ff057424 */ /* 0x000fe200078e00ff */
[----:B------:R-:W-:Y:S02]  /*6920*/  MOV R4, R0 ;  /* 0x0000000000047202 */ /* 0x000fe40000000f00 */
[----:B------:R-:W-:Y:S02]  /*6930*/  SEL R2, R2, 0xffffffff, P0 ;  /* 0xffffffff02027807 */ /* 0x000fe40000000000 */
[----:B------:R-:W-:Y:S01]  /*6940*/  SEL R3, R3, 0xffffffff, P0 ;  /* 0xffffffff03037807 */ /* 0x000fe20000000000 */
[----:B------:R-:W-:Y:S06]  /*6950*/  RET.REL.NODEC R4 `(_ZN2at6native29vectorized_elementwise_kernelILi2ENS0_13BinaryFunctorIlllZZZNS0_15binary_internal21div_floor_kernel_cudaERNS_18TensorIteratorBaseEENKUlvE_clEvENKUlvE2_clEvEUlllE_EESt5arrayIPcLm3EEEEviT0_T1_) ;  /* 0xffffff9404a87950 */ /* 0x000fec0003c3ffff */
.L_x_26958:
        /* <DEDUP_REMOVED lines=10> */
.L_x_36974:


//--------------------- .text._ZN2at6native29vectorized_elementwise_kernelILi4ENS0_13BinaryFunctorIlllZZZNS0_15binary_internal21div_floor_kernel_cudaERNS_18TensorIteratorBaseEENKUlvE_clEvENKUlvE2_clEvEUlllE_EESt5arrayIPcLm3EEEEviT0_T1_ --------------------------
	.section	.text._ZN2at6native29vectorized_elementwise_kernelILi4ENS0_13BinaryFunctorIlllZZZNS0_15binary_internal21div_floor_kernel_cudaERNS_18TensorIteratorBaseEENKUlvE_clEvENKUlvE2_clEvEUlllE_EESt5arrayIPcLm3EEEEviT0_T1_,"ax",@progbits
	.align	128
        .global         _ZN2at6native29vectorized_elementwise_kernelILi4ENS0_13BinaryFunctorIlllZZZNS0_15binary_internal21div_floor_kernel_cudaERNS_18TensorIteratorBaseEENKUlvE_clEvENKUlvE2_clEvEUlllE_EESt5arrayIPcLm3EEEEviT0_T1_
        .type           _ZN2at6native29vectorized_elementwise_kernelILi4ENS0_13BinaryFunctorIlllZZZNS0_15binary_internal21div_floor_kernel_cudaERNS_18TensorIteratorBaseEENKUlvE_clEvENKUlvE2_clEvEUlllE_EESt5arrayIPcLm3EEEEviT0_T1_,@function
        .size           _ZN2at6native29vectorized_elementwise_kernelILi4ENS0_13BinaryFunctorIlllZZZNS0_15binary_internal21div_floor_kernel_cudaERNS_18TensorIteratorBaseEENKUlvE_clEvENKUlvE2_clEvEUlllE_EESt5arrayIPcLm3EEEEviT0_T1_,(.L_x_36975 - _ZN2at6native29vectorized_elementwise_kernelILi4ENS0_13BinaryFunctorIlllZZZNS0_15binary_internal21div_floor_kernel_cudaERNS_18TensorIteratorBaseEENKUlvE_clEvENKUlvE2_clEvEUlllE_EESt5arrayIPcLm3EEEEviT0_T1_)
        .other          _ZN2at6native29vectorized_elementwise_kernelILi4ENS0_13BinaryFunctorIlllZZZNS0_15binary_internal21div_floor_kernel_cudaERNS_18TensorIteratorBaseEENKUlvE_clEvENKUlvE2_clEvEUlllE_EESt5arrayIPcLm3EEEEviT0_T1_,@"STO_CUDA_ENTRY STV_DEFAULT"
_ZN2at6native29vectorized_elementwise_kernelILi4ENS0_13BinaryFunctorIlllZZZNS0_15binary_internal21div_floor_kernel_cudaERNS_18TensorIteratorBaseEENKUlvE_clEvENKUlvE2_clEvEUlllE_EESt5arrayIPcLm3EEEEviT0_T1_:
.text._ZN2at6native29vectorized_elementwise_kernelILi4ENS0_13BinaryFunctorIlllZZZNS0_15binary_internal21div_floor_kernel_cudaERNS_18TensorIteratorBaseEENKUlvE_clEvENKUlvE2_clEvEUlllE_EESt5arrayIPcLm3EEEEviT0_T1_:
        /* <DEDUP_REMOVED lines=32> */
[----:B------:R-:W0:Y:S01]  /*0200*/  LDC.64 R34, c[0x0][0x398] ;  /* 0x0000e600ff227b82 */ /* 0x000e220000000a00 */
[----:B------:R-:W-:-:S05]  /*0210*/  @!P5 VIADD R37, R37, 0x80 ;  /* 0x000000802525d836 */ /* 0x000fca0000000000 */
[C---:B------:R-:W-:Y:S02]  /*0220*/  ISETP.GE.U32.AND P4, PT, R37.reuse, R12, PT ;  /* 0x0000000c2500720c */ /* 0x040fe40003f86070 */
[----:B-1----:R-:W1:Y:S08]  /*0230*/  LDC.64 R2, c[0x0][0x390] ;  /* 0x0000e400ff027b82 */ /* 0x002e700000000a00 */
        /* <DEDUP_REMOVED lines=39> */
[----:B------:R1:W5:Y:S03]  /*04b0*/  @!P4 LDG.E.64 R20, desc[UR6][R52.64] ;  /* 0x000000063414c981 */ /* 0x000366000c1e1b00 */
[----:B0-----:R-:W-:Y:S01]  /*04c0*/  @!P1 IMAD.WIDE.U32 R44, R43, 0x8, R34 ;  /* 0x000000082b2c9825 */ /* 0x001fe200078e0022 */
[----:B------:R-:W-:-:S02]  /*04d0*/  CS2R R34, SRZ ;  /* 0x0000000000227805 */ /* 0x000fc4000001ff00 */
[----:B------:R-:W-:Y:S02]  /*04e0*/  CS2R R42, SRZ ;  /* 0x00000000002a7805 */ /* 0x000fe4000001ff00 */
[----:B----4-:R-:W-:Y:S01]  /*04f0*/  CS2R R32, SRZ ;  /* 0x0000000000207805 */ /* 0x010fe2000001ff00 */
[----:B---3--:R-:W-:Y:S01]  /*0500*/  @!P6 IMAD.WIDE.U32 R4, R37, 0x8, R4 ;  /* 0x000000082504e825 */ /* 0x008fe200078e0004 */
[----:B------:R-:W-:Y:S01]  /*0510*/  CS2R R36, SRZ ;  /* 0x0000000000247805 */ /* 0x000fe2000001ff00 */
[----:B------:R1:W5:Y:S02]  /*0520*/  @!P3 LDG.E.64 R24, desc[UR6][R46.64] ;  /* 0x000000062e18b981 */ /* 0x000364000c1e1b00 */
[C---:B--2---:R-:W-:Y:S02]  /*0530*/  @!P0 IMAD.WIDE.U32 R6, R39.reuse, 0x8, R6 ;  /* 0x0000000827068825 */ /* 0x044fe400078e0006 */
[----:B------:R1:W5:Y:S02]  /*0540*/  @!P2 LDG.E.64 R26, desc[UR6][R48.64] ;  /* 0x00000006301aa981 */ /* 0x000364000c1e1b00 */
[----:B------:R-:W-:Y:S01]  /*0550*/  @!P0 IMAD.WIDE.U32 R16, R39, 0x8, R16 ;  /* 0x0000000827108825 */ /* 0x000fe200078e0010 */
[----:B------:R-:W-:Y:S01]  /*0560*/  CS2R R38, SRZ ;  /* 0x0000000000267805 */ /* 0x000fe2000001ff00 */
[----:B------:R1:W5:Y:S02]  /*0570*/  @!P2 LDG.E.64 R28, desc[UR6][R50.64] ;  /* 0x00000006321ca981 */ /* 0x000364000c1e1b00 */
[----:B------:R-:W-:-:S02]  /*0580*/  @!P3 IMAD.WIDE.U32 R40, R0, 0x8, R40 ;  /* 0x000000080028b825 */ /* 0x000fc400078e0028 */
        /* <DEDUP_REMOVED lines=41> */
.L_x_26964:
[----:B------:R-:W-:Y:S01]  /*0820*/  IMAD.MOV.U32 R4, RZ, RZ, R38 ;  /* 0x000000ffff047224 */ /* 0x000fe200078e0026 */
[----:B------:R-:W-:Y:S01]  /*0830*/  MOV R2, R43 ;  /* 0x0000002b00027202 */ /* 0x000fe20000000f00 */
[----:B------:R-:W-:Y:S01]  /*0840*/  IMAD.MOV.U32 R3, RZ, RZ, R39 ;  /* 0x000000ffff037224 */ /* 0x000fe200078e0027 */
[----:B------:R-:W-:Y:S01]  /*0850*/  MOV R0, 0x880 ;  /* 0x0000088000007802 */ /* 0x000fe20000000f00 */
[----:B------:R-:W-:-:S07]  /*0860*/  IMAD.MOV.U32 R16, RZ, RZ, R42 ;  /* 0x000000ffff107224 */ /* 0x000fce00078e002a */
[----:B------:R-:W-:Y:S05]  /*0870*/  CALL.REL.NOINC `($__internal_26_$__cuda_sm20_div_s64) ;  /* 0x0000005800d07944 */ /* 0x000fea0003c00000 */
        /* <DEDUP_REMOVED lines=10> */
.L_x_26965:
[----:B------:R-:W-:Y:S05]  /*0920*/  BSYNC.RECONVERGENT B1 ;  /* 0x0000000000017941 */ /* 0x000fea0003800200 */
.L_x_26963:
[----:B------:R-:W-:-:S04]  /*0930*/  SEL R5, RZ, 0xffffffff, !P0 ;  /* 0xffffffffff057807 */ /* 0x000fc80004000000 */
[----:B------:R-:W-:-:S05]  /*0940*/  IADD3 R38, P0, PT, R2, R5, RZ ;  /* 0x0000000502267210 */ /* 0x000fca0007f1e0ff */
[----:B------:R-:W-:Y:S01]  /*0950*/  IMAD.X R39, R3, 0x1, R5, P0 ;  /* 0x0000000103277824 */ /* 0x000fe200000e0605 */
[----:B------:R-:W-:Y:S07]  /*0960*/  BRA `(.L_x_26961) ;  /* 0x0000000000807947 */ /* 0x000fee0003800000 */
.L_x_26962:
        /* <DEDUP_REMOVED lines=24> */
.L_x_26966:
[----:B------:R-:W-:Y:S01]  /*0af0*/  IMAD.MOV.U32 R4, RZ, RZ, R38 ;  /* 0x000000ffff047224 */ /* 0x000fe200078e0026 */
[----:B------:R-:W-:Y:S01]  /*0b00*/  MOV R3, R39 ;  /* 0x0000002700037202 */ /* 0x000fe20000000f00 */
[----:B------:R-:W-:Y:S01]  /*0b10*/  IMAD.MOV.U32 R16, RZ, RZ, R42 ;  /* 0x000000ffff107224 */ /* 0x000fe200078e002a */
[----:B------:R-:W-:Y:S01]  /*0b20*/  MOV R0, 0xb50 ;  /* 0x00000b5000007802 */ /* 0x000fe20000000f00 */
[----:B------:R-:W-:-:S07]  /*0b30*/  IMAD.MOV.U32 R2, RZ, RZ, R43 ;  /* 0x000000ffff027224 */ /* 0x000fce00078e002b */
[----:B------:R-:W-:Y:S05]  /*0b40*/  CALL.REL.NOINC `($__internal_26_$__cuda_sm20_div_s64) ;  /* 0x00000058001c7944 */ /* 0x000fea0003c00000 */
[----:B------:R-:W-:Y:S01]  /*0b50*/  IMAD.MOV.U32 R38, RZ, RZ, R2 ;  /* 0x000000ffff267224 */ /* 0x000fe200078e0002 */
[----:B------:R-:W-:-:S07]  /*0b60*/  MOV R39, R3 ;  /* 0x0000000300277202 */ /* 0x000fce0000000f00 */
.L_x_26961:
[----:B------:R-:W-:Y:S05]  /*0b70*/  BSYNC.RECONVERGENT B0 ;  /* 0x0000000000007941 */ /* 0x000fea0003800200 */
.L_x_26960:
        /* <DEDUP_REMOVED lines=41> */
.L_x_26971:
[----:B------:R-:W-:Y:S01]  /*0e10*/  IMAD.MOV.U32 R4, RZ, RZ, R8 ;  /* 0x000000ffff047224 */ /* 0x000fe200078e0008 */
[----:B------:R-:W-:Y:S01]  /*0e20*/  MOV R3, R9 ;  /* 0x0000000900037202 */ /* 0x000fe20000000f00 */
[----:B------:R-:W-:Y:S01]  /*0e30*/  IMAD.MOV.U32 R16, RZ, RZ, R10 ;  /* 0x000000ffff107224 */ /* 0x000fe200078e000a */
[----:B------:R-:W-:Y:S01]  /*0e40*/  MOV R0, 0xe70 ;  /* 0x00000e7000007802 */ /* 0x000fe20000000f00 */
[----:B------:R-:W-:-:S07]  /*0e50*/  IMAD.MOV.U32 R2, RZ, RZ, R11 ;  /* 0x000000ffff027224 */ /* 0x000fce00078e000b */
[----:B------:R-:W-:Y:S05]  /*0e60*/  CALL.REL.NOINC `($__internal_26_$__cuda_sm20_div_s64) ;  /* 0x0000005400547944 */ /* 0x000fea0003c00000 */
        /* <DEDUP_REMOVED lines=10> */
.L_x_26972:
[----:B------:R-:W-:Y:S05]  /*0f10*/  BSYNC.RECONVERGENT B1 ;  /* 0x0000000000017941 */ /* 0x000fea0003800200 */
.L_x_26970:
[----:B------:R-:W-:-:S04]  /*0f20*/  SEL R5, RZ, 0xffffffff, !P0 ;  /* 0xffffffffff057807 */ /* 0x000fc80004000000 */
[----:B------:R-:W-:-:S05]  /*0f30*/  IADD3 R8, P0, PT, R2, R5, RZ ;  /* 0x0000000502087210 */ /* 0x000fca0007f1e0ff */
[----:B------:R-:W-:Y:S01]  /*0f40*/  IMAD.X R9, R3, 0x1, R5, P0 ;  /* 0x0000000103097824 */ /* 0x000fe200000e0605 */
[----:B------:R-:W-:Y:S07]  /*0f50*/  BRA `(.L_x_26968) ;  /* 0x0000000000807947 */ /* 0x000fee0003800000 */
.L_x_26969:
        /* <DEDUP_REMOVED lines=24> */
.L_x_26973:
[----:B------:R-:W-:Y:S01]  /*10e0*/  IMAD.MOV.U32 R4, RZ, RZ, R8 ;  /* 0x000000ffff047224 */ /* 0x000fe200078e0008 */
[----:B------:R-:W-:Y:S01]  /*10f0*/  MOV R2, R11 ;  /* 0x0000000b00027202 */ /* 0x000fe20000000f00 */
[----:B------:R-:W-:Y:S01]  /*1100*/  IMAD.MOV.U32 R3, RZ, RZ, R9 ;  /* 0x000000ffff037224 */ /* 0x000fe200078e0009 */
[----:B------:R-:W-:Y:S01]  /*1110*/  MOV R0, 0x1140 ;  /* 0x0000114000007802 */ /* 0x000fe20000000f00 */
[----:B------:R-:W-:-:S07]  /*1120*/  IMAD.MOV.U32 R16, RZ, RZ, R10 ;  /* 0x000000ffff107224 */ /* 0x000fce00078e000a */
[----:B------:R-:W-:Y:S05]  /*1130*/  CALL.REL.NOINC `($__internal_26_$__cuda_sm20_div_s64) ;  /* 0x0000005000a07944 */ /* 0x000fea0003c00000 */
[----:B------:R-:W-:Y:S02]  /*1140*/  IMAD.MOV.U32 R8, RZ, RZ, R2 ;  /* 0x000000ffff087224 */ /* 0x000fe400078e0002 */
[----:B------:R-:W-:-:S07]  /*1150*/  IMAD.MOV.U32 R9, RZ, RZ, R3 ;  /* 0x000000ffff097224 */ /* 0x000fce00078e0003 */
.L_x_26968:
[----:B------:R-:W-:Y:S05]  /*1160*/  BSYNC.RECONVERGENT B0 ;  /* 0x0000000000007941 */ /* 0x000fea0003800200 */
.L_x_26967:
        /* <DEDUP_REMOVED lines=41> */
.L_x_26978:
        /* <DEDUP_REMOVED lines=16> */
.L_x_26979:
[----:B------:R-:W-:Y:S05]  /*1500*/  BSYNC.RECONVERGENT B1 ;  /* 0x0000000000017941 */ /* 0x000fea0003800200 */
.L_x_26977:
[----:B------:R-:W-:-:S04]  /*1510*/  SEL R5, RZ, 0xffffffff, !P0 ;  /* 0xffffffffff057807 */ /* 0x000fc80004000000 */
[----:B------:R-:W-:-:S05]  /*1520*/  IADD3 R10, P0, PT, R2, R5, RZ ;  /* 0x00000005020a7210 */ /* 0x000fca0007f1e0ff */
[----:B------:R-:W-:Y:S01]  /*1530*/  IMAD.X R11, R3, 0x1, R5, P0 ;  /* 0x00000001030b7824 */ /* 0x000fe200000e0605 */
[----:B------:R-:W-:Y:S07]  /*1540*/  BRA `(.L_x_26975) ;  /* 0x00000000007c7947 */ /* 0x000fee0003800000 */
.L_x_26976:
        /* <DEDUP_REMOVED lines=23> */
.L_x_26980:
        /* <DEDUP_REMOVED lines=8> */
.L_x_26975:
[----:B------:R-:W-:Y:S05]  /*1740*/  BSYNC.RECONVERGENT B0 ;  /* 0x0000000000007941 */ /* 0x000fea0003800200 */
.L_x_26974:
        /* <DEDUP_REMOVED lines=41> */
.L_x_26985:
        /* <DEDUP_REMOVED lines=16> */
.L_x_26986:
[----:B------:R-:W-:Y:S05]  /*1ae0*/  BSYNC.RECONVERGENT B1 ;  /* 0x0000000000017941 */ /* 0x000fea0003800200 */
.L_x_26984:
[----:B------:R-:W-:-:S04]  /*1af0*/  SEL R5, RZ, 0xffffffff, !P0 ;  /* 0xffffffffff057807 */ /* 0x000fc80004000000 */
[----:B------:R-:W-:-:S05]  /*1b00*/  IADD3 R12, P0, PT, R2, R5, RZ ;  /* 0x00000005020c7210 */ /* 0x000fca0007f1e0ff */
[----:B------:R-:W-:Y:S01]  /*1b10*/  IMAD.X R13, R3, 0x1, R5, P0 ;  /* 0x00000001030d7824 */ /* 0x000fe200000e0605 */
[----:B------:R-:W-:Y:S07]  /*1b20*/  BRA `(.L_x_26982) ;  /* 0x00000000007c7947 */ /* 0x000fee0003800000 */
.L_x_26983:
        /* <DEDUP_REMOVED lines=23> */
.L_x_26987:
        /* <DEDUP_REMOVED lines=8> */
.L_x_26982:
[----:B------:R-:W-:Y:S05]  /*1d20*/  BSYNC.RECONVERGENT B0 ;  /* 0x0000000000007941 */ /* 0x000fea0003800200 */
.L_x_26981:
[----:B-1----:R-:W0:Y:S01]  /*1d30*/  S2R R17, SR_TID.X ;  /* 0x0000000000117919 */ /* 0x002e220000002100 */
[----:B------:R-:W1:Y:S01]  /*1d40*/  S2UR UR4, SR_CTAID.X ;  /* 0x00000000000479c3 */ /* 0x000e620000002500 */
[----:B------:R-:W1:Y:S01]  /*1d50*/  LDCU UR5, c[0x0][0x380] ;  /* 0x00007000ff0577ac */ /* 0x000e620008000800 */
[----:B------:R-:W-:Y:S01]  /*1d60*/  BSSY.RECONVERGENT B0, `(.L_x_26988) ;  /* 0x000005a000007945 */ /* 0x000fe20003800200 */
[----:B-1----:R-:W-:Y:S01]  /*1d70*/  UIMAD UR5, UR4, -0x400, UR5 ;  /* 0xfffffc00040578a4 */ /* 0x002fe2000f8e0205 */
[----:B0-----:R-:W-:-:S05]  /*1d80*/  VIADD R0, R17, 0x200 ;  /* 0x0000020011007836 */ /* 0x001fca0000000000 */
[----:B------:R-:W-:-:S13]  /*1d90*/  ISETP.GE.U32.AND P0, PT, R0, UR5, PT ;  /* 0x0000000500007c0c */ /* 0x000fda000bf06070 */
        /* <DEDUP_REMOVED lines=34> */
.L_x_26992:
        /* <DEDUP_REMOVED lines=16> */
.L_x_26993:
[----:B------:R-:W-:Y:S05]  /*20c0*/  BSYNC.RECONVERGENT B1 ;  /* 0x0000000000017941 */ /* 0x000fea0003800200 */
.L_x_26991:
[----:B------:R-:W-:-:S04]  /*20d0*/  SEL R5, RZ, 0xffffffff, !P0 ;  /* 0xffffffffff057807 */ /* 0x000fc80004000000 */
[----:B------:R-:W-:-:S05]  /*20e0*/  IADD3 R14, P0, PT, R2, R5, RZ ;  /* 0x00000005020e7210 */ /* 0x000fca0007f1e0ff */
[----:B------:R-:W-:Y:S01]  /*20f0*/  IMAD.X R15, R3, 0x1, R5, P0 ;  /* 0x00000001030f7824 */ /* 0x000fe200000e0605 */
[----:B------:R-:W-:Y:S07]  /*2100*/  BRA `(.L_x_26989) ;  /* 0x00000000007c7947 */ /* 0x000fee0003800000 */
.L_x_26990:
        /* <DEDUP_REMOVED lines=23> */
.L_x_26994:
[----:B------:R-:W-:Y:S01]  /*2280*/  MOV R4, R22 ;  /* 0x0000001600047202 */ /* 0x000fe20000000f00 */
[----:B------:R-:W-:Y:S01]  /*2290*/  IMAD.MOV.U32 R3, RZ, RZ, R23 ;  /* 0x000000ffff037224 */ /* 0x000fe200078e0017 */
[----:B------:R-:W-:Y:S01]  /*22a0*/  MOV R0, 0x22e0 ;  /* 0x000022e000007802 */ /* 0x000fe20000000f00 */
[----:B------:R-:W-:Y:S02]  /*22b0*/  IMAD.MOV.U32 R16, RZ, RZ, R24 ;  /* 0x000000ffff107224 */ /* 0x000fe400078e0018 */
[----:B------:R-:W-:-:S07]  /*22c0*/  IMAD.MOV.U32 R2, RZ, RZ, R25 ;  /* 0x000000ffff027224 */ /* 0x000fce00078e0019 */
[----:B------:R-:W-:Y:S05]  /*22d0*/  CALL.REL.NOINC `($__internal_26_$__cuda_sm20_div_s64) ;  /* 0x0000004000387944 */ /* 0x000fea0003c00000 */
[----:B------:R-:W-:Y:S01]  /*22e0*/  MOV R14, R2 ;  /* 0x00000002000e7202 */ /* 0x000fe20000000f00 */
[----:B------:R-:W-:-:S07]  /*22f0*/  IMAD.MOV.U32 R15, RZ, RZ, R3 ;  /* 0x000000ffff0f7224 */ /* 0x000fce00078e0003 */
.L_x_26989:
[----:B------:R-:W-:Y:S05]  /*2300*/  BSYNC.RECONVERGENT B0 ;  /* 0x0000000000007941 */ /* 0x000fea0003800200 */
.L_x_26988:
[----:B------:R-:W0:Y:S01]  /*2310*/  LDCU UR5, c[0x0][0x380] ;  /* 0x00007000ff0577ac */ /* 0x000e220008000800 */
[----:B------:R-:W-:Y:S01]  /*2320*/  VIADD R0, R17, 0x280 ;  /* 0x0000028011007836 */ /* 0x000fe20000000000 */
[----:B------:R-:W-:Y:S01]  /*2330*/  BSSY.RECONVERGENT B0, `(.L_x_26995) ;  /* 0x0000059000007945 */ /* 0x000fe20003800200 */
[----:B0-----:R-:W-:-:S06]  /*2340*/  UIMAD UR5, UR4, -0x400, UR5 ;  /* 0xfffffc00040578a4 */ /* 0x001fcc000f8e0205 */
        /* <DEDUP_REMOVED lines=35> */
.L_x_26999:
[----:B------:R-:W-:Y:S01]  /*2580*/  MOV R4, R26 ;  /* 0x0000001a00047202 */ /* 0x000fe20000000f00 */
[----:B------:R-:W-:Y:S01]  /*2590*/  IMAD.MOV.U32 R3, RZ, RZ, R27 ;  /* 0x000000ffff037224 */ /* 0x000fe200078e001b */
[----:B------:R-:W-:Y:S01]  /*25a0*/  MOV R0, 0x25e0 ;  /* 0x000025e000007802 */ /* 0x000fe20000000f00 */
[----:B------:R-:W-:Y:S02]  /*25b0*/  IMAD.MOV.U32 R16, RZ, RZ, R28 ;  /* 0x000000ffff107224 */ /* 0x000fe400078e001c */
[----:B------:R-:W-:-:S07]  /*25c0*/  IMAD.MOV.U32 R2, RZ, RZ, R29 ;  /* 0x000000ffff027224 */ /* 0x000fce00078e001d */
[----:B------:R-:W-:Y:S05]  /*25d0*/  CALL.REL.NOINC `($__internal_26_$__cuda_sm20_div_s64) ;  /* 0x0000003c00787944 */ /* 0x000fea0003c00000 */
        /* <DEDUP_REMOVED lines=10> */
.L_x_27000:
[----:B------:R-:W-:Y:S05]  /*2680*/  BSYNC.RECONVERGENT B1 ;  /* 0x0000000000017941 */ /* 0x000fea0003800200 */
.L_x_26998:
[----:B------:R-:W-:-:S04]  /*2690*/  SEL R5, RZ, 0xffffffff, !P0 ;  /* 0xffffffffff057807 */ /* 0x000fc80004000000 */
[----:B------:R-:W-:-:S04]  /*26a0*/  IADD3 R18, P0, PT, R2, R5, RZ ;  /* 0x0000000502127210 */ /* 0x000fc80007f1e0ff */
[----:B------:R-:W-:Y:S01]  /*26b0*/  IADD3.X R19, PT, PT, R3, R5, RZ, P0, !PT ;  /* 0x0000000503137210 */ /* 0x000fe200007fe4ff */
[----:B------:R-:W-:Y:S08]  /*26c0*/  BRA `(.L_x_26996) ;  /* 0x00000000007c7947 */ /* 0x000ff00003800000 */
.L_x_26997:
        /* <DEDUP_REMOVED lines=23> */
.L_x_27001:
        /* <DEDUP_REMOVED lines=8> */
.L_x_26996:
[----:B------:R-:W-:Y:S05]  /*28c0*/  BSYNC.RECONVERGENT B0 ;  /* 0x0000000000007941 */ /* 0x000fea0003800200 */
.L_x_26995:
[----:B------:R-:W-:Y:S01]  /*28d0*/  VIADD R0, R17, 0x300 ;  /* 0x0000030011007836 */ /* 0x000fe20000000000 */
[----:B------:R-:W-:Y:S04]  /*28e0*/  BSSY.RECONVERGENT B0, `(.L_x_27002) ;  /* 0x0000058000007945 */ /* 0x000fe80003800200 */
        /* <DEDUP_REMOVED lines=35> */
.L_x_27006:
        /* <DEDUP_REMOVED lines=16> */
.L_x_27007:
[----:B------:R-:W-:Y:S05]  /*2c20*/  BSYNC.RECONVERGENT B1 ;  /* 0x0000000000017941 */ /* 0x000fea0003800200 */
.L_x_27005:
[----:B------:R-:W-:-:S04]  /*2c30*/  SEL R5, RZ, 0xffffffff, !P0 ;  /* 0xffffffffff057807 */ /* 0x000fc80004000000 */
[----:B------:R-:W-:-:S05]  /*2c40*/  IADD3 R20, P0, PT, R2, R5, RZ ;  /* 0x0000000502147210 */ /* 0x000fca0007f1e0ff */
[----:B------:R-:W-:Y:S01]  /*2c50*/  IMAD.X R21, R3, 0x1, R5, P0 ;  /* 0x0000000103157824 */ /* 0x000fe200000e0605 */
[----:B------:R-:W-:Y:S07]  /*2c60*/  BRA `(.L_x_27003) ;  /* 0x00000000007c7947 */ /* 0x000fee0003800000 */
.L_x_27004:
        /* <DEDUP_REMOVED lines=23> */
.L_x_27008:
        /* <DEDUP_REMOVED lines=8> */
.L_x_27003:
[----:B------:R-:W-:Y:S05]  /*2e60*/  BSYNC.RECONVERGENT B0 ;  /* 0x0000000000007941 */ /* 0x000fea0003800200 */
.L_x_27002:
[----:B------:R-:W-:Y:S01]  /*2e70*/  IADD3 R0, PT, PT, R17, 0x380, RZ ;  /* 0x0000038011007810 */ /* 0x000fe20007ffe0ff */
[----:B------:R-:W-:Y:S03]  /*2e80*/  BSSY.RECONVERGENT B0, `(.L_x_27009) ;  /* 0x0000056000007945 */ /* 0x000fe60003800200 */
        /* <DEDUP_REMOVED lines=35> */
.L_x_27013:
        /* <DEDUP_REMOVED lines=16> */
.L_x_27014:
[----:B------:R-:W-:Y:S05]  /*31c0*/  BSYNC.RECONVERGENT B1 ;  /* 0x0000000000017941 */ /* 0x000fea0003800200 */
.L_x_27012:
[----:B------:R-:W-:-:S04]  /*31d0*/  SEL R5, RZ, 0xffffffff, !P0 ;  /* 0xffffffffff057807 */ /* 0x000fc80004000000 */
[----:B------:R-:W-:-:S04]  /*31e0*/  IADD3 R2, P0, PT, R2, R5, RZ ;  /* 0x0000000502027210 */ /* 0x000fc80007f1e0ff */
[----:B------:R-:W-:Y:S01]  /*31f0*/  IADD3.X R3, PT, PT, R3, R5, RZ, P0, !PT ;  /* 0x0000000503037210 */ /* 0x000fe200007fe4ff */
[----:B------:R-:W-:Y:S08]  /*3200*/  BRA `(.L_x_27010) ;  /* 0x0000000000747947 */ /* 0x000ff00003800000 */
.L_x_27011:
        /* <DEDUP_REMOVED lines=23> */
.L_x_27015:
[----:B------:R-:W-:Y:S01]  /*3380*/  MOV R4, R34 ;  /* 0x0000002200047202 */ /* 0x000fe20000000f00 */
[----:B------:R-:W-:Y:S01]  /*3390*/  IMAD.MOV.U32 R3, RZ, RZ, R35 ;  /* 0x000000ffff037224 */ /* 0x000fe200078e0023 */
[----:B------:R-:W-:Y:S01]  /*33a0*/  MOV R2, R37 ;  /* 0x0000002500027202 */ /* 0x000fe20000000f00 */
[----:B------:R-:W-:Y:S01]  /*33b0*/  IMAD.MOV.U32 R16, RZ, RZ, R36 ;  /* 0x000000ffff107224 */ /* 0x000fe200078e0024 */
[----:B------:R-:W-:-:S07]  /*33c0*/  MOV R0, 0x33e0 ;  /* 0x000033e000007802 */ /* 0x000fce0000000f00 */
[----:B------:R-:W-:Y:S05]  /*33d0*/  CALL.REL.NOINC `($__internal_26_$__cuda_sm20_div_s64) ;  /* 0x0000002c00f87944 */ /* 0x000fea0003c00000 */
.L_x_27010:
[----:B------:R-:W-:Y:S05]  /*33e0*/  BSYNC.RECONVERGENT B0 ;  /* 0x0000000000007941 */ /* 0x000fea0003800200 */
.L_x_27009:
[----:B------:R-:W0:Y:S01]  /*33f0*/  S2R R0, SR_CTAID.X ;  /* 0x0000000000007919 */ /* 0x000e220000002500 */
        /* <DEDUP_REMOVED lines=9> */
[----:B-----5:R0:W-:Y:S07]  /*3490*/  STG.E.64 desc[UR6][R4.64], R38 ;  /* 0x0000002604007986 */ /* 0x0201ee000c101b06 */
[----:B------:R-:W-:Y:S05]  /*34a0*/  @P0 BRA `(.L_x_27019) ;  /* 0x0000000000300947 */ /* 0x000fea0003800000 */
[----:B0-----:R-:W0:Y:S01]  /*34b0*/  LDC.64 R4, c[0x0][0x388] ;  /* 0x0000e200ff047b82 */ /* 0x001e220000000a00 */
[----:B------:R-:W-:Y:S01]  /*34c0*/  LEA R7, R0, R17, 0xa ;  /* 0x0000001100077211 */ /* 0x000fe200078e50ff */
[----:B------:R-:W-:-:S04]  /*34d0*/  VIADD R17, R17, 0x80 ;  /* 0x0000008011117836 */ /* 0x000fc80000000000 */
[----:B0-----:R-:W-:-:S05]  /*34e0*/  IMAD.WIDE.U32 R4, R7, 0x8, R4 ;  /* 0x0000000807047825 */ /* 0x001fca00078e0004 */
[----:B------:R1:W-:Y:S02]  /*34f0*/  STG.E.64 desc[UR6][R4.64], R8 ;  /* 0x0000000804007986 */ /* 0x0003e4000c101b06 */
.L_x_27018:
[----:B------:R-:W-:-:S13]  /*3500*/  ISETP.GE.U32.AND P0, PT, R17, UR5, PT ;  /* 0x0000000511007c0c */ /* 0x000fda000bf06070 */
[----:B------:R-:W-:Y:S05]  /*3510*/  @P0 BRA `(.L_x_27020) ;  /* 0x0000000000300947 */ /* 0x000fea0003800000 */
[----:B-1----:R-:W1:Y:S01]  /*3520*/  LDC.64 R4, c[0x0][0x388] ;  /* 0x0000e200ff047b82 */ /* 0x002e620000000a00 */
[----:B0-----:R-:W-:Y:S01]  /*3530*/  IMAD R7, R0, 0x400, R17 ;  /* 0x0000040000077824 */ /* 0x001fe200078e0211 */
[----:B------:R-:W-:-:S03]  /*3540*/  IADD3 R17, PT, PT, R17, 0x80, RZ ;  /* 0x0000008011117810 */ /* 0x000fc60007ffe0ff */
[----:B-1----:R-:W-:-:S05]  /*3550*/  IMAD.WIDE.U32 R4, R7, 0x8, R4 ;  /* 0x0000000807047825 */ /* 0x002fca00078e0004 */
[----:B-----5:R1:W-:Y:S02]  /*3560*/  STG.E.64 desc[UR6][R4.64], R10 ;  /* 0x0000000a04007986 */ /* 0x0203e4000c101b06 */
.L_x_27019:
[----:B------:R-:W-:-:S13]  /*3570*/  ISETP.GE.U32.AND P0, PT, R17, UR5, PT ;  /* 0x0000000511007c0c */ /* 0x000fda000bf06070 */
[----:B------:R-:W-:Y:S05]  /*3580*/  @P0 BRA `(.L_x_27021) ;  /* 0x0000000000300947 */ /* 0x000fea0003800000 */
[----:B01----:R-:W0:Y:S01]  /*3590*/  LDC.64 R4, c[0x0][0x388] ;  /* 0x0000e200ff047b82 */ /* 0x003e220000000a00 */
[----:B------:R-:W-:Y:S02]  /*35a0*/  IMAD R7, R0, 0x400, R17 ;  /* 0x0000040000077824 */ /* 0x000fe400078e0211 */
[----:B------:R-:W-:Y:S02]  /*35b0*/  VIADD R17, R17, 0x80 ;  /* 0x0000008011117836 */ /* 0x000fe40000000000 */
[----:B0-----:R-:W-:-:S05]  /*35c0*/  IMAD.WIDE.U32 R4, R7, 0x8, R4 ;  /* 0x0000000807047825 */ /* 0x001fca00078e0004 */
[----:B------:R2:W-:Y:S02]  /*35d0*/  STG.E.64 desc[UR6][R4.64], R12 ;  /* 0x0000000c04007986 */ /* 0x0005e4000c101b06 */
.L_x_27020:
[----:B------:R-:W-:-:S13]  /*35e0*/  ISETP.GE.U32.AND P0, PT, R17, UR5, PT ;  /* 0x0000000511007c0c */ /* 0x000fda000bf06070 */
[----:B------:R-:W-:Y:S05]  /*35f0*/  @P0 BRA `(.L_x_27022) ;  /* 0x0000000000340947 */ /* 0x000fea0003800000 */
[----:B-12---:R-:W1:Y:S01]  /*3600*/  LDC.64 R4, c[0x0][0x388] ;  /* 0x0000e200ff047b82 */ /* 0x006e620000000a00 */
[----:B0-----:R-:W-:Y:S01]  /*3610*/  LEA R7, R0, R17, 0xa ;  /* 0x0000001100077211 */ /* 0x001fe200078e50ff */
[----:B------:R-:W-:-:S04]  /*3620*/  VIADD R17, R17, 0x80 ;  /* 0x0000008011117836 */ /* 0x000fc80000000000 */
[----:B-1----:R-:W-:-:S05]  /*3630*/  IMAD.WIDE.U32 R4, R7, 0x8, R4 ;  /* 0x0000000807047825 */ /* 0x002fca00078e0004 */
[----:B-----5:R2:W-:Y:S02]  /*3640*/  STG.E.64 desc[UR6][R4.64], R14 ;  /* 0x0000000e04007986 */ /* 0x0205e4000c101b06 */
.L_x_27021:
        /* <DEDUP_REMOVED lines=8> */
.L_x_27022:
[----:B------:R-:W-:Y:S05]  /*36d0*/  BSYNC.RELIABLE B1 ;  /* 0x0000000000017941 */ /* 0x000fea0003800100 */
.L_x_27017:
[----:B------:R-:W-:-:S13]  /*36e0*/  ISETP.GE.U32.AND P0, PT, R17, UR5, PT ;  /* 0x0000000511007c0c */ /* 0x000fda000bf06070 */
[----:B-123--:R-:W1:Y:S01]  /*36f0*/  @!P0 LDC.64 R4, c[0x0][0x388] ;  /* 0x0000e200ff048b82 */ /* 0x00ee620000000a00 */
[----:B0-----:R-:W-:Y:S02]  /*3700*/  @!P0 IMAD R7, R0, 0x400, R17 ;  /* 0x0000040000078824 */ /* 0x001fe400078e0211 */
[----:B------:R-:W-:Y:S02]  /*3710*/  @!P0 VIADD R17, R17, 0x80 ;  /* 0x0000008011118836 */ /* 0x000fe40000000000 */
[----:B-1----:R-:W-:-:S05]  /*3720*/  @!P0 IMAD.WIDE.U32 R4, R7, 0x8, R4 ;  /* 0x0000000807048825 */ /* 0x002fca00078e0004 */
[----:B-----5:R3:W-:Y:S02]  /*3730*/  @!P0 STG.E.64 desc[UR6][R4.64], R20 ;  /* 0x0000001404008986 */ /* 0x0207e4000c101b06 */
.L_x_27023:
[----:B------:R-:W-:Y:S05]  /*3740*/  BSYNC.RECONVERGENT B0 ;  /* 0x0000000000007941 */ /* 0x000fea0003800200 */
.L_x_27016:
        /* <DEDUP_REMOVED lines=8> */
.L_x_26959:
[----:B------:R-:W0:Y:S01]  /*37d0*/  S2R R9, SR_TID.X ;  /* 0x0000000000097919 */ /* 0x000e220000002100 */
[----:B------:R-:W1:Y:S01]  /*37e0*/  LDC.64 R2, c[0x0][0x390] ;  /* 0x0000e400ff027b82 */ /* 0x000e620000000a00 */
[----:B------:R-:W-:-:S07]  /*37f0*/  IMAD.SHL.U32 R7, R14, 0x400, RZ ;  /* 0x000004000e077824 */ /* 0x000fce00078e00ff */
[----:B------:R-:W2:Y:S01]  /*3800*/  LDC.64 R4, c[0x0][0x398] ;  /* 0x0000e600ff047b82 */ /* 0x000ea20000000a00 */
[----:B-1----:R-:W-:-:S04]  /*3810*/  IMAD.WIDE.U32 R2, R7, 0x8, R2 ;  /* 0x0000000807027825 */ /* 0x002fc800078e0002 */
[----:B0-----:R-:W-:-:S04]  /*3820*/  IMAD.WIDE.U32 R2, R9, 0x20, R2 ;  /* 0x0000002009027825 */ /* 0x001fc800078e0002 */
[----:B--2---:R-:W-:Y:S01]  /*3830*/  IMAD.WIDE.U32 R4, R7, 0x8, R4 ;  /* 0x0000000807047825 */ /* 0x004fe200078e0004 */
[----:B------:R0:W5:Y:S03]  /*3840*/  LDG.E.ENL2.256 R28, R24, desc[UR6][R2.64+0x1000] ;  /* 0xfe0080060218797e */ /* 0x000166000812191c */
[----:B------:R-:W-:Y:S02]  /*3850*/  IMAD.WIDE.U32 R4, R9, 0x20, R4 ;  /* 0x0000002009047825 */ /* 0x000fe400078e0004 */
[----:B------:R-:W2:Y:S04]  /*3860*/  LDG.E.ENL2.256 R12, R8, desc[UR6][R2.64] ;  /* 0xfe0000060208797e */ /* 0x000ea8000812190c */
[----:B------:R-:W2:Y:S04]  /*3870*/  LDG.E.ENL2.256 R20, R16, desc[UR6][R4.64] ;  /* 0xfe0000060410797e */ /* 0x000ea80008121914 */
[----:B------:R0:W5:Y:S01]  /*3880*/  LDG.E.ENL2.256 R36, R32, desc[UR6][R4.64+0x1000] ;  /* 0xfe0080060420797e */ /* 0x0001620008121924 */
        /* <DEDUP_REMOVED lines=34> */
.L_x_27027:
[----:B------:R-:W-:Y:S01]  /*3ab0*/  IMAD.MOV.U32 R4, RZ, RZ, R8 ;  /* 0x000000ffff047224 */ /* 0x000fe200078e0008 */
[----:B------:R-:W-:Y:S01]  /*3ac0*/  MOV R3, R9 ;  /* 0x0000000900037202 */ /* 0x000fe20000000f00 */
[----:B------:R-:W-:Y:S01]  /*3ad0*/  IMAD.MOV.U32 R2, RZ, RZ, R17 ;  /* 0x000000ffff027224 */ /* 0x000fe200078e0011 */
[----:B------:R-:W-:-:S07]  /*3ae0*/  MOV R0, 0x3b00 ;  /* 0x00003b0000007802 */ /* 0x000fce0000000f00 */
[----:B-----5:R-:W-:Y:S05]  /*3af0*/  CALL.REL.NOINC `($__internal_26_$__cuda_sm20_div_s64) ;  /* 0x0000002800307944 */ /* 0x020fea0003c00000 */
        /* <DEDUP_REMOVED lines=8> */
.L_x_27028:
[----:B------:R-:W-:Y:S05]  /*3b80*/  BSYNC.RECONVERGENT B1 ;  /* 0x0000000000017941 */ /* 0x000fea0003800200 */
.L_x_27026:
[----:B------:R-:W-:-:S04]  /*3b90*/  SEL R9, RZ, 0xffffffff, !P0 ;  /* 0xffffffffff097807 */ /* 0x000fc80004000000 */
[----:B------:R-:W-:-:S05]  /*3ba0*/  IADD3 R8, P0, PT, R2, R9, RZ ;  /* 0x0000000902087210 */ /* 0x000fca0007f1e0ff */
[----:B------:R-:W-:Y:S01]  /*3bb0*/  IMAD.X R9, R3, 0x1, R9, P0 ;  /* 0x0000000103097824 */ /* 0x000fe200000e0609 */
[----:B------:R-:W-:Y:S07]  /*3bc0*/  BRA `(.L_x_27029) ;  /* 0x00000000007c7947 */ /* 0x000fee0003800000 */
.L_x_27025:
[----:B------:R-:W-:-:S04]  /*3bd0*/  LOP3.LUT R0, R9, R17, RZ, 0xfc, !PT ;  /* 0x0000001109007212 */ /* 0x000fc800078efcff */
[----:B------:R-:W-:-:S13]  /*3be0*/  ISETP.NE.U32.AND P0, PT, R0, RZ, PT ;  /* 0x000000ff0000720c */ /* 0x000fda0003f05070 */
[----:B------:R-:W-:Y:S05]  /*3bf0*/  @P0 BRA `(.L_x_27030) ;  /* 0x0000000000540947 */ /* 0x000fea0003800000 */
[----:B------:R-:W0:Y:S01]  /*3c00*/  I2F.U32.RP R0, R16 ;  /* 0x0000001000007306 */ /* 0x000e220000209000 */
[----:B------:R-:W-:Y:S01]  /*3c10*/  IADD3 R5, PT, PT, RZ, -R16, RZ ;  /* 0x80000010ff057210 */ /* 0x000fe20007ffe0ff */
[----:B------:R-:W-:Y:S01]  /*3c20*/  IMAD.MOV.U32 R9, RZ, RZ, RZ ;  /* 0x000000ffff097224 */ /* 0x000fe200078e00ff */
        /* <DEDUP_REMOVED lines=16> */
[----:B------:R-:W-:Y:S01]  /*3d30*/  MOV R8, R5 ;  /* 0x0000000500087202 */ /* 0x000fe20000000f00 */
[----:B------:R-:W-:Y:S06]  /*3d40*/  BRA `(.L_x_27029) ;  /* 0x00000000001c7947 */ /* 0x000fec0003800000 */
.L_x_27030:
[----:B------:R-:W-:Y:S01]  /*3d50*/  IMAD.MOV.U32 R4, RZ, RZ, R8 ;  /* 0x000000ffff047224 */ /* 0x000fe200078e0008 */
[----:B------:R-:W-:Y:S01]  /*3d60*/  MOV R3, R9 ;  /* 0x0000000900037202 */ /* 0x000fe20000000f00 */
[----:B------:R-:W-:Y:S01]  /*3d70*/  IMAD.MOV.U32 R2, RZ, RZ, R17 ;  /* 0x000000ffff027224 */ /* 0x000fe200078e0011 */
[----:B------:R-:W-:-:S07]  /*3d80*/  MOV R0, 0x3da0 ;  /* 0x00003da000007802 */ /* 0x000fce0000000f00 */
[----:B-----5:R-:W-:Y:S05]  /*3d90*/  CALL.REL.NOINC `($__internal_26_$__cuda_sm20_div_s64) ;  /* 0x0000002400887944 */ /* 0x020fea0003c00000 */
[----:B------:R-:W-:Y:S01]  /*3da0*/  IMAD.MOV.U32 R8, RZ, RZ, R2 ;  /* 0x000000ffff087224 */ /* 0x000fe200078e0002 */
[----:B------:R-:W-:-:S07]  /*3db0*/  MOV R9, R3 ;  /* 0x0000000300097202 */ /* 0x000fce0000000f00 */
.L_x_27029:
[----:B------:R-:W-:Y:S05]  /*3dc0*/  BSYNC.RECONVERGENT B0 ;  /* 0x0000000000007941 */ /* 0x000fea0003800200 */
.L_x_27024:
        /* <DEDUP_REMOVED lines=34> */
.L_x_27034:
[----:B------:R-:W-:Y:S01]  /*3ff0*/  IMAD.MOV.U32 R4, RZ, RZ, R10 ;  /* 0x000000ffff047224 */ /* 0x000fe200078e000a */
[----:B------:R-:W-:Y:S01]  /*4000*/  MOV R16, R18 ;  /* 0x0000001200107202 */ /* 0x000fe20000000f00 */
[----:B------:R-:W-:Y:S01]  /*4010*/  IMAD.MOV.U32 R3, RZ, RZ, R11 ;  /* 0x000000ffff037224 */ /* 0x000fe200078e000b */
[----:B------:R-:W-:Y:S01]  /*4020*/  MOV R0, 0x4050 ;  /* 0x0000405000007802 */ /* 0x000fe20000000f00 */
[----:B------:R-:W-:-:S07]  /*4030*/  IMAD.MOV.U32 R2, RZ, RZ, R19 ;  /* 0x000000ffff027224 */ /* 0x000fce00078e0013 */
        /* <DEDUP_REMOVED lines=9> */
.L_x_27035:
[----:B------:R-:W-:Y:S05]  /*40d0*/  BSYNC.RECONVERGENT B1 ;  /* 0x0000000000017941 */ /* 0x000fea0003800200 */
.L_x_27033:
[----:B------:R-:W-:-:S04]  /*40e0*/  SEL R11, RZ, 0xffffffff, !P0 ;  /* 0xffffffffff0b7807 */ /* 0x000fc80004000000 */
[----:B------:R-:W-:-:S05]  /*40f0*/  IADD3 R10, P0, PT, R2, R11, RZ ;  /* 0x0000000b020a7210 */ /* 0x000fca0007f1e0ff */
[----:B------:R-:W-:Y:S01]  /*4100*/  IMAD.X R11, R3, 0x1, R11, P0 ;  /* 0x00000001030b7824 */ /* 0x000fe200000e060b */
[----:B------:R-:W-:Y:S07]  /*4110*/  BRA `(.L_x_27036) ;  /* 0x0000000000807947 */ /* 0x000fee0003800000 */
.L_x_27032:
        /* <DEDUP_REMOVED lines=24> */
.L_x_27037:
[----:B------:R-:W-:Y:S01]  /*42a0*/  IMAD.MOV.U32 R4, RZ, RZ, R10 ;  /* 0x000000ffff047224 */ /* 0x000fe200078e000a */
[----:B------:R-:W-:Y:S01]  /*42b0*/  MOV R3, R11 ;  /* 0x0000000b00037202 */ /* 0x000fe20000000f00 */
[----:B------:R-:W-:Y:S01]  /*42c0*/  IMAD.MOV.U32 R16, RZ, RZ, R18 ;  /* 0x000000ffff107224 */ /* 0x000fe200078e0012 */
[----:B------:R-:W-:Y:S01]  /*42d0*/  MOV R0, 0x4300 ;  /* 0x0000430000007802 */ /* 0x000fe20000000f00 */
[----:B------:R-:W-:-:S07]  /*42e0*/  IMAD.MOV.U32 R2, RZ, RZ, R19 ;  /* 0x000000ffff027224 */ /* 0x000fce00078e0013 */
[----:B-----5:R-:W-:Y:S05]  /*42f0*/  CALL.REL.NOINC `($__internal_26_$__cuda_sm20_div_s64) ;  /* 0x0000002000307944 */ /* 0x020fea0003c00000 */
[----:B------:R-:W-:Y:S01]  /*4300*/  MOV R10, R2 ;  /* 0x00000002000a7202 */ /* 0x000fe20000000f00 */
[----:B------:R-:W-:-:S07]  /*4310*/  IMAD.MOV.U32 R11, RZ, RZ, R3 ;  /* 0x000000ffff0b7224 */ /* 0x000fce00078e0003 */
.L_x_27036:
[----:B------:R-:W-:Y:S05]  /*4320*/  BSYNC.RECONVERGENT B0 ;  /* 0x0000000000007941 */ /* 0x000fea0003800200 */
.L_x_27031:
        /* <DEDUP_REMOVED lines=34> */
.L_x_27041:
[----:B------:R-:W-:Y:S01]  /*4550*/  IMAD.MOV.U32 R4, RZ, RZ, R12 ;  /* 0x000000ffff047224 */ /* 0x000fe200078e000c */
[----:B------:R-:W-:Y:S01]  /*4560*/  MOV R3, R13 ;  /* 0x0000000d00037202 */ /* 0x000fe20000000f00 */
[----:B------:R-:W-:Y:S01]  /*4570*/  IMAD.MOV.U32 R16, RZ, RZ, R20 ;  /* 0x000000ffff107224 */ /* 0x000fe200078e0014 */
[----:B------:R-:W-:Y:S01]  /*4580*/  MOV R0, 0x45b0 ;  /* 0x000045b000007802 */ /* 0x000fe20000000f00 */
[----:B------:R-:W-:-:S07]  /*4590*/  IMAD.MOV.U32 R2, RZ, RZ, R21 ;  /* 0x000000ffff027224 */ /* 0x000fce00078e0015 */
[----:B-----5:R-:W-:Y:S05]  /*45a0*/  CALL.REL.NOINC `($__internal_26_$__cuda_sm20_div_s64) ;  /* 0x0000001c00847944 */ /* 0x020fea0003c00000 */
        /* <DEDUP_REMOVED lines=8> */
.L_x_27042:
[----:B------:R-:W-:Y:S05]  /*4630*/  BSYNC.RECONVERGENT B1 ;  /* 0x0000000000017941 */ /* 0x000fea0003800200 */
.L_x_27040:
[----:B------:R-:W-:-:S04]  /*4640*/  SEL R13, RZ, 0xffffffff, !P0 ;  /* 0xffffffffff0d7807 */ /* 0x000fc80004000000 */
[----:B------:R-:W-:-:S05]  /*4650*/  IADD3 R12, P0, PT, R2, R13, RZ ;  /* 0x0000000d020c7210 */ /* 0x000fca0007f1e0ff */
[----:B------:R-:W-:Y:S01]  /*4660*/  IMAD.X R13, R3, 0x1, R13, P0 ;  /* 0x00000001030d7824 */ /* 0x000fe200000e060d */
[----:B------:R-:W-:Y:S07]  /*4670*/  BRA `(.L_x_27043) ;  /* 0x0000000000807947 */ /* 0x000fee0003800000 */
.L_x_27039:
        /* <DEDUP_REMOVED lines=24> */
.L_x_27044:
[----:B------:R-:W-:Y:S01]  /*4800*/  MOV R4, R12 ;  /* 0x0000000c00047202 */ /* 0x000fe20000000f00 */
[----:B------:R-:W-:Y:S01]  /*4810*/  IMAD.MOV.U32 R3, RZ, RZ, R13 ;  /* 0x000000ffff037224 */ /* 0x000fe200078e000d */
[----:B------:R-:W-:Y:S01]  /*4820*/  MOV R2, R21 ;  /* 0x0000001500027202 */ /* 0x000fe20000000f00 */
[----:B------:R-:W-:Y:S01]  /*4830*/  IMAD.MOV.U32 R16, RZ, RZ, R20 ;  /* 0x000000ffff107224 */ /* 0x000fe200078e0014 */
[----:B------:R-:W-:-:S07]  /*4840*/  MOV R0, 0x4860 ;  /* 0x0000486000007802 */ /* 0x000fce0000000f00 */
[----:B-----5:R-:W-:Y:S05]  /*4850*/  CALL.REL.NOINC `($__internal_26_$__cuda_sm20_div_s64) ;  /* 0x0000001800d87944 */ /* 0x020fea0003c00000 */
[----:B------:R-:W-:Y:S02]  /*4860*/  IMAD.MOV.U32 R12, RZ, RZ, R2 ;  /* 0x000000ffff0c7224 */ /* 0x000fe400078e0002 */
[----:B------:R-:W-:-:S07]  /*4870*/  IMAD.MOV.U32 R13, RZ, RZ, R3 ;  /* 0x000000ffff0d7224 */ /* 0x000fce00078e0003 */
.L_x_27043:
[----:B------:R-:W-:Y:S05]  /*4880*/  BSYNC.RECONVERGENT B0 ;  /* 0x0000000000007941 */ /* 0x000fea0003800200 */
.L_x_27038:
        /* <DEDUP_REMOVED lines=34> */
.L_x_27048:
[----:B------:R-:W-:Y:S01]  /*4ab0*/  MOV R4, R14 ;  /* 0x0000000e00047202 */ /* 0x000fe20000000f00 */
        /* <DEDUP_REMOVED lines=13> */
.L_x_27049:
[----:B------:R-:W-:Y:S05]  /*4b90*/  BSYNC.RECONVERGENT B1 ;  /* 0x0000000000017941 */ /* 0x000fea0003800200 */
.L_x_27047:
[----:B------:R-:W-:-:S04]  /*4ba0*/  SEL R15, RZ, 0xffffffff, !P0 ;  /* 0xffffffffff0f7807 */ /* 0x000fc80004000000 */
[----:B------:R-:W-:-:S04]  /*4bb0*/  IADD3 R14, P0, PT, R2, R15, RZ ;  /* 0x0000000f020e7210 */ /* 0x000fc80007f1e0ff */
[----:B------:R-:W-:Y:S01]  /*4bc0*/  IADD3.X R15, PT, PT, R3, R15, RZ, P0, !PT ;  /* 0x0000000f030f7210 */ /* 0x000fe200007fe4ff */
[----:B------:R-:W-:Y:S08]  /*4bd0*/  BRA `(.L_x_27050) ;  /* 0x0000000000807947 */ /* 0x000ff00003800000 */
.L_x_27046:
        /* <DEDUP_REMOVED lines=24> */
.L_x_27051:
[----:B------:R-:W-:Y:S01]  /*4d60*/  IMAD.MOV.U32 R4, RZ, RZ, R14 ;  /* 0x000000ffff047224 */ /* 0x000fe200078e000e */
[----:B------:R-:W-:Y:S01]  /*4d70*/  MOV R16, R22 ;  /* 0x0000001600107202 */ /* 0x000fe20000000f00 */
[----:B------:R-:W-:Y:S01]  /*4d80*/  IMAD.MOV.U32 R3, RZ, RZ, R15 ;  /* 0x000000ffff037224 */ /* 0x000fe200078e000f */
[----:B------:R-:W-:Y:S01]  /*4d90*/  MOV R0, 0x4dc0 ;  /* 0x00004dc000007802 */ /* 0x000fe20000000f00 */
[----:B------:R-:W-:-:S07]  /*4da0*/  IMAD.MOV.U32 R2, RZ, RZ, R23 ;  /* 0x000000ffff027224 */ /* 0x000fce00078e0017 */
[----:B-----5:R-:W-:Y:S05]  /*4db0*/  CALL.REL.NOINC `($__internal_26_$__cuda_sm20_div_s64) ;  /* 0x0000001400807944 */ /* 0x020fea0003c00000 */
[----:B------:R-:W-:Y:S01]  /*4dc0*/  IMAD.MOV.U32 R14, RZ, RZ, R2 ;  /* 0x000000ffff0e7224 */ /* 0x000fe200078e0002 */
[----:B------:R-:W-:-:S07]  /*4dd0*/  MOV R15, R3 ;  /* 0x00000003000f7202 */ /* 0x000fce0000000f00 */
.L_x_27050:
[----:B------:R-:W-:Y:S05]  /*4de0*/  BSYNC.RECONVERGENT B0 ;  /* 0x0000000000007941 */ /* 0x000fea0003800200 */
.L_x_27045:
        /* <DEDUP_REMOVED lines=34> */
.L_x_27055:
[----:B------:R-:W-:Y:S01]  /*5010*/  IMAD.MOV.U32 R4, RZ, RZ, R24 ;  /* 0x000000ffff047224 */ /* 0x000fe200078e0018 */
[----:B------:R-:W-:Y:S01]  /*5020*/  MOV R16, R32 ;  /* 0x0000002000107202 */ /* 0x000fe20000000f00 */
[----:B------:R-:W-:Y:S01]  /*5030*/  IMAD.MOV.U32 R3, RZ, RZ, R25 ;  /* 0x000000ffff037224 */ /* 0x000fe200078e0019 */
[----:B------:R-:W-:Y:S01]  /*5040*/  MOV R0, 0x5070 ;  /* 0x0000507000007802 */ /* 0x000fe20000000f00 */
[----:B------:R-:W-:-:S07]  /*5050*/  IMAD.MOV.U32 R2, RZ, RZ, R33 ;  /* 0x000000ffff027224 */ /* 0x000fce00078e0021 */
[----:B------:R-:W-:Y:S05]  /*5060*/  CALL.REL.NOINC `($__internal_26_$__cuda_sm20_div_s64) ;  /* 0x0000001000d47944 */ /* 0x000fea0003c00000 */
        /* <DEDUP_REMOVED lines=8> */
.L_x_27056:
[----:B------:R-:W-:Y:S05]  /*50f0*/  BSYNC.RECONVERGENT B1 ;  /* 0x0000000000017941 */ /* 0x000fea0003800200 */
.L_x_27054:
[----:B------:R-:W-:-:S04]  /*5100*/  SEL R21, RZ, 0xffffffff, !P0 ;  /* 0xffffffffff157807 */ /* 0x000fc80004000000 */
[----:B------:R-:W-:-:S05]  /*5110*/  IADD3 R20, P0, PT, R2, R21, RZ ;  /* 0x0000001502147210 */ /* 0x000fca0007f1e0ff */
[----:B------:R-:W-:Y:S01]  /*5120*/  IMAD.X R21, R3, 0x1, R21, P0 ;  /* 0x0000000103157824 */ /* 0x000fe200000e0615 */
[----:B------:R-:W-:Y:S07]  /*5130*/  BRA `(.L_x_27057) ;  /* 0x00000000007c7947 */ /* 0x000fee0003800000 */
.L_x_27053:
        /* <DEDUP_REMOVED lines=23> */
.L_x_27058:
        /* <DEDUP_REMOVED lines=8> */
.L_x_27057:
[----:B------:R-:W-:Y:S05]  /*5330*/  BSYNC.RECONVERGENT B0 ;  /* 0x0000000000007941 */ /* 0x000fea0003800200 */
.L_x_27052:
        /* <DEDUP_REMOVED lines=34> */
.L_x_27062:
        /* <DEDUP_REMOVED lines=14> */
.L_x_27063:
[----:B------:R-:W-:Y:S05]  /*5640*/  BSYNC.RECONVERGENT B1 ;  /* 0x0000000000017941 */ /* 0x000fea0003800200 */
.L_x_27061:
[----:B------:R-:W-:-:S04]  /*5650*/  SEL R23, RZ, 0xffffffff, !P0 ;  /* 0xffffffffff177807 */ /* 0x000fc80004000000 */
[----:B------:R-:W-:-:S05]  /*5660*/  IADD3 R22, P0, PT, R2, R23, RZ ;  /* 0x0000001702167210 */ /* 0x000fca0007f1e0ff */
[----:B------:R-:W-:Y:S01]  /*5670*/  IMAD.X R23, R3, 0x1, R23, P0 ;  /* 0x0000000103177824 */ /* 0x000fe200000e0617 */
[----:B------:R-:W-:Y:S07]  /*5680*/  BRA `(.L_x_27064) ;  /* 0x00000000007c7947 */ /* 0x000fee0003800000 */
.L_x_27060:
        /* <DEDUP_REMOVED lines=23> */
.L_x_27065:
        /* <DEDUP_REMOVED lines=8> */
.L_x_27064:
[----:B------:R-:W-:Y:S05]  /*5880*/  BSYNC.RECONVERGENT B0 ;  /* 0x0000000000007941 */ /* 0x000fea0003800200 */
.L_x_27059:
        /* <DEDUP_REMOVED lines=34> */
.L_x_27069:
        /* <DEDUP_REMOVED lines=14> */
.L_x_27070:
[----:B------:R-:W-:Y:S05]  /*5b90*/  BSYNC.RECONVERGENT B1 ;  /* 0x0000000000017941 */ /* 0x000fea0003800200 */
.L_x_27068:
[----:B------:R-:W-:-:S04]  /*5ba0*/  SEL R25, RZ, 0xffffffff, !P0 ;  /* 0xffffffffff197807 */ /* 0x000fc80004000000 */
[----:B------:R-:W-:-:S05]  /*5bb0*/  IADD3 R24, P0, PT, R2, R25, RZ ;  /* 0x0000001902187210 */ /* 0x000fca0007f1e0ff */
[----:B------:R-:W-:Y:S01]  /*5bc0*/  IMAD.X R25, R3, 0x1, R25, P0 ;  /* 0x0000000103197824 */ /* 0x000fe200000e0619 */
[----:B------:R-:W-:Y:S07]  /*5bd0*/  BRA `(.L_x_27071) ;  /* 0x00000000007c7947 */ /* 0x000fee0003800000 */
.L_x_27067:
        /* <DEDUP_REMOVED lines=23> */
.L_x_27072:
        /* <DEDUP_REMOVED lines=8> */
.L_x_27071:
[----:B------:R-:W-:Y:S05]  /*5dd0*/  BSYNC.RECONVERGENT B0 ;  /* 0x0000000000007941 */ /* 0x000fea0003800200 */
.L_x_27066:
        /* <DEDUP_REMOVED lines=34> */
.L_x_27076:
        /* <DEDUP_REMOVED lines=14> */
.L_x_27077:
[----:B------:R-:W-:Y:S05]  /*60e0*/  BSYNC.RECONVERGENT B1 ;  /* 0x0000000000017941 */ /* 0x000fea0003800200 */
.L_x_27075:
[----:B------:R-:W-:-:S04]  /*60f0*/  SEL R27, RZ, 0xffffffff, !P0 ;  /* 0xffffffffff1b7807 */ /* 0x000fc80004000000 */
[----:B------:R-:W-:-:S05]  /*6100*/  IADD3 R26, P0, PT, R2, R27, RZ ;  /* 0x0000001b021a7210 */ /* 0x000fca0007f1e0ff */
[----:B------:R-:W-:Y:S01]  /*6110*/  IMAD.X R27, R3, 0x1, R27, P0 ;  /* 0x00000001031b7824 */ /* 0x000fe200000e061b */
[----:B------:R-:W-:Y:S07]  /*6120*/  BRA `(.L_x_27078) ;  /* 0x00000000007c7947 */ /* 0x000fee0003800000 */
.L_x_27074:
        /* <DEDUP_REMOVED lines=23> */
.L_x_27079:
        /* <DEDUP_REMOVED lines=8> */
.L_x_27078:
[----:B------:R-:W-:Y:S05]  /*6320*/  BSYNC.RECONVERGENT B0 ;  /* 0x0000000000007941 */ /* 0x000fea0003800200 */
.L_x_27073:
        /* <DEDUP_REMOVED lines=9> */
        .weak           $__internal_26_$__cuda_sm20_div_s64
        .type           $__internal_26_$__cuda_sm20_div_s64,@function
        .size           $__internal_26_$__cuda_sm20_div_s64,(.L_x_36975 - $__internal_26_$__cuda_sm20_div_s64)
$__internal_26_$__cuda_sm20_div_s64:
        /* <DEDUP_REMOVED lines=83> */
[----:B------:R-:W-:Y:S06]  /*68f0*/  RET.REL.NODEC R4 `(_ZN2at6native29vectorized_elementwise_kernelILi4ENS0_13BinaryFunctorIlllZZZNS0_15binary_internal21div_floor_kernel_cudaERNS_18TensorIteratorBaseEENKUlvE_clEvENKUlvE2_clEvEUlllE_EESt5arrayIPcLm3EEEEviT0_T1_) ;  /* 0xffffff9404c07950 */ /* 0x000fec0003c3ffff */
.L_x_27080:
        /* <DEDUP_REMOVED lines=16> */
.L_x_36975:


//--------------------- .text._ZN2at6native29vectorized_elementwise_kernelILi8ENS0_13BinaryFunctorIlllZZZNS0_15binary_internal21div_floor_kernel_cudaERNS_18TensorIteratorBaseEENKUlvE_clEvENKUlvE2_clEvEUlllE_EESt5arrayIPcLm3EEEEviT0_T1_ --------------------------
	.section	.text._ZN2at6native29vectorized_elementwise_kernelILi8ENS0_13BinaryFunctorIlllZZZNS0_15binary_internal21div_floor_kernel_cudaERNS_18TensorIteratorBaseEENKUlvE_clEvENKUlvE2_clEvEUlllE_EESt5arrayIPcLm3EEEEviT0_T1_,"ax",@progbits
	.align	128
        .global         _ZN2at6native29vectorized_elementwise_kernelILi8ENS0_13BinaryFunctorIlllZZZNS0_15binary_internal21div_floor_kernel_cudaERNS_18TensorIteratorBaseEENKUlvE_clEvENKUlvE2_clEvEUlllE_EESt5arrayIPcLm3EEEEviT0_T1_
        .type           _ZN2at6native29vectorized_elementwise_kernelILi8ENS0_13BinaryFunctorIlllZZZNS0_15binary_internal21div_floor_kernel_cudaERNS_18TensorIteratorBaseEENKUlvE_clEvENKUlvE2_clEvEUlllE_EESt5arrayIPcLm3EEEEviT0_T1_,@function
        .size           _ZN2at6native29vectorized_elementwise_kernelILi8ENS0_13BinaryFunctorIlllZZZNS0_15binary_internal21div_floor_kernel_cudaERNS_18TensorIteratorBaseEENKUlvE_clEvENKUlvE2_clEvEUlllE_EESt5arrayIPcLm3EEEEviT0_T1_,(.L_x_36976 - _ZN2at6native29vectorized_elementwise_kernelILi8ENS0_13BinaryFunctorIlllZZZNS0_15binary_internal21div_floor_kernel_cudaERNS_18TensorIteratorBaseEENKUlvE_clEvENKUlvE2_clEvEUlllE_EESt5arrayIPcLm3EEEEviT0_T1_)
        .other          _ZN2at6native29vectorized_elementwise_kernelILi8ENS0_13BinaryFunctorIlllZZZNS0_15binary_internal21div_floor_kernel_cudaERNS_18TensorIteratorBaseEENKUlvE_clEvENKUlvE2_clEvEUlllE_EESt5arrayIPcLm3EEEEviT0_T1_,@"STO_CUDA_ENTRY STV_DEFAULT"
_ZN2at6native29vectorized_elementwise_kernelILi8ENS0_13BinaryFunctorIlllZZZNS0_15binary_internal21div_floor_kernel_cudaERNS_18TensorIteratorBaseEENKUlvE_clEvENKUlvE2_clEvEUlllE_EESt5arrayIPcLm3EEEEviT0_T1_:
.text._ZN2at6native29vectorized_elementwise_kernelILi8ENS0_13BinaryFunctorIlllZZZNS0_15binary_internal21div_floor_kernel_cudaERNS_18TensorIteratorBaseEENKUlvE_clEvENKUlvE2_clEvEUlllE_EESt5arrayIPcLm3EEEEviT0_T1_:
        /* <DEDUP_REMOVED lines=130> */
.L_x_27086:
[----:B------:R-:W-:Y:S01]  /*0820*/  IMAD.MOV.U32 R4, RZ, RZ, R38 ;  /* 0x000000ffff047224 */ /* 0x000fe200078e0026 */
[----:B------:R-:W-:Y:S01]  /*0830*/  MOV R2, R43 ;  /* 0x0000002b00027202 */ /* 0x000fe20000000f00 */
[----:B------:R-:W-:Y:S01]  /*0840*/  IMAD.MOV.U32 R3, RZ, RZ, R39 ;  /* 0x000000ffff037224 */ /* 0x000fe200078e0027 */
[----:B------:R-:W-:Y:S01]  /*0850*/  MOV R0, 0x880 ;  /* 0x0000088000007802 */ /* 0x000fe20000000f00 */
[----:B------:R-:W-:-:S07]  /*0860*/  IMAD.MOV.U32 R16, RZ, RZ, R42 ;  /* 0x000000ffff107224 */ /* 0x000fce00078e002a */
[----:B------:R-:W-:Y:S05]  /*0870*/  CALL.REL.NOINC `($__internal_27_$__cuda_sm20_div_s64) ;  /* 0x0000005800d07944 */ /* 0x000fea0003c00000 */
        /* <DEDUP_REMOVED lines=10> */
.L_x_27087:
[----:B------:R-:W-:Y:S05]  /*0920*/  BSYNC.RECONVERGENT B1 ;  /* 0x0000000000017941 */ /* 0x000fea0003800200 */
.L_x_27085:
[----:B------:R-:W-:-:S04]  /*0930*/  SEL R5, RZ, 0xffffffff, !P0 ;  /* 0xffffffffff057807 */ /* 0x000fc80004000000 */
[----:B------:R-:W-:-:S05]  /*0940*/  IADD3 R38, P0, PT, R2, R5, RZ ;  /* 0x0000000502267210 */ /* 0x000fca0007f1e0ff */
[----:B------:R-:W-:Y:S01]  /*0950*/  IMAD.X R39, R3, 0x1, R5, P0 ;  /* 0x0000000103277824 */ /* 0x000fe200000e0605 */
[----:B------:R-:W-:Y:S07]  /*0960*/  BRA `(.L_x_27083) ;  /* 0x0000000000807947 */ /* 0x000fee0003800000 */
.L_x_27084:
        /* <DEDUP_REMOVED lines=24> */
.L_x_27088:
[----:B------:R-:W-:Y:S01]  /*0af0*/  IMAD.MOV.U32 R4, RZ, RZ, R38 ;  /* 0x000000ffff047224 */ /* 0x000fe200078e0026 */
[----:B------:R-:W-:Y:S01]  /*0b00*/  MOV R3, R39 ;  /* 0x0000002700037202 */ /* 0x000fe20000000f00 */
[----:B------:R-:W-:Y:S01]  /*0b10*/  IMAD.MOV.U32 R16, RZ, RZ, R42 ;  /* 0x000000ffff107224 */ /* 0x000fe200078e002a */
[----:B------:R-:W-:Y:S01]  /*0b20*/  MOV R0, 0xb50 ;  /* 0x00000b5000007802 */ /* 0x000fe20000000f00 */
[----:B------:R-:W-:-:S07]  /*0b30*/  IMAD.MOV.U32 R2, RZ, RZ, R43 ;  /* 0x000000ffff027224 */ /* 0x000fce00078e002b */
[----:B------:R-:W-:Y:S05]  /*0b40*/  CALL.REL.NOINC `($__internal_27_$__cuda_sm20_div_s64) ;  /* 0x00000058001c7944 */ /* 0x000fea0003c00000 */
[----:B------:R-:W-:Y:S01]  /*0b50*/  IMAD.MOV.U32 R38, RZ, RZ, R2 ;  /* 0x000000ffff267224 */ /* 0x000fe200078e0002 */
[----:B------:R-:W-:-:S07]  /*0b60*/  MOV R39, R3 ;  /* 0x0000000300277202 */ /* 0x000fce0000000f00 */
.L_x_27083:
[----:B------:R-:W-:Y:S05]  /*0b70*/  BSYNC.RECONVERGENT B0 ;  /* 0x0000000000007941 */ /* 0x000fea0003800200 */
.L_x_27082:
        /* <DEDUP_REMOVED lines=41> */
.L_x_27093:
[----:B------:R-:W-:Y:S01]  /*0e10*/  IMAD.MOV.U32 R4, RZ, RZ, R8 ;  /* 0x000000ffff047224 */ /* 0x000fe200078e0008 */
[----:B------:R-:W-:Y:S01]  /*0e20*/  MOV R3, R9 ;  /* 0x0000000900037202 */ /* 0x000fe20000000f00 */
[----:B------:R-:W-:Y:S01]  /*0e30*/  IMAD.MOV.U32 R16, RZ, RZ, R10 ;  /* 0x000000ffff107224 */ /* 0x000fe200078e000a */
[----:B------:R-:W-:Y:S01]  /*0e40*/  MOV R0, 0xe70 ;  /* 0x00000e7000007802 */ /* 0x000fe20000000f00 */
[----:B------:R-:W-:-:S07]  /*0e50*/  IMAD.MOV.U32 R2, RZ, RZ, R11 ;  /* 0x000000ffff027224 */ /* 0x000fce00078e000b */
[----:B------:R-:W-:Y:S05]  /*0e60*/  CALL.REL.NOINC `($__internal_27_$__cuda_sm20_div_s64) ;  /* 0x0000005400547944 */ /* 0x000fea0003c00000 */
        /* <DEDUP_REMOVED lines=10> */
.L_x_27094:
[----:B------:R-:W-:Y:S05]  /*0f10*/  BSYNC.RECONVERGENT B1 ;  /* 0x0000000000017941 */ /* 0x000fea0003800200 */
.L_x_27092:
[----:B------:R-:W-:-:S04]  /*0f20*/  SEL R5, RZ, 0xffffffff, !P0 ;  /* 0xffffffffff057807 */ /* 0x000fc80004000000 */
[----:B------:R-:W-:-:S05]  /*0f30*/  IADD3 R8, P0, PT, R2, R5, RZ ;  /* 0x0000000502087210 */ /* 0x000fca0007f1e0ff */
[----:B------:R-:W-:Y:S01]  /*0f40*/  IMAD.X R9, R3, 0x1, R5, P0 ;  /* 0x0000000103097824 */ /* 0x000fe200000e0605 */
[----:B------:R-:W-:Y:S07]  /*0f50*/  BRA `(.L_x_27090) ;  /* 0x0000000000807947 */ /* 0x000fee0003800000 */
.L_x_27091:
        /* <DEDUP_REMOVED lines=24> */
.L_x_27095:
[----:B------:R-:W-:Y:S01]  /*10e0*/  IMAD.MOV.U32 R4, RZ, RZ, R8 ;  /* 0x000000ffff047224 */ /* 0x000fe200078e0008 */
[----:B------:R-:W-:Y:S01]  /*10f0*/  MOV R2, R11 ;  /* 0x0000000b00027202 */ /* 0x000fe20000000f00 */
[----:B------:R-:W-:Y:S01]  /*1100*/  IMAD.MOV.U32 R3, RZ, RZ, R9 ;  /* 0x000000ffff037224 */ /* 0x000fe200078e0009 */
[----:B------:R-:W-:Y:S01]  /*1110*/  MOV R0, 0x1140 ;  /* 0x0000114000007802 */ /* 0x000fe20000000f00 */
[----:B------:R-:W-:-:S07]  /*1120*/  IMAD.MOV.U32 R16, RZ, RZ, R10 ;  /* 0x000000ffff107224 */ /* 0x000fce00078e000a */
[----:B------:R-:W-:Y:S05]  /*1130*/  CALL.REL.NOINC `($__internal_27_$__cuda_sm20_div_s64) ;  /* 0x0000005000a07944 */ /* 0x000fea0003c00000 */
[----:B------:R-:W-:Y:S02]  /*1140*/  IMAD.MOV.U32 R8, RZ, RZ, R2 ;  /* 0x000000ffff087224 */ /* 0x000fe400078e0002 */
[----:B------:R-:W-:-:S07]  /*1150*/  IMAD.MOV.U32 R9, RZ, RZ, R3 ;  /* 0x000000ffff097224 */ /* 0x000fce00078e0003 */
.L_x_27090:
[----:B------:R-:W-:Y:S05]  /*1160*/  BSYNC.RECONVERGENT B0 ;  /* 0x0000000000007941 */ /* 0x000fea0003800200 */
.L_x_27089:
        /* <DEDUP_REMOVED lines=41> */
.L_x_27100:
        /* <DEDUP_REMOVED lines=16> */
.L_x_27101:
[----:B------:R-:W-:Y:S05]  /*1500*/  BSYNC.RECONVERGENT B1 ;  /* 0x0000000000017941 */ /* 0x000fea0003800200 */
.L_x_27099:
[----:B------:R-:W-:-:S04]  /*1510*/  SEL R5, RZ, 0xffffffff, !P0 ;  /* 0xffffffffff057807 */ /* 0x000fc80004000000 */
[----:B------:R-:W-:-:S05]  /*1520*/  IADD3 R10, P0, PT, R2, R5, RZ ;  /* 0x00000005020a7210 */ /* 0x000fca0007f1e0ff */
[----:B------:R-:W-:Y:S01]  /*1530*/  IMAD.X R11, R3, 0x1, R5, P0 ;  /* 0x00000001030b7824 */ /* 0x000fe200000e0605 */
[----:B------:R-:W-:Y:S07]  /*1540*/  BRA `(.L_x_27097) ;  /* 0x00000000007c7947 */ /* 0x000fee0003800000 */
.L_x_27098:
        /* <DEDUP_REMOVED lines=23> */
.L_x_27102:
        /* <DEDUP_REMOVED lines=8> */
.L_x_27097:
[----:B------:R-:W-:Y:S05]  /*1740*/  BSYNC.RECONVERGENT B0 ;  /* 0x0000000000007941 */ /* 0x000fea0003800200 */
.L_x_27096:
        /* <DEDUP_REMOVED lines=41> */
.L_x_27107:
        /* <DEDUP_REMOVED lines=16> */
.L_x_27108:
[----:B------:R-:W-:Y:S05]  /*1ae0*/  BSYNC.RECONVERGENT B1 ;  /* 0x0000000000017941 */ /* 0x000fea0003800200 */
.L_x_27106:
[----:B------:R-:W-:-:S04]  /*1af0*/  SEL R5, RZ, 0xffffffff, !P0 ;  /* 0xffffffffff057807 */ /* 0x000fc80004000000 */
[----:B------:R-:W-:-:S05]  /*1b00*/  IADD3 R12, P0, PT, R2, R5, RZ ;  /* 0x00000005020c7210 */ /* 0x000fca0007f1e0ff */
[----:B------:R-:W-:Y:S01]  /*1b10*/  IMAD.X R13, R3, 0x1, R5, P0 ;  /* 0x00000001030d7824 */ /* 0x000fe200000e0605 */
[----:B------:R-:W-:Y:S07]  /*1b20*/  BRA `(.L_x_27104) ;  /* 0x00000000007c7947 */ /* 0x000fee0003800000 */
.L_x_27105:
        /* <DEDUP_REMOVED lines=23> */
.L_x_27109:
        /* <DEDUP_REMOVED lines=8> */
.L_x_27104:
[----:B------:R-:W-:Y:S05]  /*1d20*/  BSYNC.RECONVERGENT B0 ;  /* 0x0000000000007941 */ /* 0x000fea0003800200 */
.L_x_27103:
        /* <DEDUP_REMOVED lines=41> */
.L_x_27114:
        /* <DEDUP_REMOVED lines=16> */
.L_x_27115:
[----:B------:R-:W-:Y:S05]  /*20c0*/  BSYNC.RECONVERGENT B1 ;  /* 0x0000000000017941 */ /* 0x000fea0003800200 */
.L_x_27113:
[----:B------:R-:W-:-:S04]  /*20d0*/  SEL R5, RZ, 0xffffffff, !P0 ;  /* 0xffffffffff057807 */ /* 0x000fc80004000000 */
[----:B------:R-:W-:-:S05]  /*20e0*/  IADD3 R14, P0, PT, R2, R5, RZ ;  /* 0x00000005020e7210 */ /* 0x000fca0007f1e0ff */
[----:B------:R-:W-:Y:S01]  /*20f0*/  IMAD.X R15, R3, 0x1, R5, P0 ;  /* 0x00000001030f7824 */ /* 0x000fe200000e0605 */
[----:B------:R-:W-:Y:S07]  /*2100*/  BRA `(.L_x_27111) ;  /* 0x00000000007c7947 */ /* 0x000fee0003800000 */
.L_x_27112:
        /* <DEDUP_REMOVED lines=23> */
.L_x_27116:
[----:B------:R-:W-:Y:S01]  /*2280*/  MOV R4, R22 ;  /* 0x0000001600047202 */ /* 0x000fe20000000f00 */
[----:B------:R-:W-:Y:S01]  /*2290*/  IMAD.MOV.U32 R3, RZ, RZ, R23 ;  /* 0x000000ffff037224 */ /* 0x000fe200078e0017 */
[----:B------:R-:W-:Y:S01]  /*22a0*/  MOV R0, 0x22e0 ;  /* 0x000022e000007802 */ /* 0x000fe20000000f00 */
[----:B------:R-:W-:Y:S02]  /*22b0*/  IMAD.MOV.U32 R16, RZ, RZ, R24 ;  /* 0x000000ffff107224 */ /* 0x000fe400078e0018 */
[----:B------:R-:W-:-:S07]  /*22c0*/  IMAD.MOV.U32 R2, RZ, RZ, R25 ;  /* 0x000000ffff027224 */ /* 0x000fce00078e0019 */
[----:B------:R-:W-:Y:S05]  /*22d0*/  CALL.REL.NOINC `($__internal_27_$__cuda_sm20_div_s64) ;  /* 0x0000004000387944 */ /* 0x000fea0003c00000 */
[----:B------:R-:W-:Y:S01]  /*22e0*/  MOV R14, R2 ;  /* 0x00000002000e7202 */ /* 0x000fe20000000f00 */
[----:B------:R-:W-:-:S07]  /*22f0*/  IMAD.MOV.U32 R15, RZ, RZ, R3 ;  /* 0x000000ffff0f7224 */ /* 0x000fce00078e0003 */
.L_x_27111:
[----:B------:R-:W-:Y:S05]  /*2300*/  BSYNC.RECONVERGENT B0 ;  /* 0x0000000000007941 */ /* 0x000fea0003800200 */
.L_x_27110:
        /* <DEDUP_REMOVED lines=39> */
.L_x_27121:
[----:B------:R-:W-:Y:S01]  /*2580*/  MOV R4, R26 ;  /* 0x0000001a00047202 */ /* 0x000fe20000000f00 */
[----:B------:R-:W-:Y:S01]  /*2590*/  IMAD.MOV.U32 R3, RZ, RZ, R27 ;  /* 0x000000ffff037224 */ /* 0x000fe200078e001b */
[----:B------:R-:W-:Y:S01]  /*25a0*/  MOV R0, 0x25e0 ;  /* 0x000025e000007802 */ /* 0x000fe20000000f00 */
[----:B------:R-:W-:Y:S02]  /*25b0*/  IMAD.MOV.U32 R16, RZ, RZ, R28 ;  /* 0x000000ffff107224 */ /* 0x000fe400078e001c */
[----:B------:R-:W-:-:S07]  /*25c0*/  IMAD.MOV.U32 R2, RZ, RZ, R29 ;  /* 0x000000ffff027224 */ /* 0x000fce00078e001d */
[----:B------:R-:W-:Y:S05]  /*25d0*/  CALL.REL.NOINC `($__internal_27_$__cuda_sm20_div_s64) ;  /* 0x0000003c00787944 */ /* 0x000fea0003c00000 */
        /* <DEDUP_REMOVED lines=10> */
.L_x_27122:
[----:B------:R-:W-:Y:S05]  /*2680*/  BSYNC.RECONVERGENT B1 ;  /* 0x0000000000017941 */ /* 0x000fea0003800200 */
.L_x_27120:
[----:B------:R-:W-:-:S04]  /*2690*/  SEL R5, RZ, 0xffffffff, !P0 ;  /* 0xffffffffff057807 */ /* 0x000fc80004000000 */
[----:B------:R-:W-:-:S04]  /*26a0*/  IADD3 R18, P0, PT, R2, R5, RZ ;  /* 0x0000000502127210 */ /* 0x000fc80007f1e0ff */
[----:B------:R-:W-:Y:S01]  /*26b0*/  IADD3.X R19, PT, PT, R3, R5, RZ, P0, !PT ;  /* 0x0000000503137210 */ /* 0x000fe200007fe4ff */
[----:B------:R-:W-:Y:S08]  /*26c0*/  BRA `(.L_x_27118) ;  /* 0x00000000007c7947 */ /* 0x000ff00003800000 */
.L_x_27119:
        /* <DEDUP_REMOVED lines=23> */
.L_x_27123:
        /* <DEDUP_REMOVED lines=8> */
.L_x_27118:
[----:B------:R-:W-:Y:S05]  /*28c0*/  BSYNC.RECONVERGENT B0 ;  /* 0x0000000000007941 */ /* 0x000fea0003800200 */
.L_x_27117:
        /* <DEDUP_REMOVED lines=37> */
.L_x_27128:
        /* <DEDUP_REMOVED lines=16> */
.L_x_27129:
[----:B------:R-:W-:Y:S05]  /*2c20*/  BSYNC.RECONVERGENT B1 ;  /* 0x0000000000017941 */ /* 0x000fea0003800200 */
.L_x_27127:
[----:B------:R-:W-:-:S04]  /*2c30*/  SEL R5, RZ, 0xffffffff, !P0 ;  /* 0xffffffffff057807 */ /* 0x000fc80004000000 */
[----:B------:R-:W-:-:S05]  /*2c40*/  IADD3 R20, P0, PT, R2, R5, RZ ;  /* 0x0000000502147210 */ /* 0x000fca0007f1e0ff */
[----:B------:R-:W-:Y:S01]  /*2c50*/  IMAD.X R21, R3, 0x1, R5, P0 ;  /* 0x0000000103157824 */ /* 0x000fe200000e0605 */
[----:B------:R-:W-:Y:S07]  /*2c60*/  BRA `(.L_x_27125) ;  /* 0x00000000007c7947 */ /* 0x000fee0003800000 */
.L_x_27126:
        /* <DEDUP_REMOVED lines=23> */
.L_x_27130:
        /* <DEDUP_REMOVED lines=8> */
.L_x_27125:
[----:B------:R-:W-:Y:S05]  /*2e60*/  BSYNC.RECONVERGENT B0 ;  /* 0x0000000000007941 */ /* 0x000fea0003800200 */
.L_x_27124:
        /* <DEDUP_REMOVED lines=37> */
.L_x_27135:
        /* <DEDUP_REMOVED lines=16> */
.L_x_27136:
[----:B------:R-:W-:Y:S05]  /*31c0*/  BSYNC.RECONVERGENT B1 ;  /* 0x0000000000017941 */ /* 0x000fea0003800200 */
.L_x_27134:
[----:B------:R-:W-:-:S04]  /*31d0*/  SEL R5, RZ, 0xffffffff, !P0 ;  /* 0xffffffffff057807 */ /* 0x000fc80004000000 */
[----:B------:R-:W-:-:S04]  /*31e0*/  IADD3 R2, P0, PT, R2, R5, RZ ;  /* 0x0000000502027210 */ /* 0x000fc80007f1e0ff */
[----:B------:R-:W-:Y:S01]  /*31f0*/  IADD3.X R3, PT, PT, R3, R5, RZ, P0, !PT ;  /* 0x0000000503037210 */ /* 0x000fe200007fe4ff */
[----:B------:R-:W-:Y:S08]  /*3200*/  BRA `(.L_x_27132) ;  /* 0x0000000000747947 */ /* 0x000ff00003800000 */
.L_x_27133:
        /* <DEDUP_REMOVED lines=23> */
.L_x_27137:
[----:B------:R-:W-:Y:S01]  /*3380*/  MOV R4, R34 ;  /* 0x0000002200047202 */ /* 0x000fe20000000f00 */
[----:B------:R-:W-:Y:S01]  /*3390*/  IMAD.MOV.U32 R3, RZ, RZ, R35 ;  /* 0x000000ffff037224 */ /* 0x000fe200078e0023 */
[----:B------:R-:W-:Y:S01]  /*33a0*/  MOV R2, R37 ;  /* 0x0000002500027202 */ /* 0x000fe20000000f00 */
[----:B------:R-:W-:Y:S01]  /*33b0*/  IMAD.MOV.U32 R16, RZ, RZ, R36 ;  /* 0x000000ffff107224 */ /* 0x000fe200078e0024 */
[----:B------:R-:W-:-:S07]  /*33c0*/  MOV R0, 0x33e0 ;  /* 0x000033e000007802 */ /* 0x000fce0000000f00 */
[----:B------:R-:W-:Y:S05]  /*33d0*/  CALL.REL.NOINC `($__internal_27_$__cuda_sm20_div_s64) ;  /* 0x0000002c00f87944 */ /* 0x000fea0003c00000 */
.L_x_27132:
[----:B------:R-:W-:Y:S05]  /*33e0*/  BSYNC.RECONVERGENT B0 ;  /* 0x0000000000007941 */ /* 0x000fea0003800200 */
.L_x_27131:
        /* <DEDUP_REMOVED lines=17> */
.L_x_27140:
[----:B------:R-:W-:-:S13]  /*3500*/  ISETP.GE.U32.AND P0, PT, R17, UR5, PT ;  /* 0x0000000511007c0c */ /* 0x000fda000bf06070 */
[----:B------:R-:W-:Y:S05]  /*3510*/  @P0 BRA `(.L_x_27142) ;  /* 0x0000000000300947 */ /* 0x000fea0003800000 */
[----:B-1----:R-:W1:Y:S01]  /*3520*/  LDC.64 R4, c[0x0][0x388] ;  /* 0x0000e200ff047b82 */ /* 0x002e620000000a00 */
[----:B0-----:R-:W-:Y:S01]  /*3530*/  IMAD R7, R0, 0x400, R17 ;  /* 0x0000040000077824 */ /* 0x001fe200078e0211 */
[----:B------:R-:W-:-:S03]  /*3540*/  IADD3 R17, PT, PT, R17, 0x80, RZ ;  /* 0x0000008011117810 */ /* 0x000fc60007ffe0ff */
[----:B-1----:R-:W-:-:S05]  /*3550*/  IMAD.WIDE.U32 R4, R7, 0x8, R4 ;  /* 0x0000000807047825 */ /* 0x002fca00078e0004 */
[----:B-----5:R1:W-:Y:S02]  /*3560*/  STG.E.64 desc[UR6][R4.64], R10 ;  /* 0x0000000a04007986 */ /* 0x0203e4000c101b06 */
.L_x_27141:
[----:B------:R-:W-:-:S13]  /*3570*/  ISETP.GE.U32.AND P0, PT, R17, UR5, PT ;  /* 0x0000000511007c0c */ /* 0x000fda000bf06070 */
[----:B------:R-:W-:Y:S05]  /*3580*/  @P0 BRA `(.L_x_27143) ;  /* 0x0000000000300947 */ /* 0x000fea0003800000 */
[----:B01----:R-:W0:Y:S01]  /*3590*/  LDC.64 R4, c[0x0][0x388] ;  /* 0x0000e200ff047b82 */ /* 0x003e220000000a00 */
[----:B------:R-:W-:Y:S02]  /*35a0*/  IMAD R7, R0, 0x400, R17 ;  /* 0x0000040000077824 */ /* 0x000fe400078e0211 */
[----:B------:R-:W-:Y:S02]  /*35b0*/  VIADD R17, R17, 0x80 ;  /* 0x0000008011117836 */ /* 0x000fe40000000000 */
[----:B0-----:R-:W-:-:S05]  /*35c0*/  IMAD.WIDE.U32 R4, R7, 0x8, R4 ;  /* 0x0000000807047825 */ /* 0x001fca00078e0004 */
[----:B------:R2:W-:Y:S02]  /*35d0*/  STG.E.64 desc[UR6][R4.64], R12 ;  /* 0x0000000c04007986 */ /* 0x0005e4000c101b06 */
.L_x_27142:
[----:B------:R-:W-:-:S13]  /*35e0*/  ISETP.GE.U32.AND P0, PT, R17, UR5, PT ;  /* 0x0000000511007c0c */ /* 0x000fda000bf06070 */
[----:B------:R-:W-:Y:S05]  /*35f0*/  @P0 BRA `(.L_x_27144) ;  /* 0x0000000000340947 */ /* 0x000fea0003800000 */
[----:B-12---:R-:W1:Y:S01]  /*3600*/  LDC.64 R4, c[0x0][0x388] ;  /* 0x0000e200ff047b82 */ /* 0x006e620000000a00 */
[----:B0-----:R-:W-:Y:S01]  /*3610*/  LEA R7, R0, R17, 0xa ;  /* 0x0000001100077211 */ /* 0x001fe200078e50ff */
[----:B------:R-:W-:-:S04]  /*3620*/  VIADD R17, R17, 0x80 ;  /* 0x0000008011117836 */ /* 0x000fc80000000000 */
[----:B-1----:R-:W-:-:S05]  /*3630*/  IMAD.WIDE.U32 R4, R7, 0x8, R4 ;  /* 0x0000000807047825 */ /* 0x002fca00078e0004 */
[----:B-----5:R2:W-:Y:S02]  /*3640*/  STG.E.64 desc[UR6][R4.64], R14 ;  /* 0x0000000e04007986 */ /* 0x0205e4000c101b06 */
.L_x_27143:
        /* <DEDUP_REMOVED lines=8> */
.L_x_27144:
[----:B------:R-:W-:Y:S05]  /*36d0*/  BSYNC.RELIABLE B1 ;  /* 0x0000000000017941 */ /* 0x000fea0003800100 */
.L_x_27139:
[----:B------:R-:W-:-:S13]  /*36e0*/  ISETP.GE.U32.AND P0, PT, R17, UR5, PT ;  /* 0x0000000511007c0c */ /* 0x000fda000bf06070 */
[----:B-123--:R-:W1:Y:S01]  /*36f0*/  @!P0 LDC.64 R4, c[0x0][0x388] ;  /* 0x0000e200ff048b82 */ /* 0x00ee620000000a00 */
[----:B0-----:R-:W-:Y:S02]  /*3700*/  @!P0 IMAD R7, R0, 0x400, R17 ;  /* 0x0000040000078824 */ /* 0x001fe400078e0211 */
[----:B------:R-:W-:Y:S02]  /*3710*/  @!P0 VIADD R17, R17, 0x80 ;  /* 0x0000008011118836 */ /* 0x000fe40000000000 */
[----:B-1----:R-:W-:-:S05]  /*3720*/  @!P0 IMAD.WIDE.U32 R4, R7, 0x8, R4 ;  /* 0x0000000807048825 */ /* 0x002fca00078e0004 */
[----:B-----5:R3:W-:Y:S02]  /*3730*/  @!P0 STG.E.64 desc[UR6][R4.64], R20 ;  /* 0x0000001404008986 */ /* 0x0207e4000c101b06 */
.L_x_27145:
[----:B------:R-:W-:Y:S05]  /*3740*/  BSYNC.RECONVERGENT B0 ;  /* 0x0000000000007941 */ /* 0x000fea0003800200 */
.L_x_27138:
        /* <DEDUP_REMOVED lines=8> */
.L_x_27081:
        /* <DEDUP_REMOVED lines=46> */
.L_x_27149:
[----:B------:R-:W-:Y:S01]  /*3ab0*/  IMAD.MOV.U32 R4, RZ, RZ, R8 ;  /* 0x000000ffff047224 */ /* 0x000fe200078e0008 */
[----:B------:R-:W-:Y:S01]  /*3ac0*/  MOV R3, R9 ;  /* 0x0000000900037202 */ /* 0x000fe20000000f00 */
[----:B------:R-:W-:Y:S01]  /*3ad0*/  IMAD.MOV.U32 R2, RZ, RZ, R17 ;  /* 0x000000ffff027224 */ /* 0x000fe200078e0011 */
[----:B------:R-:W-:-:S07]  /*3ae0*/  MOV R0, 0x3b00 ;  /* 0x00003b0000007802 */ /* 0x000fce0000000f00 */
[----:B-----5:R-:W-:Y:S05]  /*3af0*/  CALL.REL.NOINC `($__internal_27_$__cuda_sm20_div_s64) ;  /* 0x0000002800307944 */ /* 0x020fea0003c00000 */
        /* <DEDUP_REMOVED lines=8> */
.L_x_27150:
[----:B------:R-:W-:Y:S05]  /*3b80*/  BSYNC.RECONVERGENT B1 ;  /* 0x0000000000017941 */ /* 0x000fea0003800200 */
.L_x_27148:
[----:B------:R-:W-:-:S04]  /*3b90*/  SEL R9, RZ, 0xffffffff, !P0 ;  /* 0xffffffffff097807 */ /* 0x000fc80004000000 */
[----:B------:R-:W-:-:S05]  /*3ba0*/  IADD3 R8, P0, PT, R2, R9, RZ ;  /* 0x0000000902087210 */ /* 0x000fca0007f1e0ff */
[----:B------:R-:W-:Y:S01]  /*3bb0*/  IMAD.X R9, R3, 0x1, R9, P0 ;  /* 0x0000000103097824 */ /* 0x000fe200000e0609 */
[----:B------:R-:W-:Y:S07]  /*3bc0*/  BRA `(.L_x_27151) ;  /* 0x00000000007c7947 */ /* 0x000fee0003800000 */
.L_x_27147:
        /* <DEDUP_REMOVED lines=24> */
.L_x_27152:
[----:B------:R-:W-:Y:S01]  /*3d50*/  IMAD.MOV.U32 R4, RZ, RZ, R8 ;  /* 0x000000ffff047224 */ /* 0x000fe200078e0008 */
[----:B------:R-:W-:Y:S01]  /*3d60*/  MOV R3, R9 ;  /* 0x0000000900037202 */ /* 0x000fe20000000f00 */
[----:B------:R-:W-:Y:S01]  /*3d70*/  IMAD.MOV.U32 R2, RZ, RZ, R17 ;  /* 0x000000ffff027224 */ /* 0x000fe200078e0011 */
[----:B------:R-:W-:-:S07]  /*3d80*/  MOV R0, 0x3da0 ;  /* 0x00003da000007802 */ /* 0x000fce0000000f00 */
[----:B-----5:R-:W-:Y:S05]  /*3d90*/  CALL.REL.NOINC `($__internal_27_$__cuda_sm20_div_s64) ;  /* 0x0000002400887944 */ /* 0x020fea0003c00000 */
[----:B------:R-:W-:Y:S01]  /*3da0*/  IMAD.MOV.U32 R8, RZ, RZ, R2 ;  /* 0x000000ffff087224 */ /* 0x000fe200078e0002 */
[----:B------:R-:W-:-:S07]  /*3db0*/  MOV R9, R3 ;  /* 0x0000000300097202 */ /* 0x000fce0000000f00 */
.L_x_27151:
[----:B------:R-:W-:Y:S05]  /*3dc0*/  BSYNC.RECONVERGENT B0 ;  /* 0x0000000000007941 */ /* 0x000fea0003800200 */
.L_x_27146:
        /* <DEDUP_REMOVED lines=34> */
.L_x_27156:
[----:B------:R-:W-:Y:S01]  /*3ff0*/  IMAD.MOV.U32 R4, RZ, RZ, R10 ;  /* 0x000000ffff047224 */ /* 0x000fe200078e000a */
[----:B------:R-:W-:Y:S01]  /*4000*/  MOV R16, R18 ;  /* 0x0000001200107202 */ /* 0x000fe20000000f00 */
[----:B------:R-:W-:Y:S01]  /*4010*/  IMAD.MOV.U32 R3, RZ, RZ, R11 ;  /* 0x000000ffff037224 */ /* 0x000fe200078e000b */
[----:B------:R-:W-:Y:S01]  /*4020*/  MOV R0, 0x4050 ;  /* 0x0000405000007802 */ /* 0x000fe20000000f00 */
[----:B------:R-:W-:-:S07]  /*4030*/  IMAD.MOV.U32 R2, RZ, RZ, R19 ;  /* 0x000000ffff027224 */ /* 0x000fce00078e0013 */
        /* <DEDUP_REMOVED lines=9> */
.L_x_27157:
[----:B------:R-:W-:Y:S05]  /*40d0*/  BSYNC.RECONVERGENT B1 ;  /* 0x0000000000017941 */ /* 0x000fea0003800200 */
.L_x_27155:
[----:B------:R-:W-:-:S04]  /*40e0*/  SEL R11, RZ, 0xffffffff, !P0 ;  /* 0xffffffffff0b7807 */ /* 0x000fc80004000000 */
[----:B------:R-:W-:-:S05]  /*40f0*/  IADD3 R10, P0, PT, R2, R11, RZ ;  /* 0x0000000b020a7210 */ /* 0x000fca0007f1e0ff */
[----:B------:R-:W-:Y:S01]  /*4100*/  IMAD.X R11, R3, 0x1, R11, P0 ;  /* 0x00000001030b7824 */ /* 0x000fe200000e060b */
[----:B------:R-:W-:Y:S07]  /*4110*/  BRA `(.L_x_27158) ;  /* 0x0000000000807947 */ /* 0x000fee0003800000 */
.L_x_27154:
        /* <DEDUP_REMOVED lines=24> */
.L_x_27159:
[----:B------:R-:W-:Y:S01]  /*42a0*/  IMAD.MOV.U32 R4, RZ, RZ, R10 ;  /* 0x000000ffff047224 */ /* 0x000fe200078e000a */
[----:B------:R-:W-:Y:S01]  /*42b0*/  MOV R3, R11 ;  /* 0x0000000b00037202 */ /* 0x000fe20000000f00 */
[----:B------:R-:W-:Y:S01]  /*42c0*/  IMAD.MOV.U32 R16, RZ, RZ, R18 ;  /* 0x000000ffff107224 */ /* 0x000fe200078e0012 */
[----:B------:R-:W-:Y:S01]  /*42d0*/  MOV R0, 0x4300 ;  /* 0x0000430000007802 */ /* 0x000fe20000000f00 */
[----:B------:R-:W-:-:S07]  /*42e0*/  IMAD.MOV.U32 R2, RZ, RZ, R19 ;  /* 0x000000ffff027224 */ /* 0x000fce00078e0013 */
[----:B-----5:R-:W-:Y:S05]  /*42f0*/  CALL.REL.NOINC `($__internal_27_$__cuda_sm20_div_s64) ;  /* 0x0000002000307944 */ /* 0x020fea0003c00000 */
[----:B------:R-:W-:Y:S01]  /*4300*/  MOV R10, R2 ;  /* 0x00000002000a7202 */ /* 0x000fe20000000f00 */
[----:B------:R-:W-:-:S07]  /*4310*/  IMAD.MOV.U32 R11, RZ, RZ, R3 ;  /* 0x000000ffff0b7224 */ /* 0x000fce00078e0003 */
.L_x_27158:
[----:B------:R-:W-:Y:S05]  /*4320*/  BSYNC.RECONVERGENT B0 ;  /* 0x0000000000007941 */ /* 0x000fea0003800200 */
.L_x_27153:
        /* <DEDUP_REMOVED lines=34> */
.L_x_27163:
[----:B------:R-:W-:Y:S01]  /*4550*/  IMAD.MOV.U32 R4, RZ, RZ, R12 ;  /* 0x000000ffff047224 */ /* 0x000fe200078e000c */
[----:B------:R-:W-:Y:S01]  /*4560*/  MOV R3, R13 ;  /* 0x0000000d00037202 */ /* 0x000fe20000000f00 */
[----:B------:R-:W-:Y:S01]  /*4570*/  IMAD.MOV.U32 R16, RZ, RZ, R20 ;  /* 0x000000ffff107224 */ /* 0x000fe200078e0014 */
[----:B------:R-:W-:Y:S01]  /*4580*/  MOV R0, 0x45b0 ;  /* 0x000045b000007802 */ /* 0x000fe20000000f00 */
[----:B------:R-:W-:-:S07]  /*4590*/  IMAD.MOV.U32 R2, RZ, RZ, R21 ;  /* 0x000000ffff027224 */ /* 0x000fce00078e0015 */
[----:B-----5:R-:W-:Y:S05]  /*45a0*/  CALL.REL.NOINC `($__internal_27_$__cuda_sm20_div_s64) ;  /* 0x0000001c00847944 */ /* 0x020fea0003c00000 */
        /* <DEDUP_REMOVED lines=8> */
.L_x_27164:
[----:B------:R-:W-:Y:S05]  /*4630*/  BSYNC.RECONVERGENT B1 ;  /* 0x0000000000017941 */ /* 0x000fea0003800200 */
.L_x_27162:
[----:B------:R-:W-:-:S04]  /*4640*/  SEL R13, RZ, 0xffffffff, !P0 ;  /* 0xffffffffff0d7807 */ /* 0x000fc80004000000 */
[----:B------:R-:W-:-:S05]  /*4650*/  IADD3 R12, P0, PT, R2, R13, RZ ;  /* 0x0000000d020c7210 */ /* 0x000fca0007f1e0ff */
[----:B------:R-:W-:Y:S01]  /*4660*/  IMAD.X R13, R3, 0x1, R13, P0 ;  /* 0x00000001030d7824 */ /* 0x000fe200000e060d */
[----:B------:R-:W-:Y:S07]  /*4670*/  BRA `(.L_x_27165) ;  /* 0x0000000000807947 */ /* 0x000fee0003800000 */
.L_x_27161:
        /* <DEDUP_REMOVED lines=24> */
.L_x_27166:
[----:B------:R-:W-:Y:S01]  /*4800*/  MOV R4, R12 ;  /* 0x0000000c00047202 */ /* 0x000fe20000000f00 */
[----:B------:R-:W-:Y:S01]  /*4810*/  IMAD.MOV.U32 R3, RZ, RZ, R13 ;  /* 0x000000ffff037224 */ /* 0x000fe200078e000d */
[----:B------:R-:W-:Y:S01]  /*4820*/  MOV R2, R21 ;  /* 0x0000001500027202 */ /* 0x000fe20000000f00 */
[----:B------:R-:W-:Y:S01]  /*4830*/  IMAD.MOV.U32 R16, RZ, RZ, R20 ;  /* 0x000000ffff107224 */ /* 0x000fe200078e0014 */
[----:B------:R-:W-:-:S07]  /*4840*/  MOV R0, 0x4860 ;  /* 0x0000486000007802 */ /* 0x000fce0000000f00 */
[----:B-----5:R-:W-:Y:S05]  /*4850*/  CALL.REL.NOINC `($__internal_27_$__cuda_sm20_div_s64) ;  /* 0x0000001800d87944 */ /* 0x020fea0003c00000 */
[----:B------:R-:W-:Y:S02]  /*4860*/  IMAD.MOV.U32 R12, RZ, RZ, R2 ;  /* 0x000000ffff0c7224 */ /* 0x000fe400078e0002 */
[----:B------:R-:W-:-:S07]  /*4870*/  IMAD.MOV.U32 R13, RZ, RZ, R3 ;  /* 0x000000ffff0d7224 */ /* 0x000fce00078e0003 */
.L_x_27165:
[----:B------:R-:W-:Y:S05]  /*4880*/  BSYNC.RECONVERGENT B0 ;  /* 0x0000000000007941 */ /* 0x000fea0003800200 */
.L_x_27160:
        /* <DEDUP_REMOVED lines=34> */
.L_x_27170:
[----:B------:R-:W-:Y:S01]  /*4ab0*/  MOV R4, R14 ;  /* 0x0000000e00047202 */ /* 0x000fe20000000f00 */
        /* <DEDUP_REMOVED lines=13> */
.L_x_27171:
[----:B------:R-:W-:Y:S05]  /*4b90*/  BSYNC.RECONVERGENT B1 ;  /* 0x0000000000017941 */ /* 0x000fea0003800200 */
.L_x_27169:
[----:B------:R-:W-:-:S04]  /*4ba0*/  SEL R15, RZ, 0xffffffff, !P0 ;  /* 0xffffffffff0f7807 */ /* 0x000fc80004000000 */
[----:B------:R-:W-:-:S04]  /*4bb0*/  IADD3 R14, P0, PT, R2, R15, RZ ;  /* 0x0000000f020e7210 */ /* 0x000fc80007f1e0ff */
[----:B------:R-:W-:Y:S01]  /*4bc0*/  IADD3.X R15, PT, PT, R3, R15, RZ, P0, !PT ;  /* 0x0000000f030f7210 */ /* 0x000fe200007fe4ff */
[----:B------:R-:W-:Y:S08]  /*4bd0*/  BRA `(.L_x_27172) ;  /* 0x0000000000807947 */ /* 0x000ff00003800000 */
.L_x_27168:
        /* <DEDUP_REMOVED lines=24> */
.L_x_27173:
[----:B------:R-:W-:Y:S01]  /*4d60*/  IMAD.MOV.U32 R4, RZ, RZ, R14 ;  /* 0x000000ffff047224 */ /* 0x000fe200078e000e */
[----:B------:R-:W-:Y:S01]  /*4d70*/  MOV R16, R22 ;  /* 0x0000001600107202 */ /* 0x000fe20000000f00 */
[----:B------:R-:W-:Y:S01]  /*4d80*/  IMAD.MOV.U32 R3, RZ, RZ, R15 ;  /* 0x000000ffff037224 */ /* 0x000fe200078e000f */
[----:B------:R-:W-:Y:S01]  /*4d90*/  MOV R0, 0x4dc0 ;  /* 0x00004dc000007802 */ /* 0x000fe20000000f00 */
[----:B------:R-:W-:-:S07]  /*4da0*/  IMAD.MOV.U32 R2, RZ, RZ, R23 ;  /* 0x000000ffff027224 */ /* 0x000fce00078e0017 */
[----:B-----5:R-:W-:Y:S05]  /*4db0*/  CALL.REL.NOINC `($__internal_27_$__cuda_sm20_div_s64) ;  /* 0x0000001400807944 */ /* 0x020fea0003c00000 */
[----:B------:R-:W-:Y:S01]  /*4dc0*/  IMAD.MOV.U32 R14, RZ, RZ, R2 ;  /* 0x000000ffff0e7224 */ /* 0x000fe200078e0002 */
[----:B------:R-:W-:-:S07]  /*4dd0*/  MOV R15, R3 ;  /* 0x00000003000f7202 */ /* 0x000fce0000000f00 */
.L_x_27172:
[----:B------:R-:W-:Y:S05]  /*4de0*/  BSYNC.RECONVERGENT B0 ;  /* 0x0000000000007941 */ /* 0x000fea0003800200 */
.L_x_27167:
        /* <DEDUP_REMOVED lines=34> */
.L_x_27177:
[----:B------:R-:W-:Y:S01]  /*5010*/  IMAD.MOV.U32 R4, RZ, RZ, R24 ;  /* 0x000000ffff047224 */ /* 0x000fe200078e0018 */
[----:B------:R-:W-:Y:S01]  /*5020*/  MOV R16, R32 ;  /* 0x0000002000107202 */ /* 0x000fe20000000f00 */
[----:B------:R-:W-:Y:S01]  /*5030*/  IMAD.MOV.U32 R3, RZ, RZ, R25 ;  /* 0x000000ffff037224 */ /* 0x000fe200078e0019 */
[----:B------:R-:W-:Y:S01]  /*5040*/  MOV R0, 0x5070 ;  /* 0x0000507000007802 */ /* 0x000fe20000000f00 */
[----:B------:R-:W-:-:S07]  /*5050*/  IMAD.MOV.U32 R2, RZ, RZ, R33 ;  /* 0x000000ffff027224 */ /* 0x000fce00078e0021 */
[----:B------:R-:W-:Y:S05]  /*5060*/  CALL.REL.NOINC `($__internal_27_$__cuda_sm20_div_s64) ;  /* 0x0000001000d47944 */ /* 0x000fea0003c00000 */
        /* <DEDUP_REMOVED lines=8> */
.L_x_27178:
[----:B------:R-:W-:Y:S05]  /*50f0*/  BSYNC.RECONVERGENT B1 ;  /* 0x0000000000017941 */ /* 0x000fea0003800200 */
.L_x_27176:
[----:B------:R-:W-:-:S04]  /*5100*/  SEL R21, RZ, 0xffffffff, !P0 ;  /* 0xffffffffff157807 */ /* 0x000fc80004000000 */
[----:B------:R-:W-:-:S05]  /*5110*/  IADD3 R20, P0, PT, R2, R21, RZ ;  /* 0x0000001502147210 */ /* 0x000fca0007f1e0ff */
[----:B------:R-:W-:Y:S01]  /*5120*/  IMAD.X R21, R3, 0x1, R21, P0 ;  /* 0x0000000103157824 */ /* 0x000fe200000e0615 */
[----:B------:R-:W-:Y:S07]  /*5130*/  BRA `(.L_x_27179) ;  /* 0x00000000007c7947 */ /* 0x000fee0003800000 */
.L_x_27175:
        /* <DEDUP_REMOVED lines=23> */
.L_x_27180:
        /* <DEDUP_REMOVED lines=8> */
.L_x_27179:
[----:B------:R-:W-:Y:S05]  /*5330*/  BSYNC.RECONVERGENT B0 ;  /* 0x0000000000007941 */ /* 0x000fea0003800200 */
.L_x_27174:
        /* <DEDUP_REMOVED lines=34> */
.L_x_27184:
        /* <DEDUP_REMOVED lines=14> */
.L_x_27185:
[----:B------:R-:W-:Y:S05]  /*5640*/  BSYNC.RECONVERGENT B1 ;  /* 0x0000000000017941 */ /* 0x000fea0003800200 */
.L_x_27183:
[----:B------:R-:W-:-:S04]  /*5650*/  SEL R23, RZ, 0xffffffff, !P0 ;  /* 0xffffffffff177807 */ /* 0x000fc80004000000 */
[----:B------:R-:W-:-:S05]  /*5660*/  IADD3 R22, P0, PT, R2, R23, RZ ;  /* 0x0000001702167210 */ /* 0x000fca0007f1e0ff */
[----:B------:R-:W-:Y:S01]  /*5670*/  IMAD.X R23, R3, 0x1, R23, P0 ;  /* 0x0000000103177824 */ /* 0x000fe200000e0617 */
[----:B------:R-:W-:Y:S07]  /*5680*/  BRA `(.L_x_27186) ;  /* 0x00000000007c7947 */ /* 0x000fee0003800000 */
.L_x_27182:
        /* <DEDUP_REMOVED lines=23> */
.L_x_27187:
        /* <DEDUP_REMOVED lines=8> */
.L_x_27186:
[----:B------:R-:W-:Y:S05]  /*5880*/  BSYNC.RECONVERGENT B0 ;  /* 0x0000000000007941 */ /* 0x000fea0003800200 */
.L_x_27181:
        /* <DEDUP_REMOVED lines=34> */
.L_x_27191:
        /* <DEDUP_REMOVED lines=14> */
.L_x_27192:
[----:B------:R-:W-:Y:S05]  /*5b90*/  BSYNC.RECONVERGENT B1 ;  /* 0x0000000000017941 */ /* 0x000fea0003800200 */
.L_x_27190:
[----:B------:R-:W-:-:S04]  /*5ba0*/  SEL R25, RZ, 0xffffffff, !P0 ;  /* 0xffffffffff197807 */ /* 0x000fc80004000000 */
[----:B------:R-:W-:-:S05]  /*5bb0*/  IADD3 R24, P0, PT, R2, R25, RZ ;  /* 0x0000001902187210 */ /* 0x000fca0007f1e0ff */
[----:B------:R-:W-:Y:S01]  /*5bc0*/  IMAD.X R25, R3, 0x1, R25, P0 ;  /* 0x0000000103197824 */ /* 0x000fe200000e0619 */
[----:B------:R-:W-:Y:S07]  /*5bd0*/  BRA `(.L_x_27193) ;  /* 0x00000000007c7947 */ /* 0x000fee0003800000 */
.L_x_27189:
        /* <DEDUP_REMOVED lines=23> */
.L_x_27194:
        /* <DEDUP_REMOVED lines=8> */
.L_x_27193:
[----:B------:R-:W-:Y:S05]  /*5dd0*/  BSYNC.RECONVERGENT B0 ;  /* 0x0000000000007941 */ /* 0x000fea0003800200 */
.L_x_27188:
        /* <DEDUP_REMOVED lines=34> */
.L_x_27198:
        /* <DEDUP_REMOVED lines=14> */
.L_x_27199:
[----:B------:R-:W-:Y:S05]  /*60e0*/  BSYNC.RECONVERGENT B1 ;  /* 0x0000000000017941 */ /* 0x000fea0003800200 */
.L_x_27197:
[----:B------:R-:W-:-:S04]  /*60f0*/  SEL R27, RZ, 0xffffffff, !P0 ;  /* 0xffffffffff1b7807 */ /* 0x000fc80004000000 */
[----:B------:R-:W-:-:S05]  /*6100*/  IADD3 R26, P0, PT, R2, R27, RZ ;  /* 0x0000001b021a7210 */ /* 0x000fca0007f1e0ff */
[----:B------:R-:W-:Y:S01]  /*6110*/  IMAD.X R27, R3, 0x1, R27, P0 ;  /* 0x00000001031b7824 */ /* 0x000fe200000e061b */
[----:B------:R-:W-:Y:S07]  /*6120*/  BRA `(.L_x_27200) ;  /* 0x00000000007c7947 */ /* 0x000fee0003800000 */
.L_x_27196:
        /* <DEDUP_REMOVED lines=23> */
.L_x_27201:
        /* <DEDUP_REMOVED lines=8> */
.L_x_27200:
[----:B------:R-:W-:Y:S05]  /*6320*/  BSYNC.RECONVERGENT B0 ;  /* 0x0000000000007941 */ /* 0x000fea0003800200 */
.L_x_27195:
        /* <DEDUP_REMOVED lines=9> */
        .weak           $__internal_27_$__cuda_sm20_div_s64
        .type           $__internal_27_$__cuda_sm20_div_s64,@function
        .size           $__internal_27_$__cuda_sm20_div_s64,(.L_x_36976 - $__internal_27_$__cuda_sm20_div_s64)
$__internal_27_$__cuda_sm20_div_s64:
        /* <DEDUP_REMOVED lines=83> */
[----:B------:R-:W-:Y:S06]  /*68f0*/  RET.REL.NODEC R4 `(_ZN2at6native29vectorized_elementwise_kernelILi8ENS0_13BinaryFunctorIlllZZZNS0_15binary_internal21div_floor_kernel_cudaERNS_18TensorIteratorBaseEENKUlvE_clEvENKUlvE2_clEvEUlllE_EESt5arrayIPcLm3EEEEviT0_T1_) ;  /* 0xffffff9404c07950 */ /* 0x000fec0003c3ffff */
.L_x_27202:
        /* <DEDUP_REMOVED lines=16> */
.L_x_36976:


//--------------------- .text._ZN2at6native18elementwise_kernelILi128ELi4EZNS0_15gpu_kernel_implINS0_13BUnaryFunctorIlllZZZNS0_15binary_internal21div_floor_kernel_cudaERNS_18TensorIteratorBaseEENKUlvE_clEvENKUlvE2_clEvEUlllE_EEEEvS6_RKT_EUliE_EEviT1_ --------------------------
	.section	.text._ZN2at6native18elementwise_kernelILi128ELi4EZNS0_15gpu_kernel_implINS0_13BUnaryFunctorIlllZZZNS0_15binary_internal21div_floor_kernel_cudaERNS_18TensorIteratorBaseEENKUlvE_clEvENKUlvE2_clEvEUlllE_EEEEvS6_RKT_EUliE_EEviT1_,"ax",@progbits
	.align	128
        .global         _ZN2at6native18elementwise_kernelILi128ELi4EZNS0_15gpu_kernel_implINS0_13BUnaryFunctorIlllZZZNS0_15binary_internal21div_floor_kernel_cudaERNS_18TensorIteratorBaseEENKUlvE_clEvENKUlvE2_clEvEUlllE_EEEEvS6_RKT_EUliE_EEviT1_
        .type           _ZN2at6native18elementwise_kernelILi128ELi4EZNS0_15gpu_kernel_implINS0_13BUnaryFunctorIlllZZZNS0_15binary_internal21div_floor_kernel_cudaERNS_18TensorIteratorBaseEENKUlvE_clEvENKUlvE2_clEvEUlllE_EEEEvS6_RKT_EUliE_EEviT1_,@function
        .size           _ZN2at6native18elementwise_kernelILi128ELi4EZNS0_15gpu_kernel_implINS0_13BUnaryFunctorIlllZZZNS0_15binary_internal21div_floor_kernel_cudaERNS_18TensorIteratorBaseEENKUlvE_clEvENKUlvE2_clEvEUlllE_EEEEvS6_RKT_EUliE_EEviT1_,(.L_x_36977 - _ZN2at6native18elementwise_kernelILi128ELi4EZNS0_15gpu_kernel_implINS0_13BUnaryFunctorIlllZZZNS0_15binary_internal21div_floor_kernel_cudaERNS_18TensorIteratorBaseEENKUlvE_clEvENKUlvE2_clEvEUlllE_EEEEvS6_RKT_EUliE_EEviT1_)
        .other          _ZN2at6native18elementwise_kernelILi128ELi4EZNS0_15gpu_kernel_implINS0_13BUnaryFunctorIlllZZZNS0_15binary_internal21div_floor_kernel_cudaERNS_18TensorIteratorBaseEENKUlvE_clEvENKUlvE2_clEvEUlllE_EEEEvS6_RKT_EUliE_EEviT1_,@"STO_CUDA_ENTRY STV_DEFAULT"
_ZN2at6native18elementwise_kernelILi128ELi4EZNS0_15gpu_kernel_implINS0_13BUnaryFunctorIlllZZZNS0_15binary_internal21div_floor_kernel_cudaERNS_18TensorIteratorBaseEENKUlvE_clEvENKUlvE2_clEvEUlllE_EEEEvS6_RKT_EUliE_EEviT1_:
.text._ZN2at6native18elementwise_kernelILi128ELi4EZNS0_15gpu_kernel_implINS0_13BUnaryFunctorIlllZZZNS0_15binary_internal21div_floor_kernel_cudaERNS_18TensorIteratorBaseEENKUlvE_clEvENKUlvE2_clEvEUlllE_EEEEvS6_RKT_EUliE_EEviT1_:
        /* <DEDUP_REMOVED lines=10> */
[----:B------:R-:W3:Y:S01]  /*00a0*/  LDCU.64 UR40, c[0x0][0x598] ;  /* 0x0000b300ff2877ac */ /* 0x000ee20008000a00 */
        /* <DEDUP_REMOVED lines=309> */
.L_x_27205:
        /* <DEDUP_REMOVED lines=17> */
.L_x_27209:
[----:B------:R0:W5:Y:S01]  /*1510*/  LDG.E.U8 R6, desc[UR36][R2.64] ;  /* 0x0000002402067981 */ /* 0x000162000c1e1100 */
[----:B------:R-:W-:Y:S01]  /*1520*/  IMAD.MOV.U32 R7, RZ, RZ, RZ ;  /* 0x000000ffff077224 */ /* 0x000fe200078e00ff */
[----:B------:R-:W-:Y:S06]  /*1530*/  BRA `(.L_x_27211) ;  /* 0x0000000c00407947 */ /* 0x000fec0003800000 */
.L_x_27208:
        /* <DEDUP_REMOVED lines=8> */
.L_x_27213:
[----:B------:R-:W2:Y:S02]  /*15c0*/  LDG.E R6, desc[UR36][R2.64] ;  /* 0x0000002402067981 */ /* 0x000ea4000c1e1900 */
[----:B--2---:R-:W-:Y:S01]  /*15d0*/  SHF.R.S32.HI R7, RZ, 0x1f, R6 ;  /* 0x0000001fff077819 */ /* 0x004fe20000011406 */
[----:B------:R-:W-:Y:S06]  /*15e0*/  BRA `(.L_x_27211) ;  /* 0x0000000c00147947 */ /* 0x000fec0003800000 */
.L_x_27212:
[----:B------:R-:W2:Y:S02]  /*15f0*/  LDG.E.S16 R6, desc[UR36][R2.64] ;  /* 0x0000002402067981 */ /* 0x000ea4000c1e1700 */
[----:B--2---:R-:W-:Y:S01]  /*1600*/  SHF.R.S32.HI R7, RZ, 0x1f, R6 ;  /* 0x0000001fff077819 */ /* 0x004fe20000011406 */
[----:B------:R-:W-:Y:S06]  /*1610*/  BRA `(.L_x_27211) ;  /* 0x0000000c00087947 */ /* 0x000fec0003800000 */
.L_x_27207:
        /* <DEDUP_REMOVED lines=9> */
.L_x_27215:
[----:B------:R-:W2:Y:S02]  /*16b0*/  LDG.E.U16 R2, desc[UR36][R2.64] ;  /* 0x0000002402027981 */ /* 0x000ea4000c1e1500 */
[----:B--2---:R-:W-:-:S06]  /*16c0*/  HADD2.F32 R6, -RZ, R2.H0_H0 ;  /* 0x20000002ff067230 */ /* 0x004fcc0000004100 */
[----:B------:R-:W0:Y:S01]  /*16d0*/  F2I.S64.TRUNC R6, R6 ;  /* 0x0000000600067311 */ /* 0x000e22000020d900 */
[----:B------:R-:W-:Y:S05]  /*16e0*/  BRA `(.L_x_27211) ;  /* 0x0000000800d47947 */ /* 0x000fea0003800000 */
.L_x_27214:
        /* <DEDUP_REMOVED lines=9> */
.L_x_27217:
[----:B------:R-:W2:Y:S02]  /*1780*/  LDG.E.U16 R2, desc[UR36][R2.64] ;  /* 0x0000002402027981 */ /* 0x000ea4000c1e1500 */
[----:B--2---:R-:W-:-:S06]  /*1790*/  HADD2.F32 R6, -RZ, R2.H0_H0 ;  /* 0x20000002ff067230 */ /* 0x004fcc0000004100 */
[----:B------:R-:W0:Y:S01]  /*17a0*/  F2I.S64.TRUNC R6, R6 ;  /* 0x0000000600067311 */ /* 0x000e22000020d900 */
[----:B------:R-:W-:Y:S05]  /*17b0*/  BRA `(.L_x_27211) ;  /* 0x0000000800a07947 */ /* 0x000fea0003800000 */
.L_x_27216:
[----:B------:R-:W2:Y:S02]  /*17c0*/  LDG.E.64 R2, desc[UR36][R2.64] ;  /* 0x0000002402027981 */ /* 0x000ea4000c1e1b00 */
[----:B--2---:R0:W1:Y:S01]  /*17d0*/  F2I.S64.F64.TRUNC R6, R2 ;  /* 0x0000000200067311 */ /* 0x004062000030d900 */
[----:B------:R-:W-:Y:S05]  /*17e0*/  BRA `(.L_x_27211) ;  /* 0x0000000800947947 */ /* 0x000fea0003800000 */
.L_x_27206:
        /* <DEDUP_REMOVED lines=13> */
.L_x_27220:
[----:B------:R-:W2:Y:S02]  /*18c0*/  LDG.E.64 R2, desc[UR36][R2.64] ;  /* 0x0000002402027981 */ /* 0x000ea4000c1e1b00 */
[----:B--2---:R0:W1:Y:S01]  /*18d0*/  F2I.S64.F64.TRUNC R6, R2 ;  /* 0x0000000200067311 */ /* 0x004062000030d900 */
[----:B------:R-:W-:Y:S05]  /*18e0*/  BRA `(.L_x_27211) ;  /* 0x0000000800547947 */ /* 0x000fea0003800000 */
.L_x_27219:
        /* <DEDUP_REMOVED lines=24> */
[----:B------:R0:W1:Y:S01]  /*1a70*/  F2I.S64.TRUNC R6, R5 ;  /* 0x0000000500067311 */ /* 0x000062000020d900 */
[----:B------:R-:W-:Y:S05]  /*1a80*/  BRA `(.L_x_27211) ;  /* 0x0000000400ec7947 */ /* 0x000fea0003800000 */
.L_x_27222:
        /* <DEDUP_REMOVED lines=11> */
[----:B------:R0:W1:Y:S01]  /*1b40*/  F2I.S64.TRUNC R6, R0 ;  /* 0x0000000000067311 */ /* 0x000062000020d900 */
[----:B------:R-:W-:Y:S05]  /*1b50*/  BRA `(.L_x_27211) ;  /* 0x0000000400b87947 */ /* 0x000fea0003800000 */
.L_x_27221:
[----:B------:R-:W2:Y:S02]  /*1b60*/  LDG.E.U16 R6, desc[UR36][R2.64] ;  /* 0x0000002402067981 */ /* 0x000ea4000c1e1500 */
[----:B--2---:R-:W-:-:S06]  /*1b70*/  SHF.L.U32 R6, R6, 0x10, RZ ;  /* 0x0000001006067819 */ /* 0x004fcc00000006ff */
[----:B------:R-:W0:Y:S01]  /*1b80*/  F2I.S64.TRUNC R6, R6 ;  /* 0x0000000600067311 */ /* 0x000e22000020d900 */
[----:B------:R-:W-:Y:S05]  /*1b90*/  BRA `(.L_x_27211) ;  /* 0x0000000400a87947 */ /* 0x000fea0003800000 */
.L_x_27218:
        /* <DEDUP_REMOVED lines=11> */
.L_x_27225:
        /* <DEDUP_REMOVED lines=21> */
.L_x_27229:
[----:B------:R-:W-:Y:S05]  /*1da0*/  BSYNC.RECONVERGENT B1 ;  /* 0x0000000000017941 */ /* 0x000fea0003800200 */
.L_x_27228:
[----:B------:R-:W-:Y:S02]  /*1db0*/  SHF.L.U32 R0, R0, 0x14, RZ ;  /* 0x0000001400007819 */ /* 0x000fe400000006ff */
[----:B------:R-:W-:-:S04]  /*1dc0*/  LEA R2, R2, 0x3b800000, 0x17 ;  /* 0x3b80000002027811 */ /* 0x000fc800078eb8ff */
[----:B------:R-:W-:-:S07]  /*1dd0*/  LOP3.LUT R6, R2, R0, R7, 0xfe, !PT ;  /* 0x0000000002067212 */ /* 0x000fce00078efe07 */
.L_x_27227:
[----:B------:R-:W-:Y:S05]  /*1de0*/  BSYNC.RECONVERGENT B0 ;  /* 0x0000000000007941 */ /* 0x000fea0003800200 */
.L_x_27226:
[----:B------:R-:W1:Y:S01]  /*1df0*/  F2I.S64.TRUNC R6, R6 ;  /* 0x0000000600067311 */ /* 0x000e62000020d900 */
[----:B------:R-:W-:Y:S05]  /*1e00*/  BRA `(.L_x_27211) ;  /* 0x00000004000c7947 */ /* 0x000fea0003800000 */
.L_x_27224:
        /* <DEDUP_REMOVED lines=21> */
.L_x_27233:
[----:B------:R-:W-:Y:S05]  /*1f60*/  BSYNC.RECONVERGENT B1 ;  /* 0x0000000000017941 */ /* 0x000fea0003800200 */
.L_x_27232:
[----:B------:R-:W-:Y:S01]  /*1f70*/  IMAD.SHL.U32 R0, R0, 0x200000, RZ ;  /* 0x0020000000007824 */ /* 0x000fe200078e00ff */
[----:B------:R-:W-:-:S04]  /*1f80*/  LEA R2, R2, 0x37800000, 0x17 ;  /* 0x3780000002027811 */ /* 0x000fc800078eb8ff */
[----:B------:R-:W-:-:S07]  /*1f90*/  LOP3.LUT R6, R2, R0, R7, 0xfe, !PT ;  /* 0x0000000002067212 */ /* 0x000fce00078efe07 */
.L_x_27231:
[----:B------:R-:W-:Y:S05]  /*1fa0*/  BSYNC.RECONVERGENT B0 ;  /* 0x0000000000007941 */ /* 0x000fea0003800200 */
.L_x_27230:
[----:B------:R-:W2:Y:S01]  /*1fb0*/  F2I.S64.TRUNC R6, R6 ;  /* 0x0000000600067311 */ /* 0x000ea2000020d900 */
[----:B------:R-:W-:Y:S05]  /*1fc0*/  BRA `(.L_x_27211) ;  /* 0x00000000009c7947 */ /* 0x000fea0003800000 */
.L_x_27223:
[----:B------:R-:W-:-:S09]  /*1fd0*/  UISETP.NE.AND UP0, UPT, UR4, 0x1c, UPT ;  /* 0x0000001c0400788c */ /* 0x000fd2000bf05270 */
[----:B------:R-:W-:Y:S05]  /*1fe0*/  BRA.U !UP0, `(.L_x_27234) ;  /* 0x00000001088c7547 */ /* 0x000fea000b800000 */
[----:B------:R-:W-:-:S09]  /*1ff0*/  UISETP.NE.AND UP0, UPT, UR4, 0x1d, UPT ;  /* 0x0000001d0400788c */ /* 0x000fd2000bf05270 */
[----:B------:R-:W-:Y:S05]  /*2000*/  BRA.U !UP0, `(.L_x_27235) ;  /* 0x00000001087c7547 */ /* 0x000fea000b800000 */
[----:B------:R-:W-:-:S09]  /*2010*/  UISETP.NE.AND UP0, UPT, UR4, 0x2c, UPT ;  /* 0x0000002c0400788c */ /* 0x000fd2000bf05270 */
[----:B------:R-:W-:Y:S05]  /*2020*/  BRA.U !UP0, `(.L_x_27236) ;  /* 0x0000000108487547 */ /* 0x000fea000b800000 */
.L_x_27210:
        /* <DEDUP_REMOVED lines=16> */
.L_x_27237:
[----:B------:R-:W-:Y:S01]  /*2130*/  CS2R R6, SRZ ;  /* 0x0000000000067805 */ /* 0x000fe2000001ff00 */
[----:B------:R-:W-:Y:S06]  /*2140*/  BRA `(.L_x_27211) ;  /* 0x00000000003c7947 */ /* 0x000fec0003800000 */
.L_x_27236:
        /* <DEDUP_REMOVED lines=8> */
.L_x_27239:
[----:B------:R-:W-:Y:S05]  /*21d0*/  BSYNC.RECONVERGENT B0 ;  /* 0x0000000000007941 */ /* 0x000fea0003800200 */
.L_x_27238:
[----:B------:R-:W4:Y:S01]  /*21e0*/  F2I.S64.TRUNC R6, R6 ;  /* 0x0000000600067311 */ /* 0x000f22000020d900 */
[----:B------:R-:W-:Y:S05]  /*21f0*/  BRA `(.L_x_27211) ;  /* 0x0000000000107947 */ /* 0x000fea0003800000 */
.L_x_27235:
[----:B------:R0:W5:Y:S01]  /*2200*/  LDG.E.64 R6, desc[UR36][R2.64] ;  /* 0x0000002402067981 */ /* 0x000162000c1e1b00 */
[----:B------:R-:W-:Y:S05]  /*2210*/  BRA `(.L_x_27211) ;  /* 0x0000000000087947 */ /* 0x000fea0003800000 */
.L_x_27234:
[----:B------:R3:W5:Y:S01]  /*2220*/  LDG.E R6, desc[UR36][R2.64] ;  /* 0x0000002402067981 */ /* 0x000762000c1e1900 */
[----:B------:R-:W-:-:S07]  /*2230*/  HFMA2 R7, -RZ, RZ, 0, 0 ;  /* 0x00000000ff077431 */ /* 0x000fce00000001ff */
.L_x_27211:
[----:B0--3--:R-:W1:Y:S01]  /*2240*/  LDC.64 R2, c[0x0][0x598] ;  /* 0x00016600ff027b82 */ /* 0x009e620000000a00 */
[----:B------:R-:W-:Y:S01]  /*2250*/  BSSY.RECONVERGENT B0, `(.L_x_27240) ;  /* 0x0000055000007945 */ /* 0x000fe20003800200 */
[----:B-12-45:R-:W-:Y:S02]  /*2260*/  LOP3.LUT R0, R6, R2, RZ, 0x3c, !PT ;  /* 0x0000000206007212 */ /* 0x036fe400078e3cff */
        /* <DEDUP_REMOVED lines=29> */
[----:B------:R-:W-:Y:S02]  /*2440*/  ISETP.NE.U32.AND P0, PT, R2, RZ, PT ;  /* 0x000000ff0200720c */ /* 0x000fe40003f05070 */
[----:B------:R-:W-:Y:S02]  /*2450*/  MOV R2, R5 ;  /* 0x0000000500027202 */ /* 0x000fe40000000f00 */
[----:B------:R-:W-:Y:S01]  /*2460*/  ISETP.NE.AND.EX P0, PT, RZ, RZ, PT, P0 ;  /* 0x000000ffff00720c */ /* 0x000fe20003f05300 */
[----:B------:R-:W-:-:S12]  /*2470*/  BRA `(.L_x_27244) ;  /* 0x00000000003c7947 */ /* 0x000fd80003800000 */
.L_x_27243:
[----:B------:R-:W-:Y:S01]  /*2480*/  IMAD.MOV.U32 R8, RZ, RZ, R6 ;  /* 0x000000ffff087224 */ /* 0x000fe200078e0006 */
[----:B------:R-:W-:Y:S02]  /*2490*/  MOV R9, R7 ;  /* 0x0000000700097202 */ /* 0x000fe40000000f00 */
[----:B------:R-:W-:-:S07]  /*24a0*/  MOV R0, 0x24c0 ;  /* 0x000024c000007802 */ /* 0x000fce0000000f00 */
[----:B------:R-:W-:Y:S05]  /*24b0*/  CALL.REL.NOINC `($__internal_28_$__cuda_sm20_div_s64) ;  /* 0x000000ac00f47944 */ /* 0x000fea0003c00000 */
[----:B------:R-:W0:Y:S01]  /*24c0*/  LDCU.64 UR4, c[0x0][0x598] ;  /* 0x0000b300ff0477ac */ /* 0x000e220008000a00 */
[----:B------:R-:W-:Y:S01]  /*24d0*/  IADD3 R9, P0, PT, RZ, -R2, RZ ;  /* 0x80000002ff097210 */ /* 0x000fe20007f1e0ff */
[----:B------:R-:W-:Y:S01]  /*24e0*/  IMAD.MOV.U32 R4, RZ, RZ, R6 ;  /* 0x000000ffff047224 */ /* 0x000fe200078e0006 */
[----:B------:R-:W-:-:S03]  /*24f0*/  MOV R5, R7 ;  /* 0x0000000700057202 */ /* 0x000fc60000000f00 */
[----:B------:R-:W-:-:S04]  /*2500*/  IMAD.X R0, RZ, RZ, ~R3, P0 ;  /* 0x000000ffff007224 */ /* 0x000fc800000e0e03 */
[----:B0-----:R-:W-:Y:S02]  /*2510*/  IMAD R0, R0, UR4, RZ ;  /* 0x0000000400007c24 */ /* 0x001fe4000f8e02ff */
[----:B------:R-:W-:-:S04]  /*2520*/  IMAD.WIDE.U32 R4, R9, UR4, R4 ;  /* 0x0000000409047c25 */ /* 0x000fc8000f8e0004 */
[----:B------:R-:W-:Y:S01]  /*2530*/  IMAD R7, R9, UR5, R0 ;  /* 0x0000000509077c24 */ /* 0x000fe2000f8e0200 */
[----:B------:R-:W-:-:S03]  /*2540*/  ISETP.NE.U32.AND P0, PT, R4, RZ, PT ;  /* 0x000000ff0400720c */ /* 0x000fc60003f05070 */
[----:B------:R-:W-:-:S05]  /*2550*/  IMAD.IADD R4, R5, 0x1, R7 ;  /* 0x0000000105047824 */ /* 0x000fca00078e0207 */
[----:B------:R-:W-:-:S13]  /*2560*/  ISETP.NE.AND.EX P0, PT, R4, RZ, PT, P0 ;  /* 0x000000ff0400720c */ /* 0x000fda0003f05300 */
.L_x_27244:
[----:B------:R-:W-:Y:S05]  /*2570*/  BSYNC.RECONVERGENT B1 ;  /* 0x0000000000017941 */ /* 0x000fea0003800200 */
.L_x_27242:
[----:B------:R-:W-:-:S04]  /*2580*/  SEL R5, RZ, 0xffffffff, !P0 ;  /* 0xffffffffff057807 */ /* 0x000fc80004000000 */
[----:B------:R-:W-:-:S05]  /*2590*/  IADD3 R4, P0, PT, R2, R5, RZ ;  /* 0x0000000502047210 */ /* 0x000fca0007f1e0ff */
[----:B------:R-:W-:Y:S01]  /*25a0*/  IMAD.X R5, R3, 0x1, R5, P0 ;  /* 0x0000000103057824 */ /* 0x000fe200000e0605 */
[----:B------:R-:W-:Y:S07]  /*25b0*/  BRA `(.L_x_27245) ;  /* 0x0000000000787947 */ /* 0x000fee0003800000 */
.L_x_27241:
[----:B------:R-:W-:-:S04]  /*25c0*/  LOP3.LUT R3, R7, R3, RZ, 0xfc, !PT ;  /* 0x0000000307037212 */ /* 0x000fc800078efcff */
        /* <DEDUP_REMOVED lines=23> */
.L_x_27246:
[----:B------:R-:W-:Y:S01]  /*2740*/  MOV R8, R6 ;  /* 0x0000000600087202 */ /* 0x000fe20000000f00 */
[----:B------:R-:W-:Y:S01]  /*2750*/  IMAD.MOV.U32 R9, RZ, RZ, R7 ;  /* 0x000000ffff097224 */ /* 0x000fe200078e0007 */
[----:B------:R-:W-:-:S07]  /*2760*/  MOV R0, 0x2780 ;  /* 0x0000278000007802 */ /* 0x000fce0000000f00 */
[----:B------:R-:W-:Y:S05]  /*2770*/  CALL.REL.NOINC `($__internal_28_$__cuda_sm20_div_s64) ;  /* 0x000000ac00447944 */ /* 0x000fea0003c00000 */
[----:B------:R-:W-:Y:S01]  /*2780*/  IMAD.MOV.U32 R4, RZ, RZ, R2 ;  /* 0x000000ffff047224 */ /* 0x000fe200078e0002 */
[----:B------:R-:W-:-:S07]  /*2790*/  MOV R5, R3 ;  /* 0x0000000300057202 */ /* 0x000fce0000000f00 */
.L_x_27245:
[----:B------:R-:W-:Y:S05]  /*27a0*/  BSYNC.RECONVERGENT B0 ;  /* 0x0000000000007941 */ /* 0x000fea0003800200 */
.L_x_27240:
        /* <DEDUP_REMOVED lines=16> */
.L_x_27250:
[----:B------:R1:W-:Y:S01]  /*28b0*/  STG.E.U8 desc[UR36][R2.64], R4 ;  /* 0x0000000402007986 */ /* 0x0003e2000c101124 */
[----:B------:R-:W-:Y:S05]  /*28c0*/  BRA `(.L_x_27252) ;  /* 0x0000000c003c7947 */ /* 0x000fea0003800000 */
.L_x_27249:
        /* <DEDUP_REMOVED lines=8> */
.L_x_27254:
[----:B------:R3:W-:Y:S01]  /*2950*/  STG.E desc[UR36][R2.64], R4 ;  /* 0x0000000402007986 */ /* 0x0007e2000c101924 */
[----:B------:R-:W-:Y:S05]  /*2960*/  BRA `(.L_x_27252) ;  /* 0x0000000c00147947 */ /* 0x000fea0003800000 */
.L_x_27253:
[----:B------:R2:W-:Y:S01]  /*2970*/  STG.E.U16 desc[UR36][R2.64], R4 ;  /* 0x0000000402007986 */ /* 0x0005e2000c101524 */
[----:B------:R-:W-:Y:S05]  /*2980*/  BRA `(.L_x_27252) ;  /* 0x0000000c000c7947 */ /* 0x000fea0003800000 */
.L_x_27248:
        /* <DEDUP_REMOVED lines=9> */
.L_x_27256:
[----:B------:R-:W0:Y:S02]  /*2a20*/  I2F.S64 R0, R4 ;  /* 0x0000000400007312 */ /* 0x000e240000301400 */
[----:B0-----:R-:W-:-:S05]  /*2a30*/  F2FP.F16.F32.PACK_AB R0, RZ, R0 ;  /* 0x00000000ff00723e */ /* 0x001fca00000000ff */
[----:B------:R0:W-:Y:S01]  /*2a40*/  STG.E.U16 desc[UR36][R2.64], R0 ;  /* 0x0000000002007986 */ /* 0x0001e2000c101524 */
[----:B------:R-:W-:Y:S05]  /*2a50*/  BRA `(.L_x_27252) ;  /* 0x0000000800d87947 */ /* 0x000fea0003800000 */
.L_x_27255:
        /* <DEDUP_REMOVED lines=10> */
.L_x_27258:
[----:B------:R-:W0:Y:S02]  /*2b00*/  I2F.S64 R4, R4 ;  /* 0x0000000400047312 */ /* 0x000e240000301400 */
[----:B0-----:R-:W-:-:S04]  /*2b10*/  F2FP.F16.F32.PACK_AB R5, RZ, R4 ;  /* 0x00000004ff05723e */ /* 0x001fc800000000ff */
[----:B------:R-:W-:-:S05]  /*2b20*/  PRMT R5, R5, 0x5410, RZ ;  /* 0x0000541005057816 */ /* 0x000fca00000000ff */
[----:B------:R0:W-:Y:S01]  /*2b30*/  STG.E desc[UR36][R2.64], R5 ;  /* 0x0000000502007986 */ /* 0x0001e2000c101924 */
[----:B------:R-:W-:Y:S05]  /*2b40*/  BRA `(.L_x_27252) ;  /* 0x00000008009c7947 */ /* 0x000fea0003800000 */
.L_x_27257:
[----:B------:R-:W0:Y:S02]  /*2b50*/  I2F.F64.S64 R4, R4 ;  /* 0x0000000400047312 */ /* 0x000e240000301c00 */
[----:B0-----:R0:W-:Y:S01]  /*2b60*/  STG.E.64 desc[UR36][R2.64], R4 ;  /* 0x0000000402007986 */ /* 0x0011e2000c101b24 */
[----:B------:R-:W-:Y:S05]  /*2b70*/  BRA `(.L_x_27252) ;  /* 0x0000000800907947 */ /* 0x000fea0003800000 */
.L_x_27247:
        /* <DEDUP_REMOVED lines=13> */
.L_x_27261:
[----:B------:R-:W0:Y:S01]  /*2c50*/  I2F.F64.S64 R4, R4 ;  /* 0x0000000400047312 */ /* 0x000e220000301c00 */
[----:B------:R-:W-:-:S05]  /*2c60*/  CS2R R6, SRZ ;  /* 0x0000000000067805 */ /* 0x000fca000001ff00 */
[----:B0-----:R0:W-:Y:S01]  /*2c70*/  STG.E.128 desc[UR36][R2.64], R4 ;  /* 0x0000000402007986 */ /* 0x0011e2000c101d24 */
[----:B------:R-:W-:Y:S05]  /*2c80*/  BRA `(.L_x_27252) ;  /* 0x00000008004c7947 */ /* 0x000fea0003800000 */
.L_x_27260:
        /* <DEDUP_REMOVED lines=19> */
.L_x_27265:
[----:B------:R-:W-:Y:S05]  /*2dc0*/  BSYNC.RECONVERGENT B0 ;  /* 0x0000000000007941 */ /* 0x000fea0003800200 */
.L_x_27264:
[----:B------:R-:W-:-:S05]  /*2dd0*/  LOP3.LUT R7, R0, 0x80, R7, 0xf8, !PT ;  /* 0x0000008000077812 */ /* 0x000fca00078ef807 */
[----:B------:R0:W-:Y:S01]  /*2de0*/  STG.E.U8 desc[UR36][R2.64], R7 ;  /* 0x0000000702007986 */ /* 0x0001e2000c101124 */
[----:B------:R-:W-:Y:S05]  /*2df0*/  BRA `(.L_x_27252) ;  /* 0x0000000400f07947 */ /* 0x000fea0003800000 */
.L_x_27263:
        /* <DEDUP_REMOVED lines=15> */
.L_x_27267:
[----:B------:R-:W-:Y:S05]  /*2ef0*/  BSYNC.RECONVERGENT B0 ;  /* 0x0000000000007941 */ /* 0x000fea0003800200 */
.L_x_27266:
[----:B------:R-:W-:-:S05]  /*2f00*/  LOP3.LUT R7, R0, 0x80, R7, 0xf8, !PT ;  /* 0x0000008000077812 */ /* 0x000fca00078ef807 */
[----:B------:R0:W-:Y:S01]  /*2f10*/  STG.E.U8 desc[UR36][R2.64], R7 ;  /* 0x0000000702007986 */ /* 0x0001e2000c101124 */
[----:B------:R-:W-:Y:S05]  /*2f20*/  BRA `(.L_x_27252) ;  /* 0x0000000400a47947 */ /* 0x000fea0003800000 */
.L_x_27262:
[----:B------:R-:W0:Y:S02]  /*2f30*/  I2F.S64 R0, R4 ;  /* 0x0000000400007312 */ /* 0x000e240000301400 */
[----:B0-----:R-:W-:-:S05]  /*2f40*/  F2FP.BF16.F32.PACK_AB R0, RZ, R0 ;  /* 0x00000000ff00723e */ /* 0x001fca00000010ff */
[----:B------:R0:W-:Y:S01]  /*2f50*/  STG.E.U16 desc[UR36][R2.64], R0 ;  /* 0x0000000002007986 */ /* 0x0001e2000c101524 */
[----:B------:R-:W-:Y:S05]  /*2f60*/  BRA `(.L_x_27252) ;  /* 0x0000000400947947 */ /* 0x000fea0003800000 */
.L_x_27259:
        /* <DEDUP_REMOVED lines=10> */
.L_x_27270:
        /* <DEDUP_REMOVED lines=13> */
.L_x_27273:
[----:B------:R-:W-:-:S04]  /*30e0*/  SHF.R.U32.HI R0, RZ, 0x14, R5 ;  /* 0x00000014ff007819 */ /* 0x000fc80000011605 */
[----:B------:R-:W-:-:S04]  /*30f0*/  LOP3.LUT R0, R0, 0x1, RZ, 0xc0, !PT ;  /* 0x0000000100007812 */ /* 0x000fc800078ec0ff */
[----:B------:R-:W-:-:S04]  /*3100*/  IADD3 R0, PT, PT, R5, 0x487ffff, R0 ;  /* 0x0487ffff05007810 */ /* 0x000fc80007ffe000 */
[----:B------:R-:W-:-:S04]  /*3110*/  SHF.R.U32.HI R0, RZ, 0x14, R0 ;  /* 0x00000014ff007819 */ /* 0x000fc80000011600 */
[----:B------:R-:W-:-:S07]  /*3120*/  LOP3.LUT R4, R0, 0xff, RZ, 0xc0, !PT ;  /* 0x000000ff00047812 */ /* 0x000fce00078ec0ff */
.L_x_27274:
[----:B------:R-:W-:-:S04]  /*3130*/  SHF.R.U32.HI R5, RZ, 0x18, R5 ;  /* 0x00000018ff057819 */ /* 0x000fc80000011605 */
[----:B------:R-:W-:-:S04]  /*3140*/  LOP3.LUT R4, R4, 0x80, R5, 0xf8, !PT ;  /* 0x0000008004047812 */ /* 0x000fc800078ef805 */
[----:B------:R-:W-:-:S07]  /*3150*/  PRMT R0, R4, 0x7610, R0 ;  /* 0x0000761004007816 */ /* 0x000fce0000000000 */
.L_x_27272:
[----:B------:R-:W-:Y:S05]  /*3160*/  BSYNC.RECONVERGENT B0 ;  /* 0x0000000000007941 */ /* 0x000fea0003800200 */
.L_x_27271:
[----:B------:R0:W-:Y:S01]  /*3170*/  STG.E.U8 desc[UR36][R2.64], R0 ;  /* 0x0000000002007986 */ /* 0x0001e2000c101124 */
[----:B------:R-:W-:Y:S05]  /*3180*/  BRA `(.L_x_27252) ;  /* 0x00000004000c7947 */ /* 0x000fea0003800000 */
.L_x_27269:
[----:B------:R-:W0:Y:S01]  /*3190*/  I2F.S64 R5, R4 ;  /* 0x0000000400057312 */ /* 0x000e220000301400 */
[----:B------:R-:W-:Y:S01]  /*31a0*/  BSSY.RECONVERGENT B0, `(.L_x_27275) ;  /* 0x0000014000007945 */ /* 0x000fe20003800200 */
[----:B------:R-:W-:Y:S02]  /*31b0*/  MOV R0, 0x80 ;  /* 0x0000008000007802 */ /* 0x000fe40000000f00 */
        /* <DEDUP_REMOVED lines=10> */
.L_x_27277:
[----:B------:R-:W-:-:S04]  /*3260*/  SHF.R.U32.HI R0, RZ, 0x15, R5 ;  /* 0x00000015ff007819 */ /* 0x000fc80000011605 */
[----:B------:R-:W-:-:S04]  /*3270*/  LOP3.LUT R0, R0, 0x1, RZ, 0xc0, !PT ;  /* 0x0000000100007812 */ /* 0x000fc800078ec0ff */
[----:B------:R-:W-:-:S04]  /*3280*/  IADD3 R0, PT, PT, R5, 0x88fffff, R0 ;  /* 0x088fffff05007810 */ /* 0x000fc80007ffe000 */
[----:B------:R-:W-:-:S04]  /*3290*/  SHF.R.U32.HI R0, RZ, 0x15, R0 ;  /* 0x00000015ff007819 */ /* 0x000fc80000011600 */
[----:B------:R-:W-:-:S07]  /*32a0*/  LOP3.LUT R4, R0, 0xff, RZ, 0xc0, !PT ;  /* 0x000000ff00047812 */ /* 0x000fce00078ec0ff */
.L_x_27278:
[----:B------:R-:W-:-:S04]  /*32b0*/  SHF.R.U32.HI R5, RZ, 0x18, R5 ;  /* 0x00000018ff057819 */ /* 0x000fc80000011605 */
[----:B------:R-:W-:-:S04]  /*32c0*/  LOP3.LUT R4, R4, 0x80, R5, 0xf8, !PT ;  /* 0x0000008004047812 */ /* 0x000fc800078ef805 */
[----:B------:R-:W-:-:S07]  /*32d0*/  PRMT R0, R4, 0x7610, R0 ;  /* 0x0000761004007816 */ /* 0x000fce0000000000 */
.L_x_27276:
[----:B------:R-:W-:Y:S05]  /*32e0*/  BSYNC.RECONVERGENT B0 ;  /* 0x0000000000007941 */ /* 0x000fea0003800200 */
.L_x_27275:
[----:B------:R0:W-:Y:S01]  /*32f0*/  STG.E.U8 desc[UR36][R2.64], R0 ;  /* 0x0000000002007986 */ /* 0x0001e2000c101124 */
[----:B------:R-:W-:Y:S05]  /*3300*/  BRA `(.L_x_27252) ;  /* 0x0000000000ac7947 */ /* 0x000fea0003800000 */
.L_x_27268:
[----:B------:R-:W-:-:S09]  /*3310*/  UISETP.NE.AND UP0, UPT, UR4, 0x1c, UPT ;  /* 0x0000001c0400788c */ /* 0x000fd2000bf05270 */
[----:B------:R-:W-:Y:S05]  /*3320*/  BRA.U !UP0, `(.L_x_27279) ;  /* 0x0000000108a07547 */ /* 0x000fea000b800000 */
[----:B------:R-:W-:-:S09]  /*3330*/  UISETP.NE.AND UP0, UPT, UR4, 0x1d, UPT ;  /* 0x0000001d0400788c */ /* 0x000fd2000bf05270 */
[----:B------:R-:W-:Y:S05]  /*3340*/  BRA.U !UP0, `(.L_x_27280) ;  /* 0x0000000108907547 */ /* 0x000fea000b800000 */
[----:B------:R-:W-:-:S09]  /*3350*/  UISETP.NE.AND UP0, UPT, UR4, 0x2c, UPT ;  /* 0x0000002c0400788c */ /* 0x000fd2000bf05270 */
[----:B------:R-:W-:Y:S05]  /*3360*/  BRA.U !UP0, `(.L_x_27281) ;  /* 0x0000000108447547 */ /* 0x000fea000b800000 */
.L_x_27251:
        /* <DEDUP_REMOVED lines=16> */
.L_x_27282:
[----:B------:R-:W-:Y:S05]  /*3470*/  BRA `(.L_x_27252) ;  /* 0x0000000000507947 */ /* 0x000fea0003800000 */
.L_x_27281:
        /* <DEDUP_REMOVED lines=17> */
.L_x_27280:
[----:B------:R0:W-:Y:S01]  /*3590*/  STG.E.64 desc[UR36][R2.64], R4 ;  /* 0x0000000402007986 */ /* 0x0001e2000c101b24 */
[----:B------:R-:W-:Y:S05]  /*35a0*/  BRA `(.L_x_27252) ;  /* 0x0000000000047947 */ /* 0x000fea0003800000 */
.L_x_27279:
[----:B------:R0:W-:Y:S02]  /*35b0*/  STG.E desc[UR36][R2.64], R4 ;  /* 0x0000000402007986 */ /* 0x0001e4000c101924 */
.L_x_27252:
[----:B------:R-:W-:-:S07]  /*35c0*/  VIADD R17, R17, 0x80 ;  /* 0x0000008011117836 */ /* 0x000fce0000000000 */
.L_x_27204:
[----:B------:R-:W-:Y:S05]  /*35d0*/  BSYNC.RECONVERGENT B6 ;  /* 0x0000000000067941 */ /* 0x000fea0003800200 */
.L_x_27203:
        /* <DEDUP_REMOVED lines=307> */
.L_x_27285:
        /* <DEDUP_REMOVED lines=17> */
.L_x_27289:
[----:B------:R0:W5:Y:S01]  /*4a20*/  LDG.E.U8 R6, desc[UR36][R2.64] ;  /* 0x0000002402067981 */ /* 0x000162000c1e1100 */
[----:B------:R-:W-:Y:S01]  /*4a30*/  IMAD.MOV.U32 R7, RZ, RZ, RZ ;  /* 0x000000ffff077224 */ /* 0x000fe200078e00ff */
[----:B------:R-:W-:Y:S06]  /*4a40*/  BRA `(.L_x_27291) ;  /* 0x0000000c00407947 */ /* 0x000fec0003800000 */
.L_x_27288:
        /* <DEDUP_REMOVED lines=8> */
.L_x_27293:
[----:B------:R-:W2:Y:S02]  /*4ad0*/  LDG.E R6, desc[UR36][R2.64] ;  /* 0x0000002402067981 */ /* 0x000ea4000c1e1900 */
[----:B--2---:R-:W-:Y:S01]  /*4ae0*/  SHF.R.S32.HI R7, RZ, 0x1f, R6 ;  /* 0x0000001fff077819 */ /* 0x004fe20000011406 */
[----:B------:R-:W-:Y:S06]  /*4af0*/  BRA `(.L_x_27291) ;  /* 0x0000000c00147947 */ /* 0x000fec0003800000 */
.L_x_27292:
[----:B------:R-:W2:Y:S02]  /*4b00*/  LDG.E.S16 R6, desc[UR36][R2.64] ;  /* 0x0000002402067981 */ /* 0x000ea4000c1e1700 */
[----:B--2---:R-:W-:Y:S01]  /*4b10*/  SHF.R.S32.HI R7, RZ, 0x1f, R6 ;  /* 0x0000001fff077819 */ /* 0x004fe20000011406 */
[----:B------:R-:W-:Y:S06]  /*4b20*/  BRA `(.L_x_27291) ;  /* 0x0000000c00087947 */ /* 0x000fec0003800000 */
.L_x_27287:
[----:B------:R-:W-:-:S09]  /*4b30*/  UISETP.GT.AND UP0, UPT, UR4, 0x6, UPT ;  /* 0x000000060400788c */ /* 0x000fd2000bf04270 */
[----:B------:R-:W-:Y:S05]  /*4b40*/  BRA.U UP0, `(.L_x_27294) ;  /* 0x00000001002c7547 */ /* 0x000fea000b800000 */
[----:B------:R-:W-:-:S09]  /*4b50*/  UISETP.NE.AND UP0, UPT, UR4, 0x5, UPT ;  /* 0x000000050400788c */ /* 0x000fd2000bf05270 */
[----:B------:R-:W-:Y:S05]  /*4b60*/  BRA.U !UP0, `(.L_x_27295) ;  /* 0x0000000108147547 */ /* 0x000fea000b800000 */
[----:B------:R-:W-:-:S09]  /*4b70*/  UISETP.NE.AND UP0, UPT, UR4, 0x6, UPT ;  /* 0x000000060400788c */ /* 0x000fd2000bf05270 */
[----:B------:R-:W-:Y:S05]  /*4b80*/  BRA.U UP0, `(.L_x_27290) ;  /* 0x0000000900987547 */ /* 0x000fea000b800000 */
[----:B------:R-:W2:Y:S02]  /*4b90*/  LDG.E R2, desc[UR36][R2.64] ;  /* 0x0000002402027981 */ /* 0x000ea4000c1e1900 */
[----:B--2---:R1:W2:Y:S01]  /*4ba0*/  F2I.S64.TRUNC R6, R2 ;  /* 0x0000000200067311 */ /* 0x0042a2000020d900 */
[----:B------:R-:W-:Y:S05]  /*4bb0*/  BRA `(.L_x_27291) ;  /* 0x0000000800e47947 */ /* 0x000fea0003800000 */
.L_x_27295:
[----:B------:R-:W2:Y:S02]  /*4bc0*/  LDG.E.U16 R2, desc[UR36][R2.64] ;  /* 0x0000002402027981 */ /* 0x000ea4000c1e1500 */
[----:B--2---:R-:W-:-:S06]  /*4bd0*/  HADD2.F32 R6, -RZ, R2.H0_H0 ;  /* 0x20000002ff067230 */ /* 0x004fcc0000004100 */
[----:B------:R-:W0:Y:S01]  /*4be0*/  F2I.S64.TRUNC R6, R6 ;  /* 0x0000000600067311 */ /* 0x000e22000020d900 */
[----:B------:R-:W-:Y:S05]  /*4bf0*/  BRA `(.L_x_27291) ;  /* 0x0000000800d47947 */ /* 0x000fea0003800000 */
.L_x_27294:
        /* <DEDUP_REMOVED lines=9> */
.L_x_27297:
[----:B------:R-:W2:Y:S02]  /*4c90*/  LDG.E.U16 R2, desc[UR36][R2.64] ;  /* 0x0000002402027981 */ /* 0x000ea4000c1e1500 */
[----:B--2---:R-:W-:-:S06]  /*4ca0*/  HADD2.F32 R6, -RZ, R2.H0_H0 ;  /* 0x20000002ff067230 */ /* 0x004fcc0000004100 */
[----:B------:R-:W3:Y:S01]  /*4cb0*/  F2I.S64.TRUNC R6, R6 ;  /* 0x0000000600067311 */ /* 0x000ee2000020d900 */
[----:B------:R-:W-:Y:S05]  /*4cc0*/  BRA `(.L_x_27291) ;  /* 0x0000000800a07947 */ /* 0x000fea0003800000 */
.L_x_27296:
[----:B------:R-:W2:Y:S02]  /*4cd0*/  LDG.E.64 R2, desc[UR36][R2.64] ;  /* 0x0000002402027981 */ /* 0x000ea4000c1e1b00 */
[----:B--2---:R0:W1:Y:S01]  /*4ce0*/  F2I.S64.F64.TRUNC R6, R2 ;  /* 0x0000000200067311 */ /* 0x004062000030d900 */
[----:B------:R-:W-:Y:S05]  /*4cf0*/  BRA `(.L_x_27291) ;  /* 0x0000000800947947 */ /* 0x000fea0003800000 */
.L_x_27286:
        /* <DEDUP_REMOVED lines=13> */
.L_x_27300:
[----:B------:R-:W2:Y:S02]  /*4dd0*/  LDG.E.64 R2, desc[UR36][R2.64] ;  /* 0x0000002402027981 */ /* 0x000ea4000c1e1b00 */
[----:B--2---:R0:W1:Y:S01]  /*4de0*/  F2I.S64.F64.TRUNC R6, R2 ;  /* 0x0000000200067311 */ /* 0x004062000030d900 */
[----:B------:R-:W-:Y:S05]  /*4df0*/  BRA `(.L_x_27291) ;  /* 0x0000000800547947 */ /* 0x000fea0003800000 */
.L_x_27299:
        /* <DEDUP_REMOVED lines=26> */
.L_x_27302:
        /* <DEDUP_REMOVED lines=11> */
[----:B------:R0:W1:Y:S01]  /*5050*/  F2I.S64.TRUNC R6, R0 ;  /* 0x0000000000067311 */ /* 0x000062000020d900 */
[----:B------:R-:W-:Y:S05]  /*5060*/  BRA `(.L_x_27291) ;  /* 0x0000000400b87947 */ /* 0x000fea0003800000 */
.L_x_27301:
[----:B------:R-:W2:Y:S02]  /*5070*/  LDG.E.U16 R6, desc[UR36][R2.64] ;  /* 0x0000002402067981 */ /* 0x000ea4000c1e1500 */
[----:B--2---:R-:W-:-:S06]  /*5080*/  IMAD.U32 R6, R6, 0x10000, RZ ;  /* 0x0001000006067824 */ /* 0x004fcc00078e00ff */
[----:B------:R-:W0:Y:S01]  /*5090*/  F2I.S64.TRUNC R6, R6 ;  /* 0x0000000600067311 */ /* 0x000e22000020d900 */
[----:B------:R-:W-:Y:S05]  /*50a0*/  BRA `(.L_x_27291) ;  /* 0x0000000400a87947 */ /* 0x000fea0003800000 */
.L_x_27298:
        /* <DEDUP_REMOVED lines=11> */
.L_x_27305:
        /* <DEDUP_REMOVED lines=21> */
.L_x_27309:
[----:B------:R-:W-:Y:S05]  /*52b0*/  BSYNC.RECONVERGENT B1 ;  /* 0x0000000000017941 */ /* 0x000fea0003800200 */
.L_x_27308:
[----:B------:R-:W-:Y:S01]  /*52c0*/  IMAD.SHL.U32 R0, R0, 0x100000, RZ ;  /* 0x0010000000007824 */ /* 0x000fe200078e00ff */
[----:B------:R-:W-:-:S04]  /*52d0*/  LEA R2, R2, 0x3b800000, 0x17 ;  /* 0x3b80000002027811 */ /* 0x000fc800078eb8ff */
[----:B------:R-:W-:-:S07]  /*52e0*/  LOP3.LUT R6, R2, R0, R7, 0xfe, !PT ;  /* 0x0000000002067212 */ /* 0x000fce00078efe07 */
.L_x_27307:
[----:B------:R-:W-:Y:S05]  /*52f0*/  BSYNC.RECONVERGENT B0 ;  /* 0x0000000000007941 */ /* 0x000fea0003800200 */
.L_x_27306:
[----:B------:R-:W0:Y:S01]  /*5300*/  F2I.S64.TRUNC R6, R6 ;  /* 0x0000000600067311 */ /* 0x000e22000020d900 */
[----:B------:R-:W-:Y:S05]  /*5310*/  BRA `(.L_x_27291) ;  /* 0x00000004000c7947 */ /* 0x000fea0003800000 */
.L_x_27304:
        /* <DEDUP_REMOVED lines=21> */
.L_x_27313:
[----:B------:R-:W-:Y:S05]  /*5470*/  BSYNC.RECONVERGENT B1 ;  /* 0x0000000000017941 */ /* 0x000fea0003800200 */
.L_x_27312:
[----:B------:R-:W-:Y:S02]  /*5480*/  SHF.L.U32 R0, R0, 0x15, RZ ;  /* 0x0000001500007819 */ /* 0x000fe400000006ff */
[----:B------:R-:W-:-:S04]  /*5490*/  LEA R2, R2, 0x37800000, 0x17 ;  /* 0x3780000002027811 */ /* 0x000fc800078eb8ff */
[----:B------:R-:W-:-:S07]  /*54a0*/  LOP3.LUT R6, R2, R0, R7, 0xfe, !PT ;  /* 0x0000000002067212 */ /* 0x000fce00078efe07 */
.L_x_27311:
[----:B------:R-:W-:Y:S05]  /*54b0*/  BSYNC.RECONVERGENT B0 ;  /* 0x0000000000007941 */ /* 0x000fea0003800200 */
.L_x_27310:
[----:B------:R-:W0:Y:S01]  /*54c0*/  F2I.S64.TRUNC R6, R6 ;  /* 0x0000000600067311 */ /* 0x000e22000020d900 */
[----:B------:R-:W-:Y:S05]  /*54d0*/  BRA `(.L_x_27291) ;  /* 0x00000000009c7947 */ /* 0x000fea0003800000 */
.L_x_27303:
        /* <DEDUP_REMOVED lines=14> */
.L_x_27317:
[----:B------:R-:W-:Y:S05]  /*55c0*/  BSYNC.RECONVERGENT B0 ;  /* 0x0000000000007941 */ /* 0x000fea0003800200 */
.L_x_27316:
[----:B------:R-:W0:Y:S01]  /*55d0*/  F2I.S64.TRUNC R6, R6 ;  /* 0x0000000600067311 */ /* 0x000e22000020d900 */
[----:B------:R-:W-:Y:S05]  /*55e0*/  BRA `(.L_x_27291) ;  /* 0x0000000000587947 */ /* 0x000fea0003800000 */
.L_x_27290:
        /* <DEDUP_REMOVED lines=16> */
.L_x_27318:
[----:B------:R-:W-:Y:S01]  /*56f0*/  CS2R R6, SRZ ;  /* 0x0000000000067805 */ /* 0x000fe2000001ff00 */
[----:B------:R-:W-:Y:S06]  /*5700*/  BRA `(.L_x_27291) ;  /* 0x0000000000107947 */ /* 0x000fec0003800000 */
.L_x_27315:
[----:B------:R0:W5:Y:S01]  /*5710*/  LDG.E.64 R6, desc[UR36][R2.64] ;  /* 0x0000002402067981 */ /* 0x000162000c1e1b00 */
[----:B------:R-:W-:Y:S05]  /*5720*/  BRA `(.L_x_27291) ;  /* 0x0000000000087947 */ /* 0x000fea0003800000 */
.L_x_27314:
[----:B------:R0:W5:Y:S01]  /*5730*/  LDG.E R6, desc[UR36][R2.64] ;  /* 0x0000002402067981 */ /* 0x000162000c1e1900 */
[----:B------:R-:W-:-:S07]  /*5740*/  IMAD.MOV.U32 R7, RZ, RZ, RZ ;  /* 0x000000ffff077224 */ /* 0x000fce00078e00ff */
.L_x_27291:
[----:B01--4-:R-:W2:Y:S01]  /*5750*/  LDC.64 R2, c[0x0][0x598] ;  /* 0x00016600ff027b82 */ /* 0x013ea20000000a00 */
[----:B------:R-:W-:Y:S01]  /*5760*/  BSSY.RECONVERGENT B0, `(.L_x_27319) ;  /* 0x0000055000007945 */ /* 0x000fe20003800200 */
[----:B--23-5:R-:W-:Y:S02]  /*5770*/  LOP3.LUT R0, R6, R2, RZ, 0x3c, !PT ;  /* 0x0000000206007212 */ /* 0x02cfe400078e3cff */
        /* <DEDUP_REMOVED lines=29> */
[----:B------:R-:W-:Y:S01]  /*5950*/  ISETP.NE.U32.AND P0, PT, R2, RZ, PT ;  /* 0x000000ff0200720c */ /* 0x000fe20003f05070 */
[----:B------:R-:W-:-:S03]  /*5960*/  IMAD.MOV.U32 R2, RZ, RZ, R0 ;  /* 0x000000ffff027224 */ /* 0x000fc600078e0000 */
[----:B------:R-:W-:Y:S01]  /*5970*/  ISETP.NE.AND.EX P0, PT, RZ, RZ, PT, P0 ;  /* 0x000000ffff00720c */ /* 0x000fe20003f05300 */
[----:B------:R-:W-:-:S12]  /*5980*/  BRA `(.L_x_27323) ;  /* 0x00000000003c7947 */ /* 0x000fd80003800000 */
.L_x_27322:
[----:B------:R-:W-:Y:S01]  /*5990*/  MOV R8, R6 ;  /* 0x0000000600087202 */ /* 0x000fe20000000f00 */
[----:B------:R-:W-:Y:S01]  /*59a0*/  IMAD.MOV.U32 R9, RZ, RZ, R7 ;  /* 0x000000ffff097224 */ /* 0x000fe200078e0007 */
        /* <DEDUP_REMOVED lines=13> */
.L_x_27323:
[----:B------:R-:W-:Y:S05]  /*5a80*/  BSYNC.RECONVERGENT B1 ;  /* 0x0000000000017941 */ /* 0x000fea0003800200 */
.L_x_27321:
[----:B------:R-:W-:-:S04]  /*5a90*/  SEL R5, RZ, 0xffffffff, !P0 ;  /* 0xffffffffff057807 */ /* 0x000fc80004000000 */
[----:B------:R-:W-:-:S04]  /*5aa0*/  IADD3 R4, P0, PT, R2, R5, RZ ;  /* 0x0000000502047210 */ /* 0x000fc80007f1e0ff */
[----:B------:R-:W-:Y:S01]  /*5ab0*/  IADD3.X R5, PT, PT, R3, R5, RZ, P0, !PT ;  /* 0x0000000503057210 */ /* 0x000fe200007fe4ff */
[----:B------:R-:W-:Y:S08]  /*5ac0*/  BRA `(.L_x_27324) ;  /* 0x0000000000787947 */ /* 0x000ff00003800000 */
.L_x_27320:
        /* <DEDUP_REMOVED lines=24> */
.L_x_27325:
[----:B------:R-:W-:Y:S01]  /*5c50*/  IMAD.MOV.U32 R8, RZ, RZ, R6 ;  /* 0x000000ffff087224 */ /* 0x000fe200078e0006 */
[----:B------:R-:W-:Y:S01]  /*5c60*/  MOV R0, 0x5c90 ;  /* 0x00005c9000007802 */ /* 0x000fe20000000f00 */
[----:B------:R-:W-:-:S07]  /*5c70*/  IMAD.MOV.U32 R9, RZ, RZ, R7 ;  /* 0x000000ffff097224 */ /* 0x000fce00078e0007 */
[----:B------:R-:W-:Y:S05]  /*5c80*/  CALL.REL.NOINC `($__internal_28_$__cuda_sm20_div_s64) ;  /* 0x0000007800007944 */ /* 0x000fea0003c00000 */
[----:B------:R-:W-:Y:S01]  /*5c90*/  MOV R4, R2 ;  /* 0x0000000200047202 */ /* 0x000fe20000000f00 */
[----:B------:R-:W-:-:S07]  /*5ca0*/  IMAD.MOV.U32 R5, RZ, RZ, R3 ;  /* 0x000000ffff057224 */ /* 0x000fce00078e0003 */
.L_x_27324:
[----:B------:R-:W-:Y:S05]  /*5cb0*/  BSYNC.RECONVERGENT B0 ;  /* 0x0000000000007941 */ /* 0x000fea0003800200 */
.L_x_27319:
        /* <DEDUP_REMOVED lines=16> */
.L_x_27329:
[----:B------:R0:W-:Y:S01]  /*5dc0*/  STG.E.U8 desc[UR36][R2.64], R4 ;  /* 0x0000000402007986 */ /* 0x0001e2000c101124 */
[----:B------:R-:W-:Y:S05]  /*5dd0*/  BRA `(.L_x_27331) ;  /* 0x0000000c00387947 */ /* 0x000fea0003800000 */
.L_x_27328:
        /* <DEDUP_REMOVED lines=8> */
.L_x_27333:
[----:B------:R0:W-:Y:S01]  /*5e60*/  STG.E desc[UR36][R2.64], R4 ;  /* 0x0000000402007986 */ /* 0x0001e2000c101924 */
[----:B------:R-:W-:Y:S05]  /*5e70*/  BRA `(.L_x_27331) ;  /* 0x0000000c00107947 */ /* 0x000fea0003800000 */
.L_x_27332:
[----:B------:R0:W-:Y:S01]  /*5e80*/  STG.E.U16 desc[UR36][R2.64], R4 ;  /* 0x0000000402007986 */ /* 0x0001e2000c101524 */
[----:B------:R-:W-:Y:S05]  /*5e90*/  BRA `(.L_x_27331) ;  /* 0x0000000c00087947 */ /* 0x000fea0003800000 */
.L_x_27327:
        /* <DEDUP_REMOVED lines=9> */
.L_x_27335:
[----:B------:R-:W0:Y:S02]  /*5f30*/  I2F.S64 R0, R4 ;  /* 0x0000000400007312 */ /* 0x000e240000301400 */
[----:B0-----:R-:W-:-:S05]  /*5f40*/  F2FP.F16.F32.PACK_AB R0, RZ, R0 ;  /* 0x00000000ff00723e */ /* 0x001fca00000000ff */
[----:B------:R0:W-:Y:S01]  /*5f50*/  STG.E.U16 desc[UR36][R2.64], R0 ;  /* 0x0000000002007986 */ /* 0x0001e2000c101524 */
[----:B------:R-:W-:Y:S05]  /*5f60*/  BRA `(.L_x_27331) ;  /* 0x0000000800d47947 */ /* 0x000fea0003800000 */
.L_x_27334:
        /* <DEDUP_REMOVED lines=8> */
[----:B0-----:R0:W-:Y:S01]  /*5ff0*/  STG.E.64 desc[UR36][R2.64], R6 ;  /* 0x0000000602007986 */ /* 0x0011e2000c101b24 */
[----:B------:R-:W-:Y:S05]  /*6000*/  BRA `(.L_x_27331) ;  /* 0x0000000800ac7947 */ /* 0x000fea0003800000 */
.L_x_27337:
[----:B------:R-:W0:Y:S02]  /*6010*/  I2F.S64 R4, R4 ;  /* 0x0000000400047312 */ /* 0x000e240000301400 */
[----:B0-----:R-:W-:-:S04]  /*6020*/  F2FP.F16.F32.PACK_AB R5, RZ, R4 ;  /* 0x00000004ff05723e */ /* 0x001fc800000000ff */
[----:B------:R-:W-:-:S05]  /*6030*/  PRMT R5, R5, 0x5410, RZ ;  /* 0x0000541005057816 */ /* 0x000fca00000000ff */
[----:B------:R0:W-:Y:S01]  /*6040*/  STG.E desc[UR36][R2.64], R5 ;  /* 0x0000000502007986 */ /* 0x0001e2000c101924 */
[----:B------:R-:W-:Y:S05]  /*6050*/  BRA `(.L_x_27331) ;  /* 0x0000000800987947 */ /* 0x000fea0003800000 */
.L_x_27336:
[----:B------:R-:W0:Y:S02]  /*6060*/  I2F.F64.S64 R4, R4 ;  /* 0x0000000400047312 */ /* 0x000e240000301c00 */
[----:B0-----:R0:W-:Y:S01]  /*6070*/  STG.E.64 desc[UR36][R2.64], R4 ;  /* 0x0000000402007986 */ /* 0x0011e2000c101b24 */
[----:B------:R-:W-:Y:S05]  /*6080*/  BRA `(.L_x_27331) ;  /* 0x00000008008c7947 */ /* 0x000fea0003800000 */
.L_x_27326:
        /* <DEDUP_REMOVED lines=12> */
.L_x_27341:
        /* <DEDUP_REMOVED lines=18> */
.L_x_27344:
[----:B------:R-:W-:-:S04]  /*6270*/  SHF.R.U32.HI R5, RZ, 0x18, R5 ;  /* 0x00000018ff057819 */ /* 0x000fc80000011605 */
[----:B------:R-:W-:-:S07]  /*6280*/  LOP3.LUT R0, R0, 0x80, R5, 0xf8, !PT ;  /* 0x0000008000007812 */ /* 0x000fce00078ef805 */
.L_x_27343:
[----:B------:R-:W-:Y:S05]  /*6290*/  BSYNC.RECONVERGENT B0 ;  /* 0x0000000000007941 */ /* 0x000fea0003800200 */
.L_x_27342:
[----:B------:R3:W-:Y:S01]  /*62a0*/  STG.E.U8 desc[UR36][R2.64], R0 ;  /* 0x0000000002007986 */ /* 0x0007e2000c101124 */
[----:B------:R-:W-:Y:S05]  /*62b0*/  BRA `(.L_x_27331) ;  /* 0x0000000800007947 */ /* 0x000fea0003800000 */
.L_x_27340:
[----:B------:R-:W0:Y:S01]  /*62c0*/  I2F.S64 R5, R4 ;  /* 0x0000000400057312 */ /* 0x000e220000301400 */
[----:B------:R-:W-:Y:S01]  /*62d0*/  BSSY.RECONVERGENT B0, `(.L_x_27345) ;  /* 0x0000013000007945 */ /* 0x000fe20003800200 */
[----:B------:R-:W-:Y:S02]  /*62e0*/  MOV R0, 0x80 ;  /* 0x0000008000007802 */ /* 0x000fe40000000f00 */
        /* <DEDUP_REMOVED lines=15> */
.L_x_27347:
[----:B------:R-:W-:-:S04]  /*63e0*/  SHF.R.U32.HI R5, RZ, 0x18, R5 ;  /* 0x00000018ff057819 */ /* 0x000fc80000011605 */
[----:B------:R-:W-:-:S07]  /*63f0*/  LOP3.LUT R0, R0, 0x80, R5, 0xf8, !PT ;  /* 0x0000008000007812 */ /* 0x000fce00078ef805 */
.L_x_27346:
[----:B------:R-:W-:Y:S05]  /*6400*/  BSYNC.RECONVERGENT B0 ;  /* 0x0000000000007941 */ /* 0x000fea0003800200 */
.L_x_27345:
[----:B------:R0:W-:Y:S01]  /*6410*/  STG.E.U8 desc[UR36][R2.64], R0 ;  /* 0x0000000002007986 */ /* 0x0001e2000c101124 */
[----:B------:R-:W-:Y:S05]  /*6420*/  BRA `(.L_x_27331) ;  /* 0x0000000400a47947 */ /* 0x000fea0003800000 */
.L_x_27339:
        /* <DEDUP_REMOVED lines=23> */
.L_x_27349:
[----:B------:R1:W-:Y:S01]  /*65a0*/  STG.E.64 desc[UR36][R2.64], R4 ;  /* 0x0000000402007986 */ /* 0x0003e2000c101b24 */
[----:B------:R-:W-:Y:S05]  /*65b0*/  BRA `(.L_x_27331) ;  /* 0x0000000400407947 */ /* 0x000fea0003800000 */
.L_x_27348:
[----:B------:R0:W-:Y:S01]  /*65c0*/  STG.E desc[UR36][R2.64], R4 ;  /* 0x0000000402007986 */ /* 0x0001e2000c101924 */
[----:B------:R-:W-:Y:S05]  /*65d0*/  BRA `(.L_x_27331) ;  /* 0x0000000400387947 */ /* 0x000fea0003800000 */
.L_x_27338:
        /* <DEDUP_REMOVED lines=11> */
.L_x_27351:
[----:B------:R-:W0:Y:S01]  /*6690*/  I2F.F64.S64 R4, R4 ;  /* 0x0000000400047312 */ /* 0x000e220000301c00 */
[----:B------:R-:W-:-:S05]  /*66a0*/  CS2R R6, SRZ ;  /* 0x0000000000067805 */ /* 0x000fca000001ff00 */
[----:B0-----:R0:W-:Y:S01]  /*66b0*/  STG.E.128 desc[UR36][R2.64], R4 ;  /* 0x0000000402007986 */ /* 0x0011e2000c101d24 */
[----:B------:R-:W-:Y:S05]  /*66c0*/  BRA `(.L_x_27331) ;  /* 0x0000000000fc7947 */ /* 0x000fea0003800000 */
.L_x_27350:
[----:B------:R-:W-:-:S09]  /*66d0*/  UISETP.NE.AND UP0, UPT, UR4, 0xf, UPT ;  /* 0x0000000f0400788c */ /* 0x000fd2000bf05270 */
[----:B------:R-:W-:Y:S05]  /*66e0*/  BRA.U !UP0, `(.L_x_27352) ;  /* 0x0000000108e87547 */ /* 0x000fea000b800000 */
[----:B------:R-:W-:-:S09]  /*66f0*/  UISETP.NE.AND UP0, UPT, UR4, 0x17, UPT ;  /* 0x000000170400788c */ /* 0x000fd2000bf05270 */
[----:B------:R-:W-:Y:S05]  /*6700*/  BRA.U !UP0, `(.L_x_27353) ;  /* 0x0000000108907547 */ /* 0x000fea000b800000 */
[----:B------:R-:W-:-:S09]  /*6710*/  UISETP.NE.AND UP0, UPT, UR4, 0x18, UPT ;  /* 0x000000180400788c */ /* 0x000fd2000bf05270 */
[----:B------:R-:W-:Y:S05]  /*6720*/  BRA.U !UP0, `(.L_x_27354) ;  /* 0x0000000108447547 */ /* 0x000fea000b800000 */
.L_x_27330:
        /* <DEDUP_REMOVED lines=16> */
.L_x_27355:
[----:B------:R-:W-:Y:S05]  /*6830*/  BRA `(.L_x_27331) ;  /* 0x0000000000a07947 */ /* 0x000fea0003800000 */
.L_x_27354:
[----:B------:R-:W0:Y:S01]  /*6840*/  I2F.S64 R5, R4 ;  /* 0x0000000400057312 */ /* 0x000e220000301400 */
        /* <DEDUP_REMOVED lines=12> */
.L_x_27357:
[----:B------:R-:W-:Y:S05]  /*6910*/  BSYNC.RECONVERGENT B0 ;  /* 0x0000000000007941 */ /* 0x000fea0003800200 */
.L_x_27356:
[----:B------:R-:W-:-:S05]  /*6920*/  LOP3.LUT R7, R0, 0x80, R7, 0xf8, !PT ;  /* 0x0000008000077812 */ /* 0x000fca00078ef807 */
[----:B------:R0:W-:Y:S01]  /*6930*/  STG.E.U8 desc[UR36][R2.64], R7 ;  /* 0x0000000702007986 */ /* 0x0001e2000c101124 */
[----:B------:R-:W-:Y:S05]  /*6940*/  BRA `(.L_x_27331) ;  /* 0x00000000005c7947 */ /* 0x000fea0003800000 */
.L_x_27353:
        /* <DEDUP_REMOVED lines=12> */
.L_x_27359:
[----:B------:R-:W-:Y:S01]  /*6a10*/  IMAD.MOV.U32 R0, RZ, RZ, 0x7f ;  /* 0x0000007fff007424 */ /* 0x000fe200078e00ff */
[----:B------:R-:W-:-:S04]  /*6a20*/  ISETP.GT.U32.AND P0, PT, R6, 0x7f800000, PT ;  /* 0x7f8000000600780c */ /* 0x000fc80003f04070 */
[----:B------:R-:W-:-:S09]  /*6a30*/  SEL R0, R0, 0x7c, P0 ;  /* 0x0000007c00007807 */ /* 0x000fd20000000000 */
.L_x_27360:
[----:B------:R-:W-:Y:S05]  /*6a40*/  BSYNC.RECONVERGENT B0 ;  /* 0x0000000000007941 */ /* 0x000fea0003800200 */
.L_x_27358:
[----:B------:R-:W-:-:S04]  /*6a50*/  SHF.R.U32.HI R5, RZ, 0x18, R5 ;  /* 0x00000018ff057819 */ /* 0x000fc80000011605 */
[----:B------:R-:W-:-:S05]  /*6a60*/  LOP3.LUT R5, R0, 0x80, R5, 0xf8, !PT ;  /* 0x0000008000057812 */ /* 0x000fca00078ef805 */
[----:B------:R0:W-:Y:S01]  /*6a70*/  STG.E.U8 desc[UR36][R2.64], R5 ;  /* 0x0000000502007986 */ /* 0x0001e2000c101124 */
[----:B------:R-:W-:Y:S05]  /*6a80*/  BRA `(.L_x_27331) ;  /* 0x00000000000c7947 */ /* 0x000fea0003800000 */
.L_x_27352:
[----:B------:R-:W0:Y:S02]  /*6a90*/  I2F.S64 R0, R4 ;  /* 0x0000000400007312 */ /* 0x000e240000301400 */
[----:B0-----:R-:W-:-:S05]  /*6aa0*/  F2FP.BF16.F32.PACK_AB R0, RZ, R0 ;  /* 0x00000000ff00723e */ /* 0x001fca00000010ff */
[----:B------:R0:W-:Y:S02]  /*6ab0*/  STG.E.U16 desc[UR36][R2.64], R0 ;  /* 0x0000000002007986 */ /* 0x0001e4000c101524 */
.L_x_27331:
[----:B------:R-:W-:-:S07]  /*6ac0*/  VIADD R17, R17, 0x80 ;  /* 0x0000008011117836 */ /* 0x000fce0000000000 */
.L_x_27284:
[----:B------:R-:W-:Y:S05]  /*6ad0*/  BSYNC.RECONVERGENT B6 ;  /* 0x0000000000067941 */ /* 0x000fea0003800200 */
.L_x_27283:
[----:B------:R-:W5:Y:S01]  /*6ae0*/  LDCU UR4, c[0x0][0x380] ;  /* 0x00007000ff0477ac */ /* 0x000f620008000800 */
[----:B------:R-:W-:Y:S01]  /*6af0*/  BSSY.RECONVERGENT B6, `(.L_x_27361) ;  /* 0x000034e000067945 */ /* 0x000fe20003800200 */
[----:B-----5:R-:W-:-:S13]  /*6b00*/  ISETP.GE.AND P0, PT, R17, UR4, PT ;  /* 0x0000000411007c0c */ /* 0x020fda000bf06270 */
[----:B------:R-:W-:Y:S05]  /*6b10*/  @P0 BRA `(.L_x_27362) ;  /* 0x00000034002c0947 */ /* 0x000fea0003800000 */
[----:B------:R-:W5:Y:S01]  /*6b20*/  LDCU UR4, c[0x0][0x388] ;  /* 0x00007100ff0477ac */ /* 0x000f620008000800 */
[----:B0--3--:R-:W-:Y:S02]  /*6b30*/  HFMA2 R0, -RZ, RZ, 0, 0 ;  /* 0x00000000ff007431 */ /* 0x009fe400000001ff */
        /* <DEDUP_REMOVED lines=8> */
[----:B-12-4-:R-:W-:-:S05]  /*6bc0*/  IMAD.HI.U32 R2, R17, UR4, R16 ;  /* 0x0000000411027c27 */ /* 0x016fca000f8e0010 */
[----:B------:R-:W-:-:S04]  /*6bd0*/  SHF.R.U32.HI R3, RZ, UR5, R2 ;  /* 0x00000005ff037c19 */ /* 0x000fc80008011602 */
        /* <DEDUP_REMOVED lines=291> */
.L_x_27363:
        /* <DEDUP_REMOVED lines=17> */
.L_x_27367:
[----:B------:R0:W5:Y:S01]  /*7f20*/  LDG.E.U8 R6, desc[UR36][R2.64] ;  /* 0x0000002402067981 */ /* 0x000162000c1e1100 */
[----:B------:R-:W-:Y:S01]  /*7f30*/  IMAD.MOV.U32 R7, RZ, RZ, RZ ;  /* 0x000000ffff077224 */ /* 0x000fe200078e00ff */
[----:B------:R-:W-:Y:S06]  /*7f40*/  BRA `(.L_x_27369) ;  /* 0x0000000c00407947 */ /* 0x000fec0003800000 */
.L_x_27366:
        /* <DEDUP_REMOVED lines=8> */
.L_x_27371:
[----:B------:R-:W2:Y:S02]  /*7fd0*/  LDG.E R6, desc[UR36][R2.64] ;  /* 0x0000002402067981 */ /* 0x000ea4000c1e1900 */
[----:B--2---:R-:W-:Y:S01]  /*7fe0*/  SHF.R.S32.HI R7, RZ, 0x1f, R6 ;  /* 0x0000001fff077819 */ /* 0x004fe20000011406 */
[----:B------:R-:W-:Y:S06]  /*7ff0*/  BRA `(.L_x_27369) ;  /* 0x0000000c00147947 */ /* 0x000fec0003800000 */
.L_x_27370:
[----:B------:R-:W2:Y:S02]  /*8000*/  LDG.E.S16 R6, desc[UR36][R2.64] ;  /* 0x0000002402067981 */ /* 0x000ea4000c1e1700 */
[----:B--2---:R-:W-:Y:S01]  /*8010*/  SHF.R.S32.HI R7, RZ, 0x1f, R6 ;  /* 0x0000001fff077819 */ /* 0x004fe20000011406 */
[----:B------:R-:W-:Y:S06]  /*8020*/  BRA `(.L_x_27369) ;  /* 0x0000000c00087947 */ /* 0x000fec0003800000 */
.L_x_27365:
        /* <DEDUP_REMOVED lines=9> */
.L_x_27373:
[----:B------:R-:W2:Y:S02]  /*80c0*/  LDG.E.U16 R2, desc[UR36][R2.64] ;  /* 0x0000002402027981 */ /* 0x000ea4000c1e1500 */
[----:B--2---:R-:W-:-:S06]  /*80d0*/  HADD2.F32 R6, -RZ, R2.H0_H0 ;  /* 0x20000002ff067230 */ /* 0x004fcc0000004100 */
[----:B------:R-:W2:Y:S01]  /*80e0*/  F2I.S64.TRUNC R6, R6 ;  /* 0x0000000600067311 */ /* 0x000ea2000020d900 */
[----:B------:R-:W-:Y:S05]  /*80f0*/  BRA `(.L_x_27369) ;  /* 0x0000000800d47947 */ /* 0x000fea0003800000 */
.L_x_27372:
        /* <DEDUP_REMOVED lines=9> */
.L_x_27375:
[----:B------:R-:W2:Y:S02]  /*8190*/  LDG.E.U16 R2, desc[UR36][R2.64] ;  /* 0x0000002402027981 */ /* 0x000ea4000c1e1500 */
[----:B--2---:R-:W-:-:S06]  /*81a0*/  HADD2.F32 R6, -RZ, R2.H0_H0 ;  /* 0x20000002ff067230 */ /* 0x004fcc0000004100 */
[----:B------:R-:W0:Y:S01]  /*81b0*/  F2I.S64.TRUNC R6, R6 ;  /* 0x0000000600067311 */ /* 0x000e22000020d900 */
[----:B------:R-:W-:Y:S05]  /*81c0*/  BRA `(.L_x_27369) ;  /* 0x0000000800a07947 */ /* 0x000fea0003800000 */
.L_x_27374:
[----:B------:R-:W2:Y:S02]  /*81d0*/  LDG.E.64 R2, desc[UR36][R2.64] ;  /* 0x0000002402027981 */ /* 0x000ea4000c1e1b00 */
[----:B--2---:R0:W1:Y:S01]  /*81e0*/  F2I.S64.F64.TRUNC R6, R2 ;  /* 0x0000000200067311 */ /* 0x004062000030d900 */
[----:B------:R-:W-:Y:S05]  /*81f0*/  BRA `(.L_x_27369) ;  /* 0x0000000800947947 */ /* 0x000fea0003800000 */
.L_x_27364:
        /* <DEDUP_REMOVED lines=13> */
.L_x_27378:
[----:B------:R-:W2:Y:S02]  /*82d0*/  LDG.E.64 R2, desc[UR36][R2.64] ;  /* 0x0000002402027981 */ /* 0x000ea4000c1e1b00 */
[----:B--2---:R0:W1:Y:S01]  /*82e0*/  F2I.S64.F64.TRUNC R6, R2 ;  /* 0x0000000200067311 */ /* 0x004062000030d900 */
[----:B------:R-:W-:Y:S05]  /*82f0*/  BRA `(.L_x_27369) ;  /* 0x0000000800547947 */ /* 0x000fea0003800000 */
.L_x_27377:
        /* <DEDUP_REMOVED lines=26> */
.L_x_27380:
        /* <DEDUP_REMOVED lines=13> */
.L_x_27379:
[----:B------:R-:W2:Y:S02]  /*8570*/  LDG.E.U16 R6, desc[UR36][R2.64] ;  /* 0x0000002402067981 */ /* 0x000ea4000c1e1500 */
[----:B--2---:R-:W-:-:S06]  /*8580*/  IMAD.U32 R6, R6, 0x10000, RZ ;  /* 0x0001000006067824 */ /* 0x004fcc00078e00ff */
[----:B------:R-:W0:Y:S01]  /*8590*/  F2I.S64.TRUNC R6, R6 ;  /* 0x0000000600067311 */ /* 0x000e22000020d900 */
[----:B------:R-:W-:Y:S05]  /*85a0*/  BRA `(.L_x_27369) ;  /* 0x0000000400a87947 */ /* 0x000fea0003800000 */
.L_x_27376:
        /* <DEDUP_REMOVED lines=11> */
.L_x_27383:
        /* <DEDUP_REMOVED lines=21> */
.L_x_27387:
[----:B------:R-:W-:Y:S05]  /*87b0*/  BSYNC.RECONVERGENT B1 ;  /* 0x0000000000017941 */ /* 0x000fea0003800200 */
.L_x_27386:
[----:B------:R-:W-:Y:S01]  /*87c0*/  IMAD.SHL.U32 R0, R0, 0x100000, RZ ;  /* 0x0010000000007824 */ /* 0x000fe200078e00ff */
[----:B------:R-:W-:-:S04]  /*87d0*/  LEA R2, R2, 0x3b800000, 0x17 ;  /* 0x3b80000002027811 */ /* 0x000fc800078eb8ff */
[----:B------:R-:W-:-:S07]  /*87e0*/  LOP3.LUT R6, R2, R0, R7, 0xfe, !PT ;  /* 0x0000000002067212 */ /* 0x000fce00078efe07 */
.L_x_27385:
[----:B------:R-:W-:Y:S05]  /*87f0*/  BSYNC.RECONVERGENT B0 ;  /* 0x0000000000007941 */ /* 0x000fea0003800200 */
.L_x_27384:
[----:B------:R-:W0:Y:S01]  /*8800*/  F2I.S64.TRUNC R6, R6 ;  /* 0x0000000600067311 */ /* 0x000e22000020d900 */
[----:B------:R-:W-:Y:S05]  /*8810*/  BRA `(.L_x_27369) ;  /* 0x00000004000c7947 */ /* 0x000fea0003800000 */
.L_x_27382:
        /* <DEDUP_REMOVED lines=21> */
.L_x_27391:
[----:B------:R-:W-:Y:S05]  /*8970*/  BSYNC.RECONVERGENT B1 ;  /* 0x0000000000017941 */ /* 0x000fea0003800200 */
.L_x_27390:
[----:B------:R-:W-:Y:S02]  /*8980*/  SHF.L.U32 R0, R0, 0x15, RZ ;  /* 0x0000001500007819 */ /* 0x000fe400000006ff */
[----:B------:R-:W-:-:S04]  /*8990*/  LEA R2, R2, 0x37800000, 0x17 ;  /* 0x3780000002027811 */ /* 0x000fc800078eb8ff */
[----:B------:R-:W-:-:S07]  /*89a0*/  LOP3.LUT R6, R2, R0, R7, 0xfe, !PT ;  /* 0x0000000002067212 */ /* 0x000fce00078efe07 */
.L_x_27389:
[----:B------:R-:W-:Y:S05]  /*89b0*/  BSYNC.RECONVERGENT B0 ;  /* 0x0000000000007941 */ /* 0x000fea0003800200 */
.L_x_27388:
[----:B------:R-:W0:Y:S01]  /*89c0*/  F2I.S64.TRUNC R6, R6 ;  /* 0x0000000600067311 */ /* 0x000e22000020d900 */
[----:B------:R-:W-:Y:S05]  /*89d0*/  BRA `(.L_x_27369) ;  /* 0x00000000009c7947 */ /* 0x000fea0003800000 */
.L_x_27381:
        /* <DEDUP_REMOVED lines=14> */
.L_x_27395:
[----:B------:R-:W-:Y:S05]  /*8ac0*/  BSYNC.RECONVERGENT B0 ;  /* 0x0000000000007941 */ /* 0x000fea0003800200 */
.L_x_27394:
[----:B------:R-:W0:Y:S01]  /*8ad0*/  F2I.S64.TRUNC R6, R6 ;  /* 0x0000000600067311 */ /* 0x000e22000020d900 */
[----:B------:R-:W-:Y:S05]  /*8ae0*/  BRA `(.L_x_27369) ;  /* 0x0000000000587947 */ /* 0x000fea0003800000 */
.L_x_27368:
        /* <DEDUP_REMOVED lines=16> */
.L_x_27396:
[----:B------:R-:W-:Y:S01]  /*8bf0*/  CS2R R6, SRZ ;  /* 0x0000000000067805 */ /* 0x000fe2000001ff00 */
[----:B------:R-:W-:Y:S06]  /*8c00*/  BRA `(.L_x_27369) ;  /* 0x0000000000107947 */ /* 0x000fec0003800000 */
.L_x_27393:
[----:B------:R0:W5:Y:S01]  /*8c10*/  LDG.E.64 R6, desc[UR36][R2.64] ;  /* 0x0000002402067981 */ /* 0x000162000c1e1b00 */
[----:B------:R-:W-:Y:S05]  /*8c20*/  BRA `(.L_x_27369) ;  /* 0x0000000000087947 */ /* 0x000fea0003800000 */
.L_x_27392:
[----:B------:R0:W5:Y:S01]  /*8c30*/  LDG.E R6, desc[UR36][R2.64] ;  /* 0x0000002402067981 */ /* 0x000162000c1e1900 */
[----:B------:R-:W-:-:S07]  /*8c40*/  IMAD.MOV.U32 R7, RZ, RZ, RZ ;  /* 0x000000ffff077224 */ /* 0x000fce00078e00ff */
.L_x_27369:
[----:B01-3--:R-:W2:Y:S01]  /*8c50*/  LDC.64 R2, c[0x0][0x598] ;  /* 0x00016600ff027b82 */ /* 0x00bea20000000a00 */
        /* <DEDUP_REMOVED lines=35> */
.L_x_27400:
        /* <DEDUP_REMOVED lines=15> */
.L_x_27401:
[----:B------:R-:W-:Y:S05]  /*8f80*/  BSYNC.RECONVERGENT B1 ;  /* 0x0000000000017941 */ /* 0x000fea0003800200 */
.L_x_27399:
[----:B------:R-:W-:-:S04]  /*8f90*/  SEL R5, RZ, 0xffffffff, !P0 ;  /* 0xffffffffff057807 */ /* 0x000fc80004000000 */
[----:B------:R-:W-:-:S04]  /*8fa0*/  IADD3 R4, P0, PT, R2, R5, RZ ;  /* 0x0000000502047210 */ /* 0x000fc80007f1e0ff */
[----:B------:R-:W-:Y:S01]  /*8fb0*/  IADD3.X R5, PT, PT, R3, R5, RZ, P0, !PT ;  /* 0x0000000503057210 */ /* 0x000fe200007fe4ff */
[----:B------:R-:W-:Y:S08]  /*8fc0*/  BRA `(.L_x_27402) ;  /* 0x0000000000787947 */ /* 0x000ff00003800000 */
.L_x_27398:
        /* <DEDUP_REMOVED lines=24> */
.L_x_27403:
[----:B------:R-:W-:Y:S01]  /*9150*/  IMAD.MOV.U32 R8, RZ, RZ, R6 ;  /* 0x000000ffff087224 */ /* 0x000fe200078e0006 */
[----:B------:R-:W-:Y:S01]  /*9160*/  MOV R0, 0x9190 ;  /* 0x0000919000007802 */ /* 0x000fe20000000f00 */
[----:B------:R-:W-:-:S07]  /*9170*/  IMAD.MOV.U32 R9, RZ, RZ, R7 ;  /* 0x000000ffff097224 */ /* 0x000fce00078e0007 */
[----:B------:R-:W-:Y:S05]  /*9180*/  CALL.REL.NOINC `($__internal_28_$__cuda_sm20_div_s64) ;  /* 0x0000004000c07944 */ /* 0x000fea0003c00000 */
[----:B------:R-:W-:Y:S01]  /*9190*/  MOV R4, R2 ;  /* 0x0000000200047202 */ /* 0x000fe20000000f00 */
[----:B------:R-:W-:-:S07]  /*91a0*/  IMAD.MOV.U32 R5, RZ, RZ, R3 ;  /* 0x000000ffff057224 */ /* 0x000fce00078e0003 */
.L_x_27402:
[----:B------:R-:W-:Y:S05]  /*91b0*/  BSYNC.RECONVERGENT B0 ;  /* 0x0000000000007941 */ /* 0x000fea0003800200 */
.L_x_27397:
        /* <DEDUP_REMOVED lines=16> */
.L_x_27407:
[----:B------:R0:W-:Y:S01]  /*92c0*/  STG.E.U8 desc[UR36][R2.64], R4 ;  /* 0x0000000402007986 */ /* 0x0001e2000c101124 */
[----:B------:R-:W-:Y:S05]  /*92d0*/  BRA `(.L_x_27409) ;  /* 0x0000000c00387947 */ /* 0x000fea0003800000 */
.L_x_27406:
        /* <DEDUP_REMOVED lines=8> */
.L_x_27411:
[----:B------:R0:W-:Y:S01]  /*9360*/  STG.E desc[UR36][R2.64], R4 ;  /* 0x0000000402007986 */ /* 0x0001e2000c101924 */
[----:B------:R-:W-:Y:S05]  /*9370*/  BRA `(.L_x_27409) ;  /* 0x0000000c00107947 */ /* 0x000fea0003800000 */
.L_x_27410:
[----:B------:R0:W-:Y:S01]  /*9380*/  STG.E.U16 desc[UR36][R2.64], R4 ;  /* 0x0000000402007986 */ /* 0x0001e2000c101524 */
[----:B------:R-:W-:Y:S05]  /*9390*/  BRA `(.L_x_27409) ;  /* 0x0000000c00087947 */ /* 0x000fea0003800000 */
.L_x_27405:
        /* <DEDUP_REMOVED lines=9> */
.L_x_27413:
[----:B------:R-:W0:Y:S02]  /*9430*/  I2F.S64 R0, R4 ;  /* 0x0000000400007312 */ /* 0x000e240000301400 */
[----:B0-----:R-:W-:-:S05]  /*9440*/  F2FP.F16.F32.PACK_AB R0, RZ, R0 ;  /* 0x00000000ff00723e */ /* 0x001fca00000000ff */
[----:B------:R0:W-:Y:S01]  /*9450*/  STG.E.U16 desc[UR36][R2.64], R0 ;  /* 0x0000000002007986 */ /* 0x0001e2000c101524 */
[----:B------:R-:W-:Y:S05]  /*9460*/  BRA `(.L_x_27409) ;  /* 0x0000000800d47947 */ /* 0x000fea0003800000 */
.L_x_27412:
        /* <DEDUP_REMOVED lines=10> */
.L_x_27415:
[----:B------:R-:W0:Y:S02]  /*9510*/  I2F.S64 R4, R4 ;  /* 0x0000000400047312 */ /* 0x000e240000301400 */
[----:B0-----:R-:W-:-:S04]  /*9520*/  F2FP.F16.F32.PACK_AB R5, RZ, R4 ;  /* 0x00000004ff05723e */ /* 0x001fc800000000ff */
[----:B------:R-:W-:-:S05]  /*9530*/  PRMT R5, R5, 0x5410, RZ ;  /* 0x0000541005057816 */ /* 0x000fca00000000ff */
[----:B------:R0:W-:Y:S01]  /*9540*/  STG.E desc[UR36][R2.64], R5 ;  /* 0x0000000502007986 */ /* 0x0001e2000c101924 */
[----:B------:R-:W-:Y:S05]  /*9550*/  BRA `(.L_x_27409) ;  /* 0x0000000800987947 */ /* 0x000fea0003800000 */
.L_x_27414:
[----:B------:R-:W0:Y:S02]  /*9560*/  I2F.F64.S64 R4, R4 ;  /* 0x0000000400047312 */ /* 0x000e240000301c00 */
[----:B0-----:R0:W-:Y:S01]  /*9570*/  STG.E.64 desc[UR36][R2.64], R4 ;  /* 0x0000000402007986 */ /* 0x0011e2000c101b24 */
[----:B------:R-:W-:Y:S05]  /*9580*/  BRA `(.L_x_27409) ;  /* 0x00000008008c7947 */ /* 0x000fea0003800000 */
.L_x_27404:
        /* <DEDUP_REMOVED lines=12> */
.L_x_27419:
        /* <DEDUP_REMOVED lines=18> */
.L_x_27422:
[----:B------:R-:W-:-:S04]  /*9770*/  SHF.R.U32.HI R5, RZ, 0x18, R5 ;  /* 0x00000018ff057819 */ /* 0x000fc80000011605 */
[----:B------:R-:W-:-:S07]  /*9780*/  LOP3.LUT R0, R0, 0x80, R5, 0xf8, !PT ;  /* 0x0000008000007812 */ /* 0x000fce00078ef805 */
.L_x_27421:
[----:B------:R-:W-:Y:S05]  /*9790*/  BSYNC.RECONVERGENT B0 ;  /* 0x0000000000007941 */ /* 0x000fea0003800200 */
.L_x_27420:
[----:B------:R0:W-:Y:S01]  /*97a0*/  STG.E.U8 desc[UR36][R2.64], R0 ;  /* 0x0000000002007986 */ /* 0x0001e2000c101124 */
[----:B------:R-:W-:Y:S05]  /*97b0*/  BRA `(.L_x_27409) ;  /* 0x0000000800007947 */ /* 0x000fea0003800000 */
.L_x_27418:
        /* <DEDUP_REMOVED lines=18> */
.L_x_27425:
[----:B------:R-:W-:-:S04]  /*98e0*/  SHF.R.U32.HI R5, RZ, 0x18, R5 ;  /* 0x00000018ff057819 */ /* 0x000fc80000011605 */
[----:B------:R-:W-:-:S07]  /*98f0*/  LOP3.LUT R0, R0, 0x80, R5, 0xf8, !PT ;  /* 0x0000008000007812 */ /* 0x000fce00078ef805 */
.L_x_27424:
[----:B------:R-:W-:Y:S05]  /*9900*/  BSYNC.RECONVERGENT B0 ;  /* 0x0000000000007941 */ /* 0x000fea0003800200 */
.L_x_27423:
[----:B------:R0:W-:Y:S01]  /*9910*/  STG.E.U8 desc[UR36][R2.64], R0 ;  /* 0x0000000002007986 */ /* 0x0001e2000c101124 */
[----:B------:R-:W-:Y:S05]  /*9920*/  BRA `(.L_x_27409) ;  /* 0x0000000400a47947 */ /* 0x000fea0003800000 */
.L_x_27417:
        /* <DEDUP_REMOVED lines=23> */
.L_x_27427:
[----:B------:R0:W-:Y:S01]  /*9aa0*/  STG.E.64 desc[UR36][R2.64], R4 ;  /* 0x0000000402007986 */ /* 0x0001e2000c101b24 */
[----:B------:R-:W-:Y:S05]  /*9ab0*/  BRA `(.L_x_27409) ;  /* 0x0000000400407947 */ /* 0x000fea0003800000 */
.L_x_27426:
[----:B------:R0:W-:Y:S01]  /*9ac0*/  STG.E desc[UR36][R2.64], R4 ;  /* 0x0000000402007986 */ /* 0x0001e2000c101924 */
[----:B------:R-:W-:Y:S05]  /*9ad0*/  BRA `(.L_x_27409) ;  /* 0x0000000400387947 */ /* 0x000fea0003800000 */
.L_x_27416:
        /* <DEDUP_REMOVED lines=11> */
.L_x_27429:
[----:B------:R-:W0:Y:S01]  /*9b90*/  I2F.F64.S64 R4, R4 ;  /* 0x0000000400047312 */ /* 0x000e220000301c00 */
[----:B------:R-:W-:-:S05]  /*9ba0*/  CS2R R6, SRZ ;  /* 0x0000000000067805 */ /* 0x000fca000001ff00 */
[----:B0-----:R0:W-:Y:S01]  /*9bb0*/  STG.E.128 desc[UR36][R2.64], R4 ;  /* 0x0000000402007986 */ /* 0x0011e2000c101d24 */
[----:B------:R-:W-:Y:S05]  /*9bc0*/  BRA `(.L_x_27409) ;  /* 0x0000000000fc7947 */ /* 0x000fea0003800000 */
.L_x_27428:
[----:B------:R-:W-:-:S09]  /*9bd0*/  UISETP.NE.AND UP0, UPT, UR4, 0xf, UPT ;  /* 0x0000000f0400788c */ /* 0x000fd2000bf05270 */
[----:B------:R-:W-:Y:S05]  /*9be0*/  BRA.U !UP0, `(.L_x_27430) ;  /* 0x0000000108e87547 */ /* 0x000fea000b800000 */
[----:B------:R-:W-:-:S09]  /*9bf0*/  UISETP.NE.AND UP0, UPT, UR4, 0x17, UPT ;  /* 0x000000170400788c */ /* 0x000fd2000bf05270 */
[----:B------:R-:W-:Y:S05]  /*9c00*/  BRA.U !UP0, `(.L_x_27431) ;  /* 0x0000000108907547 */ /* 0x000fea000b800000 */
[----:B------:R-:W-:-:S09]  /*9c10*/  UISETP.NE.AND UP0, UPT, UR4, 0x18, UPT ;  /* 0x000000180400788c */ /* 0x000fd2000bf05270 */
[----:B------:R-:W-:Y:S05]  /*9c20*/  BRA.U !UP0, `(.L_x_27432) ;  /* 0x0000000108447547 */ /* 0x000fea000b800000 */
.L_x_27408:
        /* <DEDUP_REMOVED lines=16> */
.L_x_27433:
[----:B------:R-:W-:Y:S05]  /*9d30*/  BRA `(.L_x_27409) ;  /* 0x0000000000a07947 */ /* 0x000fea0003800000 */
.L_x_27432:
        /* <DEDUP_REMOVED lines=13> */
.L_x_27435:
[----:B------:R-:W-:Y:S05]  /*9e10*/  BSYNC.RECONVERGENT B0 ;  /* 0x0000000000007941 */ /* 0x000fea0003800200 */
.L_x_27434:
[----:B------:R-:W-:-:S05]  /*9e20*/  LOP3.LUT R7, R0, 0x80, R7, 0xf8, !PT ;  /* 0x0000008000077812 */ /* 0x000fca00078ef807 */
[----:B------:R3:W-:Y:S01]  /*9e30*/  STG.E.U8 desc[UR36][R2.64], R7 ;  /* 0x0000000702007986 */ /* 0x0007e2000c101124 */
[----:B------:R-:W-:Y:S05]  /*9e40*/  BRA `(.L_x_27409) ;  /* 0x00000000005c7947 */ /* 0x000fea0003800000 */
.L_x_27431:
        /* <DEDUP_REMOVED lines=12> */
.L_x_27437:
[----:B------:R-:W-:Y:S01]  /*9f10*/  IMAD.MOV.U32 R0, RZ, RZ, 0x7f ;  /* 0x0000007fff007424 */ /* 0x000fe200078e00ff */
[----:B------:R-:W-:-:S04]  /*9f20*/  ISETP.GT.U32.AND P0, PT, R6, 0x7f800000, PT ;  /* 0x7f8000000600780c */ /* 0x000fc80003f04070 */
[----:B------:R-:W-:-:S09]  /*9f30*/  SEL R0, R0, 0x7c, P0 ;  /* 0x0000007c00007807 */ /* 0x000fd20000000000 */
.L_x_27438:
[----:B------:R-:W-:Y:S05]  /*9f40*/  BSYNC.RECONVERGENT B0 ;  /* 0x0000000000007941 */ /* 0x000fea0003800200 */
.L_x_27436:
[----:B------:R-:W-:-:S04]  /*9f50*/  SHF.R.U32.HI R5, RZ, 0x18, R5 ;  /* 0x00000018ff057819 */ /* 0x000fc80000011605 */
[----:B------:R-:W-:-:S05]  /*9f60*/  LOP3.LUT R5, R0, 0x80, R5, 0xf8, !PT ;  /* 0x0000008000057812 */ /* 0x000fca00078ef805 */
[----:B------:R2:W-:Y:S01]  /*9f70*/  STG.E.U8 desc[UR36][R2.64], R5 ;  /* 0x0000000502007986 */ /* 0x0005e2000c101124 */
[----:B------:R-:W-:Y:S05]  /*9f80*/  BRA `(.L_x_27409) ;  /* 0x00000000000c7947 */ /* 0x000fea0003800000 */
.L_x_27430:
[----:B------:R-:W0:Y:S02]  /*9f90*/  I2F.S64 R0, R4 ;  /* 0x0000000400007312 */ /* 0x000e240000301400 */
[----:B0-----:R-:W-:-:S05]  /*9fa0*/  F2FP.BF16.F32.PACK_AB R0, RZ, R0 ;  /* 0x00000000ff00723e */ /* 0x001fca00000010ff */
[----:B------:R4:W-:Y:S02]  /*9fb0*/  STG.E.U16 desc[UR36][R2.64], R0 ;  /* 0x0000000002007986 */ /* 0x0009e4000c101524 */
.L_x_27409:
[----:B------:R-:W-:-:S07]  /*9fc0*/  VIADD R17, R17, 0x80 ;  /* 0x0000008011117836 */ /* 0x000fce0000000000 */
.L_x_27362:
[----:B------:R-:W-:Y:S05]  /*9fd0*/  BSYNC.RECONVERGENT B6 ;  /* 0x0000000000067941 */ /* 0x000fea0003800200 */
.L_x_27361:
        /* <DEDUP_REMOVED lines=306> */
.L_x_27439:
[----:B------:R-:W0:Y:S01]  /*b300*/  LDCU.128 UR8, c[0x0][0x580] ;  /* 0x0000b000ff0877ac */ /* 0x000e220008000c00 */
[----:B------:R-:W-:-:S04]  /*b310*/  UPRMT UR4, UR44, 0x9910, URZ ;  /* 0x000099102c047896 */ /* 0x000fc800080000ff */
[----:B------:R-:W-:Y:S01]  /*b320*/  UISETP.GT.AND UP0, UPT, UR4, 0x9, UPT ;  /* 0x000000090400788c */ /* 0x000fe2000bf04270 */
[----:B0-----:R-:W-:Y:S02]  /*b330*/  IADD3 R16, P0, PT, R16, UR8, RZ ;  /* 0x0000000810107c10 */ /* 0x001fe4000ff1e0ff */
[----:B-12---:R-:W-:-:S03]  /*b340*/  IADD3 R2, P1, PT, R0, UR10, RZ ;  /* 0x0000000a00027c10 */ /* 0x006fc6000ff3e0ff */
        /* <DEDUP_REMOVED lines=14> */
.L_x_27443:
[----:B------:R0:W5:Y:S01]  /*b430*/  LDG.E.U8 R6, desc[UR36][R2.64] ;  /* 0x0000002402067981 */ /* 0x000162000c1e1100 */
[----:B------:R-:W-:Y:S01]  /*b440*/  MOV R7, RZ ;  /* 0x000000ff00077202 */ /* 0x000fe20000000f00 */
[----:B------:R-:W-:Y:S06]  /*b450*/  BRA `(.L_x_27445) ;  /* 0x0000000c00407947 */ /* 0x000fec0003800000 */
.L_x_27442:
        /* <DEDUP_REMOVED lines=8> */
.L_x_27447:
[----:B------:R-:W2:Y:S02]  /*b4e0*/  LDG.E R6, desc[UR36][R2.64] ;  /* 0x0000002402067981 */ /* 0x000ea4000c1e1900 */
[----:B--2---:R-:W-:Y:S01]  /*b4f0*/  SHF.R.S32.HI R7, RZ, 0x1f, R6 ;  /* 0x0000001fff077819 */ /* 0x004fe20000011406 */
[----:B------:R-:W-:Y:S06]  /*b500*/  BRA `(.L_x_27445) ;  /* 0x0000000c00147947 */ /* 0x000fec0003800000 */
.L_x_27446:
[----:B------:R-:W2:Y:S02]  /*b510*/  LDG.E.S16 R6, desc[UR36][R2.64] ;  /* 0x0000002402067981 */ /* 0x000ea4000c1e1700 */
[----:B--2---:R-:W-:Y:S01]  /*b520*/  SHF.R.S32.HI R7, RZ, 0x1f, R6 ;  /* 0x0000001fff077819 */ /* 0x004fe20000011406 */
[----:B------:R-:W-:Y:S06]  /*b530*/  BRA `(.L_x_27445) ;  /* 0x0000000c00087947 */ /* 0x000fec0003800000 */
.L_x_27441:
        /* <DEDUP_REMOVED lines=9> */
.L_x_27449:
[----:B------:R-:W2:Y:S02]  /*b5d0*/  LDG.E.U16 R2, desc[UR36][R2.64] ;  /* 0x0000002402027981 */ /* 0x000ea4000c1e1500 */
[----:B--2---:R-:W-:-:S06]  /*b5e0*/  HADD2.F32 R6, -RZ, R2.H0_H0 ;  /* 0x20000002ff067230 */ /* 0x004fcc0000004100 */
[----:B------:R-:W0:Y:S01]  /*b5f0*/  F2I.S64.TRUNC R6, R6 ;  /* 0x0000000600067311 */ /* 0x000e22000020d900 */
[----:B------:R-:W-:Y:S05]  /*b600*/  BRA `(.L_x_27445) ;  /* 0x0000000800d47947 */ /* 0x000fea0003800000 */
.L_x_27448:
        /* <DEDUP_REMOVED lines=9> */
.L_x_27451:
[----:B------:R-:W2:Y:S02]  /*b6a0*/  LDG.E.U16 R2, desc[UR36][R2.64] ;  /* 0x0000002402027981 */ /* 0x000ea4000c1e1500 */
[----:B--2---:R-:W-:-:S06]  /*b6b0*/  HADD2.F32 R6, -RZ, R2.H0_H0 ;  /* 0x20000002ff067230 */ /* 0x004fcc0000004100 */
[----:B------:R-:W3:Y:S01]  /*b6c0*/  F2I.S64.TRUNC R6, R6 ;  /* 0x0000000600067311 */ /* 0x000ee2000020d900 */
[----:B------:R-:W-:Y:S05]  /*b6d0*/  BRA `(.L_x_27445) ;  /* 0x0000000800a07947 */ /* 0x000fea0003800000 */
.L_x_27450:
[----:B------:R-:W2:Y:S02]  /*b6e0*/  LDG.E.64 R2, desc[UR36][R2.64] ;  /* 0x0000002402027981 */ /* 0x000ea4000c1e1b00 */
[----:B--2---:R0:W1:Y:S01]  /*b6f0*/  F2I.S64.F64.TRUNC R6, R2 ;  /* 0x0000000200067311 */ /* 0x004062000030d900 */
[----:B------:R-:W-:Y:S05]  /*b700*/  BRA `(.L_x_27445) ;  /* 0x0000000800947947 */ /* 0x000fea0003800000 */
.L_x_27440:
        /* <DEDUP_REMOVED lines=13> */
.L_x_27454:
[----:B------:R-:W2:Y:S02]  /*b7e0*/  LDG.E.64 R2, desc[UR36][R2.64] ;  /* 0x0000002402027981 */ /* 0x000ea4000c1e1b00 */
[----:B--2---:R0:W1:Y:S01]  /*b7f0*/  F2I.S64.F64.TRUNC R6, R2 ;  /* 0x0000000200067311 */ /* 0x004062000030d900 */
[----:B------:R-:W-:Y:S05]  /*b800*/  BRA `(.L_x_27445) ;  /* 0x0000000800547947 */ /* 0x000fea0003800000 */
.L_x_27453:
        /* <DEDUP_REMOVED lines=26> */
.L_x_27456:
        /* <DEDUP_REMOVED lines=13> */
.L_x_27455:
[----:B------:R-:W2:Y:S02]  /*ba80*/  LDG.E.U16 R6, desc[UR36][R2.64] ;  /* 0x0000002402067981 */ /* 0x000ea4000c1e1500 */
[----:B--2---:R-:W-:-:S06]  /*ba90*/  IMAD.U32 R6, R6, 0x10000, RZ ;  /* 0x0001000006067824 */ /* 0x004fcc00078e00ff */
[----:B------:R-:W0:Y:S01]  /*baa0*/  F2I.S64.TRUNC R6, R6 ;  /* 0x0000000600067311 */ /* 0x000e22000020d900 */
[----:B------:R-:W-:Y:S05]  /*bab0*/  BRA `(.L_x_27445) ;  /* 0x0000000400a87947 */ /* 0x000fea0003800000 */
.L_x_27452:
        /* <DEDUP_REMOVED lines=11> */
.L_x_27459:
        /* <DEDUP_REMOVED lines=21> */
.L_x_27463:
[----:B------:R-:W-:Y:S05]  /*bcc0*/  BSYNC.RECONVERGENT B1 ;  /* 0x0000000000017941 */ /* 0x000fea0003800200 */
.L_x_27462:
[----:B------:R-:W-:Y:S01]  /*bcd0*/  IMAD.SHL.U32 R0, R0, 0x100000, RZ ;  /* 0x0010000000007824 */ /* 0x000fe200078e00ff */
[----:B------:R-:W-:-:S04]  /*bce0*/  LEA R2, R2, 0x3b800000, 0x17 ;  /* 0x3b80000002027811 */ /* 0x000fc800078eb8ff */
[----:B------:R-:W-:-:S07]  /*bcf0*/  LOP3.LUT R6, R2, R0, R7, 0xfe, !PT ;  /* 0x0000000002067212 */ /* 0x000fce00078efe07 */
.L_x_27461:
[----:B------:R-:W-:Y:S05]  /*bd00*/  BSYNC.RECONVERGENT B0 ;  /* 0x0000000000007941 */ /* 0x000fea0003800200 */
.L_x_27460:
[----:B------:R-:W0:Y:S01]  /*bd10*/  F2I.S64.TRUNC R6, R6 ;  /* 0x0000000600067311 */ /* 0x000e22000020d900 */
[----:B------:R-:W-:Y:S05]  /*bd20*/  BRA `(.L_x_27445) ;  /* 0x00000004000c7947 */ /* 0x000fea0003800000 */
.L_x_27458:
        /* <DEDUP_REMOVED lines=21> */
.L_x_27467:
[----:B------:R-:W-:Y:S05]  /*be80*/  BSYNC.RECONVERGENT B1 ;  /* 0x0000000000017941 */ /* 0x000fea0003800200 */
.L_x_27466:
[----:B------:R-:W-:Y:S01]  /*be90*/  IMAD.SHL.U32 R0, R0, 0x200000, RZ ;  /* 0x0020000000007824 */ /* 0x000fe200078e00ff */
[----:B------:R-:W-:-:S04]  /*bea0*/  LEA R2, R2, 0x37800000, 0x17 ;  /* 0x3780000002027811 */ /* 0x000fc800078eb8ff */
[----:B------:R-:W-:-:S07]  /*beb0*/  LOP3.LUT R6, R2, R0, R7, 0xfe, !PT ;  /* 0x0000000002067212 */ /* 0x000fce00078efe07 */
.L_x_27465:
[----:B------:R-:W-:Y:S05]  /*bec0*/  BSYNC.RECONVERGENT B0 ;  /* 0x0000000000007941 */ /* 0x000fea0003800200 */
.L_x_27464:
[----:B------:R-:W0:Y:S01]  /*bed0*/  F2I.S64.TRUNC R6, R6 ;  /* 0x0000000600067311 */ /* 0x000e22000020d900 */
[----:B------:R-:W-:Y:S05]  /*bee0*/  BRA `(.L_x_27445) ;  /* 0x00000000009c7947 */ /* 0x000fea0003800000 */
.L_x_27457:
        /* <DEDUP_REMOVED lines=14> */
.L_x_27471:
[----:B------:R-:W-:Y:S05]  /*bfd0*/  BSYNC.RECONVERGENT B0 ;  /* 0x0000000000007941 */ /* 0x000fea0003800200 */
.L_x_27470:
[----:B------:R-:W0:Y:S01]  /*bfe0*/  F2I.S64.TRUNC R6, R6 ;  /* 0x0000000600067311 */ /* 0x000e22000020d900 */
[----:B------:R-:W-:Y:S05]  /*bff0*/  BRA `(.L_x_27445) ;  /* 0x0000000000587947 */ /* 0x000fea0003800000 */
.L_x_27444:
        /* <DEDUP_REMOVED lines=16> */
.L_x_27472:
[----:B------:R-:W-:Y:S01]  /*c100*/  CS2R R6, SRZ ;  /* 0x0000000000067805 */ /* 0x000fe2000001ff00 */
[----:B------:R-:W-:Y:S06]  /*c110*/  BRA `(.L_x_27445) ;  /* 0x0000000000107947 */ /* 0x000fec0003800000 */
.L_x_27469:
[----:B------:R0:W5:Y:S01]  /*c120*/  LDG.E.64 R6, desc[UR36][R2.64] ;  /* 0x0000002402067981 */ /* 0x000162000c1e1b00 */
[----:B------:R-:W-:Y:S05]  /*c130*/  BRA `(.L_x_27445) ;  /* 0x0000000000087947 */ /* 0x000fea0003800000 */
.L_x_27468:
[----:B------:R0:W5:Y:S01]  /*c140*/  LDG.E R6, desc[UR36][R2.64] ;  /* 0x0000002402067981 */ /* 0x000162000c1e1900 */
[----:B------:R-:W-:-:S07]  /*c150*/  IMAD.MOV.U32 R7, RZ, RZ, RZ ;  /* 0x000000ffff077224 */ /* 0x000fce00078e00ff */
.L_x_27445:
        /* <DEDUP_REMOVED lines=30> */
[----:B------:R-:W-:Y:S01]  /*c340*/  IMAD R2, R2, R3, R6 ;  /* 0x0000000302027224 */ /* 0x000fe200078e0206 */
[----:B------:R-:W-:-:S04]  /*c350*/  MOV R3, RZ ;  /* 0x000000ff00037202 */ /* 0x000fc80000000f00 */
[----:B------:R-:W-:Y:S01]  /*c360*/  ISETP.NE.U32.AND P0, PT, R2, RZ, PT ;  /* 0x000000ff0200720c */ /* 0x000fe20003f05070 */
[----:B------:R-:W-:-:S03]  /*c370*/  IMAD.MOV.U32 R2, RZ, RZ, R0 ;  /* 0x000000ffff027224 */ /* 0x000fc600078e0000 */
[----:B------:R-:W-:Y:S01]  /*c380*/  ISETP.NE.AND.EX P0, PT, RZ, RZ, PT, P0 ;  /* 0x000000ffff00720c */ /* 0x000fe20003f05300 */
[----:B------:R-:W-:-:S12]  /*c390*/  BRA `(.L_x_27477) ;  /* 0x00000000003c7947 */ /* 0x000fd80003800000 */
.L_x_27476:
[----:B------:R-:W-:Y:S01]  /*c3a0*/  IMAD.MOV.U32 R8, RZ, RZ, R6 ;  /* 0x000000ffff087224 */ /* 0x000fe200078e0006 */
[----:B------:R-:W-:Y:S01]  /*c3b0*/  MOV R0, 0xc3e0 ;  /* 0x0000c3e000007802 */ /* 0x000fe20000000f00 */
[----:B------:R-:W-:-:S07]  /*c3c0*/  IMAD.MOV.U32 R9, RZ, RZ, R7 ;  /* 0x000000ffff097224 */ /* 0x000fce00078e0007 */
[----:B------:R-:W-:Y:S05]  /*c3d0*/  CALL.REL.NOINC `($__internal_28_$__cuda_sm20_div_s64) ;  /* 0x00000010002c7944 */ /* 0x000fea0003c00000 */
[----:B------:R-:W0:Y:S01]  /*c3e0*/  LDCU.64 UR4, c[0x0][0x598] ;  /* 0x0000b300ff0477ac */ /* 0x000e220008000a00 */
[----:B------:R-:W-:Y:S01]  /*c3f0*/  IADD3 R9, P0, PT, RZ, -R2, RZ ;  /* 0x80000002ff097210 */ /* 0x000fe20007f1e0ff */
[----:B------:R-:W-:Y:S02]  /*c400*/  IMAD.MOV.U32 R4, RZ, RZ, R6 ;  /* 0x000000ffff047224 */ /* 0x000fe400078e0006 */
[----:B------:R-:W-:Y:S01]  /*c410*/  IMAD.MOV.U32 R5, RZ, RZ, R7 ;  /* 0x000000ffff057224 */ /* 0x000fe200078e0007 */
[----:B------:R-:W-:-:S05]  /*c420*/  IADD3.X R0, PT, PT, RZ, ~R3, RZ, P0, !PT ;  /* 0x80000003ff007210 */ /* 0x000fca00007fe4ff */
[----:B0-----:R-:W-:Y:S02]  /*c430*/  IMAD R0, R0, UR4, RZ ;  /* 0x0000000400007c24 */ /* 0x001fe4000f8e02ff */
[----:B------:R-:W-:-:S04]  /*c440*/  IMAD.WIDE.U32 R4, R9, UR4, R4 ;  /* 0x0000000409047c25 */ /* 0x000fc8000f8e0004 */
[----:B------:R-:W-:Y:S01]  /*c450*/  IMAD R9, R9, UR5, R0 ;  /* 0x0000000509097c24 */ /* 0x000fe2000f8e0200 */
[----:B------:R-:W-:-:S04]  /*c460*/  ISETP.NE.U32.AND P0, PT, R4, RZ, PT ;  /* 0x000000ff0400720c */ /* 0x000fc80003f05070 */
[----:B------:R-:W-:-:S04]  /*c470*/  IADD3 R4, PT, PT, R9, R5, RZ ;  /* 0x0000000509047210 */ /* 0x000fc80007ffe0ff */
[----:B------:R-:W-:-:S13]  /*c480*/  ISETP.NE.AND.EX P0, PT, R4, RZ, PT, P0 ;  /* 0x000000ff0400720c */ /* 0x000fda0003f05300 */
.L_x_27477:
[----:B------:R-:W-:Y:S05]  /*c490*/  BSYNC.RECONVERGENT B1 ;  /* 0x0000000000017941 */ /* 0x000fea0003800200 */
.L_x_27475:
[----:B------:R-:W-:-:S04]  /*c4a0*/  SEL R5, RZ, 0xffffffff, !P0 ;  /* 0xffffffffff057807 */ /* 0x000fc80004000000 */
[----:B------:R-:W-:-:S05]  /*c4b0*/  IADD3 R2, P0, PT, R2, R5, RZ ;  /* 0x0000000502027210 */ /* 0x000fca0007f1e0ff */
[----:B------:R-:W-:Y:S01]  /*c4c0*/  IMAD.X R3, R3, 0x1, R5, P0 ;  /* 0x0000000103037824 */ /* 0x000fe200000e0605 */
[----:B------:R-:W-:Y:S07]  /*c4d0*/  BRA `(.L_x_27478) ;  /* 0x0000000000707947 */ /* 0x000fee0003800000 */
.L_x_27474:
        /* <DEDUP_REMOVED lines=19> */
[----:B------:R-:W-:-:S12]  /*c610*/  IMAD.MOV.U32 R3, RZ, RZ, RZ ;  /* 0x000000ffff037224 */ /* 0x000fd800078e00ff */
[----:B------:R-:W-:Y:S01]  /*c620*/  @P1 VIADD R5, R5, 0x1 ;  /* 0x0000000105051836 */ /* 0x000fe20000000000 */
[----:B------:R-:W-:-:S04]  /*c630*/  @!P2 LOP3.LUT R5, RZ, R2, RZ, 0x33, !PT ;  /* 0x00000002ff05a212 */ /* 0x000fc800078e33ff */
[----:B------:R-:W-:Y:S01]  /*c640*/  MOV R2, R5 ;  /* 0x0000000500027202 */ /* 0x000fe20000000f00 */
[----:B------:R-:W-:Y:S06]  /*c650*/  BRA `(.L_x_27478) ;  /* 0x0000000000107947 */ /* 0x000fec0003800000 */
.L_x_27479:
[----:B------:R-:W-:Y:S01]  /*c660*/  IMAD.MOV.U32 R8, RZ, RZ, R6 ;  /* 0x000000ffff087224 */ /* 0x000fe200078e0006 */
[----:B------:R-:W-:Y:S02]  /*c670*/  MOV R9, R7 ;  /* 0x0000000700097202 */ /* 0x000fe40000000f00 */
[----:B------:R-:W-:-:S07]  /*c680*/  MOV R0, 0xc6a0 ;  /* 0x0000c6a000007802 */ /* 0x000fce0000000f00 */
[----:B------:R-:W-:Y:S05]  /*c690*/  CALL.REL.NOINC `($__internal_28_$__cuda_sm20_div_s64) ;  /* 0x0000000c007c7944 */ /* 0x000fea0003c00000 */
.L_x_27478:
[----:B------:R-:W-:Y:S05]  /*c6a0*/  BSYNC.RECONVERGENT B0 ;  /* 0x0000000000007941 */ /* 0x000fea0003800200 */
.L_x_27473:
        /* <DEDUP_REMOVED lines=13> */
.L_x_27483:
[----:B------:R-:W-:Y:S01]  /*c780*/  STG.E.U8 desc[UR36][R16.64], R2 ;  /* 0x0000000210007986 */ /* 0x000fe2000c101124 */
[----:B------:R-:W-:Y:S05]  /*c790*/  EXIT ;  /* 0x000000000000794d */ /* 0x000fea0003800000 */
.L_x_27482:
        /* <DEDUP_REMOVED lines=8> */
.L_x_27486:
[----:B------:R-:W-:Y:S01]  /*c820*/  STG.E desc[UR36][R16.64], R2 ;  /* 0x0000000210007986 */ /* 0x000fe2000c101924 */
[----:B------:R-:W-:Y:S05]  /*c830*/  EXIT ;  /* 0x000000000000794d */ /* 0x000fea0003800000 */
.L_x_27485:
[----:B------:R-:W-:Y:S01]  /*c840*/  STG.E.U16 desc[UR36][R16.64], R2 ;  /* 0x0000000210007986 */ /* 0x000fe2000c101524 */
[----:B------:R-:W-:Y:S05]  /*c850*/  EXIT ;  /* 0x000000000000794d */ /* 0x000fea0003800000 */
.L_x_27481:
        /* <DEDUP_REMOVED lines=9> */
.L_x_27488:
[----:B------:R-:W0:Y:S02]  /*c8f0*/  I2F.S64 R0, R2 ;  /* 0x0000000200007312 */ /* 0x000e240000301400 */
[----:B0-----:R-:W-:-:S05]  /*c900*/  F2FP.F16.F32.PACK_AB R0, RZ, R0 ;  /* 0x00000000ff00723e */ /* 0x001fca00000000ff */
[----:B------:R-:W-:Y:S01]  /*c910*/  STG.E.U16 desc[UR36][R16.64], R0 ;  /* 0x0000000010007986 */ /* 0x000fe2000c101524 */
[----:B------:R-:W-:Y:S05]  /*c920*/  EXIT ;  /* 0x000000000000794d */ /* 0x000fea0003800000 */
.L_x_27487:
        /* <DEDUP_REMOVED lines=8> */
[----:B0-----:R-:W-:Y:S01]  /*c9b0*/  STG.E.64 desc[UR36][R16.64], R4 ;  /* 0x0000000410007986 */ /* 0x001fe2000c101b24 */
[----:B------:R-:W-:Y:S05]  /*c9c0*/  EXIT ;  /* 0x000000000000794d */ /* 0x000fea0003800000 */
.L_x_27490:
[----:B------:R-:W0:Y:S02]  /*c9d0*/  I2F.S64 R2, R2 ;  /* 0x0000000200027312 */ /* 0x000e240000301400 */
[----:B0-----:R-:W-:-:S04]  /*c9e0*/  F2FP.F16.F32.PACK_AB R3, RZ, R2 ;  /* 0x00000002ff03723e */ /* 0x001fc800000000ff */
[----:B------:R-:W-:-:S05]  /*c9f0*/  PRMT R3, R3, 0x5410, RZ ;  /* 0x0000541003037816 */ /* 0x000fca00000000ff */
[----:B------:R-:W-:Y:S01]  /*ca00*/  STG.E desc[UR36][R16.64], R3 ;  /* 0x0000000310007986 */ /* 0x000fe2000c101924 */
[----:B------:R-:W-:Y:S05]  /*ca10*/  EXIT ;  /* 0x000000000000794d */ /* 0x000fea0003800000 */
.L_x_27489:
[----:B------:R-:W0:Y:S02]  /*ca20*/  I2F.F64.S64 R2, R2 ;  /* 0x0000000200027312 */ /* 0x000e240000301c00 */
[----:B0-----:R-:W-:Y:S01]  /*ca30*/  STG.E.64 desc[UR36][R16.64], R2 ;  /* 0x0000000210007986 */ /* 0x001fe2000c101b24 */
[----:B------:R-:W-:Y:S05]  /*ca40*/  EXIT ;  /* 0x000000000000794d */ /* 0x000fea0003800000 */
.L_x_27480:
        /* <DEDUP_REMOVED lines=12> */
.L_x_27494:
        /* <DEDUP_REMOVED lines=17> */
.L_x_27497:
[----:B------:R-:W-:-:S04]  /*cc20*/  SHF.R.U32.HI R3, RZ, 0x18, R3 ;  /* 0x00000018ff037819 */ /* 0x000fc80000011603 */
[----:B------:R-:W-:-:S04]  /*cc30*/  LOP3.LUT R0, R0, 0x80, R3, 0xf8, !PT ;  /* 0x0000008000007812 */ /* 0x000fc800078ef803 */
[----:B------:R-:W-:-:S07]  /*cc40*/  PRMT R8, R0, 0x7610, R8 ;  /* 0x0000761000087816 */ /* 0x000fce0000000008 */
.L_x_27496:
[----:B------:R-:W-:Y:S05]  /*cc50*/  BSYNC.RECONVERGENT B0 ;  /* 0x0000000000007941 */ /* 0x000fea0003800200 */
.L_x_27495:
[----:B------:R-:W-:Y:S01]  /*cc60*/  STG.E.U8 desc[UR36][R16.64], R8 ;  /* 0x0000000810007986 */ /* 0x000fe2000c101124 */
[----:B------:R-:W-:Y:S05]  /*cc70*/  EXIT ;  /* 0x000000000000794d */ /* 0x000fea0003800000 */
.L_x_27493:
        /* <DEDUP_REMOVED lines=17> */
.L_x_27500:
[----:B------:R-:W-:-:S04]  /*cd90*/  SHF.R.U32.HI R3, RZ, 0x18, R3 ;  /* 0x00000018ff037819 */ /* 0x000fc80000011603 */
[----:B------:R-:W-:-:S04]  /*cda0*/  LOP3.LUT R0, R0, 0x80, R3, 0xf8, !PT ;  /* 0x0000008000007812 */ /* 0x000fc800078ef803 */
[----:B------:R-:W-:-:S07]  /*cdb0*/  PRMT R8, R0, 0x7610, R8 ;  /* 0x0000761000087816 */ /* 0x000fce0000000008 */
.L_x_27499:
[----:B------:R-:W-:Y:S05]  /*cdc0*/  BSYNC.RECONVERGENT B0 ;  /* 0x0000000000007941 */ /* 0x000fea0003800200 */
.L_x_27498:
[----:B------:R-:W-:Y:S01]  /*cdd0*/  STG.E.U8 desc[UR36][R16.64], R8 ;  /* 0x0000000810007986 */ /* 0x000fe2000c101124 */
[----:B------:R-:W-:Y:S05]  /*cde0*/  EXIT ;  /* 0x000000000000794d */ /* 0x000fea0003800000 */
.L_x_27492:
        /* <DEDUP_REMOVED lines=23> */
.L_x_27502:
[----:B------:R-:W-:Y:S01]  /*cf60*/  STG.E.64 desc[UR36][R16.64], R2 ;  /* 0x0000000210007986 */ /* 0x000fe2000c101b24 */
[----:B------:R-:W-:Y:S05]  /*cf70*/  EXIT ;  /* 0x000000000000794d */ /* 0x000fea0003800000 */
.L_x_27501:
[----:B------:R-:W-:Y:S01]  /*cf80*/  STG.E desc[UR36][R16.64], R2 ;  /* 0x0000000210007986 */ /* 0x000fe2000c101924 */
[----:B------:R-:W-:Y:S05]  /*cf90*/  EXIT ;  /* 0x000000000000794d */ /* 0x000fea0003800000 */
.L_x_27491:
        /* <DEDUP_REMOVED lines=11> */
.L_x_27504:
[----:B------:R-:W0:Y:S01]  /*d050*/  I2F.F64.S64 R4, R2 ;  /* 0x0000000200047312 */ /* 0x000e220000301c00 */
[----:B------:R-:W-:-:S05]  /*d060*/  CS2R R6, SRZ ;  /* 0x0000000000067805 */ /* 0x000fca000001ff00 */
[----:B0-----:R-:W-:Y:S01]  /*d070*/  STG.E.128 desc[UR36][R16.64], R4 ;  /* 0x0000000410007986 */ /* 0x001fe2000c101d24 */
[----:B------:R-:W-:Y:S05]  /*d080*/  EXIT ;  /* 0x000000000000794d */ /* 0x000fea0003800000 */
.L_x_27503:
[----:B------:R-:W-:-:S09]  /*d090*/  UISETP.NE.AND UP0, UPT, UR4, 0xf, UPT ;  /* 0x0000000f0400788c */ /* 0x000fd2000bf05270 */
[----:B------:R-:W-:Y:S05]  /*d0a0*/  BRA.U !UP0, `(.L_x_27505) ;  /* 0x0000000108e87547 */ /* 0x000fea000b800000 */
[----:B------:R-:W-:-:S09]  /*d0b0*/  UISETP.NE.AND UP0, UPT, UR4, 0x17, UPT ;  /* 0x000000170400788c */ /* 0x000fd2000bf05270 */
[----:B------:R-:W-:Y:S05]  /*d0c0*/  BRA.U !UP0, `(.L_x_27506) ;  /* 0x0000000108907547 */ /* 0x000fea000b800000 */
[----:B------:R-:W-:-:S09]  /*d0d0*/  UISETP.NE.AND UP0, UPT, UR4, 0x18, UPT ;  /* 0x000000180400788c */ /* 0x000fd2000bf05270 */
[----:B------:R-:W-:Y:S05]  /*d0e0*/  BRA.U !UP0, `(.L_x_27507) ;  /* 0x0000000108447547 */ /* 0x000fea000b800000 */
.L_x_27484:
        /* <DEDUP_REMOVED lines=16> */
.L_x_27508:
[----:B------:R-:W-:Y:S05]  /*d1f0*/  EXIT ;  /* 0x000000000000794d */ /* 0x000fea0003800000 */
.L_x_27507:
        /* <DEDUP_REMOVED lines=13> */
.L_x_27510:
[----:B------:R-:W-:Y:S05]  /*d2d0*/  BSYNC.RECONVERGENT B0 ;  /* 0x0000000000007941 */ /* 0x000fea0003800200 */
.L_x_27509:
[----:B------:R-:W-:-:S05]  /*d2e0*/  LOP3.LUT R5, R0, 0x80, R5, 0xf8, !PT ;  /* 0x0000008000057812 */ /* 0x000fca00078ef805 */
[----:B------:R-:W-:Y:S01]  /*d2f0*/  STG.E.U8 desc[UR36][R16.64], R5 ;  /* 0x0000000510007986 */ /* 0x000fe2000c101124 */
[----:B------:R-:W-:Y:S05]  /*d300*/  EXIT ;  /* 0x000000000000794d */ /* 0x000fea0003800000 */
.L_x_27506:
        /* <DEDUP_REMOVED lines=12> */
.L_x_27512:
[----:B------:R-:W-:Y:S02]  /*d3d0*/  ISETP.GT.U32.AND P0, PT, R4, 0x7f800000, PT ;  /* 0x7f8000000400780c */ /* 0x000fe40003f04070 */
[----:B------:R-:W-:-:S04]  /*d3e0*/  MOV R0, 0x7f ;  /* 0x0000007f00007802 */ /* 0x000fc80000000f00 */
[----:B------:R-:W-:-:S07]  /*d3f0*/  SEL R0, R0, 0x7c, P0 ;  /* 0x0000007c00007807 */ /* 0x000fce0000000000 */
.L_x_27513:
[----:B------:R-:W-:Y:S05]  /*d400*/  BSYNC.RECONVERGENT B0 ;  /* 0x0000000000007941 */ /* 0x000fea0003800200 */
.L_x_27511:
[----:B------:R-:W-:-:S04]  /*d410*/  SHF.R.U32.HI R3, RZ, 0x18, R3 ;  /* 0x00000018ff037819 */ /* 0x000fc80000011603 */
[----:B------:R-:W-:-:S05]  /*d420*/  LOP3.LUT R3, R0, 0x80, R3, 0xf8, !PT ;  /* 0x0000008000037812 */ /* 0x000fca00078ef803 */
[----:B------:R-:W-:Y:S01]  /*d430*/  STG.E.U8 desc[UR36][R16.64], R3 ;  /* 0x0000000310007986 */ /* 0x000fe2000c101124 */
[----:B------:R-:W-:Y:S05]  /*d440*/  EXIT ;  /* 0x000000000000794d */ /* 0x000fea0003800000 */
.L_x_27505:
[----:B------:R-:W0:Y:S02]  /*d450*/  I2F.S64 R0, R2 ;  /* 0x0000000200007312 */ /* 0x000e240000301400 */
[----:B0-----:R-:W-:-:S05]  /*d460*/  F2FP.BF16.F32.PACK_AB R0, RZ, R0 ;  /* 0x00000000ff00723e */ /* 0x001fca00000010ff */
[----:B------:R-:W-:Y:S01]  /*d470*/  STG.E.U16 desc[UR36][R16.64], R0 ;  /* 0x0000000010007986 */ /* 0x000fe2000c101524 */
[----:B------:R-:W-:Y:S05]  /*d480*/  EXIT ;  /* 0x000000000000794d */ /* 0x000fea0003800000 */
        .weak           $__internal_28_$__cuda_sm20_div_s64
        .type           $__internal_28_$__cuda_sm20_div_s64,@function
        .size           $__internal_28_$__cuda_sm20_div_s64,(.L_x_36977 - $__internal_28_$__cuda_sm20_div_s64)
$__internal_28_$__cuda_sm20_div_s64:
[----:B------:R-:W-:Y:S01]  /*d490*/  UIADD3 UR4, UP1, UPT, URZ, -UR40, URZ ;  /* 0x80000028ff047290 */ /* 0x000fe2000ff3e0ff */
[----:B------:R-:W-:Y:S01]  /*d4a0*/  ISETP.GE.AND P3, PT, R9, RZ, PT ;  /* 0x000000ff0900720c */ /* 0x000fe20003f66270 */
[----:B------:R-:W-:Y:S02]  /*d4b0*/  UISETP.GE.AND UP0, UPT, UR41, URZ, UPT ;  /* 0x000000ff2900728c */ /* 0x000fe4000bf06270 */
[----:B------:R-:W-:Y:S02]  /*d4c0*/  UIADD3.X UR5, UPT, UPT, URZ, ~UR41, URZ, UP1, !UPT ;  /* 0x80000029ff057290 */ /* 0x000fe40008ffe4ff */
[----:B------:R-:W-:Y:S02]  /*d4d0*/  USEL UR4, UR4, UR40, !UP0 ;  /* 0x0000002804047287 */ /* 0x000fe4000c000000 */
[----:B------:R-:W-:-:S09]  /*d4e0*/  USEL UR5, UR5, UR41, !UP0 ;  /* 0x0000002905057287 */ /* 0x000fd2000c000000 */
[----:B------:R-:W0:Y:S08]  /*d4f0*/  I2F.U64.RP R10, UR4 ;  /* 0x00000004000a7d12 */ /* 0x000e300008309000 */
[----:B0-----:R-:W0:Y:S02]  /*d500*/  MUFU.RCP R10, R10 ;  /* 0x0000000a000a7308 */ /* 0x001e240000001000 */
[----:B0-----:R-:W-:-:S06]  /*d510*/  VIADD R4, R10, 0x1ffffffe ;  /* 0x1ffffffe0a047836 */ /* 0x001fcc0000000000 */
[----:B------:R-:W0:Y:S02]  /*d520*/  F2I.U64.TRUNC R4, R4 ;  /* 0x0000000400047311 */ /* 0x000e24000020d800 */
[----:B0-----:R-:W-:-:S04]  /*d530*/  IMAD.WIDE.U32 R2, R4, UR4, RZ ;  /* 0x0000000404027c25 */ /* 0x001fc8000f8e00ff */
[----:B------:R-:W-:Y:S01]  /*d540*/  IMAD R3, R4, UR5, R3 ;  /* 0x0000000504037c24 */ /* 0x000fe2000f8e0203 */
[----:B------:R-:W-:-:S03]  /*d550*/  IADD3 R11, P0, PT, RZ, -R2, RZ ;  /* 0x80000002ff0b7210 */ /* 0x000fc60007f1e0ff */
[----:B------:R-:W-:Y:S02]  /*d560*/  IMAD R3, R5, UR4, R3 ;  /* 0x0000000405037c24 */ /* 0x000fe4000f8e0203 */
[----:B------:R-:W-:-:S04]  /*d570*/  IMAD.HI.U32 R2, R4, R11, RZ ;  /* 0x0000000b04027227 */ /* 0x000fc800078e00ff */
[----:B------:R-:W-:Y:S01]  /*d580*/  IMAD.X R13, RZ, RZ, ~R3, P0 ;  /* 0x000000ffff0d7224 */ /* 0x000fe200000e0e03 */
[----:B------:R-:W-:-:S03]  /*d590*/  MOV R3, R4 ;  /* 0x0000000400037202 */ /* 0x000fc60000000f00 */
[-C--:B------:R-:W-:Y:S02]  /*d5a0*/  IMAD R15, R5, R13.reuse, RZ ;  /* 0x0000000d050f7224 */ /* 0x080fe400078e02ff */
[----:B------:R-:W-:-:S04]  /*d5b0*/  IMAD.WIDE.U32 R2, P0, R4, R13, R2 ;  /* 0x0000000d04027225 */ /* 0x000fc80007800002 */
[----:B------:R-:W-:-:S04]  /*d5c0*/  IMAD.HI.U32 R13, R5, R13, RZ ;  /* 0x0000000d050d7227 */ /* 0x000fc800078e00ff */
[----:B------:R-:W-:-:S04]  /*d5d0*/  IMAD.HI.U32 R2, P1, R5, R11, R2 ;  /* 0x0000000b05027227 */ /* 0x000fc80007820002 */
[----:B------:R-:W-:Y:S01]  /*d5e0*/  IMAD.X R10, R13, 0x1, R5, P0 ;  /* 0x000000010d0a7824 */ /* 0x000fe200000e0605 */
[----:B------:R-:W-:-:S04]  /*d5f0*/  IADD3 R3, P2, PT, R15, R2, RZ ;  /* 0x000000020f037210 */ /* 0x000fc80007f5e0ff */
[----:B------:R-:W-:Y:S01]  /*d600*/  IADD3.X R10, PT, PT, RZ, RZ, R10, P2, P1 ;  /* 0x000000ffff0a7210 */ /* 0x000fe200017e240a */
[----:B------:R-:W-:-:S04]  /*d610*/  IMAD.WIDE.U32 R4, R3, UR4, RZ ;  /* 0x0000000403047c25 */ /* 0x000fc8000f8e00ff */
[----:B------:R-:W-:Y:S01]  /*d620*/  IMAD R5, R3, UR5, R5 ;  /* 0x0000000503057c24 */ /* 0x000fe2000f8e0205 */
[----:B------:R-:W-:-:S03]  /*d630*/  IADD3 R11, P0, PT, RZ, -R4, RZ ;  /* 0x80000004ff0b7210 */ /* 0x000fc60007f1e0ff */
[----:B------:R-:W-:Y:S02]  /*d640*/  IMAD R5, R10, UR4, R5 ;  /* 0x000000040a057c24 */ /* 0x000fe4000f8e0205 */
[----:B------:R-:W-:-:S04]  /*d650*/  IMAD.HI.U32 R2, R3, R11, RZ ;  /* 0x0000000b03027227 */ /* 0x000fc800078e00ff */
[----:B------:R-:W-:Y:S01]  /*d660*/  IMAD.X R13, RZ, RZ, ~R5, P0 ;  /* 0x000000ffff0d7224 */ /* 0x000fe200000e0e05 */
[----:B------:R-:W-:-:S03]  /*d670*/  IADD3 R5, P4, PT, RZ, -R8, RZ ;  /* 0x80000008ff057210 */ /* 0x000fc60007f9e0ff */
[----:B------:R-:W-:Y:S01]  /*d680*/  IMAD.WIDE.U32 R2, P0, R3, R13, R2 ;  /* 0x0000000d03027225 */ /* 0x000fe20007800002 */
[----:B------:R-:W-:Y:S02]  /*d690*/  SEL R5, R5, R8, !P3 ;  /* 0x0000000805057207 */ /* 0x000fe40005800000 */
[----:B------:R-:W-:Y:S01]  /*d6a0*/  IADD3.X R8, PT, PT, RZ, ~R9, RZ, P4, !PT ;  /* 0x80000009ff087210 */ /* 0x000fe200027fe4ff */
[----:B------:R-:W-:-:S03]  /*d6b0*/  IMAD.HI.U32 R2, P1, R10, R11, R2 ;  /* 0x0000000b0a027227 */ /* 0x000fc60007820002 */
[----:B------:R-:W-:Y:S01]  /*d6c0*/  SEL R11, R8, R9, !P3 ;  /* 0x00000009080b7207 */ /* 0x000fe20005800000 */
[CC--:B------:R-:W-:Y:S02]  /*d6d0*/  IMAD R3, R10.reuse, R13.reuse, RZ ;  /* 0x0000000d0a037224 */ /* 0x0c0fe400078e02ff */
[----:B------:R-:W-:-:S03]  /*d6e0*/  IMAD.HI.U32 R13, R10, R13, RZ ;  /* 0x0000000d0a0d7227 */ /* 0x000fc600078e00ff */
[----:B------:R-:W-:Y:S01]  /*d6f0*/  IADD3 R4, P2, PT, R3, R2, RZ ;  /* 0x0000000203047210 */ /* 0x000fe20007f5e0ff */
[----:B------:R-:W-:Y:S02]  /*d700*/  IMAD.X R10, R13, 0x1, R10, P0 ;  /* 0x000000010d0a7824 */ /* 0x000fe400000e060a */
[----:B------:R-:W-:Y:S02]  /*d710*/  IMAD.MOV.U32 R3, RZ, RZ, RZ ;  /* 0x000000ffff037224 */ /* 0x000fe400078e00ff */
[----:B------:R-:W-:Y:S01]  /*d720*/  IMAD.HI.U32 R2, R4, R5, RZ ;  /* 0x0000000504027227 */ /* 0x000fe200078e00ff */
[----:B------:R-:W-:-:S03]  /*d730*/  IADD3.X R10, PT, PT, RZ, RZ, R10, P2, P1 ;  /* 0x000000ffff0a7210 */ /* 0x000fc600017e240a */
[----:B------:R-:W-:-:S04]  /*d740*/  IMAD.WIDE.U32 R2, R4, R11, R2 ;  /* 0x0000000b04027225 */ /* 0x000fc800078e0002 */
[C---:B------:R-:W-:Y:S02]  /*d750*/  IMAD R13, R10.reuse, R11, RZ ;  /* 0x0000000b0a0d7224 */ /* 0x040fe400078e02ff */
[----:B------:R-:W-:-:S04]  /*d760*/  IMAD.HI.U32 R2, P0, R10, R5, R2 ;  /* 0x000000050a027227 */ /* 0x000fc80007800002 */
[----:B------:R-:W-:Y:S01]  /*d770*/  IMAD.HI.U32 R4, R10, R11, RZ ;  /* 0x0000000b0a047227 */ /* 0x000fe200078e00ff */
[----:B------:R-:W-:-:S04]  /*d780*/  IADD3 R13, P1, PT, R13, R2, RZ ;  /* 0x000000020d0d7210 */ /* 0x000fc80007f3e0ff */
[----:B------:R-:W-:Y:S01]  /*d790*/  IADD3.X R4, PT, PT, R4, RZ, RZ, P0, !PT ;  /* 0x000000ff04047210 */ /* 0x000fe200007fe4ff */
[----:B------:R-:W-:-:S04]  /*d7a0*/  IMAD.WIDE.U32 R2, R13, UR4, RZ ;  /* 0x000000040d027c25 */ /* 0x000fc8000f8e00ff */
[----:B------:R-:W-:Y:S01]  /*d7b0*/  IMAD.X R4, RZ, RZ, R4, P1 ;  /* 0x000000ffff047224 */ /* 0x000fe200008e0604 */
[----:B------:R-:W-:Y:S01]  /*d7c0*/  IADD3 R10, P1, PT, -R2, R5, RZ ;  /* 0x00000005020a7210 */ /* 0x000fe20007f3e1ff */
[----:B------:R-:W-:-:S03]  /*d7d0*/  IMAD R3, R13, UR5, R3 ;  /* 0x000000050d037c24 */ /* 0x000fc6000f8e0203 */
[----:B------:R-:W-:Y:S01]  /*d7e0*/  ISETP.GE.U32.AND P0, PT, R10, UR4, PT ;  /* 0x000000040a007c0c */ /* 0x000fe2000bf06070 */
[----:B------:R-:W-:-:S04]  /*d7f0*/  IMAD R2, R4, UR4, R3 ;  /* 0x0000000404027c24 */ /* 0x000fc8000f8e0203 */
[----:B------:R-:W-:Y:S01]  /*d800*/  IMAD.X R11, R11, 0x1, ~R2, P1 ;  /* 0x000000010b0b7824 */ /* 0x000fe200008e0e02 */
[----:B------:R-:W-:Y:S02]  /*d810*/  IADD3 R5, P1, PT, R10, -UR4, RZ ;  /* 0x800000040a057c10 */ /* 0x000fe4000ff3e0ff */
[----:B------:R-:W-:Y:S02]  /*d820*/  IADD3 R2, P2, PT, R13, 0x1, RZ ;  /* 0x000000010d027810 */ /* 0x000fe40007f5e0ff */
[C---:B------:R-:W-:Y:S02]  /*d830*/  ISETP.GE.U32.AND.EX P0, PT, R11.reuse, UR5, PT, P0 ;  /* 0x000000050b007c0c */ /* 0x040fe4000bf06100 */
[----:B------:R-:W-:Y:S02]  /*d840*/  IADD3.X R8, PT, PT, R11, ~UR5, RZ, P1, !PT ;  /* 0x800000050b087c10 */ /* 0x000fe40008ffe4ff */
[----:B------:R-:W-:Y:S02]  /*d850*/  SEL R5, R5, R10, P0 ;  /* 0x0000000a05057207 */ /* 0x000fe40000000000 */
[----:B------:R-:W-:-:S02]  /*d860*/  IADD3.X R3, PT, PT, RZ, R4, RZ, P2, !PT ;  /* 0x00000004ff037210 */ /* 0x000fc400017fe4ff */
[----:B------:R-:W-:Y:S02]  /*d870*/  SEL R13, R2, R13, P0 ;  /* 0x0000000d020d7207 */ /* 0x000fe40000000000 */
[----:B------:R-:W-:Y:S02]  /*d880*/  SEL R8, R8, R11, P0 ;  /* 0x0000000b08087207 */ /* 0x000fe40000000000 */
[----:B------:R-:W-:Y:S02]  /*d890*/  ISETP.GE.U32.AND P1, PT, R5, UR4, PT ;  /* 0x0000000405007c0c */ /* 0x000fe4000bf26070 */
[----:B------:R-:W-:Y:S02]  /*d8a0*/  SEL R4, R3, R4, P0 ;  /* 0x0000000403047207 */ /* 0x000fe40000000000 */
[----:B------:R-:W-:Y:S02]  /*d8b0*/  IADD3 R2, P2, PT, R13, 0x1, RZ ;  /* 0x000000010d027810 */ /* 0x000fe40007f5e0ff */
[----:B------:R-:W-:-:S02]  /*d8c0*/  ISETP.GE.U32.AND.EX P0, PT, R8, UR5, PT, P1 ;  /* 0x0000000508007c0c */ /* 0x000fc4000bf06110 */
[----:B------:R-:W-:Y:S01]  /*d8d0*/  LOP3.LUT R8, R9, UR41, RZ, 0x3c, !PT ;  /* 0x0000002909087c12 */ /* 0x000fe2000f8e3cff */
[----:B------:R-:W-:Y:S01]  /*d8e0*/  IMAD.X R3, RZ, RZ, R4, P2 ;  /* 0x000000ffff037224 */ /* 0x000fe200010e0604 */
[----:B------:R-:W-:Y:S02]  /*d8f0*/  SEL R2, R2, R13, P0 ;  /* 0x0000000d02027207 */ /* 0x000fe40000000000 */
[----:B------:R-:W-:Y:S02]  /*d900*/  ISETP.GE.AND P1, PT, R8, RZ, PT ;  /* 0x000000ff0800720c */ /* 0x000fe40003f26270 */
[----:B------:R-:W-:Y:S02]  /*d910*/  SEL R3, R3, R4, P0 ;  /* 0x0000000403037207 */ /* 0x000fe40000000000 */
[----:B------:R-:W-:Y:S02]  /*d920*/  IADD3 R5, P2, PT, RZ, -R2, RZ ;  /* 0x80000002ff057210 */ /* 0x000fe40007f5e0ff */
[----:B------:R-:W-:-:S02]  /*d930*/  ISETP.NE.U32.AND P0, PT, RZ, UR40, PT ;  /* 0x00000028ff007c0c */ /* 0x000fc4000bf05070 */
[----:B------:R-:W-:Y:S01]  /*d940*/  SEL R2, R5, R2, !P1 ;  /* 0x0000000205027207 */ /* 0x000fe20004800000 */
[----:B------:R-:W-:Y:S01]  /*d950*/  IMAD.X R4, RZ, RZ, ~R3, P2 ;  /* 0x000000ffff047224 */ /* 0x000fe200010e0e03 */
[----:B------:R-:W-:Y:S01]  /*d960*/  ISETP.NE.AND.EX P0, PT, RZ, UR41, PT, P0 ;  /* 0x00000029ff007c0c */ /* 0x000fe2000bf05300 */
[----:B------:R-:W-:-:S03]  /*d970*/  IMAD.MOV.U32 R5, RZ, RZ, 0x0 ;  /* 0x00000000ff057424 */ /* 0x000fc600078e00ff */
[----:B------:R-:W-:Y:S02]  /*d980*/  SEL R3, R4, R3, !P1 ;  /* 0x0000000304037207 */ /* 0x000fe40004800000 */
[----:B------:R-:W-:Y:S02]  /*d990*/  MOV R4, R0 ;  /* 0x0000000000047202 */ /* 0x000fe40000000f00 */
[----:B------:R-:W-:Y:S02]  /*d9a0*/  SEL R2, R2, 0xffffffff, P0 ;  /* 0xffffffff02027807 */ /* 0x000fe40000000000 */
[----:B------:R-:W-:Y:S01]  /*d9b0*/  SEL R3, R3, 0xffffffff, P0 ;  /* 0xffffffff03037807 */ /* 0x000fe20000000000 */
[----:B------:R-:W-:Y:S06]  /*d9c0*/  RET.REL.NODEC R4 `(_ZN2at6native18elementwise_kernelILi128ELi4EZNS0_15gpu_kernel_implINS0_13BUnaryFunctorIlllZZZNS0_15binary_internal21div_floor_kernel_cudaERNS_18TensorIteratorBaseEENKUlvE_clEvENKUlvE2_clEvEUlllE_EEEEvS6_RKT_EUliE_EEviT1_) ;  /* 0xffffff24048c7950 */ /* 0x000fec0003c3ffff */
.L_x_27514:
        /* <DEDUP_REMOVED lines=11> */
.L_x_36977:


//--------------------- .text._ZN2at6native27unrolled_elementwise_kernelINS0_13BUnaryFunctorIlllZZZNS0_15binary_internal21div_floor_kernel_cudaERNS_18TensorIteratorBaseEENKUlvE_clEvENKUlvE2_clEvEUlllE_EESt5arrayIPcLm2EELi4E23TrivialOffsetCalculatorILi1EjESE_NS0_6memory12LoadWithCastILi1EEENSF_13StoreWithCastILi1EEEEEviT_T0_T2_T3_T4_T5_ --------------------------
	.section	.text._ZN2at6native27unrolled_elementwise_kernelINS0_13BUnaryFunctorIlllZZZNS0_15binary_internal21div_floor_kernel_cudaERNS_18TensorIteratorBaseEENKUlvE_clEvENKUlvE2_clEvEUlllE_EESt5arrayIPcLm2EELi4E23TrivialOffsetCalculatorILi1EjESE_NS0_6memory12LoadWithCastILi1EEENSF_13StoreWithCastILi1EEEEEviT_T0_T2_T3_T4_T5_,"ax",@progbits
	.align	128
        .global         _ZN2at6native27unrolled_elementwise_kernelINS0_13BUnaryFunctorIlllZZZNS0_15binary_internal21div_floor_kernel_cudaERNS_18TensorIteratorBaseEENKUlvE_clEvENKUlvE2_clEvEUlllE_EESt5arrayIPcLm2EELi4E23TrivialOffsetCalculatorILi1EjESE_NS0_6memory12LoadWithCastILi1EEENSF_13StoreWithCastILi1EEEEEviT_T0_T2_T3_T4_T5_
        .type           _ZN2at6native27unrolled_elementwise_kernelINS0_13BUnaryFunctorIlllZZZNS0_15binary_internal21div_floor_kernel_cudaERNS_18TensorIteratorBaseEENKUlvE_clEvENKUlvE2_clEvEUlllE_EESt5arrayIPcLm2EELi4E23TrivialOffsetCalculatorILi1EjESE_NS0_6memory12LoadWithCastILi1EEENSF_13StoreWithCastILi1EEEEEviT_T0_T2_T3_T4_T5_,@function
        .size           _ZN2at6native27unrolled_elementwise_kernelINS0_13BUnaryFunctorIlllZZZNS0_15binary_internal21div_floor_kernel_cudaERNS_18TensorIteratorBaseEENKUlvE_clEvENKUlvE2_clEvEUlllE_EESt5arrayIPcLm2EELi4E23TrivialOffsetCalculatorILi1EjESE_NS0_6memory12LoadWithCastILi1EEENSF_13StoreWithCastILi1EEEEEviT_T0_T2_T3_T4_T5_,(.L_x_36978 - _ZN2at6native27unrolled_elementwise_kernelINS0_13BUnaryFunctorIlllZZZNS0_15binary_internal21div_floor_kernel_cudaERNS_18TensorIteratorBaseEENKUlvE_clEvENKUlvE2_clEvEUlllE_EESt5arrayIPcLm2EELi4E23TrivialOffsetCalculatorILi1EjESE_NS0_6memory12LoadWithCastILi1EEENSF_13StoreWithCastILi1EEEEEviT_T0_T2_T3_T4_T5_)
        .other          _ZN2at6native27unrolled_elementwise_kernelINS0_13BUnaryFunctorIlllZZZNS0_15binary_internal21div_floor_kernel_cudaERNS_18TensorIteratorBaseEENKUlvE_clEvENKUlvE2_clEvEUlllE_EESt5arrayIPcLm2EELi4E23TrivialOffsetCalculatorILi1EjESE_NS0_6memory12LoadWithCastILi1EEENSF_13StoreWithCastILi1EEEEEviT_T0_T2_T3_T4_T5_,@"STO_CUDA_ENTRY STV_DEFAULT"
_ZN2at6native27unrolled_elementwise_kernelINS0_13BUnaryFunctorIlllZZZNS0_15binary_internal21div_floor_kernel_cudaERNS_18TensorIteratorBaseEENKUlvE_clEvENKUlvE2_clEvEUlllE_EESt5arrayIPcLm2EELi4E23TrivialOffsetCalculatorILi1EjESE_NS0_6memory12LoadWithCastILi1EEENSF_13StoreWithCastILi1EEEEEviT_T0_T2_T3_T4_T5_:
.text._ZN2at6native27unrolled_elementwise_kernelINS0_13BUnaryFunctorIlllZZZNS0_15binary_internal21div_floor_kernel_cudaERNS_18TensorIteratorBaseEENKUlvE_clEvENKUlvE2_clEvEUlllE_EESt5arrayIPcLm2EELi4E23TrivialOffsetCalculatorILi1EjESE_NS0_6memory12LoadWithCastILi1EEENSF_13StoreWithCastILi1EEEEEviT_T0_T2_T3_T4_T5_:
        /* <DEDUP_REMOVED lines=32> */
.L_x_27520:
[----:B------:R1:W5:Y:S01]  /*0200*/  LDG.E.U8 R22, desc[UR36][R2.64] ;  /* 0x0000002402167981 */ /* 0x000362000c1e1100 */
[----:B------:R-:W-:Y:S01]  /*0210*/  IMAD.MOV.U32 R23, RZ, RZ, RZ ;  /* 0x000000ffff177224 */ /* 0x000fe200078e00ff */
[----:B------:R-:W-:Y:S06]  /*0220*/  BRA `(.L_x_27522) ;  /* 0x0000000c00407947 */ /* 0x000fec0003800000 */
.L_x_27519:
        /* <DEDUP_REMOVED lines=8> */
.L_x_27524:
[----:B------:R-:W2:Y:S02]  /*02b0*/  LDG.E R22, desc[UR36][R2.64] ;  /* 0x0000002402167981 */ /* 0x000ea4000c1e1900 */
[----:B--2---:R-:W-:Y:S01]  /*02c0*/  SHF.R.S32.HI R23, RZ, 0x1f, R22 ;  /* 0x0000001fff177819 */ /* 0x004fe20000011416 */
[----:B------:R-:W-:Y:S06]  /*02d0*/  BRA `(.L_x_27522) ;  /* 0x0000000c00147947 */ /* 0x000fec0003800000 */
.L_x_27523:
[----:B------:R-:W2:Y:S02]  /*02e0*/  LDG.E.S16 R22, desc[UR36][R2.64] ;  /* 0x0000002402167981 */ /* 0x000ea4000c1e1700 */
[----:B--2---:R-:W-:Y:S01]  /*02f0*/  SHF.R.S32.HI R23, RZ, 0x1f, R22 ;  /* 0x0000001fff177819 */ /* 0x004fe20000011416 */
[----:B------:R-:W-:Y:S06]  /*0300*/  BRA `(.L_x_27522) ;  /* 0x0000000c00087947 */ /* 0x000fec0003800000 */
.L_x_27518:
        /* <DEDUP_REMOVED lines=9> */
.L_x_27526:
[----:B------:R-:W2:Y:S02]  /*03a0*/  LDG.E.U16 R2, desc[UR36][R2.64] ;  /* 0x0000002402027981 */ /* 0x000ea4000c1e1500 */
[----:B--2---:R-:W-:-:S06]  /*03b0*/  HADD2.F32 R22, -RZ, R2.H0_H0 ;  /* 0x20000002ff167230 */ /* 0x004fcc0000004100 */
[----:B------:R-:W0:Y:S01]  /*03c0*/  F2I.S64.TRUNC R22, R22 ;  /* 0x0000001600167311 */ /* 0x000e22000020d900 */
[----:B------:R-:W-:Y:S05]  /*03d0*/  BRA `(.L_x_27522) ;  /* 0x0000000800d47947 */ /* 0x000fea0003800000 */
.L_x_27525:
        /* <DEDUP_REMOVED lines=9> */
.L_x_27528:
[----:B------:R-:W2:Y:S02]  /*0470*/  LDG.E.U16 R2, desc[UR36][R2.64] ;  /* 0x0000002402027981 */ /* 0x000ea4000c1e1500 */
[----:B--2---:R-:W-:-:S06]  /*0480*/  HADD2.F32 R22, -RZ, R2.H0_H0 ;  /* 0x20000002ff167230 */ /* 0x004fcc0000004100 */
[----:B------:R-:W4:Y:S01]  /*0490*/  F2I.S64.TRUNC R22, R22 ;  /* 0x0000001600167311 */ /* 0x000f22000020d900 */
[----:B------:R-:W-:Y:S05]  /*04a0*/  BRA `(.L_x_27522) ;  /* 0x0000000800a07947 */ /* 0x000fea0003800000 */
.L_x_27527:
[----:B------:R-:W2:Y:S02]  /*04b0*/  LDG.E.64 R2, desc[UR36][R2.64] ;  /* 0x0000002402027981 */ /* 0x000ea4000c1e1b00 */
[----:B--2---:R2:W3:Y:S01]  /*04c0*/  F2I.S64.F64.TRUNC R22, R2 ;  /* 0x0000000200167311 */ /* 0x0044e2000030d900 */
[----:B------:R-:W-:Y:S05]  /*04d0*/  BRA `(.L_x_27522) ;  /* 0x0000000800947947 */ /* 0x000fea0003800000 */
.L_x_27517:
        /* <DEDUP_REMOVED lines=13> */
.L_x_27531:
[----:B------:R-:W2:Y:S02]  /*05b0*/  LDG.E.64 R2, desc[UR36][R2.64] ;  /* 0x0000002402027981 */ /* 0x000ea4000c1e1b00 */
[----:B--2---:R0:W1:Y:S01]  /*05c0*/  F2I.S64.F64.TRUNC R22, R2 ;  /* 0x0000000200167311 */ /* 0x004062000030d900 */
[----:B------:R-:W-:Y:S05]  /*05d0*/  BRA `(.L_x_27522) ;  /* 0x0000000800547947 */ /* 0x000fea0003800000 */
.L_x_27530:
        /* <DEDUP_REMOVED lines=26> */
.L_x_27533:
        /* <DEDUP_REMOVED lines=13> */
.L_x_27532:
[----:B------:R-:W2:Y:S02]  /*0850*/  LDG.E.U16 R22, desc[UR36][R2.64] ;  /* 0x0000002402167981 */ /* 0x000ea4000c1e1500 */
[----:B--2---:R-:W-:-:S06]  /*0860*/  IMAD.U32 R22, R22, 0x10000, RZ ;  /* 0x0001000016167824 */ /* 0x004fcc00078e00ff */
[----:B------:R-:W0:Y:S01]  /*0870*/  F2I.S64.TRUNC R22, R22 ;  /* 0x0000001600167311 */ /* 0x000e22000020d900 */
[----:B------:R-:W-:Y:S05]  /*0880*/  BRA `(.L_x_27522) ;  /* 0x0000000400a87947 */ /* 0x000fea0003800000 */
.L_x_27529:
        /* <DEDUP_REMOVED lines=11> */
.L_x_27536:
        /* <DEDUP_REMOVED lines=21> */
.L_x_27540:
[----:B------:R-:W-:Y:S05]  /*0a90*/  BSYNC.RECONVERGENT B1 ;  /* 0x0000000000017941 */ /* 0x000fea0003800200 */
.L_x_27539:
[----:B------:R-:W-:Y:S01]  /*0aa0*/  IMAD.SHL.U32 R0, R0, 0x100000, RZ ;  /* 0x0010000000007824 */ /* 0x000fe200078e00ff */
[----:B------:R-:W-:-:S04]  /*0ab0*/  LEA R2, R2, 0x3b800000, 0x17 ;  /* 0x3b80000002027811 */ /* 0x000fc800078eb8ff */
[----:B------:R-:W-:-:S07]  /*0ac0*/  LOP3.LUT R22, R2, R0, R7, 0xfe, !PT ;  /* 0x0000000002167212 */ /* 0x000fce00078efe07 */
.L_x_27538:
[----:B------:R-:W-:Y:S05]  /*0ad0*/  BSYNC.RECONVERGENT B0 ;  /* 0x0000000000007941 */ /* 0x000fea0003800200 */
.L_x_27537:
[----:B------:R-:W0:Y:S01]  /*0ae0*/  F2I.S64.TRUNC R22, R22 ;  /* 0x0000001600167311 */ /* 0x000e22000020d900 */
[----:B------:R-:W-:Y:S05]  /*0af0*/  BRA `(.L_x_27522) ;  /* 0x00000004000c7947 */ /* 0x000fea0003800000 */
.L_x_27535:
        /* <DEDUP_REMOVED lines=21> */
.L_x_27544:
[----:B------:R-:W-:Y:S05]  /*0c50*/  BSYNC.RECONVERGENT B1 ;  /* 0x0000000000017941 */ /* 0x000fea0003800200 */
.L_x_27543:
[----:B------:R-:W-:Y:S01]  /*0c60*/  IMAD.SHL.U32 R0, R0, 0x200000, RZ ;  /* 0x0020000000007824 */ /* 0x000fe200078e00ff */
[----:B------:R-:W-:-:S04]  /*0c70*/  LEA R2, R2, 0x37800000, 0x17 ;  /* 0x3780000002027811 */ /* 0x000fc800078eb8ff */
[----:B------:R-:W-:-:S07]  /*0c80*/  LOP3.LUT R22, R2, R0, R7, 0xfe, !PT ;  /* 0x0000000002167212 */ /* 0x000fce00078efe07 */
.L_x_27542:
[----:B------:R-:W-:Y:S05]  /*0c90*/  BSYNC.RECONVERGENT B0 ;  /* 0x0000000000007941 */ /* 0x000fea0003800200 */
.L_x_27541:
[----:B------:R-:W0:Y:S01]  /*0ca0*/  F2I.S64.TRUNC R22, R22 ;  /* 0x0000001600167311 */ /* 0x000e22000020d900 */
[----:B------:R-:W-:Y:S05]  /*0cb0*/  BRA `(.L_x_27522) ;  /* 0x00000000009c7947 */ /* 0x000fea0003800000 */
.L_x_27534:
[----:B------:R-:W-:-:S09]  /*0cc0*/  UISETP.NE.AND UP0, UPT, UR4, 0x1c, UPT ;  /* 0x0000001c0400788c */ /* 0x000fd2000bf05270 */
[----:B------:R-:W-:Y:S05]  /*0cd0*/  BRA.U !UP0, `(.L_x_27545) ;  /* 0x00000001088c7547 */ /* 0x000fea000b800000 */
[----:B------:R-:W-:-:S09]  /*0ce0*/  UISETP.NE.AND UP0, UPT, UR4, 0x1d, UPT ;  /* 0x0000001d0400788c */ /* 0x000fd2000bf05270 */
[----:B------:R-:W-:Y:S05]  /*0cf0*/  BRA.U !UP0, `(.L_x_27546) ;  /* 0x00000001087c7547 */ /* 0x000fea000b800000 */
[----:B------:R-:W-:-:S09]  /*0d00*/  UISETP.NE.AND UP0, UPT, UR4, 0x2c, UPT ;  /* 0x0000002c0400788c */ /* 0x000fd2000bf05270 */
[----:B------:R-:W-:Y:S05]  /*0d10*/  BRA.U !UP0, `(.L_x_27547) ;  /* 0x0000000108487547 */ /* 0x000fea000b800000 */
.L_x_27521:
        /* <DEDUP_REMOVED lines=16> */
.L_x_27548:
[----:B------:R-:W-:Y:S01]  /*0e20*/  CS2R R22, SRZ ;  /* 0x0000000000167805 */ /* 0x000fe2000001ff00 */
[----:B------:R-:W-:Y:S06]  /*0e30*/  BRA `(.L_x_27522) ;  /* 0x00000000003c7947 */ /* 0x000fec0003800000 */
.L_x_27547:
        /* <DEDUP_REMOVED lines=8> */
.L_x_27550:
[----:B------:R-:W-:Y:S05]  /*0ec0*/  BSYNC.RECONVERGENT B0 ;  /* 0x0000000000007941 */ /* 0x000fea0003800200 */
.L_x_27549:
[----:B------:R-:W0:Y:S01]  /*0ed0*/  F2I.S64.TRUNC R22, R22 ;  /* 0x0000001600167311 */ /* 0x000e22000020d900 */
[----:B------:R-:W-:Y:S05]  /*0ee0*/  BRA `(.L_x_27522) ;  /* 0x0000000000107947 */ /* 0x000fea0003800000 */
.L_x_27546:
[----:B------:R0:W5:Y:S01]  /*0ef0*/  LDG.E.64 R22, desc[UR36][R2.64] ;  /* 0x0000002402167981 */ /* 0x000162000c1e1b00 */
[----:B------:R-:W-:Y:S05]  /*0f00*/  BRA `(.L_x_27522) ;  /* 0x0000000000087947 */ /* 0x000fea0003800000 */
.L_x_27545:
[----:B------:R0:W5:Y:S01]  /*0f10*/  LDG.E R22, desc[UR36][R2.64] ;  /* 0x0000002402167981 */ /* 0x000162000c1e1900 */
[----:B------:R-:W-:-:S07]  /*0f20*/  IMAD.MOV.U32 R23, RZ, RZ, RZ ;  /* 0x000000ffff177224 */ /* 0x000fce00078e00ff */
.L_x_27522:
[----:B------:R-:W-:-:S07]  /*0f30*/  VIADD R27, R26, 0x80 ;  /* 0x000000801a1b7836 */ /* 0x000fce0000000000 */
.L_x_27516:
[----:B------:R-:W-:Y:S05]  /*0f40*/  BSYNC.RECONVERGENT B6 ;  /* 0x0000000000067941 */ /* 0x000fea0003800200 */
.L_x_27515:
[----:B------:R-:W-:Y:S01]  /*0f50*/  ISETP.GE.AND P0, PT, R27, R28, PT ;  /* 0x0000001c1b00720c */ /* 0x000fe20003f06270 */
[----:B------:R-:W-:Y:S01]  /*0f60*/  BSSY.RECONVERGENT B6, `(.L_x_27551) ;  /* 0x00000eb000067945 */ /* 0x000fe20003800200 */
[----:B------:R-:W-:-:S11]  /*0f70*/  CS2R R18, SRZ ;  /* 0x0000000000127805 */ /* 0x000fd6000001ff00 */
        /* <DEDUP_REMOVED lines=21> */
.L_x_27556:
[----:B------:R0:W5:Y:S01]  /*10d0*/  LDG.E.U8 R18, desc[UR36][R2.64] ;  /* 0x0000002402127981 */ /* 0x000162000c1e1100 */
[----:B------:R-:W-:Y:S01]  /*10e0*/  IMAD.MOV.U32 R19, RZ, RZ, RZ ;  /* 0x000000ffff137224 */ /* 0x000fe200078e00ff */
[----:B------:R-:W-:Y:S06]  /*10f0*/  BRA `(.L_x_27558) ;  /* 0x0000000c00407947 */ /* 0x000fec0003800000 */
.L_x_27555:
        /* <DEDUP_REMOVED lines=8> */
.L_x_27560:
[----:B------:R-:W2:Y:S02]  /*1180*/  LDG.E R18, desc[UR36][R2.64] ;  /* 0x0000002402127981 */ /* 0x000ea4000c1e1900 */
[----:B--2---:R-:W-:Y:S01]  /*1190*/  SHF.R.S32.HI R19, RZ, 0x1f, R18 ;  /* 0x0000001fff137819 */ /* 0x004fe20000011412 */
[----:B------:R-:W-:Y:S06]  /*11a0*/  BRA `(.L_x_27558) ;  /* 0x0000000c00147947 */ /* 0x000fec0003800000 */
.L_x_27559:
[----:B------:R-:W2:Y:S02]  /*11b0*/  LDG.E.S16 R18, desc[UR36][R2.64] ;  /* 0x0000002402127981 */ /* 0x000ea4000c1e1700 */
[----:B--2---:R-:W-:Y:S01]  /*11c0*/  SHF.R.S32.HI R19, RZ, 0x1f, R18 ;  /* 0x0000001fff137819 */ /* 0x004fe20000011412 */
[----:B------:R-:W-:Y:S06]  /*11d0*/  BRA `(.L_x_27558) ;  /* 0x0000000c00087947 */ /* 0x000fec0003800000 */
.L_x_27554:
        /* <DEDUP_REMOVED lines=9> */
.L_x_27562:
[----:B------:R-:W2:Y:S02]  /*1270*/  LDG.E.U16 R2, desc[UR36][R2.64] ;  /* 0x0000002402027981 */ /* 0x000ea4000c1e1500 */
[----:B--2---:R-:W-:-:S06]  /*1280*/  HADD2.F32 R18, -RZ, R2.H0_H0 ;  /* 0x20000002ff127230 */ /* 0x004fcc0000004100 */
[----:B------:R-:W0:Y:S01]  /*1290*/  F2I.S64.TRUNC R18, R18 ;  /* 0x0000001200127311 */ /* 0x000e22000020d900 */
[----:B------:R-:W-:Y:S05]  /*12a0*/  BRA `(.L_x_27558) ;  /* 0x0000000800d47947 */ /* 0x000fea0003800000 */
.L_x_27561:
        /* <DEDUP_REMOVED lines=9> */
.L_x_27564:
[----:B------:R-:W2:Y:S02]  /*1340*/  LDG.E.U16 R2, desc[UR36][R2.64] ;  /* 0x0000002402027981 */ /* 0x000ea4000c1e1500 */
[----:B--2---:R-:W-:-:S06]  /*1350*/  HADD2.F32 R18, -RZ, R2.H0_H0 ;  /* 0x20000002ff127230 */ /* 0x004fcc0000004100 */
[----:B------:R-:W0:Y:S01]  /*1360*/  F2I.S64.TRUNC R18, R18 ;  /* 0x0000001200127311 */ /* 0x000e22000020d900 */
[----:B------:R-:W-:Y:S05]  /*1370*/  BRA `(.L_x_27558) ;  /* 0x0000000800a07947 */ /* 0x000fea0003800000 */
.L_x_27563:
[----:B------:R-:W2:Y:S02]  /*1380*/  LDG.E.64 R2, desc[UR36][R2.64] ;  /* 0x0000002402027981 */ /* 0x000ea4000c1e1b00 */
[----:B--2---:R0:W1:Y:S01]  /*1390*/  F2I.S64.F64.TRUNC R18, R2 ;  /* 0x0000000200127311 */ /* 0x004062000030d900 */
[----:B------:R-:W-:Y:S05]  /*13a0*/  BRA `(.L_x_27558) ;  /* 0x0000000800947947 */ /* 0x000fea0003800000 */
.L_x_27553:
        /* <DEDUP_REMOVED lines=13> */
.L_x_27567:
[----:B------:R-:W2:Y:S02]  /*1480*/  LDG.E.64 R2, desc[UR36][R2.64] ;  /* 0x0000002402027981 */ /* 0x000ea4000c1e1b00 */
[----:B--2---:R0:W1:Y:S01]  /*1490*/  F2I.S64.F64.TRUNC R18, R2 ;  /* 0x0000000200127311 */ /* 0x004062000030d900 */
[----:B------:R-:W-:Y:S05]  /*14a0*/  BRA `(.L_x_27558) ;  /* 0x0000000800547947 */ /* 0x000fea0003800000 */
.L_x_27566:
        /* <DEDUP_REMOVED lines=26> */
.L_x_27569:
        /* <DEDUP_REMOVED lines=11> */
[----:B------:R2:W0:Y:S01]  /*1700*/  F2I.S64.TRUNC R18, R0 ;  /* 0x0000000000127311 */ /* 0x000422000020d900 */
[----:B------:R-:W-:Y:S05]  /*1710*/  BRA `(.L_x_27558) ;  /* 0x0000000400b87947 */ /* 0x000fea0003800000 */
.L_x_27568:
[----:B------:R-:W2:Y:S02]  /*1720*/  LDG.E.U16 R18, desc[UR36][R2.64] ;  /* 0x0000002402127981 */ /* 0x000ea4000c1e1500 */
[----:B--2---:R-:W-:-:S06]  /*1730*/  IMAD.U32 R18, R18, 0x10000, RZ ;  /* 0x0001000012127824 */ /* 0x004fcc00078e00ff */
[----:B------:R-:W0:Y:S01]  /*1740*/  F2I.S64.TRUNC R18, R18 ;  /* 0x0000001200127311 */ /* 0x000e22000020d900 */
[----:B------:R-:W-:Y:S05]  /*1750*/  BRA `(.L_x_27558) ;  /* 0x0000000400a87947 */ /* 0x000fea0003800000 */
.L_x_27565:
        /* <DEDUP_REMOVED lines=11> */
.L_x_27572:
        /* <DEDUP_REMOVED lines=21> */
.L_x_27576:
[----:B------:R-:W-:Y:S05]  /*1960*/  BSYNC.RECONVERGENT B1 ;  /* 0x0000000000017941 */ /* 0x000fea0003800200 */
.L_x_27575:
[----:B------:R-:W-:Y:S01]  /*1970*/  IMAD.SHL.U32 R0, R0, 0x100000, RZ ;  /* 0x0010000000007824 */ /* 0x000fe200078e00ff */
[----:B------:R-:W-:-:S04]  /*1980*/  LEA R2, R2, 0x3b800000, 0x17 ;  /* 0x3b80000002027811 */ /* 0x000fc800078eb8ff */
[----:B------:R-:W-:-:S07]  /*1990*/  LOP3.LUT R18, R2, R0, R7, 0xfe, !PT ;  /* 0x0000000002127212 */ /* 0x000fce00078efe07 */
.L_x_27574:
[----:B------:R-:W-:Y:S05]  /*19a0*/  BSYNC.RECONVERGENT B0 ;  /* 0x0000000000007941 */ /* 0x000fea0003800200 */
.L_x_27573:
[----:B------:R-:W0:Y:S01]  /*19b0*/  F2I.S64.TRUNC R18, R18 ;  /* 0x0000001200127311 */ /* 0x000e22000020d900 */
[----:B------:R-:W-:Y:S05]  /*19c0*/  BRA `(.L_x_27558) ;  /* 0x00000004000c7947 */ /* 0x000fea0003800000 */
.L_x_27571:
        /* <DEDUP_REMOVED lines=21> */
.L_x_27580:
[----:B------:R-:W-:Y:S05]  /*1b20*/  BSYNC.RECONVERGENT B1 ;  /* 0x0000000000017941 */ /* 0x000fea0003800200 */
.L_x_27579:
[----:B------:R-:W-:Y:S01]  /*1b30*/  IMAD.SHL.U32 R0, R0, 0x200000, RZ ;  /* 0x0020000000007824 */ /* 0x000fe200078e00ff */
[----:B------:R-:W-:-:S04]  /*1b40*/  LEA R2, R2, 0x37800000, 0x17 ;  /* 0x3780000002027811 */ /* 0x000fc800078eb8ff */
[----:B------:R-:W-:-:S07]  /*1b50*/  LOP3.LUT R18, R2, R0, R7, 0xfe, !PT ;  /* 0x0000000002127212 */ /* 0x000fce00078efe07 */
.L_x_27578:
[----:B------:R-:W-:Y:S05]  /*1b60*/  BSYNC.RECONVERGENT B0 ;  /* 0x0000000000007941 */ /* 0x000fea0003800200 */
.L_x_27577:
[----:B------:R-:W0:Y:S01]  /*1b70*/  F2I.S64.TRUNC R18, R18 ;  /* 0x0000001200127311 */ /* 0x000e22000020d900 */
[----:B------:R-:W-:Y:S05]  /*1b80*/  BRA `(.L_x_27558) ;  /* 0x00000000009c7947 */ /* 0x000fea0003800000 */
.L_x_27570:
        /* <DEDUP_REMOVED lines=14> */
.L_x_27584:
[----:B------:R-:W-:Y:S05]  /*1c70*/  BSYNC.RECONVERGENT B0 ;  /* 0x0000000000007941 */ /* 0x000fea0003800200 */
.L_x_27583:
[----:B------:R-:W0:Y:S01]  /*1c80*/  F2I.S64.TRUNC R18, R18 ;  /* 0x0000001200127311 */ /* 0x000e22000020d900 */
[----:B------:R-:W-:Y:S05]  /*1c90*/  BRA `(.L_x_27558) ;  /* 0x0000000000587947 */ /* 0x000fea0003800000 */
.L_x_27557:
        /* <DEDUP_REMOVED lines=16> */
.L_x_27585:
[----:B------:R-:W-:Y:S01]  /*1da0*/  CS2R R18, SRZ ;  /* 0x0000000000127805 */ /* 0x000fe2000001ff00 */
[----:B------:R-:W-:Y:S06]  /*1db0*/  BRA `(.L_x_27558) ;  /* 0x0000000000107947 */ /* 0x000fec0003800000 */
.L_x_27582:
[----:B------:R0:W5:Y:S01]  /*1dc0*/  LDG.E.64 R18, desc[UR36][R2.64] ;  /* 0x0000002402127981 */ /* 0x000162000c1e1b00 */
[----:B------:R-:W-:Y:S05]  /*1dd0*/  BRA `(.L_x_27558) ;  /* 0x0000000000087947 */ /* 0x000fea0003800000 */
.L_x_27581:
[----:B------:R0:W5:Y:S01]  /*1de0*/  LDG.E R18, desc[UR36][R2.64] ;  /* 0x0000002402127981 */ /* 0x000162000c1e1900 */
[----:B------:R-:W-:-:S07]  /*1df0*/  IMAD.MOV.U32 R19, RZ, RZ, RZ ;  /* 0x000000ffff137224 */ /* 0x000fce00078e00ff */
.L_x_27558:
[----:B------:R-:W-:-:S07]  /*1e00*/  VIADD R27, R27, 0x80 ;  /* 0x000000801b1b7836 */ /* 0x000fce0000000000 */
.L_x_27552:
[----:B------:R-:W-:Y:S05]  /*1e10*/  BSYNC.RECONVERGENT B6 ;  /* 0x0000000000067941 */ /* 0x000fea0003800200 */
.L_x_27551:
        /* <DEDUP_REMOVED lines=24> */
.L_x_27591:
[----:B------:R0:W5:Y:S01]  /*1fa0*/  LDG.E.U8 R16, desc[UR36][R2.64] ;  /* 0x0000002402107981 */ /* 0x000162000c1e1100 */
[----:B------:R-:W-:Y:S01]  /*1fb0*/  IMAD.MOV.U32 R17, RZ, RZ, RZ ;  /* 0x000000ffff117224 */ /* 0x000fe200078e00ff */
[----:B------:R-:W-:Y:S06]  /*1fc0*/  BRA `(.L_x_27593) ;  /* 0x0000000c00407947 */ /* 0x000fec0003800000 */
.L_x_27590:
        /* <DEDUP_REMOVED lines=8> */
.L_x_27595:
[----:B------:R-:W2:Y:S02]  /*2050*/  LDG.E R16, desc[UR36][R2.64] ;  /* 0x0000002402107981 */ /* 0x000ea4000c1e1900 */
[----:B--2---:R-:W-:Y:S01]  /*2060*/  SHF.R.S32.HI R17, RZ, 0x1f, R16 ;  /* 0x0000001fff117819 */ /* 0x004fe20000011410 */
[----:B------:R-:W-:Y:S06]  /*2070*/  BRA `(.L_x_27593) ;  /* 0x0000000c00147947 */ /* 0x000fec0003800000 */
.L_x_27594:
[----:B------:R-:W2:Y:S02]  /*2080*/  LDG.E.S16 R16, desc[UR36][R2.64] ;  /* 0x0000002402107981 */ /* 0x000ea4000c1e1700 */
[----:B--2---:R-:W-:Y:S01]  /*2090*/  SHF.R.S32.HI R17, RZ, 0x1f, R16 ;  /* 0x0000001fff117819 */ /* 0x004fe20000011410 */
[----:B------:R-:W-:Y:S06]  /*20a0*/  BRA `(.L_x_27593) ;  /* 0x0000000c00087947 */ /* 0x000fec0003800000 */
.L_x_27589:
        /* <DEDUP_REMOVED lines=9> */
.L_x_27597:
[----:B------:R-:W2:Y:S02]  /*2140*/  LDG.E.U16 R2, desc[UR36][R2.64] ;  /* 0x0000002402027981 */ /* 0x000ea4000c1e1500 */
[----:B--2---:R-:W-:-:S06]  /*2150*/  HADD2.F32 R16, -RZ, R2.H0_H0 ;  /* 0x20000002ff107230 */ /* 0x004fcc0000004100 */
[----:B------:R-:W0:Y:S01]  /*2160*/  F2I.S64.TRUNC R16, R16 ;  /* 0x0000001000107311 */ /* 0x000e22000020d900 */
[----:B------:R-:W-:Y:S05]  /*2170*/  BRA `(.L_x_27593) ;  /* 0x0000000800d47947 */ /* 0x000fea0003800000 */
.L_x_27596:
        /* <DEDUP_REMOVED lines=9> */
.L_x_27599:
[----:B------:R-:W2:Y:S02]  /*2210*/  LDG.E.U16 R2, desc[UR36][R2.64] ;  /* 0x0000002402027981 */ /* 0x000ea4000c1e1500 */
[----:B--2---:R-:W-:-:S06]  /*2220*/  HADD2.F32 R16, -RZ, R2.H0_H0 ;  /* 0x20000002ff107230 */ /* 0x004fcc0000004100 */
[----:B------:R-:W0:Y:S01]  /*2230*/  F2I.S64.TRUNC R16, R16 ;  /* 0x0000001000107311 */ /* 0x000e22000020d900 */
[----:B------:R-:W-:Y:S05]  /*2240*/  BRA `(.L_x_27593) ;  /* 0x0000000800a07947 */ /* 0x000fea0003800000 */
.L_x_27598:
[----:B------:R-:W2:Y:S02]  /*2250*/  LDG.E.64 R2, desc[UR36][R2.64] ;  /* 0x0000002402027981 */ /* 0x000ea4000c1e1b00 */
[----:B--2---:R0:W1:Y:S01]  /*2260*/  F2I.S64.F64.TRUNC R16, R2 ;  /* 0x0000000200107311 */ /* 0x004062000030d900 */
[----:B------:R-:W-:Y:S05]  /*2270*/  BRA `(.L_x_27593) ;  /* 0x0000000800947947 */ /* 0x000fea0003800000 */
.L_x_27588:
        /* <DEDUP_REMOVED lines=13> */
.L_x_27602:
[----:B------:R-:W2:Y:S02]  /*2350*/  LDG.E.64 R2, desc[UR36][R2.64] ;  /* 0x0000002402027981 */ /* 0x000ea4000c1e1b00 */
[----:B--2---:R0:W1:Y:S01]  /*2360*/  F2I.S64.F64.TRUNC R16, R2 ;  /* 0x0000000200107311 */ /* 0x004062000030d900 */
[----:B------:R-:W-:Y:S05]  /*2370*/  BRA `(.L_x_27593) ;  /* 0x0000000800547947 */ /* 0x000fea0003800000 */
.L_x_27601:
        /* <DEDUP_REMOVED lines=26> */
.L_x_27604:
        /* <DEDUP_REMOVED lines=13> */
.L_x_27603:
[----:B------:R-:W2:Y:S02]  /*25f0*/  LDG.E.U16 R16, desc[UR36][R2.64] ;  /* 0x0000002402107981 */ /* 0x000ea4000c1e1500 */
[----:B--2---:R-:W-:-:S06]  /*2600*/  IMAD.U32 R16, R16, 0x10000, RZ ;  /* 0x0001000010107824 */ /* 0x004fcc00078e00ff */
[----:B------:R-:W0:Y:S01]  /*2610*/  F2I.S64.TRUNC R16, R16 ;  /* 0x0000001000107311 */ /* 0x000e22000020d900 */
[----:B------:R-:W-:Y:S05]  /*2620*/  BRA `(.L_x_27593) ;  /* 0x0000000400a87947 */ /* 0x000fea0003800000 */
.L_x_27600:
        /* <DEDUP_REMOVED lines=11> */
.L_x_27607:
        /* <DEDUP_REMOVED lines=21> */
.L_x_27611:
[----:B------:R-:W-:Y:S05]  /*2830*/  BSYNC.RECONVERGENT B1 ;  /* 0x0000000000017941 */ /* 0x000fea0003800200 */
.L_x_27610:
[----:B------:R-:W-:Y:S01]  /*2840*/  IMAD.SHL.U32 R0, R0, 0x100000, RZ ;  /* 0x0010000000007824 */ /* 0x000fe200078e00ff */
[----:B------:R-:W-:-:S04]  /*2850*/  LEA R2, R2, 0x3b800000, 0x17 ;  /* 0x3b80000002027811 */ /* 0x000fc800078eb8ff */
[----:B------:R-:W-:-:S07]  /*2860*/  LOP3.LUT R16, R2, R0, R7, 0xfe, !PT ;  /* 0x0000000002107212 */ /* 0x000fce00078efe07 */
.L_x_27609:
[----:B------:R-:W-:Y:S05]  /*2870*/  BSYNC.RECONVERGENT B0 ;  /* 0x0000000000007941 */ /* 0x000fea0003800200 */
.L_x_27608:
[----:B------:R-:W1:Y:S01]  /*2880*/  F2I.S64.TRUNC R16, R16 ;  /* 0x0000001000107311 */ /* 0x000e62000020d900 */
[----:B------:R-:W-:Y:S05]  /*2890*/  BRA `(.L_x_27593) ;  /* 0x00000004000c7947 */ /* 0x000fea0003800000 */
.L_x_27606:
        /* <DEDUP_REMOVED lines=21> */
.L_x_27615:
[----:B------:R-:W-:Y:S05]  /*29f0*/  BSYNC.RECONVERGENT B1 ;  /* 0x0000000000017941 */ /* 0x000fea0003800200 */
.L_x_27614:
[----:B------:R-:W-:Y:S01]  /*2a00*/  IMAD.SHL.U32 R0, R0, 0x200000, RZ ;  /* 0x0020000000007824 */ /* 0x000fe200078e00ff */
[----:B------:R-:W-:-:S04]  /*2a10*/  LEA R2, R2, 0x37800000, 0x17 ;  /* 0x3780000002027811 */ /* 0x000fc800078eb8ff */
[----:B------:R-:W-:-:S07]  /*2a20*/  LOP3.LUT R16, R2, R0, R7, 0xfe, !PT ;  /* 0x0000000002107212 */ /* 0x000fce00078efe07 */
.L_x_27613:
[----:B------:R-:W-:Y:S05]  /*2a30*/  BSYNC.RECONVERGENT B0 ;  /* 0x0000000000007941 */ /* 0x000fea0003800200 */
.L_x_27612:
[----:B------:R-:W2:Y:S01]  /*2a40*/  F2I.S64.TRUNC R16, R16 ;  /* 0x0000001000107311 */ /* 0x000ea2000020d900 */
[----:B------:R-:W-:Y:S05]  /*2a50*/  BRA `(.L_x_27593) ;  /* 0x00000000009c7947 */ /* 0x000fea0003800000 */
.L_x_27605:
        /* <DEDUP_REMOVED lines=14> */
.L_x_27619:
[----:B------:R-:W-:Y:S05]  /*2b40*/  BSYNC.RECONVERGENT B0 ;  /* 0x0000000000007941 */ /* 0x000fea0003800200 */
.L_x_27618:
[----:B------:R-:W0:Y:S01]  /*2b50*/  F2I.S64.TRUNC R16, R16 ;  /* 0x0000001000107311 */ /* 0x000e22000020d900 */
[----:B------:R-:W-:Y:S05]  /*2b60*/  BRA `(.L_x_27593) ;  /* 0x0000000000587947 */ /* 0x000fea0003800000 */
.L_x_27592:
        /* <DEDUP_REMOVED lines=16> */
.L_x_27620:
[----:B------:R-:W-:Y:S01]  /*2c70*/  CS2R R16, SRZ ;  /* 0x0000000000107805 */ /* 0x000fe2000001ff00 */
[----:B------:R-:W-:Y:S06]  /*2c80*/  BRA `(.L_x_27593) ;  /* 0x0000000000107947 */ /* 0x000fec0003800000 */
.L_x_27617:
[----:B------:R0:W5:Y:S01]  /*2c90*/  LDG.E.64 R16, desc[UR36][R2.64] ;  /* 0x0000002402107981 */ /* 0x000162000c1e1b00 */
[----:B------:R-:W-:Y:S05]  /*2ca0*/  BRA `(.L_x_27593) ;  /* 0x0000000000087947 */ /* 0x000fea0003800000 */
.L_x_27616:
[----:B------:R0:W5:Y:S01]  /*2cb0*/  LDG.E R16, desc[UR36][R2.64] ;  /* 0x0000002402107981 */ /* 0x000162000c1e1900 */
[----:B------:R-:W-:-:S07]  /*2cc0*/  IMAD.MOV.U32 R17, RZ, RZ, RZ ;  /* 0x000000ffff117224 */ /* 0x000fce00078e00ff */
.L_x_27593:
[----:B------:R-:W-:-:S07]  /*2cd0*/  VIADD R27, R27, 0x80 ;  /* 0x000000801b1b7836 */ /* 0x000fce0000000000 */
.L_x_27587:
[----:B------:R-:W-:Y:S05]  /*2ce0*/  BSYNC.RECONVERGENT B6 ;  /* 0x0000000000067941 */ /* 0x000fea0003800200 */
.L_x_27586:
        /* <DEDUP_REMOVED lines=24> */
.L_x_27626:
[----:B------:R0:W5:Y:S01]  /*2e70*/  LDG.E.U8 R24, desc[UR36][R2.64] ;  /* 0x0000002402187981 */ /* 0x000162000c1e1100 */
[----:B------:R-:W-:Y:S01]  /*2e80*/  IMAD.MOV.U32 R25, RZ, RZ, RZ ;  /* 0x000000ffff197224 */ /* 0x000fe200078e00ff */
[----:B------:R-:W-:Y:S06]  /*2e90*/  BRA `(.L_x_27622) ;  /* 0x0000000c003c7947 */ /* 0x000fec0003800000 */
.L_x_27625:
        /* <DEDUP_REMOVED lines=8> */
.L_x_27629:
[----:B------:R-:W2:Y:S02]  /*2f20*/  LDG.E R24, desc[UR36][R2.64] ;  /* 0x0000002402187981 */ /* 0x000ea4000c1e1900 */
[----:B--2---:R-:W-:Y:S01]  /*2f30*/  SHF.R.S32.HI R25, RZ, 0x1f, R24 ;  /* 0x0000001fff197819 */ /* 0x004fe20000011418 */
[----:B------:R-:W-:Y:S06]  /*2f40*/  BRA `(.L_x_27622) ;  /* 0x0000000c00107947 */ /* 0x000fec0003800000 */
.L_x_27628:
[----:B------:R-:W2:Y:S02]  /*2f50*/  LDG.E.S16 R24, desc[UR36][R2.64] ;  /* 0x0000002402187981 */ /* 0x000ea4000c1e1700 */
[----:B--2---:R-:W-:Y:S01]  /*2f60*/  SHF.R.S32.HI R25, RZ, 0x1f, R24 ;  /* 0x0000001fff197819 */ /* 0x004fe20000011418 */
[----:B------:R-:W-:Y:S06]  /*2f70*/  BRA `(.L_x_27622) ;  /* 0x0000000c00047947 */ /* 0x000fec0003800000 */
.L_x_27624:
        /* <DEDUP_REMOVED lines=9> */
.L_x_27631:
[----:B------:R-:W2:Y:S02]  /*3010*/  LDG.E.U16 R2, desc[UR36][R2.64] ;  /* 0x0000002402027981 */ /* 0x000ea4000c1e1500 */
[----:B--2---:R-:W-:-:S06]  /*3020*/  HADD2.F32 R24, -RZ, R2.H0_H0 ;  /* 0x20000002ff187230 */ /* 0x004fcc0000004100 */
[----:B------:R-:W0:Y:S01]  /*3030*/  F2I.S64.TRUNC R24, R24 ;  /* 0x0000001800187311 */ /* 0x000e22000020d900 */
[----:B------:R-:W-:Y:S05]  /*3040*/  BRA `(.L_x_27622) ;  /* 0x0000000800d07947 */ /* 0x000fea0003800000 */
.L_x_27630:
        /* <DEDUP_REMOVED lines=9> */
.L_x_27633:
[----:B------:R-:W2:Y:S02]  /*30e0*/  LDG.E.U16 R2, desc[UR36][R2.64] ;  /* 0x0000002402027981 */ /* 0x000ea4000c1e1500 */
[----:B--2---:R-:W-:-:S06]  /*30f0*/  HADD2.F32 R24, -RZ, R2.H0_H0 ;  /* 0x20000002ff187230 */ /* 0x004fcc0000004100 */
[----:B------:R-:W0:Y:S01]  /*3100*/  F2I.S64.TRUNC R24, R24 ;  /* 0x0000001800187311 */ /* 0x000e22000020d900 */
[----:B------:R-:W-:Y:S05]  /*3110*/  BRA `(.L_x_27622) ;  /* 0x00000008009c7947 */ /* 0x000fea0003800000 */
.L_x_27632:
[----:B------:R-:W2:Y:S02]  /*3120*/  LDG.E.64 R2, desc[UR36][R2.64] ;  /* 0x0000002402027981 */ /* 0x000ea4000c1e1b00 */
[----:B--2---:R0:W1:Y:S01]  /*3130*/  F2I.S64.F64.TRUNC R24, R2 ;  /* 0x0000000200187311 */ /* 0x004062000030d900 */
[----:B------:R-:W-:Y:S05]  /*3140*/  BRA `(.L_x_27622) ;  /* 0x0000000800907947 */ /* 0x000fea0003800000 */
.L_x_27623:
        /* <DEDUP_REMOVED lines=13> */
.L_x_27636:
[----:B------:R-:W2:Y:S02]  /*3220*/  LDG.E.64 R2, desc[UR36][R2.64] ;  /* 0x0000002402027981 */ /* 0x000ea4000c1e1b00 */
[----:B--2---:R0:W1:Y:S01]  /*3230*/  F2I.S64.F64.TRUNC R24, R2 ;  /* 0x0000000200187311 */ /* 0x004062000030d900 */
[----:B------:R-:W-:Y:S05]  /*3240*/  BRA `(.L_x_27622) ;  /* 0x0000000800507947 */ /* 0x000fea0003800000 */
.L_x_27635:
        /* <DEDUP_REMOVED lines=26> */
.L_x_27638:
        /* <DEDUP_REMOVED lines=13> */
.L_x_27637:
[----:B------:R-:W2:Y:S02]  /*34c0*/  LDG.E.U16 R24, desc[UR36][R2.64] ;  /* 0x0000002402187981 */ /* 0x000ea4000c1e1500 */
[----:B--2---:R-:W-:-:S06]  /*34d0*/  IMAD.U32 R24, R24, 0x10000, RZ ;  /* 0x0001000018187824 */ /* 0x004fcc00078e00ff */
[----:B------:R-:W0:Y:S01]  /*34e0*/  F2I.S64.TRUNC R24, R24 ;  /* 0x0000001800187311 */ /* 0x000e22000020d900 */
[----:B------:R-:W-:Y:S05]  /*34f0*/  BRA `(.L_x_27622) ;  /* 0x0000000400a47947 */ /* 0x000fea0003800000 */
.L_x_27634:
        /* <DEDUP_REMOVED lines=11> */
.L_x_27641:
        /* <DEDUP_REMOVED lines=21> */
.L_x_27645:
[----:B------:R-:W-:Y:S05]  /*3700*/  BSYNC.RECONVERGENT B1 ;  /* 0x0000000000017941 */ /* 0x000fea0003800200 */
.L_x_27644:
[----:B------:R-:W-:Y:S01]  /*3710*/  IMAD.SHL.U32 R0, R0, 0x100000, RZ ;  /* 0x0010000000007824 */ /* 0x000fe200078e00ff */
[----:B------:R-:W-:-:S04]  /*3720*/  LEA R2, R2, 0x3b800000, 0x17 ;  /* 0x3b80000002027811 */ /* 0x000fc800078eb8ff */
[----:B------:R-:W-:-:S07]  /*3730*/  LOP3.LUT R24, R2, R0, R7, 0xfe, !PT ;  /* 0x0000000002187212 */ /* 0x000fce00078efe07 */
.L_x_27643:
[----:B------:R-:W-:Y:S05]  /*3740*/  BSYNC.RECONVERGENT B0 ;  /* 0x0000000000007941 */ /* 0x000fea0003800200 */
.L_x_27642:
[----:B------:R-:W0:Y:S01]  /*3750*/  F2I.S64.TRUNC R24, R24 ;  /* 0x0000001800187311 */ /* 0x000e22000020d900 */
[----:B------:R-:W-:Y:S05]  /*3760*/  BRA `(.L_x_27622) ;  /* 0x0000000400087947 */ /* 0x000fea0003800000 */
.L_x_27640:
        /* <DEDUP_REMOVED lines=21> */
.L_x_27649:
[----:B------:R-:W-:Y:S05]  /*38c0*/  BSYNC.RECONVERGENT B1 ;  /* 0x0000000000017941 */ /* 0x000fea0003800200 */
.L_x_27648:
[----:B------:R-:W-:Y:S01]  /*38d0*/  IMAD.SHL.U32 R0, R0, 0x200000, RZ ;  /* 0x0020000000007824 */ /* 0x000fe200078e00ff */
[----:B------:R-:W-:-:S04]  /*38e0*/  LEA R2, R2, 0x37800000, 0x17 ;  /* 0x3780000002027811 */ /* 0x000fc800078eb8ff */
[----:B------:R-:W-:-:S07]  /*38f0*/  LOP3.LUT R24, R2, R0, R7, 0xfe, !PT ;  /* 0x0000000002187212 */ /* 0x000fce00078efe07 */
.L_x_27647:
[----:B------:R-:W-:Y:S05]  /*3900*/  BSYNC.RECONVERGENT B0 ;  /* 0x0000000000007941 */ /* 0x000fea0003800200 */
.L_x_27646:
[----:B------:R-:W0:Y:S01]  /*3910*/  F2I.S64.TRUNC R24, R24 ;  /* 0x0000001800187311 */ /* 0x000e22000020d900 */
[----:B------:R-:W-:Y:S05]  /*3920*/  BRA `(.L_x_27622) ;  /* 0x0000000000987947 */ /* 0x000fea0003800000 */
.L_x_27639:
        /* <DEDUP_REMOVED lines=14> */
.L_x_27653:
[----:B------:R-:W-:Y:S05]  /*3a10*/  BSYNC.RECONVERGENT B0 ;  /* 0x0000000000007941 */ /* 0x000fea0003800200 */
.L_x_27652:
[----:B------:R-:W0:Y:S01]  /*3a20*/  F2I.S64.TRUNC R24, R24 ;  /* 0x0000001800187311 */ /* 0x000e22000020d900 */
[----:B------:R-:W-:Y:S05]  /*3a30*/  BRA `(.L_x_27622) ;  /* 0x0000000000547947 */ /* 0x000fea0003800000 */
.L_x_27627:
        /* <DEDUP_REMOVED lines=16> */
.L_x_27654:
[----:B------:R-:W-:Y:S05]  /*3b40*/  BRA `(.L_x_27622) ;  /* 0x0000000000107947 */ /* 0x000fea0003800000 */
.L_x_27651:
[----:B------:R0:W5:Y:S01]  /*3b50*/  LDG.E.64 R24, desc[UR36][R2.64] ;  /* 0x0000002402187981 */ /* 0x000162000c1e1b00 */
[----:B------:R-:W-:Y:S05]  /*3b60*/  BRA `(.L_x_27622) ;  /* 0x0000000000087947 */ /* 0x000fea0003800000 */
.L_x_27650:
[----:B------:R0:W5:Y:S01]  /*3b70*/  LDG.E R24, desc[UR36][R2.64] ;  /* 0x0000002402187981 */ /* 0x000162000c1e1900 */
[----:B------:R-:W-:-:S07]  /*3b80*/  IMAD.MOV.U32 R25, RZ, RZ, RZ ;  /* 0x000000ffff197224 */ /* 0x000fce00078e00ff */
.L_x_27622:
[----:B------:R-:W-:Y:S05]  /*3b90*/  BSYNC.RECONVERGENT B6 ;  /* 0x0000000000067941 */ /* 0x000fea0003800200 */
.L_x_27621:
[----:B------:R-:W0:Y:S01]  /*3ba0*/  LDC R15, c[0x0][0x390] ;  /* 0x0000e400ff0f7b82 */ /* 0x000e220000000800 */
[----:B------:R-:W-:Y:S01]  /*3bb0*/  ISETP.GE.AND P0, PT, R26, R28, PT ;  /* 0x0000001c1a00720c */ /* 0x000fe20003f06270 */
[----:B------:R-:W-:Y:S06]  /*3bc0*/  BSSY.RECONVERGENT B0, `(.L_x_27655) ;  /* 0x0000058000007945 */ /* 0x000fec0003800200 */
[----:B------:R-:W0:Y:S06]  /*3bd0*/  LDC R14, c[0x0][0x394] ;  /* 0x0000e500ff0e7b82 */ /* 0x000e2c0000000800 */
[----:B------:R-:W-:Y:S05]  /*3be0*/  @P0 BRA `(.L_x_27656) ;  /* 0x0000000400540947 */ /* 0x000fea0003800000 */
[----:B012---:R-:W3:Y:S02]  /*3bf0*/  LDC.64 R2, c[0x0][0x390] ;  /* 0x0000e400ff027b82 */ /* 0x007ee40000000a00 */
[----:B---345:R-:W-:Y:S02]  /*3c00*/  LOP3.LUT R0, R22, R2, RZ, 0x3c, !PT ;  /* 0x0000000216007212 */ /* 0x038fe400078e3cff */
        /* <DEDUP_REMOVED lines=32> */
.L_x_27659:
[----:B------:R-:W-:Y:S01]  /*3e10*/  IMAD.MOV.U32 R0, RZ, RZ, R22 ;  /* 0x000000ffff007224 */ /* 0x000fe200078e0016 */
[----:B------:R-:W-:Y:S01]  /*3e20*/  MOV R2, 0x3e50 ;  /* 0x00003e5000027802 */ /* 0x000fe20000000f00 */
[----:B------:R-:W-:-:S07]  /*3e30*/  IMAD.MOV.U32 R3, RZ, RZ, R23 ;  /* 0x000000ffff037224 */ /* 0x000fce00078e0017 */
[----:B------:R-:W-:Y:S05]  /*3e40*/  CALL.REL.NOINC `($__internal_29_$__cuda_sm20_div_s64) ;  /* 0x0000004c00c07944 */ /* 0x000fea0003c00000 */
[----:B------:R-:W0:Y:S01]  /*3e50*/  LDCU.64 UR4, c[0x0][0x390] ;  /* 0x00007200ff0477ac */ /* 0x000e220008000a00 */
[----:B------:R-:W-:Y:S01]  /*3e60*/  IADD3 R5, P0, PT, RZ, -R0, RZ ;  /* 0x80000000ff057210 */ /* 0x000fe20007f1e0ff */
[----:B------:R-:W-:Y:S02]  /*3e70*/  IMAD.MOV.U32 R2, RZ, RZ, R22 ;  /* 0x000000ffff027224 */ /* 0x000fe400078e0016 */
[----:B------:R-:W-:Y:S02]  /*3e80*/  IMAD.MOV.U32 R3, RZ, RZ, R23 ;  /* 0x000000ffff037224 */ /* 0x000fe400078e0017 */
[----:B------:R-:W-:Y:S02]  /*3e90*/  IMAD.X R4, RZ, RZ, ~R7, P0 ;  /* 0x000000ffff047224 */ /* 0x000fe400000e0e07 */
[----:B------:R-:W-:Y:S02]  /*3ea0*/  IMAD.MOV.U32 R6, RZ, RZ, R0 ;  /* 0x000000ffff067224 */ /* 0x000fe400078e0000 */
[----:B0-----:R-:W-:-:S02]  /*3eb0*/  IMAD R4, R4, UR4, RZ ;  /* 0x0000000404047c24 */ /* 0x001fc4000f8e02ff */
[----:B------:R-:W-:-:S04]  /*3ec0*/  IMAD.WIDE.U32 R2, R5, UR4, R2 ;  /* 0x0000000405027c25 */ /* 0x000fc8000f8e0002 */
[----:B------:R-:W-:Y:S01]  /*3ed0*/  IMAD R5, R5, UR5, R4 ;  /* 0x0000000505057c24 */ /* 0x000fe2000f8e0204 */
[----:B------:R-:W-:-:S03]  /*3ee0*/  ISETP.NE.U32.AND P0, PT, R2, RZ, PT ;  /* 0x000000ff0200720c */ /* 0x000fc60003f05070 */
[----:B------:R-:W-:-:S05]  /*3ef0*/  IMAD.IADD R2, R3, 0x1, R5 ;  /* 0x0000000103027824 */ /* 0x000fca00078e0205 */
[----:B------:R-:W-:-:S13]  /*3f00*/  ISETP.NE.AND.EX P0, PT, R2, RZ, PT, P0 ;  /* 0x000000ff0200720c */ /* 0x000fda0003f05300 */
.L_x_27660:
[----:B------:R-:W-:Y:S05]  /*3f10*/  BSYNC.RECONVERGENT B1 ;  /* 0x0000000000017941 */ /* 0x000fea0003800200 */
.L_x_27658:
[----:B------:R-:W-:-:S04]  /*3f20*/  SEL R3, RZ, 0xffffffff, !P0 ;  /* 0xffffffffff037807 */ /* 0x000fc80004000000 */
[----:B------:R-:W-:-:S05]  /*3f30*/  IADD3 R4, P0, PT, R6, R3, RZ ;  /* 0x0000000306047210 */ /* 0x000fca0007f1e0ff */
[----:B------:R-:W-:Y:S01]  /*3f40*/  IMAD.X R5, R7, 0x1, R3, P0 ;  /* 0x0000000107057824 */ /* 0x000fe200000e0603 */
[----:B------:R-:W-:Y:S07]  /*3f50*/  BRA `(.L_x_27656) ;  /* 0x0000000000787947 */ /* 0x000fee0003800000 */
.L_x_27657:
        /* <DEDUP_REMOVED lines=20> */
[----:B------:R-:W-:Y:S01]  /*40a0*/  @P1 VIADD R3, R3, 0x1 ;  /* 0x0000000103031836 */ /* 0x000fe20000000000 */
[----:B------:R-:W-:-:S05]  /*40b0*/  @!P2 LOP3.LUT R3, RZ, R2, RZ, 0x33, !PT ;  /* 0x00000002ff03a212 */ /* 0x000fca00078e33ff */
[----:B------:R-:W-:Y:S01]  /*40c0*/  IMAD.MOV.U32 R4, RZ, RZ, R3 ;  /* 0x000000ffff047224 */ /* 0x000fe200078e0003 */
[----:B------:R-:W-:Y:S06]  /*40d0*/  BRA `(.L_x_27656) ;  /* 0x0000000000187947 */ /* 0x000fec0003800000 */
.L_x_27661:
[----:B------:R-:W-:Y:S01]  /*40e0*/  IMAD.MOV.U32 R0, RZ, RZ, R22 ;  /* 0x000000ffff007224 */ /* 0x000fe200078e0016 */
[----:B------:R-:W-:Y:S01]  /*40f0*/  MOV R2, 0x4120 ;  /* 0x0000412000027802 */ /* 0x000fe20000000f00 */
[----:B------:R-:W-:-:S07]  /*4100*/  IMAD.MOV.U32 R3, RZ, RZ, R23 ;  /* 0x000000ffff037224 */ /* 0x000fce00078e0017 */
[----:B------:R-:W-:Y:S05]  /*4110*/  CALL.REL.NOINC `($__internal_29_$__cuda_sm20_div_s64) ;  /* 0x0000004c000c7944 */ /* 0x000fea0003c00000 */
[----:B------:R-:W-:Y:S02]  /*4120*/  IMAD.MOV.U32 R4, RZ, RZ, R0 ;  /* 0x000000ffff047224 */ /* 0x000fe400078e0000 */
[----:B------:R-:W-:-:S07]  /*4130*/  IMAD.MOV.U32 R5, RZ, RZ, R7 ;  /* 0x000000ffff057224 */ /* 0x000fce00078e0007 */
.L_x_27656:
[----:B------:R-:W-:Y:S05]  /*4140*/  BSYNC.RECONVERGENT B0 ;  /* 0x0000000000007941 */ /* 0x000fea0003800200 */
.L_x_27655:
[----:B------:R-:W-:Y:S01]  /*4150*/  VIADD R27, R26, 0x80 ;  /* 0x000000801a1b7836 */ /* 0x000fe20000000000 */
[----:B------:R-:W-:Y:S04]  /*4160*/  BSSY.RECONVERGENT B0, `(.L_x_27662) ;  /* 0x0000057000007945 */ /* 0x000fe80003800200 */
[----:B------:R-:W-:-:S13]  /*4170*/  ISETP.GE.AND P0, PT, R27, R28, PT ;  /* 0x0000001c1b00720c */ /* 0x000fda0003f06270 */
[----:B------:R-:W-:Y:S05]  /*4180*/  @P0 BRA `(.L_x_27663) ;  /* 0x0000000400500947 */ /* 0x000fea0003800000 */
[----:B012---:R-:W0:Y:S02]  /*4190*/  LDC.64 R2, c[0x0][0x390] ;  /* 0x0000e400ff027b82 */ /* 0x007e240000000a00 */
[----:B0----5:R-:W-:Y:S02]  /*41a0*/  LOP3.LUT R0, R18, R2, RZ, 0x3c, !PT ;  /* 0x0000000212007212 */ /* 0x021fe400078e3cff */
        /* <DEDUP_REMOVED lines=9> */
[----:B------:R-:W-:Y:S01]  /*4240*/  IMAD.MOV.U32 R6, RZ, RZ, RZ ;  /* 0x000000ffff067224 */ /* 0x000fe200078e00ff */
[----:B------:R-:W-:-:S06]  /*4250*/  ISETP.NE.U32.AND P2, PT, R2, RZ, PT ;  /* 0x000000ff0200720c */ /* 0x000fcc0003f45070 */
[----:B0-----:R-:W0:Y:S02]  /*4260*/  MUFU.RCP R0, R0 ;  /* 0x0000000000007308 */ /* 0x001e240000001000 */
[----:B0-----:R-:W-:-:S06]  /*4270*/  VIADD R7, R0, 0xffffffe ;  /* 0x0ffffffe00077836 */ /* 0x001fcc0000000000 */
[----:B------:R-:W0:Y:S02]  /*4280*/  F2I.FTZ.U32.TRUNC.NTZ R7, R7 ;  /* 0x0000000700077305 */ /* 0x000e24000021f000 */
[----:B0-----:R-:W-:-:S04]  /*4290*/  IMAD.MOV R3, RZ, RZ, -R7 ;  /* 0x000000ffff037224 */ /* 0x001fc800078e0a07 */
[----:B------:R-:W-:-:S04]  /*42a0*/  IMAD R3, R3, R2, RZ ;  /* 0x0000000203037224 */ /* 0x000fc800078e02ff */
[----:B------:R-:W-:-:S04]  /*42b0*/  IMAD.HI.U32 R3, R7, R3, R6 ;  /* 0x0000000307037227 */ /* 0x000fc800078e0006 */
[----:B------:R-:W-:Y:S02]  /*42c0*/  IMAD.MOV.U32 R7, RZ, RZ, RZ ;  /* 0x000000ffff077224 */ /* 0x000fe400078e00ff */
        /* <DEDUP_REMOVED lines=14> */
.L_x_27666:
[----:B------:R-:W-:Y:S01]  /*43b0*/  IMAD.MOV.U32 R0, RZ, RZ, R18 ;  /* 0x000000ffff007224 */ /* 0x000fe200078e0012 */
[----:B------:R-:W-:Y:S01]  /*43c0*/  MOV R2, 0x43f0 ;  /* 0x000043f000027802 */ /* 0x000fe20000000f00 */
[----:B------:R-:W-:-:S07]  /*43d0*/  IMAD.MOV.U32 R3, RZ, RZ, R19 ;  /* 0x000000ffff037224 */ /* 0x000fce00078e0013 */
[----:B---34-:R-:W-:Y:S05]  /*43e0*/  CALL.REL.NOINC `($__internal_29_$__cuda_sm20_div_s64) ;  /* 0x0000004800587944 */ /* 0x018fea0003c00000 */
[----:B------:R-:W0:Y:S01]  /*43f0*/  LDCU.64 UR4, c[0x0][0x390] ;  /* 0x00007200ff0477ac */ /* 0x000e220008000a00 */
[----:B------:R-:W-:Y:S01]  /*4400*/  IADD3 R9, P0, PT, RZ, -R0, RZ ;  /* 0x80000000ff097210 */ /* 0x000fe20007f1e0ff */
[----:B------:R-:W-:-:S04]  /*4410*/  IMAD.MOV.U32 R3, RZ, RZ, R19 ;  /* 0x000000ffff037224 */ /* 0x000fc800078e0013 */
[----:B------:R-:W-:-:S04]  /*4420*/  IMAD.X R2, RZ, RZ, ~R7, P0 ;  /* 0x000000ffff027224 */ /* 0x000fc800000e0e07 */
[----:B0-----:R-:W-:Y:S02]  /*4430*/  IMAD R6, R2, UR4, RZ ;  /* 0x0000000402067c24 */ /* 0x001fe4000f8e02ff */
[----:B------:R-:W-:-:S04]  /*4440*/  IMAD.MOV.U32 R2, RZ, RZ, R18 ;  /* 0x000000ffff027224 */ /* 0x000fc800078e0012 */
[----:B------:R-:W-:-:S04]  /*4450*/  IMAD.WIDE.U32 R2, R9, UR4, R2 ;  /* 0x0000000409027c25 */ /* 0x000fc8000f8e0002 */
[----:B------:R-:W-:Y:S01]  /*4460*/  IMAD R9, R9, UR5, R6 ;  /* 0x0000000509097c24 */ /* 0x000fe2000f8e0206 */
[----:B------:R-:W-:Y:S01]  /*4470*/  ISETP.NE.U32.AND P0, PT, R2, RZ, PT ;  /* 0x000000ff0200720c */ /* 0x000fe20003f05070 */
[----:B------:R-:W-:Y:S02]  /*4480*/  IMAD.MOV.U32 R6, RZ, RZ, R0 ;  /* 0x000000ffff067224 */ /* 0x000fe400078e0000 */
[----:B------:R-:W-:-:S05]  /*4490*/  IMAD.IADD R2, R9, 0x1, R3 ;  /* 0x0000000109027824 */ /* 0x000fca00078e0203 */
[----:B------:R-:W-:-:S13]  /*44a0*/  ISETP.NE.AND.EX P0, PT, R2, RZ, PT, P0 ;  /* 0x000000ff0200720c */ /* 0x000fda0003f05300 */
.L_x_27667:
[----:B------:R-:W-:Y:S05]  /*44b0*/  BSYNC.RECONVERGENT B1 ;  /* 0x0000000000017941 */ /* 0x000fea0003800200 */
.L_x_27665:
[----:B------:R-:W-:-:S04]  /*44c0*/  SEL R3, RZ, 0xffffffff, !P0 ;  /* 0xffffffffff037807 */ /* 0x000fc80004000000 */
[----:B---34-:R-:W-:-:S05]  /*44d0*/  IADD3 R22, P0, PT, R6, R3, RZ ;  /* 0x0000000306167210 */ /* 0x018fca0007f1e0ff */
[----:B------:R-:W-:Y:S01]  /*44e0*/  IMAD.X R23, R7, 0x1, R3, P0 ;  /* 0x0000000107177824 */ /* 0x000fe200000e0603 */
[----:B------:R-:W-:Y:S07]  /*44f0*/  BRA `(.L_x_27663) ;  /* 0x0000000000747947 */ /* 0x000fee0003800000 */
.L_x_27664:
[----:B------:R-:W-:-:S04]  /*4500*/  LOP3.LUT R3, R19, R3, RZ, 0xfc, !PT ;  /* 0x0000000313037212 */ /* 0x000fc800078efcff */
[----:B------:R-:W-:-:S13]  /*4510*/  ISETP.NE.U32.AND P0, PT, R3, RZ, PT ;  /* 0x000000ff0300720c */ /* 0x000fda0003f05070 */
[----:B------:R-:W-:Y:S05]  /*4520*/  @P0 BRA `(.L_x_27668) ;  /* 0x0000000000500947 */ /* 0x000fea0003800000 */
[----:B------:R-:W0:Y:S01]  /*4530*/  I2F.U32.RP R0, R2 ;  /* 0x0000000200007306 */ /* 0x000e220000209000 */
[----:B------:R-:W-:Y:S01]  /*4540*/  ISETP.NE.U32.AND P2, PT, R2, RZ, PT ;  /* 0x000000ff0200720c */ /* 0x000fe20003f45070 */
[----:B---34-:R-:W-:-:S06]  /*4550*/  IMAD.MOV.U32 R23, RZ, RZ, RZ ;  /* 0x000000ffff177224 */ /* 0x018fcc00078e00ff */
        /* <DEDUP_REMOVED lines=17> */
.L_x_27668:
[----:B------:R-:W-:Y:S01]  /*4670*/  IMAD.MOV.U32 R0, RZ, RZ, R18 ;  /* 0x000000ffff007224 */ /* 0x000fe200078e0012 */
[----:B------:R-:W-:Y:S01]  /*4680*/  MOV R2, 0x46b0 ;  /* 0x000046b000027802 */ /* 0x000fe20000000f00 */
[----:B------:R-:W-:-:S07]  /*4690*/  IMAD.MOV.U32 R3, RZ, RZ, R19 ;  /* 0x000000ffff037224 */ /* 0x000fce00078e0013 */
[----:B---34-:R-:W-:Y:S05]  /*46a0*/  CALL.REL.NOINC `($__internal_29_$__cuda_sm20_div_s64) ;  /* 0x0000004400a87944 */ /* 0x018fea0003c00000 */
[----:B------:R-:W-:Y:S02]  /*46b0*/  IMAD.MOV.U32 R22, RZ, RZ, R0 ;  /* 0x000000ffff167224 */ /* 0x000fe400078e0000 */
[----:B------:R-:W-:-:S07]  /*46c0*/  IMAD.MOV.U32 R23, RZ, RZ, R7 ;  /* 0x000000ffff177224 */ /* 0x000fce00078e0007 */
.L_x_27663:
[----:B------:R-:W-:Y:S05]  /*46d0*/  BSYNC.RECONVERGENT B0 ;  /* 0x0000000000007941 */ /* 0x000fea0003800200 */
.L_x_27662:
[----:B012---:R-:W-:Y:S01]  /*46e0*/  VIADD R3, R26, 0x100 ;  /* 0x000001001a037836 */ /* 0x007fe20000000000 */
[----:B------:R-:W-:Y:S04]  /*46f0*/  BSSY.RECONVERGENT B0, `(.L_x_27669) ;  /* 0x0000057000007945 */ /* 0x000fe80003800200 */
[----:B------:R-:W-:-:S13]  /*4700*/  ISETP.GE.AND P0, PT, R3, R28, PT ;  /* 0x0000001c0300720c */ /* 0x000fda0003f06270 */
[----:B------:R-:W-:Y:S05]  /*4710*/  @P0 BRA `(.L_x_27670) ;  /* 0x0000000400500947 */ /* 0x000fea0003800000 */
[----:B------:R-:W0:Y:S02]  /*4720*/  LDC.64 R2, c[0x0][0x390] ;  /* 0x0000e400ff027b82 */ /* 0x000e240000000a00 */
        /* <DEDUP_REMOVED lines=33> */
.L_x_27673:
        /* <DEDUP_REMOVED lines=16> */
.L_x_27674:
[----:B------:R-:W-:Y:S05]  /*4a40*/  BSYNC.RECONVERGENT B1 ;  /* 0x0000000000017941 */ /* 0x000fea0003800200 */
.L_x_27672:
[----:B------:R-:W-:-:S04]  /*4a50*/  SEL R3, RZ, 0xffffffff, !P0 ;  /* 0xffffffffff037807 */ /* 0x000fc80004000000 */
[----:B------:R-:W-:-:S05]  /*4a60*/  IADD3 R18, P0, PT, R6, R3, RZ ;  /* 0x0000000306127210 */ /* 0x000fca0007f1e0ff */
[----:B------:R-:W-:Y:S01]  /*4a70*/  IMAD.X R19, R7, 0x1, R3, P0 ;  /* 0x0000000107137824 */ /* 0x000fe200000e0603 */
[----:B------:R-:W-:Y:S07]  /*4a80*/  BRA `(.L_x_27670) ;  /* 0x0000000000747947 */ /* 0x000fee0003800000 */
.L_x_27671:
        /* <DEDUP_REMOVED lines=23> */
.L_x_27675:
[----:B------:R-:W-:Y:S01]  /*4c00*/  IMAD.MOV.U32 R0, RZ, RZ, R16 ;  /* 0x000000ffff007224 */ /* 0x000fe200078e0010 */
[----:B------:R-:W-:Y:S01]  /*4c10*/  MOV R2, 0x4c40 ;  /* 0x00004c4000027802 */ /* 0x000fe20000000f00 */
[----:B------:R-:W-:-:S07]  /*4c20*/  IMAD.MOV.U32 R3, RZ, RZ, R17 ;  /* 0x000000ffff037224 */ /* 0x000fce00078e0011 */
[----:B---34-:R-:W-:Y:S05]  /*4c30*/  CALL.REL.NOINC `($__internal_29_$__cuda_sm20_div_s64) ;  /* 0x0000004000447944 */ /* 0x018fea0003c00000 */
[----:B------:R-:W-:Y:S02]  /*4c40*/  IMAD.MOV.U32 R18, RZ, RZ, R0 ;  /* 0x000000ffff127224 */ /* 0x000fe400078e0000 */
[----:B------:R-:W-:-:S07]  /*4c50*/  IMAD.MOV.U32 R19, RZ, RZ, R7 ;  /* 0x000000ffff137224 */ /* 0x000fce00078e0007 */
.L_x_27670:
[----:B------:R-:W-:Y:S05]  /*4c60*/  BSYNC.RECONVERGENT B0 ;  /* 0x0000000000007941 */ /* 0x000fea0003800200 */
.L_x_27669:
[----:B------:R-:W-:Y:S01]  /*4c70*/  VIADD R3, R26, 0x180 ;  /* 0x000001801a037836 */ /* 0x000fe20000000000 */
        /* <DEDUP_REMOVED lines=37> */
.L_x_27680:
        /* <DEDUP_REMOVED lines=16> */
.L_x_27681:
[----:B------:R-:W-:Y:S05]  /*4fd0*/  BSYNC.RECONVERGENT B1 ;  /* 0x0000000000017941 */ /* 0x000fea0003800200 */
.L_x_27679:
[----:B------:R-:W-:-:S04]  /*4fe0*/  SEL R3, RZ, 0xffffffff, !P0 ;  /* 0xffffffffff037807 */ /* 0x000fc80004000000 */
[----:B------:R-:W-:-:S05]  /*4ff0*/  IADD3 R16, P0, PT, R6, R3, RZ ;  /* 0x0000000306107210 */ /* 0x000fca0007f1e0ff */
[----:B------:R-:W-:Y:S01]  /*5000*/  IMAD.X R17, R7, 0x1, R3, P0 ;  /* 0x0000000107117824 */ /* 0x000fe200000e0603 */
[----:B------:R-:W-:Y:S07]  /*5010*/  BRA `(.L_x_27677) ;  /* 0x0000000000747947 */ /* 0x000fee0003800000 */
.L_x_27678:
        /* <DEDUP_REMOVED lines=23> */
.L_x_27682:
[----:B------:R-:W-:Y:S01]  /*5190*/  IMAD.MOV.U32 R0, RZ, RZ, R24 ;  /* 0x000000ffff007224 */ /* 0x000fe200078e0018 */
[----:B------:R-:W-:Y:S01]  /*51a0*/  MOV R2, 0x51d0 ;  /* 0x000051d000027802 */ /* 0x000fe20000000f00 */
[----:B------:R-:W-:-:S07]  /*51b0*/  IMAD.MOV.U32 R3, RZ, RZ, R25 ;  /* 0x000000ffff037224 */ /* 0x000fce00078e0019 */
[----:B---34-:R-:W-:Y:S05]  /*51c0*/  CALL.REL.NOINC `($__internal_29_$__cuda_sm20_div_s64) ;  /* 0x0000003800e07944 */ /* 0x018fea0003c00000 */
[----:B------:R-:W-:Y:S02]  /*51d0*/  IMAD.MOV.U32 R16, RZ, RZ, R0 ;  /* 0x000000ffff107224 */ /* 0x000fe400078e0000 */
[----:B------:R-:W-:-:S07]  /*51e0*/  IMAD.MOV.U32 R17, RZ, RZ, R7 ;  /* 0x000000ffff117224 */ /* 0x000fce00078e0007 */
.L_x_27677:
[----:B------:R-:W-:Y:S05]  /*51f0*/  BSYNC.RECONVERGENT B0 ;  /* 0x0000000000007941 */ /* 0x000fea0003800200 */
.L_x_27676:
[----:B-----5:R-:W0:Y:S01]  /*5200*/  LDC.U8 R24, c[0x0][0x3b4] ;  /* 0x0000ed00ff187b82 */ /* 0x020e220000000000 */
        /* <DEDUP_REMOVED lines=25> */
.L_x_27689:
[----:B------:R0:W-:Y:S01]  /*53a0*/  STG.E.U8 desc[UR36][R2.64], R4 ;  /* 0x0000000402007986 */ /* 0x0001e2000c101124 */
[----:B------:R-:W-:Y:S01]  /*53b0*/  IMAD.MOV.U32 R26, RZ, RZ, R27 ;  /* 0x000000ffff1a7224 */ /* 0x000fe200078e001b */
[----:B------:R-:W-:Y:S06]  /*53c0*/  BRA `(.L_x_27691) ;  /* 0x0000000c008c7947 */ /* 0x000fec0003800000 */
.L_x_27688:
        /* <DEDUP_REMOVED lines=9> */
.L_x_27693:
[----:B------:R2:W-:Y:S01]  /*5460*/  STG.E desc[UR36][R2.64], R4 ;  /* 0x0000000402007986 */ /* 0x0005e2000c101924 */
[----:B------:R-:W-:Y:S01]  /*5470*/  IMAD.MOV.U32 R26, RZ, RZ, R27 ;  /* 0x000000ffff1a7224 */ /* 0x000fe200078e001b */
[----:B------:R-:W-:Y:S06]  /*5480*/  BRA `(.L_x_27691) ;  /* 0x0000000c005c7947 */ /* 0x000fec0003800000 */
.L_x_27692:
[----:B------:R0:W-:Y:S01]  /*5490*/  STG.E.U16 desc[UR36][R2.64], R4 ;  /* 0x0000000402007986 */ /* 0x0001e2000c101524 */
[----:B------:R-:W-:Y:S01]  /*54a0*/  IMAD.MOV.U32 R26, RZ, RZ, R27 ;  /* 0x000000ffff1a7224 */ /* 0x000fe200078e001b */
[----:B------:R-:W-:Y:S06]  /*54b0*/  BRA `(.L_x_27691) ;  /* 0x0000000c00507947 */ /* 0x000fec0003800000 */
.L_x_27687:
        /* <DEDUP_REMOVED lines=10> */
.L_x_27695:
[----:B------:R-:W0:Y:S01]  /*5560*/  I2F.S64 R0, R4 ;  /* 0x0000000400007312 */ /* 0x000e220000301400 */
[----:B------:R-:W-:Y:S01]  /*5570*/  IMAD.MOV.U32 R26, RZ, RZ, R27 ;  /* 0x000000ffff1a7224 */ /* 0x000fe200078e001b */
[----:B0-----:R-:W-:-:S05]  /*5580*/  F2FP.F16.F32.PACK_AB R0, RZ, R0 ;  /* 0x00000000ff00723e */ /* 0x001fca00000000ff */
[----:B------:R0:W-:Y:S01]  /*5590*/  STG.E.U16 desc[UR36][R2.64], R0 ;  /* 0x0000000002007986 */ /* 0x0001e2000c101524 */
[----:B------:R-:W-:Y:S05]  /*55a0*/  BRA `(.L_x_27691) ;  /* 0x0000000c00147947 */ /* 0x000fea0003800000 */
.L_x_27694:
        /* <DEDUP_REMOVED lines=11> */
.L_x_27697:
[----:B------:R-:W0:Y:S01]  /*5660*/  I2F.S64 R4, R4 ;  /* 0x0000000400047312 */ /* 0x000e220000301400 */
[----:B------:R-:W-:Y:S01]  /*5670*/  IMAD.MOV.U32 R26, RZ, RZ, R27 ;  /* 0x000000ffff1a7224 */ /* 0x000fe200078e001b */
[----:B0-----:R-:W-:-:S04]  /*5680*/  F2FP.F16.F32.PACK_AB R5, RZ, R4 ;  /* 0x00000004ff05723e */ /* 0x001fc800000000ff */
[----:B------:R-:W-:-:S05]  /*5690*/  PRMT R5, R5, 0x5410, RZ ;  /* 0x0000541005057816 */ /* 0x000fca00000000ff */
[----:B------:R0:W-:Y:S01]  /*56a0*/  STG.E desc[UR36][R2.64], R5 ;  /* 0x0000000502007986 */ /* 0x0001e2000c101924 */
[----:B------:R-:W-:Y:S05]  /*56b0*/  BRA `(.L_x_27691) ;  /* 0x0000000800d07947 */ /* 0x000fea0003800000 */
.L_x_27696:
[----:B------:R-:W0:Y:S01]  /*56c0*/  I2F.F64.S64 R4, R4 ;  /* 0x0000000400047312 */ /* 0x000e220000301c00 */
[----:B------:R-:W-:Y:S01]  /*56d0*/  IMAD.MOV.U32 R26, RZ, RZ, R27 ;  /* 0x000000ffff1a7224 */ /* 0x000fe200078e001b */
[----:B0-----:R0:W-:Y:S01]  /*56e0*/  STG.E.64 desc[UR36][R2.64], R4 ;  /* 0x0000000402007986 */ /* 0x0011e2000c101b24 */
[----:B------:R-:W-:Y:S05]  /*56f0*/  BRA `(.L_x_27691) ;  /* 0x0000000800c07947 */ /* 0x000fea0003800000 */
.L_x_27686:
        /* <DEDUP_REMOVED lines=14> */
.L_x_27700:
[----:B------:R-:W0:Y:S01]  /*57e0*/  I2F.F64.S64 R4, R4 ;  /* 0x0000000400047312 */ /* 0x000e220000301c00 */
[----:B------:R-:W-:Y:S01]  /*57f0*/  CS2R R6, SRZ ;  /* 0x0000000000067805 */ /* 0x000fe2000001ff00 */
[----:B------:R-:W-:-:S04]  /*5800*/  IMAD.MOV.U32 R26, RZ, RZ, R27 ;  /* 0x000000ffff1a7224 */ /* 0x000fc800078e001b */
[----:B0-----:R0:W-:Y:S01]  /*5810*/  STG.E.128 desc[UR36][R2.64], R4 ;  /* 0x0000000402007986 */ /* 0x0011e2000c101d24 */
[----:B------:R-:W-:Y:S05]  /*5820*/  BRA `(.L_x_27691) ;  /* 0x0000000800747947 */ /* 0x000fea0003800000 */
.L_x_27699:
        /* <DEDUP_REMOVED lines=19> */
.L_x_27704:
[----:B------:R-:W-:Y:S05]  /*5960*/  BSYNC.RECONVERGENT B0 ;  /* 0x0000000000007941 */ /* 0x000fea0003800200 */
.L_x_27703:
[----:B------:R-:W-:Y:S01]  /*5970*/  LOP3.LUT R7, R0, 0x80, R7, 0xf8, !PT ;  /* 0x0000008000077812 */ /* 0x000fe200078ef807 */
[----:B------:R-:W-:-:S04]  /*5980*/  IMAD.MOV.U32 R26, RZ, RZ, R27 ;  /* 0x000000ffff1a7224 */ /* 0x000fc800078e001b */
[----:B------:R0:W-:Y:S01]  /*5990*/  STG.E.U8 desc[UR36][R2.64], R7 ;  /* 0x0000000702007986 */ /* 0x0001e2000c101124 */
[----:B------:R-:W-:Y:S05]  /*59a0*/  BRA `(.L_x_27691) ;  /* 0x0000000800147947 */ /* 0x000fea0003800000 */
.L_x_27702:
        /* <DEDUP_REMOVED lines=15> */
.L_x_27706:
[----:B------:R-:W-:Y:S05]  /*5aa0*/  BSYNC.RECONVERGENT B0 ;  /* 0x0000000000007941 */ /* 0x000fea0003800200 */
.L_x_27705:
[----:B------:R-:W-:Y:S01]  /*5ab0*/  LOP3.LUT R7, R0, 0x80, R7, 0xf8, !PT ;  /* 0x0000008000077812 */ /* 0x000fe200078ef807 */
[----:B------:R-:W-:-:S04]  /*5ac0*/  IMAD.MOV.U32 R26, RZ, RZ, R27 ;  /* 0x000000ffff1a7224 */ /* 0x000fc800078e001b */
[----:B------:R0:W-:Y:S01]  /*5ad0*/  STG.E.U8 desc[UR36][R2.64], R7 ;  /* 0x0000000702007986 */ /* 0x0001e2000c101124 */
[----:B------:R-:W-:Y:S05]  /*5ae0*/  BRA `(.L_x_27691) ;  /* 0x0000000400c47947 */ /* 0x000fea0003800000 */
.L_x_27701:
[----:B------:R-:W0:Y:S01]  /*5af0*/  I2F.S64 R0, R4 ;  /* 0x0000000400007312 */ /* 0x000e220000301400 */
[----:B------:R-:W-:Y:S01]  /*5b00*/  IMAD.MOV.U32 R26, RZ, RZ, R27 ;  /* 0x000000ffff1a7224 */ /* 0x000fe200078e001b */
[----:B0-----:R-:W-:-:S05]  /*5b10*/  F2FP.BF16.F32.PACK_AB R0, RZ, R0 ;  /* 0x00000000ff00723e */ /* 0x001fca00000010ff */
[----:B------:R0:W-:Y:S01]  /*5b20*/  STG.E.U16 desc[UR36][R2.64], R0 ;  /* 0x0000000002007986 */ /* 0x0001e2000c101524 */
[----:B------:R-:W-:Y:S05]  /*5b30*/  BRA `(.L_x_27691) ;  /* 0x0000000400b07947 */ /* 0x000fea0003800000 */
.L_x_27698:
        /* <DEDUP_REMOVED lines=11> */
.L_x_27709:
        /* <DEDUP_REMOVED lines=13> */
.L_x_27712:
[----:B------:R-:W-:-:S04]  /*5cc0*/  SHF.R.U32.HI R0, RZ, 0x14, R5 ;  /* 0x00000014ff007819 */ /* 0x000fc80000011605 */
[----:B------:R-:W-:-:S04]  /*5cd0*/  LOP3.LUT R0, R0, 0x1, RZ, 0xc0, !PT ;  /* 0x0000000100007812 */ /* 0x000fc800078ec0ff */
[----:B------:R-:W-:-:S04]  /*5ce0*/  IADD3 R0, PT, PT, R5, 0x487ffff, R0 ;  /* 0x0487ffff05007810 */ /* 0x000fc80007ffe000 */
[----:B------:R-:W-:-:S04]  /*5cf0*/  SHF.R.U32.HI R0, RZ, 0x14, R0 ;  /* 0x00000014ff007819 */ /* 0x000fc80000011600 */
[----:B------:R-:W-:-:S07]  /*5d00*/  LOP3.LUT R4, R0, 0xff, RZ, 0xc0, !PT ;  /* 0x000000ff00047812 */ /* 0x000fce00078ec0ff */
.L_x_27713:
[----:B------:R-:W-:-:S04]  /*5d10*/  SHF.R.U32.HI R5, RZ, 0x18, R5 ;  /* 0x00000018ff057819 */ /* 0x000fc80000011605 */
[----:B------:R-:W-:-:S04]  /*5d20*/  LOP3.LUT R4, R4, 0x80, R5, 0xf8, !PT ;  /* 0x0000008004047812 */ /* 0x000fc800078ef805 */
[----:B------:R-:W-:-:S07]  /*5d30*/  PRMT R0, R4, 0x7610, R0 ;  /* 0x0000761004007816 */ /* 0x000fce0000000000 */
.L_x_27711:
[----:B------:R-:W-:Y:S05]  /*5d40*/  BSYNC.RECONVERGENT B0 ;  /* 0x0000000000007941 */ /* 0x000fea0003800200 */
.L_x_27710:
[----:B------:R0:W-:Y:S01]  /*5d50*/  STG.E.U8 desc[UR36][R2.64], R0 ;  /* 0x0000000002007986 */ /* 0x0001e2000c101124 */
[----:B------:R-:W-:Y:S01]  /*5d60*/  IMAD.MOV.U32 R26, RZ, RZ, R27 ;  /* 0x000000ffff1a7224 */ /* 0x000fe200078e001b */
[----:B------:R-:W-:Y:S06]  /*5d70*/  BRA `(.L_x_27691) ;  /* 0x0000000400207947 */ /* 0x000fec0003800000 */
.L_x_27708:
        /* <DEDUP_REMOVED lines=13> */
.L_x_27716:
[----:B------:R-:W-:-:S04]  /*5e50*/  SHF.R.U32.HI R0, RZ, 0x15, R5 ;  /* 0x00000015ff007819 */ /* 0x000fc80000011605 */
[----:B------:R-:W-:-:S04]  /*5e60*/  LOP3.LUT R0, R0, 0x1, RZ, 0xc0, !PT ;  /* 0x0000000100007812 */ /* 0x000fc800078ec0ff */
[----:B------:R-:W-:-:S04]  /*5e70*/  IADD3 R0, PT, PT, R5, 0x88fffff, R0 ;  /* 0x088fffff05007810 */ /* 0x000fc80007ffe000 */
[----:B------:R-:W-:-:S04]  /*5e80*/  SHF.R.U32.HI R0, RZ, 0x15, R0 ;  /* 0x00000015ff007819 */ /* 0x000fc80000011600 */
[----:B------:R-:W-:-:S07]  /*5e90*/  LOP3.LUT R4, R0, 0xff, RZ, 0xc0, !PT ;  /* 0x000000ff00047812 */ /* 0x000fce00078ec0ff */
.L_x_27717:
[----:B------:R-:W-:-:S04]  /*5ea0*/  SHF.R.U32.HI R5, RZ, 0x18, R5 ;  /* 0x00000018ff057819 */ /* 0x000fc80000011605 */
[----:B------:R-:W-:-:S04]  /*5eb0*/  LOP3.LUT R4, R4, 0x80, R5, 0xf8, !PT ;  /* 0x0000008004047812 */ /* 0x000fc800078ef805 */
[----:B------:R-:W-:-:S07]  /*5ec0*/  PRMT R0, R4, 0x7610, R0 ;  /* 0x0000761004007816 */ /* 0x000fce0000000000 */
.L_x_27715:
[----:B------:R-:W-:Y:S05]  /*5ed0*/  BSYNC.RECONVERGENT B0 ;  /* 0x0000000000007941 */ /* 0x000fea0003800200 */
.L_x_27714:
[----:B------:R0:W-:Y:S01]  /*5ee0*/  STG.E.U8 desc[UR36][R2.64], R0 ;  /* 0x0000000002007986 */ /* 0x0001e2000c101124 */
[----:B------:R-:W-:Y:S01]  /*5ef0*/  IMAD.MOV.U32 R26, RZ, RZ, R27 ;  /* 0x000000ffff1a7224 */ /* 0x000fe200078e001b */
[----:B------:R-:W-:Y:S06]  /*5f00*/  BRA `(.L_x_27691) ;  /* 0x0000000000bc7947 */ /* 0x000fec0003800000 */
.L_x_27707:
[----:B------:R-:W-:-:S13]  /*5f10*/  ISETP.NE.AND P0, PT, R0, 0x1c, PT ;  /* 0x0000001c0000780c */ /* 0x000fda0003f05270 */
[----:B------:R-:W-:Y:S05]  /*5f20*/  @!P0 BRA `(.L_x_27718) ;  /* 0x0000000000ac8947 */ /* 0x000fea0003800000 */
[----:B------:R-:W-:-:S13]  /*5f30*/  ISETP.NE.AND P0, PT, R0, 0x1d, PT ;  /* 0x0000001d0000780c */ /* 0x000fda0003f05270 */
[----:B------:R-:W-:Y:S05]  /*5f40*/  @!P0 BRA `(.L_x_27719) ;  /* 0x0000000000988947 */ /* 0x000fea0003800000 */
[----:B------:R-:W-:-:S13]  /*5f50*/  ISETP.NE.AND P0, PT, R0, 0x2c, PT ;  /* 0x0000002c0000780c */ /* 0x000fda0003f05270 */
[----:B------:R-:W-:Y:S05]  /*5f60*/  @!P0 BRA `(.L_x_27720) ;  /* 0x0000000000488947 */ /* 0x000fea0003800000 */
.L_x_27690:
        /* <DEDUP_REMOVED lines=16> */
.L_x_27721:
[----:B------:R-:W-:Y:S01]  /*6070*/  IMAD.MOV.U32 R26, RZ, RZ, R27 ;  /* 0x000000ffff1a7224 */ /* 0x000fe200078e001b */
[----:B------:R-:W-:Y:S06]  /*6080*/  BRA `(.L_x_27691) ;  /* 0x00000000005c7947 */ /* 0x000fec0003800000 */
.L_x_27720:
[----:B------:R-:W0:Y:S01]  /*6090*/  I2F.S64 R4, R4 ;  /* 0x0000000400047312 */ /* 0x000e220000301400 */
[----:B------:R-:W-:Y:S01]  /*60a0*/  IMAD.MOV.U32 R26, RZ, RZ, R27 ;  /* 0x000000ffff1a7224 */ /* 0x000fe200078e001b */
        /* <DEDUP_REMOVED lines=12> */
[----:B------:R-:W-:-:S04]  /*6170*/  @!P0 IMAD.MOV R4, RZ, RZ, R6 ;  /* 0x000000ffff048224 */ /* 0x000fc800078e0206 */
[----:B------:R-:W-:-:S05]  /*6180*/  @P2 IMAD.MOV.U32 R5, RZ, RZ, R4 ;  /* 0x000000ffff052224 */ /* 0x000fca00078e0004 */
[----:B------:R0:W-:Y:S01]  /*6190*/  STG.E.U8 desc[UR36][R2.64], R5 ;  /* 0x0000000502007986 */ /* 0x0001e2000c101124 */
[----:B------:R-:W-:Y:S05]  /*61a0*/  BRA `(.L_x_27691) ;  /* 0x0000000000147947 */ /* 0x000fea0003800000 */
.L_x_27719:
[----:B------:R0:W-:Y:S01]  /*61b0*/  STG.E.64 desc[UR36][R2.64], R4 ;  /* 0x0000000402007986 */ /* 0x0001e2000c101b24 */
[----:B------:R-:W-:Y:S01]  /*61c0*/  IMAD.MOV.U32 R26, RZ, RZ, R27 ;  /* 0x000000ffff1a7224 */ /* 0x000fe200078e001b */
[----:B------:R-:W-:Y:S06]  /*61d0*/  BRA `(.L_x_27691) ;  /* 0x0000000000087947 */ /* 0x000fec0003800000 */
.L_x_27718:
[----:B------:R0:W-:Y:S01]  /*61e0*/  STG.E desc[UR36][R2.64], R4 ;  /* 0x0000000402007986 */ /* 0x0001e2000c101924 */
[----:B------:R-:W-:-:S07]  /*61f0*/  IMAD.MOV.U32 R26, RZ, RZ, R27 ;  /* 0x000000ffff1a7224 */ /* 0x000fce00078e001b */
.L_x_27691:
[----:B------:R-:W-:-:S13]  /*6200*/  ISETP.GE.AND P0, PT, R26, R28, PT ;  /* 0x0000001c1a00720c */ /* 0x000fda0003f06270 */
[----:B------:R-:W-:Y:S05]  /*6210*/  @P0 BREAK.RELIABLE B6 ;  /* 0x0000000000060942 */ /* 0x000fea0003800100 */
[----:B------:R-:W-:Y:S05]  /*6220*/  @P0 BRA `(.L_x_27722) ;  /* 0x0000001c00300947 */ /* 0x000fea0003800000 */
[----:B------:R-:W5:Y:S01]  /*6230*/  LDCU UR4, c[0x0][0x3b8] ;  /* 0x00007700ff0477ac */ /* 0x000f620008000800 */
[----:B012---:R-:W0:Y:S01]  /*6240*/  LDC.64 R2, c[0x0][0x398] ;  /* 0x0000e600ff027b82 */ /* 0x007e220000000a00 */
        /* <DEDUP_REMOVED lines=16> */
[----:B---34-:R0:W-:Y:S01]  /*6350*/  STG.E.U8 desc[UR36][R2.64], R22 ;  /* 0x0000001602007986 */ /* 0x0181e2000c101124 */
[----:B------:R-:W-:Y:S05]  /*6360*/  BRA `(.L_x_27728) ;  /* 0x0000000c003c7947 */ /* 0x000fea0003800000 */
.L_x_27726:
[----:B---34-:R0:W-:Y:S01]  /*6370*/  STG.E.U8 desc[UR36][R2.64], R22 ;  /* 0x0000001602007986 */ /* 0x0181e2000c101124 */
[----:B------:R-:W-:Y:S05]  /*6380*/  BRA `(.L_x_27728) ;  /* 0x0000000c00347947 */ /* 0x000fea0003800000 */
.L_x_27725:
[----:B------:R-:W-:-:S13]  /*6390*/  ISETP.NE.AND P0, PT, R0, 0x2, PT ;  /* 0x000000020000780c */ /* 0x000fda0003f05270 */
[----:B------:R-:W-:Y:S05]  /*63a0*/  @!P0 BRA `(.L_x_27729) ;  /* 0x0000000000208947 */ /* 0x000fea0003800000 */
[----:B------:R-:W-:-:S13]  /*63b0*/  ISETP.NE.AND P0, PT, R0, 0x3, PT ;  /* 0x000000030000780c */ /* 0x000fda0003f05270 */
[----:B------:R-:W-:Y:S05]  /*63c0*/  @!P0 BRA `(.L_x_27730) ;  /* 0x0000000000108947 */ /* 0x000fea0003800000 */
[----:B------:R-:W-:-:S13]  /*63d0*/  ISETP.NE.AND P0, PT, R0, 0x4, PT ;  /* 0x000000040000780c */ /* 0x000fda0003f05270 */
[----:B------:R-:W-:Y:S05]  /*63e0*/  @P0 BRA `(.L_x_27727) ;  /* 0x0000000800380947 */ /* 0x000fea0003800000 */
[----:B---34-:R0:W-:Y:S01]  /*63f0*/  STG.E.64 desc[UR36][R2.64], R22 ;  /* 0x0000001602007986 */ /* 0x0181e2000c101b24 */
[----:B------:R-:W-:Y:S05]  /*6400*/  BRA `(.L_x_27728) ;  /* 0x0000000c00147947 */ /* 0x000fea0003800000 */
.L_x_27730:
[----:B---34-:R0:W-:Y:S01]  /*6410*/  STG.E desc[UR36][R2.64], R22 ;  /* 0x0000001602007986 */ /* 0x0181e2000c101924 */
[----:B------:R-:W-:Y:S05]  /*6420*/  BRA `(.L_x_27728) ;  /* 0x0000000c000c7947 */ /* 0x000fea0003800000 */
.L_x_27729:
[----:B---34-:R0:W-:Y:S01]  /*6430*/  STG.E.U16 desc[UR36][R2.64], R22 ;  /* 0x0000001602007986 */ /* 0x0181e2000c101524 */
[----:B------:R-:W-:Y:S05]  /*6440*/  BRA `(.L_x_27728) ;  /* 0x0000000c00047947 */ /* 0x000fea0003800000 */
.L_x_27724:
[----:B------:R-:W-:-:S13]  /*6450*/  ISETP.GT.AND P0, PT, R0, 0x6, PT ;  /* 0x000000060000780c */ /* 0x000fda0003f04270 */
[----:B------:R-:W-:Y:S05]  /*6460*/  @P0 BRA `(.L_x_27731) ;  /* 0x00000000002c0947 */ /* 0x000fea0003800000 */
[----:B------:R-:W-:-:S13]  /*6470*/  ISETP.NE.AND P0, PT, R0, 0x5, PT ;  /* 0x000000050000780c */ /* 0x000fda0003f05270 */
[----:B------:R-:W-:Y:S05]  /*6480*/  @!P0 BRA `(.L_x_27732) ;  /* 0x0000000000148947 */ /* 0x000fea0003800000 */
[----:B------:R-:W-:-:S13]  /*6490*/  ISETP.NE.AND P0, PT, R0, 0x6, PT ;  /* 0x000000060000780c */ /* 0x000fda0003f05270 */
[----:B------:R-:W-:Y:S05]  /*64a0*/  @P0 BRA `(.L_x_27727) ;  /* 0x0000000800080947 */ /* 0x000fea0003800000 */
[----:B---34-:R-:W0:Y:S02]  /*64b0*/  I2F.S64 R23, R22 ;  /* 0x0000001600177312 */ /* 0x018e240000301400 */
[----:B0-----:R0:W-:Y:S01]  /*64c0*/  STG.E desc[UR36][R2.64], R23 ;  /* 0x0000001702007986 */ /* 0x0011e2000c101924 */
[----:B------:R-:W-:Y:S05]  /*64d0*/  BRA `(.L_x_27728) ;  /* 0x0000000800e07947 */ /* 0x000fea0003800000 */
.L_x_27732:
[----:B---34-:R-:W0:Y:S02]  /*64e0*/  I2F.S64 R0, R22 ;  /* 0x0000001600007312 */ /* 0x018e240000301400 */
[----:B0-----:R-:W-:-:S05]  /*64f0*/  F2FP.F16.F32.PACK_AB R0, RZ, R0 ;  /* 0x00000000ff00723e */ /* 0x001fca00000000ff */
[----:B------:R0:W-:Y:S01]  /*6500*/  STG.E.U16 desc[UR36][R2.64], R0 ;  /* 0x0000000002007986 */ /* 0x0001e2000c101524 */
[----:B------:R-:W-:Y:S05]  /*6510*/  BRA `(.L_x_27728) ;  /* 0x0000000800d07947 */ /* 0x000fea0003800000 */
.L_x_27731:
[----:B------:R-:W-:-:S13]  /*6520*/  ISETP.NE.AND P0, PT, R0, 0x7, PT ;  /* 0x000000070000780c */ /* 0x000fda0003f05270 */
[----:B------:R-:W-:Y:S05]  /*6530*/  @!P0 BRA `(.L_x_27733) ;  /* 0x0000000000348947 */ /* 0x000fea0003800000 */
[----:B------:R-:W-:-:S13]  /*6540*/  ISETP.NE.AND P0, PT, R0, 0x8, PT ;  /* 0x000000080000780c */ /* 0x000fda0003f05270 */
[----:B------:R-:W-:Y:S05]  /*6550*/  @!P0 BRA `(.L_x_27734) ;  /* 0x0000000000188947 */ /* 0x000fea0003800000 */
[----:B------:R-:W-:-:S13]  /*6560*/  ISETP.NE.AND P0, PT, R0, 0x9, PT ;  /* 0x000000090000780c */ /* 0x000fda0003f05270 */
[----:B------:R-:W-:Y:S05]  /*6570*/  @P0 BRA `(.L_x_27727) ;  /* 0x0000000400d40947 */ /* 0x000fea0003800000 */
[----:B---34-:R-:W0:Y:S01]  /*6580*/  I2F.S64 R4, R22 ;  /* 0x0000001600047312 */ /* 0x018e220000301400 */
[----:B------:R-:W-:-:S05]  /*6590*/  IMAD.MOV.U32 R5, RZ, RZ, RZ ;  /* 0x000000ffff057224 */ /* 0x000fca00078e00ff */
[----:B0-----:R0:W-:Y:S01]  /*65a0*/  STG.E.64 desc[UR36][R2.64], R4 ;  /* 0x0000000402007986 */ /* 0x0011e2000c101b24 */
[----:B------:R-:W-:Y:S05]  /*65b0*/  BRA `(.L_x_27728) ;  /* 0x0000000800a87947 */ /* 0x000fea0003800000 */
.L_x_27734:
[----:B---34-:R-:W0:Y:S02]  /*65c0*/  I2F.S64 R22, R22 ;  /* 0x0000001600167312 */ /* 0x018e240000301400 */
[----:B0-----:R-:W-:-:S04]  /*65d0*/  F2FP.F16.F32.PACK_AB R5, RZ, R22 ;  /* 0x00000016ff05723e */ /* 0x001fc800000000ff */
[----:B------:R-:W-:-:S05]  /*65e0*/  PRMT R5, R5, 0x5410, RZ ;  /* 0x0000541005057816 */ /* 0x000fca00000000ff */
[----:B------:R0:W-:Y:S01]  /*65f0*/  STG.E desc[UR36][R2.64], R5 ;  /* 0x0000000502007986 */ /* 0x0001e2000c101924 */
[----:B------:R-:W-:Y:S05]  /*6600*/  BRA `(.L_x_27728) ;  /* 0x0000000800947947 */ /* 0x000fea0003800000 */
.L_x_27733:
[----:B---34-:R-:W0:Y:S02]  /*6610*/  I2F.F64.S64 R22, R22 ;  /* 0x0000001600167312 */ /* 0x018e240000301c00 */
[----:B0-----:R0:W-:Y:S01]  /*6620*/  STG.E.64 desc[UR36][R2.64], R22 ;  /* 0x0000001602007986 */ /* 0x0011e2000c101b24 */
[----:B------:R-:W-:Y:S05]  /*6630*/  BRA `(.L_x_27728) ;  /* 0x0000000800887947 */ /* 0x000fea0003800000 */
.L_x_27723:
        /* <DEDUP_REMOVED lines=10> */
[----:B---34-:R0:W-:Y:S01]  /*66e0*/  STG.E.U16 desc[UR36][R2.64], R22 ;  /* 0x0000001602007986 */ /* 0x0181e2000c101524 */
[----:B------:R-:W-:Y:S05]  /*66f0*/  BRA `(.L_x_27728) ;  /* 0x0000000800587947 */ /* 0x000fea0003800000 */
.L_x_27738:
[----:B---34-:R-:W0:Y:S01]  /*6700*/  I2F.S64 R5, R22 ;  /* 0x0000001600057312 */ /* 0x018e220000301400 */
        /* <DEDUP_REMOVED lines=17> */
.L_x_27741:
[----:B------:R-:W-:-:S04]  /*6820*/  SHF.R.U32.HI R5, RZ, 0x18, R5 ;  /* 0x00000018ff057819 */ /* 0x000fc80000011605 */
[----:B------:R-:W-:-:S07]  /*6830*/  LOP3.LUT R0, R0, 0x80, R5, 0xf8, !PT ;  /* 0x0000008000007812 */ /* 0x000fce00078ef805 */
.L_x_27740:
[----:B------:R-:W-:Y:S05]  /*6840*/  BSYNC.RECONVERGENT B0 ;  /* 0x0000000000007941 */ /* 0x000fea0003800200 */
.L_x_27739:
[----:B------:R0:W-:Y:S01]  /*6850*/  STG.E.U8 desc[UR36][R2.64], R0 ;  /* 0x0000000002007986 */ /* 0x0001e2000c101124 */
[----:B------:R-:W-:Y:S05]  /*6860*/  BRA `(.L_x_27728) ;  /* 0x0000000400fc7947 */ /* 0x000fea0003800000 */
.L_x_27737:
        /* <DEDUP_REMOVED lines=18> */
.L_x_27744:
[----:B------:R-:W-:-:S04]  /*6990*/  SHF.R.U32.HI R5, RZ, 0x18, R5 ;  /* 0x00000018ff057819 */ /* 0x000fc80000011605 */
[----:B------:R-:W-:-:S07]  /*69a0*/  LOP3.LUT R0, R0, 0x80, R5, 0xf8, !PT ;  /* 0x0000008000007812 */ /* 0x000fce00078ef805 */
.L_x_27743:
[----:B------:R-:W-:Y:S05]  /*69b0*/  BSYNC.RECONVERGENT B0 ;  /* 0x0000000000007941 */ /* 0x000fea0003800200 */
.L_x_27742:
[----:B------:R0:W-:Y:S01]  /*69c0*/  STG.E.U8 desc[UR36][R2.64], R0 ;  /* 0x0000000002007986 */ /* 0x0001e2000c101124 */
[----:B------:R-:W-:Y:S05]  /*69d0*/  BRA `(.L_x_27728) ;  /* 0x0000000400a07947 */ /* 0x000fea0003800000 */
.L_x_27736:
[----:B------:R-:W-:-:S13]  /*69e0*/  ISETP.NE.AND P0, PT, R0, 0x1c, PT ;  /* 0x0000001c0000780c */ /* 0x000fda0003f05270 */
[----:B------:R-:W-:Y:S05]  /*69f0*/  @!P0 BRA `(.L_x_27745) ;  /* 0x0000000000588947 */ /* 0x000fea0003800000 */
[----:B------:R-:W-:-:S13]  /*6a00*/  ISETP.NE.AND P0, PT, R0, 0x1d, PT ;  /* 0x0000001d0000780c */ /* 0x000fda0003f05270 */
[----:B------:R-:W-:Y:S05]  /*6a10*/  @!P0 BRA `(.L_x_27746) ;  /* 0x0000000000488947 */ /* 0x000fea0003800000 */
[----:B------:R-:W-:-:S13]  /*6a20*/  ISETP.NE.AND P0, PT, R0, 0x2c, PT ;  /* 0x0000002c0000780c */ /* 0x000fda0003f05270 */
[----:B------:R-:W-:Y:S05]  /*6a30*/  @P0 BRA `(.L_x_27727) ;  /* 0x0000000000a40947 */ /* 0x000fea0003800000 */
[----:B---34-:R-:W0:Y:S02]  /*6a40*/  I2F.S64 R22, R22 ;  /* 0x0000001600167312 */ /* 0x018e240000301400 */
        /* <DEDUP_REMOVED lines=15> */
.L_x_27746:
[----:B---34-:R0:W-:Y:S01]  /*6b40*/  STG.E.64 desc[UR36][R2.64], R22 ;  /* 0x0000001602007986 */ /* 0x0181e2000c101b24 */
[----:B------:R-:W-:Y:S05]  /*6b50*/  BRA `(.L_x_27728) ;  /* 0x0000000400407947 */ /* 0x000fea0003800000 */
.L_x_27745:
[----:B---34-:R0:W-:Y:S01]  /*6b60*/  STG.E desc[UR36][R2.64], R22 ;  /* 0x0000001602007986 */ /* 0x0181e2000c101924 */
[----:B------:R-:W-:Y:S05]  /*6b70*/  BRA `(.L_x_27728) ;  /* 0x0000000400387947 */ /* 0x000fea0003800000 */
.L_x_27735:
[----:B------:R-:W-:-:S13]  /*6b80*/  ISETP.GT.AND P0, PT, R0, 0xe, PT ;  /* 0x0000000e0000780c */ /* 0x000fda0003f04270 */
[----:B------:R-:W-:Y:S05]  /*6b90*/  @P0 BRA `(.L_x_27747) ;  /* 0x0000000000340947 */ /* 0x000fea0003800000 */
[----:B------:R-:W-:-:S13]  /*6ba0*/  ISETP.NE.AND P0, PT, R0, 0xa, PT ;  /* 0x0000000a0000780c */ /* 0x000fda0003f05270 */
[----:B------:R-:W-:Y:S05]  /*6bb0*/  @!P0 BRA `(.L_x_27748) ;  /* 0x00000000001c8947 */ /* 0x000fea0003800000 */
[----:B------:R-:W-:-:S13]  /*6bc0*/  ISETP.NE.AND P0, PT, R0, 0xb, PT ;  /* 0x0000000b0000780c */ /* 0x000fda0003f05270 */
[----:B------:R-:W-:Y:S05]  /*6bd0*/  @P0 BRA `(.L_x_27727) ;  /* 0x00000000003c0947 */ /* 0x000fea0003800000 */
[----:B---34-:R-:W-:-:S04]  /*6be0*/  ISETP.NE.U32.AND P0, PT, R22, RZ, PT ;  /* 0x000000ff1600720c */ /* 0x018fc80003f05070 */
[----:B------:R-:W-:-:S04]  /*6bf0*/  ISETP.NE.AND.EX P0, PT, R23, RZ, PT, P0 ;  /* 0x000000ff1700720c */ /* 0x000fc80003f05300 */
[----:B------:R-:W-:-:S05]  /*6c00*/  SEL R5, RZ, 0x1, !P0 ;  /* 0x00000001ff057807 */ /* 0x000fca0004000000 */
[----:B------:R4:W-:Y:S01]  /*6c10*/  STG.E.U8 desc[UR36][R2.64], R5 ;  /* 0x0000000502007986 */ /* 0x0009e2000c101124 */
[----:B------:R-:W-:Y:S05]  /*6c20*/  BRA `(.L_x_27728) ;  /* 0x00000004000c7947 */ /* 0x000fea0003800000 */
.L_x_27748:
[----:B---34-:R-:W0:Y:S01]  /*6c30*/  I2F.F64.S64 R4, R22 ;  /* 0x0000001600047312 */ /* 0x018e220000301c00 */
[----:B------:R-:W-:-:S05]  /*6c40*/  CS2R R6, SRZ ;  /* 0x0000000000067805 */ /* 0x000fca000001ff00 */
[----:B0-----:R3:W-:Y:S01]  /*6c50*/  STG.E.128 desc[UR36][R2.64], R4 ;  /* 0x0000000402007986 */ /* 0x0017e2000c101d24 */
[----:B------:R-:W-:Y:S05]  /*6c60*/  BRA `(.L_x_27728) ;  /* 0x0000000000fc7947 */ /* 0x000fea0003800000 */
.L_x_27747:
[----:B------:R-:W-:-:S13]  /*6c70*/  ISETP.NE.AND P0, PT, R0, 0xf, PT ;  /* 0x0000000f0000780c */ /* 0x000fda0003f05270 */
[----:B------:R-:W-:Y:S05]  /*6c80*/  @!P0 BRA `(.L_x_27749) ;  /* 0x0000000000e88947 */ /* 0x000fea0003800000 */
[----:B------:R-:W-:-:S13]  /*6c90*/  ISETP.NE.AND P0, PT, R0, 0x17, PT ;  /* 0x000000170000780c */ /* 0x000fda0003f05270 */
[----:B------:R-:W-:Y:S05]  /*6ca0*/  @!P0 BRA `(.L_x_27750) ;  /* 0x0000000000908947 */ /* 0x000fea0003800000 */
[----:B------:R-:W-:-:S13]  /*6cb0*/  ISETP.NE.AND P0, PT, R0, 0x18, PT ;  /* 0x000000180000780c */ /* 0x000fda0003f05270 */
[----:B------:R-:W-:Y:S05]  /*6cc0*/  @!P0 BRA `(.L_x_27751) ;  /* 0x0000000000448947 */ /* 0x000fea0003800000 */
.L_x_27727:
        /* <DEDUP_REMOVED lines=16> */
.L_x_27752:
[----:B------:R-:W-:Y:S05]  /*6dd0*/  BRA `(.L_x_27728) ;  /* 0x0000000000a07947 */ /* 0x000fea0003800000 */
.L_x_27751:
[----:B---34-:R-:W0:Y:S01]  /*6de0*/  I2F.S64 R23, R22 ;  /* 0x0000001600177312 */ /* 0x018e220000301400 */
        /* <DEDUP_REMOVED lines=12> */
.L_x_27754:
[----:B------:R-:W-:Y:S05]  /*6eb0*/  BSYNC.RECONVERGENT B0 ;  /* 0x0000000000007941 */ /* 0x000fea0003800200 */
.L_x_27753:
[----:B------:R-:W-:-:S05]  /*6ec0*/  LOP3.LUT R5, R0, 0x80, R5, 0xf8, !PT ;  /* 0x0000008000057812 */ /* 0x000fca00078ef805 */
[----:B------:R2:W-:Y:S01]  /*6ed0*/  STG.E.U8 desc[UR36][R2.64], R5 ;  /* 0x0000000502007986 */ /* 0x0005e2000c101124 */
[----:B------:R-:W-:Y:S05]  /*6ee0*/  BRA `(.L_x_27728) ;  /* 0x00000000005c7947 */ /* 0x000fea0003800000 */
.L_x_27750:
[----:B---34-:R-:W0:Y:S01]  /*6ef0*/  I2F.S64 R5, R22 ;  /* 0x0000001600057312 */ /* 0x018e220000301400 */
        /* <DEDUP_REMOVED lines=11> */
.L_x_27756:
[----:B------:R-:W-:Y:S01]  /*6fb0*/  IMAD.MOV.U32 R0, RZ, RZ, 0x7f ;  /* 0x0000007fff007424 */ /* 0x000fe200078e00ff */
[----:B------:R-:W-:-:S04]  /*6fc0*/  ISETP.GT.U32.AND P0, PT, R4, 0x7f800000, PT ;  /* 0x7f8000000400780c */ /* 0x000fc80003f04070 */
[----:B------:R-:W-:-:S09]  /*6fd0*/  SEL R0, R0, 0x7c, P0 ;  /* 0x0000007c00007807 */ /* 0x000fd20000000000 */
.L_x_27757:
[----:B------:R-:W-:Y:S05]  /*6fe0*/  BSYNC.RECONVERGENT B0 ;  /* 0x0000000000007941 */ /* 0x000fea0003800200 */
.L_x_27755:
[----:B------:R-:W-:-:S04]  /*6ff0*/  SHF.R.U32.HI R5, RZ, 0x18, R5 ;  /* 0x00000018ff057819 */ /* 0x000fc80000011605 */
[----:B------:R-:W-:-:S05]  /*7000*/  LOP3.LUT R5, R0, 0x80, R5, 0xf8, !PT ;  /* 0x0000008000057812 */ /* 0x000fca00078ef805 */
[----:B------:R1:W-:Y:S01]  /*7010*/  STG.E.U8 desc[UR36][R2.64], R5 ;  /* 0x0000000502007986 */ /* 0x0003e2000c101124 */
[----:B------:R-:W-:Y:S05]  /*7020*/  BRA `(.L_x_27728) ;  /* 0x00000000000c7947 */ /* 0x000fea0003800000 */
.L_x_27749:
[----:B---34-:R-:W0:Y:S02]  /*7030*/  I2F.S64 R0, R22 ;  /* 0x0000001600007312 */ /* 0x018e240000301400 */
[----:B0-----:R-:W-:-:S05]  /*7040*/  F2FP.BF16.F32.PACK_AB R0, RZ, R0 ;  /* 0x00000000ff00723e */ /* 0x001fca00000010ff */
[----:B------:R0:W-:Y:S02]  /*7050*/  STG.E.U16 desc[UR36][R2.64], R0 ;  /* 0x0000000002007986 */ /* 0x0001e4000c101524 */
.L_x_27728:
[----:B------:R-:W-:-:S07]  /*7060*/  VIADD R26, R26, 0x80 ;  /* 0x000000801a1a7836 */ /* 0x000fce0000000000 */
.L_x_27685:
[----:B------:R-:W-:-:S13]  /*7070*/  ISETP.GE.AND P0, PT, R26, R28, PT ;  /* 0x0000001c1a00720c */ /* 0x000fda0003f06270 */
[----:B------:R-:W-:Y:S05]  /*7080*/  @P0 BREAK.RELIABLE B6 ;  /* 0x0000000000060942 */ /* 0x000fea0003800100 */
[----:B------:R-:W-:Y:S05]  /*7090*/  @P0 BRA `(.L_x_27722) ;  /* 0x0000000c00940947 */ /* 0x000fea0003800000 */
[----:B------:R-:W-:Y:S05]  /*70a0*/  BSYNC.RELIABLE B6 ;  /* 0x0000000000067941 */ /* 0x000fea0003800100 */
.L_x_27684:
        /* <DEDUP_REMOVED lines=20> */
.L_x_27761:
[----:B------:R0:W-:Y:S01]  /*71f0*/  STG.E.U8 desc[UR36][R2.64], R18 ;  /* 0x0000001202007986 */ /* 0x0001e2000c101124 */
[----:B------:R-:W-:Y:S05]  /*7200*/  BRA `(.L_x_27763) ;  /* 0x0000000c00347947 */ /* 0x000fea0003800000 */
.L_x_27760:
        /* <DEDUP_REMOVED lines=8> */
.L_x_27765:
[----:B------:R0:W-:Y:S01]  /*7290*/  STG.E desc[UR36][R2.64], R18 ;  /* 0x0000001202007986 */ /* 0x0001e2000c101924 */
[----:B------:R-:W-:Y:S05]  /*72a0*/  BRA `(.L_x_27763) ;  /* 0x0000000c000c7947 */ /* 0x000fea0003800000 */
.L_x_27764:
[----:B------:R0:W-:Y:S01]  /*72b0*/  STG.E.U16 desc[UR36][R2.64], R18 ;  /* 0x0000001202007986 */ /* 0x0001e2000c101524 */
[----:B------:R-:W-:Y:S05]  /*72c0*/  BRA `(.L_x_27763) ;  /* 0x0000000c00047947 */ /* 0x000fea0003800000 */
.L_x_27759:
        /* <DEDUP_REMOVED lines=9> */
.L_x_27767:
[----:B------:R-:W0:Y:S02]  /*7360*/  I2F.S64 R0, R18 ;  /* 0x0000001200007312 */ /* 0x000e240000301400 */
[----:B0-----:R-:W-:-:S05]  /*7370*/  F2FP.F16.F32.PACK_AB R0, RZ, R0 ;  /* 0x00000000ff00723e */ /* 0x001fca00000000ff */
[----:B------:R0:W-:Y:S01]  /*7380*/  STG.E.U16 desc[UR36][R2.64], R0 ;  /* 0x0000000002007986 */ /* 0x0001e2000c101524 */
[----:B------:R-:W-:Y:S05]  /*7390*/  BRA `(.L_x_27763) ;  /* 0x0000000800d07947 */ /* 0x000fea0003800000 */
.L_x_27766:
        /* <DEDUP_REMOVED lines=10> */
.L_x_27769:
[----:B------:R-:W0:Y:S02]  /*7440*/  I2F.S64 R18, R18 ;  /* 0x0000001200127312 */ /* 0x000e240000301400 */
[----:B0-----:R-:W-:-:S04]  /*7450*/  F2FP.F16.F32.PACK_AB R5, RZ, R18 ;  /* 0x00000012ff05723e */ /* 0x001fc800000000ff */
[----:B------:R-:W-:-:S05]  /*7460*/  PRMT R5, R5, 0x5410, RZ ;  /* 0x0000541005057816 */ /* 0x000fca00000000ff */
[----:B------:R0:W-:Y:S01]  /*7470*/  STG.E desc[UR36][R2.64], R5 ;  /* 0x0000000502007986 */ /* 0x0001e2000c101924 */
[----:B------:R-:W-:Y:S05]  /*7480*/  BRA `(.L_x_27763) ;  /* 0x0000000800947947 */ /* 0x000fea0003800000 */
.L_x_27768:
[----:B------:R-:W0:Y:S02]  /*7490*/  I2F.F64.S64 R18, R18 ;  /* 0x0000001200127312 */ /* 0x000e240000301c00 */
[----:B0-----:R0:W-:Y:S01]  /*74a0*/  STG.E.64 desc[UR36][R2.64], R18 ;  /* 0x0000001202007986 */ /* 0x0011e2000c101b24 */
[----:B------:R-:W-:Y:S05]  /*74b0*/  BRA `(.L_x_27763) ;  /* 0x0000000800887947 */ /* 0x000fea0003800000 */
.L_x_27758:
        /* <DEDUP_REMOVED lines=12> */
.L_x_27773:
        /* <DEDUP_REMOVED lines=18> */
.L_x_27776:
[----:B------:R-:W-:-:S04]  /*76a0*/  SHF.R.U32.HI R5, RZ, 0x18, R5 ;  /* 0x00000018ff057819 */ /* 0x000fc80000011605 */
[----:B------:R-:W-:-:S07]  /*76b0*/  LOP3.LUT R0, R0, 0x80, R5, 0xf8, !PT ;  /* 0x0000008000007812 */ /* 0x000fce00078ef805 */
.L_x_27775:
[----:B------:R-:W-:Y:S05]  /*76c0*/  BSYNC.RECONVERGENT B0 ;  /* 0x0000000000007941 */ /* 0x000fea0003800200 */
.L_x_27774:
[----:B------:R0:W-:Y:S01]  /*76d0*/  STG.E.U8 desc[UR36][R2.64], R0 ;  /* 0x0000000002007986 */ /* 0x0001e2000c101124 */
[----:B------:R-:W-:Y:S05]  /*76e0*/  BRA `(.L_x_27763) ;  /* 0x0000000400fc7947 */ /* 0x000fea0003800000 */
.L_x_27772:
        /* <DEDUP_REMOVED lines=18> */
.L_x_27779:
[----:B------:R-:W-:-:S04]  /*7810*/  SHF.R.U32.HI R5, RZ, 0x18, R5 ;  /* 0x00000018ff057819 */ /* 0x000fc80000011605 */
[----:B------:R-:W-:-:S07]  /*7820*/  LOP3.LUT R0, R0, 0x80, R5, 0xf8, !PT ;  /* 0x0000008000007812 */ /* 0x000fce00078ef805 */
.L_x_27778:
[----:B------:R-:W-:Y:S05]  /*7830*/  BSYNC.RECONVERGENT B0 ;  /* 0x0000000000007941 */ /* 0x000fea0003800200 */
.L_x_27777:
[----:B------:R0:W-:Y:S01]  /*7840*/  STG.E.U8 desc[UR36][R2.64], R0 ;  /* 0x0000000002007986 */ /* 0x0001e2000c101124 */
[----:B------:R-:W-:Y:S05]  /*7850*/  BRA `(.L_x_27763) ;  /* 0x0000000400a07947 */ /* 0x000fea0003800000 */
.L_x_27771:
        /* <DEDUP_REMOVED lines=22> */
.L_x_27781:
[----:B------:R0:W-:Y:S01]  /*79c0*/  STG.E.64 desc[UR36][R2.64], R18 ;  /* 0x0000001202007986 */ /* 0x0001e2000c101b24 */
[----:B------:R-:W-:Y:S05]  /*79d0*/  BRA `(.L_x_27763) ;  /* 0x0000000400407947 */ /* 0x000fea0003800000 */
.L_x_27780:
[----:B------:R0:W-:Y:S01]  /*79e0*/  STG.E desc[UR36][R2.64], R18 ;  /* 0x0000001202007986 */ /* 0x0001e2000c101924 */
[----:B------:R-:W-:Y:S05]  /*79f0*/  BRA `(.L_x_27763) ;  /* 0x0000000400387947 */ /* 0x000fea0003800000 */
.L_x_27770:
        /* <DEDUP_REMOVED lines=11> */
.L_x_27783:
[----:B------:R-:W0:Y:S01]  /*7ab0*/  I2F.F64.S64 R4, R18 ;  /* 0x0000001200047312 */ /* 0x000e220000301c00 */
[----:B------:R-:W-:-:S05]  /*7ac0*/  CS2R R6, SRZ ;  /* 0x0000000000067805 */ /* 0x000fca000001ff00 */
[----:B0-----:R1:W-:Y:S01]  /*7ad0*/  STG.E.128 desc[UR36][R2.64], R4 ;  /* 0x0000000402007986 */ /* 0x0013e2000c101d24 */
[----:B------:R-:W-:Y:S05]  /*7ae0*/  BRA `(.L_x_27763) ;  /* 0x0000000000fc7947 */ /* 0x000fea0003800000 */
.L_x_27782:
[----:B------:R-:W-:-:S13]  /*7af0*/  ISETP.NE.AND P0, PT, R0, 0xf, PT ;  /* 0x0000000f0000780c */ /* 0x000fda0003f05270 */
[----:B------:R-:W-:Y:S05]  /*7b00*/  @!P0 BRA `(.L_x_27784) ;  /* 0x0000000000e88947 */ /* 0x000fea0003800000 */
[----:B------:R-:W-:-:S13]  /*7b10*/  ISETP.NE.AND P0, PT, R0, 0x17, PT ;  /* 0x000000170000780c */ /* 0x000fda0003f05270 */
[----:B------:R-:W-:Y:S05]  /*7b20*/  @!P0 BRA `(.L_x_27785) ;  /* 0x0000000000908947 */ /* 0x000fea0003800000 */
[----:B------:R-:W-:-:S13]  /*7b30*/  ISETP.NE.AND P0, PT, R0, 0x18, PT ;  /* 0x000000180000780c */ /* 0x000fda0003f05270 */
[----:B------:R-:W-:Y:S05]  /*7b40*/  @!P0 BRA `(.L_x_27786) ;  /* 0x0000000000448947 */ /* 0x000fea0003800000 */
.L_x_27762:
        /* <DEDUP_REMOVED lines=16> */
.L_x_27787:
[----:B------:R-:W-:Y:S05]  /*7c50*/  BRA `(.L_x_27763) ;  /* 0x0000000000a07947 */ /* 0x000fea0003800000 */
.L_x_27786:
        /* <DEDUP_REMOVED lines=13> */
.L_x_27789:
[----:B------:R-:W-:Y:S05]  /*7d30*/  BSYNC.RECONVERGENT B0 ;  /* 0x0000000000007941 */ /* 0x000fea0003800200 */
.L_x_27788:
[----:B------:R-:W-:-:S05]  /*7d40*/  LOP3.LUT R5, R0, 0x80, R5, 0xf8, !PT ;  /* 0x0000008000057812 */ /* 0x000fca00078ef805 */
[----:B------:R3:W-:Y:S01]  /*7d50*/  STG.E.U8 desc[UR36][R2.64], R5 ;  /* 0x0000000502007986 */ /* 0x0007e2000c101124 */
[----:B------:R-:W-:Y:S05]  /*7d60*/  BRA `(.L_x_27763) ;  /* 0x00000000005c7947 */ /* 0x000fea0003800000 */
.L_x_27785:
        /* <DEDUP_REMOVED lines=12> */
.L_x_27791:
[----:B------:R-:W-:Y:S01]  /*7e30*/  IMAD.MOV.U32 R0, RZ, RZ, 0x7f ;  /* 0x0000007fff007424 */ /* 0x000fe200078e00ff */
[----:B------:R-:W-:-:S04]  /*7e40*/  ISETP.GT.U32.AND P0, PT, R4, 0x7f800000, PT ;  /* 0x7f8000000400780c */ /* 0x000fc80003f04070 */
[----:B------:R-:W-:-:S09]  /*7e50*/  SEL R0, R0, 0x7c, P0 ;  /* 0x0000007c00007807 */ /* 0x000fd20000000000 */
.L_x_27792:
[----:B------:R-:W-:Y:S05]  /*7e60*/  BSYNC.RECONVERGENT B0 ;  /* 0x0000000000007941 */ /* 0x000fea0003800200 */
.L_x_27790:
[----:B------:R-:W-:-:S04]  /*7e70*/  SHF.R.U32.HI R5, RZ, 0x18, R5 ;  /* 0x00000018ff057819 */ /* 0x000fc80000011605 */
[----:B------:R-:W-:-:S05]  /*7e80*/  LOP3.LUT R5, R0, 0x80, R5, 0xf8, !PT ;  /* 0x0000008000057812 */ /* 0x000fca00078ef805 */
[----:B------:R2:W-:Y:S01]  /*7e90*/  STG.E.U8 desc[UR36][R2.64], R5 ;  /* 0x0000000502007986 */ /* 0x0005e2000c101124 */
[----:B------:R-:W-:Y:S05]  /*7ea0*/  BRA `(.L_x_27763) ;  /* 0x00000000000c7947 */ /* 0x000fea0003800000 */
.L_x_27784:
[----:B------:R-:W0:Y:S02]  /*7eb0*/  I2F.S64 R0, R18 ;  /* 0x0000001200007312 */ /* 0x000e240000301400 */
[----:B0-----:R-:W-:-:S05]  /*7ec0*/  F2FP.BF16.F32.PACK_AB R0, RZ, R0 ;  /* 0x00000000ff00723e */ /* 0x001fca00000010ff */
[----:B------:R4:W-:Y:S02]  /*7ed0*/  STG.E.U16 desc[UR36][R2.64], R0 ;  /* 0x0000000002007986 */ /* 0x0009e4000c101524 */
.L_x_27763:
[----:B------:R-:W-:-:S07]  /*7ee0*/  VIADD R26, R26, 0x80 ;  /* 0x000000801a1a7836 */ /* 0x000fce0000000000 */
.L_x_27722:
[----:B------:R-:W-:Y:S05]  /*7ef0*/  BSYNC.RECONVERGENT B7 ;  /* 0x0000000000077941 */ /* 0x000fea0003800200 */
.L_x_27683:
        /* <DEDUP_REMOVED lines=21> */
.L_x_27796:
[----:B------:R-:W-:Y:S01]  /*8050*/  STG.E.U8 desc[UR36][R2.64], R16 ;  /* 0x0000001002007986 */ /* 0x000fe2000c101124 */
[----:B------:R-:W-:Y:S05]  /*8060*/  EXIT ;  /* 0x000000000000794d */ /* 0x000fea0003800000 */
.L_x_27795:
        /* <DEDUP_REMOVED lines=8> */
.L_x_27799:
[----:B------:R-:W-:Y:S01]  /*80f0*/  STG.E desc[UR36][R2.64], R16 ;  /* 0x0000001002007986 */ /* 0x000fe2000c101924 */
[----:B------:R-:W-:Y:S05]  /*8100*/  EXIT ;  /* 0x000000000000794d */ /* 0x000fea0003800000 */
.L_x_27798:
[----:B------:R-:W-:Y:S01]  /*8110*/  STG.E.U16 desc[UR36][R2.64], R16 ;  /* 0x0000001002007986 */ /* 0x000fe2000c101524 */
[----:B------:R-:W-:Y:S05]  /*8120*/  EXIT ;  /* 0x000000000000794d */ /* 0x000fea0003800000 */
.L_x_27794:
        /* <DEDUP_REMOVED lines=9> */
.L_x_27801:
[----:B------:R-:W0:Y:S02]  /*81c0*/  I2F.S64 R0, R16 ;  /* 0x0000001000007312 */ /* 0x000e240000301400 */
[----:B0-----:R-:W-:-:S05]  /*81d0*/  F2FP.F16.F32.PACK_AB R0, RZ, R0 ;  /* 0x00000000ff00723e */ /* 0x001fca00000000ff */
[----:B------:R-:W-:Y:S01]  /*81e0*/  STG.E.U16 desc[UR36][R2.64], R0 ;  /* 0x0000000002007986 */ /* 0x000fe2000c101524 */
[----:B------:R-:W-:Y:S05]  /*81f0*/  EXIT ;  /* 0x000000000000794d */ /* 0x000fea0003800000 */
.L_x_27800:
        /* <DEDUP_REMOVED lines=10> */
.L_x_27803:
[----:B------:R-:W0:Y:S02]  /*82a0*/  I2F.S64 R16, R16 ;  /* 0x0000001000107312 */ /* 0x000e240000301400 */
[----:B0-----:R-:W-:-:S04]  /*82b0*/  F2FP.F16.F32.PACK_AB R5, RZ, R16 ;  /* 0x00000010ff05723e */ /* 0x001fc800000000ff */
[----:B------:R-:W-:-:S05]  /*82c0*/  PRMT R5, R5, 0x5410, RZ ;  /* 0x0000541005057816 */ /* 0x000fca00000000ff */
[----:B------:R-:W-:Y:S01]  /*82d0*/  STG.E desc[UR36][R2.64], R5 ;  /* 0x0000000502007986 */ /* 0x000fe2000c101924 */
[----:B------:R-:W-:Y:S05]  /*82e0*/  EXIT ;  /* 0x000000000000794d */ /* 0x000fea0003800000 */
.L_x_27802:
[----:B------:R-:W0:Y:S02]  /*82f0*/  I2F.F64.S64 R16, R16 ;  /* 0x0000001000107312 */ /* 0x000e240000301c00 */
[----:B0-----:R-:W-:Y:S01]  /*8300*/  STG.E.64 desc[UR36][R2.64], R16 ;  /* 0x0000001002007986 */ /* 0x001fe2000c101b24 */
[----:B------:R-:W-:Y:S05]  /*8310*/  EXIT ;  /* 0x000000000000794d */ /* 0x000fea0003800000 */
.L_x_27793:
        /* <DEDUP_REMOVED lines=12> */
.L_x_27807:
        /* <DEDUP_REMOVED lines=18> */
.L_x_27810:
[----:B------:R-:W-:-:S04]  /*8500*/  SHF.R.U32.HI R5, RZ, 0x18, R5 ;  /* 0x00000018ff057819 */ /* 0x000fc80000011605 */
[----:B------:R-:W-:-:S07]  /*8510*/  LOP3.LUT R0, R0, 0x80, R5, 0xf8, !PT ;  /* 0x0000008000007812 */ /* 0x000fce00078ef805 */
.L_x_27809:
[----:B------:R-:W-:Y:S05]  /*8520*/  BSYNC.RECONVERGENT B0 ;  /* 0x0000000000007941 */ /* 0x000fea0003800200 */
.L_x_27808:
[----:B------:R-:W-:Y:S01]  /*8530*/  STG.E.U8 desc[UR36][R2.64], R0 ;  /* 0x0000000002007986 */ /* 0x000fe2000c101124 */
[----:B------:R-:W-:Y:S05]  /*8540*/  EXIT ;  /* 0x000000000000794d */ /* 0x000fea0003800000 */
.L_x_27806:
        /* <DEDUP_REMOVED lines=18> */
.L_x_27813:
[----:B------:R-:W-:-:S04]  /*8670*/  SHF.R.U32.HI R5, RZ, 0x18, R5 ;  /* 0x00000018ff057819 */ /* 0x000fc80000011605 */
[----:B------:R-:W-:-:S07]  /*8680*/  LOP3.LUT R0, R0, 0x80, R5, 0xf8, !PT ;  /* 0x0000008000007812 */ /* 0x000fce00078ef805 */
.L_x_27812:
[----:B------:R-:W-:Y:S05]  /*8690*/  BSYNC.RECONVERGENT B0 ;  /* 0x0000000000007941 */ /* 0x000fea0003800200 */
.L_x_27811:
[----:B------:R-:W-:Y:S01]  /*86a0*/  STG.E.U8 desc[UR36][R2.64], R0 ;  /* 0x0000000002007986 */ /* 0x000fe2000c101124 */
[----:B------:R-:W-:Y:S05]  /*86b0*/  EXIT ;  /* 0x000000000000794d */ /* 0x000fea0003800000 */
.L_x_27805:
        /* <DEDUP_REMOVED lines=22> */
.L_x_27815:
[----:B------:R-:W-:Y:S01]  /*8820*/  STG.E.64 desc[UR36][R2.64], R16 ;  /* 0x0000001002007986 */ /* 0x000fe2000c101b24 */
[----:B------:R-:W-:Y:S05]  /*8830*/  EXIT ;  /* 0x000000000000794d */ /* 0x000fea0003800000 */
.L_x_27814:
[----:B------:R-:W-:Y:S01]  /*8840*/  STG.E desc[UR36][R2.64], R16 ;  /* 0x0000001002007986 */ /* 0x000fe2000c101924 */
[----:B------:R-:W-:Y:S05]  /*8850*/  EXIT ;  /* 0x000000000000794d */ /* 0x000fea0003800000 */
.L_x_27804:
        /* <DEDUP_REMOVED lines=11> */
.L_x_27817:
[----:B------:R-:W0:Y:S01]  /*8910*/  I2F.F64.S64 R16, R16 ;  /* 0x0000001000107312 */ /* 0x000e220000301c00 */
[----:B------:R-:W-:-:S05]  /*8920*/  CS2R R18, SRZ ;  /* 0x0000000000127805 */ /* 0x000fca000001ff00 */
[----:B0-----:R-:W-:Y:S01]  /*8930*/  STG.E.128 desc[UR36][R2.64], R16 ;  /* 0x0000001002007986 */ /* 0x001fe2000c101d24 */
[----:B------:R-:W-:Y:S05]  /*8940*/  EXIT ;  /* 0x000000000000794d */ /* 0x000fea0003800000 */
.L_x_27816:
[----:B------:R-:W-:-:S13]  /*8950*/  ISETP.NE.AND P0, PT, R0, 0xf, PT ;  /* 0x0000000f0000780c */ /* 0x000fda0003f05270 */
[----:B------:R-:W-:Y:S05]  /*8960*/  @!P0 BRA `(.L_x_27818) ;  /* 0x0000000000e88947 */ /* 0x000fea0003800000 */
[----:B------:R-:W-:-:S13]  /*8970*/  ISETP.NE.AND P0, PT, R0, 0x17, PT ;  /* 0x000000170000780c */ /* 0x000fda0003f05270 */
[----:B------:R-:W-:Y:S05]  /*8980*/  @!P0 BRA `(.L_x_27819) ;  /* 0x0000000000908947 */ /* 0x000fea0003800000 */
[----:B------:R-:W-:-:S13]  /*8990*/  ISETP.NE.AND P0, PT, R0, 0x18, PT ;  /* 0x000000180000780c */ /* 0x000fda0003f05270 */
[----:B------:R-:W-:Y:S05]  /*89a0*/  @!P0 BRA `(.L_x_27820) ;  /* 0x0000000000448947 */ /* 0x000fea0003800000 */
.L_x_27797:
        /* <DEDUP_REMOVED lines=16> */
.L_x_27821:
[----:B------:R-:W-:Y:S05]  /*8ab0*/  EXIT ;  /* 0x000000000000794d */ /* 0x000fea0003800000 */
.L_x_27820:
        /* <DEDUP_REMOVED lines=13> */
.L_x_27823:
[----:B------:R-:W-:Y:S05]  /*8b90*/  BSYNC.RECONVERGENT B0 ;  /* 0x0000000000007941 */ /* 0x000fea0003800200 */
.L_x_27822:
[----:B------:R-:W-:-:S05]  /*8ba0*/  LOP3.LUT R5, R0, 0x80, R5, 0xf8, !PT ;  /* 0x0000008000057812 */ /* 0x000fca00078ef805 */
[----:B------:R-:W-:Y:S01]  /*8bb0*/  STG.E.U8 desc[UR36][R2.64], R5 ;  /* 0x0000000502007986 */ /* 0x000fe2000c101124 */
[----:B------:R-:W-:Y:S05]  /*8bc0*/  EXIT ;  /* 0x000000000000794d */ /* 0x000fea0003800000 */
.L_x_27819:
        /* <DEDUP_REMOVED lines=12> */
.L_x_27825:
[----:B------:R-:W-:Y:S01]  /*8c90*/  IMAD.MOV.U32 R0, RZ, RZ, 0x7f ;  /* 0x0000007fff007424 */ /* 0x000fe200078e00ff */
[----:B------:R-:W-:-:S04]  /*8ca0*/  ISETP.GT.U32.AND P0, PT, R4, 0x7f800000, PT ;  /* 0x7f8000000400780c */ /* 0x000fc80003f04070 */
[----:B------:R-:W-:-:S09]  /*8cb0*/  SEL R0, R0, 0x7c, P0 ;  /* 0x0000007c00007807 */ /* 0x000fd20000000000 */
.L_x_27826:
[----:B------:R-:W-:Y:S05]  /*8cc0*/  BSYNC.RECONVERGENT B0 ;  /* 0x0000000000007941 */ /* 0x000fea0003800200 */
.L_x_27824:
[----:B------:R-:W-:-:S04]  /*8cd0*/  SHF.R.U32.HI R5, RZ, 0x18, R5 ;  /* 0x00000018ff057819 */ /* 0x000fc80000011605 */
[----:B------:R-:W-:-:S05]  /*8ce0*/  LOP3.LUT R5, R0, 0x80, R5, 0xf8, !PT ;  /* 0x0000008000057812 */ /* 0x000fca00078ef805 */
[----:B------:R-:W-:Y:S01]  /*8cf0*/  STG.E.U8 desc[UR36][R2.64], R5 ;  /* 0x0000000502007986 */ /* 0x000fe2000c101124 */
[----:B------:R-:W-:Y:S05]  /*8d00*/  EXIT ;  /* 0x000000000000794d */ /* 0x000fea0003800000 */
.L_x_27818:
[----:B------:R-:W0:Y:S02]  /*8d10*/  I2F.S64 R0, R16 ;  /* 0x0000001000007312 */ /* 0x000e240000301400 */
[----:B0-----:R-:W-:-:S05]  /*8d20*/  F2FP.BF16.F32.PACK_AB R0, RZ, R0 ;  /* 0x00000000ff00723e */ /* 0x001fca00000010ff */
[----:B------:R-:W-:Y:S01]  /*8d30*/  STG.E.U16 desc[UR36][R2.64], R0 ;  /* 0x0000000002007986 */ /* 0x000fe2000c101524 */
[----:B------:R-:W-:Y:S05]  /*8d40*/  EXIT ;  /* 0x000000000000794d */ /* 0x000fea0003800000 */
        .weak           $__internal_29_$__cuda_sm20_div_s64
        .type           $__internal_29_$__cuda_sm20_div_s64,@function
        .size           $__internal_29_$__cuda_sm20_div_s64,(.L_x_36978 - $__internal_29_$__cuda_sm20_div_s64)
$__internal_29_$__cuda_sm20_div_s64:
        /* <DEDUP_REMOVED lines=11> */
[----:B------:R-:W-:Y:S01]  /*8e00*/  IMAD R11, R8, R7, R11 ;  /* 0x00000007080b7224 */ /* 0x000fe200078e020b */
[----:B------:R-:W-:-:S03]  /*8e10*/  IADD3 R13, P0, PT, RZ, -R10, RZ ;  /* 0x8000000aff0d7210 */ /* 0x000fc60007f1e0ff */
[----:B------:R-:W-:Y:S02]  /*8e20*/  IMAD R11, R9, R6, R11 ;  /* 0x00000006090b7224 */ /* 0x000fe400078e020b */
[----:B------:R-:W-:-:S04]  /*8e30*/  IMAD.HI.U32 R10, R8, R13, RZ ;  /* 0x0000000d080a7227 */ /* 0x000fc800078e00ff */
[----:B------:R-:W-:Y:S02]  /*8e40*/  IMAD.X R12, RZ, RZ, ~R11, P0 ;  /* 0x000000ffff0c7224 */ /* 0x000fe400000e0e0b */
[----:B------:R-:W-:Y:S02]  /*8e50*/  IMAD.MOV.U32 R11, RZ, RZ, R8 ;  /* 0x000000ffff0b7224 */ /* 0x000fe400078e0008 */
[----:B------:R-:W-:-:S04]  /*8e60*/  IMAD.WIDE.U32 R10, P0, R8, R12, R10 ;  /* 0x0000000c080a7225 */ /* 0x000fc8000780000a */
[----:B------:R-:W-:-:S04]  /*8e70*/  IMAD.HI.U32 R10, P1, R9, R13, R10 ;  /* 0x0000000d090a7227 */ /* 0x000fc8000782000a */
[CC--:B------:R-:W-:Y:S02]  /*8e80*/  IMAD R11, R9.reuse, R12.reuse, RZ ;  /* 0x0000000c090b7224 */ /* 0x0c0fe400078e02ff */
[----:B------:R-:W-:-:S03]  /*8e90*/  IMAD.HI.U32 R12, R9, R12, RZ ;  /* 0x0000000c090c7227 */ /* 0x000fc600078e00ff */
[----:B------:R-:W-:Y:S01]  /*8ea0*/  IADD3 R11, P2, PT, R11, R10, RZ ;  /* 0x0000000a0b0b7210 */ /* 0x000fe20007f5e0ff */
[----:B------:R-:W-:-:S04]  /*8eb0*/  IMAD.X R12, R12, 0x1, R9, P0 ;  /* 0x000000010c0c7824 */ /* 0x000fc800000e0609 */
        /* <DEDUP_REMOVED lines=8> */
[----:B------:R-:W-:Y:S01]  /*8f40*/  IMAD.HI.U32 R11, P1, R12, R9, R10 ;  /* 0x000000090c0b7227 */ /* 0x000fe2000782000a */
[----:B------:R-:W-:-:S03]  /*8f50*/  IADD3 R9, P4, PT, RZ, -R0, RZ ;  /* 0x80000000ff097210 */ /* 0x000fc60007f9e0ff */
[C---:B------:R-:W-:Y:S01]  /*8f60*/  IMAD R10, R12.reuse, R8, RZ ;  /* 0x000000080c0a7224 */ /* 0x040fe200078e02ff */
[----:B------:R-:W-:Y:S01]  /*8f70*/  SEL R0, R9, R0, !P3 ;  /* 0x0000000009007207 */ /* 0x000fe20005800000 */
[----:B------:R-:W-:-:S03]  /*8f80*/  IMAD.HI.U32 R8, R12, R8, RZ ;  /* 0x000000080c087227 */ /* 0x000fc600078e00ff */
[----:B------:R-:W-:Y:S01]  /*8f90*/  IADD3 R11, P2, PT, R10, R11, RZ ;  /* 0x0000000b0a0b7210 */ /* 0x000fe20007f5e0ff */
[----:B------:R-:W-:Y:S02]  /*8fa0*/  IMAD.X R10, RZ, RZ, ~R3, P4 ;  /* 0x000000ffff0a7224 */ /* 0x000fe400020e0e03 */
[----:B------:R-:W-:Y:S02]  /*8fb0*/  IMAD.X R12, R8, 0x1, R12, P0 ;  /* 0x00000001080c7824 */ /* 0x000fe400000e060c */
[C---:B------:R-:W-:Y:S01]  /*8fc0*/  IMAD.HI.U32 R8, R11.reuse, R0, RZ ;  /* 0x000000000b087227 */ /* 0x040fe200078e00ff */
[----:B------:R-:W-:Y:S02]  /*8fd0*/  SEL R10, R10, R3, !P3 ;  /* 0x000000030a0a7207 */ /* 0x000fe40005800000 */
[----:B------:R-:W-:Y:S01]  /*8fe0*/  IADD3.X R12, PT, PT, RZ, RZ, R12, P2, P1 ;  /* 0x000000ffff0c7210 */ /* 0x000fe200017e240c */
[----:B------:R-:W-:Y:S02]  /*8ff0*/  IMAD.MOV.U32 R9, RZ, RZ, RZ ;  /* 0x000000ffff097224 */ /* 0x000fe400078e00ff */
[----:B------:R-:W-:-:S04]  /*9000*/  IMAD.WIDE.U32 R8, R11, R10, R8 ;  /* 0x0000000a0b087225 */ /* 0x000fc800078e0008 */
[C---:B------:R-:W-:Y:S02]  /*9010*/  IMAD R11, R12.reuse, R10, RZ ;  /* 0x0000000a0c0b7224 */ /* 0x040fe400078e02ff */
[----:B------:R-:W-:-:S04]  /*9020*/  IMAD.HI.U32 R8, P0, R12, R0, R8 ;  /* 0x000000000c087227 */ /* 0x000fc80007800008 */
[----:B------:R-:W-:Y:S01]  /*9030*/  IMAD.HI.U32 R12, R12, R10, RZ ;  /* 0x0000000a0c0c7227 */ /* 0x000fe200078e00ff */
[----:B------:R-:W-:-:S03]  /*9040*/  IADD3 R11, P1, PT, R11, R8, RZ ;  /* 0x000000080b0b7210 */ /* 0x000fc60007f3e0ff */
[----:B------:R-:W-:Y:S02]  /*9050*/  IMAD.X R12, RZ, RZ, R12, P0 ;  /* 0x000000ffff0c7224 */ /* 0x000fe400000e060c */
[----:B------:R-:W-:-:S04]  /*9060*/  IMAD.WIDE.U32 R8, R11, R6, RZ ;  /* 0x000000060b087225 */ /* 0x000fc800078e00ff */
[C---:B------:R-:W-:Y:S01]  /*9070*/  IMAD R9, R11.reuse, R7, R9 ;  /* 0x000000070b097224 */ /* 0x040fe200078e0209 */
[----:B------:R-:W-:Y:S01]  /*9080*/  IADD3 R0, P0, PT, -R8, R0, RZ ;  /* 0x0000000008007210 */ /* 0x000fe20007f1e1ff */
[----:B------:R-:W-:Y:S01]  /*9090*/  IMAD.X R12, RZ, RZ, R12, P1 ;  /* 0x000000ffff0c7224 */ /* 0x000fe200008e060c */
[----:B------:R-:W-:Y:S02]  /*90a0*/  IADD3 R8, P3, PT, R11, 0x1, RZ ;  /* 0x000000010b087810 */ /* 0x000fe40007f7e0ff */
[-C--:B------:R-:W-:Y:S01]  /*90b0*/  IADD3 R13, P2, PT, R0, -R6.reuse, RZ ;  /* 0x80000006000d7210 */ /* 0x080fe20007f5e0ff */
[----:B------:R-:W-:-:S04]  /*90c0*/  IMAD R9, R12, R6, R9 ;  /* 0x000000060c097224 */ /* 0x000fc800078e0209 */
[----:B------:R-:W-:Y:S01]  /*90d0*/  IMAD.X R9, R10, 0x1, ~R9, P0 ;  /* 0x000000010a097824 */ /* 0x000fe200000e0e09 */
[----:B------:R-:W-:-:S04]  /*90e0*/  ISETP.GE.U32.AND P0, PT, R0, R6, PT ;  /* 0x000000060000720c */ /* 0x000fc80003f06070 */
[----:B------:R-:W-:-:S04]  /*90f0*/  ISETP.GE.U32.AND.EX P0, PT, R9, R7, PT, P0 ;  /* 0x000000070900720c */ /* 0x000fc80003f06100 */
[----:B------:R-:W-:Y:S01]  /*9100*/  SEL R13, R13, R0, P0 ;  /* 0x000000000d0d7207 */ /* 0x000fe20000000000 */
[----:B------:R-:W-:Y:S01]  /*9110*/  IMAD.X R0, R9, 0x1, ~R7, P2 ;  /* 0x0000000109007824 */ /* 0x000fe200010e0e07 */
[----:B------:R-:W-:Y:S02]  /*9120*/  SEL R11, R8, R11, P0 ;  /* 0x0000000b080b7207 */ /* 0x000fe40000000000 */
[----:B------:R-:W-:Y:S01]  /*9130*/  ISETP.GE.U32.AND P1, PT, R13, R6, PT ;  /* 0x000000060d00720c */ /* 0x000fe20003f26070 */
[----:B------:R-:W-:Y:S01]  /*9140*/  IMAD.X R13, RZ, RZ, R12, P3 ;  /* 0x000000ffff0d7224 */ /* 0x000fe200018e060c */
[----:B------:R-:W-:Y:S02]  /*9150*/  SEL R9, R0, R9, P0 ;  /* 0x0000000900097207 */ /* 0x000fe40000000000 */
[----:B------:R-:W-:Y:S02]  /*9160*/  IADD3 R0, P2, PT, R11, 0x1, RZ ;  /* 0x000000010b007810 */ /* 0x000fe40007f5e0ff */
[----:B------:R-:W-:-:S02]  /*9170*/  SEL R13, R13, R12, P0 ;  /* 0x0000000c0d0d7207 */ /* 0x000fc40000000000 */
[----:B------:R-:W-:Y:S02]  /*9180*/  ISETP.GE.U32.AND.EX P0, PT, R9, R7, PT, P1 ;  /* 0x000000070900720c */ /* 0x000fe40003f06110 */
[----:B------:R-:W-:Y:S01]  /*9190*/  LOP3.LUT R8, R14, R3, RZ, 0x3c, !PT ;  /* 0x000000030e087212 */ /* 0x000fe200078e3cff */
[----:B------:R-:W-:Y:S01]  /*91a0*/  IMAD.X R6, RZ, RZ, R13, P2 ;  /* 0x000000ffff067224 */ /* 0x000fe200010e060d */
[----:B------:R-:W-:Y:S02]  /*91b0*/  SEL R0, R0, R11, P0 ;  /* 0x0000000b00007207 */ /* 0x000fe40000000000 */
[----:B------:R-:W-:Y:S02]  /*91c0*/  ISETP.GE.AND P1, PT, R8, RZ, PT ;  /* 0x000000ff0800720c */ /* 0x000fe40003f26270 */
[----:B------:R-:W-:Y:S02]  /*91d0*/  SEL R7, R6, R13, P0 ;  /* 0x0000000d06077207 */ /* 0x000fe40000000000 */
[----:B------:R-:W-:-:S02]  /*91e0*/  IADD3 R3, P2, PT, RZ, -R0, RZ ;  /* 0x80000000ff037210 */ /* 0x000fc40007f5e0ff */
[----:B------:R-:W-:Y:S02]  /*91f0*/  ISETP.NE.U32.AND P0, PT, R15, RZ, PT ;  /* 0x000000ff0f00720c */ /* 0x000fe40003f05070 */
[----:B------:R-:W-:Y:S01]  /*9200*/  SEL R0, R3, R0, !P1 ;  /* 0x0000000003007207 */ /* 0x000fe20004800000 */
[----:B------:R-:W-:Y:S01]  /*9210*/  IMAD.X R6, RZ, RZ, ~R7, P2 ;  /* 0x000000ffff067224 */ /* 0x000fe200010e0e07 */
[----:B------:R-:W-:Y:S01]  /*9220*/  ISETP.NE.AND.EX P0, PT, R14, RZ, PT, P0 ;  /* 0x000000ff0e00720c */ /* 0x000fe20003f05300 */
[----:B------:R-:W-:-:S03]  /*9230*/  IMAD.MOV.U32 R3, RZ, RZ, 0x0 ;  /* 0x00000000ff037424 */ /* 0x000fc600078e00ff */
[----:B------:R-:W-:Y:S02]  /*9240*/  SEL R7, R6, R7, !P1 ;  /* 0x0000000706077207 */ /* 0x000fe40004800000 */
[----:B------:R-:W-:Y:S02]  /*9250*/  SEL R0, R0, 0xffffffff, P0 ;  /* 0xffffffff00007807 */ /* 0x000fe40000000000 */
[----:B------:R-:W-:Y:S01]  /*9260*/  SEL R7, R7, 0xffffffff, P0 ;  /* 0xffffffff07077807 */ /* 0x000fe20000000000 */
[----:B------:R-:W-:Y:S06]  /*9270*/  RET.REL.NODEC R2 `(_ZN2at6native27unrolled_elementwise_kernelINS0_13BUnaryFunctorIlllZZZNS0_15binary_internal21div_floor_kernel_cudaERNS_18TensorIteratorBaseEENKUlvE_clEvENKUlvE2_clEvEUlllE_EESt5arrayIPcLm2EELi4E23TrivialOffsetCalculatorILi1EjESE_NS0_6memory12LoadWithCastILi1EEENSF_13StoreWithCastILi1EEEEEviT_T0_T2_T3_T4_T5_) ;  /* 0xffffff6c02607950 */ /* 0x000fec0003c3ffff */
.L_x_27827:
        /* <DEDUP_REMOVED lines=16> */
.L_x_36978:


//--------------------- .text._ZN2at6native18elementwise_kernelILi128ELi2EZNS0_22gpu_kernel_impl_nocastINS0_13BUnaryFunctorIlllZZZNS0_15binary_internal21div_floor_kernel_cudaERNS_18TensorIteratorBaseEENKUlvE_clEvENKUlvE2_clEvEUlllE_EEEEvS6_RKT_EUliE_EEviT1_ --------------------------
	.section	.text._ZN2at6native18elementwise_kernelILi128ELi2EZNS0_22gpu_kernel_impl_nocastINS0_13BUnaryFunctorIlllZZZNS0_15binary_internal21div_floor_kernel_cudaERNS_18TensorIteratorBaseEENKUlvE_clEvENKUlvE2_clEvEUlllE_EEEEvS6_RKT_EUliE_EEviT1_,"ax",@progbits
	.align	128
        .global         _ZN2at6native18elementwise_kernelILi128ELi2EZNS0_22gpu_kernel_impl_nocastINS0_13BUnaryFunctorIlllZZZNS0_15binary_internal21div_floor_kernel_cudaERNS_18TensorIteratorBaseEENKUlvE_clEvENKUlvE2_clEvEUlllE_EEEEvS6_RKT_EUliE_EEviT1_
        .type           _ZN2at6native18elementwise_kernelILi128ELi2EZNS0_22gpu_kernel_impl_nocastINS0_13BUnaryFunctorIlllZZZNS0_15binary_internal21div_floor_kernel_cudaERNS_18TensorIteratorBaseEENKUlvE_clEvENKUlvE2_clEvEUlllE_EEEEvS6_RKT_EUliE_EEviT1_,@function
        .size           _ZN2at6native18elementwise_kernelILi128ELi2EZNS0_22gpu_kernel_impl_nocastINS0_13BUnaryFunctorIlllZZZNS0_15binary_internal21div_floor_kernel_cudaERNS_18TensorIteratorBaseEENKUlvE_clEvENKUlvE2_clEvEUlllE_EEEEvS6_RKT_EUliE_EEviT1_,(.L_x_36979 - _ZN2at6native18elementwise_kernelILi128ELi2EZNS0_22gpu_kernel_impl_nocastINS0_13BUnaryFunctorIlllZZZNS0_15binary_internal21div_floor_kernel_cudaERNS_18TensorIteratorBaseEENKUlvE_clEvENKUlvE2_clEvEUlllE_EEEEvS6_RKT_EUliE_EEviT1_)
        .other          _ZN2at6native18elementwise_kernelILi128ELi2EZNS0_22gpu_kernel_impl_nocastINS0_13BUnaryFunctorIlllZZZNS0_15binary_internal21div_floor_kernel_cudaERNS_18TensorIteratorBaseEENKUlvE_clEvENKUlvE2_clEvEUlllE_EEEEvS6_RKT_EUliE_EEviT1_,@"STO_CUDA_ENTRY STV_DEFAULT"
_ZN2at6native18elementwise_kernelILi128ELi2EZNS0_22gpu_kernel_impl_nocastINS0_13BUnaryFunctorIlllZZZNS0_15binary_internal21div_floor_kernel_cudaERNS_18TensorIteratorBaseEENKUlvE_clEvENKUlvE2_clEvEUlllE_EEEEvS6_RKT_EUliE_EEviT1_:
.text._ZN2at6native18elementwise_kernelILi128ELi2EZNS0_22gpu_kernel_impl_nocastINS0_13BUnaryFunctorIlllZZZNS0_15binary_internal21div_floor_kernel_cudaERNS_18TensorIteratorBaseEENKUlvE_clEvENKUlvE2_clEvEUlllE_EEEEvS6_RKT_EUliE_EEviT1_:
[----:B------:R-:W-:Y:S08]  /*0000*/  LDC R1, c[0x0][0x37c] ;  /* 0x0000df00ff017b82 */ /* 0x000ff00000000800 */
[----:B------:R-:W0:Y:S01]  /*0010*/  LDC R10, c[0x0][0x388] ;  /* 0x0000e200ff0a7b82 */ /* 0x000e220000000800 */
[----:B------:R-:W1:Y:S01]  /*0020*/  S2R R11, SR_TID.X ;  /* 0x00000000000b7919 */ /* 0x000e620000002100 */
[----:B------:R-:W2:Y:S01]  /*0030*/  LDCU.64 UR6, c[0x0][0x358] ;  /* 0x00006b00ff0677ac */ /* 0x000ea20008000a00 */
[----:B------:R-:W3:Y:S05]  /*0040*/  LDCU.64 UR8, c[0x0][0x598] ;  /* 0x0000b300ff0877ac */ /* 0x000eea0008000a00 */
[----:B------:R-:W4:Y:S01]  /*0050*/  S2UR UR4, SR_CTAID.X ;  /* 0x00000000000479c3 */ /* 0x000f220000002500 */
[----:B0-----:R-:W-:Y:S01]  /*0060*/  ISETP.NE.AND P0, PT, R10, RZ, PT ;  /* 0x000000ff0a00720c */ /* 0x001fe20003f05270 */
[----:B----4-:R-:W-:-:S06]  /*0070*/  USHF.L.U32 UR4, UR4, 0x8, URZ ;  /* 0x0000000804047899 */ /* 0x010fcc00080006ff */
[----:B-1----:R-:W-:-:S06]  /*0080*/  LOP3.LUT R11, R11, UR4, RZ, 0xfc, !PT ;  /* 0x000000040b0b7c12 */ /* 0x002fcc000f8efcff */
[----:B--23--:R-:W-:Y:S05]  /*0090*/  @P0 BRA `(.L_x_27828) ;  /* 0x0000000800c00947 */ /* 0x00cfea0003800000 */
[----:B------:R-:W0:Y:S01]  /*00a0*/  LDCU UR4, c[0x0][0x380] ;  /* 0x00007000ff0477ac */ /* 0x000e220008000800 */
[----:B------:R-:W-:Y:S01]  /*00b0*/  BSSY.RECONVERGENT B0, `(.L_x_27829) ;  /* 0x0000055000007945 */ /* 0x000fe20003800200 */
[----:B0-----:R-:W-:-:S13]  /*00c0*/  ISETP.GE.AND P0, PT, R11, UR4, PT ;  /* 0x000000040b007c0c */ /* 0x001fda000bf06270 */
[----:B------:R-:W-:Y:S05]  /*00d0*/  @P0 BRA `(.L_x_27830) ;  /* 0x0000000400480947 */ /* 0x000fea0003800000 */
[----:B------:R-:W0:Y:S01]  /*00e0*/  LDC.64 R6, c[0x0][0x588] ;  /* 0x00016200ff067b82 */ /* 0x000e220000000a00 */
[----:B------:R-:W1:Y:S01]  /*00f0*/  LDCU.64 UR4, c[0x0][0x598] ;  /* 0x0000b300ff0477ac */ /* 0x000e620008000a00 */
[----:B0-----:R-:W1:Y:S02]  /*0100*/  LDG.E.64 R6, desc[UR6][R6.64] ;  /* 0x0000000606067981 */ /* 0x001e64000c1e1b00 */
[----:B-1----:R-:W-:Y:S02]  /*0110*/  LOP3.LUT R0, R6, UR4, RZ, 0x3c, !PT ;  /* 0x0000000406007c12 */ /* 0x002fe4000f8e3cff */
[----:B------:R-:W-:Y:S02]  /*0120*/  LOP3.LUT R2, R7, UR5, RZ, 0x3c, !PT ;  /* 0x0000000507027c12 */ /* 0x000fe4000f8e3cff */
[----:B------:R-:W-:-:S04]  /*0130*/  ISETP.GT.U32.AND P0, PT, R0, -0x1, PT ;  /* 0xffffffff0000780c */ /* 0x000fc80003f04070 */
[----:B------:R-:W-:-:S13]  /*0140*/  ISETP.GT.AND.EX P0, PT, R2, -0x1, PT, P0 ;  /* 0xffffffff0200780c */ /* 0x000fda0003f04300 */
[----:B------:R-:W-:Y:S05]  /*0150*/  @P0 BRA `(.L_x_27831) ;  /* 0x0000000000b00947 */ /* 0x000fea0003800000 */
[----:B------:R-:W-:-:S04]  /*0160*/  LOP3.LUT R0, R7, UR5, RZ, 0xfc, !PT ;  /* 0x0000000507007c12 */ /* 0x000fc8000f8efcff */
[----:B------:R-:W-:-:S13]  /*0170*/  ISETP.NE.U32.AND P0, PT, R0, RZ, PT ;  /* 0x000000ff0000720c */ /* 0x000fda0003f05070 */
[----:B------:R-:W-:Y:S05]  /*0180*/  @P0 BRA `(.L_x_27832) ;  /* 0x0000000000600947 */ /* 0x000fea0003800000 */
[----:B------:R-:W0:Y:S01]  /*0190*/  I2F.U32.RP R0, UR4 ;  /* 0x0000000400007d06 */ /* 0x000e220008209000 */
[----:B------:R-:W-:-:S07]  /*01a0*/  ISETP.NE.U32.AND P2, PT, RZ, UR4, PT ;  /* 0x00000004ff007c0c */ /* 0x000fce000bf45070 */
[----:B0-----:R-:W0:Y:S02]  /*01b0*/  MUFU.RCP R0, R0 ;  /* 0x0000000000007308 */ /* 0x001e240000001000 */
[----:B0-----:R-:W-:-:S06]  /*01c0*/  IADD3 R2, PT, PT, R0, 0xffffffe, RZ ;  /* 0x0ffffffe00027810 */ /* 0x001fcc0007ffe0ff */
[----:B------:R0:W1:Y:S02]  /*01d0*/  F2I.FTZ.U32.TRUNC.NTZ R3, R2 ;  /* 0x0000000200037305 */ /* 0x000064000021f000 */
[----:B0-----:R-:W-:Y:S02]  /*01e0*/  HFMA2 R2, -RZ, RZ, 0, 0 ;  /* 0x00000000ff027431 */ /* 0x001fe400000001ff */
[----:B-1----:R-:W-:-:S04]  /*01f0*/  IMAD.MOV R5, RZ, RZ, -R3 ;  /* 0x000000ffff057224 */ /* 0x002fc800078e0a03 */
[----:B------:R-:W-:-:S04]  /*0200*/  IMAD R5, R5, UR4, RZ ;  /* 0x0000000405057c24 */ /* 0x000fc8000f8e02ff */
[----:B------:R-:W-:-:S06]  /*0210*/  IMAD.HI.U32 R3, R3, R5, R2 ;  /* 0x0000000503037227 */ /* 0x000fcc00078e0002 */
[----:B------:R-:W-:-:S04]  /*0220*/  IMAD.HI.U32 R2, R3, R6, RZ ;  /* 0x0000000603027227 */ /* 0x000fc800078e00ff */
[----:B------:R-:W-:-:S04]  /*0230*/  IMAD.MOV R3, RZ, RZ, -R2 ;  /* 0x000000ffff037224 */ /* 0x000fc800078e0a02 */
[----:B------:R-:W-:-:S05]  /*0240*/  IMAD R3, R3, UR4, R6 ;  /* 0x0000000403037c24 */ /* 0x000fca000f8e0206 */
[----:B------:R-:W-:-:S13]  /*0250*/  ISETP.GE.U32.AND P0, PT, R3, UR4, PT ;  /* 0x0000000403007c0c */ /* 0x000fda000bf06070 */
[----:B------:R-:W-:Y:S01]  /*0260*/  @P0 IADD3 R3, PT, PT, R3, -UR4, RZ ;  /* 0x8000000403030c10 */ /* 0x000fe2000fffe0ff */
[----:B------:R-:W-:-:S03]  /*0270*/  @P0 VIADD R2, R2, 0x1 ;  /* 0x0000000102020836 */ /* 0x000fc60000000000 */
[----:B------:R-:W-:-:S13]  /*0280*/  ISETP.GE.U32.AND P1, PT, R3, UR4, PT ;  /* 0x0000000403007c0c */ /* 0x000fda000bf26070 */
[----:B------:R-:W-:Y:S02]  /*0290*/  @P1 IADD3 R2, PT, PT, R2, 0x1, RZ ;  /* 0x0000000102021810 */ /* 0x000fe40007ffe0ff */
[----:B------:R-:W-:-:S05]  /*02a0*/  @!P2 LOP3.LUT R2, RZ, UR4, RZ, 0x33, !PT ;  /* 0x00000004ff02ac12 */ /* 0x000fca000f8e33ff */
[----:B------:R-:W-:-:S04]  /*02b0*/  IMAD.MOV R3, RZ, RZ, -R2 ;  /* 0x000000ffff037224 */ /* 0x000fc800078e0a02 */
[----:B------:R-:W-:Y:S01]  /*02c0*/  IMAD R6, R3, UR4, R6 ;  /* 0x0000000403067c24 */ /* 0x000fe2000f8e0206 */
[----:B------:R-:W-:-:S04]  /*02d0*/  MOV R3, RZ ;  /* 0x000000ff00037202 */ /* 0x000fc80000000f00 */
[----:B------:R-:W-:-:S04]  /*02e0*/  ISETP.NE.U32.AND P0, PT, R6, RZ, PT ;  /* 0x000000ff0600720c */ /* 0x000fc80003f05070 */
[----:B------:R-:W-:Y:S01]  /*02f0*/  ISETP.NE.AND.EX P0, PT, RZ, RZ, PT, P0 ;  /* 0x000000ffff00720c */ /* 0x000fe20003f05300 */
[----:B------:R-:W-:-:S12]  /*0300*/  BRA `(.L_x_27833) ;  /* 0x0000000000347947 */ /* 0x000fd80003800000 */
.L_x_27832:
[----:B------:R-:W-:Y:S01]  /*0310*/  IMAD.MOV.U32 R12, RZ, RZ, R6 ;  /* 0x000000ffff0c7224 */ /* 0x000fe200078e0006 */
[----:B------:R-:W-:Y:S02]  /*0320*/  MOV R9, R7 ;  /* 0x0000000700097202 */ /* 0x000fe40000000f00 */
[----:B------:R-:W-:-:S07]  /*0330*/  MOV R0, 0x350 ;  /* 0x0000035000007802 */ /* 0x000fce0000000f00 */
[----:B------:R-:W-:Y:S05]  /*0340*/  CALL.REL.NOINC `($__internal_30_$__cuda_sm20_div_s64) ;  /* 0x0000003800647944 */ /* 0x000fea0003c00000 */
[----:B------:R-:W0:Y:S01]  /*0350*/  LDCU.64 UR4, c[0x0][0x598] ;  /* 0x0000b300ff0477ac */ /* 0x000e220008000a00 */
[----:B------:R-:W-:-:S05]  /*0360*/  IADD3 R5, P0, PT, RZ, -R2, RZ ;  /* 0x80000002ff057210 */ /* 0x000fca0007f1e0ff */
[----:B------:R-:W-:-:S04]  /*0370*/  IMAD.X R0, RZ, RZ, ~R3, P0 ;  /* 0x000000ffff007224 */ /* 0x000fc800000e0e03 */
[----:B0-----:R-:W-:Y:S02]  /*0380*/  IMAD R0, R0, UR4, RZ ;  /* 0x0000000400007c24 */ /* 0x001fe4000f8e02ff */
[----:B------:R-:W-:-:S04]  /*0390*/  IMAD.WIDE.U32 R6, R5, UR4, R6 ;  /* 0x0000000405067c25 */ /* 0x000fc8000f8e0006 */
[----:B------:R-:W-:Y:S01]  /*03a0*/  IMAD R5, R5, UR5, R0 ;  /* 0x0000000505057c24 */ /* 0x000fe2000f8e0200 */
[----:B------:R-:W-:-:S04]  /*03b0*/  ISETP.NE.U32.AND P0, PT, R6, RZ, PT ;  /* 0x000000ff0600720c */ /* 0x000fc80003f05070 */
[----:B------:R-:W-:-:S04]  /*03c0*/  IADD3 R6, PT, PT, R7, R5, RZ ;  /* 0x0000000507067210 */ /* 0x000fc80007ffe0ff */
[----:B------:R-:W-:-:S13]  /*03d0*/  ISETP.NE.AND.EX P0, PT, R6, RZ, PT, P0 ;  /* 0x000000ff0600720c */ /* 0x000fda0003f05300 */
.L_x_27833:
[----:B------:R-:W-:-:S04]  /*03e0*/  SEL R5, RZ, 0xffffffff, !P0 ;  /* 0xffffffffff057807 */ /* 0x000fc80004000000 */
[----:B------:R-:W-:-:S05]  /*03f0*/  IADD3 R2, P0, PT, R2, R5, RZ ;  /* 0x0000000502027210 */ /* 0x000fca0007f1e0ff */
[----:B------:R-:W-:Y:S01]  /*0400*/  IMAD.X R3, R3, 0x1, R5, P0 ;  /* 0x0000000103037824 */ /* 0x000fe200000e0605 */
[----:B------:R-:W-:Y:S07]  /*0410*/  BRA `(.L_x_27834) ;  /* 0x00000000006c7947 */ /* 0x000fee0003800000 */
.L_x_27831:
        /* <DEDUP_REMOVED lines=18> */
[----:B------:R-:W-:Y:S01]  /*0540*/  ISETP.GE.U32.AND P1, PT, R3, UR4, PT ;  /* 0x0000000403007c0c */ /* 0x000fe2000bf26070 */
[----:B------:R-:W-:-:S12]  /*0550*/  IMAD.MOV.U32 R3, RZ, RZ, RZ ;  /* 0x000000ffff037224 */ /* 0x000fd800078e00ff */
[----:B------:R-:W-:Y:S02]  /*0560*/  @P1 IADD3 R2, PT, PT, R2, 0x1, RZ ;  /* 0x0000000102021810 */ /* 0x000fe40007ffe0ff */
[----:B------:R-:W-:Y:S01]  /*0570*/  @!P2 LOP3.LUT R2, RZ, UR4, RZ, 0x33, !PT ;  /* 0x00000004ff02ac12 */ /* 0x000fe2000f8e33ff */
[----:B------:R-:W-:Y:S06]  /*0580*/  BRA `(.L_x_27834) ;  /* 0x0000000000107947 */ /* 0x000fec0003800000 */
.L_x_27835:
[----:B------:R-:W-:Y:S01]  /*0590*/  MOV R12, R6 ;  /* 0x00000006000c7202 */ /* 0x000fe20000000f00 */
[----:B------:R-:W-:Y:S01]  /*05a0*/  IMAD.MOV.U32 R9, RZ, RZ, R7 ;  /* 0x000000ffff097224 */ /* 0x000fe200078e0007 */
[----:B------:R-:W-:-:S07]  /*05b0*/  MOV R0, 0x5d0 ;  /* 0x000005d000007802 */ /* 0x000fce0000000f00 */
[----:B------:R-:W-:Y:S05]  /*05c0*/  CALL.REL.NOINC `($__internal_30_$__cuda_sm20_div_s64) ;  /* 0x0000003400c47944 */ /* 0x000fea0003c00000 */
.L_x_27834:
[----:B------:R-:W0:Y:S01]  /*05d0*/  LDC.64 R4, c[0x0][0x580] ;  /* 0x00016000ff047b82 */ /* 0x000e220000000a00 */
[----:B------:R-:W-:Y:S01]  /*05e0*/  IADD3 R11, PT, PT, R11, 0x80, RZ ;  /* 0x000000800b0b7810 */ /* 0x000fe20007ffe0ff */
[----:B0-----:R0:W-:Y:S06]  /*05f0*/  STG.E.64 desc[UR6][R4.64], R2 ;  /* 0x0000000204007986 */ /* 0x0011ec000c101b06 */
.L_x_27830:
[----:B------:R-:W-:Y:S05]  /*0600*/  BSYNC.RECONVERGENT B0 ;  /* 0x0000000000007941 */ /* 0x000fea0003800200 */
.L_x_27829:
[----:B------:R-:W1:Y:S02]  /*0610*/  LDCU UR4, c[0x0][0x380] ;  /* 0x00007000ff0477ac */ /* 0x000e640008000800 */
[----:B-1----:R-:W-:-:S13]  /*0620*/  ISETP.GE.AND P0, PT, R11, UR4, PT ;  /* 0x000000040b007c0c */ /* 0x002fda000bf06270 */
[----:B------:R-:W-:Y:S05]  /*0630*/  @P0 EXIT ;  /* 0x000000000000094d */ /* 0x000fea0003800000 */
[----:B------:R-:W1:Y:S01]  /*0640*/  LDC.64 R6, c[0x0][0x588] ;  /* 0x00016200ff067b82 */ /* 0x000e620000000a00 */
[----:B------:R-:W2:Y:S01]  /*0650*/  LDCU.64 UR4, c[0x0][0x598] ;  /* 0x0000b300ff0477ac */ /* 0x000ea20008000a00 */
[----:B-1----:R-:W2:Y:S02]  /*0660*/  LDG.E.64 R6, desc[UR6][R6.64] ;  /* 0x0000000606067981 */ /* 0x002ea4000c1e1b00 */
[----:B--2---:R-:W-:Y:S02]  /*0670*/  LOP3.LUT R0, R6, UR4, RZ, 0x3c, !PT ;  /* 0x0000000406007c12 */ /* 0x004fe4000f8e3cff */
[----:B0-----:R-:W-:Y:S02]  /*0680*/  LOP3.LUT R2, R7, UR5, RZ, 0x3c, !PT ;  /* 0x0000000507027c12 */ /* 0x001fe4000f8e3cff */
[----:B------:R-:W-:-:S04]  /*0690*/  ISETP.GT.U32.AND P0, PT, R0, -0x1, PT ;  /* 0xffffffff0000780c */ /* 0x000fc80003f04070 */
[----:B------:R-:W-:-:S13]  /*06a0*/  ISETP.GT.AND.EX P0, PT, R2, -0x1, PT, P0 ;  /* 0xffffffff0200780c */ /* 0x000fda0003f04300 */
[----:B------:R-:W-:Y:S05]  /*06b0*/  @P0 BRA `(.L_x_27836) ;  /* 0x0000000000b80947 */ /* 0x000fea0003800000 */
[----:B------:R-:W-:-:S04]  /*06c0*/  LOP3.LUT R0, R7, UR5, RZ, 0xfc, !PT ;  /* 0x0000000507007c12 */ /* 0x000fc8000f8efcff */
[----:B------:R-:W-:-:S13]  /*06d0*/  ISETP.NE.U32.AND P0, PT, R0, RZ, PT ;  /* 0x000000ff0000720c */ /* 0x000fda0003f05070 */
[----:B------:R-:W-:Y:S05]  /*06e0*/  @P0 BRA `(.L_x_27837) ;  /* 0x0000000000600947 */ /* 0x000fea0003800000 */
[----:B------:R-:W0:Y:S01]  /*06f0*/  I2F.U32.RP R4, UR4 ;  /* 0x0000000400047d06 */ /* 0x000e220008209000 */
[----:B------:R-:W-:Y:S01]  /*0700*/  IMAD.MOV.U32 R2, RZ, RZ, RZ ;  /* 0x000000ffff027224 */ /* 0x000fe200078e00ff */
[----:B------:R-:W-:-:S06]  /*0710*/  ISETP.NE.U32.AND P2, PT, RZ, UR4, PT ;  /* 0x00000004ff007c0c */ /* 0x000fcc000bf45070 */
[----:B0-----:R-:W0:Y:S02]  /*0720*/  MUFU.RCP R4, R4 ;  /* 0x0000000400047308 */ /* 0x001e240000001000 */
[----:B0-----:R-:W-:-:S06]  /*0730*/  VIADD R5, R4, 0xffffffe ;  /* 0x0ffffffe04057836 */ /* 0x001fcc0000000000 */
[----:B------:R-:W0:Y:S02]  /*0740*/  F2I.FTZ.U32.TRUNC.NTZ R3, R5 ;  /* 0x0000000500037305 */ /* 0x000e24000021f000 */
[----:B0-----:R-:W-:-:S05]  /*0750*/  IADD3 R7, PT, PT, RZ, -R3, RZ ;  /* 0x80000003ff077210 */ /* 0x001fca0007ffe0ff */
[----:B------:R-:W-:-:S04]  /*0760*/  IMAD R7, R7, UR4, RZ ;  /* 0x0000000407077c24 */ /* 0x000fc8000f8e02ff */
[----:B------:R-:W-:-:S06]  /*0770*/  IMAD.HI.U32 R7, R3, R7, R2 ;  /* 0x0000000703077227 */ /* 0x000fcc00078e0002 */
[----:B------:R-:W-:-:S05]  /*0780*/  IMAD.HI.U32 R2, R7, R6, RZ ;  /* 0x0000000607027227 */ /* 0x000fca00078e00ff */
[----:B------:R-:W-:-:S05]  /*0790*/  IADD3 R3, PT, PT, -R2, RZ, RZ ;  /* 0x000000ff02037210 */ /* 0x000fca0007ffe1ff */
[----:B------:R-:W-:-:S05]  /*07a0*/  IMAD R0, R3, UR4, R6 ;  /* 0x0000000403007c24 */ /* 0x000fca000f8e0206 */
[----:B------:R-:W-:-:S13]  /*07b0*/  ISETP.GE.U32.AND P0, PT, R0, UR4, PT ;  /* 0x0000000400007c0c */ /* 0x000fda000bf06070 */
[----:B------:R-:W-:Y:S01]  /*07c0*/  @P0 VIADD R0, R0, -UR4 ;  /* 0x8000000400000c36 */ /* 0x000fe20008000000 */
[----:B------:R-:W-:-:S04]  /*07d0*/  @P0 IADD3 R2, PT, PT, R2, 0x1, RZ ;  /* 0x0000000102020810 */ /* 0x000fc80007ffe0ff */
[----:B------:R-:W-:-:S13]  /*07e0*/  ISETP.GE.U32.AND P1, PT, R0, UR4, PT ;  /* 0x0000000400007c0c */ /* 0x000fda000bf26070 */
[----:B------:R-:W-:Y:S01]  /*07f0*/  @P1 VIADD R2, R2, 0x1 ;  /* 0x0000000102021836 */ /* 0x000fe20000000000 */
[----:B------:R-:W-:-:S04]  /*0800*/  @!P2 LOP3.LUT R2, RZ, UR4, RZ, 0x33, !PT ;  /* 0x00000004ff02ac12 */ /* 0x000fc8000f8e33ff */
[----:B------:R-:W-:-:S05]  /*0810*/  IADD3 R3, PT, PT, -R2, RZ, RZ ;  /* 0x000000ff02037210 */ /* 0x000fca0007ffe1ff */
[----:B------:R-:W-:Y:S02]  /*0820*/  IMAD R6, R3, UR4, R6 ;  /* 0x0000000403067c24 */ /* 0x000fe4000f8e0206 */
[----:B------:R-:W-:-:S03]  /*0830*/  IMAD.MOV.U32 R3, RZ, RZ, RZ ;  /* 0x000000ffff037224 */ /* 0x000fc600078e00ff */
[----:B------:R-:W-:-:S04]  /*0840*/  ISETP.NE.U32.AND P0, PT, R6, RZ, PT ;  /* 0x000000ff0600720c */ /* 0x000fc80003f05070 */
[----:B------:R-:W-:Y:S01]  /*0850*/  ISETP.NE.AND.EX P0, PT, RZ, RZ, PT, P0 ;  /* 0x000000ffff00720c */ /* 0x000fe20003f05300 */
[----:B------:R-:W-:-:S12]  /*0860*/  BRA `(.L_x_27838) ;  /* 0x0000000000347947 */ /* 0x000fd80003800000 */
.L_x_27837:
[----:B------:R-:W-:Y:S01]  /*0870*/  MOV R12, R6 ;  /* 0x00000006000c7202 */ /* 0x000fe20000000f00 */
[----:B------:R-:W-:Y:S01]  /*0880*/  IMAD.MOV.U32 R9, RZ, RZ, R7 ;  /* 0x000000ffff097224 */ /* 0x000fe200078e0007 */
[----:B------:R-:W-:-:S07]  /*0890*/  MOV R0, 0x8b0 ;  /* 0x000008b000007802 */ /* 0x000fce0000000f00 */
[----:B------:R-:W-:Y:S05]  /*08a0*/  CALL.REL.NOINC `($__internal_30_$__cuda_sm20_div_s64) ;  /* 0x00000034000c7944 */ /* 0x000fea0003c00000 */
[----:B------:R-:W0:Y:S01]  /*08b0*/  LDCU.64 UR4, c[0x0][0x598] ;  /* 0x0000b300ff0477ac */ /* 0x000e220008000a00 */
[----:B------:R-:W-:-:S04]  /*08c0*/  IADD3 R5, P0, PT, RZ, -R2, RZ ;  /* 0x80000002ff057210 */ /* 0x000fc80007f1e0ff */
[----:B------:R-:W-:-:S05]  /*08d0*/  IADD3.X R0, PT, PT, RZ, ~R3, RZ, P0, !PT ;  /* 0x80000003ff007210 */ /* 0x000fca00007fe4ff */
[----:B0-----:R-:W-:Y:S02]  /*08e0*/  IMAD R0, R0, UR4, RZ ;  /* 0x0000000400007c24 */ /* 0x001fe4000f8e02ff */
[----:B------:R-:W-:-:S04]  /*08f0*/  IMAD.WIDE.U32 R6, R5, UR4, R6 ;  /* 0x0000000405067c25 */ /* 0x000fc8000f8e0006 */
[----:B------:R-:W-:Y:S01]  /*0900*/  IMAD R5, R5, UR5, R0 ;  /* 0x0000000505057c24 */ /* 0x000fe2000f8e0200 */
[----:B------:R-:W-:-:S03]  /*0910*/  ISETP.NE.U32.AND P0, PT, R6, RZ, PT ;  /* 0x000000ff0600720c */ /* 0x000fc60003f05070 */
[----:B------:R-:W-:-:S05]  /*0920*/  IMAD.IADD R6, R5, 0x1, R7 ;  /* 0x0000000105067824 */ /* 0x000fca00078e0207 */
[----:B------:R-:W-:-:S13]  /*0930*/  ISETP.NE.AND.EX P0, PT, R6, RZ, PT, P0 ;  /* 0x000000ff0600720c */ /* 0x000fda0003f05300 */
.L_x_27838:
[----:B------:R-:W0:Y:S01]  /*0940*/  LDC.64 R4, c[0x0][0x580] ;  /* 0x00016000ff047b82 */ /* 0x000e220000000a00 */
[----:B------:R-:W-:-:S04]  /*0950*/  SEL R7, RZ, 0xffffffff, !P0 ;  /* 0xffffffffff077807 */ /* 0x000fc80004000000 */
[----:B------:R-:W-:-:S04]  /*0960*/  IADD3 R2, P0, PT, R2, R7, RZ ;  /* 0x0000000702027210 */ /* 0x000fc80007f1e0ff */
[----:B------:R-:W-:-:S05]  /*0970*/  IADD3.X R3, PT, PT, R3, R7, RZ, P0, !PT ;  /* 0x0000000703037210 */ /* 0x000fca00007fe4ff */
[----:B0-----:R-:W-:Y:S01]  /*0980*/  STG.E.64 desc[UR6][R4.64], R2 ;  /* 0x0000000204007986 */ /* 0x001fe2000c101b06 */
[----:B------:R-:W-:Y:S05]  /*0990*/  EXIT ;  /* 0x000000000000794d */ /* 0x000fea0003800000 */
.L_x_27836:
[----:B------:R-:W-:-:S04]  /*09a0*/  LOP3.LUT R0, R7, UR5, RZ, 0xfc, !PT ;  /* 0x0000000507007c12 */ /* 0x000fc8000f8efcff */
[----:B------:R-:W-:-:S13]  /*09b0*/  ISETP.NE.U32.AND P0, PT, R0, RZ, PT ;  /* 0x000000ff0000720c */ /* 0x000fda0003f05070 */
[----:B------:R-:W-:Y:S05]  /*09c0*/  @P0 BRA `(.L_x_27839) ;  /* 0x0000000000580947 */ /* 0x000fea0003800000 */
[----:B------:R-:W0:Y:S01]  /*09d0*/  I2F.U32.RP R0, UR4 ;  /* 0x0000000400007d06 */ /* 0x000e220008209000 */
[----:B------:R-:W-:-:S07]  /*09e0*/  ISETP.NE.U32.AND P2, PT, RZ, UR4, PT ;  /* 0x00000004ff007c0c */ /* 0x000fce000bf45070 */
[----:B0-----:R-:W0:Y:S02]  /*09f0*/  MUFU.RCP R0, R0 ;  /* 0x0000000000007308 */ /* 0x001e240000001000 */
[----:B0-----:R-:W-:-:S06]  /*0a00*/  VIADD R2, R0, 0xffffffe ;  /* 0x0ffffffe00027836 */ /* 0x001fcc0000000000 */
[----:B------:R0:W1:Y:S02]  /*0a10*/  F2I.FTZ.U32.TRUNC.NTZ R3, R2 ;  /* 0x0000000200037305 */ /* 0x000064000021f000 */
[----:B0-----:R-:W-:Y:S01]  /*0a20*/  IMAD.MOV.U32 R2, RZ, RZ, RZ ;  /* 0x000000ffff027224 */ /* 0x001fe200078e00ff */
[----:B-1----:R-:W-:-:S05]  /*0a30*/  IADD3 R5, PT, PT, RZ, -R3, RZ ;  /* 0x80000003ff057210 */ /* 0x002fca0007ffe0ff */
[----:B------:R-:W-:-:S04]  /*0a40*/  IMAD R5, R5, UR4, RZ ;  /* 0x0000000405057c24 */ /* 0x000fc8000f8e02ff */
[----:B------:R-:W-:-:S06]  /*0a50*/  IMAD.HI.U32 R5, R3, R5, R2 ;  /* 0x0000000503057227 */ /* 0x000fcc00078e0002 */
[----:B------:R-:W-:Y:S02]  /*0a60*/  IMAD.HI.U32 R2, R5, R6, RZ ;  /* 0x0000000605027227 */ /* 0x000fe400078e00ff */
[----:B------:R-:W0:Y:S03]  /*0a70*/  LDC.64 R4, c[0x0][0x580] ;  /* 0x00016000ff047b82 */ /* 0x000e260000000a00 */
[----:B------:R-:W-:-:S05]  /*0a80*/  IADD3 R3, PT, PT, -R2, RZ, RZ ;  /* 0x000000ff02037210 */ /* 0x000fca0007ffe1ff */
[----:B------:R-:W-:-:S05]  /*0a90*/  IMAD R3, R3, UR4, R6 ;  /* 0x0000000403037c24 */ /* 0x000fca000f8e0206 */
[----:B------:R-:W-:-:S13]  /*0aa0*/  ISETP.GE.U32.AND P0, PT, R3, UR4, PT ;  /* 0x0000000403007c0c */ /* 0x000fda000bf06070 */
[----:B------:R-:W-:Y:S01]  /*0ab0*/  @P0 VIADD R3, R3, -UR4 ;  /* 0x8000000403030c36 */ /* 0x000fe20008000000 */
[----:B------:R-:W-:-:S04]  /*0ac0*/  @P0 IADD3 R2, PT, PT, R2, 0x1, RZ ;  /* 0x0000000102020810 */ /* 0x000fc80007ffe0ff */
[----:B------:R-:W-:Y:S01]  /*0ad0*/  ISETP.GE.U32.AND P1, PT, R3, UR4, PT ;  /* 0x0000000403007c0c */ /* 0x000fe2000bf26070 */
[----:B------:R-:W-:-:S12]  /*0ae0*/  HFMA2 R3, -RZ, RZ, 0, 0 ;  /* 0x00000000ff037431 */ /* 0x000fd800000001ff */
[----:B------:R-:W-:Y:S01]  /*0af0*/  @P1 VIADD R2, R2, 0x1 ;  /* 0x0000000102021836 */ /* 0x000fe20000000000 */
[----:B------:R-:W-:-:S05]  /*0b00*/  @!P2 LOP3.LUT R2, RZ, UR4, RZ, 0x33, !PT ;  /* 0x00000004ff02ac12 */ /* 0x000fca000f8e33ff */
[----:B0-----:R-:W-:Y:S01]  /*0b10*/  STG.E.64 desc[UR6][R4.64], R2 ;  /* 0x0000000204007986 */ /* 0x001fe2000c101b06 */
[----:B------:R-:W-:Y:S05]  /*0b20*/  EXIT ;  /* 0x000000000000794d */ /* 0x000fea0003800000 */
.L_x_27839:
[----:B------:R-:W-:Y:S01]  /*0b30*/  IMAD.MOV.U32 R12, RZ, RZ, R6 ;  /* 0x000000ffff0c7224 */ /* 0x000fe200078e0006 */
[----:B------:R-:W-:Y:S02]  /*0b40*/  MOV R9, R7 ;  /* 0x0000000700097202 */ /* 0x000fe40000000f00 */
[----:B------:R-:W-:-:S07]  /*0b50*/  MOV R0, 0xb70 ;  /* 0x00000b7000007802 */ /* 0x000fce0000000f00 */
[----:B------:R-:W-:Y:S05]  /*0b60*/  CALL.REL.NOINC `($__internal_30_$__cuda_sm20_div_s64) ;  /* 0x00000030005c7944 */ /* 0x000fea0003c00000 */
[----:B------:R-:W0:Y:S02]  /*0b70*/  LDC.64 R4, c[0x0][0x580] ;  /* 0x00016000ff047b82 */ /* 0x000e240000000a00 */
[----:B0-----:R-:W-:Y:S01]  /*0b80*/  STG.E.64 desc[UR6][R4.64], R2 ;  /* 0x0000000204007986 */ /* 0x001fe2000c101b06 */
[----:B------:R-:W-:Y:S05]  /*0b90*/  EXIT ;  /* 0x000000000000794d */ /* 0x000fea0003800000 */
.L_x_27828:
[----:B------:R-:W0:Y:S01]  /*0ba0*/  LDCU UR4, c[0x0][0x380] ;  /* 0x00007000ff0477ac */ /* 0x000e220008000800 */
[----:B------:R-:W-:Y:S01]  /*0bb0*/  VIADD R10, R10, 0xffffffff ;  /* 0xffffffff0a0a7836 */ /* 0x000fe20000000000 */
[----:B------:R-:W-:Y:S04]  /*0bc0*/  BSSY.RECONVERGENT B0, `(.L_x_27840) ;  /* 0x000018b000007945 */ /* 0x000fe80003800200 */
        /* <DEDUP_REMOVED lines=297> */
[----:B-1----:R-:W-:Y:S02]  /*1e60*/  IMAD R13, R2, UR4, R13 ;  /* 0x00000004020d7c24 */ /* 0x002fe4000f8e020d */
[----:B0-----:R-:W-:Y:S02]  /*1e70*/  @P0 IMAD R6, R6, R17, R7 ;  /* 0x0000001106060224 */ /* 0x001fe400078e0207 */
[----:B------:R-:W-:Y:S02]  /*1e80*/  IMAD R0, R2, UR5, R0 ;  /* 0x0000000502007c24 */ /* 0x000fe4000f8e0200 */
[C---:B---3--:R-:W-:Y:S02]  /*1e90*/  @P0 IMAD R13, R6.reuse, R4, R13 ;  /* 0x00000004060d0224 */ /* 0x048fe400078e020d */
[----:B------:R-:W-:-:S07]  /*1ea0*/  @P0 IMAD R0, R6, R5, R0 ;  /* 0x0000000506000224 */ /* 0x000fce00078e0200 */
.L_x_27842:
[----:B------:R-:W0:Y:S01]  /*1eb0*/  LDCU.64 UR4, c[0x0][0x588] ;  /* 0x0000b100ff0477ac */ /* 0x000e220008000a00 */
[----:B------:R-:W1:Y:S01]  /*1ec0*/  LDC.64 R2, c[0x0][0x598] ;  /* 0x00016600ff027b82 */ /* 0x000e620000000a00 */
[----:B0-----:R-:W-:-:S04]  /*1ed0*/  IADD3 R6, P0, PT, R0, UR4, RZ ;  /* 0x0000000400067c10 */ /* 0x001fc8000ff1e0ff */
[----:B------:R-:W-:-:S06]  /*1ee0*/  IADD3.X R7, PT, PT, RZ, UR5, RZ, P0, !PT ;  /* 0x00000005ff077c10 */ /* 0x000fcc00087fe4ff */
[----:B------:R-:W1:Y:S01]  /*1ef0*/  LDG.E.64 R6, desc[UR6][R6.64] ;  /* 0x0000000606067981 */ /* 0x000e62000c1e1b00 */
[----:B------:R-:W-:Y:S01]  /*1f00*/  BSSY.RECONVERGENT B1, `(.L_x_27843) ;  /* 0x0000051000017945 */ /* 0x000fe20003800200 */
[----:B-1----:R-:W-:Y:S02]  /*1f10*/  LOP3.LUT R0, R6, R2, RZ, 0x3c, !PT ;  /* 0x0000000206007212 */ /* 0x002fe400078e3cff */
        /* <DEDUP_REMOVED lines=17> */
[----:B------:R-:W-:-:S05]  /*2030*/  IMAD.HI.U32 R0, R3, R6, RZ ;  /* 0x0000000603007227 */ /* 0x000fca00078e00ff */
[----:B------:R-:W-:-:S05]  /*2040*/  IADD3 R3, PT, PT, -R0, RZ, RZ ;  /* 0x000000ff00037210 */ /* 0x000fca0007ffe1ff */
[----:B------:R-:W-:-:S05]  /*2050*/  IMAD R3, R2, R3, R6 ;  /* 0x0000000302037224 */ /* 0x000fca00078e0206 */
[----:B------:R-:W-:-:S13]  /*2060*/  ISETP.GE.U32.AND P0, PT, R3, R2, PT ;  /* 0x000000020300720c */ /* 0x000fda0003f06070 */
[----:B------:R-:W-:Y:S01]  /*2070*/  @P0 IMAD.IADD R3, R3, 0x1, -R2 ;  /* 0x0000000103030824 */ /* 0x000fe200078e0a02 */
[----:B------:R-:W-:-:S04]  /*2080*/  @P0 IADD3 R0, PT, PT, R0, 0x1, RZ ;  /* 0x0000000100000810 */ /* 0x000fc80007ffe0ff */
[----:B------:R-:W-:-:S13]  /*2090*/  ISETP.GE.U32.AND P1, PT, R3, R2, PT ;  /* 0x000000020300720c */ /* 0x000fda0003f26070 */
[----:B------:R-:W-:Y:S01]  /*20a0*/  @P1 VIADD R0, R0, 0x1 ;  /* 0x0000000100001836 */ /* 0x000fe20000000000 */
[----:B------:R-:W-:-:S04]  /*20b0*/  @!P2 LOP3.LUT R0, RZ, R2, RZ, 0x33, !PT ;  /* 0x00000002ff00a212 */ /* 0x000fc800078e33ff */
[----:B------:R-:W-:-:S05]  /*20c0*/  IADD3 R3, PT, PT, -R0, RZ, RZ ;  /* 0x000000ff00037210 */ /* 0x000fca0007ffe1ff */
[----:B------:R-:W-:Y:S01]  /*20d0*/  IMAD R2, R2, R3, R6 ;  /* 0x0000000302027224 */ /* 0x000fe200078e0206 */
[----:B------:R-:W-:-:S04]  /*20e0*/  MOV R3, RZ ;  /* 0x000000ff00037202 */ /* 0x000fc80000000f00 */
[----:B------:R-:W-:Y:S01]  /*20f0*/  ISETP.NE.U32.AND P0, PT, R2, RZ, PT ;  /* 0x000000ff0200720c */ /* 0x000fe20003f05070 */
[----:B------:R-:W-:-:S03]  /*2100*/  IMAD.MOV.U32 R2, RZ, RZ, R0 ;  /* 0x000000ffff027224 */ /* 0x000fc600078e0000 */
[----:B------:R-:W-:Y:S01]  /*2110*/  ISETP.NE.AND.EX P0, PT, RZ, RZ, PT, P0 ;  /* 0x000000ffff00720c */ /* 0x000fe20003f05300 */
[----:B------:R-:W-:-:S12]  /*2120*/  BRA `(.L_x_27847) ;  /* 0x0000000000347947 */ /* 0x000fd80003800000 */
.L_x_27846:
        /* <DEDUP_REMOVED lines=13> */
.L_x_27847:
[----:B------:R-:W-:Y:S05]  /*2200*/  BSYNC.RECONVERGENT B2 ;  /* 0x0000000000027941 */ /* 0x000fea0003800200 */
.L_x_27845:
[----:B------:R-:W-:-:S04]  /*2210*/  SEL R5, RZ, 0xffffffff, !P0 ;  /* 0xffffffffff057807 */ /* 0x000fc80004000000 */
[----:B------:R-:W-:-:S05]  /*2220*/  IADD3 R2, P0, PT, R2, R5, RZ ;  /* 0x0000000502027210 */ /* 0x000fca0007f1e0ff */
[----:B------:R-:W-:Y:S01]  /*2230*/  IMAD.X R3, R3, 0x1, R5, P0 ;  /* 0x0000000103037824 */ /* 0x000fe200000e0605 */
[----:B------:R-:W-:Y:S07]  /*2240*/  BRA `(.L_x_27848) ;  /* 0x0000000000707947 */ /* 0x000fee0003800000 */
.L_x_27844:
        /* <DEDUP_REMOVED lines=18> */
[----:B------:R-:W-:Y:S02]  /*2370*/  ISETP.GE.U32.AND P1, PT, R3, R2, PT ;  /* 0x000000020300720c */ /* 0x000fe40003f26070 */
[----:B------:R-:W-:-:S11]  /*2380*/  MOV R3, RZ ;  /* 0x000000ff00037202 */ /* 0x000fd60000000f00 */
[----:B------:R-:W-:Y:S02]  /*2390*/  @P1 IADD3 R5, PT, PT, R5, 0x1, RZ ;  /* 0x0000000105051810 */ /* 0x000fe40007ffe0ff */
[----:B------:R-:W-:-:S05]  /*23a0*/  @!P2 LOP3.LUT R5, RZ, R2, RZ, 0x33, !PT ;  /* 0x00000002ff05a212 */ /* 0x000fca00078e33ff */
[----:B------:R-:W-:Y:S01]  /*23b0*/  IMAD.MOV.U32 R2, RZ, RZ, R5 ;  /* 0x000000ffff027224 */ /* 0x000fe200078e0005 */
[----:B------:R-:W-:Y:S06]  /*23c0*/  BRA `(.L_x_27848) ;  /* 0x0000000000107947 */ /* 0x000fec0003800000 */
.L_x_27849:
[----:B------:R-:W-:Y:S01]  /*23d0*/  IMAD.MOV.U32 R12, RZ, RZ, R6 ;  /* 0x000000ffff0c7224 */ /* 0x000fe200078e0006 */
[----:B------:R-:W-:Y:S02]  /*23e0*/  MOV R9, R7 ;  /* 0x0000000700097202 */ /* 0x000fe40000000f00 */
[----:B------:R-:W-:-:S07]  /*23f0*/  MOV R0, 0x2410 ;  /* 0x0000241000007802 */ /* 0x000fce0000000f00 */
[----:B------:R-:W-:Y:S05]  /*2400*/  CALL.REL.NOINC `($__internal_30_$__cuda_sm20_div_s64) ;  /* 0x0000001800347944 */ /* 0x000fea0003c00000 */
.L_x_27848:
[----:B------:R-:W-:Y:S05]  /*2410*/  BSYNC.RECONVERGENT B1 ;  /* 0x0000000000017941 */ /* 0x000fea0003800200 */
.L_x_27843:
[----:B------:R-:W0:Y:S01]  /*2420*/  LDCU.64 UR4, c[0x0][0x580] ;  /* 0x0000b000ff0477ac */ /* 0x000e220008000a00 */
[----:B------:R-:W-:Y:S02]  /*2430*/  IADD3 R11, PT, PT, R11, 0x80, RZ ;  /* 0x000000800b0b7810 */ /* 0x000fe40007ffe0ff */
[----:B0-----:R-:W-:-:S05]  /*2440*/  IADD3 R4, P0, PT, R13, UR4, RZ ;  /* 0x000000040d047c10 */ /* 0x001fca000ff1e0ff */
[----:B------:R-:W-:-:S05]  /*2450*/  IMAD.X R5, RZ, RZ, UR5, P0 ;  /* 0x00000005ff057e24 */ /* 0x000fca00080e06ff */
[----:B------:R0:W-:Y:S03]  /*2460*/  STG.E.64 desc[UR6][R4.64], R2 ;  /* 0x0000000204007986 */ /* 0x0001e6000c101b06 */
.L_x_27841:
[----:B------:R-:W-:Y:S05]  /*2470*/  BSYNC.RECONVERGENT B0 ;  /* 0x0000000000007941 */ /* 0x000fea0003800200 */
.L_x_27840:
        /* <DEDUP_REMOVED lines=301> */
.L_x_27850:
[----:B------:R-:W0:Y:S01]  /*3750*/  LDCU.128 UR12, c[0x0][0x580] ;  /* 0x0000b000ff0c77ac */ /* 0x000e220008000c00 */
[----:B------:R-:W1:Y:S01]  /*3760*/  LDCU.64 UR10, c[0x0][0x598] ;  /* 0x0000b300ff0a77ac */ /* 0x000e620008000a00 */
[----:B0-----:R-:W-:-:S05]  /*3770*/  IADD3 R6, P0, PT, R0, UR14, RZ ;  /* 0x0000000e00067c10 */ /* 0x001fca000ff1e0ff */
[----:B------:R-:W-:-:S06]  /*3780*/  IMAD.X R7, RZ, RZ, UR15, P0 ;  /* 0x0000000fff077e24 */ /* 0x000fcc00080e06ff */
[----:B------:R-:W1:Y:S01]  /*3790*/  LDG.E.64 R6, desc[UR6][R6.64] ;  /* 0x0000000606067981 */ /* 0x000e62000c1e1b00 */
[----:B------:R-:W-:Y:S01]  /*37a0*/  IADD3 R10, P1, PT, R11, UR12, RZ ;  /* 0x0000000c0b0a7c10 */ /* 0x000fe2000ff3e0ff */
[----:B------:R-:W-:Y:S03]  /*37b0*/  BSSY.RECONVERGENT B0, `(.L_x_27851) ;  /* 0x0000050000007945 */ /* 0x000fe60003800200 */
[----:B------:R-:W-:Y:S02]  /*37c0*/  IADD3.X R11, PT, PT, RZ, UR13, RZ, P1, !PT ;  /* 0x0000000dff0b7c10 */ /* 0x000fe40008ffe4ff */
[----:B-1----:R-:W-:Y:S02]  /*37d0*/  LOP3.LUT R0, R6, UR10, RZ, 0x3c, !PT ;  /* 0x0000000a06007c12 */ /* 0x002fe4000f8e3cff */
[----:B------:R-:W-:Y:S02]  /*37e0*/  LOP3.LUT R2, R7, UR11, RZ, 0x3c, !PT ;  /* 0x0000000b07027c12 */ /* 0x000fe4000f8e3cff */
[----:B------:R-:W-:-:S04]  /*37f0*/  ISETP.GT.U32.AND P0, PT, R0, -0x1, PT ;  /* 0xffffffff0000780c */ /* 0x000fc80003f04070 */
[----:B------:R-:W-:-:S13]  /*3800*/  ISETP.GT.AND.EX P0, PT, R2, -0x1, PT, P0 ;  /* 0xffffffff0200780c */ /* 0x000fda0003f04300 */
[----:B------:R-:W-:Y:S05]  /*3810*/  @P0 BRA `(.L_x_27852) ;  /* 0x0000000000b80947 */ /* 0x000fea0003800000 */
[----:B------:R-:W-:Y:S01]  /*3820*/  LOP3.LUT R0, R7, UR11, RZ, 0xfc, !PT ;  /* 0x0000000b07007c12 */ /* 0x000fe2000f8efcff */
[----:B------:R-:W-:Y:S03]  /*3830*/  BSSY.RECONVERGENT B1, `(.L_x_27853) ;  /* 0x0000028000017945 */ /* 0x000fe60003800200 */
[----:B------:R-:W-:-:S13]  /*3840*/  ISETP.NE.U32.AND P0, PT, R0, RZ, PT ;  /* 0x000000ff0000720c */ /* 0x000fda0003f05070 */
[----:B------:R-:W-:Y:S05]  /*3850*/  @P0 BRA `(.L_x_27854) ;  /* 0x0000000000600947 */ /* 0x000fea0003800000 */
[----:B------:R-:W0:Y:S01]  /*3860*/  I2F.U32.RP R4, UR10 ;  /* 0x0000000a00047d06 */ /* 0x000e220008209000 */
[----:B------:R-:W-:Y:S01]  /*3870*/  HFMA2 R2, -RZ, RZ, 0, 0 ;  /* 0x00000000ff027431 */ /* 0x000fe200000001ff */
[----:B------:R-:W-:-:S06]  /*3880*/  ISETP.NE.U32.AND P2, PT, RZ, UR10, PT ;  /* 0x0000000aff007c0c */ /* 0x000fcc000bf45070 */
[----:B0-----:R-:W0:Y:S02]  /*3890*/  MUFU.RCP R4, R4 ;  /* 0x0000000400047308 */ /* 0x001e240000001000 */
[----:B0-----:R-:W-:-:S06]  /*38a0*/  IADD3 R5, PT, PT, R4, 0xffffffe, RZ ;  /* 0x0ffffffe04057810 */ /* 0x001fcc0007ffe0ff */
[----:B------:R-:W0:Y:S02]  /*38b0*/  F2I.FTZ.U32.TRUNC.NTZ R3, R5 ;  /* 0x0000000500037305 */ /* 0x000e24000021f000 */
[----:B0-----:R-:W-:-:S04]  /*38c0*/  IMAD.MOV R7, RZ, RZ, -R3 ;  /* 0x000000ffff077224 */ /* 0x001fc800078e0a03 */
        /* <DEDUP_REMOVED lines=17> */
.L_x_27854:
        /* <DEDUP_REMOVED lines=10> */
[----:B------:R-:W-:-:S04]  /*3a80*/  ISETP.NE.U32.AND P0, PT, R6, RZ, PT ;  /* 0x000000ff0600720c */ /* 0x000fc80003f05070 */
[----:B------:R-:W-:-:S04]  /*3a90*/  IADD3 R6, PT, PT, R5, R7, RZ ;  /* 0x0000000705067210 */ /* 0x000fc80007ffe0ff */
[----:B------:R-:W-:-:S13]  /*3aa0*/  ISETP.NE.AND.EX P0, PT, R6, RZ, PT, P0 ;  /* 0x000000ff0600720c */ /* 0x000fda0003f05300 */
.L_x_27855:
[----:B------:R-:W-:Y:S05]  /*3ab0*/  BSYNC.RECONVERGENT B1 ;  /* 0x0000000000017941 */ /* 0x000fea0003800200 */
.L_x_27853:
[----:B------:R-:W-:-:S04]  /*3ac0*/  SEL R5, RZ, 0xffffffff, !P0 ;  /* 0xffffffffff057807 */ /* 0x000fc80004000000 */
[----:B------:R-:W-:-:S05]  /*3ad0*/  IADD3 R2, P0, PT, R2, R5, RZ ;  /* 0x0000000502027210 */ /* 0x000fca0007f1e0ff */
[----:B------:R-:W-:Y:S01]  /*3ae0*/  IMAD.X R3, R3, 0x1, R5, P0 ;  /* 0x0000000103037824 */ /* 0x000fe200000e0605 */
[----:B------:R-:W-:Y:S07]  /*3af0*/  BRA `(.L_x_27856) ;  /* 0x00000000006c7947 */ /* 0x000fee0003800000 */
.L_x_27852:
        /* <DEDUP_REMOVED lines=8> */
[----:B0-----:R-:W-:Y:S01]  /*3b80*/  IMAD.MOV.U32 R2, RZ, RZ, RZ ;  /* 0x000000ffff027224 */ /* 0x001fe200078e00ff */
[----:B-1----:R-:W-:-:S05]  /*3b90*/  IADD3 R5, PT, PT, RZ, -R3, RZ ;  /* 0x80000003ff057210 */ /* 0x002fca0007ffe0ff */
[----:B------:R-:W-:-:S04]  /*3ba0*/  IMAD R5, R5, UR10, RZ ;  /* 0x0000000a05057c24 */ /* 0x000fc8000f8e02ff */
[----:B------:R-:W-:-:S06]  /*3bb0*/  IMAD.HI.U32 R5, R3, R5, R2 ;  /* 0x0000000503057227 */ /* 0x000fcc00078e0002 */
[----:B------:R-:W-:-:S05]  /*3bc0*/  IMAD.HI.U32 R2, R5, R6, RZ ;  /* 0x0000000605027227 */ /* 0x000fca00078e00ff */
[----:B------:R-:W-:-:S05]  /*3bd0*/  IADD3 R3, PT, PT, -R2, RZ, RZ ;  /* 0x000000ff02037210 */ /* 0x000fca0007ffe1ff */
[----:B------:R-:W-:-:S05]  /*3be0*/  IMAD R3, R3, UR10, R6 ;  /* 0x0000000a03037c24 */ /* 0x000fca000f8e0206 */
[----:B------:R-:W-:-:S13]  /*3bf0*/  ISETP.GE.U32.AND P0, PT, R3, UR10, PT ;  /* 0x0000000a03007c0c */ /* 0x000fda000bf06070 */
[----:B------:R-:W-:Y:S01]  /*3c00*/  @P0 IADD3 R3, PT, PT, R3, -UR10, RZ ;  /* 0x8000000a03030c10 */ /* 0x000fe2000fffe0ff */
[----:B------:R-:W-:-:S03]  /*3c10*/  @P0 VIADD R2, R2, 0x1 ;  /* 0x0000000102020836 */ /* 0x000fc60000000000 */
[----:B------:R-:W-:Y:S01]  /*3c20*/  ISETP.GE.U32.AND P1, PT, R3, UR10, PT ;  /* 0x0000000a03007c0c */ /* 0x000fe2000bf26070 */
[----:B------:R-:W-:-:S12]  /*3c30*/  HFMA2 R3, -RZ, RZ, 0, 0 ;  /* 0x00000000ff037431 */ /* 0x000fd800000001ff */
[----:B------:R-:W-:Y:S02]  /*3c40*/  @P1 IADD3 R2, PT, PT, R2, 0x1, RZ ;  /* 0x0000000102021810 */ /* 0x000fe40007ffe0ff */
[----:B------:R-:W-:Y:S01]  /*3c50*/  @!P2 LOP3.LUT R2, RZ, UR10, RZ, 0x33, !PT ;  /* 0x0000000aff02ac12 */ /* 0x000fe2000f8e33ff */
[----:B------:R-:W-:Y:S06]  /*3c60*/  BRA `(.L_x_27856) ;  /* 0x0000000000107947 */ /* 0x000fec0003800000 */
.L_x_27857:
[----:B------:R-:W-:Y:S01]  /*3c70*/  IMAD.MOV.U32 R12, RZ, RZ, R6 ;  /* 0x000000ffff0c7224 */ /* 0x000fe200078e0006 */
[----:B------:R-:W-:Y:S02]  /*3c80*/  MOV R9, R7 ;  /* 0x0000000700097202 */ /* 0x000fe40000000f00 */
[----:B------:R-:W-:-:S07]  /*3c90*/  MOV R0, 0x3cb0 ;  /* 0x00003cb000007802 */ /* 0x000fce0000000f00 */
[----:B------:R-:W-:Y:S05]  /*3ca0*/  CALL.REL.NOINC `($__internal_30_$__cuda_sm20_div_s64) ;  /* 0x00000000000c7944 */ /* 0x000fea0003c00000 */
.L_x_27856:
[----:B------:R-:W-:Y:S05]  /*3cb0*/  BSYNC.RECONVERGENT B0 ;  /* 0x0000000000007941 */ /* 0x000fea0003800200 */
.L_x_27851:
[----:B------:R-:W-:Y:S01]  /*3cc0*/  STG.E.64 desc[UR6][R10.64], R2 ;  /* 0x000000020a007986 */ /* 0x000fe2000c101b06 */
[----:B------:R-:W-:Y:S05]  /*3cd0*/  EXIT ;  /* 0x000000000000794d */ /* 0x000fea0003800000 */
        .weak           $__internal_30_$__cuda_sm20_div_s64
        .type           $__internal_30_$__cuda_sm20_div_s64,@function
        .size           $__internal_30_$__cuda_sm20_div_s64,(.L_x_36979 - $__internal_30_$__cuda_sm20_div_s64)
$__internal_30_$__cuda_sm20_div_s64:
        /* <DEDUP_REMOVED lines=8> */
[----:B0-----:R-:W-:-:S06]  /*3d60*/  IADD3 R4, PT, PT, R14, 0x1ffffffe, RZ ;  /* 0x1ffffffe0e047810 */ /* 0x001fcc0007ffe0ff */
        /* <DEDUP_REMOVED lines=11> */
[----:B------:R-:W-:Y:S01]  /*3e20*/  IMAD.HI.U32 R2, P1, R5, R15, R2 ;  /* 0x0000000f05027227 */ /* 0x000fe20007820002 */
[----:B------:R-:W-:-:S04]  /*3e30*/  IADD3.X R14, PT, PT, R17, R5, RZ, P0, !PT ;  /* 0x00000005110e7210 */ /* 0x000fc800007fe4ff */
        /* <DEDUP_REMOVED lines=13> */
[----:B------:R-:W-:Y:S02]  /*3f10*/  SEL R15, R12, R9, !P3 ;  /* 0x000000090c0f7207 */ /* 0x000fe40005800000 */
[----:B------:R-:W-:Y:S01]  /*3f20*/  LOP3.LUT R9, R9, UR9, RZ, 0x3c, !PT ;  /* 0x0000000909097c12 */ /* 0x000fe2000f8e3cff */
[CC--:B------:R-:W-:Y:S02]  /*3f30*/  IMAD R3, R14.reuse, R17.reuse, RZ ;  /* 0x000000110e037224 */ /* 0x0c0fe400078e02ff */
[----:B------:R-:W-:-:S03]  /*3f40*/  IMAD.HI.U32 R17, R14, R17, RZ ;  /* 0x000000110e117227 */ /* 0x000fc600078e00ff */
[----:B------:R-:W-:Y:S01]  /*3f50*/  IADD3 R4, P2, PT, R3, R2, RZ ;  /* 0x0000000203047210 */ /* 0x000fe20007f5e0ff */
[----:B------:R-:W-:Y:S01]  /*3f60*/  IMAD.MOV.U32 R3, RZ, RZ, RZ ;  /* 0x000000ffff037224 */ /* 0x000fe200078e00ff */
[----:B------:R-:W-:-:S03]  /*3f70*/  IADD3.X R14, PT, PT, R17, R14, RZ, P0, !PT ;  /* 0x0000000e110e7210 */ /* 0x000fc600007fe4ff */
        /* <DEDUP_REMOVED lines=8> */
[----:B------:R-:W-:-:S03]  /*4000*/  IMAD.WIDE.U32 R2, R17, UR4, RZ ;  /* 0x0000000411027c25 */ /* 0x000fc6000f8e00ff */
[----:B------:R-:W-:Y:S01]  /*4010*/  IADD3.X R4, PT, PT, RZ, R4, RZ, P1, !PT ;  /* 0x00000004ff047210 */ /* 0x000fe20000ffe4ff */
[----:B------:R-:W-:Y:S01]  /*4020*/  IMAD R3, R17, UR5, R3 ;  /* 0x0000000511037c24 */ /* 0x000fe2000f8e0203 */
[----:B------:R-:W-:-:S03]  /*4030*/  IADD3 R14, P1, PT, -R2, R5, RZ ;  /* 0x00000005020e7210 */ /* 0x000fc60007f3e1ff */
[----:B------:R-:W-:Y:S01]  /*4040*/  IMAD R2, R4, UR4, R3 ;  /* 0x0000000404027c24 */ /* 0x000fe2000f8e0203 */
[----:B------:R-:W-:-:S03]  /*4050*/  ISETP.GE.U32.AND P0, PT, R14, UR4, PT ;  /* 0x000000040e007c0c */ /* 0x000fc6000bf06070 */
        /* <DEDUP_REMOVED lines=13> */
[-C--:B------:R-:W-:Y:S02]  /*4130*/  IADD3.X R3, PT, PT, RZ, R4.reuse, RZ, P2, !PT ;  /* 0x00000004ff037210 */ /* 0x080fe400017fe4ff */
[----:B------:R-:W-:Y:S02]  /*4140*/  SEL R2, R2, R17, P0 ;  /* 0x0000001102027207 */ /* 0x000fe40000000000 */
[----:B------:R-:W-:Y:S02]  /*4150*/  SEL R3, R3, R4, P0 ;  /* 0x0000000403037207 */ /* 0x000fe40000000000 */
[-C--:B------:R-:W-:Y:S02]  /*4160*/  IADD3 R5, P2, PT, RZ, -R2.reuse, RZ ;  /* 0x80000002ff057210 */ /* 0x080fe40007f5e0ff */
[----:B------:R-:W-:Y:S02]  /*4170*/  ISETP.GE.AND P1, PT, R9, RZ, PT ;  /* 0x000000ff0900720c */ /* 0x000fe40003f26270 */
[----:B------:R-:W-:Y:S01]  /*4180*/  ISETP.NE.U32.AND P0, PT, RZ, UR8, PT ;  /* 0x00000008ff007c0c */ /* 0x000fe2000bf05070 */
[----:B------:R-:W-:Y:S01]  /*4190*/  IMAD.X R4, RZ, RZ, ~R3, P2 ;  /* 0x000000ffff047224 */ /* 0x000fe200010e0e03 */
[----:B------:R-:W-:Y:S01]  /*41a0*/  SEL R2, R5, R2, !P1 ;  /* 0x0000000205027207 */ /* 0x000fe20004800000 */
[----:B------:R-:W-:Y:S01]  /*41b0*/  HFMA2 R5, -RZ, RZ, 0, 0 ;  /* 0x00000000ff057431 */ /* 0x000fe200000001ff */
[----:B------:R-:W-:-:S02]  /*41c0*/  ISETP.NE.AND.EX P0, PT, RZ, UR9, PT, P0 ;  /* 0x00000009ff007c0c */ /* 0x000fc4000bf05300 */
[----:B------:R-:W-:Y:S02]  /*41d0*/  SEL R3, R4, R3, !P1 ;  /* 0x0000000304037207 */ /* 0x000fe40004800000 */
[----:B------:R-:W-:Y:S02]  /*41e0*/  MOV R4, R0 ;  /* 0x0000000000047202 */ /* 0x000fe40000000f00 */
[----:B------:R-:W-:Y:S02]  /*41f0*/  SEL R2, R2, 0xffffffff, P0 ;  /* 0xffffffff02027807 */ /* 0x000fe40000000000 */
[----:B------:R-:W-:Y:S01]  /*4200*/  SEL R3, R3, 0xffffffff, P0 ;  /* 0xffffffff03037807 */ /* 0x000fe20000000000 */
[----:B------:R-:W-:Y:S06]  /*4210*/  RET.REL.NODEC R4 `(_ZN2at6native18elementwise_kernelILi128ELi2EZNS0_22gpu_kernel_impl_nocastINS0_13BUnaryFunctorIlllZZZNS0_15binary_internal21div_floor_kernel_cudaERNS_18TensorIteratorBaseEENKUlvE_clEvENKUlvE2_clEvEUlllE_EEEEvS6_RKT_EUliE_EEviT1_) ;  /* 0xffffffbc04787950 */ /* 0x000fec0003c3ffff */
.L_x_27858:
        /* <DEDUP_REMOVED lines=14> */
.L_x_36979:


//--------------------- .text._ZN2at6native27unrolled_elementwise_kernelINS0_13BUnaryFunctorIlllZZZNS0_15binary_internal21div_floor_kernel_cudaERNS_18TensorIteratorBaseEENKUlvE_clEvENKUlvE2_clEvEUlllE_EESt5arrayIPcLm2EELi4E23TrivialOffsetCalculatorILi1EjESE_NS0_6memory15LoadWithoutCastENSF_16StoreWithoutCastEEEviT_T0_T2_T3_T4_T5_ --------------------------
	.section	.text._ZN2at6native27unrolled_elementwise_kernelINS0_13BUnaryFunctorIlllZZZNS0_15binary_internal21div_floor_kernel_cudaERNS_18TensorIteratorBaseEENKUlvE_clEvENKUlvE2_clEvEUlllE_EESt5arrayIPcLm2EELi4E23TrivialOffsetCalculatorILi1EjESE_NS0_6memory15LoadWithoutCastENSF_16StoreWithoutCastEEEviT_T0_T2_T3_T4_T5_,"ax",@progbits
	.align	128
        .global         _ZN2at6native27unrolled_elementwise_kernelINS0_13BUnaryFunctorIlllZZZNS0_15binary_internal21div_floor_kernel_cudaERNS_18TensorIteratorBaseEENKUlvE_clEvENKUlvE2_clEvEUlllE_EESt5arrayIPcLm2EELi4E23TrivialOffsetCalculatorILi1EjESE_NS0_6memory15LoadWithoutCastENSF_16StoreWithoutCastEEEviT_T0_T2_T3_T4_T5_
        .type           _ZN2at6native27unrolled_elementwise_kernelINS0_13BUnaryFunctorIlllZZZNS0_15binary_internal21div_floor_kernel_cudaERNS_18TensorIteratorBaseEENKUlvE_clEvENKUlvE2_clEvEUlllE_EESt5arrayIPcLm2EELi4E23TrivialOffsetCalculatorILi1EjESE_NS0_6memory15LoadWithoutCastENSF_16StoreWithoutCastEEEviT_T0_T2_T3_T4_T5_,@function
        .size           _ZN2at6native27unrolled_elementwise_kernelINS0_13BUnaryFunctorIlllZZZNS0_15binary_internal21div_floor_kernel_cudaERNS_18TensorIteratorBaseEENKUlvE_clEvENKUlvE2_clEvEUlllE_EESt5arrayIPcLm2EELi4E23TrivialOffsetCalculatorILi1EjESE_NS0_6memory15LoadWithoutCastENSF_16StoreWithoutCastEEEviT_T0_T2_T3_T4_T5_,(.L_x_36980 - _ZN2at6native27unrolled_elementwise_kernelINS0_13BUnaryFunctorIlllZZZNS0_15binary_internal21div_floor_kernel_cudaERNS_18TensorIteratorBaseEENKUlvE_clEvENKUlvE2_clEvEUlllE_EESt5arrayIPcLm2EELi4E23TrivialOffsetCalculatorILi1EjESE_NS0_6memory15LoadWithoutCastENSF_16StoreWithoutCastEEEviT_T0_T2_T3_T4_T5_)
        .other          _ZN2at6native27unrolled_elementwise_kernelINS0_13BUnaryFunctorIlllZZZNS0_15binary_internal21div_floor_kernel_cudaERNS_18TensorIteratorBaseEENKUlvE_clEvENKUlvE2_clEvEUlllE_EESt5arrayIPcLm2EELi4E23TrivialOffsetCalculatorILi1EjESE_NS0_6memory15LoadWithoutCastENSF_16StoreWithoutCastEEEviT_T0_T2_T3_T4_T5_,@"STO_CUDA_ENTRY STV_DEFAULT"
_ZN2at6native27unrolled_elementwise_kernelINS0_13BUnaryFunctorIlllZZZNS0_15binary_internal21div_floor_kernel_cudaERNS_18TensorIteratorBaseEENKUlvE_clEvENKUlvE2_clEvEUlllE_EESt5arrayIPcLm2EELi4E23TrivialOffsetCalculatorILi1EjESE_NS0_6memory15LoadWithoutCastENSF_16StoreWithoutCastEEEviT_T0_T2_T3_T4_T5_:
.text._ZN2at6native27unrolled_elementwise_kernelINS0_13BUnaryFunctorIlllZZZNS0_15binary_internal21div_floor_kernel_cudaERNS_18TensorIteratorBaseEENKUlvE_clEvENKUlvE2_clEvEUlllE_EESt5arrayIPcLm2EELi4E23TrivialOffsetCalculatorILi1EjESE_NS0_6memory15LoadWithoutCastENSF_16StoreWithoutCastEEEviT_T0_T2_T3_T4_T5_:
[----:B------:R-:W-:Y:S01]  /*0000*/  LDC R1, c[0x0][0x37c] ;  /* 0x0000df00ff017b82 */ /* 0x000fe20000000800 */
[----:B------:R-:W0:Y:S07]  /*0010*/  S2R R0, SR_CTAID.X ;  /* 0x0000000000007919 */ /* 0x000e2e0000002500 */
[----:B------:R-:W0:Y:S01]  /*0020*/  LDC R3, c[0x0][0x380] ;  /* 0x0000e000ff037b82 */ /* 0x000e220000000800 */
[----:B------:R-:W1:Y:S01]  /*0030*/  LDCU.64 UR6, c[0x0][0x358] ;  /* 0x00006b00ff0677ac */ /* 0x000e620008000a00 */
[----:B------:R-:W2:Y:S01]  /*0040*/  S2R R11, SR_TID.X ;  /* 0x00000000000b7919 */ /* 0x000ea20000002100 */
[----:B------:R-:W3:Y:S01]  /*0050*/  LDCU.64 UR8, c[0x0][0x390] ;  /* 0x00007200ff0877ac */ /* 0x000ee20008000a00 */
        /* <DEDUP_REMOVED lines=11> */
[----:B0-----:R-:W-:Y:S01]  /*0110*/  @!P0 IMAD.WIDE.U32 R4, R15, 0x8, R4 ;  /* 0x000000080f048825 */ /* 0x001fe200078e0004 */
[----:B------:R-:W-:-:S11]  /*0120*/  CS2R R14, SRZ ;  /* 0x00000000000e7805 */ /* 0x000fd6000001ff00 */
[----:B------:R-:W-:Y:S01]  /*0130*/  @!P3 IMAD R19, R0, 0x200, R11 ;  /* 0x000002000013b824 */ /* 0x000fe200078e020b */
[----:B------:R-:W0:Y:S01]  /*0140*/  @!P3 LDC.64 R8, c[0x0][0x3a0] ;  /* 0x0000e800ff08bb82 */ /* 0x000e220000000a00 */
[----:B------:R-:W-:-:S05]  /*0150*/  @!P3 VIADD R11, R11, 0x80 ;  /* 0x000000800b0bb836 */ /* 0x000fca0000000000 */
[----:B------:R-:W-:Y:S01]  /*0160*/  ISETP.GE.AND P2, PT, R11, R2, PT ;  /* 0x000000020b00720c */ /* 0x000fe20003f46270 */
[----:B--2---:R-:W-:Y:S01]  /*0170*/  @!P1 IMAD.WIDE.U32 R12, R17, 0x8, R12 ;  /* 0x00000008110c9825 */ /* 0x004fe200078e000c */
[----:B------:R-:W-:-:S06]  /*0180*/  CS2R R16, SRZ ;  /* 0x0000000000107805 */ /* 0x000fcc000001ff00 */
[----:B-1----:R1:W5:Y:S05]  /*0190*/  @!P1 LDG.E.64 R16, desc[UR6][R12.64] ;  /* 0x000000060c109981 */ /* 0x00236a000c1e1b00 */
[----:B------:R-:W2:Y:S01]  /*01a0*/  @!P2 LDC.64 R6, c[0x0][0x3a0] ;  /* 0x0000e800ff06ab82 */ /* 0x000ea20000000a00 */
[----:B------:R-:W-:Y:S01]  /*01b0*/  @!P2 LEA R11, R0, R11, 0x9 ;  /* 0x0000000b000ba211 */ /* 0x000fe200078e48ff */
[----:B0-----:R-:W-:Y:S01]  /*01c0*/  @!P3 IMAD.WIDE.U32 R18, R19, 0x8, R8 ;  /* 0x000000081312b825 */ /* 0x001fe200078e0008 */
[----:B------:R-:W-:-:S04]  /*01d0*/  CS2R R8, SRZ ;  /* 0x0000000000087805 */ /* 0x000fc8000001ff00 */
[----:B------:R1:W5:Y:S04]  /*01e0*/  @!P3 LDG.E.64 R14, desc[UR6][R18.64] ;  /* 0x00000006120eb981 */ /* 0x000368000c1e1b00 */
[----:B------:R1:W5:Y:S01]  /*01f0*/  @!P0 LDG.E.64 R8, desc[UR6][R4.64] ;  /* 0x0000000604088981 */ /* 0x000362000c1e1b00 */
[----:B--2---:R-:W-:Y:S01]  /*0200*/  @!P2 IMAD.WIDE.U32 R6, R11, 0x8, R6 ;  /* 0x000000080b06a825 */ /* 0x004fe200078e0006 */
[----:B------:R-:W-:-:S06]  /*0210*/  CS2R R10, SRZ ;  /* 0x00000000000a7805 */ /* 0x000fcc000001ff00 */
[----:B------:R1:W5:Y:S01]  /*0220*/  @!P2 LDG.E.64 R10, desc[UR6][R6.64] ;  /* 0x00000006060aa981 */ /* 0x000362000c1e1b00 */
[----:B------:R-:W-:Y:S01]  /*0230*/  ISETP.GE.AND P0, PT, R3, R2, PT ;  /* 0x000000020300720c */ /* 0x000fe20003f06270 */
[----:B------:R-:W-:-:S12]  /*0240*/  BSSY.RECONVERGENT B0, `(.L_x_27859) ;  /* 0x0000056000007945 */ /* 0x000fd80003800200 */
[----:B-1-3--:R-:W-:Y:S05]  /*0250*/  @P0 BRA `(.L_x_27860) ;  /* 0x0000000400500947 */ /* 0x00afea0003800000 */
        /* <DEDUP_REMOVED lines=35> */
.L_x_27863:
[----:B------:R-:W-:Y:S01]  /*0490*/  IMAD.MOV.U32 R4, RZ, RZ, R8 ;  /* 0x000000ffff047224 */ /* 0x000fe200078e0008 */
[----:B------:R-:W-:Y:S02]  /*04a0*/  MOV R7, R9 ;  /* 0x0000000900077202 */ /* 0x000fe40000000f00 */
[----:B------:R-:W-:-:S07]  /*04b0*/  MOV R6, 0x4d0 ;  /* 0x000004d000067802 */ /* 0x000fce0000000f00 */
[----:B------:R-:W-:Y:S05]  /*04c0*/  CALL.REL.NOINC `($__internal_31_$__cuda_sm20_div_s64) ;  /* 0x0000001400747944 */ /* 0x000fea0003c00000 */
[----:B------:R-:W0:Y:S01]  /*04d0*/  LDCU.64 UR4, c[0x0][0x390] ;  /* 0x00007200ff0477ac */ /* 0x000e220008000a00 */
[----:B------:R-:W-:-:S05]  /*04e0*/  IADD3 R6, P0, PT, RZ, -R4, RZ ;  /* 0x80000004ff067210 */ /* 0x000fca0007f1e0ff */
[----:B------:R-:W-:-:S04]  /*04f0*/  IMAD.X R5, RZ, RZ, ~R7, P0 ;  /* 0x000000ffff057224 */ /* 0x000fc800000e0e07 */
[----:B0-----:R-:W-:Y:S02]  /*0500*/  IMAD R5, R5, UR4, RZ ;  /* 0x0000000405057c24 */ /* 0x001fe4000f8e02ff */
[----:B------:R-:W-:-:S04]  /*0510*/  IMAD.WIDE.U32 R8, R6, UR4, R8 ;  /* 0x0000000406087c25 */ /* 0x000fc8000f8e0008 */
[----:B------:R-:W-:Y:S01]  /*0520*/  IMAD R5, R6, UR5, R5 ;  /* 0x0000000506057c24 */ /* 0x000fe2000f8e0205 */
[----:B------:R-:W-:-:S03]  /*0530*/  ISETP.NE.U32.AND P0, PT, R8, RZ, PT ;  /* 0x000000ff0800720c */ /* 0x000fc60003f05070 */
[----:B------:R-:W-:Y:S02]  /*0540*/  IMAD.IADD R8, R9, 0x1, R5 ;  /* 0x0000000109087824 */ /* 0x000fe400078e0205 */
[----:B------:R-:W-:-:S03]  /*0550*/  IMAD.MOV.U32 R5, RZ, RZ, R7 ;  /* 0x000000ffff057224 */ /* 0x000fc600078e0007 */
[----:B------:R-:W-:-:S13]  /*0560*/  ISETP.NE.AND.EX P0, PT, R8, RZ, PT, P0 ;  /* 0x000000ff0800720c */ /* 0x000fda0003f05300 */
.L_x_27864:
[----:B------:R-:W-:Y:S05]  /*0570*/  BSYNC.RECONVERGENT B1 ;  /* 0x0000000000017941 */ /* 0x000fea0003800200 */
.L_x_27862:
[----:B------:R-:W-:-:S04]  /*0580*/  SEL R7, RZ, 0xffffffff, !P0 ;  /* 0xffffffffff077807 */ /* 0x000fc80004000000 */
[----:B------:R-:W-:-:S04]  /*0590*/  IADD3 R8, P0, PT, R4, R7, RZ ;  /* 0x0000000704087210 */ /* 0x000fc80007f1e0ff */
[----:B------:R-:W-:Y:S01]  /*05a0*/  IADD3.X R9, PT, PT, R5, R7, RZ, P0, !PT ;  /* 0x0000000705097210 */ /* 0x000fe200007fe4ff */
[----:B------:R-:W-:Y:S08]  /*05b0*/  BRA `(.L_x_27860) ;  /* 0x0000000000787947 */ /* 0x000ff00003800000 */
.L_x_27861:
        /* <DEDUP_REMOVED lines=20> */
[----:B------:R-:W-:Y:S01]  /*0700*/  @P1 VIADD R7, R7, 0x1 ;  /* 0x0000000107071836 */ /* 0x000fe20000000000 */
[----:B------:R-:W-:-:S04]  /*0710*/  @!P2 LOP3.LUT R7, RZ, R4, RZ, 0x33, !PT ;  /* 0x00000004ff07a212 */ /* 0x000fc800078e33ff */
[----:B------:R-:W-:Y:S01]  /*0720*/  MOV R8, R7 ;  /* 0x0000000700087202 */ /* 0x000fe20000000f00 */
[----:B------:R-:W-:Y:S06]  /*0730*/  BRA `(.L_x_27860) ;  /* 0x0000000000187947 */ /* 0x000fec0003800000 */
.L_x_27865:
[----:B------:R-:W-:Y:S01]  /*0740*/  IMAD.MOV.U32 R4, RZ, RZ, R8 ;  /* 0x000000ffff047224 */ /* 0x000fe200078e0008 */
[----:B------:R-:W-:Y:S01]  /*0750*/  MOV R6, 0x780 ;  /* 0x0000078000067802 */ /* 0x000fe20000000f00 */
[----:B------:R-:W-:-:S07]  /*0760*/  IMAD.MOV.U32 R7, RZ, RZ, R9 ;  /* 0x000000ffff077224 */ /* 0x000fce00078e0009 */
[----:B------:R-:W-:Y:S05]  /*0770*/  CALL.REL.NOINC `($__internal_31_$__cuda_sm20_div_s64) ;  /* 0x0000001000c87944 */ /* 0x000fea0003c00000 */
[----:B------:R-:W-:Y:S01]  /*0780*/  MOV R8, R4 ;  /* 0x0000000400087202 */ /* 0x000fe20000000f00 */
[----:B------:R-:W-:-:S07]  /*0790*/  IMAD.MOV.U32 R9, RZ, RZ, R7 ;  /* 0x000000ffff097224 */ /* 0x000fce00078e0007 */
.L_x_27860:
[----:B------:R-:W-:Y:S05]  /*07a0*/  BSYNC.RECONVERGENT B0 ;  /* 0x0000000000007941 */ /* 0x000fea0003800200 */
.L_x_27859:
        /* <DEDUP_REMOVED lines=34> */
[----:B------:R-:W-:-:S03]  /*09d0*/  HFMA2 R7, -RZ, RZ, 0, 0 ;  /* 0x00000000ff077431 */ /* 0x000fc600000001ff */
[----:B------:R-:W-:Y:S01]  /*09e0*/  ISETP.NE.U32.AND P0, PT, R6, RZ, PT ;  /* 0x000000ff0600720c */ /* 0x000fe20003f05070 */
[----:B------:R-:W-:-:S03]  /*09f0*/  IMAD.MOV.U32 R6, RZ, RZ, R4 ;  /* 0x000000ffff067224 */ /* 0x000fc600078e0004 */
[----:B------:R-:W-:Y:S01]  /*0a00*/  ISETP.NE.AND.EX P0, PT, RZ, RZ, PT, P0 ;  /* 0x000000ffff00720c */ /* 0x000fe20003f05300 */
[----:B------:R-:W-:-:S12]  /*0a10*/  BRA `(.L_x_27871) ;  /* 0x0000000000407947 */ /* 0x000fd80003800000 */
.L_x_27870:
[----:B------:R-:W-:Y:S01]  /*0a20*/  IMAD.MOV.U32 R4, RZ, RZ, R16 ;  /* 0x000000ffff047224 */ /* 0x000fe200078e0010 */
[----:B------:R-:W-:Y:S01]  /*0a30*/  MOV R6, 0xa60 ;  /* 0x00000a6000067802 */ /* 0x000fe20000000f00 */
[----:B------:R-:W-:-:S07]  /*0a40*/  IMAD.MOV.U32 R7, RZ, RZ, R17 ;  /* 0x000000ffff077224 */ /* 0x000fce00078e0011 */
[----:B------:R-:W-:Y:S05]  /*0a50*/  CALL.REL.NOINC `($__internal_31_$__cuda_sm20_div_s64) ;  /* 0x0000001000107944 */ /* 0x000fea0003c00000 */
        /* <DEDUP_REMOVED lines=8> */
[----:B------:R-:W-:Y:S01]  /*0ae0*/  ISETP.NE.U32.AND P0, PT, R12, RZ, PT ;  /* 0x000000ff0c00720c */ /* 0x000fe20003f05070 */
[----:B------:R-:W-:Y:S02]  /*0af0*/  IMAD.MOV.U32 R6, RZ, RZ, R4 ;  /* 0x000000ffff067224 */ /* 0x000fe400078e0004 */
[----:B------:R-:W-:-:S05]  /*0b00*/  IMAD.IADD R12, R19, 0x1, R13 ;  /* 0x00000001130c7824 */ /* 0x000fca00078e020d */
[----:B------:R-:W-:-:S13]  /*0b10*/  ISETP.NE.AND.EX P0, PT, R12, RZ, PT, P0 ;  /* 0x000000ff0c00720c */ /* 0x000fda0003f05300 */
.L_x_27871:
[----:B------:R-:W-:Y:S05]  /*0b20*/  BSYNC.RECONVERGENT B1 ;  /* 0x0000000000017941 */ /* 0x000fea0003800200 */
.L_x_27869:
[----:B------:R-:W-:-:S04]  /*0b30*/  SEL R13, RZ, 0xffffffff, !P0 ;  /* 0xffffffffff0d7807 */ /* 0x000fc80004000000 */
[----:B------:R-:W-:-:S04]  /*0b40*/  IADD3 R16, P0, PT, R6, R13, RZ ;  /* 0x0000000d06107210 */ /* 0x000fc80007f1e0ff */
[----:B------:R-:W-:Y:S01]  /*0b50*/  IADD3.X R17, PT, PT, R7, R13, RZ, P0, !PT ;  /* 0x0000000d07117210 */ /* 0x000fe200007fe4ff */
[----:B------:R-:W-:Y:S08]  /*0b60*/  BRA `(.L_x_27867) ;  /* 0x0000000000787947 */ /* 0x000ff00003800000 */
.L_x_27868:
        /* <DEDUP_REMOVED lines=24> */
.L_x_27872:
[----:B------:R-:W-:Y:S01]  /*0cf0*/  IMAD.MOV.U32 R4, RZ, RZ, R16 ;  /* 0x000000ffff047224 */ /* 0x000fe200078e0010 */
[----:B------:R-:W-:Y:S01]  /*0d00*/  MOV R6, 0xd30 ;  /* 0x00000d3000067802 */ /* 0x000fe20000000f00 */
[----:B------:R-:W-:-:S07]  /*0d10*/  IMAD.MOV.U32 R7, RZ, RZ, R17 ;  /* 0x000000ffff077224 */ /* 0x000fce00078e0011 */
[----:B------:R-:W-:Y:S05]  /*0d20*/  CALL.REL.NOINC `($__internal_31_$__cuda_sm20_div_s64) ;  /* 0x0000000c005c7944 */ /* 0x000fea0003c00000 */
[----:B------:R-:W-:Y:S01]  /*0d30*/  MOV R16, R4 ;  /* 0x0000000400107202 */ /* 0x000fe20000000f00 */
[----:B------:R-:W-:-:S07]  /*0d40*/  IMAD.MOV.U32 R17, RZ, RZ, R7 ;  /* 0x000000ffff117224 */ /* 0x000fce00078e0007 */
.L_x_27867:
[----:B------:R-:W-:Y:S05]  /*0d50*/  BSYNC.RECONVERGENT B0 ;  /* 0x0000000000007941 */ /* 0x000fea0003800200 */
.L_x_27866:
        /* <DEDUP_REMOVED lines=39> */
.L_x_27877:
        /* <DEDUP_REMOVED lines=16> */
.L_x_27878:
[----:B------:R-:W-:Y:S05]  /*10d0*/  BSYNC.RECONVERGENT B1 ;  /* 0x0000000000017941 */ /* 0x000fea0003800200 */
.L_x_27876:
[----:B------:R-:W-:-:S04]  /*10e0*/  SEL R13, RZ, 0xffffffff, !P0 ;  /* 0xffffffffff0d7807 */ /* 0x000fc80004000000 */
[----:B------:R-:W-:-:S04]  /*10f0*/  IADD3 R14, P0, PT, R6, R13, RZ ;  /* 0x0000000d060e7210 */ /* 0x000fc80007f1e0ff */
[----:B------:R-:W-:Y:S01]  /*1100*/  IADD3.X R15, PT, PT, R7, R13, RZ, P0, !PT ;  /* 0x0000000d070f7210 */ /* 0x000fe200007fe4ff */
[----:B------:R-:W-:Y:S08]  /*1110*/  BRA `(.L_x_27874) ;  /* 0x0000000000787947 */ /* 0x000ff00003800000 */
.L_x_27875:
        /* <DEDUP_REMOVED lines=24> */
.L_x_27879:
[----:B------:R-:W-:Y:S01]  /*12a0*/  MOV R4, R14 ;  /* 0x0000000e00047202 */ /* 0x000fe20000000f00 */
[----:B------:R-:W-:Y:S01]  /*12b0*/  IMAD.MOV.U32 R7, RZ, RZ, R15 ;  /* 0x000000ffff077224 */ /* 0x000fe200078e000f */
[----:B------:R-:W-:-:S07]  /*12c0*/  MOV R6, 0x12e0 ;  /* 0x000012e000067802 */ /* 0x000fce0000000f00 */
[----:B------:R-:W-:Y:S05]  /*12d0*/  CALL.REL.NOINC `($__internal_31_$__cuda_sm20_div_s64) ;  /* 0x0000000400f07944 */ /* 0x000fea0003c00000 */
[----:B------:R-:W-:Y:S01]  /*12e0*/  IMAD.MOV.U32 R14, RZ, RZ, R4 ;  /* 0x000000ffff0e7224 */ /* 0x000fe200078e0004 */
[----:B------:R-:W-:-:S07]  /*12f0*/  MOV R15, R7 ;  /* 0x00000007000f7202 */ /* 0x000fce0000000f00 */
.L_x_27874:
[----:B------:R-:W-:Y:S05]  /*1300*/  BSYNC.RECONVERGENT B0 ;  /* 0x0000000000007941 */ /* 0x000fea0003800200 */
.L_x_27873:
        /* <DEDUP_REMOVED lines=39> */
.L_x_27884:
[----:B------:R-:W-:Y:S01]  /*1580*/  MOV R4, R10 ;  /* 0x0000000a00047202 */ /* 0x000fe20000000f00 */
[----:B------:R-:W-:Y:S01]  /*1590*/  IMAD.MOV.U32 R7, RZ, RZ, R11 ;  /* 0x000000ffff077224 */ /* 0x000fe200078e000b */
        /* <DEDUP_REMOVED lines=8> */
[----:B------:R-:W-:Y:S01]  /*1620*/  ISETP.NE.U32.AND P0, PT, R10, RZ, PT ;  /* 0x000000ff0a00720c */ /* 0x000fe20003f05070 */
[----:B------:R-:W-:-:S03]  /*1630*/  IMAD.MOV.U32 R6, RZ, RZ, R4 ;  /* 0x000000ffff067224 */ /* 0x000fc600078e0004 */
[----:B------:R-:W-:-:S04]  /*1640*/  IADD3 R10, PT, PT, R13, R11, RZ ;  /* 0x0000000b0d0a7210 */ /* 0x000fc80007ffe0ff */
[----:B------:R-:W-:-:S13]  /*1650*/  ISETP.NE.AND.EX P0, PT, R10, RZ, PT, P0 ;  /* 0x000000ff0a00720c */ /* 0x000fda0003f05300 */
.L_x_27885:
[----:B------:R-:W-:Y:S05]  /*1660*/  BSYNC.RECONVERGENT B1 ;  /* 0x0000000000017941 */ /* 0x000fea0003800200 */
.L_x_27883:
[----:B------:R-:W-:-:S04]  /*1670*/  SEL R11, RZ, 0xffffffff, !P0 ;  /* 0xffffffffff0b7807 */ /* 0x000fc80004000000 */
[----:B------:R-:W-:-:S05]  /*1680*/  IADD3 R6, P0, PT, R6, R11, RZ ;  /* 0x0000000b06067210 */ /* 0x000fca0007f1e0ff */
[----:B------:R-:W-:Y:S01]  /*1690*/  IMAD.X R7, R7, 0x1, R11, P0 ;  /* 0x0000000107077824 */ /* 0x000fe200000e060b */
[----:B------:R-:W-:Y:S07]  /*16a0*/  BRA `(.L_x_27881) ;  /* 0x0000000000747947 */ /* 0x000fee0003800000 */
.L_x_27882:
        /* <DEDUP_REMOVED lines=24> */
.L_x_27886:
[----:B------:R-:W-:Y:S01]  /*1830*/  MOV R4, R10 ;  /* 0x0000000a00047202 */ /* 0x000fe20000000f00 */
[----:B------:R-:W-:Y:S01]  /*1840*/  IMAD.MOV.U32 R7, RZ, RZ, R11 ;  /* 0x000000ffff077224 */ /* 0x000fe200078e000b */
[----:B------:R-:W-:-:S07]  /*1850*/  MOV R6, 0x1870 ;  /* 0x0000187000067802 */ /* 0x000fce0000000f00 */
[----:B------:R-:W-:Y:S05]  /*1860*/  CALL.REL.NOINC `($__internal_31_$__cuda_sm20_div_s64) ;  /* 0x00000000008c7944 */ /* 0x000fea0003c00000 */
[----:B------:R-:W-:-:S07]  /*1870*/  IMAD.MOV.U32 R6, RZ, RZ, R4 ;  /* 0x000000ffff067224 */ /* 0x000fce00078e0004 */
.L_x_27881:
[----:B------:R-:W-:Y:S05]  /*1880*/  BSYNC.RECONVERGENT B0 ;  /* 0x0000000000007941 */ /* 0x000fea0003800200 */
.L_x_27880:
[----:B------:R-:W-:Y:S01]  /*1890*/  ISETP.GE.AND P0, PT, R3, R2, PT ;  /* 0x000000020300720c */ /* 0x000fe20003f06270 */
[----:B------:R-:W-:Y:S04]  /*18a0*/  BSSY.RECONVERGENT B0, `(.L_x_27887) ;  /* 0x0000017000007945 */ /* 0x000fe80003800200 */
[----:B------:R-:W-:Y:S08]  /*18b0*/  BSSY.RELIABLE B1, `(.L_x_27888) ;  /* 0x000000f000017945 */ /* 0x000ff00003800100 */
[----:B------:R-:W-:Y:S05]  /*18c0*/  @P0 BRA `(.L_x_27889) ;  /* 0x0000000000340947 */ /* 0x000fea0003800000 */
[----:B-----5:R-:W0:Y:S01]  /*18d0*/  LDC.64 R10, c[0x0][0x398] ;  /* 0x0000e600ff0a7b82 */ /* 0x020e220000000a00 */
[----:B------:R-:W-:-:S05]  /*18e0*/  LEA R3, R0, R3, 0x9 ;  /* 0x0000000300037211 */ /* 0x000fca00078e48ff */
[----:B0-----:R-:W-:-:S04]  /*18f0*/  IMAD.WIDE.U32 R10, R3, 0x8, R10 ;  /* 0x00000008030a7825 */ /* 0x001fc800078e000a */
[----:B------:R-:W-:Y:S01]  /*1900*/  IMAD.MOV.U32 R3, RZ, RZ, R5 ;  /* 0x000000ffff037224 */ /* 0x000fe200078e0005 */
[----:B------:R0:W-:Y:S04]  /*1910*/  STG.E.64 desc[UR6][R10.64], R8 ;  /* 0x000000080a007986 */ /* 0x0001e8000c101b06 */
[----:B------:R-:W-:-:S13]  /*1920*/  ISETP.GE.AND P0, PT, R3, R2, PT ;  /* 0x000000020300720c */ /* 0x000fda0003f06270 */
[----:B------:R-:W-:Y:S05]  /*1930*/  @P0 BREAK.RELIABLE B1 ;  /* 0x0000000000010942 */ /* 0x000fea0003800100 */
[----:B0-----:R-:W-:Y:S05]  /*1940*/  @P0 BRA `(.L_x_27890) ;  /* 0x0000000000300947 */ /* 0x001fea0003800000 */
[----:B------:R-:W0:Y:S01]  /*1950*/  LDC.64 R4, c[0x0][0x398] ;  /* 0x0000e600ff047b82 */ /* 0x000e220000000a00 */
[----:B------:R-:W-:Y:S01]  /*1960*/  IMAD R9, R0, 0x200, R3 ;  /* 0x0000020000097824 */ /* 0x000fe200078e0203 */
[----:B------:R-:W-:-:S03]  /*1970*/  IADD3 R3, PT, PT, R3, 0x80, RZ ;  /* 0x0000008003037810 */ /* 0x000fc60007ffe0ff */
[----:B0-----:R-:W-:-:S05]  /*1980*/  IMAD.WIDE.U32 R4, R9, 0x8, R4 ;  /* 0x0000000809047825 */ /* 0x001fca00078e0004 */
[----:B------:R0:W-:Y:S02]  /*1990*/  STG.E.64 desc[UR6][R4.64], R16 ;  /* 0x0000001004007986 */ /* 0x0001e4000c101b06 */
.L_x_27889:
[----:B------:R-:W-:Y:S05]  /*19a0*/  BSYNC.RELIABLE B1 ;  /* 0x0000000000017941 */ /* 0x000fea0003800100 */
.L_x_27888:
[----:B------:R-:W-:-:S13]  /*19b0*/  ISETP.GE.AND P0, PT, R3, R2, PT ;  /* 0x000000020300720c */ /* 0x000fda0003f06270 */
[----:B0-----:R-:W0:Y:S01]  /*19c0*/  @!P0 LDC.64 R4, c[0x0][0x398] ;  /* 0x0000e600ff048b82 */ /* 0x001e220000000a00 */
[----:B-----5:R-:W-:Y:S02]  /*19d0*/  @!P0 IMAD R9, R0, 0x200, R3 ;  /* 0x0000020000098824 */ /* 0x020fe400078e0203 */
[----:B------:R-:W-:Y:S02]  /*19e0*/  @!P0 VIADD R3, R3, 0x80 ;  /* 0x0000008003038836 */ /* 0x000fe40000000000 */
[----:B0-----:R-:W-:-:S05]  /*19f0*/  @!P0 IMAD.WIDE.U32 R4, R9, 0x8, R4 ;  /* 0x0000000809048825 */ /* 0x001fca00078e0004 */
[----:B------:R0:W-:Y:S02]  /*1a00*/  @!P0 STG.E.64 desc[UR6][R4.64], R14 ;  /* 0x0000000e04008986 */ /* 0x0001e4000c101b06 */
.L_x_27890:
[----:B------:R-:W-:Y:S05]  /*1a10*/  BSYNC.RECONVERGENT B0 ;  /* 0x0000000000007941 */ /* 0x000fea0003800200 */
.L_x_27887:
[----:B------:R-:W-:Y:S05]  /*1a20*/  WARPSYNC.ALL ;  /* 0x0000000000007948 */ /* 0x000fea0003800000 */
[----:B------:R-:W-:-:S13]  /*1a30*/  ISETP.GE.AND P0, PT, R3, R2, PT ;  /* 0x000000020300720c */ /* 0x000fda0003f06270 */
[----:B------:R-:W-:Y:S05]  /*1a40*/  @P0 EXIT ;  /* 0x000000000000094d */ /* 0x000fea0003800000 */
[----:B0-----:R-:W0:Y:S01]  /*1a50*/  LDC.64 R4, c[0x0][0x398] ;  /* 0x0000e600ff047b82 */ /* 0x001e220000000a00 */
[----:B------:R-:W-:-:S05]  /*1a60*/  LEA R3, R0, R3, 0x9 ;  /* 0x0000000300037211 */ /* 0x000fca00078e48ff */
[----:B0-----:R-:W-:-:S05]  /*1a70*/  IMAD.WIDE.U32 R2, R3, 0x8, R4 ;  /* 0x0000000803027825 */ /* 0x001fca00078e0004 */
[----:B------:R-:W-:Y:S01]  /*1a80*/  STG.E.64 desc[UR6][R2.64], R6 ;  /* 0x0000000602007986 */ /* 0x000fe2000c101b06 */
[----:B------:R-:W-:Y:S05]  /*1a90*/  EXIT ;  /* 0x000000000000794d */ /* 0x000fea0003800000 */
        .weak           $__internal_31_$__cuda_sm20_div_s64
        .type           $__internal_31_$__cuda_sm20_div_s64,@function
        .size           $__internal_31_$__cuda_sm20_div_s64,(.L_x_36980 - $__internal_31_$__cuda_sm20_div_s64)
$__internal_31_$__cuda_sm20_div_s64:
        /* <DEDUP_REMOVED lines=17> */
[----:B------:R-:W-:-:S04]  /*1bb0*/  IMAD.WIDE.U32 R18, P0, R12, R21, R18 ;  /* 0x000000150c127225 */ /* 0x000fc80007800012 */
[C---:B------:R-:W-:Y:S02]  /*1bc0*/  IMAD R12, R13.reuse, R21, RZ ;  /* 0x000000150d0c7224 */ /* 0x040fe400078e02ff */
[----:B------:R-:W-:Y:S01]  /*1bd0*/  IMAD.HI.U32 R19, P1, R13, R23, R18 ;  /* 0x000000170d137227 */ /* 0x000fe20007820012 */
[----:B------:R-:W-:-:S03]  /*1be0*/  IADD3 R23, P4, PT, RZ, -R4, RZ ;  /* 0x80000004ff177210 */ /* 0x000fc60007f9e0ff */
[----:B------:R-:W-:Y:S01]  /*1bf0*/  IMAD.HI.U32 R21, R13, R21, RZ ;  /* 0x000000150d157227 */ /* 0x000fe200078e00ff */
[----:B------:R-:W-:Y:S02]  /*1c00*/  IADD3 R19, P2, PT, R12, R19, RZ ;  /* 0x000000130c137210 */ /* 0x000fe40007f5e0ff */
[----:B------:R-:W-:Y:S01]  /*1c10*/  IADD3.X R20, PT, PT, RZ, ~R7, RZ, P4, !PT ;  /* 0x80000007ff147210 */ /* 0x000fe200027fe4ff */
[----:B------:R-:W-:Y:S02]  /*1c20*/  IMAD.X R21, R21, 0x1, R13, P0 ;  /* 0x0000000115157824 */ /* 0x000fe400000e060d */
[----:B------:R-:W-:-:S03]  /*1c30*/  IMAD.WIDE.U32 R12, R19, UR4, RZ ;  /* 0x00000004130c7c25 */ /* 0x000fc6000f8e00ff */
[----:B------:R-:W-:Y:S01]  /*1c40*/  IADD3.X R21, PT, PT, RZ, RZ, R21, P2, P1 ;  /* 0x000000ffff157210 */ /* 0x000fe200017e2415 */
[----:B------:R-:W-:Y:S01]  /*1c50*/  IMAD R18, R19, UR5, R13 ;  /* 0x0000000513127c24 */ /* 0x000fe2000f8e020d */
[----:B------:R-:W-:-:S03]  /*1c60*/  IADD3 R13, P0, PT, RZ, -R12, RZ ;  /* 0x8000000cff0d7210 */ /* 0x000fc60007f1e0ff */
[----:B------:R-:W-:Y:S02]  /*1c70*/  IMAD R12, R21, UR4, R18 ;  /* 0x00000004150c7c24 */ /* 0x000fe4000f8e0212 */
[----:B------:R-:W-:-:S04]  /*1c80*/  IMAD.HI.U32 R18, R19, R13, RZ ;  /* 0x0000000d13127227 */ /* 0x000fc800078e00ff */
[----:B------:R-:W-:-:S04]  /*1c90*/  IMAD.X R12, RZ, RZ, ~R12, P0 ;  /* 0x000000ffff0c7224 */ /* 0x000fc800000e0e0c */
[----:B------:R-:W-:-:S04]  /*1ca0*/  IMAD.WIDE.U32 R18, P0, R19, R12, R18 ;  /* 0x0000000c13127225 */ /* 0x000fc80007800012 */
[----:B------:R-:W-:Y:S01]  /*1cb0*/  IMAD.HI.U32 R18, P1, R21, R13, R18 ;  /* 0x0000000d15127227 */ /* 0x000fe20007820012 */
[----:B------:R-:W-:-:S03]  /*1cc0*/  SEL R19, R23, R4, !P3 ;  /* 0x0000000417137207 */ /* 0x000fc60005800000 */
[CC--:B------:R-:W-:Y:S02]  /*1cd0*/  IMAD R13, R21.reuse, R12.reuse, RZ ;  /* 0x0000000c150d7224 */ /* 0x0c0fe400078e02ff */
[----:B------:R-:W-:-:S03]  /*1ce0*/  IMAD.HI.U32 R12, R21, R12, RZ ;  /* 0x0000000c150c7227 */ /* 0x000fc600078e00ff */
[----:B------:R-:W-:Y:S01]  /*1cf0*/  IADD3 R4, P2, PT, R13, R18, RZ ;  /* 0x000000120d047210 */ /* 0x000fe20007f5e0ff */
[----:B------:R-:W-:Y:S01]  /*1d00*/  IMAD.X R18, R12, 0x1, R21, P0 ;  /* 0x000000010c127824 */ /* 0x000fe200000e0615 */
[----:B------:R-:W-:Y:S01]  /*1d10*/  SEL R21, R20, R7, !P3 ;  /* 0x0000000714157207 */ /* 0x000fe20005800000 */
        /* <DEDUP_REMOVED lines=43> */
[----:B------:R-:W-:Y:S06]  /*1fd0*/  RET.REL.NODEC R12 `(_ZN2at6native27unrolled_elementwise_kernelINS0_13BUnaryFunctorIlllZZZNS0_15binary_internal21div_floor_kernel_cudaERNS_18TensorIteratorBaseEENKUlvE_clEvENKUlvE2_clEvEUlllE_EESt5arrayIPcLm2EELi4E23TrivialOffsetCalculatorILi1EjESE_NS0_6memory15LoadWithoutCastENSF_16StoreWithoutCastEEEviT_T0_T2_T3_T4_T5_) ;  /* 0xffffffe00c087950 */ /* 0x000fec0003c3ffff */
.L_x_27891:
        /* <DEDUP_REMOVED lines=10> */
.L_x_36980:


//--------------------- .text._ZN2at6native29vectorized_elementwise_kernelILi2ENS0_13BUnaryFunctorIlllZZZNS0_15binary_internal21div_floor_kernel_cudaERNS_18TensorIteratorBaseEENKUlvE_clEvENKUlvE2_clEvEUlllE_EESt5arrayIPcLm2EEEEviT0_T1_ --------------------------
	.section	.text._ZN2at6native29vectorized_elementwise_kernelILi2ENS0_13BUnaryFunctorIlllZZZNS0_15binary_internal21div_floor_kernel_cudaERNS_18TensorIteratorBaseEENKUlvE_clEvENKUlvE2_clEvEUlllE_EESt5arrayIPcLm2EEEEviT0_T1_,"ax",@progbits
	.align	128
        .global         _ZN2at6native29vectorized_elementwise_kernelILi2ENS0_13BUnaryFunctorIlllZZZNS0_15binary_internal21div_floor_kernel_cudaERNS_18TensorIteratorBaseEENKUlvE_clEvENKUlvE2_clEvEUlllE_EESt5arrayIPcLm2EEEEviT0_T1_
        .type           _ZN2at6native29vectorized_elementwise_kernelILi2ENS0_13BUnaryFunctorIlllZZZNS0_15binary_internal21div_floor_kernel_cudaERNS_18TensorIteratorBaseEENKUlvE_clEvENKUlvE2_clEvEUlllE_EESt5arrayIPcLm2EEEEviT0_T1_,@function
        .size           _ZN2at6native29vectorized_elementwise_kernelILi2ENS0_13BUnaryFunctorIlllZZZNS0_15binary_internal21div_floor_kernel_cudaERNS_18TensorIteratorBaseEENKUlvE_clEvENKUlvE2_clEvEUlllE_EESt5arrayIPcLm2EEEEviT0_T1_,(.L_x_36981 - _ZN2at6native29vectorized_elementwise_kernelILi2ENS0_13BUnaryFunctorIlllZZZNS0_15binary_internal21div_floor_kernel_cudaERNS_18TensorIteratorBaseEENKUlvE_clEvENKUlvE2_clEvEUlllE_EESt5arrayIPcLm2EEEEviT0_T1_)
        .other          _ZN2at6native29vectorized_elementwise_kernelILi2ENS0_13BUnaryFunctorIlllZZZNS0_15binary_internal21div_floor_kernel_cudaERNS_18TensorIteratorBaseEENKUlvE_clEvENKUlvE2_clEvEUlllE_EESt5arrayIPcLm2EEEEviT0_T1_,@"STO_CUDA_ENTRY STV_DEFAULT"
_ZN2at6native29vectorized_elementwise_kernelILi2ENS0_13BUnaryFunctorIlllZZZNS0_15binary_internal21div_floor_kernel_cudaERNS_18TensorIteratorBaseEENKUlvE_clEvENKUlvE2_clEvEUlllE_EESt5arrayIPcLm2EEEEviT0_T1_:
.text._ZN2at6native29vectorized_elementwise_kernelILi2ENS0_13BUnaryFunctorIlllZZZNS0_15binary_internal21div_floor_kernel_cudaERNS_18TensorIteratorBaseEENKUlvE_clEvENKUlvE2_clEvEUlllE_EESt5arrayIPcLm2EEEEviT0_T1_:
[----:B------:R-:W-:Y:S01]  /*0000*/  LDC R1, c[0x0][0x37c] ;  /* 0x0000df00ff017b82 */ /* 0x000fe20000000800 */
[----:B------:R-:W0:Y:S01]  /*0010*/  S2R R0, SR_CTAID.X ;  /* 0x0000000000007919 */ /* 0x000e220000002500 */
[----:B------:R-:W1:Y:S01]  /*0020*/  LDCU UR4, c[0x0][0x380] ;  /* 0x00007000ff0477ac */ /* 0x000e620008000800 */
[----:B------:R-:W2:Y:S01]  /*0030*/  LDCU.64 UR6, c[0x0][0x358] ;  /* 0x00006b00ff0677ac */ /* 0x000ea20008000a00 */
[----:B------:R-:W3:Y:S01]  /*0040*/  LDCU.64 UR8, c[0x0][0x390] ;  /* 0x00007200ff0877ac */ /* 0x000ee20008000a00 */
[----:B0-----:R-:W-:-:S05]  /*0050*/  IMAD.SHL.U32 R0, R0, 0x400, RZ ;  /* 0x0000040000007824 */ /* 0x001fca00078e00ff */
[----:B-1----:R-:W-:-:S04]  /*0060*/  IADD3 R2, PT, PT, -R0, UR4, RZ ;  /* 0x0000000400027c10 */ /* 0x002fc8000fffe1ff */
[----:B------:R-:W-:-:S13]  /*0070*/  ISETP.GT.U32.AND P0, PT, R2, 0x3ff, PT ;  /* 0x000003ff0200780c */ /* 0x000fda0003f04070 */
[----:B--23--:R-:W-:Y:S05]  /*0080*/  @P0 BRA `(.L_x_27892) ;  /* 0x0000003000e80947 */ /* 0x00cfea0003800000 */
[----:B------:R-:W0:Y:S01]  /*0090*/  S2R R3, SR_TID.X ;  /* 0x0000000000037919 */ /* 0x000e220000002100 */
[----:B------:R-:W-:Y:S02]  /*00a0*/  CS2R R14, SRZ ;  /* 0x00000000000e7805 */ /* 0x000fe4000001ff00 */
        /* <DEDUP_REMOVED lines=8> */
[----:B------:R-:W1:Y:S04]  /*0130*/  @!P5 LDC.64 R26, c[0x0][0x3a0] ;  /* 0x0000e800ff1adb82 */ /* 0x000e680000000a00 */
[----:B------:R-:W-:Y:S01]  /*0140*/  ISETP.GE.U32.AND P4, PT, R3, R2, PT ;  /* 0x000000020300720c */ /* 0x000fe20003f86070 */
[----:B0-----:R-:W-:-:S05]  /*0150*/  @!P6 IMAD.WIDE.U32 R16, R5, 0x8, R16 ;  /* 0x000000080510e825 */ /* 0x001fca00078e0010 */
[----:B------:R0:W5:Y:S07]  /*0160*/  @!P6 LDG.E.64 R14, desc[UR6][R16.64] ;  /* 0x00000006100ee981 */ /* 0x00016e000c1e1b00 */
        /* <DEDUP_REMOVED lines=12> */
[----:B------:R-:W-:Y:S01]  /*0230*/  @!P1 IADD3 R35, PT, PT, R0, R3, RZ ;  /* 0x0000000300239210 */ /* 0x000fe20007ffe0ff */
[----:B------:R-:W-:Y:S01]  /*0240*/  @!P1 VIADD R3, R3, 0x80 ;  /* 0x0000008003039836 */ /* 0x000fe20000000000 */
[----:B------:R-:W4:Y:S04]  /*0250*/  @!P1 LDC.64 R8, c[0x0][0x3a0] ;  /* 0x0000e800ff089b82 */ /* 0x000f280000000a00 */
[----:B------:R-:W-:-:S13]  /*0260*/  ISETP.GE.U32.AND P0, PT, R3, R2, PT ;  /* 0x000000020300720c */ /* 0x000fda0003f06070 */
[C---:B------:R-:W-:Y:S01]  /*0270*/  @!P0 IMAD.IADD R37, R0.reuse, 0x1, R3 ;  /* 0x0000000100258824 */ /* 0x040fe200078e0203 */
[----:B------:R-:W-:Y:S01]  /*0280*/  @!P0 IADD3 R3, PT, PT, R3, 0x80, RZ ;  /* 0x0000008003038810 */ /* 0x000fe20007ffe0ff */
[----:B---3--:R-:W-:Y:S01]  /*0290*/  @!P3 IMAD.WIDE.U32 R24, R31, 0x8, R24 ;  /* 0x000000081f18b825 */ /* 0x008fe200078e0018 */
[----:B------:R-:W-:Y:S02]  /*02a0*/  CS2R R22, SRZ ;  /* 0x0000000000167805 */ /* 0x000fe4000001ff00 */
[----:B0-----:R-:W-:Y:S02]  /*02b0*/  CS2R R16, SRZ ;  /* 0x0000000000107805 */ /* 0x001fe4000001ff00 */
[----:B------:R-:W-:Y:S01]  /*02c0*/  ISETP.GE.U32.AND P6, PT, R3, R2, PT ;  /* 0x000000020300720c */ /* 0x000fe20003fc6070 */
[----:B-1----:R-:W-:Y:S01]  /*02d0*/  @!P5 IMAD.WIDE.U32 R26, R21, 0x8, R26 ;  /* 0x00000008151ad825 */ /* 0x002fe200078e001a */
[----:B------:R-:W0:Y:S11]  /*02e0*/  @!P0 LDC.64 R6, c[0x0][0x3a0] ;  /* 0x0000e800ff068b82 */ /* 0x000e360000000a00 */
[----:B------:R-:W1:Y:S01]  /*02f0*/  @!P6 LDC.64 R4, c[0x0][0x3a0] ;  /* 0x0000e800ff04eb82 */ /* 0x000e620000000a00 */
[----:B------:R-:W-:Y:S01]  /*0300*/  @!P6 IMAD.IADD R3, R0, 0x1, R3 ;  /* 0x000000010003e824 */ /* 0x000fe200078e0203 */
[----:B------:R-:W-:Y:S01]  /*0310*/  CS2R R20, SRZ ;  /* 0x0000000000147805 */ /* 0x000fe2000001ff00 */
[----:B--2---:R-:W-:Y:S01]  /*0320*/  @!P4 IMAD.WIDE.U32 R28, R29, 0x8, R18 ;  /* 0x000000081d1cc825 */ /* 0x004fe200078e0012 */
[----:B------:R-:W-:Y:S01]  /*0330*/  CS2R R18, SRZ ;  /* 0x0000000000127805 */ /* 0x000fe2000001ff00 */
[----:B------:R2:W5:Y:S02]  /*0340*/  @!P5 LDG.E.64 R22, desc[UR6][R26.64] ;  /* 0x000000061a16d981 */ /* 0x000564000c1e1b00 */
[----:B----4-:R-:W-:Y:S01]  /*0350*/  @!P2 IMAD.WIDE.U32 R30, R33, 0x8, R10 ;  /* 0x00000008211ea825 */ /* 0x010fe200078e000a */
[----:B------:R-:W-:Y:S01]  /*0360*/  CS2R R32, SRZ ;  /* 0x0000000000207805 */ /* 0x000fe2000001ff00 */
[----:B------:R2:W5:Y:S02]  /*0370*/  @!P4 LDG.E.64 R20, desc[UR6][R28.64] ;  /* 0x000000061c14c981 */ /* 0x000564000c1e1b00 */
[----:B------:R-:W-:Y:S01]  /*0380*/  @!P1 IMAD.WIDE.U32 R34, R35, 0x8, R8 ;  /* 0x0000000823229825 */ /* 0x000fe200078e0008 */
[----:B------:R-:W-:Y:S01]  /*0390*/  CS2R R8, SRZ ;  /* 0x0000000000087805 */ /* 0x000fe2000001ff00 */
[----:B------:R2:W5:Y:S04]  /*03a0*/  @!P3 LDG.E.64 R18, desc[UR6][R24.64] ;  /* 0x000000061812b981 */ /* 0x000568000c1e1b00 */
[----:B------:R2:W5:Y:S04]  /*03b0*/  @!P2 LDG.E.64 R16, desc[UR6][R30.64] ;  /* 0x000000061e10a981 */ /* 0x000568000c1e1b00 */
[----:B------:R2:W5:Y:S01]  /*03c0*/  @!P1 LDG.E.64 R8, desc[UR6][R34.64] ;  /* 0x0000000622089981 */ /* 0x000562000c1e1b00 */
[----:B-1----:R-:W-:-:S05]  /*03d0*/  @!P6 IMAD.WIDE.U32 R4, R3, 0x8, R4 ;  /* 0x000000080304e825 */ /* 0x002fca00078e0004 */
[----:B------:R2:W5:Y:S01]  /*03e0*/  @!P6 LDG.E.64 R32, desc[UR6][R4.64] ;  /* 0x000000060420e981 */ /* 0x000562000c1e1b00 */
[----:B------:R-:W-:Y:S01]  /*03f0*/  CS2R R10, SRZ ;  /* 0x00000000000a7805 */ /* 0x000fe2000001ff00 */
[----:B0-----:R-:W-:-:S05]  /*0400*/  @!P0 IMAD.WIDE.U32 R6, R37, 0x8, R6 ;  /* 0x0000000825068825 */ /* 0x001fca00078e0006 */
[----:B------:R2:W5:Y:S01]  /*0410*/  @!P0 LDG.E.64 R10, desc[UR6][R6.64] ;  /* 0x00000006060a8981 */ /* 0x000562000c1e1b00 */
[----:B------:R-:W-:Y:S01]  /*0420*/  ISETP.GE.U32.AND P0, PT, R13, R2, PT ;  /* 0x000000020d00720c */ /* 0x000fe20003f06070 */
[----:B------:R-:W-:-:S12]  /*0430*/  BSSY.RECONVERGENT B0, `(.L_x_27893) ;  /* 0x0000055000007945 */ /* 0x000fd80003800200 */
[----:B--2---:R-:W-:Y:S05]  /*0440*/  @P0 BRA `(.L_x_27894) ;  /* 0x00000004004c0947 */ /* 0x004fea0003800000 */
        /* <DEDUP_REMOVED lines=34> */
.L_x_27897:
[----:B------:R-:W-:Y:S01]  /*0670*/  IMAD.MOV.U32 R26, RZ, RZ, R14 ;  /* 0x000000ffff1a7224 */ /* 0x000fe200078e000e */
[----:B------:R-:W-:Y:S02]  /*0680*/  MOV R3, R15 ;  /* 0x0000000f00037202 */ /* 0x000fe40000000f00 */
[----:B------:R-:W-:-:S07]  /*0690*/  MOV R4, 0x6b0 ;  /* 0x000006b000047802 */ /* 0x000fce0000000f00 */
[----:B------:R-:W-:Y:S05]  /*06a0*/  CALL.REL.NOINC `($__internal_32_$__cuda_sm20_div_s64) ;  /* 0x0000005800207944 */ /* 0x000fea0003c00000 */
[----:B------:R-:W0:Y:S01]  /*06b0*/  LDCU.64 UR4, c[0x0][0x390] ;  /* 0x00007200ff0477ac */ /* 0x000e220008000a00 */
[----:B------:R-:W-:Y:S01]  /*06c0*/  IADD3 R12, P0, PT, RZ, -R6, RZ ;  /* 0x80000006ff0c7210 */ /* 0x000fe20007f1e0ff */
[----:B------:R-:W-:Y:S02]  /*06d0*/  IMAD.MOV.U32 R4, RZ, RZ, R14 ;  /* 0x000000ffff047224 */ /* 0x000fe400078e000e */
[----:B------:R-:W-:Y:S02]  /*06e0*/  IMAD.MOV.U32 R5, RZ, RZ, R15 ;  /* 0x000000ffff057224 */ /* 0x000fe400078e000f */
[----:B------:R-:W-:-:S04]  /*06f0*/  IMAD.X R3, RZ, RZ, ~R7, P0 ;  /* 0x000000ffff037224 */ /* 0x000fc800000e0e07 */
[----:B0-----:R-:W-:Y:S02]  /*0700*/  IMAD R3, R3, UR4, RZ ;  /* 0x0000000403037c24 */ /* 0x001fe4000f8e02ff */
[----:B------:R-:W-:-:S04]  /*0710*/  IMAD.WIDE.U32 R4, R12, UR4, R4 ;  /* 0x000000040c047c25 */ /* 0x000fc8000f8e0004 */
[----:B------:R-:W-:Y:S01]  /*0720*/  IMAD R3, R12, UR5, R3 ;  /* 0x000000050c037c24 */ /* 0x000fe2000f8e0203 */
[----:B------:R-:W-:-:S04]  /*0730*/  ISETP.NE.U32.AND P0, PT, R4, RZ, PT ;  /* 0x000000ff0400720c */ /* 0x000fc80003f05070 */
[----:B------:R-:W-:-:S04]  /*0740*/  IADD3 R4, PT, PT, R5, R3, RZ ;  /* 0x0000000305047210 */ /* 0x000fc80007ffe0ff */
[----:B------:R-:W-:-:S13]  /*0750*/  ISETP.NE.AND.EX P0, PT, R4, RZ, PT, P0 ;  /* 0x000000ff0400720c */ /* 0x000fda0003f05300 */
.L_x_27898:
[----:B------:R-:W-:Y:S05]  /*0760*/  BSYNC.RECONVERGENT B1 ;  /* 0x0000000000017941 */ /* 0x000fea0003800200 */
.L_x_27896:
[----:B------:R-:W-:-:S04]  /*0770*/  SEL R3, RZ, 0xffffffff, !P0 ;  /* 0xffffffffff037807 */ /* 0x000fc80004000000 */
[----:B------:R-:W-:-:S05]  /*0780*/  IADD3 R30, P0, PT, R6, R3, RZ ;  /* 0x00000003061e7210 */ /* 0x000fca0007f1e0ff */
[----:B------:R-:W-:Y:S01]  /*0790*/  IMAD.X R31, R7, 0x1, R3, P0 ;  /* 0x00000001071f7824 */ /* 0x000fe200000e0603 */
[----:B------:R-:W-:Y:S07]  /*07a0*/  BRA `(.L_x_27894) ;  /* 0x0000000000747947 */ /* 0x000fee0003800000 */
.L_x_27895:
        /* <DEDUP_REMOVED lines=23> */
.L_x_27899:
[----:B------:R-:W-:Y:S01]  /*0920*/  IMAD.MOV.U32 R26, RZ, RZ, R14 ;  /* 0x000000ffff1a7224 */ /* 0x000fe200078e000e */
[----:B------:R-:W-:Y:S01]  /*0930*/  MOV R4, 0x960 ;  /* 0x0000096000047802 */ /* 0x000fe20000000f00 */
[----:B------:R-:W-:-:S07]  /*0940*/  IMAD.MOV.U32 R3, RZ, RZ, R15 ;  /* 0x000000ffff037224 */ /* 0x000fce00078e000f */
[----:B------:R-:W-:Y:S05]  /*0950*/  CALL.REL.NOINC `($__internal_32_$__cuda_sm20_div_s64) ;  /* 0x0000005400747944 */ /* 0x000fea0003c00000 */
[----:B------:R-:W-:Y:S01]  /*0960*/  MOV R30, R6 ;  /* 0x00000006001e7202 */ /* 0x000fe20000000f00 */
[----:B------:R-:W-:-:S07]  /*0970*/  IMAD.MOV.U32 R31, RZ, RZ, R7 ;  /* 0x000000ffff1f7224 */ /* 0x000fce00078e0007 */
.L_x_27894:
[----:B------:R-:W-:Y:S05]  /*0980*/  BSYNC.RECONVERGENT B0 ;  /* 0x0000000000007941 */ /* 0x000fea0003800200 */
.L_x_27893:
[----:B-----5:R-:W-:Y:S01]  /*0990*/  VIADD R15, R13, 0x80 ;  /* 0x000000800d0f7836 */ /* 0x020fe20000000000 */
[----:B------:R-:W-:Y:S04]  /*09a0*/  BSSY.RECONVERGENT B0, `(.L_x_27900) ;  /* 0x0000057000007945 */ /* 0x000fe80003800200 */
[----:B------:R-:W-:-:S13]  /*09b0*/  ISETP.GE.U32.AND P0, PT, R15, R2, PT ;  /* 0x000000020f00720c */ /* 0x000fda0003f06070 */
[----:B------:R-:W-:Y:S05]  /*09c0*/  @P0 BRA `(.L_x_27901) ;  /* 0x0000000400500947 */ /* 0x000fea0003800000 */
[----:B------:R-:W0:Y:S02]  /*09d0*/  LDC.64 R4, c[0x0][0x390] ;  /* 0x0000e400ff047b82 */ /* 0x000e240000000a00 */
[----:B0-----:R-:W-:Y:S02]  /*09e0*/  LOP3.LUT R3, R22, R4, RZ, 0x3c, !PT ;  /* 0x0000000416037212 */ /* 0x001fe400078e3cff */
        /* <DEDUP_REMOVED lines=14> */
[----:B0-----:R-:W-:-:S05]  /*0ad0*/  IADD3 R3, PT, PT, RZ, -R7, RZ ;  /* 0x80000007ff037210 */ /* 0x001fca0007ffe0ff */
[----:B------:R-:W-:-:S04]  /*0ae0*/  IMAD R3, R3, R4, RZ ;  /* 0x0000000403037224 */ /* 0x000fc800078e02ff */
[----:B------:R-:W-:-:S04]  /*0af0*/  IMAD.HI.U32 R3, R7, R3, R6 ;  /* 0x0000000307037227 */ /* 0x000fc800078e0006 */
[----:B------:R-:W-:Y:S02]  /*0b00*/  IMAD.MOV.U32 R7, RZ, RZ, RZ ;  /* 0x000000ffff077224 */ /* 0x000fe400078e00ff */
        /* <DEDUP_REMOVED lines=14> */
.L_x_27904:
[----:B------:R-:W-:Y:S01]  /*0bf0*/  MOV R26, R22 ;  /* 0x00000016001a7202 */ /* 0x000fe20000000f00 */
[----:B------:R-:W-:Y:S01]  /*0c00*/  IMAD.MOV.U32 R3, RZ, RZ, R23 ;  /* 0x000000ffff037224 */ /* 0x000fe200078e0017 */
[----:B------:R-:W-:-:S07]  /*0c10*/  MOV R4, 0xc30 ;  /* 0x00000c3000047802 */ /* 0x000fce0000000f00 */
[----:B------:R-:W-:Y:S05]  /*0c20*/  CALL.REL.NOINC `($__internal_32_$__cuda_sm20_div_s64) ;  /* 0x0000005000c07944 */ /* 0x000fea0003c00000 */
[----:B------:R-:W0:Y:S01]  /*0c30*/  LDCU.64 UR4, c[0x0][0x390] ;  /* 0x00007200ff0477ac */ /* 0x000e220008000a00 */
[----:B------:R-:W-:Y:S02]  /*0c40*/  IADD3 R3, P0, PT, RZ, -R6, RZ ;  /* 0x80000006ff037210 */ /* 0x000fe40007f1e0ff */
[----:B------:R-:W-:-:S03]  /*0c50*/  MOV R5, R23 ;  /* 0x0000001700057202 */ /* 0x000fc60000000f00 */
[----:B------:R-:W-:-:S04]  /*0c60*/  IMAD.X R4, RZ, RZ, ~R7, P0 ;  /* 0x000000ffff047224 */ /* 0x000fc800000e0e07 */
[----:B0-----:R-:W-:Y:S02]  /*0c70*/  IMAD R12, R4, UR4, RZ ;  /* 0x00000004040c7c24 */ /* 0x001fe4000f8e02ff */
[----:B------:R-:W-:-:S04]  /*0c80*/  IMAD.MOV.U32 R4, RZ, RZ, R22 ;  /* 0x000000ffff047224 */ /* 0x000fc800078e0016 */
[----:B------:R-:W-:-:S04]  /*0c90*/  IMAD.WIDE.U32 R4, R3, UR4, R4 ;  /* 0x0000000403047c25 */ /* 0x000fc8000f8e0004 */
[----:B------:R-:W-:Y:S01]  /*0ca0*/  IMAD R3, R3, UR5, R12 ;  /* 0x0000000503037c24 */ /* 0x000fe2000f8e020c */
[----:B------:R-:W-:-:S03]  /*0cb0*/  ISETP.NE.U32.AND P0, PT, R4, RZ, PT ;  /* 0x000000ff0400720c */ /* 0x000fc60003f05070 */
[----:B------:R-:W-:-:S05]  /*0cc0*/  IMAD.IADD R4, R3, 0x1, R5 ;  /* 0x0000000103047824 */ /* 0x000fca00078e0205 */
[----:B------:R-:W-:-:S13]  /*0cd0*/  ISETP.NE.AND.EX P0, PT, R4, RZ, PT, P0 ;  /* 0x000000ff0400720c */ /* 0x000fda0003f05300 */
.L_x_27905:
[----:B------:R-:W-:Y:S05]  /*0ce0*/  BSYNC.RECONVERGENT B1 ;  /* 0x0000000000017941 */ /* 0x000fea0003800200 */
.L_x_27903:
[----:B------:R-:W-:-:S04]  /*0cf0*/  SEL R3, RZ, 0xffffffff, !P0 ;  /* 0xffffffffff037807 */ /* 0x000fc80004000000 */
[----:B------:R-:W-:-:S05]  /*0d00*/  IADD3 R22, P0, PT, R6, R3, RZ ;  /* 0x0000000306167210 */ /* 0x000fca0007f1e0ff */
[----:B------:R-:W-:Y:S01]  /*0d10*/  IMAD.X R23, R7, 0x1, R3, P0 ;  /* 0x0000000107177824 */ /* 0x000fe200000e0603 */
[----:B------:R-:W-:Y:S07]  /*0d20*/  BRA `(.L_x_27901) ;  /* 0x0000000000787947 */ /* 0x000fee0003800000 */
.L_x_27902:
        /* <DEDUP_REMOVED lines=24> */
.L_x_27906:
[----:B------:R-:W-:Y:S01]  /*0eb0*/  MOV R26, R22 ;  /* 0x00000016001a7202 */ /* 0x000fe20000000f00 */
[----:B------:R-:W-:Y:S01]  /*0ec0*/  IMAD.MOV.U32 R3, RZ, RZ, R23 ;  /* 0x000000ffff037224 */ /* 0x000fe200078e0017 */
[----:B------:R-:W-:-:S07]  /*0ed0*/  MOV R4, 0xef0 ;  /* 0x00000ef000047802 */ /* 0x000fce0000000f00 */
[----:B------:R-:W-:Y:S05]  /*0ee0*/  CALL.REL.NOINC `($__internal_32_$__cuda_sm20_div_s64) ;  /* 0x0000005000107944 */ /* 0x000fea0003c00000 */
[----:B------:R-:W-:Y:S02]  /*0ef0*/  IMAD.MOV.U32 R22, RZ, RZ, R6 ;  /* 0x000000ffff167224 */ /* 0x000fe400078e0006 */
[----:B------:R-:W-:-:S07]  /*0f00*/  IMAD.MOV.U32 R23, RZ, RZ, R7 ;  /* 0x000000ffff177224 */ /* 0x000fce00078e0007 */
.L_x_27901:
[----:B------:R-:W-:Y:S05]  /*0f10*/  BSYNC.RECONVERGENT B0 ;  /* 0x0000000000007941 */ /* 0x000fea0003800200 */
.L_x_27900:
[----:B------:R-:W-:Y:S01]  /*0f20*/  IADD3 R3, PT, PT, R13, 0x100, RZ ;  /* 0x000001000d037810 */ /* 0x000fe20007ffe0ff */
[----:B------:R-:W-:Y:S03]  /*0f30*/  BSSY.RECONVERGENT B0, `(.L_x_27907) ;  /* 0x0000057000007945 */ /* 0x000fe60003800200 */
        /* <DEDUP_REMOVED lines=36> */
.L_x_27911:
[----:B------:R-:W-:Y:S01]  /*1180*/  IMAD.MOV.U32 R26, RZ, RZ, R20 ;  /* 0x000000ffff1a7224 */ /* 0x000fe200078e0014 */
[----:B------:R-:W-:Y:S01]  /*1190*/  MOV R4, 0x11c0 ;  /* 0x000011c000047802 */ /* 0x000fe20000000f00 */
[----:B------:R-:W-:-:S07]  /*11a0*/  IMAD.MOV.U32 R3, RZ, RZ, R21 ;  /* 0x000000ffff037224 */ /* 0x000fce00078e0015 */
[----:B------:R-:W-:Y:S05]  /*11b0*/  CALL.REL.NOINC `($__internal_32_$__cuda_sm20_div_s64) ;  /* 0x0000004c005c7944 */ /* 0x000fea0003c00000 */
[----:B------:R-:W0:Y:S01]  /*11c0*/  LDCU.64 UR4, c[0x0][0x390] ;  /* 0x00007200ff0477ac */ /* 0x000e220008000a00 */
[----:B------:R-:W-:Y:S01]  /*11d0*/  IADD3 R3, P0, PT, RZ, -R6, RZ ;  /* 0x80000006ff037210 */ /* 0x000fe20007f1e0ff */
[----:B------:R-:W-:-:S03]  /*11e0*/  IMAD.MOV.U32 R5, RZ, RZ, R21 ;  /* 0x000000ffff057224 */ /* 0x000fc600078e0015 */
[----:B------:R-:W-:-:S05]  /*11f0*/  IADD3.X R4, PT, PT, RZ, ~R7, RZ, P0, !PT ;  /* 0x80000007ff047210 */ /* 0x000fca00007fe4ff */
[----:B0-----:R-:W-:Y:S02]  /*1200*/  IMAD R12, R4, UR4, RZ ;  /* 0x00000004040c7c24 */ /* 0x001fe4000f8e02ff */
[----:B------:R-:W-:-:S04]  /*1210*/  IMAD.MOV.U32 R4, RZ, RZ, R20 ;  /* 0x000000ffff047224 */ /* 0x000fc800078e0014 */
[----:B------:R-:W-:-:S04]  /*1220*/  IMAD.WIDE.U32 R4, R3, UR4, R4 ;  /* 0x0000000403047c25 */ /* 0x000fc8000f8e0004 */
[----:B------:R-:W-:Y:S01]  /*1230*/  IMAD R3, R3, UR5, R12 ;  /* 0x0000000503037c24 */ /* 0x000fe2000f8e020c */
[----:B------:R-:W-:-:S03]  /*1240*/  ISETP.NE.U32.AND P0, PT, R4, RZ, PT ;  /* 0x000000ff0400720c */ /* 0x000fc60003f05070 */
[----:B------:R-:W-:-:S05]  /*1250*/  IMAD.IADD R4, R3, 0x1, R5 ;  /* 0x0000000103047824 */ /* 0x000fca00078e0205 */
[----:B------:R-:W-:-:S13]  /*1260*/  ISETP.NE.AND.EX P0, PT, R4, RZ, PT, P0 ;  /* 0x000000ff0400720c */ /* 0x000fda0003f05300 */
.L_x_27912:
[----:B------:R-:W-:Y:S05]  /*1270*/  BSYNC.RECONVERGENT B1 ;  /* 0x0000000000017941 */ /* 0x000fea0003800200 */
.L_x_27910:
[----:B------:R-:W-:-:S04]  /*1280*/  SEL R3, RZ, 0xffffffff, !P0 ;  /* 0xffffffffff037807 */ /* 0x000fc80004000000 */
[----:B------:R-:W-:-:S04]  /*1290*/  IADD3 R20, P0, PT, R6, R3, RZ ;  /* 0x0000000306147210 */ /* 0x000fc80007f1e0ff */
[----:B------:R-:W-:Y:S01]  /*12a0*/  IADD3.X R21, PT, PT, R7, R3, RZ, P0, !PT ;  /* 0x0000000307157210 */ /* 0x000fe200007fe4ff */
[----:B------:R-:W-:Y:S08]  /*12b0*/  BRA `(.L_x_27908) ;  /* 0x0000000000787947 */ /* 0x000ff00003800000 */
.L_x_27909:
        /* <DEDUP_REMOVED lines=24> */
.L_x_27913:
[----:B------:R-:W-:Y:S01]  /*1440*/  IMAD.MOV.U32 R26, RZ, RZ, R20 ;  /* 0x000000ffff1a7224 */ /* 0x000fe200078e0014 */
[----:B------:R-:W-:Y:S01]  /*1450*/  MOV R4, 0x1480 ;  /* 0x0000148000047802 */ /* 0x000fe20000000f00 */
[----:B------:R-:W-:-:S07]  /*1460*/  IMAD.MOV.U32 R3, RZ, RZ, R21 ;  /* 0x000000ffff037224 */ /* 0x000fce00078e0015 */
[----:B------:R-:W-:Y:S05]  /*1470*/  CALL.REL.NOINC `($__internal_32_$__cuda_sm20_div_s64) ;  /* 0x0000004800ac7944 */ /* 0x000fea0003c00000 */
[----:B------:R-:W-:Y:S01]  /*1480*/  MOV R20, R6 ;  /* 0x0000000600147202 */ /* 0x000fe20000000f00 */
[----:B------:R-:W-:-:S07]  /*1490*/  IMAD.MOV.U32 R21, RZ, RZ, R7 ;  /* 0x000000ffff157224 */ /* 0x000fce00078e0007 */
.L_x_27908:
[----:B------:R-:W-:Y:S05]  /*14a0*/  BSYNC.RECONVERGENT B0 ;  /* 0x0000000000007941 */ /* 0x000fea0003800200 */
.L_x_27907:
[----:B------:R-:W-:Y:S01]  /*14b0*/  VIADD R3, R13, 0x180 ;  /* 0x000001800d037836 */ /* 0x000fe20000000000 */
        /* <DEDUP_REMOVED lines=37> */
.L_x_27918:
        /* <DEDUP_REMOVED lines=15> */
.L_x_27919:
[----:B------:R-:W-:Y:S05]  /*1800*/  BSYNC.RECONVERGENT B1 ;  /* 0x0000000000017941 */ /* 0x000fea0003800200 */
.L_x_27917:
[----:B------:R-:W-:-:S04]  /*1810*/  SEL R3, RZ, 0xffffffff, !P0 ;  /* 0xffffffffff037807 */ /* 0x000fc80004000000 */
[----:B------:R-:W-:-:S05]  /*1820*/  IADD3 R18, P0, PT, R6, R3, RZ ;  /* 0x0000000306127210 */ /* 0x000fca0007f1e0ff */
[----:B------:R-:W-:Y:S01]  /*1830*/  IMAD.X R19, R7, 0x1, R3, P0 ;  /* 0x0000000107137824 */ /* 0x000fe200000e0603 */
[----:B------:R-:W-:Y:S07]  /*1840*/  BRA `(.L_x_27915) ;  /* 0x0000000000787947 */ /* 0x000fee0003800000 */
.L_x_27916:
        /* <DEDUP_REMOVED lines=24> */
.L_x_27920:
[----:B------:R-:W-:Y:S01]  /*19d0*/  MOV R26, R18 ;  /* 0x00000012001a7202 */ /* 0x000fe20000000f00 */
[----:B------:R-:W-:Y:S01]  /*19e0*/  IMAD.MOV.U32 R3, RZ, RZ, R19 ;  /* 0x000000ffff037224 */ /* 0x000fe200078e0013 */
[----:B------:R-:W-:-:S07]  /*19f0*/  MOV R4, 0x1a10 ;  /* 0x00001a1000047802 */ /* 0x000fce0000000f00 */
[----:B------:R-:W-:Y:S05]  /*1a00*/  CALL.REL.NOINC `($__internal_32_$__cuda_sm20_div_s64) ;  /* 0x0000004400487944 */ /* 0x000fea0003c00000 */
[----:B------:R-:W-:Y:S02]  /*1a10*/  IMAD.MOV.U32 R18, RZ, RZ, R6 ;  /* 0x000000ffff127224 */ /* 0x000fe400078e0006 */
[----:B------:R-:W-:-:S07]  /*1a20*/  IMAD.MOV.U32 R19, RZ, RZ, R7 ;  /* 0x000000ffff137224 */ /* 0x000fce00078e0007 */
.L_x_27915:
[----:B------:R-:W-:Y:S05]  /*1a30*/  BSYNC.RECONVERGENT B0 ;  /* 0x0000000000007941 */ /* 0x000fea0003800200 */
.L_x_27914:
        /* <DEDUP_REMOVED lines=38> */
.L_x_27925:
        /* <DEDUP_REMOVED lines=15> */
.L_x_27926:
[----:B------:R-:W-:Y:S05]  /*1d90*/  BSYNC.RECONVERGENT B1 ;  /* 0x0000000000017941 */ /* 0x000fea0003800200 */
.L_x_27924:
[----:B------:R-:W-:-:S04]  /*1da0*/  SEL R3, RZ, 0xffffffff, !P0 ;  /* 0xffffffffff037807 */ /* 0x000fc80004000000 */
[----:B------:R-:W-:-:S04]  /*1db0*/  IADD3 R16, P0, PT, R6, R3, RZ ;  /* 0x0000000306107210 */ /* 0x000fc80007f1e0ff */
[----:B------:R-:W-:Y:S01]  /*1dc0*/  IADD3.X R17, PT, PT, R7, R3, RZ, P0, !PT ;  /* 0x0000000307117210 */ /* 0x000fe200007fe4ff */
[----:B------:R-:W-:Y:S08]  /*1dd0*/  BRA `(.L_x_27922) ;  /* 0x0000000000787947 */ /* 0x000ff00003800000 */
.L_x_27923:
        /* <DEDUP_REMOVED lines=24> */
.L_x_27927:
[----:B------:R-:W-:Y:S01]  /*1f60*/  IMAD.MOV.U32 R26, RZ, RZ, R16 ;  /* 0x000000ffff1a7224 */ /* 0x000fe200078e0010 */
[----:B------:R-:W-:Y:S01]  /*1f70*/  MOV R4, 0x1fa0 ;  /* 0x00001fa000047802 */ /* 0x000fe20000000f00 */
[----:B------:R-:W-:-:S07]  /*1f80*/  IMAD.MOV.U32 R3, RZ, RZ, R17 ;  /* 0x000000ffff037224 */ /* 0x000fce00078e0011 */
[----:B------:R-:W-:Y:S05]  /*1f90*/  CALL.REL.NOINC `($__internal_32_$__cuda_sm20_div_s64) ;  /* 0x0000003c00e47944 */ /* 0x000fea0003c00000 */
[----:B------:R-:W-:Y:S01]  /*1fa0*/  MOV R16, R6 ;  /* 0x0000000600107202 */ /* 0x000fe20000000f00 */
[----:B------:R-:W-:-:S07]  /*1fb0*/  IMAD.MOV.U32 R17, RZ, RZ, R7 ;  /* 0x000000ffff117224 */ /* 0x000fce00078e0007 */
.L_x_27922:
[----:B------:R-:W-:Y:S05]  /*1fc0*/  BSYNC.RECONVERGENT B0 ;  /* 0x0000000000007941 */ /* 0x000fea0003800200 */
.L_x_27921:
        /* <DEDUP_REMOVED lines=38> */
.L_x_27932:
        /* <DEDUP_REMOVED lines=15> */
.L_x_27933:
[----:B------:R-:W-:Y:S05]  /*2320*/  BSYNC.RECONVERGENT B1 ;  /* 0x0000000000017941 */ /* 0x000fea0003800200 */
.L_x_27931:
[----:B------:R-:W-:-:S04]  /*2330*/  SEL R3, RZ, 0xffffffff, !P0 ;  /* 0xffffffffff037807 */ /* 0x000fc80004000000 */
[----:B------:R-:W-:-:S05]  /*2340*/  IADD3 R8, P0, PT, R6, R3, RZ ;  /* 0x0000000306087210 */ /* 0x000fca0007f1e0ff */
[----:B------:R-:W-:Y:S01]  /*2350*/  IMAD.X R9, R7, 0x1, R3, P0 ;  /* 0x0000000107097824 */ /* 0x000fe200000e0603 */
[----:B------:R-:W-:Y:S07]  /*2360*/  BRA `(.L_x_27929) ;  /* 0x0000000000787947 */ /* 0x000fee0003800000 */
.L_x_27930:
        /* <DEDUP_REMOVED lines=24> */
.L_x_27934:
[----:B------:R-:W-:Y:S01]  /*24f0*/  MOV R26, R8 ;  /* 0x00000008001a7202 */ /* 0x000fe20000000f00 */
[----:B------:R-:W-:Y:S01]  /*2500*/  IMAD.MOV.U32 R3, RZ, RZ, R9 ;  /* 0x000000ffff037224 */ /* 0x000fe200078e0009 */
[----:B------:R-:W-:-:S07]  /*2510*/  MOV R4, 0x2530 ;  /* 0x0000253000047802 */ /* 0x000fce0000000f00 */
[----:B------:R-:W-:Y:S05]  /*2520*/  CALL.REL.NOINC `($__internal_32_$__cuda_sm20_div_s64) ;  /* 0x0000003800807944 */ /* 0x000fea0003c00000 */
[----:B------:R-:W-:Y:S02]  /*2530*/  IMAD.MOV.U32 R8, RZ, RZ, R6 ;  /* 0x000000ffff087224 */ /* 0x000fe400078e0006 */
[----:B------:R-:W-:-:S07]  /*2540*/  IMAD.MOV.U32 R9, RZ, RZ, R7 ;  /* 0x000000ffff097224 */ /* 0x000fce00078e0007 */
.L_x_27929:
[----:B------:R-:W-:Y:S05]  /*2550*/  BSYNC.RECONVERGENT B0 ;  /* 0x0000000000007941 */ /* 0x000fea0003800200 */
.L_x_27928:
        /* <DEDUP_REMOVED lines=38> */
.L_x_27939:
        /* <DEDUP_REMOVED lines=15> */
.L_x_27940:
[----:B------:R-:W-:Y:S05]  /*28b0*/  BSYNC.RECONVERGENT B1 ;  /* 0x0000000000017941 */ /* 0x000fea0003800200 */
.L_x_27938:
[----:B------:R-:W-:-:S04]  /*28c0*/  SEL R3, RZ, 0xffffffff, !P0 ;  /* 0xffffffffff037807 */ /* 0x000fc80004000000 */
[----:B------:R-:W-:-:S04]  /*28d0*/  IADD3 R10, P0, PT, R6, R3, RZ ;  /* 0x00000003060a7210 */ /* 0x000fc80007f1e0ff */
[----:B------:R-:W-:Y:S01]  /*28e0*/  IADD3.X R11, PT, PT, R7, R3, RZ, P0, !PT ;  /* 0x00000003070b7210 */ /* 0x000fe200007fe4ff */
[----:B------:R-:W-:Y:S08]  /*28f0*/  BRA `(.L_x_27936) ;  /* 0x0000000000787947 */ /* 0x000ff00003800000 */
.L_x_27937:
        /* <DEDUP_REMOVED lines=24> */
.L_x_27941:
[----:B------:R-:W-:Y:S01]  /*2a80*/  IMAD.MOV.U32 R26, RZ, RZ, R10 ;  /* 0x000000ffff1a7224 */ /* 0x000fe200078e000a */
[----:B------:R-:W-:Y:S01]  /*2a90*/  MOV R4, 0x2ac0 ;  /* 0x00002ac000047802 */ /* 0x000fe20000000f00 */
[----:B------:R-:W-:-:S07]  /*2aa0*/  IMAD.MOV.U32 R3, RZ, RZ, R11 ;  /* 0x000000ffff037224 */ /* 0x000fce00078e000b */
[----:B------:R-:W-:Y:S05]  /*2ab0*/  CALL.REL.NOINC `($__internal_32_$__cuda_sm20_div_s64) ;  /* 0x00000034001c7944 */ /* 0x000fea0003c00000 */
[----:B------:R-:W-:Y:S01]  /*2ac0*/  MOV R10, R6 ;  /* 0x00000006000a7202 */ /* 0x000fe20000000f00 */
[----:B------:R-:W-:-:S07]  /*2ad0*/  IMAD.MOV.U32 R11, RZ, RZ, R7 ;  /* 0x000000ffff0b7224 */ /* 0x000fce00078e0007 */
.L_x_27936:
[----:B------:R-:W-:Y:S05]  /*2ae0*/  BSYNC.RECONVERGENT B0 ;  /* 0x0000000000007941 */ /* 0x000fea0003800200 */
.L_x_27935:
        /* <DEDUP_REMOVED lines=38> */
.L_x_27946:
        /* <DEDUP_REMOVED lines=15> */
.L_x_27947:
[----:B------:R-:W-:Y:S05]  /*2e40*/  BSYNC.RECONVERGENT B1 ;  /* 0x0000000000017941 */ /* 0x000fea0003800200 */
.L_x_27945:
[----:B------:R-:W-:-:S04]  /*2e50*/  SEL R3, RZ, 0xffffffff, !P0 ;  /* 0xffffffffff037807 */ /* 0x000fc80004000000 */
[----:B------:R-:W-:-:S05]  /*2e60*/  IADD3 R6, P0, PT, R6, R3, RZ ;  /* 0x0000000306067210 */ /* 0x000fca0007f1e0ff */
[----:B------:R-:W-:Y:S01]  /*2e70*/  IMAD.X R7, R7, 0x1, R3, P0 ;  /* 0x0000000107077824 */ /* 0x000fe200000e0603 */
[----:B------:R-:W-:Y:S07]  /*2e80*/  BRA `(.L_x_27943) ;  /* 0x0000000000707947 */ /* 0x000fee0003800000 */
.L_x_27944:
        /* <DEDUP_REMOVED lines=21> */
[----:B------:R-:W-:-:S05]  /*2fe0*/  @!P2 LOP3.LUT R5, RZ, R4, RZ, 0x33, !PT ;  /* 0x00000004ff05a212 */ /* 0x000fca00078e33ff */
[----:B------:R-:W-:Y:S01]  /*2ff0*/  IMAD.MOV.U32 R6, RZ, RZ, R5 ;  /* 0x000000ffff067224 */ /* 0x000fe200078e0005 */
[----:B------:R-:W-:Y:S06]  /*3000*/  BRA `(.L_x_27943) ;  /* 0x0000000000107947 */ /* 0x000fec0003800000 */
.L_x_27948:
[----:B------:R-:W-:Y:S01]  /*3010*/  MOV R26, R32 ;  /* 0x00000020001a7202 */ /* 0x000fe20000000f00 */
[----:B------:R-:W-:Y:S01]  /*3020*/  IMAD.MOV.U32 R3, RZ, RZ, R33 ;  /* 0x000000ffff037224 */ /* 0x000fe200078e0021 */
[----:B------:R-:W-:-:S07]  /*3030*/  MOV R4, 0x3050 ;  /* 0x0000305000047802 */ /* 0x000fce0000000f00 */
[----:B------:R-:W-:Y:S05]  /*3040*/  CALL.REL.NOINC `($__internal_32_$__cuda_sm20_div_s64) ;  /* 0x0000002c00b87944 */ /* 0x000fea0003c00000 */
.L_x_27943:
[----:B------:R-:W-:Y:S05]  /*3050*/  BSYNC.RECONVERGENT B0 ;  /* 0x0000000000007941 */ /* 0x000fea0003800200 */
.L_x_27942:
        /* <DEDUP_REMOVED lines=9> */
[----:B------:R0:W-:Y:S07]  /*30f0*/  STG.E.64 desc[UR6][R4.64], R30 ;  /* 0x0000001e04007986 */ /* 0x0001ee000c101b06 */
[----:B------:R-:W-:Y:S05]  /*3100*/  @P0 BRA `(.L_x_27952) ;  /* 0x0000000000300947 */ /* 0x000fea0003800000 */
[----:B0-----:R-:W0:Y:S01]  /*3110*/  LDC.64 R4, c[0x0][0x398] ;  /* 0x0000e600ff047b82 */ /* 0x001e220000000a00 */
[----:B------:R-:W-:Y:S01]  /*3120*/  IADD3 R3, PT, PT, R0, R13, RZ ;  /* 0x0000000d00037210 */ /* 0x000fe20007ffe0ff */
[----:B------:R-:W-:-:S04]  /*3130*/  VIADD R13, R13, 0x80 ;  /* 0x000000800d0d7836 */ /* 0x000fc80000000000 */
[----:B0-----:R-:W-:-:S05]  /*3140*/  IMAD.WIDE.U32 R4, R3, 0x8, R4 ;  /* 0x0000000803047825 */ /* 0x001fca00078e0004 */
[----:B------:R0:W-:Y:S02]  /*3150*/  STG.E.64 desc[UR6][R4.64], R22 ;  /* 0x0000001604007986 */ /* 0x0001e4000c101b06 */
.L_x_27951:
[----:B------:R-:W-:-:S13]  /*3160*/  ISETP.GE.U32.AND P0, PT, R13, R2, PT ;  /* 0x000000020d00720c */ /* 0x000fda0003f06070 */
[----:B------:R-:W-:Y:S05]  /*3170*/  @P0 BRA `(.L_x_27953) ;  /* 0x0000000000300947 */ /* 0x000fea0003800000 */
[----:B0-----:R-:W0:Y:S01]  /*3180*/  LDC.64 R4, c[0x0][0x398] ;  /* 0x0000e600ff047b82 */ /* 0x001e220000000a00 */
[----:B------:R-:W-:Y:S02]  /*3190*/  IMAD.IADD R3, R0, 0x1, R13 ;  /* 0x0000000100037824 */ /* 0x000fe400078e020d */
[----:B------:R-:W-:Y:S02]  /*31a0*/  VIADD R13, R13, 0x80 ;  /* 0x000000800d0d7836 */ /* 0x000fe40000000000 */
[----:B0-----:R-:W-:-:S05]  /*31b0*/  IMAD.WIDE.U32 R4, R3, 0x8, R4 ;  /* 0x0000000803047825 */ /* 0x001fca00078e0004 */
[----:B------:R1:W-:Y:S02]  /*31c0*/  STG.E.64 desc[UR6][R4.64], R20 ;  /* 0x0000001404007986 */ /* 0x0003e4000c101b06 */
.L_x_27952:
[----:B------:R-:W-:-:S13]  /*31d0*/  ISETP.GE.U32.AND P0, PT, R13, R2, PT ;  /* 0x000000020d00720c */ /* 0x000fda0003f06070 */
[----:B------:R-:W-:Y:S05]  /*31e0*/  @P0 BRA `(.L_x_27954) ;  /* 0x0000000000300947 */ /* 0x000fea0003800000 */
[----:B01----:R-:W0:Y:S01]  /*31f0*/  LDC.64 R4, c[0x0][0x398] ;  /* 0x0000e600ff047b82 */ /* 0x003e220000000a00 */
[----:B------:R-:W-:Y:S01]  /*3200*/  IADD3 R3, PT, PT, R0, R13, RZ ;  /* 0x0000000d00037210 */ /* 0x000fe20007ffe0ff */
[----:B------:R-:W-:-:S04]  /*3210*/  VIADD R13, R13, 0x80 ;  /* 0x000000800d0d7836 */ /* 0x000fc80000000000 */
[----:B0-----:R-:W-:-:S05]  /*3220*/  IMAD.WIDE.U32 R4, R3, 0x8, R4 ;  /* 0x0000000803047825 */ /* 0x001fca00078e0004 */
[----:B------:R1:W-:Y:S02]  /*3230*/  STG.E.64 desc[UR6][R4.64], R18 ;  /* 0x0000001204007986 */ /* 0x0003e4000c101b06 */
.L_x_27953:
[----:B------:R-:W-:-:S13]  /*3240*/  ISETP.GE.U32.AND P0, PT, R13, R2, PT ;  /* 0x000000020d00720c */ /* 0x000fda0003f06070 */
[----:B------:R-:W-:Y:S05]  /*3250*/  @P0 BRA `(.L_x_27955) ;  /* 0x0000000000340947 */ /* 0x000fea0003800000 */
[----:B01----:R-:W0:Y:S01]  /*3260*/  LDC.64 R4, c[0x0][0x398] ;  /* 0x0000e600ff047b82 */ /* 0x003e220000000a00 */
[----:B------:R-:W-:Y:S02]  /*3270*/  IMAD.IADD R3, R0, 0x1, R13 ;  /* 0x0000000100037824 */ /* 0x000fe400078e020d */
[----:B------:R-:W-:Y:S02]  /*3280*/  VIADD R13, R13, 0x80 ;  /* 0x000000800d0d7836 */ /* 0x000fe40000000000 */
[----:B0-----:R-:W-:-:S05]  /*3290*/  IMAD.WIDE.U32 R4, R3, 0x8, R4 ;  /* 0x0000000803047825 */ /* 0x001fca00078e0004 */
[----:B------:R2:W-:Y:S02]  /*32a0*/  STG.E.64 desc[UR6][R4.64], R16 ;  /* 0x0000001004007986 */ /* 0x0005e4000c101b06 */
.L_x_27954:
[----:B------:R-:W-:-:S13]  /*32b0*/  ISETP.GE.U32.AND P0, PT, R13, R2, PT ;  /* 0x000000020d00720c */ /* 0x000fda0003f06070 */
[----:B------:R-:W-:Y:S05]  /*32c0*/  @P0 BREAK.RELIABLE B1 ;  /* 0x0000000000010942 */ /* 0x000fea0003800100 */
[----:B------:R-:W-:Y:S05]  /*32d0*/  @P0 BRA `(.L_x_27956) ;  /* 0x0000000000300947 */ /* 0x000fea0003800000 */
[----:B012---:R-:W0:Y:S01]  /*32e0*/  LDC.64 R4, c[0x0][0x398] ;  /* 0x0000e600ff047b82 */ /* 0x007e220000000a00 */
[----:B------:R-:W-:Y:S01]  /*32f0*/  IADD3 R3, PT, PT, R0, R13, RZ ;  /* 0x0000000d00037210 */ /* 0x000fe20007ffe0ff */
[----:B------:R-:W-:-:S04]  /*3300*/  VIADD R13, R13, 0x80 ;  /* 0x000000800d0d7836 */ /* 0x000fc80000000000 */
[----:B0-----:R-:W-:-:S05]  /*3310*/  IMAD.WIDE.U32 R4, R3, 0x8, R4 ;  /* 0x0000000803047825 */ /* 0x001fca00078e0004 */
[----:B------:R2:W-:Y:S02]  /*3320*/  STG.E.64 desc[UR6][R4.64], R8 ;  /* 0x0000000804007986 */ /* 0x0005e4000c101b06 */
.L_x_27955:
[----:B------:R-:W-:Y:S05]  /*3330*/  BSYNC.RELIABLE B1 ;  /* 0x0000000000017941 */ /* 0x000fea0003800100 */
.L_x_27950:
[----:B------:R-:W-:-:S13]  /*3340*/  ISETP.GE.U32.AND P0, PT, R13, R2, PT ;  /* 0x000000020d00720c */ /* 0x000fda0003f06070 */
[----:B012---:R-:W0:Y:S01]  /*3350*/  @!P0 LDC.64 R4, c[0x0][0x398] ;  /* 0x0000e600ff048b82 */ /* 0x007e220000000a00 */
[----:B------:R-:W-:Y:S02]  /*3360*/  @!P0 IMAD.IADD R3, R0, 0x1, R13 ;  /* 0x0000000100038824 */ /* 0x000fe400078e020d */
[----:B------:R-:W-:Y:S02]  /*3370*/  @!P0 VIADD R13, R13, 0x80 ;  /* 0x000000800d0d8836 */ /* 0x000fe40000000000 */
[----:B0-----:R-:W-:-:S05]  /*3380*/  @!P0 IMAD.WIDE.U32 R4, R3, 0x8, R4 ;  /* 0x0000000803048825 */ /* 0x001fca00078e0004 */
[----:B------:R3:W-:Y:S02]  /*3390*/  @!P0 STG.E.64 desc[UR6][R4.64], R10 ;  /* 0x0000000a04008986 */ /* 0x0007e4000c101b06 */
.L_x_27956:
[----:B------:R-:W-:Y:S05]  /*33a0*/  BSYNC.RECONVERGENT B0 ;  /* 0x0000000000007941 */ /* 0x000fea0003800200 */
.L_x_27949:
[----:B------:R-:W-:Y:S05]  /*33b0*/  WARPSYNC.ALL ;  /* 0x0000000000007948 */ /* 0x000fea0003800000 */
[----:B------:R-:W-:-:S13]  /*33c0*/  ISETP.GE.U32.AND P0, PT, R13, R2, PT ;  /* 0x000000020d00720c */ /* 0x000fda0003f06070 */
[----:B------:R-:W-:Y:S05]  /*33d0*/  @P0 EXIT ;  /* 0x000000000000094d */ /* 0x000fea0003800000 */
[----:B------:R-:W4:Y:S01]  /*33e0*/  LDC.64 R2, c[0x0][0x398] ;  /* 0x0000e600ff027b82 */ /* 0x000f220000000a00 */
[----:B------:R-:W-:-:S05]  /*33f0*/  IADD3 R13, PT, PT, R0, R13, RZ ;  /* 0x0000000d000d7210 */ /* 0x000fca0007ffe0ff */
[----:B----4-:R-:W-:-:S05]  /*3400*/  IMAD.WIDE.U32 R2, R13, 0x8, R2 ;  /* 0x000000080d027825 */ /* 0x010fca00078e0002 */
[----:B------:R-:W-:Y:S01]  /*3410*/  STG.E.64 desc[UR6][R2.64], R6 ;  /* 0x0000000602007986 */ /* 0x000fe2000c101b06 */
[----:B------:R-:W-:Y:S05]  /*3420*/  EXIT ;  /* 0x000000000000794d */ /* 0x000fea0003800000 */
.L_x_27892:
[----:B------:R-:W0:Y:S01]  /*3430*/  S2R R2, SR_TID.X ;  /* 0x0000000000027919 */ /* 0x000e220000002100 */
[----:B------:R-:W1:Y:S01]  /*3440*/  LDC.64 R4, c[0x0][0x3a0] ;  /* 0x0000e800ff047b82 */ /* 0x000e620000000a00 */
[----:B------:R-:W2:Y:S01]  /*3450*/  LDCU.64 UR10, c[0x0][0x390] ;  /* 0x00007200ff0a77ac */ /* 0x000ea20008000a00 */
[----:B-1----:R-:W-:-:S04]  /*3460*/  IMAD.WIDE.U32 R4, R0, 0x8, R4 ;  /* 0x0000000800047825 */ /* 0x002fc800078e0004 */
[----:B0-----:R-:W-:-:S05]  /*3470*/  IMAD.WIDE.U32 R4, R2, 0x10, R4 ;  /* 0x0000001002047825 */ /* 0x001fca00078e0004 */
[----:B------:R-:W2:Y:S04]  /*3480*/  LDG.E.128 R16, desc[UR6][R4.64] ;  /* 0x0000000604107981 */ /* 0x000ea8000c1e1d00 */
[----:B------:R0:W5:Y:S04]  /*3490*/  LDG.E.128 R20, desc[UR6][R4.64+0x800] ;  /* 0x0008000604147981 */ /* 0x000168000c1e1d00 */
[----:B------:R0:W5:Y:S04]  /*34a0*/  LDG.E.128 R8, desc[UR6][R4.64+0x1000] ;  /* 0x0010000604087981 */ /* 0x000168000c1e1d00 */
[----:B------:R0:W5:Y:S01]  /*34b0*/  LDG.E.128 R12, desc[UR6][R4.64+0x1800] ;  /* 0x00180006040c7981 */ /* 0x000162000c1e1d00 */
[----:B------:R-:W-:Y:S01]  /*34c0*/  BSSY.RECONVERGENT B0, `(.L_x_27957) ;  /* 0x0000052000007945 */ /* 0x000fe20003800200 */
[----:B--2---:R-:W-:-:S04]  /*34d0*/  LOP3.LUT R3, R16, UR10, RZ, 0x3c, !PT ;  /* 0x0000000a10037c12 */ /* 0x004fc8000f8e3cff */
[----:B------:R-:W-:Y:S02]  /*34e0*/  ISETP.GT.U32.AND P0, PT, R3, -0x1, PT ;  /* 0xffffffff0300780c */ /* 0x000fe40003f04070 */
[----:B------:R-:W-:-:S04]  /*34f0*/  LOP3.LUT R3, R17, UR11, RZ, 0x3c, !PT ;  /* 0x0000000b11037c12 */ /* 0x000fc8000f8e3cff */
[----:B------:R-:W-:-:S13]  /*3500*/  ISETP.GT.AND.EX P0, PT, R3, -0x1, PT, P0 ;  /* 0xffffffff0300780c */ /* 0x000fda0003f04300 */
[----:B0-----:R-:W-:Y:S05]  /*3510*/  @P0 BRA `(.L_x_27958) ;  /* 0x0000000000b80947 */ /* 0x001fea0003800000 */
[----:B------:R-:W-:Y:S01]  /*3520*/  LOP3.LUT R3, R17, UR11, RZ, 0xfc, !PT ;  /* 0x0000000b11037c12 */ /* 0x000fe2000f8efcff */
[----:B------:R-:W-:Y:S03]  /*3530*/  BSSY.RECONVERGENT B1, `(.L_x_27959) ;  /* 0x0000028000017945 */ /* 0x000fe60003800200 */
[----:B------:R-:W-:-:S13]  /*3540*/  ISETP.NE.U32.AND P0, PT, R3, RZ, PT ;  /* 0x000000ff0300720c */ /* 0x000fda0003f05070 */
[----:B------:R-:W-:Y:S05]  /*3550*/  @P0 BRA `(.L_x_27960) ;  /* 0x0000000000600947 */ /* 0x000fea0003800000 */
[----:B------:R-:W0:Y:S01]  /*3560*/  I2F.U32.RP R7, UR10 ;  /* 0x0000000a00077d06 */ /* 0x000e220008209000 */
[----:B------:R-:W-:-:S07]  /*3570*/  ISETP.NE.U32.AND P2, PT, RZ, UR10, PT ;  /* 0x0000000aff007c0c */ /* 0x000fce000bf45070 */
[----:B0-----:R-:W0:Y:S02]  /*3580*/  MUFU.RCP R7, R7 ;  /* 0x0000000700077308 */ /* 0x001e240000001000 */
[----:B0-----:R-:W-:Y:S02]  /*3590*/  VIADD R4, R7, 0xffffffe ;  /* 0x0ffffffe07047836 */ /* 0x001fe40000000000 */
[----:B------:R-:W-:-:S04]  /*35a0*/  IMAD.MOV.U32 R7, RZ, RZ, RZ ;  /* 0x000000ffff077224 */ /* 0x000fc800078e00ff */
[----:B------:R0:W1:Y:S02]  /*35b0*/  F2I.FTZ.U32.TRUNC.NTZ R5, R4 ;  /* 0x0000000400057305 */ /* 0x000064000021f000 */
[----:B0-----:R-:W-:Y:S02]  /*35c0*/  IMAD.MOV.U32 R4, RZ, RZ, RZ ;  /* 0x000000ffff047224 */ /* 0x001fe400078e00ff */
[----:B-1----:R-:W-:-:S04]  /*35d0*/  IMAD.MOV R3, RZ, RZ, -R5 ;  /* 0x000000ffff037224 */ /* 0x002fc800078e0a05 */
[----:B------:R-:W-:-:S04]  /*35e0*/  IMAD R3, R3, UR10, RZ ;  /* 0x0000000a03037c24 */ /* 0x000fc8000f8e02ff */
[----:B------:R-:W-:-:S06]  /*35f0*/  IMAD.HI.U32 R3, R5, R3, R4 ;  /* 0x0000000305037227 */ /* 0x000fcc00078e0004 */
[----:B------:R-:W-:-:S05]  /*3600*/  IMAD.HI.U32 R6, R3, R16, RZ ;  /* 0x0000001003067227 */ /* 0x000fca00078e00ff */
[----:B------:R-:W-:-:S05]  /*3610*/  IADD3 R3, PT, PT, -R6, RZ, RZ ;  /* 0x000000ff06037210 */ /* 0x000fca0007ffe1ff */
[----:B------:R-:W-:-:S05]  /*3620*/  IMAD R3, R3, UR10, R16 ;  /* 0x0000000a03037c24 */ /* 0x000fca000f8e0210 */
[----:B------:R-:W-:-:S13]  /*3630*/  ISETP.GE.U32.AND P0, PT, R3, UR10, PT ;  /* 0x0000000a03007c0c */ /* 0x000fda000bf06070 */
[----:B------:R-:W-:Y:S02]  /*3640*/  @P0 VIADD R3, R3, -UR10 ;  /* 0x8000000a03030c36 */ /* 0x000fe40008000000 */
[----:B------:R-:W-:-:S03]  /*3650*/  @P0 VIADD R6, R6, 0x1 ;  /* 0x0000000106060836 */ /* 0x000fc60000000000 */
[----:B------:R-:W-:-:S13]  /*3660*/  ISETP.GE.U32.AND P1, PT, R3, UR10, PT ;  /* 0x0000000a03007c0c */ /* 0x000fda000bf26070 */
[----:B------:R-:W-:Y:S01]  /*3670*/  @P1 VIADD R6, R6, 0x1 ;  /* 0x0000000106061836 */ /* 0x000fe20000000000 */
[----:B------:R-:W-:-:S04]  /*3680*/  @!P2 LOP3.LUT R6, RZ, UR10, RZ, 0x33, !PT ;  /* 0x0000000aff06ac12 */ /* 0x000fc8000f8e33ff */
[----:B------:R-:W-:-:S05]  /*3690*/  IADD3 R3, PT, PT, -R6, RZ, RZ ;  /* 0x000000ff06037210 */ /* 0x000fca0007ffe1ff */
[----:B------:R-:W-:-:S05]  /*36a0*/  IMAD R16, R3, UR10, R16 ;  /* 0x0000000a03107c24 */ /* 0x000fca000f8e0210 */
[----:B------:R-:W-:-:S04]  /*36b0*/  ISETP.NE.U32.AND P0, PT, R16, RZ, PT ;  /* 0x000000ff1000720c */ /* 0x000fc80003f05070 */
[----:B------:R-:W-:Y:S01]  /*36c0*/  ISETP.NE.AND.EX P0, PT, RZ, RZ, PT, P0 ;  /* 0x000000ffff00720c */ /* 0x000fe20003f05300 */
[----:B------:R-:W-:-:S12]  /*36d0*/  BRA `(.L_x_27961) ;  /* 0x0000000000347947 */ /* 0x000fd80003800000 */
.L_x_27960:
[----:B------:R-:W-:Y:S01]  /*36e0*/  IMAD.MOV.U32 R26, RZ, RZ, R16 ;  /* 0x000000ffff1a7224 */ /* 0x000fe200078e0010 */
[----:B------:R-:W-:Y:S01]  /*36f0*/  MOV R4, 0x3720 ;  /* 0x0000372000047802 */ /* 0x000fe20000000f00 */
[----:B------:R-:W-:-:S07]  /*3700*/  IMAD.MOV.U32 R3, RZ, RZ, R17 ;  /* 0x000000ffff037224 */ /* 0x000fce00078e0011 */
[----:B-----5:R-:W-:Y:S05]  /*3710*/  CALL.REL.NOINC `($__internal_32_$__cuda_sm20_div_s64) ;  /* 0x0000002800047944 */ /* 0x020fea0003c00000 */
        /* <DEDUP_REMOVED lines=9> */
.L_x_27961:
[----:B------:R-:W-:Y:S05]  /*37b0*/  BSYNC.RECONVERGENT B1 ;  /* 0x0000000000017941 */ /* 0x000fea0003800200 */
.L_x_27959:
[----:B------:R-:W-:-:S04]  /*37c0*/  SEL R17, RZ, 0xffffffff, !P0 ;  /* 0xffffffffff117807 */ /* 0x000fc80004000000 */
[----:B------:R-:W-:-:S05]  /*37d0*/  IADD3 R16, P0, PT, R6, R17, RZ ;  /* 0x0000001106107210 */ /* 0x000fca0007f1e0ff */
[----:B------:R-:W-:Y:S01]  /*37e0*/  IMAD.X R17, R7, 0x1, R17, P0 ;  /* 0x0000000107117824 */ /* 0x000fe200000e0611 */
[----:B------:R-:W-:Y:S07]  /*37f0*/  BRA `(.L_x_27962) ;  /* 0x0000000000787947 */ /* 0x000fee0003800000 */
.L_x_27958:
[----:B------:R-:W-:-:S04]  /*3800*/  LOP3.LUT R3, R17, UR11, RZ, 0xfc, !PT ;  /* 0x0000000b11037c12 */ /* 0x000fc8000f8efcff */
[----:B------:R-:W-:-:S13]  /*3810*/  ISETP.NE.U32.AND P0, PT, R3, RZ, PT ;  /* 0x000000ff0300720c */ /* 0x000fda0003f05070 */
[----:B------:R-:W-:Y:S05]  /*3820*/  @P0 BRA `(.L_x_27963) ;  /* 0x0000000000540947 */ /* 0x000fea0003800000 */
[----:B------:R-:W0:Y:S01]  /*3830*/  I2F.U32.RP R3, UR10 ;  /* 0x0000000a00037d06 */ /* 0x000e220008209000 */
[----:B------:R-:W-:Y:S01]  /*3840*/  ISETP.NE.U32.AND P2, PT, RZ, UR10, PT ;  /* 0x0000000aff007c0c */ /* 0x000fe2000bf45070 */
[----:B------:R-:W-:-:S06]  /*3850*/  IMAD.MOV.U32 R17, RZ, RZ, RZ ;  /* 0x000000ffff117224 */ /* 0x000fcc00078e00ff */
[----:B0-----:R-:W0:Y:S02]  /*3860*/  MUFU.RCP R3, R3 ;  /* 0x0000000300037308 */ /* 0x001e240000001000 */
[----:B0-----:R-:W-:-:S06]  /*3870*/  VIADD R4, R3, 0xffffffe ;  /* 0x0ffffffe03047836 */ /* 0x001fcc0000000000 */
[----:B------:R0:W1:Y:S02]  /*3880*/  F2I.FTZ.U32.TRUNC.NTZ R5, R4 ;  /* 0x0000000400057305 */ /* 0x000064000021f000 */
[----:B0-----:R-:W-:Y:S01]  /*3890*/  IMAD.MOV.U32 R4, RZ, RZ, RZ ;  /* 0x000000ffff047224 */ /* 0x001fe200078e00ff */
[----:B-1----:R-:W-:-:S05]  /*38a0*/  IADD3 R7, PT, PT, RZ, -R5, RZ ;  /* 0x80000005ff077210 */ /* 0x002fca0007ffe0ff */
[----:B------:R-:W-:-:S04]  /*38b0*/  IMAD R7, R7, UR10, RZ ;  /* 0x0000000a07077c24 */ /* 0x000fc8000f8e02ff */
[----:B------:R-:W-:-:S06]  /*38c0*/  IMAD.HI.U32 R7, R5, R7, R4 ;  /* 0x0000000705077227 */ /* 0x000fcc00078e0004 */
[----:B------:R-:W-:-:S04]  /*38d0*/  IMAD.HI.U32 R7, R7, R16, RZ ;  /* 0x0000001007077227 */ /* 0x000fc800078e00ff */
[----:B------:R-:W-:-:S04]  /*38e0*/  IMAD.MOV R5, RZ, RZ, -R7 ;  /* 0x000000ffff057224 */ /* 0x000fc800078e0a07 */
[----:B------:R-:W-:-:S05]  /*38f0*/  IMAD R5, R5, UR10, R16 ;  /* 0x0000000a05057c24 */ /* 0x000fca000f8e0210 */
[----:B------:R-:W-:-:S13]  /*3900*/  ISETP.GE.U32.AND P0, PT, R5, UR10, PT ;  /* 0x0000000a05007c0c */ /* 0x000fda000bf06070 */
[----:B------:R-:W-:Y:S01]  /*3910*/  @P0 VIADD R5, R5, -UR10 ;  /* 0x8000000a05050c36 */ /* 0x000fe20008000000 */
[----:B------:R-:W-:-:S04]  /*3920*/  @P0 IADD3 R7, PT, PT, R7, 0x1, RZ ;  /* 0x0000000107070810 */ /* 0x000fc80007ffe0ff */
[----:B------:R-:W-:-:S13]  /*3930*/  ISETP.GE.U32.AND P1, PT, R5, UR10, PT ;  /* 0x0000000a05007c0c */ /* 0x000fda000bf26070 */
[----:B------:R-:W-:Y:S01]  /*3940*/  @P1 VIADD R7, R7, 0x1 ;  /* 0x0000000107071836 */ /* 0x000fe20000000000 */
[----:B------:R-:W-:-:S05]  /*3950*/  @!P2 LOP3.LUT R7, RZ, UR10, RZ, 0x33, !PT ;  /* 0x0000000aff07ac12 */ /* 0x000fca000f8e33ff */
[----:B------:R-:W-:Y:S01]  /*3960*/  IMAD.MOV.U32 R16, RZ, RZ, R7 ;  /* 0x000000ffff107224 */ /* 0x000fe200078e0007 */
[----:B------:R-:W-:Y:S06]  /*3970*/  BRA `(.L_x_27962) ;  /* 0x0000000000187947 */ /* 0x000fec0003800000 */
.L_x_27963:
[----:B------:R-:W-:Y:S01]  /*3980*/  MOV R26, R16 ;  /* 0x00000010001a7202 */ /* 0x000fe20000000f00 */
[----:B------:R-:W-:Y:S01]  /*3990*/  IMAD.MOV.U32 R3, RZ, RZ, R17 ;  /* 0x000000ffff037224 */ /* 0x000fe200078e0011 */
[----:B------:R-:W-:-:S07]  /*39a0*/  MOV R4, 0x39c0 ;  /* 0x000039c000047802 */ /* 0x000fce0000000f00 */
[----:B-----5:R-:W-:Y:S05]  /*39b0*/  CALL.REL.NOINC `($__internal_32_$__cuda_sm20_div_s64) ;  /* 0x00000024005c7944 */ /* 0x020fea0003c00000 */
[----:B------:R-:W-:Y:S02]  /*39c0*/  IMAD.MOV.U32 R16, RZ, RZ, R6 ;  /* 0x000000ffff107224 */ /* 0x000fe400078e0006 */
[----:B------:R-:W-:-:S07]  /*39d0*/  IMAD.MOV.U32 R17, RZ, RZ, R7 ;  /* 0x000000ffff117224 */ /* 0x000fce00078e0007 */
.L_x_27962:
[----:B------:R-:W-:Y:S05]  /*39e0*/  BSYNC.RECONVERGENT B0 ;  /* 0x0000000000007941 */ /* 0x000fea0003800200 */
.L_x_27957:
[----:B------:R-:W0:Y:S01]  /*39f0*/  LDCU.64 UR10, c[0x0][0x390] ;  /* 0x00007200ff0a77ac */ /* 0x000e220008000a00 */
[----:B------:R-:W-:Y:S01]  /*3a00*/  BSSY.RECONVERGENT B0, `(.L_x_27964) ;  /* 0x0000052000007945 */ /* 0x000fe20003800200 */
[----:B0-----:R-:W-:Y:S02]  /*3a10*/  LOP3.LUT R3, R18, UR10, RZ, 0x3c, !PT ;  /* 0x0000000a12037c12 */ /* 0x001fe4000f8e3cff */
        /* <DEDUP_REMOVED lines=9> */
[----:B------:R-:W-:-:S07]  /*3ab0*/  ISETP.NE.U32.AND P2, PT, RZ, UR10, PT ;  /* 0x0000000aff007c0c */ /* 0x000fce000bf45070 */
[----:B0-----:R-:W0:Y:S02]  /*3ac0*/  MUFU.RCP R7, R7 ;  /* 0x0000000700077308 */ /* 0x001e240000001000 */
[----:B0-----:R-:W-:Y:S01]  /*3ad0*/  IADD3 R4, PT, PT, R7, 0xffffffe, RZ ;  /* 0x0ffffffe07047810 */ /* 0x001fe20007ffe0ff */
[----:B------:R-:W-:-:S05]  /*3ae0*/  HFMA2 R7, -RZ, RZ, 0, 0 ;  /* 0x00000000ff077431 */ /* 0x000fca00000001ff */
[----:B------:R0:W1:Y:S02]  /*3af0*/  F2I.FTZ.U32.TRUNC.NTZ R5, R4 ;  /* 0x0000000400057305 */ /* 0x000064000021f000 */
[----:B0-----:R-:W-:Y:S02]  /*3b00*/  IMAD.MOV.U32 R4, RZ, RZ, RZ ;  /* 0x000000ffff047224 */ /* 0x001fe400078e00ff */
        /* <DEDUP_REMOVED lines=10> */
[----:B------:R-:W-:Y:S01]  /*3bb0*/  @P1 VIADD R6, R6, 0x1 ;  /* 0x0000000106061836 */ /* 0x000fe20000000000 */
[----:B------:R-:W-:-:S05]  /*3bc0*/  @!P2 LOP3.LUT R6, RZ, UR10, RZ, 0x33, !PT ;  /* 0x0000000aff06ac12 */ /* 0x000fca000f8e33ff */
[----:B------:R-:W-:-:S04]  /*3bd0*/  IMAD.MOV R3, RZ, RZ, -R6 ;  /* 0x000000ffff037224 */ /* 0x000fc800078e0a06 */
[----:B------:R-:W-:-:S05]  /*3be0*/  IMAD R18, R3, UR10, R18 ;  /* 0x0000000a03127c24 */ /* 0x000fca000f8e0212 */
[----:B------:R-:W-:-:S04]  /*3bf0*/  ISETP.NE.U32.AND P0, PT, R18, RZ, PT ;  /* 0x000000ff1200720c */ /* 0x000fc80003f05070 */
[----:B------:R-:W-:Y:S01]  /*3c00*/  ISETP.NE.AND.EX P0, PT, RZ, RZ, PT, P0 ;  /* 0x000000ffff00720c */ /* 0x000fe20003f05300 */
[----:B------:R-:W-:-:S12]  /*3c10*/  BRA `(.L_x_27968) ;  /* 0x0000000000347947 */ /* 0x000fd80003800000 */
.L_x_27967:
[----:B------:R-:W-:Y:S01]  /*3c20*/  IMAD.MOV.U32 R26, RZ, RZ, R18 ;  /* 0x000000ffff1a7224 */ /* 0x000fe200078e0012 */
[----:B------:R-:W-:Y:S01]  /*3c30*/  MOV R4, 0x3c60 ;  /* 0x00003c6000047802 */ /* 0x000fe20000000f00 */
[----:B------:R-:W-:-:S07]  /*3c40*/  IMAD.MOV.U32 R3, RZ, RZ, R19 ;  /* 0x000000ffff037224 */ /* 0x000fce00078e0013 */
[----:B-----5:R-:W-:Y:S05]  /*3c50*/  CALL.REL.NOINC `($__internal_32_$__cuda_sm20_div_s64) ;  /* 0x0000002000b47944 */ /* 0x020fea0003c00000 */
        /* <DEDUP_REMOVED lines=9> */
.L_x_27968:
[----:B------:R-:W-:Y:S05]  /*3cf0*/  BSYNC.RECONVERGENT B1 ;  /* 0x0000000000017941 */ /* 0x000fea0003800200 */
.L_x_27966:
[----:B------:R-:W-:-:S04]  /*3d00*/  SEL R19, RZ, 0xffffffff, !P0 ;  /* 0xffffffffff137807 */ /* 0x000fc80004000000 */
[----:B------:R-:W-:-:S05]  /*3d10*/  IADD3 R18, P0, PT, R6, R19, RZ ;  /* 0x0000001306127210 */ /* 0x000fca0007f1e0ff */
[----:B------:R-:W-:Y:S01]  /*3d20*/  IMAD.X R19, R7, 0x1, R19, P0 ;  /* 0x0000000107137824 */ /* 0x000fe200000e0613 */
[----:B------:R-:W-:Y:S07]  /*3d30*/  BRA `(.L_x_27969) ;  /* 0x0000000000787947 */ /* 0x000fee0003800000 */
.L_x_27965:
        /* <DEDUP_REMOVED lines=9> */
[----:B0-----:R-:W-:Y:S01]  /*3dd0*/  MOV R4, RZ ;  /* 0x000000ff00047202 */ /* 0x001fe20000000f00 */
[----:B-1----:R-:W-:-:S04]  /*3de0*/  IMAD.MOV R7, RZ, RZ, -R5 ;  /* 0x000000ffff077224 */ /* 0x002fc800078e0a05 */
[----:B------:R-:W-:-:S04]  /*3df0*/  IMAD R7, R7, UR10, RZ ;  /* 0x0000000a07077c24 */ /* 0x000fc8000f8e02ff */
[----:B------:R-:W-:-:S06]  /*3e00*/  IMAD.HI.U32 R7, R5, R7, R4 ;  /* 0x0000000705077227 */ /* 0x000fcc00078e0004 */
[----:B------:R-:W-:-:S04]  /*3e10*/  IMAD.HI.U32 R7, R7, R18, RZ ;  /* 0x0000001207077227 */ /* 0x000fc800078e00ff */
[----:B------:R-:W-:-:S04]  /*3e20*/  IMAD.MOV R5, RZ, RZ, -R7 ;  /* 0x000000ffff057224 */ /* 0x000fc800078e0a07 */
[----:B------:R-:W-:-:S05]  /*3e30*/  IMAD R5, R5, UR10, R18 ;  /* 0x0000000a05057c24 */ /* 0x000fca000f8e0212 */
[----:B------:R-:W-:-:S13]  /*3e40*/  ISETP.GE.U32.AND P0, PT, R5, UR10, PT ;  /* 0x0000000a05007c0c */ /* 0x000fda000bf06070 */
[----:B------:R-:W-:Y:S02]  /*3e50*/  @P0 VIADD R5, R5, -UR10 ;  /* 0x8000000a05050c36 */ /* 0x000fe40008000000 */
[----:B------:R-:W-:-:S03]  /*3e60*/  @P0 VIADD R7, R7, 0x1 ;  /* 0x0000000107070836 */ /* 0x000fc60000000000 */
[----:B------:R-:W-:-:S13]  /*3e70*/  ISETP.GE.U32.AND P1, PT, R5, UR10, PT ;  /* 0x0000000a05007c0c */ /* 0x000fda000bf26070 */
[----:B------:R-:W-:Y:S02]  /*3e80*/  @P1 IADD3 R7, PT, PT, R7, 0x1, RZ ;  /* 0x0000000107071810 */ /* 0x000fe40007ffe0ff */
[----:B------:R-:W-:-:S05]  /*3e90*/  @!P2 LOP3.LUT R7, RZ, UR10, RZ, 0x33, !PT ;  /* 0x0000000aff07ac12 */ /* 0x000fca000f8e33ff */
[----:B------:R-:W-:Y:S01]  /*3ea0*/  IMAD.MOV.U32 R18, RZ, RZ, R7 ;  /* 0x000000ffff127224 */ /* 0x000fe200078e0007 */
[----:B------:R-:W-:Y:S06]  /*3eb0*/  BRA `(.L_x_27969) ;  /* 0x0000000000187947 */ /* 0x000fec0003800000 */
.L_x_27970:
[----:B------:R-:W-:Y:S01]  /*3ec0*/  IMAD.MOV.U32 R26, RZ, RZ, R18 ;  /* 0x000000ffff1a7224 */ /* 0x000fe200078e0012 */
[----:B------:R-:W-:Y:S02]  /*3ed0*/  MOV R3, R19 ;  /* 0x0000001300037202 */ /* 0x000fe40000000f00 */
[----:B------:R-:W-:-:S07]  /*3ee0*/  MOV R4, 0x3f00 ;  /* 0x00003f0000047802 */ /* 0x000fce0000000f00 */
[----:B-----5:R-:W-:Y:S05]  /*3ef0*/  CALL.REL.NOINC `($__internal_32_$__cuda_sm20_div_s64) ;  /* 0x00000020000c7944 */ /* 0x020fea0003c00000 */
[----:B------:R-:W-:Y:S02]  /*3f00*/  IMAD.MOV.U32 R18, RZ, RZ, R6 ;  /* 0x000000ffff127224 */ /* 0x000fe400078e0006 */
[----:B------:R-:W-:-:S07]  /*3f10*/  IMAD.MOV.U32 R19, RZ, RZ, R7 ;  /* 0x000000ffff137224 */ /* 0x000fce00078e0007 */
.L_x_27969:
[----:B------:R-:W-:Y:S05]  /*3f20*/  BSYNC.RECONVERGENT B0 ;  /* 0x0000000000007941 */ /* 0x000fea0003800200 */
.L_x_27964:
[----:B------:R-:W0:Y:S01]  /*3f30*/  LDCU.64 UR10, c[0x0][0x390] ;  /* 0x00007200ff0a77ac */ /* 0x000e220008000a00 */
[----:B------:R-:W-:Y:S01]  /*3f40*/  BSSY.RECONVERGENT B0, `(.L_x_27971) ;  /* 0x0000052000007945 */ /* 0x000fe20003800200 */
[----:B0----5:R-:W-:Y:S02]  /*3f50*/  LOP3.LUT R3, R20, UR10, RZ, 0x3c, !PT ;  /* 0x0000000a14037c12 */ /* 0x021fe4000f8e3cff */
        /* <DEDUP_REMOVED lines=32> */
.L_x_27974:
[----:B------:R-:W-:Y:S01]  /*4160*/  MOV R26, R20 ;  /* 0x00000014001a7202 */ /* 0x000fe20000000f00 */
[----:B------:R-:W-:Y:S01]  /*4170*/  IMAD.MOV.U32 R3, RZ, RZ, R21 ;  /* 0x000000ffff037224 */ /* 0x000fe200078e0015 */
[----:B------:R-:W-:-:S07]  /*4180*/  MOV R4, 0x41a0 ;  /* 0x000041a000047802 */ /* 0x000fce0000000f00 */
[----:B------:R-:W-:Y:S05]  /*4190*/  CALL.REL.NOINC `($__internal_32_$__cuda_sm20_div_s64) ;  /* 0x0000001c00647944 */ /* 0x000fea0003c00000 */
[----:B------:R-:W0:Y:S01]  /*41a0*/  LDCU.64 UR4, c[0x0][0x390] ;  /* 0x00007200ff0477ac */ /* 0x000e220008000a00 */
[----:B------:R-:W-:-:S05]  /*41b0*/  IADD3 R3, P0, PT, RZ, -R6, RZ ;  /* 0x80000006ff037210 */ /* 0x000fca0007f1e0ff */
[----:B------:R-:W-:-:S04]  /*41c0*/  IMAD.X R4, RZ, RZ, ~R7, P0 ;  /* 0x000000ffff047224 */ /* 0x000fc800000e0e07 */
[----:B0-----:R-:W-:Y:S02]  /*41d0*/  IMAD R4, R4, UR4, RZ ;  /* 0x0000000404047c24 */ /* 0x001fe4000f8e02ff */
[----:B------:R-:W-:-:S04]  /*41e0*/  IMAD.WIDE.U32 R20, R3, UR4, R20 ;  /* 0x0000000403147c25 */ /* 0x000fc8000f8e0014 */
[----:B------:R-:W-:Y:S01]  /*41f0*/  IMAD R3, R3, UR5, R4 ;  /* 0x0000000503037c24 */ /* 0x000fe2000f8e0204 */
[----:B------:R-:W-:-:S03]  /*4200*/  ISETP.NE.U32.AND P0, PT, R20, RZ, PT ;  /* 0x000000ff1400720c */ /* 0x000fc60003f05070 */
[----:B------:R-:W-:-:S05]  /*4210*/  IMAD.IADD R20, R3, 0x1, R21 ;  /* 0x0000000103147824 */ /* 0x000fca00078e0215 */
[----:B------:R-:W-:-:S13]  /*4220*/  ISETP.NE.AND.EX P0, PT, R20, RZ, PT, P0 ;  /* 0x000000ff1400720c */ /* 0x000fda0003f05300 */
.L_x_27975:
[----:B------:R-:W-:Y:S05]  /*4230*/  BSYNC.RECONVERGENT B1 ;  /* 0x0000000000017941 */ /* 0x000fea0003800200 */
.L_x_27973:
[----:B------:R-:W-:-:S04]  /*4240*/  SEL R21, RZ, 0xffffffff, !P0 ;  /* 0xffffffffff157807 */ /* 0x000fc80004000000 */
[----:B------:R-:W-:-:S04]  /*4250*/  IADD3 R20, P0, PT, R6, R21, RZ ;  /* 0x0000001506147210 */ /* 0x000fc80007f1e0ff */
[----:B------:R-:W-:Y:S01]  /*4260*/  IADD3.X R21, PT, PT, R7, R21, RZ, P0, !PT ;  /* 0x0000001507157210 */ /* 0x000fe200007fe4ff */
[----:B------:R-:W-:Y:S08]  /*4270*/  BRA `(.L_x_27976) ;  /* 0x0000000000787947 */ /* 0x000ff00003800000 */
.L_x_27972:
        /* <DEDUP_REMOVED lines=22> */
[----:B------:R-:W-:Y:S01]  /*43e0*/  MOV R20, R7 ;  /* 0x0000000700147202 */ /* 0x000fe20000000f00 */
[----:B------:R-:W-:Y:S06]  /*43f0*/  BRA `(.L_x_27976) ;  /* 0x0000000000187947 */ /* 0x000fec0003800000 */
.L_x_27977:
[----:B------:R-:W-:Y:S01]  /*4400*/  IMAD.MOV.U32 R26, RZ, RZ, R20 ;  /* 0x000000ffff1a7224 */ /* 0x000fe200078e0014 */
[----:B------:R-:W-:Y:S01]  /*4410*/  MOV R4, 0x4440 ;  /* 0x0000444000047802 */ /* 0x000fe20000000f00 */
[----:B------:R-:W-:-:S07]  /*4420*/  IMAD.MOV.U32 R3, RZ, RZ, R21 ;  /* 0x000000ffff037224 */ /* 0x000fce00078e0015 */
[----:B------:R-:W-:Y:S05]  /*4430*/  CALL.REL.NOINC `($__internal_32_$__cuda_sm20_div_s64) ;  /* 0x0000001800bc7944 */ /* 0x000fea0003c00000 */
[----:B------:R-:W-:Y:S01]  /*4440*/  MOV R20, R6 ;  /* 0x0000000600147202 */ /* 0x000fe20000000f00 */
[----:B------:R-:W-:-:S07]  /*4450*/  IMAD.MOV.U32 R21, RZ, RZ, R7 ;  /* 0x000000ffff157224 */ /* 0x000fce00078e0007 */
.L_x_27976:
[----:B------:R-:W-:Y:S05]  /*4460*/  BSYNC.RECONVERGENT B0 ;  /* 0x0000000000007941 */ /* 0x000fea0003800200 */
.L_x_27971:
        /* <DEDUP_REMOVED lines=30> */
[----:B------:R-:W-:-:S04]  /*4650*/  IMAD.MOV R3, RZ, RZ, -R6 ;  /* 0x000000ffff037224 */ /* 0x000fc800078e0a06 */
[----:B------:R-:W-:-:S05]  /*4660*/  IMAD R22, R3, UR10, R22 ;  /* 0x0000000a03167c24 */ /* 0x000fca000f8e0216 */
[----:B------:R-:W-:-:S04]  /*4670*/  ISETP.NE.U32.AND P0, PT, R22, RZ, PT ;  /* 0x000000ff1600720c */ /* 0x000fc80003f05070 */
[----:B------:R-:W-:Y:S01]  /*4680*/  ISETP.NE.AND.EX P0, PT, RZ, RZ, PT, P0 ;  /* 0x000000ffff00720c */ /* 0x000fe20003f05300 */
[----:B------:R-:W-:-:S12]  /*4690*/  BRA `(.L_x_27982) ;  /* 0x0000000000347947 */ /* 0x000fd80003800000 */
.L_x_27981:
[----:B------:R-:W-:Y:S01]  /*46a0*/  IMAD.MOV.U32 R26, RZ, RZ, R22 ;  /* 0x000000ffff1a7224 */ /* 0x000fe200078e0016 */
[----:B------:R-:W-:Y:S02]  /*46b0*/  MOV R3, R23 ;  /* 0x0000001700037202 */ /* 0x000fe40000000f00 */
        /* <DEDUP_REMOVED lines=11> */
.L_x_27982:
[----:B------:R-:W-:Y:S05]  /*4770*/  BSYNC.RECONVERGENT B1 ;  /* 0x0000000000017941 */ /* 0x000fea0003800200 */
.L_x_27980:
[----:B------:R-:W-:-:S04]  /*4780*/  SEL R23, RZ, 0xffffffff, !P0 ;  /* 0xffffffffff177807 */ /* 0x000fc80004000000 */
[----:B------:R-:W-:-:S05]  /*4790*/  IADD3 R22, P0, PT, R6, R23, RZ ;  /* 0x0000001706167210 */ /* 0x000fca0007f1e0ff */
[----:B------:R-:W-:Y:S01]  /*47a0*/  IMAD.X R23, R7, 0x1, R23, P0 ;  /* 0x0000000107177824 */ /* 0x000fe200000e0617 */
[----:B------:R-:W-:Y:S07]  /*47b0*/  BRA `(.L_x_27983) ;  /* 0x0000000000787947 */ /* 0x000fee0003800000 */
.L_x_27979:
[----:B------:R-:W-:-:S04]  /*47c0*/  LOP3.LUT R3, R23, UR11, RZ, 0xfc, !PT ;  /* 0x0000000b17037c12 */ /* 0x000fc8000f8efcff */
[----:B------:R-:W-:-:S13]  /*47d0*/  ISETP.NE.U32.AND P0, PT, R3, RZ, PT ;  /* 0x000000ff0300720c */ /* 0x000fda0003f05070 */
[----:B------:R-:W-:Y:S05]  /*47e0*/  @P0 BRA `(.L_x_27984) ;  /* 0x0000000000540947 */ /* 0x000fea0003800000 */
[----:B------:R-:W0:Y:S01]  /*47f0*/  I2F.U32.RP R3, UR10 ;  /* 0x0000000a00037d06 */ /* 0x000e220008209000 */
[----:B------:R-:W-:Y:S01]  /*4800*/  ISETP.NE.U32.AND P2, PT, RZ, UR10, PT ;  /* 0x0000000aff007c0c */ /* 0x000fe2000bf45070 */
[----:B------:R-:W-:-:S06]  /*4810*/  HFMA2 R23, -RZ, RZ, 0, 0 ;  /* 0x00000000ff177431 */ /* 0x000fcc00000001ff */
[----:B0-----:R-:W0:Y:S02]  /*4820*/  MUFU.RCP R3, R3 ;  /* 0x0000000300037308 */ /* 0x001e240000001000 */
[----:B0-----:R-:W-:-:S06]  /*4830*/  IADD3 R4, PT, PT, R3, 0xffffffe, RZ ;  /* 0x0ffffffe03047810 */ /* 0x001fcc0007ffe0ff */
        /* <DEDUP_REMOVED lines=14> */
[----:B------:R-:W-:Y:S01]  /*4920*/  IMAD.MOV.U32 R22, RZ, RZ, R7 ;  /* 0x000000ffff167224 */ /* 0x000fe200078e0007 */
[----:B------:R-:W-:Y:S06]  /*4930*/  BRA `(.L_x_27983) ;  /* 0x0000000000187947 */ /* 0x000fec0003800000 */
.L_x_27984:
[----:B------:R-:W-:Y:S01]  /*4940*/  IMAD.MOV.U32 R26, RZ, RZ, R22 ;  /* 0x000000ffff1a7224 */ /* 0x000fe200078e0016 */
[----:B------:R-:W-:Y:S01]  /*4950*/  MOV R4, 0x4980 ;  /* 0x0000498000047802 */ /* 0x000fe20000000f00 */
[----:B------:R-:W-:-:S07]  /*4960*/  IMAD.MOV.U32 R3, RZ, RZ, R23 ;  /* 0x000000ffff037224 */ /* 0x000fce00078e0017 */
[----:B------:R-:W-:Y:S05]  /*4970*/  CALL.REL.NOINC `($__internal_32_$__cuda_sm20_div_s64) ;  /* 0x00000014006c7944 */ /* 0x000fea0003c00000 */
[----:B------:R-:W-:Y:S01]  /*4980*/  IMAD.MOV.U32 R22, RZ, RZ, R6 ;  /* 0x000000ffff167224 */ /* 0x000fe200078e0006 */
[----:B------:R-:W-:-:S07]  /*4990*/  MOV R23, R7 ;  /* 0x0000000700177202 */ /* 0x000fce0000000f00 */
.L_x_27983:
[----:B------:R-:W-:Y:S05]  /*49a0*/  BSYNC.RECONVERGENT B0 ;  /* 0x0000000000007941 */ /* 0x000fea0003800200 */
.L_x_27978:
        /* <DEDUP_REMOVED lines=35> */
.L_x_27988:
        /* <DEDUP_REMOVED lines=13> */
.L_x_27989:
[----:B------:R-:W-:Y:S05]  /*4cb0*/  BSYNC.RECONVERGENT B1 ;  /* 0x0000000000017941 */ /* 0x000fea0003800200 */
.L_x_27987:
[----:B------:R-:W-:-:S04]  /*4cc0*/  SEL R9, RZ, 0xffffffff, !P0 ;  /* 0xffffffffff097807 */ /* 0x000fc80004000000 */
[----:B------:R-:W-:-:S04]  /*4cd0*/  IADD3 R8, P0, PT, R6, R9, RZ ;  /* 0x0000000906087210 */ /* 0x000fc80007f1e0ff */
[----:B------:R-:W-:Y:S01]  /*4ce0*/  IADD3.X R9, PT, PT, R7, R9, RZ, P0, !PT ;  /* 0x0000000907097210 */ /* 0x000fe200007fe4ff */
[----:B------:R-:W-:Y:S08]  /*4cf0*/  BRA `(.L_x_27990) ;  /* 0x0000000000787947 */ /* 0x000ff00003800000 */
.L_x_27986:
[----:B------:R-:W-:-:S04]  /*4d00*/  LOP3.LUT R3, R9, UR11, RZ, 0xfc, !PT ;  /* 0x0000000b09037c12 */ /* 0x000fc8000f8efcff */
[----:B------:R-:W-:-:S13]  /*4d10*/  ISETP.NE.U32.AND P0, PT, R3, RZ, PT ;  /* 0x000000ff0300720c */ /* 0x000fda0003f05070 */
[----:B------:R-:W-:Y:S05]  /*4d20*/  @P0 BRA `(.L_x_27991) ;  /* 0x0000000000540947 */ /* 0x000fea0003800000 */
[----:B------:R-:W0:Y:S01]  /*4d30*/  I2F.U32.RP R3, UR10 ;  /* 0x0000000a00037d06 */ /* 0x000e220008209000 */
[----:B------:R-:W-:Y:S02]  /*4d40*/  ISETP.NE.U32.AND P2, PT, RZ, UR10, PT ;  /* 0x0000000aff007c0c */ /* 0x000fe4000bf45070 */
[----:B------:R-:W-:-:S05]  /*4d50*/  MOV R9, RZ ;  /* 0x000000ff00097202 */ /* 0x000fca0000000f00 */
[----:B0-----:R-:W0:Y:S02]  /*4d60*/  MUFU.RCP R3, R3 ;  /* 0x0000000300037308 */ /* 0x001e240000001000 */
[----:B0-----:R-:W-:-:S06]  /*4d70*/  VIADD R4, R3, 0xffffffe ;  /* 0x0ffffffe03047836 */ /* 0x001fcc0000000000 */
        /* <DEDUP_REMOVED lines=16> */
.L_x_27991:
[----:B------:R-:W-:Y:S01]  /*4e80*/  IMAD.MOV.U32 R26, RZ, RZ, R8 ;  /* 0x000000ffff1a7224 */ /* 0x000fe200078e0008 */
[----:B------:R-:W-:Y:S01]  /*4e90*/  MOV R4, 0x4ec0 ;  /* 0x00004ec000047802 */ /* 0x000fe20000000f00 */
[----:B------:R-:W-:-:S07]  /*4ea0*/  IMAD.MOV.U32 R3, RZ, RZ, R9 ;  /* 0x000000ffff037224 */ /* 0x000fce00078e0009 */
[----:B------:R-:W-:Y:S05]  /*4eb0*/  CALL.REL.NOINC `($__internal_32_$__cuda_sm20_div_s64) ;  /* 0x00000010001c7944 */ /* 0x000fea0003c00000 */
[----:B------:R-:W-:Y:S01]  /*4ec0*/  MOV R8, R6 ;  /* 0x0000000600087202 */ /* 0x000fe20000000f00 */
[----:B------:R-:W-:-:S07]  /*4ed0*/  IMAD.MOV.U32 R9, RZ, RZ, R7 ;  /* 0x000000ffff097224 */ /* 0x000fce00078e0007 */
.L_x_27990:
[----:B------:R-:W-:Y:S05]  /*4ee0*/  BSYNC.RECONVERGENT B0 ;  /* 0x0000000000007941 */ /* 0x000fea0003800200 */
.L_x_27985:
        /* <DEDUP_REMOVED lines=35> */
.L_x_27995:
        /* <DEDUP_REMOVED lines=13> */
.L_x_27996:
[----:B------:R-:W-:Y:S05]  /*51f0*/  BSYNC.RECONVERGENT B1 ;  /* 0x0000000000017941 */ /* 0x000fea0003800200 */
.L_x_27994:
[----:B------:R-:W-:-:S04]  /*5200*/  SEL R11, RZ, 0xffffffff, !P0 ;  /* 0xffffffffff0b7807 */ /* 0x000fc80004000000 */
[----:B------:R-:W-:-:S04]  /*5210*/  IADD3 R10, P0, PT, R6, R11, RZ ;  /* 0x0000000b060a7210 */ /* 0x000fc80007f1e0ff */
[----:B------:R-:W-:Y:S01]  /*5220*/  IADD3.X R11, PT, PT, R7, R11, RZ, P0, !PT ;  /* 0x0000000b070b7210 */ /* 0x000fe200007fe4ff */
[----:B------:R-:W-:Y:S08]  /*5230*/  BRA `(.L_x_27997) ;  /* 0x0000000000787947 */ /* 0x000ff00003800000 */
.L_x_27993:
        /* <DEDUP_REMOVED lines=24> */
.L_x_27998:
[----:B------:R-:W-:Y:S01]  /*53c0*/  IMAD.MOV.U32 R26, RZ, RZ, R10 ;  /* 0x000000ffff1a7224 */ /* 0x000fe200078e000a */
[----:B------:R-:W-:Y:S01]  /*53d0*/  MOV R4, 0x5400 ;  /* 0x0000540000047802 */ /* 0x000fe20000000f00 */
[----:B------:R-:W-:-:S07]  /*53e0*/  IMAD.MOV.U32 R3, RZ, RZ, R11 ;  /* 0x000000ffff037224 */ /* 0x000fce00078e000b */
[----:B------:R-:W-:Y:S05]  /*53f0*/  CALL.REL.NOINC `($__internal_32_$__cuda_sm20_div_s64) ;  /* 0x0000000800cc7944 */ /* 0x000fea0003c00000 */
[----:B------:R-:W-:Y:S01]  /*5400*/  MOV R10, R6 ;  /* 0x00000006000a7202 */ /* 0x000fe20000000f00 */
[----:B------:R-:W-:-:S07]  /*5410*/  IMAD.MOV.U32 R11, RZ, RZ, R7 ;  /* 0x000000ffff0b7224 */ /* 0x000fce00078e0007 */
.L_x_27997:
[----:B------:R-:W-:Y:S05]  /*5420*/  BSYNC.RECONVERGENT B0 ;  /* 0x0000000000007941 */ /* 0x000fea0003800200 */
.L_x_27992:
        /* <DEDUP_REMOVED lines=35> */
.L_x_28002:
        /* <DEDUP_REMOVED lines=13> */
.L_x_28003:
[----:B------:R-:W-:Y:S05]  /*5730*/  BSYNC.RECONVERGENT B1 ;  /* 0x0000000000017941 */ /* 0x000fea0003800200 */
.L_x_28001:
[----:B------:R-:W-:-:S04]  /*5740*/  SEL R13, RZ, 0xffffffff, !P0 ;  /* 0xffffffffff0d7807 */ /* 0x000fc80004000000 */
[----:B------:R-:W-:-:S04]  /*5750*/  IADD3 R12, P0, PT, R6, R13, RZ ;  /* 0x0000000d060c7210 */ /* 0x000fc80007f1e0ff */
[----:B------:R-:W-:Y:S01]  /*5760*/  IADD3.X R13, PT, PT, R7, R13, RZ, P0, !PT ;  /* 0x0000000d070d7210 */ /* 0x000fe200007fe4ff */
[----:B------:R-:W-:Y:S08]  /*5770*/  BRA `(.L_x_28004) ;  /* 0x0000000000787947 */ /* 0x000ff00003800000 */
.L_x_28000:
        /* <DEDUP_REMOVED lines=24> */
.L_x_28005:
[----:B------:R-:W-:Y:S01]  /*5900*/  IMAD.MOV.U32 R26, RZ, RZ, R12 ;  /* 0x000000ffff1a7224 */ /* 0x000fe200078e000c */
[----:B------:R-:W-:Y:S01]  /*5910*/  MOV R4, 0x5940 ;  /* 0x0000594000047802 */ /* 0x000fe20000000f00 */
[----:B------:R-:W-:-:S07]  /*5920*/  IMAD.MOV.U32 R3, RZ, RZ, R13 ;  /* 0x000000ffff037224 */ /* 0x000fce00078e000d */
[----:B------:R-:W-:Y:S05]  /*5930*/  CALL.REL.NOINC `($__internal_32_$__cuda_sm20_div_s64) ;  /* 0x00000004007c7944 */ /* 0x000fea0003c00000 */
[----:B------:R-:W-:Y:S01]  /*5940*/  MOV R12, R6 ;  /* 0x00000006000c7202 */ /* 0x000fe20000000f00 */
[----:B------:R-:W-:-:S07]  /*5950*/  IMAD.MOV.U32 R13, RZ, RZ, R7 ;  /* 0x000000ffff0d7224 */ /* 0x000fce00078e0007 */
.L_x_28004:
[----:B------:R-:W-:Y:S05]  /*5960*/  BSYNC.RECONVERGENT B0 ;  /* 0x0000000000007941 */ /* 0x000fea0003800200 */
.L_x_27999:
        /* <DEDUP_REMOVED lines=35> */
.L_x_28009:
        /* <DEDUP_REMOVED lines=13> */
.L_x_28010:
[----:B------:R-:W-:Y:S05]  /*5c70*/  BSYNC.RECONVERGENT B1 ;  /* 0x0000000000017941 */ /* 0x000fea0003800200 */
.L_x_28008:
[----:B------:R-:W-:-:S04]  /*5c80*/  SEL R15, RZ, 0xffffffff, !P0 ;  /* 0xffffffffff0f7807 */ /* 0x000fc80004000000 */
[----:B------:R-:W-:-:S04]  /*5c90*/  IADD3 R14, P0, PT, R6, R15, RZ ;  /* 0x0000000f060e7210 */ /* 0x000fc80007f1e0ff */
[----:B------:R-:W-:Y:S01]  /*5ca0*/  IADD3.X R15, PT, PT, R7, R15, RZ, P0, !PT ;  /* 0x0000000f070f7210 */ /* 0x000fe200007fe4ff */
[----:B------:R-:W-:Y:S08]  /*5cb0*/  BRA `(.L_x_28011) ;  /* 0x0000000000787947 */ /* 0x000ff00003800000 */
.L_x_28007:
        /* <DEDUP_REMOVED lines=24> */
.L_x_28012:
[----:B------:R-:W-:Y:S01]  /*5e40*/  IMAD.MOV.U32 R26, RZ, RZ, R14 ;  /* 0x000000ffff1a7224 */ /* 0x000fe200078e000e */
[----:B------:R-:W-:Y:S01]  /*5e50*/  MOV R4, 0x5e80 ;  /* 0x00005e8000047802 */ /* 0x000fe20000000f00 */
[----:B------:R-:W-:-:S07]  /*5e60*/  IMAD.MOV.U32 R3, RZ, RZ, R15 ;  /* 0x000000ffff037224 */ /* 0x000fce00078e000f */
[----:B------:R-:W-:Y:S05]  /*5e70*/  CALL.REL.NOINC `($__internal_32_$__cuda_sm20_div_s64) ;  /* 0x00000000002c7944 */ /* 0x000fea0003c00000 */
[----:B------:R-:W-:Y:S01]  /*5e80*/  MOV R14, R6 ;  /* 0x00000006000e7202 */ /* 0x000fe20000000f00 */
[----:B------:R-:W-:-:S07]  /*5e90*/  IMAD.MOV.U32 R15, RZ, RZ, R7 ;  /* 0x000000ffff0f7224 */ /* 0x000fce00078e0007 */
.L_x_28011:
[----:B------:R-:W-:Y:S05]  /*5ea0*/  BSYNC.RECONVERGENT B0 ;  /* 0x0000000000007941 */ /* 0x000fea0003800200 */
.L_x_28006:
        /* <DEDUP_REMOVED lines=8> */
        .weak           $__internal_32_$__cuda_sm20_div_s64
        .type           $__internal_32_$__cuda_sm20_div_s64,@function
        .size           $__internal_32_$__cuda_sm20_div_s64,(.L_x_36981 - $__internal_32_$__cuda_sm20_div_s64)
$__internal_32_$__cuda_sm20_div_s64:
        /* <DEDUP_REMOVED lines=11> */
[C---:B------:R-:W-:Y:S01]  /*5fe0*/  IMAD R7, R24.reuse, UR5, R7 ;  /* 0x0000000518077c24 */ /* 0x040fe2000f8e0207 */
[----:B------:R-:W-:Y:S01]  /*5ff0*/  IADD3 R6, P0, PT, RZ, -R6, RZ ;  /* 0x80000006ff067210 */ /* 0x000fe20007f1e0ff */
[----:B------:R-:W-:Y:S02]  /*6000*/  IMAD.MOV.U32 R29, RZ, RZ, R24 ;  /* 0x000000ffff1d7224 */ /* 0x000fe400078e0018 */
[----:B------:R-:W-:Y:S02]  /*6010*/  IMAD R7, R25, UR4, R7 ;  /* 0x0000000419077c24 */ /* 0x000fe4000f8e0207 */
[----:B------:R-:W-:-:S03]  /*6020*/  IMAD.HI.U32 R28, R24, R6, RZ ;  /* 0x00000006181c7227 */ /* 0x000fc600078e00ff */
[----:B------:R-:W-:-:S05]  /*6030*/  IADD3.X R7, PT, PT, RZ, ~R7, RZ, P0, !PT ;  /* 0x80000007ff077210 */ /* 0x000fca00007fe4ff */
[----:B------:R-:W-:-:S04]  /*6040*/  IMAD.WIDE.U32 R28, P0, R24, R7, R28 ;  /* 0x00000007181c7225 */ /* 0x000fc8000780001c */
[C---:B------:R-:W-:Y:S02]  /*6050*/  IMAD R5, R25.reuse, R7, RZ ;  /* 0x0000000719057224 */ /* 0x040fe400078e02ff */
[----:B------:R-:W-:-:S04]  /*6060*/  IMAD.HI.U32 R6, P1, R25, R6, R28 ;  /* 0x0000000619067227 */ /* 0x000fc8000782001c */
[----:B------:R-:W-:Y:S01]  /*6070*/  IMAD.HI.U32 R7, R25, R7, RZ ;  /* 0x0000000719077227 */ /* 0x000fe200078e00ff */
[----:B------:R-:W-:-:S03]  /*6080*/  IADD3 R29, P2, PT, R5, R6, RZ ;  /* 0x00000006051d7210 */ /* 0x000fc60007f5e0ff */
[----:B------:R-:W-:Y:S01]  /*6090*/  IMAD.X R5, R7, 0x1, R25, P0 ;  /* 0x0000000107057824 */ /* 0x000fe200000e0619 */
[----:B------:R-:W-:Y:S01]  /*60a0*/  IADD3 R25, P4, PT, RZ, -R26, RZ ;  /* 0x8000001aff197210 */ /* 0x000fe20007f9e0ff */
[----:B------:R-:W-:-:S03]  /*60b0*/  IMAD.WIDE.U32 R6, R29, UR4, RZ ;  /* 0x000000041d067c25 */ /* 0x000fc6000f8e00ff */
[----:B------:R-:W-:Y:S01]  /*60c0*/  IADD3.X R5, PT, PT, RZ, RZ, R5, P2, P1 ;  /* 0x000000ffff057210 */ /* 0x000fe200017e2405 */
[----:B------:R-:W-:Y:S01]  /*60d0*/  IMAD R24, R29, UR5, R7 ;  /* 0x000000051d187c24 */ /* 0x000fe2000f8e0207 */
[----:B------:R-:W-:Y:S02]  /*60e0*/  IADD3 R6, P0, PT, RZ, -R6, RZ ;  /* 0x80000006ff067210 */ /* 0x000fe40007f1e0ff */
[----:B------:R-:W-:Y:S01]  /*60f0*/  SEL R25, R25, R26, !P3 ;  /* 0x0000001a19197207 */ /* 0x000fe20005800000 */
[----:B------:R-:W-:Y:S02]  /*6100*/  IMAD R24, R5, UR4, R24 ;  /* 0x0000000405187c24 */ /* 0x000fe4000f8e0218 */
[----:B------:R-:W-:-:S03]  /*6110*/  IMAD.HI.U32 R28, R29, R6, RZ ;  /* 0x000000061d1c7227 */ /* 0x000fc600078e00ff */
[----:B------:R-:W-:Y:S01]  /*6120*/  IADD3.X R24, PT, PT, RZ, ~R24, RZ, P0, !PT ;  /* 0x80000018ff187210 */ /* 0x000fe200007fe4ff */
[----:B------:R-:W-:-:S04]  /*6130*/  IMAD.X R26, RZ, RZ, ~R3, P4 ;  /* 0x000000ffff1a7224 */ /* 0x000fc800020e0e03 */
[----:B------:R-:W-:-:S04]  /*6140*/  IMAD.WIDE.U32 R28, P0, R29, R24, R28 ;  /* 0x000000181d1c7225 */ /* 0x000fc8000780001c */
[----:B------:R-:W-:-:S04]  /*6150*/  IMAD.HI.U32 R7, P1, R5, R6, R28 ;  /* 0x0000000605077227 */ /* 0x000fc8000782001c */
[----:B------:R-:W-:Y:S02]  /*6160*/  HFMA2 R29, -RZ, RZ, 0, 0 ;  /* 0x00000000ff1d7431 */ /* 0x000fe400000001ff */
[CC--:B------:R-:W-:Y:S02]  /*6170*/  IMAD R6, R5.reuse, R24.reuse, RZ ;  /* 0x0000001805067224 */ /* 0x0c0fe400078e02ff */
[----:B------:R-:W-:-:S03]  /*6180*/  IMAD.HI.U32 R24, R5, R24, RZ ;  /* 0x0000001805187227 */ /* 0x000fc600078e00ff */
[----:B------:R-:W-:Y:S01]  /*6190*/  IADD3 R6, P2, PT, R6, R7, RZ ;  /* 0x0000000706067210 */ /* 0x000fe20007f5e0ff */
[----:B------:R-:W-:Y:S01]  /*61a0*/  IMAD.X R24, R24, 0x1, R5, P0 ;  /* 0x0000000118187824 */ /* 0x000fe200000e0605 */
[----:B------:R-:W-:Y:S02]  /*61b0*/  SEL R7, R26, R3, !P3 ;  /* 0x000000031a077207 */ /* 0x000fe40005800000 */
[----:B------:R-:W-:Y:S01]  /*61c0*/  LOP3.LUT R3, R3, UR9, RZ, 0x3c, !PT ;  /* 0x0000000903037c12 */ /* 0x000fe2000f8e3cff */
[----:B------:R-:W-:Y:S01]  /*61d0*/  IMAD.HI.U32 R28, R6, R25, RZ ;  /* 0x00000019061c7227 */ /* 0x000fe200078e00ff */
[----:B------:R-:W-:-:S03]  /*61e0*/  IADD3.X R24, PT, PT, RZ, RZ, R24, P2, P1 ;  /* 0x000000ffff187210 */ /* 0x000fc600017e2418 */
[----:B------:R-:W-:-:S04]  /*61f0*/  IMAD.WIDE.U32 R28, R6, R7, R28 ;  /* 0x00000007061c7225 */ /* 0x000fc800078e001c */
[C---:B------:R-:W-:Y:S02]  /*6200*/  IMAD R5, R24.reuse, R7, RZ ;  /* 0x0000000718057224 */ /* 0x040fe400078e02ff */
[----:B------:R-:W-:-:S04]  /*6210*/  IMAD.HI.U32 R6, P0, R24, R25, R28 ;  /* 0x0000001918067227 */ /* 0x000fc8000780001c */
[----:B------:R-:W-:Y:S01]  /*6220*/  IMAD.HI.U32 R24, R24, R7, RZ ;  /* 0x0000000718187227 */ /* 0x000fe200078e00ff */
[----:B------:R-:W-:-:S03]  /*6230*/  IADD3 R5, P1, PT, R5, R6, RZ ;  /* 0x0000000605057210 */ /* 0x000fc60007f3e0ff */
[----:B------:R-:W-:Y:S02]  /*6240*/  IMAD.X R6, RZ, RZ, R24, P0 ;  /* 0x000000ffff067224 */ /* 0x000fe400000e0618 */
[----:B------:R-:W-:-:S04]  /*6250*/  IMAD.WIDE.U32 R26, R5, UR4, RZ ;  /* 0x00000004051a7c25 */ /* 0x000fc8000f8e00ff */
[----:B------:R-:W-:Y:S01]  /*6260*/  IMAD.X R6, RZ, RZ, R6, P1 ;  /* 0x000000ffff067224 */ /* 0x000fe200008e0606 */
[----:B------:R-:W-:Y:S01]  /*6270*/  IADD3 R25, P1, PT, -R26, R25, RZ ;  /* 0x000000191a197210 */ /* 0x000fe20007f3e1ff */
[----:B------:R-:W-:-:S03]  /*6280*/  IMAD R27, R5, UR5, R27 ;  /* 0x00000005051b7c24 */ /* 0x000fc6000f8e021b */
[----:B------:R-:W-:Y:S01]  /*6290*/  ISETP.GE.U32.AND P0, PT, R25, UR4, PT ;  /* 0x0000000419007c0c */ /* 0x000fe2000bf06070 */
[----:B------:R-:W-:-:S05]  /*62a0*/  IMAD R24, R6, UR4, R27 ;  /* 0x0000000406187c24 */ /* 0x000fca000f8e021b */
[----:B------:R-:W-:Y:S02]  /*62b0*/  IADD3.X R7, PT, PT, ~R24, R7, RZ, P1, !PT ;  /* 0x0000000718077210 */ /* 0x000fe40000ffe5ff */
[----:B------:R-:W-:Y:S02]  /*62c0*/  IADD3 R24, P2, PT, R5, 0x1, RZ ;  /* 0x0000000105187810 */ /* 0x000fe40007f5e0ff */
[----:B------:R-:W-:Y:S02]  /*62d0*/  IADD3 R28, P1, PT, R25, -UR4, RZ ;  /* 0x80000004191c7c10 */ /* 0x000fe4000ff3e0ff */
[C---:B------:R-:W-:Y:S01]  /*62e0*/  ISETP.GE.U32.AND.EX P0, PT, R7.reuse, UR5, PT, P0 ;  /* 0x0000000507007c0c */ /* 0x040fe2000bf06100 */
[----:B------:R-:W-:Y:S01]  /*62f0*/  IMAD.X R27, RZ, RZ, R6, P2 ;  /* 0x000000ffff1b7224 */ /* 0x000fe200010e0606 */
[----:B------:R-:W-:Y:S02]  /*6300*/  IADD3.X R26, PT, PT, R7, ~UR5, RZ, P1, !PT ;  /* 0x80000005071a7c10 */ /* 0x000fe40008ffe4ff */
[----:B------:R-:W-:-:S02]  /*6310*/  SEL R25, R28, R25, P0 ;  /* 0x000000191c197207 */ /* 0x000fc40000000000 */
[----:B------:R-:W-:Y:S02]  /*6320*/  SEL R24, R24, R5, P0 ;  /* 0x0000000518187207 */ /* 0x000fe40000000000 */
[----:B------:R-:W-:Y:S02]  /*6330*/  SEL R26, R26, R7, P0 ;  /* 0x000000071a1a7207 */ /* 0x000fe40000000000 */
[----:B------:R-:W-:Y:S02]  /*6340*/  ISETP.GE.U32.AND P1, PT, R25, UR4, PT ;  /* 0x0000000419007c0c */ /* 0x000fe4000bf26070 */
[----:B------:R-:W-:Y:S02]  /*6350*/  SEL R27, R27, R6, P0 ;  /* 0x000000061b1b7207 */ /* 0x000fe40000000000 */
[----:B------:R-:W-:Y:S02]  /*6360*/  IADD3 R5, P2, PT, R24, 0x1, RZ ;  /* 0x0000000118057810 */ /* 0x000fe40007f5e0ff */
[----:B------:R-:W-:-:S02]  /*6370*/  ISETP.GE.U32.AND.EX P0, PT, R26, UR5, PT, P1 ;  /* 0x000000051a007c0c */ /* 0x000fc4000bf06110 */
[----:B------:R-:W-:Y:S01]  /*6380*/  ISETP.GE.AND P1, PT, R3, RZ, PT ;  /* 0x000000ff0300720c */ /* 0x000fe20003f26270 */
[----:B------:R-:W-:Y:S01]  /*6390*/  IMAD.X R6, RZ, RZ, R27, P2 ;  /* 0x000000ffff067224 */ /* 0x000fe200010e061b */
[----:B------:R-:W-:-:S04]  /*63a0*/  SEL R5, R5, R24, P0 ;  /* 0x0000001805057207 */ /* 0x000fc80000000000 */
[----:B------:R-:W-:Y:S02]  /*63b0*/  SEL R27, R6, R27, P0 ;  /* 0x0000001b061b7207 */ /* 0x000fe40000000000 */
[----:B------:R-:W-:Y:S02]  /*63c0*/  IADD3 R6, P2, PT, RZ, -R5, RZ ;  /* 0x80000005ff067210 */ /* 0x000fe40007f5e0ff */
[----:B------:R-:W-:Y:S02]  /*63d0*/  ISETP.NE.U32.AND P0, PT, RZ, UR8, PT ;  /* 0x00000008ff007c0c */ /* 0x000fe4000bf05070 */
[----:B------:R-:W-:Y:S02]  /*63e0*/  IADD3.X R24, PT, PT, RZ, ~R27, RZ, P2, !PT ;  /* 0x8000001bff187210 */ /* 0x000fe400017fe4ff */
[----:B------:R-:W-:Y:S01]  /*63f0*/  SEL R6, R6, R5, !P1 ;  /* 0x0000000506067207 */ /* 0x000fe20004800000 */
[----:B------:R-:W-:Y:S01]  /*6400*/  IMAD.MOV.U32 R5, RZ, RZ, 0x0 ;  /* 0x00000000ff057424 */ /* 0x000fe200078e00ff */
[----:B------:R-:W-:-:S02]  /*6410*/  ISETP.NE.AND.EX P0, PT, RZ, UR9, PT, P0 ;  /* 0x00000009ff007c0c */ /* 0x000fc4000bf05300 */
[----:B------:R-:W-:Y:S02]  /*6420*/  SEL R24, R24, R27, !P1 ;  /* 0x0000001b18187207 */ /* 0x000fe40004800000 */
[----:B------:R-:W-:Y:S02]  /*6430*/  SEL R6, R6, 0xffffffff, P0 ;  /* 0xffffffff06067807 */ /* 0x000fe40000000000 */
[----:B------:R-:W-:Y:S01]  /*6440*/  SEL R7, R24, 0xffffffff, P0 ;  /* 0xffffffff18077807 */ /* 0x000fe20000000000 */
[----:B------:R-:W-:Y:S06]  /*6450*/  RET.REL.NODEC R4 `(_ZN2at6native29vectorized_elementwise_kernelILi2ENS0_13BUnaryFunctorIlllZZZNS0_15binary_internal21div_floor_kernel_cudaERNS_18TensorIteratorBaseEENKUlvE_clEvENKUlvE2_clEvEUlllE_EESt5arrayIPcLm2EEEEviT0_T1_) ;  /* 0xffffff9804e87950 */ /* 0x000fec0003c3ffff */
.L_x_28013:
        /* <DEDUP_REMOVED lines=10> */
.L_x_36981:


//--------------------- .text._ZN2at6native29vectorized_elementwise_kernelILi4ENS0_13BUnaryFunctorIlllZZZNS0_15binary_internal21div_floor_kernel_cudaERNS_18TensorIteratorBaseEENKUlvE_clEvENKUlvE2_clEvEUlllE_EESt5arrayIPcLm2EEEEviT0_T1_ --------------------------
	.section	.text._ZN2at6native29vectorized_elementwise_kernelILi4ENS0_13BUnaryFunctorIlllZZZNS0_15binary_internal21div_floor_kernel_cudaERNS_18TensorIteratorBaseEENKUlvE_clEvENKUlvE2_clEvEUlllE_EESt5arrayIPcLm2EEEEviT0_T1_,"ax",@progbits
	.align	128
        .global         _ZN2at6native29vectorized_elementwise_kernelILi4ENS0_13BUnaryFunctorIlllZZZNS0_15binary_internal21div_floor_kernel_cudaERNS_18TensorIteratorBaseEENKUlvE_clEvENKUlvE2_clEvEUlllE_EESt5arrayIPcLm2EEEEviT0_T1_
        .type           _ZN2at6native29vectorized_elementwise_kernelILi4ENS0_13BUnaryFunctorIlllZZZNS0_15binary_internal21div_floor_kernel_cudaERNS_18TensorIteratorBaseEENKUlvE_clEvENKUlvE2_clEvEUlllE_EESt5arrayIPcLm2EEEEviT0_T1_,@function
        .size           _ZN2at6native29vectorized_elementwise_kernelILi4ENS0_13BUnaryFunctorIlllZZZNS0_15binary_internal21div_floor_kernel_cudaERNS_18TensorIteratorBaseEENKUlvE_clEvENKUlvE2_clEvEUlllE_EESt5arrayIPcLm2EEEEviT0_T1_,(.L_x_36982 - _ZN2at6native29vectorized_elementwise_kernelILi4ENS0_13BUnaryFunctorIlllZZZNS0_15binary_internal21div_floor_kernel_cudaERNS_18TensorIteratorBaseEENKUlvE_clEvENKUlvE2_clEvEUlllE_EESt5arrayIPcLm2EEEEviT0_T1_)
        .other          _ZN2at6native29vectorized_elementwise_kernelILi4ENS0_13BUnaryFunctorIlllZZZNS0_15binary_internal21div_floor_kernel_cudaERNS_18TensorIteratorBaseEENKUlvE_clEvENKUlvE2_clEvEUlllE_EESt5arrayIPcLm2EEEEviT0_T1_,@"STO_CUDA_ENTRY STV_DEFAULT"
_ZN2at6native29vectorized_elementwise_kernelILi4ENS0_13BUnaryFunctorIlllZZZNS0_15binary_internal21div_floor_kernel_cudaERNS_18TensorIteratorBaseEENKUlvE_clEvENKUlvE2_clEvEUlllE_EESt5arrayIPcLm2EEEEviT0_T1_:
.text._ZN2at6native29vectorized_elementwise_kernelILi4ENS0_13BUnaryFunctorIlllZZZNS0_15binary_internal21div_floor_kernel_cudaERNS_18TensorIteratorBaseEENKUlvE_clEvENKUlvE2_clEvEUlllE_EESt5arrayIPcLm2EEEEviT0_T1_:
        /* <DEDUP_REMOVED lines=103> */
.L_x_28019:
[----:B------:R-:W-:Y:S01]  /*0670*/  IMAD.MOV.U32 R26, RZ, RZ, R14 ;  /* 0x000000ffff1a7224 */ /* 0x000fe200078e000e */
[----:B------:R-:W-:Y:S02]  /*0680*/  MOV R3, R15 ;  /* 0x0000000f00037202 */ /* 0x000fe40000000f00 */
[----:B------:R-:W-:-:S07]  /*0690*/  MOV R4, 0x6b0 ;  /* 0x000006b000047802 */ /* 0x000fce0000000f00 */
[----:B------:R-:W-:Y:S05]  /*06a0*/  CALL.REL.NOINC `($__internal_33_$__cuda_sm20_div_s64) ;  /* 0x0000005800107944 */ /* 0x000fea0003c00000 */
        /* <DEDUP_REMOVED lines=11> */
.L_x_28020:
[----:B------:R-:W-:Y:S05]  /*0760*/  BSYNC.RECONVERGENT B1 ;  /* 0x0000000000017941 */ /* 0x000fea0003800200 */
.L_x_28018:
[----:B------:R-:W-:-:S04]  /*0770*/  SEL R3, RZ, 0xffffffff, !P0 ;  /* 0xffffffffff037807 */ /* 0x000fc80004000000 */
[----:B------:R-:W-:-:S05]  /*0780*/  IADD3 R30, P0, PT, R6, R3, RZ ;  /* 0x00000003061e7210 */ /* 0x000fca0007f1e0ff */
[----:B------:R-:W-:Y:S01]  /*0790*/  IMAD.X R31, R7, 0x1, R3, P0 ;  /* 0x00000001071f7824 */ /* 0x000fe200000e0603 */
[----:B------:R-:W-:Y:S07]  /*07a0*/  BRA `(.L_x_28016) ;  /* 0x0000000000747947 */ /* 0x000fee0003800000 */
.L_x_28017:
        /* <DEDUP_REMOVED lines=23> */
.L_x_28021:
[----:B------:R-:W-:Y:S01]  /*0920*/  IMAD.MOV.U32 R26, RZ, RZ, R14 ;  /* 0x000000ffff1a7224 */ /* 0x000fe200078e000e */
[----:B------:R-:W-:Y:S01]  /*0930*/  MOV R4, 0x960 ;  /* 0x0000096000047802 */ /* 0x000fe20000000f00 */
[----:B------:R-:W-:-:S07]  /*0940*/  IMAD.MOV.U32 R3, RZ, RZ, R15 ;  /* 0x000000ffff037224 */ /* 0x000fce00078e000f */
[----:B------:R-:W-:Y:S05]  /*0950*/  CALL.REL.NOINC `($__internal_33_$__cuda_sm20_div_s64) ;  /* 0x0000005400647944 */ /* 0x000fea0003c00000 */
[----:B------:R-:W-:Y:S01]  /*0960*/  MOV R30, R6 ;  /* 0x00000006001e7202 */ /* 0x000fe20000000f00 */
[----:B------:R-:W-:-:S07]  /*0970*/  IMAD.MOV.U32 R31, RZ, RZ, R7 ;  /* 0x000000ffff1f7224 */ /* 0x000fce00078e0007 */
.L_x_28016:
[----:B------:R-:W-:Y:S05]  /*0980*/  BSYNC.RECONVERGENT B0 ;  /* 0x0000000000007941 */ /* 0x000fea0003800200 */
.L_x_28015:
        /* <DEDUP_REMOVED lines=38> */
.L_x_28026:
[----:B------:R-:W-:Y:S01]  /*0bf0*/  MOV R26, R22 ;  /* 0x00000016001a7202 */ /* 0x000fe20000000f00 */
[----:B------:R-:W-:Y:S01]  /*0c00*/  IMAD.MOV.U32 R3, RZ, RZ, R23 ;  /* 0x000000ffff037224 */ /* 0x000fe200078e0017 */
[----:B------:R-:W-:-:S07]  /*0c10*/  MOV R4, 0xc30 ;  /* 0x00000c3000047802 */ /* 0x000fce0000000f00 */
[----:B------:R-:W-:Y:S05]  /*0c20*/  CALL.REL.NOINC `($__internal_33_$__cuda_sm20_div_s64) ;  /* 0x0000005000b07944 */ /* 0x000fea0003c00000 */
        /* <DEDUP_REMOVED lines=11> */
.L_x_28027:
[----:B------:R-:W-:Y:S05]  /*0ce0*/  BSYNC.RECONVERGENT B1 ;  /* 0x0000000000017941 */ /* 0x000fea0003800200 */
.L_x_28025:
[----:B------:R-:W-:-:S04]  /*0cf0*/  SEL R3, RZ, 0xffffffff, !P0 ;  /* 0xffffffffff037807 */ /* 0x000fc80004000000 */
[----:B------:R-:W-:-:S05]  /*0d00*/  IADD3 R22, P0, PT, R6, R3, RZ ;  /* 0x0000000306167210 */ /* 0x000fca0007f1e0ff */
[----:B------:R-:W-:Y:S01]  /*0d10*/  IMAD.X R23, R7, 0x1, R3, P0 ;  /* 0x0000000107177824 */ /* 0x000fe200000e0603 */
[----:B------:R-:W-:Y:S07]  /*0d20*/  BRA `(.L_x_28023) ;  /* 0x0000000000787947 */ /* 0x000fee0003800000 */
.L_x_28024:
        /* <DEDUP_REMOVED lines=24> */
.L_x_28028:
[----:B------:R-:W-:Y:S01]  /*0eb0*/  MOV R26, R22 ;  /* 0x00000016001a7202 */ /* 0x000fe20000000f00 */
[----:B------:R-:W-:Y:S01]  /*0ec0*/  IMAD.MOV.U32 R3, RZ, RZ, R23 ;  /* 0x000000ffff037224 */ /* 0x000fe200078e0017 */
[----:B------:R-:W-:-:S07]  /*0ed0*/  MOV R4, 0xef0 ;  /* 0x00000ef000047802 */ /* 0x000fce0000000f00 */
[----:B------:R-:W-:Y:S05]  /*0ee0*/  CALL.REL.NOINC `($__internal_33_$__cuda_sm20_div_s64) ;  /* 0x0000005000007944 */ /* 0x000fea0003c00000 */
[----:B------:R-:W-:Y:S02]  /*0ef0*/  IMAD.MOV.U32 R22, RZ, RZ, R6 ;  /* 0x000000ffff167224 */ /* 0x000fe400078e0006 */
[----:B------:R-:W-:-:S07]  /*0f00*/  IMAD.MOV.U32 R23, RZ, RZ, R7 ;  /* 0x000000ffff177224 */ /* 0x000fce00078e0007 */
.L_x_28023:
[----:B------:R-:W-:Y:S05]  /*0f10*/  BSYNC.RECONVERGENT B0 ;  /* 0x0000000000007941 */ /* 0x000fea0003800200 */
.L_x_28022:
        /* <DEDUP_REMOVED lines=38> */
.L_x_28033:
[----:B------:R-:W-:Y:S01]  /*1180*/  IMAD.MOV.U32 R26, RZ, RZ, R20 ;  /* 0x000000ffff1a7224 */ /* 0x000fe200078e0014 */
[----:B------:R-:W-:Y:S01]  /*1190*/  MOV R4, 0x11c0 ;  /* 0x000011c000047802 */ /* 0x000fe20000000f00 */
[----:B------:R-:W-:-:S07]  /*11a0*/  IMAD.MOV.U32 R3, RZ, RZ, R21 ;  /* 0x000000ffff037224 */ /* 0x000fce00078e0015 */
[----:B------:R-:W-:Y:S05]  /*11b0*/  CALL.REL.NOINC `($__internal_33_$__cuda_sm20_div_s64) ;  /* 0x0000004c004c7944 */ /* 0x000fea0003c00000 */
        /* <DEDUP_REMOVED lines=11> */
.L_x_28034:
[----:B------:R-:W-:Y:S05]  /*1270*/  BSYNC.RECONVERGENT B1 ;  /* 0x0000000000017941 */ /* 0x000fea0003800200 */
.L_x_28032:
[----:B------:R-:W-:-:S04]  /*1280*/  SEL R3, RZ, 0xffffffff, !P0 ;  /* 0xffffffffff037807 */ /* 0x000fc80004000000 */
[----:B------:R-:W-:-:S04]  /*1290*/  IADD3 R20, P0, PT, R6, R3, RZ ;  /* 0x0000000306147210 */ /* 0x000fc80007f1e0ff */
[----:B------:R-:W-:Y:S01]  /*12a0*/  IADD3.X R21, PT, PT, R7, R3, RZ, P0, !PT ;  /* 0x0000000307157210 */ /* 0x000fe200007fe4ff */
[----:B------:R-:W-:Y:S08]  /*12b0*/  BRA `(.L_x_28030) ;  /* 0x0000000000787947 */ /* 0x000ff00003800000 */
.L_x_28031:
        /* <DEDUP_REMOVED lines=24> */
.L_x_28035:
[----:B------:R-:W-:Y:S01]  /*1440*/  IMAD.MOV.U32 R26, RZ, RZ, R20 ;  /* 0x000000ffff1a7224 */ /* 0x000fe200078e0014 */
[----:B------:R-:W-:Y:S01]  /*1450*/  MOV R4, 0x1480 ;  /* 0x0000148000047802 */ /* 0x000fe20000000f00 */
[----:B------:R-:W-:-:S07]  /*1460*/  IMAD.MOV.U32 R3, RZ, RZ, R21 ;  /* 0x000000ffff037224 */ /* 0x000fce00078e0015 */
[----:B------:R-:W-:Y:S05]  /*1470*/  CALL.REL.NOINC `($__internal_33_$__cuda_sm20_div_s64) ;  /* 0x00000048009c7944 */ /* 0x000fea0003c00000 */
[----:B------:R-:W-:Y:S01]  /*1480*/  MOV R20, R6 ;  /* 0x0000000600147202 */ /* 0x000fe20000000f00 */
[----:B------:R-:W-:-:S07]  /*1490*/  IMAD.MOV.U32 R21, RZ, RZ, R7 ;  /* 0x000000ffff157224 */ /* 0x000fce00078e0007 */
.L_x_28030:
[----:B------:R-:W-:Y:S05]  /*14a0*/  BSYNC.RECONVERGENT B0 ;  /* 0x0000000000007941 */ /* 0x000fea0003800200 */
.L_x_28029:
        /* <DEDUP_REMOVED lines=38> */
.L_x_28040:
        /* <DEDUP_REMOVED lines=15> */
.L_x_28041:
[----:B------:R-:W-:Y:S05]  /*1800*/  BSYNC.RECONVERGENT B1 ;  /* 0x0000000000017941 */ /* 0x000fea0003800200 */
.L_x_28039:
[----:B------:R-:W-:-:S04]  /*1810*/  SEL R3, RZ, 0xffffffff, !P0 ;  /* 0xffffffffff037807 */ /* 0x000fc80004000000 */
[----:B------:R-:W-:-:S05]  /*1820*/  IADD3 R18, P0, PT, R6, R3, RZ ;  /* 0x0000000306127210 */ /* 0x000fca0007f1e0ff */
[----:B------:R-:W-:Y:S01]  /*1830*/  IMAD.X R19, R7, 0x1, R3, P0 ;  /* 0x0000000107137824 */ /* 0x000fe200000e0603 */
[----:B------:R-:W-:Y:S07]  /*1840*/  BRA `(.L_x_28037) ;  /* 0x0000000000787947 */ /* 0x000fee0003800000 */
.L_x_28038:
        /* <DEDUP_REMOVED lines=24> */
.L_x_28042:
[----:B------:R-:W-:Y:S01]  /*19d0*/  MOV R26, R18 ;  /* 0x00000012001a7202 */ /* 0x000fe20000000f00 */
[----:B------:R-:W-:Y:S01]  /*19e0*/  IMAD.MOV.U32 R3, RZ, RZ, R19 ;  /* 0x000000ffff037224 */ /* 0x000fe200078e0013 */
[----:B------:R-:W-:-:S07]  /*19f0*/  MOV R4, 0x1a10 ;  /* 0x00001a1000047802 */ /* 0x000fce0000000f00 */
[----:B------:R-:W-:Y:S05]  /*1a00*/  CALL.REL.NOINC `($__internal_33_$__cuda_sm20_div_s64) ;  /* 0x0000004400387944 */ /* 0x000fea0003c00000 */
[----:B------:R-:W-:Y:S02]  /*1a10*/  IMAD.MOV.U32 R18, RZ, RZ, R6 ;  /* 0x000000ffff127224 */ /* 0x000fe400078e0006 */
[----:B------:R-:W-:-:S07]  /*1a20*/  IMAD.MOV.U32 R19, RZ, RZ, R7 ;  /* 0x000000ffff137224 */ /* 0x000fce00078e0007 */
.L_x_28037:
[----:B------:R-:W-:Y:S05]  /*1a30*/  BSYNC.RECONVERGENT B0 ;  /* 0x0000000000007941 */ /* 0x000fea0003800200 */
.L_x_28036:
        /* <DEDUP_REMOVED lines=38> */
.L_x_28047:
        /* <DEDUP_REMOVED lines=15> */
.L_x_28048:
[----:B------:R-:W-:Y:S05]  /*1d90*/  BSYNC.RECONVERGENT B1 ;  /* 0x0000000000017941 */ /* 0x000fea0003800200 */
.L_x_28046:
[----:B------:R-:W-:-:S04]  /*1da0*/  SEL R3, RZ, 0xffffffff, !P0 ;  /* 0xffffffffff037807 */ /* 0x000fc80004000000 */
[----:B------:R-:W-:-:S04]  /*1db0*/  IADD3 R16, P0, PT, R6, R3, RZ ;  /* 0x0000000306107210 */ /* 0x000fc80007f1e0ff */
[----:B------:R-:W-:Y:S01]  /*1dc0*/  IADD3.X R17, PT, PT, R7, R3, RZ, P0, !PT ;  /* 0x0000000307117210 */ /* 0x000fe200007fe4ff */
[----:B------:R-:W-:Y:S08]  /*1dd0*/  BRA `(.L_x_28044) ;  /* 0x0000000000787947 */ /* 0x000ff00003800000 */
.L_x_28045:
        /* <DEDUP_REMOVED lines=24> */
.L_x_28049:
[----:B------:R-:W-:Y:S01]  /*1f60*/  IMAD.MOV.U32 R26, RZ, RZ, R16 ;  /* 0x000000ffff1a7224 */ /* 0x000fe200078e0010 */
[----:B------:R-:W-:Y:S01]  /*1f70*/  MOV R4, 0x1fa0 ;  /* 0x00001fa000047802 */ /* 0x000fe20000000f00 */
[----:B------:R-:W-:-:S07]  /*1f80*/  IMAD.MOV.U32 R3, RZ, RZ, R17 ;  /* 0x000000ffff037224 */ /* 0x000fce00078e0011 */
[----:B------:R-:W-:Y:S05]  /*1f90*/  CALL.REL.NOINC `($__internal_33_$__cuda_sm20_div_s64) ;  /* 0x0000003c00d47944 */ /* 0x000fea0003c00000 */
[----:B------:R-:W-:Y:S01]  /*1fa0*/  MOV R16, R6 ;  /* 0x0000000600107202 */ /* 0x000fe20000000f00 */
[----:B------:R-:W-:-:S07]  /*1fb0*/  IMAD.MOV.U32 R17, RZ, RZ, R7 ;  /* 0x000000ffff117224 */ /* 0x000fce00078e0007 */
.L_x_28044:
[----:B------:R-:W-:Y:S05]  /*1fc0*/  BSYNC.RECONVERGENT B0 ;  /* 0x0000000000007941 */ /* 0x000fea0003800200 */
.L_x_28043:
        /* <DEDUP_REMOVED lines=38> */
.L_x_28054:
        /* <DEDUP_REMOVED lines=15> */
.L_x_28055:
[----:B------:R-:W-:Y:S05]  /*2320*/  BSYNC.RECONVERGENT B1 ;  /* 0x0000000000017941 */ /* 0x000fea0003800200 */
.L_x_28053:
[----:B------:R-:W-:-:S04]  /*2330*/  SEL R3, RZ, 0xffffffff, !P0 ;  /* 0xffffffffff037807 */ /* 0x000fc80004000000 */
[----:B------:R-:W-:-:S05]  /*2340*/  IADD3 R8, P0, PT, R6, R3, RZ ;  /* 0x0000000306087210 */ /* 0x000fca0007f1e0ff */
[----:B------:R-:W-:Y:S01]  /*2350*/  IMAD.X R9, R7, 0x1, R3, P0 ;  /* 0x0000000107097824 */ /* 0x000fe200000e0603 */
[----:B------:R-:W-:Y:S07]  /*2360*/  BRA `(.L_x_28051) ;  /* 0x0000000000787947 */ /* 0x000fee0003800000 */
.L_x_28052:
        /* <DEDUP_REMOVED lines=24> */
.L_x_28056:
[----:B------:R-:W-:Y:S01]  /*24f0*/  MOV R26, R8 ;  /* 0x00000008001a7202 */ /* 0x000fe20000000f00 */
[----:B------:R-:W-:Y:S01]  /*2500*/  IMAD.MOV.U32 R3, RZ, RZ, R9 ;  /* 0x000000ffff037224 */ /* 0x000fe200078e0009 */
[----:B------:R-:W-:-:S07]  /*2510*/  MOV R4, 0x2530 ;  /* 0x0000253000047802 */ /* 0x000fce0000000f00 */
[----:B------:R-:W-:Y:S05]  /*2520*/  CALL.REL.NOINC `($__internal_33_$__cuda_sm20_div_s64) ;  /* 0x0000003800707944 */ /* 0x000fea0003c00000 */
[----:B------:R-:W-:Y:S02]  /*2530*/  IMAD.MOV.U32 R8, RZ, RZ, R6 ;  /* 0x000000ffff087224 */ /* 0x000fe400078e0006 */
[----:B------:R-:W-:-:S07]  /*2540*/  IMAD.MOV.U32 R9, RZ, RZ, R7 ;  /* 0x000000ffff097224 */ /* 0x000fce00078e0007 */
.L_x_28051:
[----:B------:R-:W-:Y:S05]  /*2550*/  BSYNC.RECONVERGENT B0 ;  /* 0x0000000000007941 */ /* 0x000fea0003800200 */
.L_x_28050:
        /* <DEDUP_REMOVED lines=38> */
.L_x_28061:
        /* <DEDUP_REMOVED lines=15> */
.L_x_28062:
[----:B------:R-:W-:Y:S05]  /*28b0*/  BSYNC.RECONVERGENT B1 ;  /* 0x0000000000017941 */ /* 0x000fea0003800200 */
.L_x_28060:
[----:B------:R-:W-:-:S04]  /*28c0*/  SEL R3, RZ, 0xffffffff, !P0 ;  /* 0xffffffffff037807 */ /* 0x000fc80004000000 */
[----:B------:R-:W-:-:S04]  /*28d0*/  IADD3 R10, P0, PT, R6, R3, RZ ;  /* 0x00000003060a7210 */ /* 0x000fc80007f1e0ff */
[----:B------:R-:W-:Y:S01]  /*28e0*/  IADD3.X R11, PT, PT, R7, R3, RZ, P0, !PT ;  /* 0x00000003070b7210 */ /* 0x000fe200007fe4ff */
[----:B------:R-:W-:Y:S08]  /*28f0*/  BRA `(.L_x_28058) ;  /* 0x0000000000787947 */ /* 0x000ff00003800000 */
.L_x_28059:
        /* <DEDUP_REMOVED lines=24> */
.L_x_28063:
[----:B------:R-:W-:Y:S01]  /*2a80*/  IMAD.MOV.U32 R26, RZ, RZ, R10 ;  /* 0x000000ffff1a7224 */ /* 0x000fe200078e000a */
[----:B------:R-:W-:Y:S01]  /*2a90*/  MOV R4, 0x2ac0 ;  /* 0x00002ac000047802 */ /* 0x000fe20000000f00 */
[----:B------:R-:W-:-:S07]  /*2aa0*/  IMAD.MOV.U32 R3, RZ, RZ, R11 ;  /* 0x000000ffff037224 */ /* 0x000fce00078e000b */
[----:B------:R-:W-:Y:S05]  /*2ab0*/  CALL.REL.NOINC `($__internal_33_$__cuda_sm20_div_s64) ;  /* 0x00000034000c7944 */ /* 0x000fea0003c00000 */
[----:B------:R-:W-:Y:S01]  /*2ac0*/  MOV R10, R6 ;  /* 0x00000006000a7202 */ /* 0x000fe20000000f00 */
[----:B------:R-:W-:-:S07]  /*2ad0*/  IMAD.MOV.U32 R11, RZ, RZ, R7 ;  /* 0x000000ffff0b7224 */ /* 0x000fce00078e0007 */
.L_x_28058:
[----:B------:R-:W-:Y:S05]  /*2ae0*/  BSYNC.RECONVERGENT B0 ;  /* 0x0000000000007941 */ /* 0x000fea0003800200 */
.L_x_28057:
        /* <DEDUP_REMOVED lines=38> */
.L_x_28068:
        /* <DEDUP_REMOVED lines=15> */
.L_x_28069:
[----:B------:R-:W-:Y:S05]  /*2e40*/  BSYNC.RECONVERGENT B1 ;  /* 0x0000000000017941 */ /* 0x000fea0003800200 */
.L_x_28067:
[----:B------:R-:W-:-:S04]  /*2e50*/  SEL R3, RZ, 0xffffffff, !P0 ;  /* 0xffffffffff037807 */ /* 0x000fc80004000000 */
[----:B------:R-:W-:-:S05]  /*2e60*/  IADD3 R6, P0, PT, R6, R3, RZ ;  /* 0x0000000306067210 */ /* 0x000fca0007f1e0ff */
[----:B------:R-:W-:Y:S01]  /*2e70*/  IMAD.X R7, R7, 0x1, R3, P0 ;  /* 0x0000000107077824 */ /* 0x000fe200000e0603 */
[----:B------:R-:W-:Y:S07]  /*2e80*/  BRA `(.L_x_28065) ;  /* 0x0000000000707947 */ /* 0x000fee0003800000 */
.L_x_28066:
        /* <DEDUP_REMOVED lines=24> */
.L_x_28070:
[----:B------:R-:W-:Y:S01]  /*3010*/  MOV R26, R32 ;  /* 0x00000020001a7202 */ /* 0x000fe20000000f00 */
[----:B------:R-:W-:Y:S01]  /*3020*/  IMAD.MOV.U32 R3, RZ, RZ, R33 ;  /* 0x000000ffff037224 */ /* 0x000fe200078e0021 */
[----:B------:R-:W-:-:S07]  /*3030*/  MOV R4, 0x3050 ;  /* 0x0000305000047802 */ /* 0x000fce0000000f00 */
[----:B------:R-:W-:Y:S05]  /*3040*/  CALL.REL.NOINC `($__internal_33_$__cuda_sm20_div_s64) ;  /* 0x0000002c00a87944 */ /* 0x000fea0003c00000 */
.L_x_28065:
[----:B------:R-:W-:Y:S05]  /*3050*/  BSYNC.RECONVERGENT B0 ;  /* 0x0000000000007941 */ /* 0x000fea0003800200 */
.L_x_28064:
        /* <DEDUP_REMOVED lines=16> */
.L_x_28073:
[----:B------:R-:W-:-:S13]  /*3160*/  ISETP.GE.U32.AND P0, PT, R13, R2, PT ;  /* 0x000000020d00720c */ /* 0x000fda0003f06070 */
[----:B------:R-:W-:Y:S05]  /*3170*/  @P0 BRA `(.L_x_28075) ;  /* 0x0000000000300947 */ /* 0x000fea0003800000 */
[----:B0-----:R-:W0:Y:S01]  /*3180*/  LDC.64 R4, c[0x0][0x398] ;  /* 0x0000e600ff047b82 */ /* 0x001e220000000a00 */
[----:B------:R-:W-:Y:S02]  /*3190*/  IMAD.IADD R3, R0, 0x1, R13 ;  /* 0x0000000100037824 */ /* 0x000fe400078e020d */
[----:B------:R-:W-:Y:S02]  /*31a0*/  VIADD R13, R13, 0x80 ;  /* 0x000000800d0d7836 */ /* 0x000fe40000000000 */
[----:B0-----:R-:W-:-:S05]  /*31b0*/  IMAD.WIDE.U32 R4, R3, 0x8, R4 ;  /* 0x0000000803047825 */ /* 0x001fca00078e0004 */
[----:B------:R1:W-:Y:S02]  /*31c0*/  STG.E.64 desc[UR6][R4.64], R20 ;  /* 0x0000001404007986 */ /* 0x0003e4000c101b06 */
.L_x_28074:
[----:B------:R-:W-:-:S13]  /*31d0*/  ISETP.GE.U32.AND P0, PT, R13, R2, PT ;  /* 0x000000020d00720c */ /* 0x000fda0003f06070 */
[----:B------:R-:W-:Y:S05]  /*31e0*/  @P0 BRA `(.L_x_28076) ;  /* 0x0000000000300947 */ /* 0x000fea0003800000 */
[----:B01----:R-:W0:Y:S01]  /*31f0*/  LDC.64 R4, c[0x0][0x398] ;  /* 0x0000e600ff047b82 */ /* 0x003e220000000a00 */
[----:B------:R-:W-:Y:S01]  /*3200*/  IADD3 R3, PT, PT, R0, R13, RZ ;  /* 0x0000000d00037210 */ /* 0x000fe20007ffe0ff */
[----:B------:R-:W-:-:S04]  /*3210*/  VIADD R13, R13, 0x80 ;  /* 0x000000800d0d7836 */ /* 0x000fc80000000000 */
[----:B0-----:R-:W-:-:S05]  /*3220*/  IMAD.WIDE.U32 R4, R3, 0x8, R4 ;  /* 0x0000000803047825 */ /* 0x001fca00078e0004 */
[----:B------:R1:W-:Y:S02]  /*3230*/  STG.E.64 desc[UR6][R4.64], R18 ;  /* 0x0000001204007986 */ /* 0x0003e4000c101b06 */
.L_x_28075:
[----:B------:R-:W-:-:S13]  /*3240*/  ISETP.GE.U32.AND P0, PT, R13, R2, PT ;  /* 0x000000020d00720c */ /* 0x000fda0003f06070 */
[----:B------:R-:W-:Y:S05]  /*3250*/  @P0 BRA `(.L_x_28077) ;  /* 0x0000000000340947 */ /* 0x000fea0003800000 */
[----:B01----:R-:W0:Y:S01]  /*3260*/  LDC.64 R4, c[0x0][0x398] ;  /* 0x0000e600ff047b82 */ /* 0x003e220000000a00 */
[----:B------:R-:W-:Y:S02]  /*3270*/  IMAD.IADD R3, R0, 0x1, R13 ;  /* 0x0000000100037824 */ /* 0x000fe400078e020d */
[----:B------:R-:W-:Y:S02]  /*3280*/  VIADD R13, R13, 0x80 ;  /* 0x000000800d0d7836 */ /* 0x000fe40000000000 */
[----:B0-----:R-:W-:-:S05]  /*3290*/  IMAD.WIDE.U32 R4, R3, 0x8, R4 ;  /* 0x0000000803047825 */ /* 0x001fca00078e0004 */
[----:B------:R2:W-:Y:S02]  /*32a0*/  STG.E.64 desc[UR6][R4.64], R16 ;  /* 0x0000001004007986 */ /* 0x0005e4000c101b06 */
.L_x_28076:
        /* <DEDUP_REMOVED lines=8> */
.L_x_28077:
[----:B------:R-:W-:Y:S05]  /*3330*/  BSYNC.RELIABLE B1 ;  /* 0x0000000000017941 */ /* 0x000fea0003800100 */
.L_x_28072:
[----:B------:R-:W-:-:S13]  /*3340*/  ISETP.GE.U32.AND P0, PT, R13, R2, PT ;  /* 0x000000020d00720c */ /* 0x000fda0003f06070 */
[----:B012---:R-:W0:Y:S01]  /*3350*/  @!P0 LDC.64 R4, c[0x0][0x398] ;  /* 0x0000e600ff048b82 */ /* 0x007e220000000a00 */
[----:B------:R-:W-:Y:S02]  /*3360*/  @!P0 IMAD.IADD R3, R0, 0x1, R13 ;  /* 0x0000000100038824 */ /* 0x000fe400078e020d */
[----:B------:R-:W-:Y:S02]  /*3370*/  @!P0 VIADD R13, R13, 0x80 ;  /* 0x000000800d0d8836 */ /* 0x000fe40000000000 */
[----:B0-----:R-:W-:-:S05]  /*3380*/  @!P0 IMAD.WIDE.U32 R4, R3, 0x8, R4 ;  /* 0x0000000803048825 */ /* 0x001fca00078e0004 */
[----:B------:R3:W-:Y:S02]  /*3390*/  @!P0 STG.E.64 desc[UR6][R4.64], R10 ;  /* 0x0000000a04008986 */ /* 0x0007e4000c101b06 */
.L_x_28078:
[----:B------:R-:W-:Y:S05]  /*33a0*/  BSYNC.RECONVERGENT B0 ;  /* 0x0000000000007941 */ /* 0x000fea0003800200 */
.L_x_28071:
        /* <DEDUP_REMOVED lines=8> */
.L_x_28014:
[----:B------:R-:W0:Y:S01]  /*3430*/  S2R R2, SR_TID.X ;  /* 0x0000000000027919 */ /* 0x000e220000002100 */
[----:B------:R-:W1:Y:S01]  /*3440*/  LDC.64 R4, c[0x0][0x3a0] ;  /* 0x0000e800ff047b82 */ /* 0x000e620000000a00 */
[----:B------:R-:W2:Y:S01]  /*3450*/  LDCU.64 UR10, c[0x0][0x390] ;  /* 0x00007200ff0a77ac */ /* 0x000ea20008000a00 */
[----:B-1----:R-:W-:-:S04]  /*3460*/  IMAD.WIDE.U32 R4, R0, 0x8, R4 ;  /* 0x0000000800047825 */ /* 0x002fc800078e0004 */
[----:B0-----:R-:W-:-:S05]  /*3470*/  IMAD.WIDE.U32 R4, R2, 0x20, R4 ;  /* 0x0000002002047825 */ /* 0x001fca00078e0004 */
[----:B------:R-:W2:Y:S04]  /*3480*/  LDG.E.ENL2.256 R20, R16, desc[UR6][R4.64] ;  /* 0xfe0000060410797e */ /* 0x000ea80008121914 */
[----:B------:R0:W5:Y:S01]  /*3490*/  LDG.E.ENL2.256 R12, R8, desc[UR6][R4.64+0x1000] ;  /* 0xfe0080060408797e */ /* 0x000162000812190c */
[----:B------:R-:W-:Y:S01]  /*34a0*/  BSSY.RECONVERGENT B0, `(.L_x_28079) ;  /* 0x0000052000007945 */ /* 0x000fe20003800200 */
[----:B--2---:R-:W-:Y:S02]  /*34b0*/  LOP3.LUT R3, R16, UR10, RZ, 0x3c, !PT ;  /* 0x0000000a10037c12 */ /* 0x004fe4000f8e3cff */
[----:B------:R-:W-:Y:S02]  /*34c0*/  LOP3.LUT R6, R17, UR11, RZ, 0x3c, !PT ;  /* 0x0000000b11067c12 */ /* 0x000fe4000f8e3cff */
[----:B------:R-:W-:-:S04]  /*34d0*/  ISETP.GT.U32.AND P0, PT, R3, -0x1, PT ;  /* 0xffffffff0300780c */ /* 0x000fc80003f04070 */
        /* <DEDUP_REMOVED lines=30> */
.L_x_28082:
[----:B------:R-:W-:Y:S01]  /*36c0*/  IMAD.MOV.U32 R26, RZ, RZ, R16 ;  /* 0x000000ffff1a7224 */ /* 0x000fe200078e0010 */
[----:B------:R-:W-:Y:S01]  /*36d0*/  MOV R4, 0x3700 ;  /* 0x0000370000047802 */ /* 0x000fe20000000f00 */
[----:B------:R-:W-:-:S07]  /*36e0*/  IMAD.MOV.U32 R3, RZ, RZ, R17 ;  /* 0x000000ffff037224 */ /* 0x000fce00078e0011 */
[----:B-----5:R-:W-:Y:S05]  /*36f0*/  CALL.REL.NOINC `($__internal_33_$__cuda_sm20_div_s64) ;  /* 0x0000002400fc7944 */ /* 0x020fea0003c00000 */
        /* <DEDUP_REMOVED lines=9> */
.L_x_28083:
[----:B------:R-:W-:Y:S05]  /*3790*/  BSYNC.RECONVERGENT B1 ;  /* 0x0000000000017941 */ /* 0x000fea0003800200 */
.L_x_28081:
[----:B------:R-:W-:-:S04]  /*37a0*/  SEL R17, RZ, 0xffffffff, !P0 ;  /* 0xffffffffff117807 */ /* 0x000fc80004000000 */
[----:B------:R-:W-:-:S05]  /*37b0*/  IADD3 R16, P0, PT, R6, R17, RZ ;  /* 0x0000001106107210 */ /* 0x000fca0007f1e0ff */
[----:B------:R-:W-:Y:S01]  /*37c0*/  IMAD.X R17, R7, 0x1, R17, P0 ;  /* 0x0000000107117824 */ /* 0x000fe200000e0611 */
[----:B------:R-:W-:Y:S07]  /*37d0*/  BRA `(.L_x_28084) ;  /* 0x0000000000787947 */ /* 0x000fee0003800000 */
.L_x_28080:
        /* <DEDUP_REMOVED lines=24> */
.L_x_28085:
[----:B------:R-:W-:Y:S01]  /*3960*/  MOV R26, R16 ;  /* 0x00000010001a7202 */ /* 0x000fe20000000f00 */
[----:B------:R-:W-:Y:S01]  /*3970*/  IMAD.MOV.U32 R3, RZ, RZ, R17 ;  /* 0x000000ffff037224 */ /* 0x000fe200078e0011 */
[----:B------:R-:W-:-:S07]  /*3980*/  MOV R4, 0x39a0 ;  /* 0x000039a000047802 */ /* 0x000fce0000000f00 */
[----:B-----5:R-:W-:Y:S05]  /*3990*/  CALL.REL.NOINC `($__internal_33_$__cuda_sm20_div_s64) ;  /* 0x0000002400547944 */ /* 0x020fea0003c00000 */
[----:B------:R-:W-:Y:S02]  /*39a0*/  IMAD.MOV.U32 R16, RZ, RZ, R6 ;  /* 0x000000ffff107224 */ /* 0x000fe400078e0006 */
[----:B------:R-:W-:-:S07]  /*39b0*/  IMAD.MOV.U32 R17, RZ, RZ, R7 ;  /* 0x000000ffff117224 */ /* 0x000fce00078e0007 */
.L_x_28084:
[----:B------:R-:W-:Y:S05]  /*39c0*/  BSYNC.RECONVERGENT B0 ;  /* 0x0000000000007941 */ /* 0x000fea0003800200 */
.L_x_28079:
        /* <DEDUP_REMOVED lines=35> */
.L_x_28089:
[----:B------:R-:W-:Y:S01]  /*3c00*/  IMAD.MOV.U32 R26, RZ, RZ, R18 ;  /* 0x000000ffff1a7224 */ /* 0x000fe200078e0012 */
[----:B------:R-:W-:Y:S01]  /*3c10*/  MOV R4, 0x3c40 ;  /* 0x00003c4000047802 */ /* 0x000fe20000000f00 */
[----:B------:R-:W-:-:S07]  /*3c20*/  IMAD.MOV.U32 R3, RZ, RZ, R19 ;  /* 0x000000ffff037224 */ /* 0x000fce00078e0013 */
[----:B-----5:R-:W-:Y:S05]  /*3c30*/  CALL.REL.NOINC `($__internal_33_$__cuda_sm20_div_s64) ;  /* 0x0000002000ac7944 */ /* 0x020fea0003c00000 */
        /* <DEDUP_REMOVED lines=9> */
.L_x_28090:
[----:B------:R-:W-:Y:S05]  /*3cd0*/  BSYNC.RECONVERGENT B1 ;  /* 0x0000000000017941 */ /* 0x000fea0003800200 */
.L_x_28088:
[----:B------:R-:W-:-:S04]  /*3ce0*/  SEL R19, RZ, 0xffffffff, !P0 ;  /* 0xffffffffff137807 */ /* 0x000fc80004000000 */
[----:B------:R-:W-:-:S05]  /*3cf0*/  IADD3 R18, P0, PT, R6, R19, RZ ;  /* 0x0000001306127210 */ /* 0x000fca0007f1e0ff */
[----:B------:R-:W-:Y:S01]  /*3d00*/  IMAD.X R19, R7, 0x1, R19, P0 ;  /* 0x0000000107137824 */ /* 0x000fe200000e0613 */
[----:B------:R-:W-:Y:S07]  /*3d10*/  BRA `(.L_x_28091) ;  /* 0x0000000000787947 */ /* 0x000fee0003800000 */
.L_x_28087:
        /* <DEDUP_REMOVED lines=24> */
.L_x_28092:
[----:B------:R-:W-:Y:S01]  /*3ea0*/  IMAD.MOV.U32 R26, RZ, RZ, R18 ;  /* 0x000000ffff1a7224 */ /* 0x000fe200078e0012 */
[----:B------:R-:W-:Y:S02]  /*3eb0*/  MOV R3, R19 ;  /* 0x0000001300037202 */ /* 0x000fe40000000f00 */
[----:B------:R-:W-:-:S07]  /*3ec0*/  MOV R4, 0x3ee0 ;  /* 0x00003ee000047802 */ /* 0x000fce0000000f00 */
[----:B-----5:R-:W-:Y:S05]  /*3ed0*/  CALL.REL.NOINC `($__internal_33_$__cuda_sm20_div_s64) ;  /* 0x0000002000047944 */ /* 0x020fea0003c00000 */
[----:B------:R-:W-:Y:S02]  /*3ee0*/  IMAD.MOV.U32 R18, RZ, RZ, R6 ;  /* 0x000000ffff127224 */ /* 0x000fe400078e0006 */
[----:B------:R-:W-:-:S07]  /*3ef0*/  IMAD.MOV.U32 R19, RZ, RZ, R7 ;  /* 0x000000ffff137224 */ /* 0x000fce00078e0007 */
.L_x_28091:
[----:B------:R-:W-:Y:S05]  /*3f00*/  BSYNC.RECONVERGENT B0 ;  /* 0x0000000000007941 */ /* 0x000fea0003800200 */
.L_x_28086:
        /* <DEDUP_REMOVED lines=35> */
.L_x_28096:
[----:B------:R-:W-:Y:S01]  /*4140*/  MOV R26, R20 ;  /* 0x00000014001a7202 */ /* 0x000fe20000000f00 */
[----:B------:R-:W-:Y:S01]  /*4150*/  IMAD.MOV.U32 R3, RZ, RZ, R21 ;  /* 0x000000ffff037224 */ /* 0x000fe200078e0015 */
[----:B------:R-:W-:-:S07]  /*4160*/  MOV R4, 0x4180 ;  /* 0x0000418000047802 */ /* 0x000fce0000000f00 */
[----:B-----5:R-:W-:Y:S05]  /*4170*/  CALL.REL.NOINC `($__internal_33_$__cuda_sm20_div_s64) ;  /* 0x0000001c005c7944 */ /* 0x020fea0003c00000 */
        /* <DEDUP_REMOVED lines=9> */
.L_x_28097:
[----:B------:R-:W-:Y:S05]  /*4210*/  BSYNC.RECONVERGENT B1 ;  /* 0x0000000000017941 */ /* 0x000fea0003800200 */
.L_x_28095:
[----:B------:R-:W-:-:S04]  /*4220*/  SEL R21, RZ, 0xffffffff, !P0 ;  /* 0xffffffffff157807 */ /* 0x000fc80004000000 */
[----:B------:R-:W-:-:S04]  /*4230*/  IADD3 R20, P0, PT, R6, R21, RZ ;  /* 0x0000001506147210 */ /* 0x000fc80007f1e0ff */
[----:B------:R-:W-:Y:S01]  /*4240*/  IADD3.X R21, PT, PT, R7, R21, RZ, P0, !PT ;  /* 0x0000001507157210 */ /* 0x000fe200007fe4ff */
[----:B------:R-:W-:Y:S08]  /*4250*/  BRA `(.L_x_28098) ;  /* 0x0000000000787947 */ /* 0x000ff00003800000 */
.L_x_28094:
        /* <DEDUP_REMOVED lines=24> */
.L_x_28099:
[----:B------:R-:W-:Y:S01]  /*43e0*/  IMAD.MOV.U32 R26, RZ, RZ, R20 ;  /* 0x000000ffff1a7224 */ /* 0x000fe200078e0014 */
[----:B------:R-:W-:Y:S01]  /*43f0*/  MOV R4, 0x4420 ;  /* 0x0000442000047802 */ /* 0x000fe20000000f00 */
[----:B------:R-:W-:-:S07]  /*4400*/  IMAD.MOV.U32 R3, RZ, RZ, R21 ;  /* 0x000000ffff037224 */ /* 0x000fce00078e0015 */
[----:B-----5:R-:W-:Y:S05]  /*4410*/  CALL.REL.NOINC `($__internal_33_$__cuda_sm20_div_s64) ;  /* 0x0000001800b47944 */ /* 0x020fea0003c00000 */
[----:B------:R-:W-:Y:S01]  /*4420*/  MOV R20, R6 ;  /* 0x0000000600147202 */ /* 0x000fe20000000f00 */
[----:B------:R-:W-:-:S07]  /*4430*/  IMAD.MOV.U32 R21, RZ, RZ, R7 ;  /* 0x000000ffff157224 */ /* 0x000fce00078e0007 */
.L_x_28098:
[----:B------:R-:W-:Y:S05]  /*4440*/  BSYNC.RECONVERGENT B0 ;  /* 0x0000000000007941 */ /* 0x000fea0003800200 */
.L_x_28093:
        /* <DEDUP_REMOVED lines=35> */
.L_x_28103:
[----:B------:R-:W-:Y:S01]  /*4680*/  IMAD.MOV.U32 R26, RZ, RZ, R22 ;  /* 0x000000ffff1a7224 */ /* 0x000fe200078e0016 */
[----:B------:R-:W-:Y:S02]  /*4690*/  MOV R3, R23 ;  /* 0x0000001700037202 */ /* 0x000fe40000000f00 */
        /* <DEDUP_REMOVED lines=11> */
.L_x_28104:
[----:B------:R-:W-:Y:S05]  /*4750*/  BSYNC.RECONVERGENT B1 ;  /* 0x0000000000017941 */ /* 0x000fea0003800200 */
.L_x_28102:
[----:B------:R-:W-:-:S04]  /*4760*/  SEL R23, RZ, 0xffffffff, !P0 ;  /* 0xffffffffff177807 */ /* 0x000fc80004000000 */
[----:B------:R-:W-:-:S05]  /*4770*/  IADD3 R22, P0, PT, R6, R23, RZ ;  /* 0x0000001706167210 */ /* 0x000fca0007f1e0ff */
[----:B------:R-:W-:Y:S01]  /*4780*/  IMAD.X R23, R7, 0x1, R23, P0 ;  /* 0x0000000107177824 */ /* 0x000fe200000e0617 */
[----:B------:R-:W-:Y:S07]  /*4790*/  BRA `(.L_x_28105) ;  /* 0x0000000000787947 */ /* 0x000fee0003800000 */
.L_x_28101:
        /* <DEDUP_REMOVED lines=24> */
.L_x_28106:
[----:B------:R-:W-:Y:S01]  /*4920*/  IMAD.MOV.U32 R26, RZ, RZ, R22 ;  /* 0x000000ffff1a7224 */ /* 0x000fe200078e0016 */
[----:B------:R-:W-:Y:S01]  /*4930*/  MOV R4, 0x4960 ;  /* 0x0000496000047802 */ /* 0x000fe20000000f00 */
[----:B------:R-:W-:-:S07]  /*4940*/  IMAD.MOV.U32 R3, RZ, RZ, R23 ;  /* 0x000000ffff037224 */ /* 0x000fce00078e0017 */
[----:B-----5:R-:W-:Y:S05]  /*4950*/  CALL.REL.NOINC `($__internal_33_$__cuda_sm20_div_s64) ;  /* 0x0000001400647944 */ /* 0x020fea0003c00000 */
[----:B------:R-:W-:Y:S01]  /*4960*/  IMAD.MOV.U32 R22, RZ, RZ, R6 ;  /* 0x000000ffff167224 */ /* 0x000fe200078e0006 */
[----:B------:R-:W-:-:S07]  /*4970*/  MOV R23, R7 ;  /* 0x0000000700177202 */ /* 0x000fce0000000f00 */
.L_x_28105:
[----:B------:R-:W-:Y:S05]  /*4980*/  BSYNC.RECONVERGENT B0 ;  /* 0x0000000000007941 */ /* 0x000fea0003800200 */
.L_x_28100:
        /* <DEDUP_REMOVED lines=35> */
.L_x_28110:
[----:B------:R-:W-:Y:S01]  /*4bc0*/  IMAD.MOV.U32 R26, RZ, RZ, R8 ;  /* 0x000000ffff1a7224 */ /* 0x000fe200078e0008 */
[----:B------:R-:W-:Y:S02]  /*4bd0*/  MOV R3, R9 ;  /* 0x0000000900037202 */ /* 0x000fe40000000f00 */
[----:B------:R-:W-:-:S07]  /*4be0*/  MOV R4, 0x4c00 ;  /* 0x00004c0000047802 */ /* 0x000fce0000000f00 */
[----:B------:R-:W-:Y:S05]  /*4bf0*/  CALL.REL.NOINC `($__internal_33_$__cuda_sm20_div_s64) ;  /* 0x0000001000bc7944 */ /* 0x000fea0003c00000 */
        /* <DEDUP_REMOVED lines=9> */
.L_x_28111:
[----:B------:R-:W-:Y:S05]  /*4c90*/  BSYNC.RECONVERGENT B1 ;  /* 0x0000000000017941 */ /* 0x000fea0003800200 */
.L_x_28109:
[----:B------:R-:W-:-:S04]  /*4ca0*/  SEL R9, RZ, 0xffffffff, !P0 ;  /* 0xffffffffff097807 */ /* 0x000fc80004000000 */
[----:B------:R-:W-:-:S04]  /*4cb0*/  IADD3 R8, P0, PT, R6, R9, RZ ;  /* 0x0000000906087210 */ /* 0x000fc80007f1e0ff */
[----:B------:R-:W-:Y:S01]  /*4cc0*/  IADD3.X R9, PT, PT, R7, R9, RZ, P0, !PT ;  /* 0x0000000907097210 */ /* 0x000fe200007fe4ff */
[----:B------:R-:W-:Y:S08]  /*4cd0*/  BRA `(.L_x_28112) ;  /* 0x0000000000787947 */ /* 0x000ff00003800000 */
.L_x_28108:
        /* <DEDUP_REMOVED lines=24> */
.L_x_28113:
[----:B------:R-:W-:Y:S01]  /*4e60*/  IMAD.MOV.U32 R26, RZ, RZ, R8 ;  /* 0x000000ffff1a7224 */ /* 0x000fe200078e0008 */
[----:B------:R-:W-:Y:S01]  /*4e70*/  MOV R4, 0x4ea0 ;  /* 0x00004ea000047802 */ /* 0x000fe20000000f00 */
[----:B------:R-:W-:-:S07]  /*4e80*/  IMAD.MOV.U32 R3, RZ, RZ, R9 ;  /* 0x000000ffff037224 */ /* 0x000fce00078e0009 */
[----:B------:R-:W-:Y:S05]  /*4e90*/  CALL.REL.NOINC `($__internal_33_$__cuda_sm20_div_s64) ;  /* 0x0000001000147944 */ /* 0x000fea0003c00000 */
[----:B------:R-:W-:Y:S01]  /*4ea0*/  MOV R8, R6 ;  /* 0x0000000600087202 */ /* 0x000fe20000000f00 */
[----:B------:R-:W-:-:S07]  /*4eb0*/  IMAD.MOV.U32 R9, RZ, RZ, R7 ;  /* 0x000000ffff097224 */ /* 0x000fce00078e0007 */
.L_x_28112:
[----:B------:R-:W-:Y:S05]  /*4ec0*/  BSYNC.RECONVERGENT B0 ;  /* 0x0000000000007941 */ /* 0x000fea0003800200 */
.L_x_28107:
        /* <DEDUP_REMOVED lines=35> */
.L_x_28117:
        /* <DEDUP_REMOVED lines=13> */
.L_x_28118:
[----:B------:R-:W-:Y:S05]  /*51d0*/  BSYNC.RECONVERGENT B1 ;  /* 0x0000000000017941 */ /* 0x000fea0003800200 */
.L_x_28116:
[----:B------:R-:W-:-:S04]  /*51e0*/  SEL R11, RZ, 0xffffffff, !P0 ;  /* 0xffffffffff0b7807 */ /* 0x000fc80004000000 */
[----:B------:R-:W-:-:S04]  /*51f0*/  IADD3 R10, P0, PT, R6, R11, RZ ;  /* 0x0000000b060a7210 */ /* 0x000fc80007f1e0ff */
[----:B------:R-:W-:Y:S01]  /*5200*/  IADD3.X R11, PT, PT, R7, R11, RZ, P0, !PT ;  /* 0x0000000b070b7210 */ /* 0x000fe200007fe4ff */
[----:B------:R-:W-:Y:S08]  /*5210*/  BRA `(.L_x_28119) ;  /* 0x0000000000787947 */ /* 0x000ff00003800000 */
.L_x_28115:
        /* <DEDUP_REMOVED lines=24> */
.L_x_28120:
[----:B------:R-:W-:Y:S01]  /*53a0*/  IMAD.MOV.U32 R26, RZ, RZ, R10 ;  /* 0x000000ffff1a7224 */ /* 0x000fe200078e000a */
[----:B------:R-:W-:Y:S01]  /*53b0*/  MOV R4, 0x53e0 ;  /* 0x000053e000047802 */ /* 0x000fe20000000f00 */
[----:B------:R-:W-:-:S07]  /*53c0*/  IMAD.MOV.U32 R3, RZ, RZ, R11 ;  /* 0x000000ffff037224 */ /* 0x000fce00078e000b */
[----:B------:R-:W-:Y:S05]  /*53d0*/  CALL.REL.NOINC `($__internal_33_$__cuda_sm20_div_s64) ;  /* 0x0000000800c47944 */ /* 0x000fea0003c00000 */
[----:B------:R-:W-:Y:S01]  /*53e0*/  MOV R10, R6 ;  /* 0x00000006000a7202 */ /* 0x000fe20000000f00 */
[----:B------:R-:W-:-:S07]  /*53f0*/  IMAD.MOV.U32 R11, RZ, RZ, R7 ;  /* 0x000000ffff0b7224 */ /* 0x000fce00078e0007 */
.L_x_28119:
[----:B------:R-:W-:Y:S05]  /*5400*/  BSYNC.RECONVERGENT B0 ;  /* 0x0000000000007941 */ /* 0x000fea0003800200 */
.L_x_28114:
        /* <DEDUP_REMOVED lines=35> */
.L_x_28124:
        /* <DEDUP_REMOVED lines=13> */
.L_x_28125:
[----:B------:R-:W-:Y:S05]  /*5710*/  BSYNC.RECONVERGENT B1 ;  /* 0x0000000000017941 */ /* 0x000fea0003800200 */
.L_x_28123:
[----:B------:R-:W-:-:S04]  /*5720*/  SEL R13, RZ, 0xffffffff, !P0 ;  /* 0xffffffffff0d7807 */ /* 0x000fc80004000000 */
[----:B------:R-:W-:-:S04]  /*5730*/  IADD3 R12, P0, PT, R6, R13, RZ ;  /* 0x0000000d060c7210 */ /* 0x000fc80007f1e0ff */
[----:B------:R-:W-:Y:S01]  /*5740*/  IADD3.X R13, PT, PT, R7, R13, RZ, P0, !PT ;  /* 0x0000000d070d7210 */ /* 0x000fe200007fe4ff */
[----:B------:R-:W-:Y:S08]  /*5750*/  BRA `(.L_x_28126) ;  /* 0x0000000000787947 */ /* 0x000ff00003800000 */
.L_x_28122:
        /* <DEDUP_REMOVED lines=24> */
.L_x_28127:
[----:B------:R-:W-:Y:S01]  /*58e0*/  IMAD.MOV.U32 R26, RZ, RZ, R12 ;  /* 0x000000ffff1a7224 */ /* 0x000fe200078e000c */
[----:B------:R-:W-:Y:S01]  /*58f0*/  MOV R4, 0x5920 ;  /* 0x0000592000047802 */ /* 0x000fe20000000f00 */
[----:B------:R-:W-:-:S07]  /*5900*/  IMAD.MOV.U32 R3, RZ, RZ, R13 ;  /* 0x000000ffff037224 */ /* 0x000fce00078e000d */
[----:B------:R-:W-:Y:S05]  /*5910*/  CALL.REL.NOINC `($__internal_33_$__cuda_sm20_div_s64) ;  /* 0x0000000400747944 */ /* 0x000fea0003c00000 */
[----:B------:R-:W-:Y:S01]  /*5920*/  MOV R12, R6 ;  /* 0x00000006000c7202 */ /* 0x000fe20000000f00 */
[----:B------:R-:W-:-:S07]  /*5930*/  IMAD.MOV.U32 R13, RZ, RZ, R7 ;  /* 0x000000ffff0d7224 */ /* 0x000fce00078e0007 */
.L_x_28126:
[----:B------:R-:W-:Y:S05]  /*5940*/  BSYNC.RECONVERGENT B0 ;  /* 0x0000000000007941 */ /* 0x000fea0003800200 */
.L_x_28121:
        /* <DEDUP_REMOVED lines=35> */
.L_x_28131:
        /* <DEDUP_REMOVED lines=13> */
.L_x_28132:
[----:B------:R-:W-:Y:S05]  /*5c50*/  BSYNC.RECONVERGENT B1 ;  /* 0x0000000000017941 */ /* 0x000fea0003800200 */
.L_x_28130:
[----:B------:R-:W-:-:S04]  /*5c60*/  SEL R15, RZ, 0xffffffff, !P0 ;  /* 0xffffffffff0f7807 */ /* 0x000fc80004000000 */
[----:B------:R-:W-:-:S04]  /*5c70*/  IADD3 R14, P0, PT, R6, R15, RZ ;  /* 0x0000000f060e7210 */ /* 0x000fc80007f1e0ff */
[----:B------:R-:W-:Y:S01]  /*5c80*/  IADD3.X R15, PT, PT, R7, R15, RZ, P0, !PT ;  /* 0x0000000f070f7210 */ /* 0x000fe200007fe4ff */
[----:B------:R-:W-:Y:S08]  /*5c90*/  BRA `(.L_x_28133) ;  /* 0x0000000000787947 */ /* 0x000ff00003800000 */
.L_x_28129:
        /* <DEDUP_REMOVED lines=24> */
.L_x_28134:
[----:B------:R-:W-:Y:S01]  /*5e20*/  IMAD.MOV.U32 R26, RZ, RZ, R14 ;  /* 0x000000ffff1a7224 */ /* 0x000fe200078e000e */
[----:B------:R-:W-:Y:S01]  /*5e30*/  MOV R4, 0x5e60 ;  /* 0x00005e6000047802 */ /* 0x000fe20000000f00 */
[----:B------:R-:W-:-:S07]  /*5e40*/  IMAD.MOV.U32 R3, RZ, RZ, R15 ;  /* 0x000000ffff037224 */ /* 0x000fce00078e000f */
[----:B------:R-:W-:Y:S05]  /*5e50*/  CALL.REL.NOINC `($__internal_33_$__cuda_sm20_div_s64) ;  /* 0x0000000000247944 */ /* 0x000fea0003c00000 */
[----:B------:R-:W-:Y:S01]  /*5e60*/  MOV R14, R6 ;  /* 0x00000006000e7202 */ /* 0x000fe20000000f00 */
[----:B------:R-:W-:-:S07]  /*5e70*/  IMAD.MOV.U32 R15, RZ, RZ, R7 ;  /* 0x000000ffff0f7224 */ /* 0x000fce00078e0007 */
.L_x_28133:
[----:B------:R-:W-:Y:S05]  /*5e80*/  BSYNC.RECONVERGENT B0 ;  /* 0x0000000000007941 */ /* 0x000fea0003800200 */
.L_x_28128:
[----:B------:R-:W0:Y:S02]  /*5e90*/  LDC.64 R4, c[0x0][0x398] ;  /* 0x0000e600ff047b82 */ /* 0x000e240000000a00 */
[----:B0-----:R-:W-:-:S04]  /*5ea0*/  IMAD.WIDE.U32 R4, R0, 0x8, R4 ;  /* 0x0000000800047825 */ /* 0x001fc800078e0004 */
[----:B------:R-:W-:-:S05]  /*5eb0*/  IMAD.WIDE.U32 R4, R2, 0x20, R4 ;  /* 0x0000002002047825 */ /* 0x000fca00078e0004 */
[----:B------:R-:W-:Y:S04]  /*5ec0*/  STG.E.ENL2.256 desc[UR6][R4.64], R16, R20 ;  /* 0xf80000100414797f */ /* 0x000fe8000f121806 */
[----:B------:R-:W-:Y:S01]  /*5ed0*/  STG.E.ENL2.256 desc[UR6][R4.64+0x1000], R8, R12 ;  /* 0xf8008008040c797f */ /* 0x000fe2000f121806 */
[----:B------:R-:W-:Y:S05]  /*5ee0*/  EXIT ;  /* 0x000000000000794d */ /* 0x000fea0003800000 */
        .weak           $__internal_33_$__cuda_sm20_div_s64
        .type           $__internal_33_$__cuda_sm20_div_s64,@function
        .size           $__internal_33_$__cuda_sm20_div_s64,(.L_x_36982 - $__internal_33_$__cuda_sm20_div_s64)
$__internal_33_$__cuda_sm20_div_s64:
        /* <DEDUP_REMOVED lines=82> */
[----:B------:R-:W-:Y:S06]  /*6410*/  RET.REL.NODEC R4 `(_ZN2at6native29vectorized_elementwise_kernelILi4ENS0_13BUnaryFunctorIlllZZZNS0_15binary_internal21div_floor_kernel_cudaERNS_18TensorIteratorBaseEENKUlvE_clEvENKUlvE2_clEvEUlllE_EESt5arrayIPcLm2EEEEviT0_T1_) ;  /* 0xffffff9804f87950 */ /* 0x000fec0003c3ffff */
.L_x_28135:
        /* <DEDUP_REMOVED lines=14> */
.L_x_36982:


//--------------------- .text._ZN2at6native29vectorized_elementwise_kernelILi8ENS0_13BUnaryFunctorIlllZZZNS0_15binary_internal21div_floor_kernel_cudaERNS_18TensorIteratorBaseEENKUlvE_clEvENKUlvE2_clEvEUlllE_EESt5arrayIPcLm2EEEEviT0_T1_ --------------------------
	.section	.text._ZN2at6native29vectorized_elementwise_kernelILi8ENS0_13BUnaryFunctorIlllZZZNS0_15binary_internal21div_floor_kernel_cudaERNS_18TensorIteratorBaseEENKUlvE_clEvENKUlvE2_clEvEUlllE_EESt5arrayIPcLm2EEEEviT0_T1_,"ax",@progbits
	.align	128
        .global         _ZN2at6native29vectorized_elementwise_kernelILi8ENS0_13BUnaryFunctorIlllZZZNS0_15binary_internal21div_floor_kernel_cudaERNS_18TensorIteratorBaseEENKUlvE_clEvENKUlvE2_clEvEUlllE_EESt5arrayIPcLm2EEEEviT0_T1_
        .type           _ZN2at6native29vectorized_elementwise_kernelILi8ENS0_13BUnaryFunctorIlllZZZNS0_15binary_internal21div_floor_kernel_cudaERNS_18TensorIteratorBaseEENKUlvE_clEvENKUlvE2_clEvEUlllE_EESt5arrayIPcLm2EEEEviT0_T1_,@function
        .size           _ZN2at6native29vectorized_elementwise_kernelILi8ENS0_13BUnaryFunctorIlllZZZNS0_15binary_internal21div_floor_kernel_cudaERNS_18TensorIteratorBaseEENKUlvE_clEvENKUlvE2_clEvEUlllE_EESt5arrayIPcLm2EEEEviT0_T1_,(.L_x_36983 - _ZN2at6native29vectorized_elementwise_kernelILi8ENS0_13BUnaryFunctorIlllZZZNS0_15binary_internal21div_floor_kernel_cudaERNS_18TensorIteratorBaseEENKUlvE_clEvENKUlvE2_clEvEUlllE_EESt5arrayIPcLm2EEEEviT0_T1_)
        .other          _ZN2at6native29vectorized_elementwise_kernelILi8ENS0_13BUnaryFunctorIlllZZZNS0_15binary_internal21div_floor_kernel_cudaERNS_18TensorIteratorBaseEENKUlvE_clEvENKUlvE2_clEvEUlllE_EESt5arrayIPcLm2EEEEviT0_T1_,@"STO_CUDA_ENTRY STV_DEFAULT"
_ZN2at6native29vectorized_elementwise_kernelILi8ENS0_13BUnaryFunctorIlllZZZNS0_15binary_internal21div_floor_kernel_cudaERNS_18TensorIteratorBaseEENKUlvE_clEvENKUlvE2_clEvEUlllE_EESt5arrayIPcLm2EEEEviT0_T1_:
.text._ZN2at6native29vectorized_elementwise_kernelILi8ENS0_13BUnaryFunctorIlllZZZNS0_15binary_internal21div_floor_kernel_cudaERNS_18TensorIteratorBaseEENKUlvE_clEvENKUlvE2_clEvEUlllE_EESt5arrayIPcLm2EEEEviT0_T1_:
        /* <DEDUP_REMOVED lines=103> */
.L_x_28141:
[----:B------:R-:W-:Y:S01]  /*0670*/  IMAD.MOV.U32 R26, RZ, RZ, R14 ;  /* 0x000000ffff1a7224 */ /* 0x000fe200078e000e */
[----:B------:R-:W-:Y:S02]  /*0680*/  MOV R3, R15 ;  /* 0x0000000f00037202 */ /* 0x000fe40000000f00 */
[----:B------:R-:W-:-:S07]  /*0690*/  MOV R4, 0x6b0 ;  /* 0x000006b000047802 */ /* 0x000fce0000000f00 */
[----:B------:R-:W-:Y:S05]  /*06a0*/  CALL.REL.NOINC `($__internal_34_$__cuda_sm20_div_s64) ;  /* 0x0000005800107944 */ /* 0x000fea0003c00000 */
        /* <DEDUP_REMOVED lines=11> */
.L_x_28142:
[----:B------:R-:W-:Y:S05]  /*0760*/  BSYNC.RECONVERGENT B1 ;  /* 0x0000000000017941 */ /* 0x000fea0003800200 */
.L_x_28140:
[----:B------:R-:W-:-:S04]  /*0770*/  SEL R3, RZ, 0xffffffff, !P0 ;  /* 0xffffffffff037807 */ /* 0x000fc80004000000 */
[----:B------:R-:W-:-:S05]  /*0780*/  IADD3 R30, P0, PT, R6, R3, RZ ;  /* 0x00000003061e7210 */ /* 0x000fca0007f1e0ff */
[----:B------:R-:W-:Y:S01]  /*0790*/  IMAD.X R31, R7, 0x1, R3, P0 ;  /* 0x00000001071f7824 */ /* 0x000fe200000e0603 */
[----:B------:R-:W-:Y:S07]  /*07a0*/  BRA `(.L_x_28138) ;  /* 0x0000000000747947 */ /* 0x000fee0003800000 */
.L_x_28139:
        /* <DEDUP_REMOVED lines=23> */
.L_x_28143:
[----:B------:R-:W-:Y:S01]  /*0920*/  IMAD.MOV.U32 R26, RZ, RZ, R14 ;  /* 0x000000ffff1a7224 */ /* 0x000fe200078e000e */
[----:B------:R-:W-:Y:S01]  /*0930*/  MOV R4, 0x960 ;  /* 0x0000096000047802 */ /* 0x000fe20000000f00 */
[----:B------:R-:W-:-:S07]  /*0940*/  IMAD.MOV.U32 R3, RZ, RZ, R15 ;  /* 0x000000ffff037224 */ /* 0x000fce00078e000f */
[----:B------:R-:W-:Y:S05]  /*0950*/  CALL.REL.NOINC `($__internal_34_$__cuda_sm20_div_s64) ;  /* 0x0000005400647944 */ /* 0x000fea0003c00000 */
[----:B------:R-:W-:Y:S01]  /*0960*/  MOV R30, R6 ;  /* 0x00000006001e7202 */ /* 0x000fe20000000f00 */
[----:B------:R-:W-:-:S07]  /*0970*/  IMAD.MOV.U32 R31, RZ, RZ, R7 ;  /* 0x000000ffff1f7224 */ /* 0x000fce00078e0007 */
.L_x_28138:
[----:B------:R-:W-:Y:S05]  /*0980*/  BSYNC.RECONVERGENT B0 ;  /* 0x0000000000007941 */ /* 0x000fea0003800200 */
.L_x_28137:
        /* <DEDUP_REMOVED lines=38> */
.L_x_28148:
[----:B------:R-:W-:Y:S01]  /*0bf0*/  MOV R26, R22 ;  /* 0x00000016001a7202 */ /* 0x000fe20000000f00 */
[----:B------:R-:W-:Y:S01]  /*0c00*/  IMAD.MOV.U32 R3, RZ, RZ, R23 ;  /* 0x000000ffff037224 */ /* 0x000fe200078e0017 */
[----:B------:R-:W-:-:S07]  /*0c10*/  MOV R4, 0xc30 ;  /* 0x00000c3000047802 */ /* 0x000fce0000000f00 */
[----:B------:R-:W-:Y:S05]  /*0c20*/  CALL.REL.NOINC `($__internal_34_$__cuda_sm20_div_s64) ;  /* 0x0000005000b07944 */ /* 0x000fea0003c00000 */
        /* <DEDUP_REMOVED lines=11> */
.L_x_28149:
[----:B------:R-:W-:Y:S05]  /*0ce0*/  BSYNC.RECONVERGENT B1 ;  /* 0x0000000000017941 */ /* 0x000fea0003800200 */
.L_x_28147:
[----:B------:R-:W-:-:S04]  /*0cf0*/  SEL R3, RZ, 0xffffffff, !P0 ;  /* 0xffffffffff037807 */ /* 0x000fc80004000000 */
[----:B------:R-:W-:-:S05]  /*0d00*/  IADD3 R22, P0, PT, R6, R3, RZ ;  /* 0x0000000306167210 */ /* 0x000fca0007f1e0ff */
[----:B------:R-:W-:Y:S01]  /*0d10*/  IMAD.X R23, R7, 0x1, R3, P0 ;  /* 0x0000000107177824 */ /* 0x000fe200000e0603 */
[----:B------:R-:W-:Y:S07]  /*0d20*/  BRA `(.L_x_28145) ;  /* 0x0000000000787947 */ /* 0x000fee0003800000 */
.L_x_28146:
        /* <DEDUP_REMOVED lines=24> */
.L_x_28150:
[----:B------:R-:W-:Y:S01]  /*0eb0*/  MOV R26, R22 ;  /* 0x00000016001a7202 */ /* 0x000fe20000000f00 */
[----:B------:R-:W-:Y:S01]  /*0ec0*/  IMAD.MOV.U32 R3, RZ, RZ, R23 ;  /* 0x000000ffff037224 */ /* 0x000fe200078e0017 */
[----:B------:R-:W-:-:S07]  /*0ed0*/  MOV R4, 0xef0 ;  /* 0x00000ef000047802 */ /* 0x000fce0000000f00 */
[----:B------:R-:W-:Y:S05]  /*0ee0*/  CALL.REL.NOINC `($__internal_34_$__cuda_sm20_div_s64) ;  /* 0x0000005000007944 */ /* 0x000fea0003c00000 */
[----:B------:R-:W-:Y:S02]  /*0ef0*/  IMAD.MOV.U32 R22, RZ, RZ, R6 ;  /* 0x000000ffff167224 */ /* 0x000fe400078e0006 */
[----:B------:R-:W-:-:S07]  /*0f00*/  IMAD.MOV.U32 R23, RZ, RZ, R7 ;  /* 0x000000ffff177224 */ /* 0x000fce00078e0007 */
.L_x_28145:
[----:B------:R-:W-:Y:S05]  /*0f10*/  BSYNC.RECONVERGENT B0 ;  /* 0x0000000000007941 */ /* 0x000fea0003800200 */
.L_x_28144:
        /* <DEDUP_REMOVED lines=38> */
.L_x_28155:
[----:B------:R-:W-:Y:S01]  /*1180*/  IMAD.MOV.U32 R26, RZ, RZ, R20 ;  /* 0x000000ffff1a7224 */ /* 0x000fe200078e0014 */
[----:B------:R-:W-:Y:S01]  /*1190*/  MOV R4, 0x11c0 ;  /* 0x000011c000047802 */ /* 0x000fe20000000f00 */
[----:B------:R-:W-:-:S07]  /*11a0*/  IMAD.MOV.U32 R3, RZ, RZ, R21 ;  /* 0x000000ffff037224 */ /* 0x000fce00078e0015 */
[----:B------:R-:W-:Y:S05]  /*11b0*/  CALL.REL.NOINC `($__internal_34_$__cuda_sm20_div_s64) ;  /* 0x0000004c004c7944 */ /* 0x000fea0003c00000 */
        /* <DEDUP_REMOVED lines=11> */
.L_x_28156:
[----:B------:R-:W-:Y:S05]  /*1270*/  BSYNC.RECONVERGENT B1 ;  /* 0x0000000000017941 */ /* 0x000fea0003800200 */
.L_x_28154:
[----:B------:R-:W-:-:S04]  /*1280*/  SEL R3, RZ, 0xffffffff, !P0 ;  /* 0xffffffffff037807 */ /* 0x000fc80004000000 */
[----:B------:R-:W-:-:S04]  /*1290*/  IADD3 R20, P0, PT, R6, R3, RZ ;  /* 0x0000000306147210 */ /* 0x000fc80007f1e0ff */
[----:B------:R-:W-:Y:S01]  /*12a0*/  IADD3.X R21, PT, PT, R7, R3, RZ, P0, !PT ;  /* 0x0000000307157210 */ /* 0x000fe200007fe4ff */
[----:B------:R-:W-:Y:S08]  /*12b0*/  BRA `(.L_x_28152) ;  /* 0x0000000000787947 */ /* 0x000ff00003800000 */
.L_x_28153:
        /* <DEDUP_REMOVED lines=24> */
.L_x_28157:
[----:B------:R-:W-:Y:S01]  /*1440*/  IMAD.MOV.U32 R26, RZ, RZ, R20 ;  /* 0x000000ffff1a7224 */ /* 0x000fe200078e0014 */
[----:B------:R-:W-:Y:S01]  /*1450*/  MOV R4, 0x1480 ;  /* 0x0000148000047802 */ /* 0x000fe20000000f00 */
[----:B------:R-:W-:-:S07]  /*1460*/  IMAD.MOV.U32 R3, RZ, RZ, R21 ;  /* 0x000000ffff037224 */ /* 0x000fce00078e0015 */
[----:B------:R-:W-:Y:S05]  /*1470*/  CALL.REL.NOINC `($__internal_34_$__cuda_sm20_div_s64) ;  /* 0x00000048009c7944 */ /* 0x000fea0003c00000 */
[----:B------:R-:W-:Y:S01]  /*1480*/  MOV R20, R6 ;  /* 0x0000000600147202 */ /* 0x000fe20000000f00 */
[----:B------:R-:W-:-:S07]  /*1490*/  IMAD.MOV.U32 R21, RZ, RZ, R7 ;  /* 0x000000ffff157224 */ /* 0x000fce00078e0007 */
.L_x_28152:
[----:B------:R-:W-:Y:S05]  /*14a0*/  BSYNC.RECONVERGENT B0 ;  /* 0x0000000000007941 */ /* 0x000fea0003800200 */
.L_x_28151:
        /* <DEDUP_REMOVED lines=38> */
.L_x_28162:
        /* <DEDUP_REMOVED lines=15> */
.L_x_28163:
[----:B------:R-:W-:Y:S05]  /*1800*/  BSYNC.RECONVERGENT B1 ;  /* 0x0000000000017941 */ /* 0x000fea0003800200 */
.L_x_28161:
[----:B------:R-:W-:-:S04]  /*1810*/  SEL R3, RZ, 0xffffffff, !P0 ;  /* 0xffffffffff037807 */ /* 0x000fc80004000000 */
[----:B------:R-:W-:-:S05]  /*1820*/  IADD3 R18, P0, PT, R6, R3, RZ ;  /* 0x0000000306127210 */ /* 0x000fca0007f1e0ff */
[----:B------:R-:W-:Y:S01]  /*1830*/  IMAD.X R19, R7, 0x1, R3, P0 ;  /* 0x0000000107137824 */ /* 0x000fe200000e0603 */
[----:B------:R-:W-:Y:S07]  /*1840*/  BRA `(.L_x_28159) ;  /* 0x0000000000787947 */ /* 0x000fee0003800000 */
.L_x_28160:
        /* <DEDUP_REMOVED lines=24> */
.L_x_28164:
[----:B------:R-:W-:Y:S01]  /*19d0*/  MOV R26, R18 ;  /* 0x00000012001a7202 */ /* 0x000fe20000000f00 */
[----:B------:R-:W-:Y:S01]  /*19e0*/  IMAD.MOV.U32 R3, RZ, RZ, R19 ;  /* 0x000000ffff037224 */ /* 0x000fe200078e0013 */
[----:B------:R-:W-:-:S07]  /*19f0*/  MOV R4, 0x1a10 ;  /* 0x00001a1000047802 */ /* 0x000fce0000000f00 */
[----:B------:R-:W-:Y:S05]  /*1a00*/  CALL.REL.NOINC `($__internal_34_$__cuda_sm20_div_s64) ;  /* 0x0000004400387944 */ /* 0x000fea0003c00000 */
[----:B------:R-:W-:Y:S02]  /*1a10*/  IMAD.MOV.U32 R18, RZ, RZ, R6 ;  /* 0x000000ffff127224 */ /* 0x000fe400078e0006 */
[----:B------:R-:W-:-:S07]  /*1a20*/  IMAD.MOV.U32 R19, RZ, RZ, R7 ;  /* 0x000000ffff137224 */ /* 0x000fce00078e0007 */
.L_x_28159:
[----:B------:R-:W-:Y:S05]  /*1a30*/  BSYNC.RECONVERGENT B0 ;  /* 0x0000000000007941 */ /* 0x000fea0003800200 */
.L_x_28158:
        /* <DEDUP_REMOVED lines=38> */
.L_x_28169:
        /* <DEDUP_REMOVED lines=15> */
.L_x_28170:
[----:B------:R-:W-:Y:S05]  /*1d90*/  BSYNC.RECONVERGENT B1 ;  /* 0x0000000000017941 */ /* 0x000fea0003800200 */
.L_x_28168:
[----:B------:R-:W-:-:S04]  /*1da0*/  SEL R3, RZ, 0xffffffff, !P0 ;  /* 0xffffffffff037807 */ /* 0x000fc80004000000 */
[----:B------:R-:W-:-:S04]  /*1db0*/  IADD3 R16, P0, PT, R6, R3, RZ ;  /* 0x0000000306107210 */ /* 0x000fc80007f1e0ff */
[----:B------:R-:W-:Y:S01]  /*1dc0*/  IADD3.X R17, PT, PT, R7, R3, RZ, P0, !PT ;  /* 0x0000000307117210 */ /* 0x000fe200007fe4ff */
[----:B------:R-:W-:Y:S08]  /*1dd0*/  BRA `(.L_x_28166) ;  /* 0x0000000000787947 */ /* 0x000ff00003800000 */
.L_x_28167:
        /* <DEDUP_REMOVED lines=24> */
.L_x_28171:
[----:B------:R-:W-:Y:S01]  /*1f60*/  IMAD.MOV.U32 R26, RZ, RZ, R16 ;  /* 0x000000ffff1a7224 */ /* 0x000fe200078e0010 */
[----:B------:R-:W-:Y:S01]  /*1f70*/  MOV R4, 0x1fa0 ;  /* 0x00001fa000047802 */ /* 0x000fe20000000f00 */
[----:B------:R-:W-:-:S07]  /*1f80*/  IMAD.MOV.U32 R3, RZ, RZ, R17 ;  /* 0x000000ffff037224 */ /* 0x000fce00078e0011 */
[----:B------:R-:W-:Y:S05]  /*1f90*/  CALL.REL.NOINC `($__internal_34_$__cuda_sm20_div_s64) ;  /* 0x0000003c00d47944 */ /* 0x000fea0003c00000 */
[----:B------:R-:W-:Y:S01]  /*1fa0*/  MOV R16, R6 ;  /* 0x0000000600107202 */ /* 0x000fe20000000f00 */
[----:B------:R-:W-:-:S07]  /*1fb0*/  IMAD.MOV.U32 R17, RZ, RZ, R7 ;  /* 0x000000ffff117224 */ /* 0x000fce00078e0007 */
.L_x_28166:
[----:B------:R-:W-:Y:S05]  /*1fc0*/  BSYNC.RECONVERGENT B0 ;  /* 0x0000000000007941 */ /* 0x000fea0003800200 */
.L_x_28165:
        /* <DEDUP_REMOVED lines=38> */
.L_x_28176:
        /* <DEDUP_REMOVED lines=15> */
.L_x_28177:
[----:B------:R-:W-:Y:S05]  /*2320*/  BSYNC.RECONVERGENT B1 ;  /* 0x0000000000017941 */ /* 0x000fea0003800200 */
.L_x_28175:
[----:B------:R-:W-:-:S04]  /*2330*/  SEL R3, RZ, 0xffffffff, !P0 ;  /* 0xffffffffff037807 */ /* 0x000fc80004000000 */
[----:B------:R-:W-:-:S05]  /*2340*/  IADD3 R8, P0, PT, R6, R3, RZ ;  /* 0x0000000306087210 */ /* 0x000fca0007f1e0ff */
[----:B------:R-:W-:Y:S01]  /*2350*/  IMAD.X R9, R7, 0x1, R3, P0 ;  /* 0x0000000107097824 */ /* 0x000fe200000e0603 */
[----:B------:R-:W-:Y:S07]  /*2360*/  BRA `(.L_x_28173) ;  /* 0x0000000000787947 */ /* 0x000fee0003800000 */
.L_x_28174:
        /* <DEDUP_REMOVED lines=24> */
.L_x_28178:
[----:B------:R-:W-:Y:S01]  /*24f0*/  MOV R26, R8 ;  /* 0x00000008001a7202 */ /* 0x000fe20000000f00 */
[----:B------:R-:W-:Y:S01]  /*2500*/  IMAD.MOV.U32 R3, RZ, RZ, R9 ;  /* 0x000000ffff037224 */ /* 0x000fe200078e0009 */
[----:B------:R-:W-:-:S07]  /*2510*/  MOV R4, 0x2530 ;  /* 0x0000253000047802 */ /* 0x000fce0000000f00 */
[----:B------:R-:W-:Y:S05]  /*2520*/  CALL.REL.NOINC `($__internal_34_$__cuda_sm20_div_s64) ;  /* 0x0000003800707944 */ /* 0x000fea0003c00000 */
[----:B------:R-:W-:Y:S02]  /*2530*/  IMAD.MOV.U32 R8, RZ, RZ, R6 ;  /* 0x000000ffff087224 */ /* 0x000fe400078e0006 */
[----:B------:R-:W-:-:S07]  /*2540*/  IMAD.MOV.U32 R9, RZ, RZ, R7 ;  /* 0x000000ffff097224 */ /* 0x000fce00078e0007 */
.L_x_28173:
[----:B------:R-:W-:Y:S05]  /*2550*/  BSYNC.RECONVERGENT B0 ;  /* 0x0000000000007941 */ /* 0x000fea0003800200 */
.L_x_28172:
        /* <DEDUP_REMOVED lines=38> */
.L_x_28183:
        /* <DEDUP_REMOVED lines=15> */
.L_x_28184:
[----:B------:R-:W-:Y:S05]  /*28b0*/  BSYNC.RECONVERGENT B1 ;  /* 0x0000000000017941 */ /* 0x000fea0003800200 */
.L_x_28182:
[----:B------:R-:W-:-:S04]  /*28c0*/  SEL R3, RZ, 0xffffffff, !P0 ;  /* 0xffffffffff037807 */ /* 0x000fc80004000000 */
[----:B------:R-:W-:-:S04]  /*28d0*/  IADD3 R10, P0, PT, R6, R3, RZ ;  /* 0x00000003060a7210 */ /* 0x000fc80007f1e0ff */
[----:B------:R-:W-:Y:S01]  /*28e0*/  IADD3.X R11, PT, PT, R7, R3, RZ, P0, !PT ;  /* 0x00000003070b7210 */ /* 0x000fe200007fe4ff */
[----:B------:R-:W-:Y:S08]  /*28f0*/  BRA `(.L_x_28180) ;  /* 0x0000000000787947 */ /* 0x000ff00003800000 */
.L_x_28181:
        /* <DEDUP_REMOVED lines=24> */
.L_x_28185:
[----:B------:R-:W-:Y:S01]  /*2a80*/  IMAD.MOV.U32 R26, RZ, RZ, R10 ;  /* 0x000000ffff1a7224 */ /* 0x000fe200078e000a */
[----:B------:R-:W-:Y:S01]  /*2a90*/  MOV R4, 0x2ac0 ;  /* 0x00002ac000047802 */ /* 0x000fe20000000f00 */
[----:B------:R-:W-:-:S07]  /*2aa0*/  IMAD.MOV.U32 R3, RZ, RZ, R11 ;  /* 0x000000ffff037224 */ /* 0x000fce00078e000b */
[----:B------:R-:W-:Y:S05]  /*2ab0*/  CALL.REL.NOINC `($__internal_34_$__cuda_sm20_div_s64) ;  /* 0x00000034000c7944 */ /* 0x000fea0003c00000 */
[----:B------:R-:W-:Y:S01]  /*2ac0*/  MOV R10, R6 ;  /* 0x00000006000a7202 */ /* 0x000fe20000000f00 */
[----:B------:R-:W-:-:S07]  /*2ad0*/  IMAD.MOV.U32 R11, RZ, RZ, R7 ;  /* 0x000000ffff0b7224 */ /* 0x000fce00078e0007 */
.L_x_28180:
[----:B------:R-:W-:Y:S05]  /*2ae0*/  BSYNC.RECONVERGENT B0 ;  /* 0x0000000000007941 */ /* 0x000fea0003800200 */
.L_x_28179:
        /* <DEDUP_REMOVED lines=38> */
.L_x_28190:
        /* <DEDUP_REMOVED lines=15> */
.L_x_28191:
[----:B------:R-:W-:Y:S05]  /*2e40*/  BSYNC.RECONVERGENT B1 ;  /* 0x0000000000017941 */ /* 0x000fea0003800200 */
.L_x_28189:
[----:B------:R-:W-:-:S04]  /*2e50*/  SEL R3, RZ, 0xffffffff, !P0 ;  /* 0xffffffffff037807 */ /* 0x000fc80004000000 */
[----:B------:R-:W-:-:S05]  /*2e60*/  IADD3 R6, P0, PT, R6, R3, RZ ;  /* 0x0000000306067210 */ /* 0x000fca0007f1e0ff */
[----:B------:R-:W-:Y:S01]  /*2e70*/  IMAD.X R7, R7, 0x1, R3, P0 ;  /* 0x0000000107077824 */ /* 0x000fe200000e0603 */
[----:B------:R-:W-:Y:S07]  /*2e80*/  BRA `(.L_x_28187) ;  /* 0x0000000000707947 */ /* 0x000fee0003800000 */
.L_x_28188:
        /* <DEDUP_REMOVED lines=24> */
.L_x_28192:
[----:B------:R-:W-:Y:S01]  /*3010*/  MOV R26, R32 ;  /* 0x00000020001a7202 */ /* 0x000fe20000000f00 */
[----:B------:R-:W-:Y:S01]  /*3020*/  IMAD.MOV.U32 R3, RZ, RZ, R33 ;  /* 0x000000ffff037224 */ /* 0x000fe200078e0021 */
[----:B------:R-:W-:-:S07]  /*3030*/  MOV R4, 0x3050 ;  /* 0x0000305000047802 */ /* 0x000fce0000000f00 */
[----:B------:R-:W-:Y:S05]  /*3040*/  CALL.REL.NOINC `($__internal_34_$__cuda_sm20_div_s64) ;  /* 0x0000002c00a87944 */ /* 0x000fea0003c00000 */
.L_x_28187:
[----:B------:R-:W-:Y:S05]  /*3050*/  BSYNC.RECONVERGENT B0 ;  /* 0x0000000000007941 */ /* 0x000fea0003800200 */
.L_x_28186:
        /* <DEDUP_REMOVED lines=16> */
.L_x_28195:
[----:B------:R-:W-:-:S13]  /*3160*/  ISETP.GE.U32.AND P0, PT, R13, R2, PT ;  /* 0x000000020d00720c */ /* 0x000fda0003f06070 */
[----:B------:R-:W-:Y:S05]  /*3170*/  @P0 BRA `(.L_x_28197) ;  /* 0x0000000000300947 */ /* 0x000fea0003800000 */
[----:B0-----:R-:W0:Y:S01]  /*3180*/  LDC.64 R4, c[0x0][0x398] ;  /* 0x0000e600ff047b82 */ /* 0x001e220000000a00 */
[----:B------:R-:W-:Y:S02]  /*3190*/  IMAD.IADD R3, R0, 0x1, R13 ;  /* 0x0000000100037824 */ /* 0x000fe400078e020d */
[----:B------:R-:W-:Y:S02]  /*31a0*/  VIADD R13, R13, 0x80 ;  /* 0x000000800d0d7836 */ /* 0x000fe40000000000 */
[----:B0-----:R-:W-:-:S05]  /*31b0*/  IMAD.WIDE.U32 R4, R3, 0x8, R4 ;  /* 0x0000000803047825 */ /* 0x001fca00078e0004 */
[----:B------:R1:W-:Y:S02]  /*31c0*/  STG.E.64 desc[UR6][R4.64], R20 ;  /* 0x0000001404007986 */ /* 0x0003e4000c101b06 */
.L_x_28196:
[----:B------:R-:W-:-:S13]  /*31d0*/  ISETP.GE.U32.AND P0, PT, R13, R2, PT ;  /* 0x000000020d00720c */ /* 0x000fda0003f06070 */
[----:B------:R-:W-:Y:S05]  /*31e0*/  @P0 BRA `(.L_x_28198) ;  /* 0x0000000000300947 */ /* 0x000fea0003800000 */
[----:B01----:R-:W0:Y:S01]  /*31f0*/  LDC.64 R4, c[0x0][0x398] ;  /* 0x0000e600ff047b82 */ /* 0x003e220000000a00 */
[----:B------:R-:W-:Y:S01]  /*3200*/  IADD3 R3, PT, PT, R0, R13, RZ ;  /* 0x0000000d00037210 */ /* 0x000fe20007ffe0ff */
[----:B------:R-:W-:-:S04]  /*3210*/  VIADD R13, R13, 0x80 ;  /* 0x000000800d0d7836 */ /* 0x000fc80000000000 */
[----:B0-----:R-:W-:-:S05]  /*3220*/  IMAD.WIDE.U32 R4, R3, 0x8, R4 ;  /* 0x0000000803047825 */ /* 0x001fca00078e0004 */
[----:B------:R1:W-:Y:S02]  /*3230*/  STG.E.64 desc[UR6][R4.64], R18 ;  /* 0x0000001204007986 */ /* 0x0003e4000c101b06 */
.L_x_28197:
[----:B------:R-:W-:-:S13]  /*3240*/  ISETP.GE.U32.AND P0, PT, R13, R2, PT ;  /* 0x000000020d00720c */ /* 0x000fda0003f06070 */
[----:B------:R-:W-:Y:S05]  /*3250*/  @P0 BRA `(.L_x_28199) ;  /* 0x0000000000340947 */ /* 0x000fea0003800000 */
[----:B01----:R-:W0:Y:S01]  /*3260*/  LDC.64 R4, c[0x0][0x398] ;  /* 0x0000e600ff047b82 */ /* 0x003e220000000a00 */
[----:B------:R-:W-:Y:S02]  /*3270*/  IMAD.IADD R3, R0, 0x1, R13 ;  /* 0x0000000100037824 */ /* 0x000fe400078e020d */
[----:B------:R-:W-:Y:S02]  /*3280*/  VIADD R13, R13, 0x80 ;  /* 0x000000800d0d7836 */ /* 0x000fe40000000000 */
[----:B0-----:R-:W-:-:S05]  /*3290*/  IMAD.WIDE.U32 R4, R3, 0x8, R4 ;  /* 0x0000000803047825 */ /* 0x001fca00078e0004 */
[----:B------:R2:W-:Y:S02]  /*32a0*/  STG.E.64 desc[UR6][R4.64], R16 ;  /* 0x0000001004007986 */ /* 0x0005e4000c101b06 */
.L_x_28198:
        /* <DEDUP_REMOVED lines=8> */
.L_x_28199:
[----:B------:R-:W-:Y:S05]  /*3330*/  BSYNC.RELIABLE B1 ;  /* 0x0000000000017941 */ /* 0x000fea0003800100 */
.L_x_28194:
[----:B------:R-:W-:-:S13]  /*3340*/  ISETP.GE.U32.AND P0, PT, R13, R2, PT ;  /* 0x000000020d00720c */ /* 0x000fda0003f06070 */
[----:B012---:R-:W0:Y:S01]  /*3350*/  @!P0 LDC.64 R4, c[0x0][0x398] ;  /* 0x0000e600ff048b82 */ /* 0x007e220000000a00 */
[----:B------:R-:W-:Y:S02]  /*3360*/  @!P0 IMAD.IADD R3, R0, 0x1, R13 ;  /* 0x0000000100038824 */ /* 0x000fe400078e020d */
[----:B------:R-:W-:Y:S02]  /*3370*/  @!P0 VIADD R13, R13, 0x80 ;  /* 0x000000800d0d8836 */ /* 0x000fe40000000000 */
[----:B0-----:R-:W-:-:S05]  /*3380*/  @!P0 IMAD.WIDE.U32 R4, R3, 0x8, R4 ;  /* 0x0000000803048825 */ /* 0x001fca00078e0004 */
[----:B------:R3:W-:Y:S02]  /*3390*/  @!P0 STG.E.64 desc[UR6][R4.64], R10 ;  /* 0x0000000a04008986 */ /* 0x0007e4000c101b06 */
.L_x_28200:
[----:B------:R-:W-:Y:S05]  /*33a0*/  BSYNC.RECONVERGENT B0 ;  /* 0x0000000000007941 */ /* 0x000fea0003800200 */
.L_x_28193:
        /* <DEDUP_REMOVED lines=8> */
.L_x_28136:
        /* <DEDUP_REMOVED lines=41> */
.L_x_28204:
[----:B------:R-:W-:Y:S01]  /*36c0*/  IMAD.MOV.U32 R26, RZ, RZ, R16 ;  /* 0x000000ffff1a7224 */ /* 0x000fe200078e0010 */
[----:B------:R-:W-:Y:S01]  /*36d0*/  MOV R4, 0x3700 ;  /* 0x0000370000047802 */ /* 0x000fe20000000f00 */
[----:B------:R-:W-:-:S07]  /*36e0*/  IMAD.MOV.U32 R3, RZ, RZ, R17 ;  /* 0x000000ffff037224 */ /* 0x000fce00078e0011 */
[----:B-----5:R-:W-:Y:S05]  /*36f0*/  CALL.REL.NOINC `($__internal_34_$__cuda_sm20_div_s64) ;  /* 0x0000002400fc7944 */ /* 0x020fea0003c00000 */
        /* <DEDUP_REMOVED lines=9> */
.L_x_28205:
[----:B------:R-:W-:Y:S05]  /*3790*/  BSYNC.RECONVERGENT B1 ;  /* 0x0000000000017941 */ /* 0x000fea0003800200 */
.L_x_28203:
[----:B------:R-:W-:-:S04]  /*37a0*/  SEL R17, RZ, 0xffffffff, !P0 ;  /* 0xffffffffff117807 */ /* 0x000fc80004000000 */
[----:B------:R-:W-:-:S05]  /*37b0*/  IADD3 R16, P0, PT, R6, R17, RZ ;  /* 0x0000001106107210 */ /* 0x000fca0007f1e0ff */
[----:B------:R-:W-:Y:S01]  /*37c0*/  IMAD.X R17, R7, 0x1, R17, P0 ;  /* 0x0000000107117824 */ /* 0x000fe200000e0611 */
[----:B------:R-:W-:Y:S07]  /*37d0*/  BRA `(.L_x_28206) ;  /* 0x0000000000787947 */ /* 0x000fee0003800000 */
.L_x_28202:
        /* <DEDUP_REMOVED lines=24> */
.L_x_28207:
[----:B------:R-:W-:Y:S01]  /*3960*/  MOV R26, R16 ;  /* 0x00000010001a7202 */ /* 0x000fe20000000f00 */
[----:B------:R-:W-:Y:S01]  /*3970*/  IMAD.MOV.U32 R3, RZ, RZ, R17 ;  /* 0x000000ffff037224 */ /* 0x000fe200078e0011 */
[----:B------:R-:W-:-:S07]  /*3980*/  MOV R4, 0x39a0 ;  /* 0x000039a000047802 */ /* 0x000fce0000000f00 */
[----:B-----5:R-:W-:Y:S05]  /*3990*/  CALL.REL.NOINC `($__internal_34_$__cuda_sm20_div_s64) ;  /* 0x0000002400547944 */ /* 0x020fea0003c00000 */
[----:B------:R-:W-:Y:S02]  /*39a0*/  IMAD.MOV.U32 R16, RZ, RZ, R6 ;  /* 0x000000ffff107224 */ /* 0x000fe400078e0006 */
[----:B------:R-:W-:-:S07]  /*39b0*/  IMAD.MOV.U32 R17, RZ, RZ, R7 ;  /* 0x000000ffff117224 */ /* 0x000fce00078e0007 */
.L_x_28206:
[----:B------:R-:W-:Y:S05]  /*39c0*/  BSYNC.RECONVERGENT B0 ;  /* 0x0000000000007941 */ /* 0x000fea0003800200 */
.L_x_28201:
        /* <DEDUP_REMOVED lines=35> */
.L_x_28211:
[----:B------:R-:W-:Y:S01]  /*3c00*/  IMAD.MOV.U32 R26, RZ, RZ, R18 ;  /* 0x000000ffff1a7224 */ /* 0x000fe200078e0012 */
[----:B------:R-:W-:Y:S01]  /*3c10*/  MOV R4, 0x3c40 ;  /* 0x00003c4000047802 */ /* 0x000fe20000000f00 */
[----:B------:R-:W-:-:S07]  /*3c20*/  IMAD.MOV.U32 R3, RZ, RZ, R19 ;  /* 0x000000ffff037224 */ /* 0x000fce00078e0013 */
[----:B-----5:R-:W-:Y:S05]  /*3c30*/  CALL.REL.NOINC `($__internal_34_$__cuda_sm20_div_s64) ;  /* 0x0000002000ac7944 */ /* 0x020fea0003c00000 */
        /* <DEDUP_REMOVED lines=9> */
.L_x_28212:
[----:B------:R-:W-:Y:S05]  /*3cd0*/  BSYNC.RECONVERGENT B1 ;  /* 0x0000000000017941 */ /* 0x000fea0003800200 */
.L_x_28210:
[----:B------:R-:W-:-:S04]  /*3ce0*/  SEL R19, RZ, 0xffffffff, !P0 ;  /* 0xffffffffff137807 */ /* 0x000fc80004000000 */
[----:B------:R-:W-:-:S05]  /*3cf0*/  IADD3 R18, P0, PT, R6, R19, RZ ;  /* 0x0000001306127210 */ /* 0x000fca0007f1e0ff */
[----:B------:R-:W-:Y:S01]  /*3d00*/  IMAD.X R19, R7, 0x1, R19, P0 ;  /* 0x0000000107137824 */ /* 0x000fe200000e0613 */
[----:B------:R-:W-:Y:S07]  /*3d10*/  BRA `(.L_x_28213) ;  /* 0x0000000000787947 */ /* 0x000fee0003800000 */
.L_x_28209:
        /* <DEDUP_REMOVED lines=24> */
.L_x_28214:
[----:B------:R-:W-:Y:S01]  /*3ea0*/  IMAD.MOV.U32 R26, RZ, RZ, R18 ;  /* 0x000000ffff1a7224 */ /* 0x000fe200078e0012 */
[----:B------:R-:W-:Y:S02]  /*3eb0*/  MOV R3, R19 ;  /* 0x0000001300037202 */ /* 0x000fe40000000f00 */
[----:B------:R-:W-:-:S07]  /*3ec0*/  MOV R4, 0x3ee0 ;  /* 0x00003ee000047802 */ /* 0x000fce0000000f00 */
[----:B-----5:R-:W-:Y:S05]  /*3ed0*/  CALL.REL.NOINC `($__internal_34_$__cuda_sm20_div_s64) ;  /* 0x0000002000047944 */ /* 0x020fea0003c00000 */
[----:B------:R-:W-:Y:S02]  /*3ee0*/  IMAD.MOV.U32 R18, RZ, RZ, R6 ;  /* 0x000000ffff127224 */ /* 0x000fe400078e0006 */
[----:B------:R-:W-:-:S07]  /*3ef0*/  IMAD.MOV.U32 R19, RZ, RZ, R7 ;  /* 0x000000ffff137224 */ /* 0x000fce00078e0007 */
.L_x_28213:
[----:B------:R-:W-:Y:S05]  /*3f00*/  BSYNC.RECONVERGENT B0 ;  /* 0x0000000000007941 */ /* 0x000fea0003800200 */
.L_x_28208:
        /* <DEDUP_REMOVED lines=35> */
.L_x_28218:
[----:B------:R-:W-:Y:S01]  /*4140*/  MOV R26, R20 ;  /* 0x00000014001a7202 */ /* 0x000fe20000000f00 */
[----:B------:R-:W-:Y:S01]  /*4150*/  IMAD.MOV.U32 R3, RZ, RZ, R21 ;  /* 0x000000ffff037224 */ /* 0x000fe200078e0015 */
[----:B------:R-:W-:-:S07]  /*4160*/  MOV R4, 0x4180 ;  /* 0x0000418000047802 */ /* 0x000fce0000000f00 */
[----:B-----5:R-:W-:Y:S05]  /*4170*/  CALL.REL.NOINC `($__internal_34_$__cuda_sm20_div_s64) ;  /* 0x0000001c005c7944 */ /* 0x020fea0003c00000 */
        /* <DEDUP_REMOVED lines=9> */
.L_x_28219:
[----:B------:R-:W-:Y:S05]  /*4210*/  BSYNC.RECONVERGENT B1 ;  /* 0x0000000000017941 */ /* 0x000fea0003800200 */
.L_x_28217:
[----:B------:R-:W-:-:S04]  /*4220*/  SEL R21, RZ, 0xffffffff, !P0 ;  /* 0xffffffffff157807 */ /* 0x000fc80004000000 */
[----:B------:R-:W-:-:S04]  /*4230*/  IADD3 R20, P0, PT, R6, R21, RZ ;  /* 0x0000001506147210 */ /* 0x000fc80007f1e0ff */
[----:B------:R-:W-:Y:S01]  /*4240*/  IADD3.X R21, PT, PT, R7, R21, RZ, P0, !PT ;  /* 0x0000001507157210 */ /* 0x000fe200007fe4ff */
[----:B------:R-:W-:Y:S08]  /*4250*/  BRA `(.L_x_28220) ;  /* 0x0000000000787947 */ /* 0x000ff00003800000 */
.L_x_28216:
        /* <DEDUP_REMOVED lines=24> */
.L_x_28221:
[----:B------:R-:W-:Y:S01]  /*43e0*/  IMAD.MOV.U32 R26, RZ, RZ, R20 ;  /* 0x000000ffff1a7224 */ /* 0x000fe200078e0014 */
[----:B------:R-:W-:Y:S01]  /*43f0*/  MOV R4, 0x4420 ;  /* 0x0000442000047802 */ /* 0x000fe20000000f00 */
[----:B------:R-:W-:-:S07]  /*4400*/  IMAD.MOV.U32 R3, RZ, RZ, R21 ;  /* 0x000000ffff037224 */ /* 0x000fce00078e0015 */
[----:B-----5:R-:W-:Y:S05]  /*4410*/  CALL.REL.NOINC `($__internal_34_$__cuda_sm20_div_s64) ;  /* 0x0000001800b47944 */ /* 0x020fea0003c00000 */
[----:B------:R-:W-:Y:S01]  /*4420*/  MOV R20, R6 ;  /* 0x0000000600147202 */ /* 0x000fe20000000f00 */
[----:B------:R-:W-:-:S07]  /*4430*/  IMAD.MOV.U32 R21, RZ, RZ, R7 ;  /* 0x000000ffff157224 */ /* 0x000fce00078e0007 */
.L_x_28220:
[----:B------:R-:W-:Y:S05]  /*4440*/  BSYNC.RECONVERGENT B0 ;  /* 0x0000000000007941 */ /* 0x000fea0003800200 */
.L_x_28215:
        /* <DEDUP_REMOVED lines=35> */
.L_x_28225:
[----:B------:R-:W-:Y:S01]  /*4680*/  IMAD.MOV.U32 R26, RZ, RZ, R22 ;  /* 0x000000ffff1a7224 */ /* 0x000fe200078e0016 */
[----:B------:R-:W-:Y:S02]  /*4690*/  MOV R3, R23 ;  /* 0x0000001700037202 */ /* 0x000fe40000000f00 */
        /* <DEDUP_REMOVED lines=11> */
.L_x_28226:
[----:B------:R-:W-:Y:S05]  /*4750*/  BSYNC.RECONVERGENT B1 ;  /* 0x0000000000017941 */ /* 0x000fea0003800200 */
.L_x_28224:
[----:B------:R-:W-:-:S04]  /*4760*/  SEL R23, RZ, 0xffffffff, !P0 ;  /* 0xffffffffff177807 */ /* 0x000fc80004000000 */
[----:B------:R-:W-:-:S05]  /*4770*/  IADD3 R22, P0, PT, R6, R23, RZ ;  /* 0x0000001706167210 */ /* 0x000fca0007f1e0ff */
[----:B------:R-:W-:Y:S01]  /*4780*/  IMAD.X R23, R7, 0x1, R23, P0 ;  /* 0x0000000107177824 */ /* 0x000fe200000e0617 */
[----:B------:R-:W-:Y:S07]  /*4790*/  BRA `(.L_x_28227) ;  /* 0x0000000000787947 */ /* 0x000fee0003800000 */
.L_x_28223:
        /* <DEDUP_REMOVED lines=24> */
.L_x_28228:
[----:B------:R-:W-:Y:S01]  /*4920*/  IMAD.MOV.U32 R26, RZ, RZ, R22 ;  /* 0x000000ffff1a7224 */ /* 0x000fe200078e0016 */
[----:B------:R-:W-:Y:S01]  /*4930*/  MOV R4, 0x4960 ;  /* 0x0000496000047802 */ /* 0x000fe20000000f00 */
[----:B------:R-:W-:-:S07]  /*4940*/  IMAD.MOV.U32 R3, RZ, RZ, R23 ;  /* 0x000000ffff037224 */ /* 0x000fce00078e0017 */
[----:B-----5:R-:W-:Y:S05]  /*4950*/  CALL.REL.NOINC `($__internal_34_$__cuda_sm20_div_s64) ;  /* 0x0000001400647944 */ /* 0x020fea0003c00000 */
[----:B------:R-:W-:Y:S01]  /*4960*/  IMAD.MOV.U32 R22, RZ, RZ, R6 ;  /* 0x000000ffff167224 */ /* 0x000fe200078e0006 */
[----:B------:R-:W-:-:S07]  /*4970*/  MOV R23, R7 ;  /* 0x0000000700177202 */ /* 0x000fce0000000f00 */
.L_x_28227:
[----:B------:R-:W-:Y:S05]  /*4980*/  BSYNC.RECONVERGENT B0 ;  /* 0x0000000000007941 */ /* 0x000fea0003800200 */
.L_x_28222:
        /* <DEDUP_REMOVED lines=35> */
.L_x_28232:
[----:B------:R-:W-:Y:S01]  /*4bc0*/  IMAD.MOV.U32 R26, RZ, RZ, R8 ;  /* 0x000000ffff1a7224 */ /* 0x000fe200078e0008 */
[----:B------:R-:W-:Y:S02]  /*4bd0*/  MOV R3, R9 ;  /* 0x0000000900037202 */ /* 0x000fe40000000f00 */
[----:B------:R-:W-:-:S07]  /*4be0*/  MOV R4, 0x4c00 ;  /* 0x00004c0000047802 */ /* 0x000fce0000000f00 */
[----:B------:R-:W-:Y:S05]  /*4bf0*/  CALL.REL.NOINC `($__internal_34_$__cuda_sm20_div_s64) ;  /* 0x0000001000bc7944 */ /* 0x000fea0003c00000 */
        /* <DEDUP_REMOVED lines=9> */
.L_x_28233:
[----:B------:R-:W-:Y:S05]  /*4c90*/  BSYNC.RECONVERGENT B1 ;  /* 0x0000000000017941 */ /* 0x000fea0003800200 */
.L_x_28231:
[----:B------:R-:W-:-:S04]  /*4ca0*/  SEL R9, RZ, 0xffffffff, !P0 ;  /* 0xffffffffff097807 */ /* 0x000fc80004000000 */
[----:B------:R-:W-:-:S04]  /*4cb0*/  IADD3 R8, P0, PT, R6, R9, RZ ;  /* 0x0000000906087210 */ /* 0x000fc80007f1e0ff */
[----:B------:R-:W-:Y:S01]  /*4cc0*/  IADD3.X R9, PT, PT, R7, R9, RZ, P0, !PT ;  /* 0x0000000907097210 */ /* 0x000fe200007fe4ff */
[----:B------:R-:W-:Y:S08]  /*4cd0*/  BRA `(.L_x_28234) ;  /* 0x0000000000787947 */ /* 0x000ff00003800000 */
.L_x_28230:
        /* <DEDUP_REMOVED lines=24> */
.L_x_28235:
[----:B------:R-:W-:Y:S01]  /*4e60*/  IMAD.MOV.U32 R26, RZ, RZ, R8 ;  /* 0x000000ffff1a7224 */ /* 0x000fe200078e0008 */
[----:B------:R-:W-:Y:S01]  /*4e70*/  MOV R4, 0x4ea0 ;  /* 0x00004ea000047802 */ /* 0x000fe20000000f00 */
[----:B------:R-:W-:-:S07]  /*4e80*/  IMAD.MOV.U32 R3, RZ, RZ, R9 ;  /* 0x000000ffff037224 */ /* 0x000fce00078e0009 */
[----:B------:R-:W-:Y:S05]  /*4e90*/  CALL.REL.NOINC `($__internal_34_$__cuda_sm20_div_s64) ;  /* 0x0000001000147944 */ /* 0x000fea0003c00000 */
[----:B------:R-:W-:Y:S01]  /*4ea0*/  MOV R8, R6 ;  /* 0x0000000600087202 */ /* 0x000fe20000000f00 */
[----:B------:R-:W-:-:S07]  /*4eb0*/  IMAD.MOV.U32 R9, RZ, RZ, R7 ;  /* 0x000000ffff097224 */ /* 0x000fce00078e0007 */
.L_x_28234:
[----:B------:R-:W-:Y:S05]  /*4ec0*/  BSYNC.RECONVERGENT B0 ;  /* 0x0000000000007941 */ /* 0x000fea0003800200 */
.L_x_28229:
        /* <DEDUP_REMOVED lines=35> */
.L_x_28239:
        /* <DEDUP_REMOVED lines=13> */
.L_x_28240:
[----:B------:R-:W-:Y:S05]  /*51d0*/  BSYNC.RECONVERGENT B1 ;  /* 0x0000000000017941 */ /* 0x000fea0003800200 */
.L_x_28238:
[----:B------:R-:W-:-:S04]  /*51e0*/  SEL R11, RZ, 0xffffffff, !P0 ;  /* 0xffffffffff0b7807 */ /* 0x000fc80004000000 */
[----:B------:R-:W-:-:S04]  /*51f0*/  IADD3 R10, P0, PT, R6, R11, RZ ;  /* 0x0000000b060a7210 */ /* 0x000fc80007f1e0ff */
[----:B------:R-:W-:Y:S01]  /*5200*/  IADD3.X R11, PT, PT, R7, R11, RZ, P0, !PT ;  /* 0x0000000b070b7210 */ /* 0x000fe200007fe4ff */
[----:B------:R-:W-:Y:S08]  /*5210*/  BRA `(.L_x_28241) ;  /* 0x0000000000787947 */ /* 0x000ff00003800000 */
.L_x_28237:
        /* <DEDUP_REMOVED lines=24> */
.L_x_28242:
[----:B------:R-:W-:Y:S01]  /*53a0*/  IMAD.MOV.U32 R26, RZ, RZ, R10 ;  /* 0x000000ffff1a7224 */ /* 0x000fe200078e000a */
[----:B------:R-:W-:Y:S01]  /*53b0*/  MOV R4, 0x53e0 ;  /* 0x000053e000047802 */ /* 0x000fe20000000f00 */
[----:B------:R-:W-:-:S07]  /*53c0*/  IMAD.MOV.U32 R3, RZ, RZ, R11 ;  /* 0x000000ffff037224 */ /* 0x000fce00078e000b */
[----:B------:R-:W-:Y:S05]  /*53d0*/  CALL.REL.NOINC `($__internal_34_$__cuda_sm20_div_s64) ;  /* 0x0000000800c47944 */ /* 0x000fea0003c00000 */
[----:B------:R-:W-:Y:S01]  /*53e0*/  MOV R10, R6 ;  /* 0x00000006000a7202 */ /* 0x000fe20000000f00 */
[----:B------:R-:W-:-:S07]  /*53f0*/  IMAD.MOV.U32 R11, RZ, RZ, R7 ;  /* 0x000000ffff0b7224 */ /* 0x000fce00078e0007 */
.L_x_28241:
[----:B------:R-:W-:Y:S05]  /*5400*/  BSYNC.RECONVERGENT B0 ;  /* 0x0000000000007941 */ /* 0x000fea0003800200 */
.L_x_28236:
        /* <DEDUP_REMOVED lines=35> */
.L_x_28246:
        /* <DEDUP_REMOVED lines=13> */
.L_x_28247:
[----:B------:R-:W-:Y:S05]  /*5710*/  BSYNC.RECONVERGENT B1 ;  /* 0x0000000000017941 */ /* 0x000fea0003800200 */
.L_x_28245:
[----:B------:R-:W-:-:S04]  /*5720*/  SEL R13, RZ, 0xffffffff, !P0 ;  /* 0xffffffffff0d7807 */ /* 0x000fc80004000000 */
[----:B------:R-:W-:-:S04]  /*5730*/  IADD3 R12, P0, PT, R6, R13, RZ ;  /* 0x0000000d060c7210 */ /* 0x000fc80007f1e0ff */
[----:B------:R-:W-:Y:S01]  /*5740*/  IADD3.X R13, PT, PT, R7, R13, RZ, P0, !PT ;  /* 0x0000000d070d7210 */ /* 0x000fe200007fe4ff */
[----:B------:R-:W-:Y:S08]  /*5750*/  BRA `(.L_x_28248) ;  /* 0x0000000000787947 */ /* 0x000ff00003800000 */
.L_x_28244:
        /* <DEDUP_REMOVED lines=24> */
.L_x_28249:
[----:B------:R-:W-:Y:S01]  /*58e0*/  IMAD.MOV.U32 R26, RZ, RZ, R12 ;  /* 0x000000ffff1a7224 */ /* 0x000fe200078e000c */
[----:B------:R-:W-:Y:S01]  /*58f0*/  MOV R4, 0x5920 ;  /* 0x0000592000047802 */ /* 0x000fe20000000f00 */
[----:B------:R-:W-:-:S07]  /*5900*/  IMAD.MOV.U32 R3, RZ, RZ, R13 ;  /* 0x000000ffff037224 */ /* 0x000fce00078e000d */
[----:B------:R-:W-:Y:S05]  /*5910*/  CALL.REL.NOINC `($__internal_34_$__cuda_sm20_div_s64) ;  /* 0x0000000400747944 */ /* 0x000fea0003c00000 */
[----:B------:R-:W-:Y:S01]  /*5920*/  MOV R12, R6 ;  /* 0x00000006000c7202 */ /* 0x000fe20000000f00 */
[----:B------:R-:W-:-:S07]  /*5930*/  IMAD.MOV.U32 R13, RZ, RZ, R7 ;  /* 0x000000ffff0d7224 */ /* 0x000fce00078e0007 */
.L_x_28248:
[----:B------:R-:W-:Y:S05]  /*5940*/  BSYNC.RECONVERGENT B0 ;  /* 0x0000000000007941 */ /* 0x000fea0003800200 */
.L_x_28243:
        /* <DEDUP_REMOVED lines=35> */
.L_x_28253:
        /* <DEDUP_REMOVED lines=13> */
.L_x_28254:
[----:B------:R-:W-:Y:S05]  /*5c50*/  BSYNC.RECONVERGENT B1 ;  /* 0x0000000000017941 */ /* 0x000fea0003800200 */
.L_x_28252:
[----:B------:R-:W-:-:S04]  /*5c60*/  SEL R15, RZ, 0xffffffff, !P0 ;  /* 0xffffffffff0f7807 */ /* 0x000fc80004000000 */
[----:B------:R-:W-:-:S04]  /*5c70*/  IADD3 R14, P0, PT, R6, R15, RZ ;  /* 0x0000000f060e7210 */ /* 0x000fc80007f1e0ff */
[----:B------:R-:W-:Y:S01]  /*5c80*/  IADD3.X R15, PT, PT, R7, R15, RZ, P0, !PT ;  /* 0x0000000f070f7210 */ /* 0x000fe200007fe4ff */
[----:B------:R-:W-:Y:S08]  /*5c90*/  BRA `(.L_x_28255) ;  /* 0x0000000000787947 */ /* 0x000ff00003800000 */
.L_x_28251:
        /* <DEDUP_REMOVED lines=24> */
.L_x_28256:
[----:B------:R-:W-:Y:S01]  /*5e20*/  IMAD.MOV.U32 R26, RZ, RZ, R14 ;  /* 0x000000ffff1a7224 */ /* 0x000fe200078e000e */
[----:B------:R-:W-:Y:S01]  /*5e30*/  MOV R4, 0x5e60 ;  /* 0x00005e6000047802 */ /* 0x000fe20000000f00 */
[----:B------:R-:W-:-:S07]  /*5e40*/  IMAD.MOV.U32 R3, RZ, RZ, R15 ;  /* 0x000000ffff037224 */ /* 0x000fce00078e000f */
[----:B------:R-:W-:Y:S05]  /*5e50*/  CALL.REL.NOINC `($__internal_34_$__cuda_sm20_div_s64) ;  /* 0x0000000000247944 */ /* 0x000fea0003c00000 */
[----:B------:R-:W-:Y:S01]  /*5e60*/  MOV R14, R6 ;  /* 0x00000006000e7202 */ /* 0x000fe20000000f00 */
[----:B------:R-:W-:-:S07]  /*5e70*/  IMAD.MOV.U32 R15, RZ, RZ, R7 ;  /* 0x000000ffff0f7224 */ /* 0x000fce00078e0007 */
.L_x_28255:
[----:B------:R-:W-:Y:S05]  /*5e80*/  BSYNC.RECONVERGENT B0 ;  /* 0x0000000000007941 */ /* 0x000fea0003800200 */
.L_x_28250:
[----:B------:R-:W0:Y:S02]  /*5e90*/  LDC.64 R4, c[0x0][0x398] ;  /* 0x0000e600ff047b82 */ /* 0x000e240000000a00 */
[----:B0-----:R-:W-:-:S04]  /*5ea0*/  IMAD.WIDE.U32 R4, R0, 0x8, R4 ;  /* 0x0000000800047825 */ /* 0x001fc800078e0004 */
[----:B------:R-:W-:-:S05]  /*5eb0*/  IMAD.WIDE.U32 R4, R2, 0x40, R4 ;  /* 0x0000004002047825 */ /* 0x000fca00078e0004 */
[----:B------:R-:W-:Y:S04]  /*5ec0*/  STG.E.ENL2.256 desc[UR6][R4.64], R16, R20 ;  /* 0xf80000100414797f */ /* 0x000fe8000f121806 */
[----:B------:R-:W-:Y:S01]  /*5ed0*/  STG.E.ENL2.256 desc[UR6][R4.64+0x20], R8, R12 ;  /* 0xf8000108040c797f */ /* 0x000fe2000f121806 */
[----:B------:R-:W-:Y:S05]  /*5ee0*/  EXIT ;  /* 0x000000000000794d */ /* 0x000fea0003800000 */
        .weak           $__internal_34_$__cuda_sm20_div_s64
        .type           $__internal_34_$__cuda_sm20_div_s64,@function
        .size           $__internal_34_$__cuda_sm20_div_s64,(.L_x_36983 - $__internal_34_$__cuda_sm20_div_s64)
$__internal_34_$__cuda_sm20_div_s64:
        /* <DEDUP_REMOVED lines=82> */
[----:B------:R-:W-:Y:S06]  /*6410*/  RET.REL.NODEC R4 `(_ZN2at6native29vectorized_elementwise_kernelILi8ENS0_13BUnaryFunctorIlllZZZNS0_15binary_internal21div_floor_kernel_cudaERNS_18TensorIteratorBaseEENKUlvE_clEvENKUlvE2_clEvEUlllE_EESt5arrayIPcLm2EEEEviT0_T1_) ;  /* 0xffffff9804f87950 */ /* 0x000fec0003c3ffff */
.L_x_28257:
        /* <DEDUP_REMOVED lines=14> */
.L_x_36983:


//--------------------- .text._ZN2at6native18elementwise_kernelILi128ELi4EZNS0_15gpu_kernel_implINS0_13AUnaryFunctorIlllZZZNS0_15binary_internal21div_floor_kernel_cudaERNS_18TensorIteratorBaseEENKUlvE_clEvENKUlvE2_clEvEUlllE_EEEEvS6_RKT_EUliE_EEviT1_ --------------------------
	.section	.text._ZN2at6native18elementwise_kernelILi128ELi4EZNS0_15gpu_kernel_implINS0_13AUnaryFunctorIlllZZZNS0_15binary_internal21div_floor_kernel_cudaERNS_18TensorIteratorBaseEENKUlvE_clEvENKUlvE2_clEvEUlllE_EEEEvS6_RKT_EUliE_EEviT1_,"ax",@progbits
	.align	128
        .global         _ZN2at6native18elementwise_kernelILi128ELi4EZNS0_15gpu_kernel_implINS0_13AUnaryFunctorIlllZZZNS0_15binary_internal21div_floor_kernel_cudaERNS_18TensorIteratorBaseEENKUlvE_clEvENKUlvE2_clEvEUlllE_EEEEvS6_RKT_EUliE_EEviT1_
        .type           _ZN2at6native18elementwise_kernelILi128ELi4EZNS0_15gpu_kernel_implINS0_13AUnaryFunctorIlllZZZNS0_15binary_internal21div_floor_kernel_cudaERNS_18TensorIteratorBaseEENKUlvE_clEvENKUlvE2_clEvEUlllE_EEEEvS6_RKT_EUliE_EEviT1_,@function
        .size           _ZN2at6native18elementwise_kernelILi128ELi4EZNS0_15gpu_kernel_implINS0_13AUnaryFunctorIlllZZZNS0_15binary_internal21div_floor_kernel_cudaERNS_18TensorIteratorBaseEENKUlvE_clEvENKUlvE2_clEvEUlllE_EEEEvS6_RKT_EUliE_EEviT1_,(.L_x_36984 - _ZN2at6native18elementwise_kernelILi128ELi4EZNS0_15gpu_kernel_implINS0_13AUnaryFunctorIlllZZZNS0_15binary_internal21div_floor_kernel_cudaERNS_18TensorIteratorBaseEENKUlvE_clEvENKUlvE2_clEvEUlllE_EEEEvS6_RKT_EUliE_EEviT1_)
        .other          _ZN2at6native18elementwise_kernelILi128ELi4EZNS0_15gpu_kernel_implINS0_13AUnaryFunctorIlllZZZNS0_15binary_internal21div_floor_kernel_cudaERNS_18TensorIteratorBaseEENKUlvE_clEvENKUlvE2_clEvEUlllE_EEEEvS6_RKT_EUliE_EEviT1_,@"STO_CUDA_ENTRY STV_DEFAULT"
_ZN2at6native18elementwise_kernelILi128ELi4EZNS0_15gpu_kernel_implINS0_13AUnaryFunctorIlllZZZNS0_15binary_internal21div_floor_kernel_cudaERNS_18TensorIteratorBaseEENKUlvE_clEvENKUlvE2_clEvEUlllE_EEEEvS6_RKT_EUliE_EEviT1_:
.text._ZN2at6native18elementwise_kernelILi128ELi4EZNS0_15gpu_kernel_implINS0_13AUnaryFunctorIlllZZZNS0_15binary_internal21div_floor_kernel_cudaERNS_18TensorIteratorBaseEENKUlvE_clEvENKUlvE2_clEvEUlllE_EEEEvS6_RKT_EUliE_EEviT1_:
        /* <DEDUP_REMOVED lines=320> */
.L_x_28260:
        /* <DEDUP_REMOVED lines=17> */
.L_x_28264:
[----:B------:R0:W5:Y:S01]  /*1510*/  LDG.E.U8 R10, desc[UR36][R2.64] ;  /* 0x00000024020a7981 */ /* 0x000162000c1e1100 */
[----:B------:R-:W-:Y:S01]  /*1520*/  IMAD.MOV.U32 R11, RZ, RZ, RZ ;  /* 0x000000ffff0b7224 */ /* 0x000fe200078e00ff */
[----:B------:R-:W-:Y:S06]  /*1530*/  BRA `(.L_x_28266) ;  /* 0x0000000c00407947 */ /* 0x000fec0003800000 */
.L_x_28263:
        /* <DEDUP_REMOVED lines=8> */
.L_x_28268:
[----:B------:R-:W2:Y:S02]  /*15c0*/  LDG.E R10, desc[UR36][R2.64] ;  /* 0x00000024020a7981 */ /* 0x000ea4000c1e1900 */
[----:B--2---:R-:W-:Y:S01]  /*15d0*/  SHF.R.S32.HI R11, RZ, 0x1f, R10 ;  /* 0x0000001fff0b7819 */ /* 0x004fe2000001140a */
[----:B------:R-:W-:Y:S06]  /*15e0*/  BRA `(.L_x_28266) ;  /* 0x0000000c00147947 */ /* 0x000fec0003800000 */
.L_x_28267:
[----:B------:R-:W2:Y:S02]  /*15f0*/  LDG.E.S16 R10, desc[UR36][R2.64] ;  /* 0x00000024020a7981 */ /* 0x000ea4000c1e1700 */
[----:B--2---:R-:W-:Y:S01]  /*1600*/  SHF.R.S32.HI R11, RZ, 0x1f, R10 ;  /* 0x0000001fff0b7819 */ /* 0x004fe2000001140a */
[----:B------:R-:W-:Y:S06]  /*1610*/  BRA `(.L_x_28266) ;  /* 0x0000000c00087947 */ /* 0x000fec0003800000 */
.L_x_28262:
        /* <DEDUP_REMOVED lines=9> */
.L_x_28270:
[----:B------:R-:W2:Y:S02]  /*16b0*/  LDG.E.U16 R2, desc[UR36][R2.64] ;  /* 0x0000002402027981 */ /* 0x000ea4000c1e1500 */
[----:B--2---:R-:W-:-:S06]  /*16c0*/  HADD2.F32 R10, -RZ, R2.H0_H0 ;  /* 0x20000002ff0a7230 */ /* 0x004fcc0000004100 */
[----:B------:R-:W0:Y:S01]  /*16d0*/  F2I.S64.TRUNC R10, R10 ;  /* 0x0000000a000a7311 */ /* 0x000e22000020d900 */
[----:B------:R-:W-:Y:S05]  /*16e0*/  BRA `(.L_x_28266) ;  /* 0x0000000800d47947 */ /* 0x000fea0003800000 */
.L_x_28269:
        /* <DEDUP_REMOVED lines=9> */
.L_x_28272:
[----:B------:R-:W2:Y:S02]  /*1780*/  LDG.E.U16 R2, desc[UR36][R2.64] ;  /* 0x0000002402027981 */ /* 0x000ea4000c1e1500 */
[----:B--2---:R-:W-:-:S06]  /*1790*/  HADD2.F32 R10, -RZ, R2.H0_H0 ;  /* 0x20000002ff0a7230 */ /* 0x004fcc0000004100 */
[----:B------:R-:W0:Y:S01]  /*17a0*/  F2I.S64.TRUNC R10, R10 ;  /* 0x0000000a000a7311 */ /* 0x000e22000020d900 */
[----:B------:R-:W-:Y:S05]  /*17b0*/  BRA `(.L_x_28266) ;  /* 0x0000000800a07947 */ /* 0x000fea0003800000 */
.L_x_28271:
[----:B------:R-:W2:Y:S02]  /*17c0*/  LDG.E.64 R2, desc[UR36][R2.64] ;  /* 0x0000002402027981 */ /* 0x000ea4000c1e1b00 */
[----:B--2---:R0:W1:Y:S01]  /*17d0*/  F2I.S64.F64.TRUNC R10, R2 ;  /* 0x00000002000a7311 */ /* 0x004062000030d900 */
[----:B------:R-:W-:Y:S05]  /*17e0*/  BRA `(.L_x_28266) ;  /* 0x0000000800947947 */ /* 0x000fea0003800000 */
.L_x_28261:
        /* <DEDUP_REMOVED lines=11> */
[----:B------:R-:W-:Y:S01]  /*18a0*/  SEL R10, RZ, 0x1, !P0 ;  /* 0x00000001ff0a7807 */ /* 0x000fe20004000000 */
[----:B------:R-:W-:Y:S08]  /*18b0*/  BRA `(.L_x_28266) ;  /* 0x0000000800607947 */ /* 0x000ff00003800000 */
.L_x_28275:
[----:B------:R-:W2:Y:S02]  /*18c0*/  LDG.E.64 R2, desc[UR36][R2.64] ;  /* 0x0000002402027981 */ /* 0x000ea4000c1e1b00 */
[----:B--2---:R0:W1:Y:S01]  /*18d0*/  F2I.S64.F64.TRUNC R10, R2 ;  /* 0x00000002000a7311 */ /* 0x004062000030d900 */
[----:B------:R-:W-:Y:S05]  /*18e0*/  BRA `(.L_x_28266) ;  /* 0x0000000800547947 */ /* 0x000fea0003800000 */
.L_x_28274:
        /* <DEDUP_REMOVED lines=26> */
.L_x_28277:
        /* <DEDUP_REMOVED lines=13> */
.L_x_28276:
[----:B------:R-:W2:Y:S02]  /*1b60*/  LDG.E.U16 R10, desc[UR36][R2.64] ;  /* 0x00000024020a7981 */ /* 0x000ea4000c1e1500 */
[----:B--2---:R-:W-:-:S06]  /*1b70*/  IMAD.U32 R10, R10, 0x10000, RZ ;  /* 0x000100000a0a7824 */ /* 0x004fcc00078e00ff */
[----:B------:R-:W0:Y:S01]  /*1b80*/  F2I.S64.TRUNC R10, R10 ;  /* 0x0000000a000a7311 */ /* 0x000e22000020d900 */
[----:B------:R-:W-:Y:S05]  /*1b90*/  BRA `(.L_x_28266) ;  /* 0x0000000400a87947 */ /* 0x000fea0003800000 */
.L_x_28273:
        /* <DEDUP_REMOVED lines=11> */
.L_x_28280:
        /* <DEDUP_REMOVED lines=21> */
.L_x_28284:
[----:B------:R-:W-:Y:S05]  /*1da0*/  BSYNC.RECONVERGENT B1 ;  /* 0x0000000000017941 */ /* 0x000fea0003800200 */
.L_x_28283:
[----:B------:R-:W-:Y:S01]  /*1db0*/  IMAD.SHL.U32 R0, R0, 0x100000, RZ ;  /* 0x0010000000007824 */ /* 0x000fe200078e00ff */
[----:B------:R-:W-:-:S04]  /*1dc0*/  LEA R2, R2, 0x3b800000, 0x17 ;  /* 0x3b80000002027811 */ /* 0x000fc800078eb8ff */
[----:B------:R-:W-:-:S07]  /*1dd0*/  LOP3.LUT R10, R2, R0, R7, 0xfe, !PT ;  /* 0x00000000020a7212 */ /* 0x000fce00078efe07 */
.L_x_28282:
[----:B------:R-:W-:Y:S05]  /*1de0*/  BSYNC.RECONVERGENT B0 ;  /* 0x0000000000007941 */ /* 0x000fea0003800200 */
.L_x_28281:
[----:B------:R-:W1:Y:S01]  /*1df0*/  F2I.S64.TRUNC R10, R10 ;  /* 0x0000000a000a7311 */ /* 0x000e62000020d900 */
[----:B------:R-:W-:Y:S05]  /*1e00*/  BRA `(.L_x_28266) ;  /* 0x00000004000c7947 */ /* 0x000fea0003800000 */
.L_x_28279:
        /* <DEDUP_REMOVED lines=21> */
.L_x_28288:
[----:B------:R-:W-:Y:S05]  /*1f60*/  BSYNC.RECONVERGENT B1 ;  /* 0x0000000000017941 */ /* 0x000fea0003800200 */
.L_x_28287:
[----:B------:R-:W-:Y:S02]  /*1f70*/  SHF.L.U32 R0, R0, 0x15, RZ ;  /* 0x0000001500007819 */ /* 0x000fe400000006ff */
[----:B------:R-:W-:-:S04]  /*1f80*/  LEA R2, R2, 0x37800000, 0x17 ;  /* 0x3780000002027811 */ /* 0x000fc800078eb8ff */
[----:B------:R-:W-:-:S07]  /*1f90*/  LOP3.LUT R10, R2, R0, R7, 0xfe, !PT ;  /* 0x00000000020a7212 */ /* 0x000fce00078efe07 */
.L_x_28286:
[----:B------:R-:W-:Y:S05]  /*1fa0*/  BSYNC.RECONVERGENT B0 ;  /* 0x0000000000007941 */ /* 0x000fea0003800200 */
.L_x_28285:
[----:B------:R-:W2:Y:S01]  /*1fb0*/  F2I.S64.TRUNC R10, R10 ;  /* 0x0000000a000a7311 */ /* 0x000ea2000020d900 */
[----:B------:R-:W-:Y:S05]  /*1fc0*/  BRA `(.L_x_28266) ;  /* 0x00000000009c7947 */ /* 0x000fea0003800000 */
.L_x_28278:
[----:B------:R-:W-:-:S09]  /*1fd0*/  UISETP.NE.AND UP0, UPT, UR4, 0x1c, UPT ;  /* 0x0000001c0400788c */ /* 0x000fd2000bf05270 */
[----:B------:R-:W-:Y:S05]  /*1fe0*/  BRA.U !UP0, `(.L_x_28289) ;  /* 0x00000001088c7547 */ /* 0x000fea000b800000 */
[----:B------:R-:W-:-:S09]  /*1ff0*/  UISETP.NE.AND UP0, UPT, UR4, 0x1d, UPT ;  /* 0x0000001d0400788c */ /* 0x000fd2000bf05270 */
[----:B------:R-:W-:Y:S05]  /*2000*/  BRA.U !UP0, `(.L_x_28290) ;  /* 0x00000001087c7547 */ /* 0x000fea000b800000 */
[----:B------:R-:W-:-:S09]  /*2010*/  UISETP.NE.AND UP0, UPT, UR4, 0x2c, UPT ;  /* 0x0000002c0400788c */ /* 0x000fd2000bf05270 */
[----:B------:R-:W-:Y:S05]  /*2020*/  BRA.U !UP0, `(.L_x_28291) ;  /* 0x0000000108487547 */ /* 0x000fea000b800000 */
.L_x_28265:
        /* <DEDUP_REMOVED lines=16> */
.L_x_28292:
[----:B------:R-:W-:Y:S01]  /*2130*/  CS2R R10, SRZ ;  /* 0x00000000000a7805 */ /* 0x000fe2000001ff00 */
[----:B------:R-:W-:Y:S06]  /*2140*/  BRA `(.L_x_28266) ;  /* 0x00000000003c7947 */ /* 0x000fec0003800000 */
.L_x_28291:
        /* <DEDUP_REMOVED lines=8> */
.L_x_28294:
[----:B------:R-:W-:Y:S05]  /*21d0*/  BSYNC.RECONVERGENT B0 ;  /* 0x0000000000007941 */ /* 0x000fea0003800200 */
.L_x_28293:
[----:B------:R-:W4:Y:S01]  /*21e0*/  F2I.S64.TRUNC R10, R10 ;  /* 0x0000000a000a7311 */ /* 0x000f22000020d900 */
[----:B------:R-:W-:Y:S05]  /*21f0*/  BRA `(.L_x_28266) ;  /* 0x0000000000107947 */ /* 0x000fea0003800000 */
.L_x_28290:
[----:B------:R0:W5:Y:S01]  /*2200*/  LDG.E.64 R10, desc[UR36][R2.64] ;  /* 0x00000024020a7981 */ /* 0x000162000c1e1b00 */
[----:B------:R-:W-:Y:S05]  /*2210*/  BRA `(.L_x_28266) ;  /* 0x0000000000087947 */ /* 0x000fea0003800000 */
.L_x_28289:
[----:B------:R3:W5:Y:S01]  /*2220*/  LDG.E R10, desc[UR36][R2.64] ;  /* 0x00000024020a7981 */ /* 0x000762000c1e1900 */
[----:B------:R-:W-:-:S07]  /*2230*/  IMAD.MOV.U32 R11, RZ, RZ, RZ ;  /* 0x000000ffff0b7224 */ /* 0x000fce00078e00ff */
.L_x_28266:
        /* <DEDUP_REMOVED lines=36> */
.L_x_28298:
[----:B------:R-:W-:Y:S01]  /*2480*/  MOV R0, R10 ;  /* 0x0000000a00007202 */ /* 0x000fe20000000f00 */
[----:B------:R-:W-:Y:S01]  /*2490*/  IMAD.MOV.U32 R9, RZ, RZ, R11 ;  /* 0x000000ffff097224 */ /* 0x000fe200078e000b */
[----:B------:R-:W-:-:S07]  /*24a0*/  MOV R8, 0x24c0 ;  /* 0x000024c000087802 */ /* 0x000fce0000000f00 */
[----:B------:R-:W-:Y:S05]  /*24b0*/  CALL.REL.NOINC `($__internal_35_$__cuda_sm20_div_s64) ;  /* 0x000000ac00e87944 */ /* 0x000fea0003c00000 */
[----:B------:R-:W0:Y:S01]  /*24c0*/  LDCU.64 UR4, c[0x0][0x598] ;  /* 0x0000b300ff0477ac */ /* 0x000e220008000a00 */
[----:B------:R-:W-:Y:S01]  /*24d0*/  IADD3 R9, P0, PT, RZ, -R0, RZ ;  /* 0x80000000ff097210 */ /* 0x000fe20007f1e0ff */
[----:B------:R-:W-:-:S04]  /*24e0*/  IMAD.MOV.U32 R2, RZ, RZ, R0 ;  /* 0x000000ffff027224 */ /* 0x000fc800078e0000 */
[----:B------:R-:W-:-:S04]  /*24f0*/  IMAD.X R7, RZ, RZ, ~R3, P0 ;  /* 0x000000ffff077224 */ /* 0x000fc800000e0e03 */
[----:B------:R-:W-:-:S04]  /*2500*/  IMAD R7, R7, R10, RZ ;  /* 0x0000000a07077224 */ /* 0x000fc800078e02ff */
[-C--:B------:R-:W-:Y:S02]  /*2510*/  IMAD R7, R11, R9.reuse, R7 ;  /* 0x000000090b077224 */ /* 0x080fe400078e0207 */
[----:B0-----:R-:W-:-:S03]  /*2520*/  IMAD.WIDE.U32 R4, R10, R9, UR4 ;  /* 0x000000040a047e25 */ /* 0x001fc6000f8e0009 */
[----:B------:R-:W-:Y:S02]  /*2530*/  ISETP.NE.U32.AND P0, PT, R4, RZ, PT ;  /* 0x000000ff0400720c */ /* 0x000fe40003f05070 */
[----:B------:R-:W-:-:S04]  /*2540*/  IADD3 R4, PT, PT, R5, R7, RZ ;  /* 0x0000000705047210 */ /* 0x000fc80007ffe0ff */
[----:B------:R-:W-:-:S13]  /*2550*/  ISETP.NE.AND.EX P0, PT, R4, RZ, PT, P0 ;  /* 0x000000ff0400720c */ /* 0x000fda0003f05300 */
.L_x_28299:
[----:B------:R-:W-:Y:S05]  /*2560*/  BSYNC.RECONVERGENT B1 ;  /* 0x0000000000017941 */ /* 0x000fea0003800200 */
.L_x_28297:
[----:B------:R-:W-:-:S04]  /*2570*/  SEL R5, RZ, 0xffffffff, !P0 ;  /* 0xffffffffff057807 */ /* 0x000fc80004000000 */
[----:B------:R-:W-:-:S05]  /*2580*/  IADD3 R4, P0, PT, R2, R5, RZ ;  /* 0x0000000502047210 */ /* 0x000fca0007f1e0ff */
[----:B------:R-:W-:Y:S01]  /*2590*/  IMAD.X R5, R3, 0x1, R5, P0 ;  /* 0x0000000103057824 */ /* 0x000fe200000e0605 */
[----:B------:R-:W-:Y:S07]  /*25a0*/  BRA `(.L_x_28300) ;  /* 0x0000000000787947 */ /* 0x000fee0003800000 */
.L_x_28296:
        /* <DEDUP_REMOVED lines=24> */
.L_x_28301:
[----:B------:R-:W-:Y:S01]  /*2730*/  MOV R0, R10 ;  /* 0x0000000a00007202 */ /* 0x000fe20000000f00 */
[----:B------:R-:W-:Y:S01]  /*2740*/  IMAD.MOV.U32 R9, RZ, RZ, R11 ;  /* 0x000000ffff097224 */ /* 0x000fe200078e000b */
[----:B------:R-:W-:-:S07]  /*2750*/  MOV R8, 0x2770 ;  /* 0x0000277000087802 */ /* 0x000fce0000000f00 */
[----:B------:R-:W-:Y:S05]  /*2760*/  CALL.REL.NOINC `($__internal_35_$__cuda_sm20_div_s64) ;  /* 0x000000ac003c7944 */ /* 0x000fea0003c00000 */
[----:B------:R-:W-:Y:S01]  /*2770*/  IMAD.MOV.U32 R4, RZ, RZ, R0 ;  /* 0x000000ffff047224 */ /* 0x000fe200078e0000 */
[----:B------:R-:W-:-:S07]  /*2780*/  MOV R5, R3 ;  /* 0x0000000300057202 */ /* 0x000fce0000000f00 */
.L_x_28300:
[----:B------:R-:W-:Y:S05]  /*2790*/  BSYNC.RECONVERGENT B0 ;  /* 0x0000000000007941 */ /* 0x000fea0003800200 */
.L_x_28295:
        /* <DEDUP_REMOVED lines=16> */
.L_x_28305:
[----:B------:R1:W-:Y:S01]  /*28a0*/  STG.E.U8 desc[UR36][R2.64], R4 ;  /* 0x0000000402007986 */ /* 0x0003e2000c101124 */
[----:B------:R-:W-:Y:S05]  /*28b0*/  BRA `(.L_x_28307) ;  /* 0x0000000c003c7947 */ /* 0x000fea0003800000 */
.L_x_28304:
        /* <DEDUP_REMOVED lines=8> */
.L_x_28309:
[----:B------:R3:W-:Y:S01]  /*2940*/  STG.E desc[UR36][R2.64], R4 ;  /* 0x0000000402007986 */ /* 0x0007e2000c101924 */
[----:B------:R-:W-:Y:S05]  /*2950*/  BRA `(.L_x_28307) ;  /* 0x0000000c00147947 */ /* 0x000fea0003800000 */
.L_x_28308:
[----:B------:R2:W-:Y:S01]  /*2960*/  STG.E.U16 desc[UR36][R2.64], R4 ;  /* 0x0000000402007986 */ /* 0x0005e2000c101524 */
[----:B------:R-:W-:Y:S05]  /*2970*/  BRA `(.L_x_28307) ;  /* 0x0000000c000c7947 */ /* 0x000fea0003800000 */
.L_x_28303:
        /* <DEDUP_REMOVED lines=9> */
.L_x_28311:
[----:B------:R-:W0:Y:S02]  /*2a10*/  I2F.S64 R0, R4 ;  /* 0x0000000400007312 */ /* 0x000e240000301400 */
[----:B0-----:R-:W-:-:S05]  /*2a20*/  F2FP.F16.F32.PACK_AB R0, RZ, R0 ;  /* 0x00000000ff00723e */ /* 0x001fca00000000ff */
[----:B------:R0:W-:Y:S01]  /*2a30*/  STG.E.U16 desc[UR36][R2.64], R0 ;  /* 0x0000000002007986 */ /* 0x0001e2000c101524 */
[----:B------:R-:W-:Y:S05]  /*2a40*/  BRA `(.L_x_28307) ;  /* 0x0000000800d87947 */ /* 0x000fea0003800000 */
.L_x_28310:
        /* <DEDUP_REMOVED lines=10> */
.L_x_28313:
[----:B------:R-:W0:Y:S02]  /*2af0*/  I2F.S64 R4, R4 ;  /* 0x0000000400047312 */ /* 0x000e240000301400 */
[----:B0-----:R-:W-:-:S04]  /*2b00*/  F2FP.F16.F32.PACK_AB R5, RZ, R4 ;  /* 0x00000004ff05723e */ /* 0x001fc800000000ff */
[----:B------:R-:W-:-:S05]  /*2b10*/  PRMT R5, R5, 0x5410, RZ ;  /* 0x0000541005057816 */ /* 0x000fca00000000ff */
[----:B------:R0:W-:Y:S01]  /*2b20*/  STG.E desc[UR36][R2.64], R5 ;  /* 0x0000000502007986 */ /* 0x0001e2000c101924 */
[----:B------:R-:W-:Y:S05]  /*2b30*/  BRA `(.L_x_28307) ;  /* 0x00000008009c7947 */ /* 0x000fea0003800000 */
.L_x_28312:
[----:B------:R-:W0:Y:S02]  /*2b40*/  I2F.F64.S64 R4, R4 ;  /* 0x0000000400047312 */ /* 0x000e240000301c00 */
[----:B0-----:R0:W-:Y:S01]  /*2b50*/  STG.E.64 desc[UR36][R2.64], R4 ;  /* 0x0000000402007986 */ /* 0x0011e2000c101b24 */
[----:B------:R-:W-:Y:S05]  /*2b60*/  BRA `(.L_x_28307) ;  /* 0x0000000800907947 */ /* 0x000fea0003800000 */
.L_x_28302:
        /* <DEDUP_REMOVED lines=13> */
.L_x_28316:
[----:B------:R-:W0:Y:S01]  /*2c40*/  I2F.F64.S64 R4, R4 ;  /* 0x0000000400047312 */ /* 0x000e220000301c00 */
[----:B------:R-:W-:-:S05]  /*2c50*/  CS2R R6, SRZ ;  /* 0x0000000000067805 */ /* 0x000fca000001ff00 */
[----:B0-----:R0:W-:Y:S01]  /*2c60*/  STG.E.128 desc[UR36][R2.64], R4 ;  /* 0x0000000402007986 */ /* 0x0011e2000c101d24 */
[----:B------:R-:W-:Y:S05]  /*2c70*/  BRA `(.L_x_28307) ;  /* 0x00000008004c7947 */ /* 0x000fea0003800000 */
.L_x_28315:
        /* <DEDUP_REMOVED lines=19> */
.L_x_28320:
[----:B------:R-:W-:Y:S05]  /*2db0*/  BSYNC.RECONVERGENT B0 ;  /* 0x0000000000007941 */ /* 0x000fea0003800200 */
.L_x_28319:
[----:B------:R-:W-:-:S05]  /*2dc0*/  LOP3.LUT R7, R0, 0x80, R7, 0xf8, !PT ;  /* 0x0000008000077812 */ /* 0x000fca00078ef807 */
[----:B------:R0:W-:Y:S01]  /*2dd0*/  STG.E.U8 desc[UR36][R2.64], R7 ;  /* 0x0000000702007986 */ /* 0x0001e2000c101124 */
[----:B------:R-:W-:Y:S05]  /*2de0*/  BRA `(.L_x_28307) ;  /* 0x0000000400f07947 */ /* 0x000fea0003800000 */
.L_x_28318:
        /* <DEDUP_REMOVED lines=15> */
.L_x_28322:
[----:B------:R-:W-:Y:S05]  /*2ee0*/  BSYNC.RECONVERGENT B0 ;  /* 0x0000000000007941 */ /* 0x000fea0003800200 */
.L_x_28321:
[----:B------:R-:W-:-:S05]  /*2ef0*/  LOP3.LUT R7, R0, 0x80, R7, 0xf8, !PT ;  /* 0x0000008000077812 */ /* 0x000fca00078ef807 */
[----:B------:R0:W-:Y:S01]  /*2f00*/  STG.E.U8 desc[UR36][R2.64], R7 ;  /* 0x0000000702007986 */ /* 0x0001e2000c101124 */
[----:B------:R-:W-:Y:S05]  /*2f10*/  BRA `(.L_x_28307) ;  /* 0x0000000400a47947 */ /* 0x000fea0003800000 */
.L_x_28317:
[----:B------:R-:W0:Y:S02]  /*2f20*/  I2F.S64 R0, R4 ;  /* 0x0000000400007312 */ /* 0x000e240000301400 */
[----:B0-----:R-:W-:-:S05]  /*2f30*/  F2FP.BF16.F32.PACK_AB R0, RZ, R0 ;  /* 0x00000000ff00723e */ /* 0x001fca00000010ff */
[----:B------:R0:W-:Y:S01]  /*2f40*/  STG.E.U16 desc[UR36][R2.64], R0 ;  /* 0x0000000002007986 */ /* 0x0001e2000c101524 */
[----:B------:R-:W-:Y:S05]  /*2f50*/  BRA `(.L_x_28307) ;  /* 0x0000000400947947 */ /* 0x000fea0003800000 */
.L_x_28314:
        /* <DEDUP_REMOVED lines=10> */
.L_x_28325:
        /* <DEDUP_REMOVED lines=13> */
.L_x_28328:
[----:B------:R-:W-:-:S04]  /*30d0*/  SHF.R.U32.HI R0, RZ, 0x14, R5 ;  /* 0x00000014ff007819 */ /* 0x000fc80000011605 */
[----:B------:R-:W-:-:S04]  /*30e0*/  LOP3.LUT R0, R0, 0x1, RZ, 0xc0, !PT ;  /* 0x0000000100007812 */ /* 0x000fc800078ec0ff */
[----:B------:R-:W-:-:S04]  /*30f0*/  IADD3 R0, PT, PT, R5, 0x487ffff, R0 ;  /* 0x0487ffff05007810 */ /* 0x000fc80007ffe000 */
[----:B------:R-:W-:-:S04]  /*3100*/  SHF.R.U32.HI R0, RZ, 0x14, R0 ;  /* 0x00000014ff007819 */ /* 0x000fc80000011600 */
[----:B------:R-:W-:-:S07]  /*3110*/  LOP3.LUT R4, R0, 0xff, RZ, 0xc0, !PT ;  /* 0x000000ff00047812 */ /* 0x000fce00078ec0ff */
.L_x_28329:
[----:B------:R-:W-:-:S04]  /*3120*/  SHF.R.U32.HI R5, RZ, 0x18, R5 ;  /* 0x00000018ff057819 */ /* 0x000fc80000011605 */
[----:B------:R-:W-:-:S04]  /*3130*/  LOP3.LUT R4, R4, 0x80, R5, 0xf8, !PT ;  /* 0x0000008004047812 */ /* 0x000fc800078ef805 */
[----:B------:R-:W-:-:S07]  /*3140*/  PRMT R0, R4, 0x7610, R0 ;  /* 0x0000761004007816 */ /* 0x000fce0000000000 */
.L_x_28327:
[----:B------:R-:W-:Y:S05]  /*3150*/  BSYNC.RECONVERGENT B0 ;  /* 0x0000000000007941 */ /* 0x000fea0003800200 */
.L_x_28326:
[----:B------:R0:W-:Y:S01]  /*3160*/  STG.E.U8 desc[UR36][R2.64], R0 ;  /* 0x0000000002007986 */ /* 0x0001e2000c101124 */
[----:B------:R-:W-:Y:S05]  /*3170*/  BRA `(.L_x_28307) ;  /* 0x00000004000c7947 */ /* 0x000fea0003800000 */
.L_x_28324:
        /* <DEDUP_REMOVED lines=13> */
.L_x_28332:
[----:B------:R-:W-:-:S04]  /*3250*/  SHF.R.U32.HI R0, RZ, 0x15, R5 ;  /* 0x00000015ff007819 */ /* 0x000fc80000011605 */
[----:B------:R-:W-:-:S04]  /*3260*/  LOP3.LUT R0, R0, 0x1, RZ, 0xc0, !PT ;  /* 0x0000000100007812 */ /* 0x000fc800078ec0ff */
[----:B------:R-:W-:-:S04]  /*3270*/  IADD3 R0, PT, PT, R5, 0x88fffff, R0 ;  /* 0x088fffff05007810 */ /* 0x000fc80007ffe000 */
[----:B------:R-:W-:-:S04]  /*3280*/  SHF.R.U32.HI R0, RZ, 0x15, R0 ;  /* 0x00000015ff007819 */ /* 0x000fc80000011600 */
[----:B------:R-:W-:-:S07]  /*3290*/  LOP3.LUT R4, R0, 0xff, RZ, 0xc0, !PT ;  /* 0x000000ff00047812 */ /* 0x000fce00078ec0ff */
.L_x_28333:
[----:B------:R-:W-:-:S04]  /*32a0*/  SHF.R.U32.HI R5, RZ, 0x18, R5 ;  /* 0x00000018ff057819 */ /* 0x000fc80000011605 */
[----:B------:R-:W-:-:S04]  /*32b0*/  LOP3.LUT R4, R4, 0x80, R5, 0xf8, !PT ;  /* 0x0000008004047812 */ /* 0x000fc800078ef805 */
[----:B------:R-:W-:-:S07]  /*32c0*/  PRMT R0, R4, 0x7610, R0 ;  /* 0x0000761004007816 */ /* 0x000fce0000000000 */
.L_x_28331:
[----:B------:R-:W-:Y:S05]  /*32d0*/  BSYNC.RECONVERGENT B0 ;  /* 0x0000000000007941 */ /* 0x000fea0003800200 */
.L_x_28330:
[----:B------:R0:W-:Y:S01]  /*32e0*/  STG.E.U8 desc[UR36][R2.64], R0 ;  /* 0x0000000002007986 */ /* 0x0001e2000c101124 */
[----:B------:R-:W-:Y:S05]  /*32f0*/  BRA `(.L_x_28307) ;  /* 0x0000000000ac7947 */ /* 0x000fea0003800000 */
.L_x_28323:
[----:B------:R-:W-:-:S09]  /*3300*/  UISETP.NE.AND UP0, UPT, UR4, 0x1c, UPT ;  /* 0x0000001c0400788c */ /* 0x000fd2000bf05270 */
[----:B------:R-:W-:Y:S05]  /*3310*/  BRA.U !UP0, `(.L_x_28334) ;  /* 0x0000000108a07547 */ /* 0x000fea000b800000 */
[----:B------:R-:W-:-:S09]  /*3320*/  UISETP.NE.AND UP0, UPT, UR4, 0x1d, UPT ;  /* 0x0000001d0400788c */ /* 0x000fd2000bf05270 */
[----:B------:R-:W-:Y:S05]  /*3330*/  BRA.U !UP0, `(.L_x_28335) ;  /* 0x0000000108907547 */ /* 0x000fea000b800000 */
[----:B------:R-:W-:-:S09]  /*3340*/  UISETP.NE.AND UP0, UPT, UR4, 0x2c, UPT ;  /* 0x0000002c0400788c */ /* 0x000fd2000bf05270 */
[----:B------:R-:W-:Y:S05]  /*3350*/  BRA.U !UP0, `(.L_x_28336) ;  /* 0x0000000108447547 */ /* 0x000fea000b800000 */
.L_x_28306:
        /* <DEDUP_REMOVED lines=16> */
.L_x_28337:
[----:B------:R-:W-:Y:S05]  /*3460*/  BRA `(.L_x_28307) ;  /* 0x0000000000507947 */ /* 0x000fea0003800000 */
.L_x_28336:
        /* <DEDUP_REMOVED lines=17> */
.L_x_28335:
[----:B------:R0:W-:Y:S01]  /*3580*/  STG.E.64 desc[UR36][R2.64], R4 ;  /* 0x0000000402007986 */ /* 0x0001e2000c101b24 */
[----:B------:R-:W-:Y:S05]  /*3590*/  BRA `(.L_x_28307) ;  /* 0x0000000000047947 */ /* 0x000fea0003800000 */
.L_x_28334:
[----:B------:R0:W-:Y:S02]  /*35a0*/  STG.E desc[UR36][R2.64], R4 ;  /* 0x0000000402007986 */ /* 0x0001e4000c101924 */
.L_x_28307:
[----:B------:R-:W-:-:S07]  /*35b0*/  VIADD R17, R17, 0x80 ;  /* 0x0000008011117836 */ /* 0x000fce0000000000 */
.L_x_28259:
[----:B------:R-:W-:Y:S05]  /*35c0*/  BSYNC.RECONVERGENT B6 ;  /* 0x0000000000067941 */ /* 0x000fea0003800200 */
.L_x_28258:
        /* <DEDUP_REMOVED lines=307> */
.L_x_28340:
        /* <DEDUP_REMOVED lines=17> */
.L_x_28344:
[----:B------:R0:W5:Y:S01]  /*4a10*/  LDG.E.U8 R10, desc[UR36][R2.64] ;  /* 0x00000024020a7981 */ /* 0x000162000c1e1100 */
[----:B------:R-:W-:Y:S01]  /*4a20*/  IMAD.MOV.U32 R11, RZ, RZ, RZ ;  /* 0x000000ffff0b7224 */ /* 0x000fe200078e00ff */
[----:B------:R-:W-:Y:S06]  /*4a30*/  BRA `(.L_x_28346) ;  /* 0x0000000c00407947 */ /* 0x000fec0003800000 */
.L_x_28343:
        /* <DEDUP_REMOVED lines=8> */
.L_x_28348:
[----:B------:R-:W2:Y:S02]  /*4ac0*/  LDG.E R10, desc[UR36][R2.64] ;  /* 0x00000024020a7981 */ /* 0x000ea4000c1e1900 */
[----:B--2---:R-:W-:Y:S01]  /*4ad0*/  SHF.R.S32.HI R11, RZ, 0x1f, R10 ;  /* 0x0000001fff0b7819 */ /* 0x004fe2000001140a */
[----:B------:R-:W-:Y:S06]  /*4ae0*/  BRA `(.L_x_28346) ;  /* 0x0000000c00147947 */ /* 0x000fec0003800000 */
.L_x_28347:
[----:B------:R-:W2:Y:S02]  /*4af0*/  LDG.E.S16 R10, desc[UR36][R2.64] ;  /* 0x00000024020a7981 */ /* 0x000ea4000c1e1700 */
[----:B--2---:R-:W-:Y:S01]  /*4b00*/  SHF.R.S32.HI R11, RZ, 0x1f, R10 ;  /* 0x0000001fff0b7819 */ /* 0x004fe2000001140a */
[----:B------:R-:W-:Y:S06]  /*4b10*/  BRA `(.L_x_28346) ;  /* 0x0000000c00087947 */ /* 0x000fec0003800000 */
.L_x_28342:
        /* <DEDUP_REMOVED lines=9> */
.L_x_28350:
[----:B------:R-:W2:Y:S02]  /*4bb0*/  LDG.E.U16 R2, desc[UR36][R2.64] ;  /* 0x0000002402027981 */ /* 0x000ea4000c1e1500 */
[----:B--2---:R-:W-:-:S06]  /*4bc0*/  HADD2.F32 R10, -RZ, R2.H0_H0 ;  /* 0x20000002ff0a7230 */ /* 0x004fcc0000004100 */
[----:B------:R-:W0:Y:S01]  /*4bd0*/  F2I.S64.TRUNC R10, R10 ;  /* 0x0000000a000a7311 */ /* 0x000e22000020d900 */
[----:B------:R-:W-:Y:S05]  /*4be0*/  BRA `(.L_x_28346) ;  /* 0x0000000800d47947 */ /* 0x000fea0003800000 */
.L_x_28349:
        /* <DEDUP_REMOVED lines=9> */
.L_x_28352:
[----:B------:R-:W2:Y:S02]  /*4c80*/  LDG.E.U16 R2, desc[UR36][R2.64] ;  /* 0x0000002402027981 */ /* 0x000ea4000c1e1500 */
[----:B--2---:R-:W-:-:S06]  /*4c90*/  HADD2.F32 R10, -RZ, R2.H0_H0 ;  /* 0x20000002ff0a7230 */ /* 0x004fcc0000004100 */
[----:B------:R-:W3:Y:S01]  /*4ca0*/  F2I.S64.TRUNC R10, R10 ;  /* 0x0000000a000a7311 */ /* 0x000ee2000020d900 */
[----:B------:R-:W-:Y:S05]  /*4cb0*/  BRA `(.L_x_28346) ;  /* 0x0000000800a07947 */ /* 0x000fea0003800000 */
.L_x_28351:
[----:B------:R-:W2:Y:S02]  /*4cc0*/  LDG.E.64 R2, desc[UR36][R2.64] ;  /* 0x0000002402027981 */ /* 0x000ea4000c1e1b00 */
[----:B--2---:R0:W1:Y:S01]  /*4cd0*/  F2I.S64.F64.TRUNC R10, R2 ;  /* 0x00000002000a7311 */ /* 0x004062000030d900 */
[----:B------:R-:W-:Y:S05]  /*4ce0*/  BRA `(.L_x_28346) ;  /* 0x0000000800947947 */ /* 0x000fea0003800000 */
.L_x_28341:
        /* <DEDUP_REMOVED lines=13> */
.L_x_28355:
[----:B------:R-:W2:Y:S02]  /*4dc0*/  LDG.E.64 R2, desc[UR36][R2.64] ;  /* 0x0000002402027981 */ /* 0x000ea4000c1e1b00 */
[----:B--2---:R0:W1:Y:S01]  /*4dd0*/  F2I.S64.F64.TRUNC R10, R2 ;  /* 0x00000002000a7311 */ /* 0x004062000030d900 */
[----:B------:R-:W-:Y:S05]  /*4de0*/  BRA `(.L_x_28346) ;  /* 0x0000000800547947 */ /* 0x000fea0003800000 */
.L_x_28354:
        /* <DEDUP_REMOVED lines=26> */
.L_x_28357:
        /* <DEDUP_REMOVED lines=13> */
.L_x_28356:
[----:B------:R-:W2:Y:S02]  /*5060*/  LDG.E.U16 R10, desc[UR36][R2.64] ;  /* 0x00000024020a7981 */ /* 0x000ea4000c1e1500 */
[----:B--2---:R-:W-:-:S06]  /*5070*/  IMAD.U32 R10, R10, 0x10000, RZ ;  /* 0x000100000a0a7824 */ /* 0x004fcc00078e00ff */
[----:B------:R-:W0:Y:S01]  /*5080*/  F2I.S64.TRUNC R10, R10 ;  /* 0x0000000a000a7311 */ /* 0x000e22000020d900 */
[----:B------:R-:W-:Y:S05]  /*5090*/  BRA `(.L_x_28346) ;  /* 0x0000000400a87947 */ /* 0x000fea0003800000 */
.L_x_28353:
        /* <DEDUP_REMOVED lines=11> */
.L_x_28360:
        /* <DEDUP_REMOVED lines=21> */
.L_x_28364:
[----:B------:R-:W-:Y:S05]  /*52a0*/  BSYNC.RECONVERGENT B1 ;  /* 0x0000000000017941 */ /* 0x000fea0003800200 */
.L_x_28363:
[----:B------:R-:W-:Y:S01]  /*52b0*/  IMAD.SHL.U32 R0, R0, 0x100000, RZ ;  /* 0x0010000000007824 */ /* 0x000fe200078e00ff */
[----:B------:R-:W-:-:S04]  /*52c0*/  LEA R2, R2, 0x3b800000, 0x17 ;  /* 0x3b80000002027811 */ /* 0x000fc800078eb8ff */
[----:B------:R-:W-:-:S07]  /*52d0*/  LOP3.LUT R10, R2, R0, R7, 0xfe, !PT ;  /* 0x00000000020a7212 */ /* 0x000fce00078efe07 */
.L_x_28362:
[----:B------:R-:W-:Y:S05]  /*52e0*/  BSYNC.RECONVERGENT B0 ;  /* 0x0000000000007941 */ /* 0x000fea0003800200 */
.L_x_28361:
[----:B------:R-:W0:Y:S01]  /*52f0*/  F2I.S64.TRUNC R10, R10 ;  /* 0x0000000a000a7311 */ /* 0x000e22000020d900 */
[----:B------:R-:W-:Y:S05]  /*5300*/  BRA `(.L_x_28346) ;  /* 0x00000004000c7947 */ /* 0x000fea0003800000 */
.L_x_28359:
        /* <DEDUP_REMOVED lines=21> */
.L_x_28368:
[----:B------:R-:W-:Y:S05]  /*5460*/  BSYNC.RECONVERGENT B1 ;  /* 0x0000000000017941 */ /* 0x000fea0003800200 */
.L_x_28367:
[----:B------:R-:W-:Y:S02]  /*5470*/  SHF.L.U32 R0, R0, 0x15, RZ ;  /* 0x0000001500007819 */ /* 0x000fe400000006ff */
[----:B------:R-:W-:-:S04]  /*5480*/  LEA R2, R2, 0x37800000, 0x17 ;  /* 0x3780000002027811 */ /* 0x000fc800078eb8ff */
[----:B------:R-:W-:-:S07]  /*5490*/  LOP3.LUT R10, R2, R0, R7, 0xfe, !PT ;  /* 0x00000000020a7212 */ /* 0x000fce00078efe07 */
.L_x_28366:
[----:B------:R-:W-:Y:S05]  /*54a0*/  BSYNC.RECONVERGENT B0 ;  /* 0x0000000000007941 */ /* 0x000fea0003800200 */
.L_x_28365:
[----:B------:R-:W0:Y:S01]  /*54b0*/  F2I.S64.TRUNC R10, R10 ;  /* 0x0000000a000a7311 */ /* 0x000e22000020d900 */
[----:B------:R-:W-:Y:S05]  /*54c0*/  BRA `(.L_x_28346) ;  /* 0x00000000009c7947 */ /* 0x000fea0003800000 */
.L_x_28358:
        /* <DEDUP_REMOVED lines=14> */
.L_x_28372:
[----:B------:R-:W-:Y:S05]  /*55b0*/  BSYNC.RECONVERGENT B0 ;  /* 0x0000000000007941 */ /* 0x000fea0003800200 */
.L_x_28371:
[----:B------:R-:W0:Y:S01]  /*55c0*/  F2I.S64.TRUNC R10, R10 ;  /* 0x0000000a000a7311 */ /* 0x000e22000020d900 */
[----:B------:R-:W-:Y:S05]  /*55d0*/  BRA `(.L_x_28346) ;  /* 0x0000000000587947 */ /* 0x000fea0003800000 */
.L_x_28345:
        /* <DEDUP_REMOVED lines=16> */
.L_x_28373:
[----:B------:R-:W-:Y:S01]  /*56e0*/  CS2R R10, SRZ ;  /* 0x00000000000a7805 */ /* 0x000fe2000001ff00 */
[----:B------:R-:W-:Y:S06]  /*56f0*/  BRA `(.L_x_28346) ;  /* 0x0000000000107947 */ /* 0x000fec0003800000 */
.L_x_28370:
[----:B------:R0:W5:Y:S01]  /*5700*/  LDG.E.64 R10, desc[UR36][R2.64] ;  /* 0x00000024020a7981 */ /* 0x000162000c1e1b00 */
[----:B------:R-:W-:Y:S05]  /*5710*/  BRA `(.L_x_28346) ;  /* 0x0000000000087947 */ /* 0x000fea0003800000 */
.L_x_28369:
[----:B------:R0:W5:Y:S01]  /*5720*/  LDG.E R10, desc[UR36][R2.64] ;  /* 0x00000024020a7981 */ /* 0x000162000c1e1900 */
[----:B------:R-:W-:-:S07]  /*5730*/  IMAD.MOV.U32 R11, RZ, RZ, RZ ;  /* 0x000000ffff0b7224 */ /* 0x000fce00078e00ff */
.L_x_28346:
        /* <DEDUP_REMOVED lines=36> */
.L_x_28377:
        /* <DEDUP_REMOVED lines=14> */
.L_x_28378:
[----:B------:R-:W-:Y:S05]  /*5a60*/  BSYNC.RECONVERGENT B1 ;  /* 0x0000000000017941 */ /* 0x000fea0003800200 */
.L_x_28376:
[----:B------:R-:W-:-:S04]  /*5a70*/  SEL R5, RZ, 0xffffffff, !P0 ;  /* 0xffffffffff057807 */ /* 0x000fc80004000000 */
[----:B------:R-:W-:-:S05]  /*5a80*/  IADD3 R4, P0, PT, R2, R5, RZ ;  /* 0x0000000502047210 */ /* 0x000fca0007f1e0ff */
[----:B------:R-:W-:Y:S01]  /*5a90*/  IMAD.X R5, R3, 0x1, R5, P0 ;  /* 0x0000000103057824 */ /* 0x000fe200000e0605 */
[----:B------:R-:W-:Y:S07]  /*5aa0*/  BRA `(.L_x_28379) ;  /* 0x0000000000787947 */ /* 0x000fee0003800000 */
.L_x_28375:
        /* <DEDUP_REMOVED lines=24> */
.L_x_28380:
[----:B------:R-:W-:Y:S01]  /*5c30*/  MOV R0, R10 ;  /* 0x0000000a00007202 */ /* 0x000fe20000000f00 */
[----:B------:R-:W-:Y:S01]  /*5c40*/  IMAD.MOV.U32 R9, RZ, RZ, R11 ;  /* 0x000000ffff097224 */ /* 0x000fe200078e000b */
[----:B------:R-:W-:-:S07]  /*5c50*/  MOV R8, 0x5c70 ;  /* 0x00005c7000087802 */ /* 0x000fce0000000f00 */
[----:B------:R-:W-:Y:S05]  /*5c60*/  CALL.REL.NOINC `($__internal_35_$__cuda_sm20_div_s64) ;  /* 0x0000007400fc7944 */ /* 0x000fea0003c00000 */
[----:B------:R-:W-:Y:S01]  /*5c70*/  IMAD.MOV.U32 R4, RZ, RZ, R0 ;  /* 0x000000ffff047224 */ /* 0x000fe200078e0000 */
[----:B------:R-:W-:-:S07]  /*5c80*/  MOV R5, R3 ;  /* 0x0000000300057202 */ /* 0x000fce0000000f00 */
.L_x_28379:
[----:B------:R-:W-:Y:S05]  /*5c90*/  BSYNC.RECONVERGENT B0 ;  /* 0x0000000000007941 */ /* 0x000fea0003800200 */
.L_x_28374:
        /* <DEDUP_REMOVED lines=16> */
.L_x_28384:
[----:B------:R0:W-:Y:S01]  /*5da0*/  STG.E.U8 desc[UR36][R2.64], R4 ;  /* 0x0000000402007986 */ /* 0x0001e2000c101124 */
[----:B------:R-:W-:Y:S05]  /*5db0*/  BRA `(.L_x_28386) ;  /* 0x0000000c00387947 */ /* 0x000fea0003800000 */
.L_x_28383:
        /* <DEDUP_REMOVED lines=8> */
.L_x_28388:
[----:B------:R0:W-:Y:S01]  /*5e40*/  STG.E desc[UR36][R2.64], R4 ;  /* 0x0000000402007986 */ /* 0x0001e2000c101924 */
[----:B------:R-:W-:Y:S05]  /*5e50*/  BRA `(.L_x_28386) ;  /* 0x0000000c00107947 */ /* 0x000fea0003800000 */
.L_x_28387:
[----:B------:R0:W-:Y:S01]  /*5e60*/  STG.E.U16 desc[UR36][R2.64], R4 ;  /* 0x0000000402007986 */ /* 0x0001e2000c101524 */
[----:B------:R-:W-:Y:S05]  /*5e70*/  BRA `(.L_x_28386) ;  /* 0x0000000c00087947 */ /* 0x000fea0003800000 */
.L_x_28382:
        /* <DEDUP_REMOVED lines=9> */
.L_x_28390:
[----:B------:R-:W0:Y:S02]  /*5f10*/  I2F.S64 R0, R4 ;  /* 0x0000000400007312 */ /* 0x000e240000301400 */
[----:B0-----:R-:W-:-:S05]  /*5f20*/  F2FP.F16.F32.PACK_AB R0, RZ, R0 ;  /* 0x00000000ff00723e */ /* 0x001fca00000000ff */
[----:B------:R0:W-:Y:S01]  /*5f30*/  STG.E.U16 desc[UR36][R2.64], R0 ;  /* 0x0000000002007986 */ /* 0x0001e2000c101524 */
[----:B------:R-:W-:Y:S05]  /*5f40*/  BRA `(.L_x_28386) ;  /* 0x0000000800d47947 */ /* 0x000fea0003800000 */
.L_x_28389:
        /* <DEDUP_REMOVED lines=10> */
.L_x_28392:
[----:B------:R-:W0:Y:S02]  /*5ff0*/  I2F.S64 R4, R4 ;  /* 0x0000000400047312 */ /* 0x000e240000301400 */
[----:B0-----:R-:W-:-:S04]  /*6000*/  F2FP.F16.F32.PACK_AB R5, RZ, R4 ;  /* 0x00000004ff05723e */ /* 0x001fc800000000ff */
[----:B------:R-:W-:-:S05]  /*6010*/  PRMT R5, R5, 0x5410, RZ ;  /* 0x0000541005057816 */ /* 0x000fca00000000ff */
[----:B------:R0:W-:Y:S01]  /*6020*/  STG.E desc[UR36][R2.64], R5 ;  /* 0x0000000502007986 */ /* 0x0001e2000c101924 */
[----:B------:R-:W-:Y:S05]  /*6030*/  BRA `(.L_x_28386) ;  /* 0x0000000800987947 */ /* 0x000fea0003800000 */
.L_x_28391:
[----:B------:R-:W0:Y:S02]  /*6040*/  I2F.F64.S64 R4, R4 ;  /* 0x0000000400047312 */ /* 0x000e240000301c00 */
[----:B0-----:R0:W-:Y:S01]  /*6050*/  STG.E.64 desc[UR36][R2.64], R4 ;  /* 0x0000000402007986 */ /* 0x0011e2000c101b24 */
[----:B------:R-:W-:Y:S05]  /*6060*/  BRA `(.L_x_28386) ;  /* 0x00000008008c7947 */ /* 0x000fea0003800000 */
.L_x_28381:
        /* <DEDUP_REMOVED lines=12> */
.L_x_28396:
        /* <DEDUP_REMOVED lines=18> */
.L_x_28399:
[----:B------:R-:W-:-:S04]  /*6250*/  SHF.R.U32.HI R5, RZ, 0x18, R5 ;  /* 0x00000018ff057819 */ /* 0x000fc80000011605 */
[----:B------:R-:W-:-:S07]  /*6260*/  LOP3.LUT R0, R0, 0x80, R5, 0xf8, !PT ;  /* 0x0000008000007812 */ /* 0x000fce00078ef805 */
.L_x_28398:
[----:B------:R-:W-:Y:S05]  /*6270*/  BSYNC.RECONVERGENT B0 ;  /* 0x0000000000007941 */ /* 0x000fea0003800200 */
.L_x_28397:
[----:B------:R3:W-:Y:S01]  /*6280*/  STG.E.U8 desc[UR36][R2.64], R0 ;  /* 0x0000000002007986 */ /* 0x0007e2000c101124 */
[----:B------:R-:W-:Y:S05]  /*6290*/  BRA `(.L_x_28386) ;  /* 0x0000000800007947 */ /* 0x000fea0003800000 */
.L_x_28395:
        /* <DEDUP_REMOVED lines=18> */
.L_x_28402:
[----:B------:R-:W-:-:S04]  /*63c0*/  SHF.R.U32.HI R5, RZ, 0x18, R5 ;  /* 0x00000018ff057819 */ /* 0x000fc80000011605 */
[----:B------:R-:W-:-:S07]  /*63d0*/  LOP3.LUT R0, R0, 0x80, R5, 0xf8, !PT ;  /* 0x0000008000007812 */ /* 0x000fce00078ef805 */
.L_x_28401:
[----:B------:R-:W-:Y:S05]  /*63e0*/  BSYNC.RECONVERGENT B0 ;  /* 0x0000000000007941 */ /* 0x000fea0003800200 */
.L_x_28400:
[----:B------:R0:W-:Y:S01]  /*63f0*/  STG.E.U8 desc[UR36][R2.64], R0 ;  /* 0x0000000002007986 */ /* 0x0001e2000c101124 */
[----:B------:R-:W-:Y:S05]  /*6400*/  BRA `(.L_x_28386) ;  /* 0x0000000400a47947 */ /* 0x000fea0003800000 */
.L_x_28394:
        /* <DEDUP_REMOVED lines=23> */
.L_x_28404:
[----:B------:R1:W-:Y:S01]  /*6580*/  STG.E.64 desc[UR36][R2.64], R4 ;  /* 0x0000000402007986 */ /* 0x0003e2000c101b24 */
[----:B------:R-:W-:Y:S05]  /*6590*/  BRA `(.L_x_28386) ;  /* 0x0000000400407947 */ /* 0x000fea0003800000 */
.L_x_28403:
[----:B------:R0:W-:Y:S01]  /*65a0*/  STG.E desc[UR36][R2.64], R4 ;  /* 0x0000000402007986 */ /* 0x0001e2000c101924 */
[----:B------:R-:W-:Y:S05]  /*65b0*/  BRA `(.L_x_28386) ;  /* 0x0000000400387947 */ /* 0x000fea0003800000 */
.L_x_28393:
        /* <DEDUP_REMOVED lines=11> */
.L_x_28406:
[----:B------:R-:W0:Y:S01]  /*6670*/  I2F.F64.S64 R4, R4 ;  /* 0x0000000400047312 */ /* 0x000e220000301c00 */
[----:B------:R-:W-:-:S05]  /*6680*/  CS2R R6, SRZ ;  /* 0x0000000000067805 */ /* 0x000fca000001ff00 */
[----:B0-----:R0:W-:Y:S01]  /*6690*/  STG.E.128 desc[UR36][R2.64], R4 ;  /* 0x0000000402007986 */ /* 0x0011e2000c101d24 */
[----:B------:R-:W-:Y:S05]  /*66a0*/  BRA `(.L_x_28386) ;  /* 0x0000000000fc7947 */ /* 0x000fea0003800000 */
.L_x_28405:
[----:B------:R-:W-:-:S09]  /*66b0*/  UISETP.NE.AND UP0, UPT, UR4, 0xf, UPT ;  /* 0x0000000f0400788c */ /* 0x000fd2000bf05270 */
[----:B------:R-:W-:Y:S05]  /*66c0*/  BRA.U !UP0, `(.L_x_28407) ;  /* 0x0000000108e87547 */ /* 0x000fea000b800000 */
[----:B------:R-:W-:-:S09]  /*66d0*/  UISETP.NE.AND UP0, UPT, UR4, 0x17, UPT ;  /* 0x000000170400788c */ /* 0x000fd2000bf05270 */
[----:B------:R-:W-:Y:S05]  /*66e0*/  BRA.U !UP0, `(.L_x_28408) ;  /* 0x0000000108907547 */ /* 0x000fea000b800000 */
[----:B------:R-:W-:-:S09]  /*66f0*/  UISETP.NE.AND UP0, UPT, UR4, 0x18, UPT ;  /* 0x000000180400788c */ /* 0x000fd2000bf05270 */
[----:B------:R-:W-:Y:S05]  /*6700*/  BRA.U !UP0, `(.L_x_28409) ;  /* 0x0000000108447547 */ /* 0x000fea000b800000 */
.L_x_28385:
        /* <DEDUP_REMOVED lines=16> */
.L_x_28410:
[----:B------:R-:W-:Y:S05]  /*6810*/  BRA `(.L_x_28386) ;  /* 0x0000000000a07947 */ /* 0x000fea0003800000 */
.L_x_28409:
        /* <DEDUP_REMOVED lines=13> */
.L_x_28412:
[----:B------:R-:W-:Y:S05]  /*68f0*/  BSYNC.RECONVERGENT B0 ;  /* 0x0000000000007941 */ /* 0x000fea0003800200 */
.L_x_28411:
[----:B------:R-:W-:-:S05]  /*6900*/  LOP3.LUT R7, R0, 0x80, R7, 0xf8, !PT ;  /* 0x0000008000077812 */ /* 0x000fca00078ef807 */
[----:B------:R0:W-:Y:S01]  /*6910*/  STG.E.U8 desc[UR36][R2.64], R7 ;  /* 0x0000000702007986 */ /* 0x0001e2000c101124 */
[----:B------:R-:W-:Y:S05]  /*6920*/  BRA `(.L_x_28386) ;  /* 0x00000000005c7947 */ /* 0x000fea0003800000 */
.L_x_28408:
        /* <DEDUP_REMOVED lines=12> */
.L_x_28414:
[----:B------:R-:W-:Y:S02]  /*69f0*/  ISETP.GT.U32.AND P0, PT, R6, 0x7f800000, PT ;  /* 0x7f8000000600780c */ /* 0x000fe40003f04070 */
[----:B------:R-:W-:-:S04]  /*6a00*/  MOV R0, 0x7f ;  /* 0x0000007f00007802 */ /* 0x000fc80000000f00 */
[----:B------:R-:W-:-:S07]  /*6a10*/  SEL R0, R0, 0x7c, P0 ;  /* 0x0000007c00007807 */ /* 0x000fce0000000000 */
.L_x_28415:
[----:B------:R-:W-:Y:S05]  /*6a20*/  BSYNC.RECONVERGENT B0 ;  /* 0x0000000000007941 */ /* 0x000fea0003800200 */
.L_x_28413:
[----:B------:R-:W-:-:S04]  /*6a30*/  SHF.R.U32.HI R5, RZ, 0x18, R5 ;  /* 0x00000018ff057819 */ /* 0x000fc80000011605 */
[----:B------:R-:W-:-:S05]  /*6a40*/  LOP3.LUT R5, R0, 0x80, R5, 0xf8, !PT ;  /* 0x0000008000057812 */ /* 0x000fca00078ef805 */
[----:B------:R0:W-:Y:S01]  /*6a50*/  STG.E.U8 desc[UR36][R2.64], R5 ;  /* 0x0000000502007986 */ /* 0x0001e2000c101124 */
[----:B------:R-:W-:Y:S05]  /*6a60*/  BRA `(.L_x_28386) ;  /* 0x00000000000c7947 */ /* 0x000fea0003800000 */
.L_x_28407:
[----:B------:R-:W0:Y:S02]  /*6a70*/  I2F.S64 R0, R4 ;  /* 0x0000000400007312 */ /* 0x000e240000301400 */
[----:B0-----:R-:W-:-:S05]  /*6a80*/  F2FP.BF16.F32.PACK_AB R0, RZ, R0 ;  /* 0x00000000ff00723e */ /* 0x001fca00000010ff */
[----:B------:R0:W-:Y:S02]  /*6a90*/  STG.E.U16 desc[UR36][R2.64], R0 ;  /* 0x0000000002007986 */ /* 0x0001e4000c101524 */
.L_x_28386:
[----:B------:R-:W-:-:S07]  /*6aa0*/  VIADD R17, R17, 0x80 ;  /* 0x0000008011117836 */ /* 0x000fce0000000000 */
.L_x_28339:
[----:B------:R-:W-:Y:S05]  /*6ab0*/  BSYNC.RECONVERGENT B6 ;  /* 0x0000000000067941 */ /* 0x000fea0003800200 */
.L_x_28338:
[----:B------:R-:W5:Y:S01]  /*6ac0*/  LDCU UR4, c[0x0][0x380] ;  /* 0x00007000ff0477ac */ /* 0x000f620008000800 */
[----:B------:R-:W-:Y:S01]  /*6ad0*/  BSSY.RECONVERGENT B6, `(.L_x_28416) ;  /* 0x000034d000067945 */ /* 0x000fe20003800200 */
[----:B-----5:R-:W-:-:S13]  /*6ae0*/  ISETP.GE.AND P0, PT, R17, UR4, PT ;  /* 0x0000000411007c0c */ /* 0x020fda000bf06270 */
[----:B------:R-:W-:Y:S05]  /*6af0*/  @P0 BRA `(.L_x_28417) ;  /* 0x0000003400280947 */ /* 0x000fea0003800000 */
[----:B------:R-:W5:Y:S01]  /*6b00*/  LDCU UR4, c[0x0][0x388] ;  /* 0x00007100ff0477ac */ /* 0x000f620008000800 */
[----:B------:R-:W-:Y:S02]  /*6b10*/  HFMA2 R16, -RZ, RZ, 0, 0 ;  /* 0x00000000ff107431 */ /* 0x000fe400000001ff */
[----:B0--3--:R-:W-:Y:S01]  /*6b20*/  IMAD.MOV.U32 R0, RZ, RZ, RZ ;  /* 0x000000ffff007224 */ /* 0x009fe200078e00ff */
        /* <DEDUP_REMOVED lines=300> */
.L_x_28418:
[----:B------:R-:W1:Y:S01]  /*7df0*/  LDCU.64 UR6, c[0x0][0x588] ;  /* 0x0000b100ff0677ac */ /* 0x000e620008000a00 */
        /* <DEDUP_REMOVED lines=16> */
.L_x_28422:
[----:B------:R0:W5:Y:S01]  /*7f00*/  LDG.E.U8 R10, desc[UR36][R2.64] ;  /* 0x00000024020a7981 */ /* 0x000162000c1e1100 */
[----:B------:R-:W-:Y:S01]  /*7f10*/  IMAD.MOV.U32 R11, RZ, RZ, RZ ;  /* 0x000000ffff0b7224 */ /* 0x000fe200078e00ff */
[----:B------:R-:W-:Y:S06]  /*7f20*/  BRA `(.L_x_28424) ;  /* 0x0000000c00407947 */ /* 0x000fec0003800000 */
.L_x_28421:
        /* <DEDUP_REMOVED lines=8> */
.L_x_28426:
[----:B------:R-:W2:Y:S02]  /*7fb0*/  LDG.E R10, desc[UR36][R2.64] ;  /* 0x00000024020a7981 */ /* 0x000ea4000c1e1900 */
[----:B--2---:R-:W-:Y:S01]  /*7fc0*/  SHF.R.S32.HI R11, RZ, 0x1f, R10 ;  /* 0x0000001fff0b7819 */ /* 0x004fe2000001140a */
[----:B------:R-:W-:Y:S06]  /*7fd0*/  BRA `(.L_x_28424) ;  /* 0x0000000c00147947 */ /* 0x000fec0003800000 */
.L_x_28425:
[----:B------:R-:W2:Y:S02]  /*7fe0*/  LDG.E.S16 R10, desc[UR36][R2.64] ;  /* 0x00000024020a7981 */ /* 0x000ea4000c1e1700 */
[----:B--2---:R-:W-:Y:S01]  /*7ff0*/  SHF.R.S32.HI R11, RZ, 0x1f, R10 ;  /* 0x0000001fff0b7819 */ /* 0x004fe2000001140a */
[----:B------:R-:W-:Y:S06]  /*8000*/  BRA `(.L_x_28424) ;  /* 0x0000000c00087947 */ /* 0x000fec0003800000 */
.L_x_28420:
        /* <DEDUP_REMOVED lines=9> */
.L_x_28428:
[----:B------:R-:W2:Y:S02]  /*80a0*/  LDG.E.U16 R2, desc[UR36][R2.64] ;  /* 0x0000002402027981 */ /* 0x000ea4000c1e1500 */
[----:B--2---:R-:W-:-:S06]  /*80b0*/  HADD2.F32 R10, -RZ, R2.H0_H0 ;  /* 0x20000002ff0a7230 */ /* 0x004fcc0000004100 */
[----:B------:R-:W2:Y:S01]  /*80c0*/  F2I.S64.TRUNC R10, R10 ;  /* 0x0000000a000a7311 */ /* 0x000ea2000020d900 */
[----:B------:R-:W-:Y:S05]  /*80d0*/  BRA `(.L_x_28424) ;  /* 0x0000000800d47947 */ /* 0x000fea0003800000 */
.L_x_28427:
        /* <DEDUP_REMOVED lines=9> */
.L_x_28430:
[----:B------:R-:W2:Y:S02]  /*8170*/  LDG.E.U16 R2, desc[UR36][R2.64] ;  /* 0x0000002402027981 */ /* 0x000ea4000c1e1500 */
[----:B--2---:R-:W-:-:S06]  /*8180*/  HADD2.F32 R10, -RZ, R2.H0_H0 ;  /* 0x20000002ff0a7230 */ /* 0x004fcc0000004100 */
[----:B------:R-:W0:Y:S01]  /*8190*/  F2I.S64.TRUNC R10, R10 ;  /* 0x0000000a000a7311 */ /* 0x000e22000020d900 */
[----:B------:R-:W-:Y:S05]  /*81a0*/  BRA `(.L_x_28424) ;  /* 0x0000000800a07947 */ /* 0x000fea0003800000 */
.L_x_28429:
[----:B------:R-:W2:Y:S02]  /*81b0*/  LDG.E.64 R2, desc[UR36][R2.64] ;  /* 0x0000002402027981 */ /* 0x000ea4000c1e1b00 */
[----:B--2---:R0:W1:Y:S01]  /*81c0*/  F2I.S64.F64.TRUNC R10, R2 ;  /* 0x00000002000a7311 */ /* 0x004062000030d900 */
[----:B------:R-:W-:Y:S05]  /*81d0*/  BRA `(.L_x_28424) ;  /* 0x0000000800947947 */ /* 0x000fea0003800000 */
.L_x_28419:
        /* <DEDUP_REMOVED lines=13> */
.L_x_28433:
[----:B------:R-:W2:Y:S02]  /*82b0*/  LDG.E.64 R2, desc[UR36][R2.64] ;  /* 0x0000002402027981 */ /* 0x000ea4000c1e1b00 */
[----:B--2---:R0:W1:Y:S01]  /*82c0*/  F2I.S64.F64.TRUNC R10, R2 ;  /* 0x00000002000a7311 */ /* 0x004062000030d900 */
[----:B------:R-:W-:Y:S05]  /*82d0*/  BRA `(.L_x_28424) ;  /* 0x0000000800547947 */ /* 0x000fea0003800000 */
.L_x_28432:
        /* <DEDUP_REMOVED lines=26> */
.L_x_28435:
        /* <DEDUP_REMOVED lines=13> */
.L_x_28434:
[----:B------:R-:W2:Y:S02]  /*8550*/  LDG.E.U16 R10, desc[UR36][R2.64] ;  /* 0x00000024020a7981 */ /* 0x000ea4000c1e1500 */
[----:B--2---:R-:W-:-:S06]  /*8560*/  SHF.L.U32 R10, R10, 0x10, RZ ;  /* 0x000000100a0a7819 */ /* 0x004fcc00000006ff */
[----:B------:R-:W0:Y:S01]  /*8570*/  F2I.S64.TRUNC R10, R10 ;  /* 0x0000000a000a7311 */ /* 0x000e22000020d900 */
[----:B------:R-:W-:Y:S05]  /*8580*/  BRA `(.L_x_28424) ;  /* 0x0000000400a87947 */ /* 0x000fea0003800000 */
.L_x_28431:
        /* <DEDUP_REMOVED lines=11> */
.L_x_28438:
        /* <DEDUP_REMOVED lines=21> */
.L_x_28442:
[----:B------:R-:W-:Y:S05]  /*8790*/  BSYNC.RECONVERGENT B1 ;  /* 0x0000000000017941 */ /* 0x000fea0003800200 */
.L_x_28441:
[----:B------:R-:W-:Y:S02]  /*87a0*/  SHF.L.U32 R0, R0, 0x14, RZ ;  /* 0x0000001400007819 */ /* 0x000fe400000006ff */
[----:B------:R-:W-:-:S04]  /*87b0*/  LEA R2, R2, 0x3b800000, 0x17 ;  /* 0x3b80000002027811 */ /* 0x000fc800078eb8ff */
[----:B------:R-:W-:-:S07]  /*87c0*/  LOP3.LUT R10, R2, R0, R7, 0xfe, !PT ;  /* 0x00000000020a7212 */ /* 0x000fce00078efe07 */
.L_x_28440:
[----:B------:R-:W-:Y:S05]  /*87d0*/  BSYNC.RECONVERGENT B0 ;  /* 0x0000000000007941 */ /* 0x000fea0003800200 */
.L_x_28439:
[----:B------:R-:W0:Y:S01]  /*87e0*/  F2I.S64.TRUNC R10, R10 ;  /* 0x0000000a000a7311 */ /* 0x000e22000020d900 */
[----:B------:R-:W-:Y:S05]  /*87f0*/  BRA `(.L_x_28424) ;  /* 0x00000004000c7947 */ /* 0x000fea0003800000 */
.L_x_28437:
        /* <DEDUP_REMOVED lines=21> */
.L_x_28446:
[----:B------:R-:W-:Y:S05]  /*8950*/  BSYNC.RECONVERGENT B1 ;  /* 0x0000000000017941 */ /* 0x000fea0003800200 */
.L_x_28445:
[----:B------:R-:W-:Y:S01]  /*8960*/  IMAD.SHL.U32 R0, R0, 0x200000, RZ ;  /* 0x0020000000007824 */ /* 0x000fe200078e00ff */
[----:B------:R-:W-:-:S04]  /*8970*/  LEA R2, R2, 0x37800000, 0x17 ;  /* 0x3780000002027811 */ /* 0x000fc800078eb8ff */
[----:B------:R-:W-:-:S07]  /*8980*/  LOP3.LUT R10, R2, R0, R7, 0xfe, !PT ;  /* 0x00000000020a7212 */ /* 0x000fce00078efe07 */
.L_x_28444:
[----:B------:R-:W-:Y:S05]  /*8990*/  BSYNC.RECONVERGENT B0 ;  /* 0x0000000000007941 */ /* 0x000fea0003800200 */
.L_x_28443:
[----:B------:R-:W0:Y:S01]  /*89a0*/  F2I.S64.TRUNC R10, R10 ;  /* 0x0000000a000a7311 */ /* 0x000e22000020d900 */
[----:B------:R-:W-:Y:S05]  /*89b0*/  BRA `(.L_x_28424) ;  /* 0x00000000009c7947 */ /* 0x000fea0003800000 */
.L_x_28436:
        /* <DEDUP_REMOVED lines=14> */
.L_x_28450:
[----:B------:R-:W-:Y:S05]  /*8aa0*/  BSYNC.RECONVERGENT B0 ;  /* 0x0000000000007941 */ /* 0x000fea0003800200 */
.L_x_28449:
[----:B------:R-:W0:Y:S01]  /*8ab0*/  F2I.S64.TRUNC R10, R10 ;  /* 0x0000000a000a7311 */ /* 0x000e22000020d900 */
[----:B------:R-:W-:Y:S05]  /*8ac0*/  BRA `(.L_x_28424) ;  /* 0x0000000000587947 */ /* 0x000fea0003800000 */
.L_x_28423:
        /* <DEDUP_REMOVED lines=16> */
.L_x_28451:
[----:B------:R-:W-:Y:S01]  /*8bd0*/  CS2R R10, SRZ ;  /* 0x00000000000a7805 */ /* 0x000fe2000001ff00 */
[----:B------:R-:W-:Y:S06]  /*8be0*/  BRA `(.L_x_28424) ;  /* 0x0000000000107947 */ /* 0x000fec0003800000 */
.L_x_28448:
[----:B------:R0:W5:Y:S01]  /*8bf0*/  LDG.E.64 R10, desc[UR36][R2.64] ;  /* 0x00000024020a7981 */ /* 0x000162000c1e1b00 */
[----:B------:R-:W-:Y:S05]  /*8c00*/  BRA `(.L_x_28424) ;  /* 0x0000000000087947 */ /* 0x000fea0003800000 */
.L_x_28447:
[----:B------:R0:W5:Y:S01]  /*8c10*/  LDG.E R10, desc[UR36][R2.64] ;  /* 0x00000024020a7981 */ /* 0x000162000c1e1900 */
[----:B------:R-:W-:-:S07]  /*8c20*/  MOV R11, RZ ;  /* 0x000000ff000b7202 */ /* 0x000fce0000000f00 */
.L_x_28424:
        /* <DEDUP_REMOVED lines=36> */
.L_x_28455:
[----:B------:R-:W-:Y:S01]  /*8e70*/  IMAD.MOV.U32 R0, RZ, RZ, R10 ;  /* 0x000000ffff007224 */ /* 0x000fe200078e000a */
[----:B------:R-:W-:Y:S02]  /*8e80*/  MOV R9, R11 ;  /* 0x0000000b00097202 */ /* 0x000fe40000000f00 */
[----:B------:R-:W-:-:S07]  /*8e90*/  MOV R8, 0x8eb0 ;  /* 0x00008eb000087802 */ /* 0x000fce0000000f00 */
[----:B------:R-:W-:Y:S05]  /*8ea0*/  CALL.REL.NOINC `($__internal_35_$__cuda_sm20_div_s64) ;  /* 0x00000044006c7944 */ /* 0x000fea0003c00000 */
[----:B------:R-:W0:Y:S01]  /*8eb0*/  LDCU.64 UR4, c[0x0][0x598] ;  /* 0x0000b300ff0477ac */ /* 0x000e220008000a00 */
[-C--:B------:R-:W-:Y:S02]  /*8ec0*/  IADD3 R9, P0, PT, RZ, -R0.reuse, RZ ;  /* 0x80000000ff097210 */ /* 0x080fe40007f1e0ff */
[----:B------:R-:W-:-:S03]  /*8ed0*/  MOV R2, R0 ;  /* 0x0000000000027202 */ /* 0x000fc60000000f00 */
[----:B------:R-:W-:-:S04]  /*8ee0*/  IMAD.X R7, RZ, RZ, ~R3, P0 ;  /* 0x000000ffff077224 */ /* 0x000fc800000e0e03 */
[----:B------:R-:W-:-:S04]  /*8ef0*/  IMAD R7, R7, R10, RZ ;  /* 0x0000000a07077224 */ /* 0x000fc800078e02ff */
[-C--:B------:R-:W-:Y:S02]  /*8f00*/  IMAD R7, R11, R9.reuse, R7 ;  /* 0x000000090b077224 */ /* 0x080fe400078e0207 */
[----:B0-----:R-:W-:-:S03]  /*8f10*/  IMAD.WIDE.U32 R4, R10, R9, UR4 ;  /* 0x000000040a047e25 */ /* 0x001fc6000f8e0009 */
[----:B------:R-:W-:Y:S01]  /*8f20*/  ISETP.NE.U32.AND P0, PT, R4, RZ, PT ;  /* 0x000000ff0400720c */ /* 0x000fe20003f05070 */
[----:B------:R-:W-:-:S05]  /*8f30*/  IMAD.IADD R4, R5, 0x1, R7 ;  /* 0x0000000105047824 */ /* 0x000fca00078e0207 */
[----:B------:R-:W-:-:S13]  /*8f40*/  ISETP.NE.AND.EX P0, PT, R4, RZ, PT, P0 ;  /* 0x000000ff0400720c */ /* 0x000fda0003f05300 */
.L_x_28456:
[----:B------:R-:W-:Y:S05]  /*8f50*/  BSYNC.RECONVERGENT B1 ;  /* 0x0000000000017941 */ /* 0x000fea0003800200 */
.L_x_28454:
[----:B------:R-:W-:-:S04]  /*8f60*/  SEL R5, RZ, 0xffffffff, !P0 ;  /* 0xffffffffff057807 */ /* 0x000fc80004000000 */
[----:B------:R-:W-:-:S05]  /*8f70*/  IADD3 R4, P0, PT, R2, R5, RZ ;  /* 0x0000000502047210 */ /* 0x000fca0007f1e0ff */
[----:B------:R-:W-:Y:S01]  /*8f80*/  IMAD.X R5, R3, 0x1, R5, P0 ;  /* 0x0000000103057824 */ /* 0x000fe200000e0605 */
[----:B------:R-:W-:Y:S07]  /*8f90*/  BRA `(.L_x_28457) ;  /* 0x0000000000787947 */ /* 0x000fee0003800000 */
.L_x_28453:
        /* <DEDUP_REMOVED lines=24> */
.L_x_28458:
[----:B------:R-:W-:Y:S01]  /*9120*/  IMAD.MOV.U32 R0, RZ, RZ, R10 ;  /* 0x000000ffff007224 */ /* 0x000fe200078e000a */
[----:B------:R-:W-:Y:S02]  /*9130*/  MOV R9, R11 ;  /* 0x0000000b00097202 */ /* 0x000fe40000000f00 */
[----:B------:R-:W-:-:S07]  /*9140*/  MOV R8, 0x9160 ;  /* 0x0000916000087802 */ /* 0x000fce0000000f00 */
[----:B------:R-:W-:Y:S05]  /*9150*/  CALL.REL.NOINC `($__internal_35_$__cuda_sm20_div_s64) ;  /* 0x0000004000c07944 */ /* 0x000fea0003c00000 */
[----:B------:R-:W-:Y:S02]  /*9160*/  IMAD.MOV.U32 R4, RZ, RZ, R0 ;  /* 0x000000ffff047224 */ /* 0x000fe400078e0000 */
[----:B------:R-:W-:-:S07]  /*9170*/  IMAD.MOV.U32 R5, RZ, RZ, R3 ;  /* 0x000000ffff057224 */ /* 0x000fce00078e0003 */
.L_x_28457:
[----:B------:R-:W-:Y:S05]  /*9180*/  BSYNC.RECONVERGENT B0 ;  /* 0x0000000000007941 */ /* 0x000fea0003800200 */
.L_x_28452:
        /* <DEDUP_REMOVED lines=16> */
.L_x_28462:
[----:B------:R0:W-:Y:S01]  /*9290*/  STG.E.U8 desc[UR36][R2.64], R4 ;  /* 0x0000000402007986 */ /* 0x0001e2000c101124 */
[----:B------:R-:W-:Y:S05]  /*92a0*/  BRA `(.L_x_28464) ;  /* 0x0000000c00387947 */ /* 0x000fea0003800000 */
.L_x_28461:
        /* <DEDUP_REMOVED lines=8> */
.L_x_28466:
[----:B------:R0:W-:Y:S01]  /*9330*/  STG.E desc[UR36][R2.64], R4 ;  /* 0x0000000402007986 */ /* 0x0001e2000c101924 */
[----:B------:R-:W-:Y:S05]  /*9340*/  BRA `(.L_x_28464) ;  /* 0x0000000c00107947 */ /* 0x000fea0003800000 */
.L_x_28465:
[----:B------:R0:W-:Y:S01]  /*9350*/  STG.E.U16 desc[UR36][R2.64], R4 ;  /* 0x0000000402007986 */ /* 0x0001e2000c101524 */
[----:B------:R-:W-:Y:S05]  /*9360*/  BRA `(.L_x_28464) ;  /* 0x0000000c00087947 */ /* 0x000fea0003800000 */
.L_x_28460:
        /* <DEDUP_REMOVED lines=9> */
.L_x_28468:
[----:B------:R-:W0:Y:S02]  /*9400*/  I2F.S64 R0, R4 ;  /* 0x0000000400007312 */ /* 0x000e240000301400 */
[----:B0-----:R-:W-:-:S05]  /*9410*/  F2FP.F16.F32.PACK_AB R0, RZ, R0 ;  /* 0x00000000ff00723e */ /* 0x001fca00000000ff */
[----:B------:R0:W-:Y:S01]  /*9420*/  STG.E.U16 desc[UR36][R2.64], R0 ;  /* 0x0000000002007986 */ /* 0x0001e2000c101524 */
[----:B------:R-:W-:Y:S05]  /*9430*/  BRA `(.L_x_28464) ;  /* 0x0000000800d47947 */ /* 0x000fea0003800000 */
.L_x_28467:
        /* <DEDUP_REMOVED lines=10> */
.L_x_28470:
[----:B------:R-:W0:Y:S02]  /*94e0*/  I2F.S64 R4, R4 ;  /* 0x0000000400047312 */ /* 0x000e240000301400 */
[----:B0-----:R-:W-:-:S04]  /*94f0*/  F2FP.F16.F32.PACK_AB R5, RZ, R4 ;  /* 0x00000004ff05723e */ /* 0x001fc800000000ff */
[----:B------:R-:W-:-:S05]  /*9500*/  PRMT R5, R5, 0x5410, RZ ;  /* 0x0000541005057816 */ /* 0x000fca00000000ff */
[----:B------:R0:W-:Y:S01]  /*9510*/  STG.E desc[UR36][R2.64], R5 ;  /* 0x0000000502007986 */ /* 0x0001e2000c101924 */
[----:B------:R-:W-:Y:S05]  /*9520*/  BRA `(.L_x_28464) ;  /* 0x0000000800987947 */ /* 0x000fea0003800000 */
.L_x_28469:
[----:B------:R-:W0:Y:S02]  /*9530*/  I2F.F64.S64 R4, R4 ;  /* 0x0000000400047312 */ /* 0x000e240000301c00 */
[----:B0-----:R0:W-:Y:S01]  /*9540*/  STG.E.64 desc[UR36][R2.64], R4 ;  /* 0x0000000402007986 */ /* 0x0011e2000c101b24 */
[----:B------:R-:W-:Y:S05]  /*9550*/  BRA `(.L_x_28464) ;  /* 0x00000008008c7947 */ /* 0x000fea0003800000 */
.L_x_28459:
        /* <DEDUP_REMOVED lines=12> */
.L_x_28474:
        /* <DEDUP_REMOVED lines=18> */
.L_x_28477:
[----:B------:R-:W-:-:S04]  /*9740*/  SHF.R.U32.HI R5, RZ, 0x18, R5 ;  /* 0x00000018ff057819 */ /* 0x000fc80000011605 */
[----:B------:R-:W-:-:S07]  /*9750*/  LOP3.LUT R0, R0, 0x80, R5, 0xf8, !PT ;  /* 0x0000008000007812 */ /* 0x000fce00078ef805 */
.L_x_28476:
[----:B------:R-:W-:Y:S05]  /*9760*/  BSYNC.RECONVERGENT B0 ;  /* 0x0000000000007941 */ /* 0x000fea0003800200 */
.L_x_28475:
[----:B------:R0:W-:Y:S01]  /*9770*/  STG.E.U8 desc[UR36][R2.64], R0 ;  /* 0x0000000002007986 */ /* 0x0001e2000c101124 */
[----:B------:R-:W-:Y:S05]  /*9780*/  BRA `(.L_x_28464) ;  /* 0x0000000800007947 */ /* 0x000fea0003800000 */
.L_x_28473:
        /* <DEDUP_REMOVED lines=18> */
.L_x_28480:
[----:B------:R-:W-:-:S04]  /*98b0*/  SHF.R.U32.HI R5, RZ, 0x18, R5 ;  /* 0x00000018ff057819 */ /* 0x000fc80000011605 */
[----:B------:R-:W-:-:S07]  /*98c0*/  LOP3.LUT R0, R0, 0x80, R5, 0xf8, !PT ;  /* 0x0000008000007812 */ /* 0x000fce00078ef805 */
.L_x_28479:
[----:B------:R-:W-:Y:S05]  /*98d0*/  BSYNC.RECONVERGENT B0 ;  /* 0x0000000000007941 */ /* 0x000fea0003800200 */
.L_x_28478:
[----:B------:R0:W-:Y:S01]  /*98e0*/  STG.E.U8 desc[UR36][R2.64], R0 ;  /* 0x0000000002007986 */ /* 0x0001e2000c101124 */
[----:B------:R-:W-:Y:S05]  /*98f0*/  BRA `(.L_x_28464) ;  /* 0x0000000400a47947 */ /* 0x000fea0003800000 */
.L_x_28472:
        /* <DEDUP_REMOVED lines=23> */
.L_x_28482:
[----:B------:R0:W-:Y:S01]  /*9a70*/  STG.E.64 desc[UR36][R2.64], R4 ;  /* 0x0000000402007986 */ /* 0x0001e2000c101b24 */
[----:B------:R-:W-:Y:S05]  /*9a80*/  BRA `(.L_x_28464) ;  /* 0x0000000400407947 */ /* 0x000fea0003800000 */
.L_x_28481:
[----:B------:R0:W-:Y:S01]  /*9a90*/  STG.E desc[UR36][R2.64], R4 ;  /* 0x0000000402007986 */ /* 0x0001e2000c101924 */
[----:B------:R-:W-:Y:S05]  /*9aa0*/  BRA `(.L_x_28464) ;  /* 0x0000000400387947 */ /* 0x000fea0003800000 */
.L_x_28471:
        /* <DEDUP_REMOVED lines=11> */
.L_x_28484:
[----:B------:R-:W0:Y:S01]  /*9b60*/  I2F.F64.S64 R4, R4 ;  /* 0x0000000400047312 */ /* 0x000e220000301c00 */
[----:B------:R-:W-:-:S05]  /*9b70*/  CS2R R6, SRZ ;  /* 0x0000000000067805 */ /* 0x000fca000001ff00 */
[----:B0-----:R0:W-:Y:S01]  /*9b80*/  STG.E.128 desc[UR36][R2.64], R4 ;  /* 0x0000000402007986 */ /* 0x0011e2000c101d24 */
[----:B------:R-:W-:Y:S05]  /*9b90*/  BRA `(.L_x_28464) ;  /* 0x0000000000fc7947 */ /* 0x000fea0003800000 */
.L_x_28483:
[----:B------:R-:W-:-:S09]  /*9ba0*/  UISETP.NE.AND UP0, UPT, UR4, 0xf, UPT ;  /* 0x0000000f0400788c */ /* 0x000fd2000bf05270 */
[----:B------:R-:W-:Y:S05]  /*9bb0*/  BRA.U !UP0, `(.L_x_28485) ;  /* 0x0000000108e87547 */ /* 0x000fea000b800000 */
[----:B------:R-:W-:-:S09]  /*9bc0*/  UISETP.NE.AND UP0, UPT, UR4, 0x17, UPT ;  /* 0x000000170400788c */ /* 0x000fd2000bf05270 */
[----:B------:R-:W-:Y:S05]  /*9bd0*/  BRA.U !UP0, `(.L_x_28486) ;  /* 0x0000000108907547 */ /* 0x000fea000b800000 */
[----:B------:R-:W-:-:S09]  /*9be0*/  UISETP.NE.AND UP0, UPT, UR4, 0x18, UPT ;  /* 0x000000180400788c */ /* 0x000fd2000bf05270 */
[----:B------:R-:W-:Y:S05]  /*9bf0*/  BRA.U !UP0, `(.L_x_28487) ;  /* 0x0000000108447547 */ /* 0x000fea000b800000 */
.L_x_28463:
        /* <DEDUP_REMOVED lines=16> */
.L_x_28488:
[----:B------:R-:W-:Y:S05]  /*9d00*/  BRA `(.L_x_28464) ;  /* 0x0000000000a07947 */ /* 0x000fea0003800000 */
.L_x_28487:
        /* <DEDUP_REMOVED lines=13> */
.L_x_28490:
[----:B------:R-:W-:Y:S05]  /*9de0*/  BSYNC.RECONVERGENT B0 ;  /* 0x0000000000007941 */ /* 0x000fea0003800200 */
.L_x_28489:
[----:B------:R-:W-:-:S05]  /*9df0*/  LOP3.LUT R7, R0, 0x80, R7, 0xf8, !PT ;  /* 0x0000008000077812 */ /* 0x000fca00078ef807 */
[----:B------:R3:W-:Y:S01]  /*9e00*/  STG.E.U8 desc[UR36][R2.64], R7 ;  /* 0x0000000702007986 */ /* 0x0007e2000c101124 */
[----:B------:R-:W-:Y:S05]  /*9e10*/  BRA `(.L_x_28464) ;  /* 0x00000000005c7947 */ /* 0x000fea0003800000 */
.L_x_28486:
        /* <DEDUP_REMOVED lines=12> */
.L_x_28492:
[----:B------:R-:W-:Y:S01]  /*9ee0*/  IMAD.MOV.U32 R0, RZ, RZ, 0x7f ;  /* 0x0000007fff007424 */ /* 0x000fe200078e00ff */
[----:B------:R-:W-:-:S04]  /*9ef0*/  ISETP.GT.U32.AND P0, PT, R6, 0x7f800000, PT ;  /* 0x7f8000000600780c */ /* 0x000fc80003f04070 */
[----:B------:R-:W-:-:S09]  /*9f00*/  SEL R0, R0, 0x7c, P0 ;  /* 0x0000007c00007807 */ /* 0x000fd20000000000 */
.L_x_28493:
[----:B------:R-:W-:Y:S05]  /*9f10*/  BSYNC.RECONVERGENT B0 ;  /* 0x0000000000007941 */ /* 0x000fea0003800200 */
.L_x_28491:
[----:B------:R-:W-:-:S04]  /*9f20*/  SHF.R.U32.HI R5, RZ, 0x18, R5 ;  /* 0x00000018ff057819 */ /* 0x000fc80000011605 */
[----:B------:R-:W-:-:S05]  /*9f30*/  LOP3.LUT R5, R0, 0x80, R5, 0xf8, !PT ;  /* 0x0000008000057812 */ /* 0x000fca00078ef805 */
[----:B------:R2:W-:Y:S01]  /*9f40*/  STG.E.U8 desc[UR36][R2.64], R5 ;  /* 0x0000000502007986 */ /* 0x0005e2000c101124 */
[----:B------:R-:W-:Y:S05]  /*9f50*/  BRA `(.L_x_28464) ;  /* 0x00000000000c7947 */ /* 0x000fea0003800000 */
.L_x_28485:
[----:B------:R-:W0:Y:S02]  /*9f60*/  I2F.S64 R0, R4 ;  /* 0x0000000400007312 */ /* 0x000e240000301400 */
[----:B0-----:R-:W-:-:S05]  /*9f70*/  F2FP.BF16.F32.PACK_AB R0, RZ, R0 ;  /* 0x00000000ff00723e */ /* 0x001fca00000010ff */
[----:B------:R4:W-:Y:S02]  /*9f80*/  STG.E.U16 desc[UR36][R2.64], R0 ;  /* 0x0000000002007986 */ /* 0x0009e4000c101524 */
.L_x_28464:
[----:B------:R-:W-:-:S07]  /*9f90*/  IADD3 R17, PT, PT, R17, 0x80, RZ ;  /* 0x0000008011117810 */ /* 0x000fce0007ffe0ff */
.L_x_28417:
[----:B------:R-:W-:Y:S05]  /*9fa0*/  BSYNC.RECONVERGENT B6 ;  /* 0x0000000000067941 */ /* 0x000fea0003800200 */
.L_x_28416:
[----:B------:R-:W5:Y:S02]  /*9fb0*/  LDCU UR4, c[0x0][0x380] ;  /* 0x00007000ff0477ac */ /* 0x000f640008000800 */
[----:B-----5:R-:W-:-:S13]  /*9fc0*/  ISETP.GE.AND P0, PT, R17, UR4, PT ;  /* 0x0000000411007c0c */ /* 0x020fda000bf06270 */
[----:B------:R-:W-:Y:S05]  /*9fd0*/  @P0 EXIT ;  /* 0x000000000000094d */ /* 0x000fea0003800000 */
[----:B------:R-:W5:Y:S01]  /*9fe0*/  LDCU UR4, c[0x0][0x388] ;  /* 0x00007100ff0477ac */ /* 0x000f620008000800 */
[----:B0--34-:R-:W-:Y:S02]  /*9ff0*/  IMAD.MOV.U32 R0, RZ, RZ, RZ ;  /* 0x000000ffff007224 */ /* 0x019fe400078e00ff */
[----:B------:R-:W-:Y:S01]  /*a000*/  IMAD.MOV.U32 R16, RZ, RZ, RZ ;  /* 0x000000ffff107224 */ /* 0x000fe200078e00ff */
[----:B-----5:R-:W-:-:S09]  /*a010*/  UISETP.NE.AND UP0, UPT, UR4, URZ, UPT ;  /* 0x000000ff0400728c */ /* 0x020fd2000bf05270 */
[----:B------:R-:W-:Y:S05]  /*a020*/  BRA.U !UP0, `(.L_x_28494) ;  /* 0x0000001108a87547 */ /* 0x000fea000b800000 */
[----:B------:R-:W1:Y:S01]  /*a030*/  LDCU.64 UR4, c[0x0][0x390] ;  /* 0x00007200ff0477ac */ /* 0x000e620008000a00 */
[----:B------:R-:W-:Y:S01]  /*a040*/  MOV R16, RZ ;  /* 0x000000ff00107202 */ /* 0x000fe20000000f00 */
[----:B------:R-:W0:Y:S01]  /*a050*/  LDCU UR6, c[0x0][0x38c] ;  /* 0x00007180ff0677ac */ /* 0x000e220008000800 */
[----:B------:R-:W3:Y:S01]  /*a060*/  LDCU.64 UR8, c[0x0][0x4b8] ;  /* 0x00009700ff0877ac */ /* 0x000ee20008000a00 */
[----:B------:R-:W-:Y:S02]  /*a070*/  UISETP.NE.AND UP0, UPT, UR43, URZ, UPT ;  /* 0x000000ff2b00728c */ /* 0x000fe4000bf05270 */
        /* <DEDUP_REMOVED lines=293> */
.L_x_28494:
[----:B------:R-:W0:Y:S01]  /*b2d0*/  LDCU.128 UR8, c[0x0][0x580] ;  /* 0x0000b000ff0877ac */ /* 0x000e220008000c00 */
[----:B------:R-:W-:-:S04]  /*b2e0*/  UPRMT UR4, UR44, 0x9910, URZ ;  /* 0x000099102c047896 */ /* 0x000fc800080000ff */
[----:B------:R-:W-:Y:S01]  /*b2f0*/  UISETP.GT.AND UP0, UPT, UR4, 0x9, UPT ;  /* 0x000000090400788c */ /* 0x000fe2000bf04270 */
[----:B0-----:R-:W-:Y:S02]  /*b300*/  IADD3 R16, P0, PT, R16, UR8, RZ ;  /* 0x0000000810107c10 */ /* 0x001fe4000ff1e0ff */
[----:B-12---:R-:W-:-:S03]  /*b310*/  IADD3 R2, P1, PT, R0, UR10, RZ ;  /* 0x0000000a00027c10 */ /* 0x006fc6000ff3e0ff */
        /* <DEDUP_REMOVED lines=14> */
.L_x_28498:
[----:B------:R0:W5:Y:S01]  /*b400*/  LDG.E.U8 R10, desc[UR36][R2.64] ;  /* 0x00000024020a7981 */ /* 0x000162000c1e1100 */
[----:B------:R-:W-:Y:S01]  /*b410*/  IMAD.MOV.U32 R11, RZ, RZ, RZ ;  /* 0x000000ffff0b7224 */ /* 0x000fe200078e00ff */
[----:B------:R-:W-:Y:S06]  /*b420*/  BRA `(.L_x_28500) ;  /* 0x0000000c00407947 */ /* 0x000fec0003800000 */
.L_x_28497:
        /* <DEDUP_REMOVED lines=8> */
.L_x_28502:
[----:B------:R-:W2:Y:S02]  /*b4b0*/  LDG.E R10, desc[UR36][R2.64] ;  /* 0x00000024020a7981 */ /* 0x000ea4000c1e1900 */
[----:B--2---:R-:W-:Y:S01]  /*b4c0*/  SHF.R.S32.HI R11, RZ, 0x1f, R10 ;  /* 0x0000001fff0b7819 */ /* 0x004fe2000001140a */
[----:B------:R-:W-:Y:S06]  /*b4d0*/  BRA `(.L_x_28500) ;  /* 0x0000000c00147947 */ /* 0x000fec0003800000 */
.L_x_28501:
[----:B------:R-:W2:Y:S02]  /*b4e0*/  LDG.E.S16 R10, desc[UR36][R2.64] ;  /* 0x00000024020a7981 */ /* 0x000ea4000c1e1700 */
[----:B--2---:R-:W-:Y:S01]  /*b4f0*/  SHF.R.S32.HI R11, RZ, 0x1f, R10 ;  /* 0x0000001fff0b7819 */ /* 0x004fe2000001140a */
[----:B------:R-:W-:Y:S06]  /*b500*/  BRA `(.L_x_28500) ;  /* 0x0000000c00087947 */ /* 0x000fec0003800000 */
.L_x_28496:
        /* <DEDUP_REMOVED lines=9> */
.L_x_28504:
[----:B------:R-:W2:Y:S02]  /*b5a0*/  LDG.E.U16 R2, desc[UR36][R2.64] ;  /* 0x0000002402027981 */ /* 0x000ea4000c1e1500 */
[----:B--2---:R-:W-:-:S06]  /*b5b0*/  HADD2.F32 R10, -RZ, R2.H0_H0 ;  /* 0x20000002ff0a7230 */ /* 0x004fcc0000004100 */
[----:B------:R-:W0:Y:S01]  /*b5c0*/  F2I.S64.TRUNC R10, R10 ;  /* 0x0000000a000a7311 */ /* 0x000e22000020d900 */
[----:B------:R-:W-:Y:S05]  /*b5d0*/  BRA `(.L_x_28500) ;  /* 0x0000000800d47947 */ /* 0x000fea0003800000 */
.L_x_28503:
        /* <DEDUP_REMOVED lines=9> */
.L_x_28506:
[----:B------:R-:W2:Y:S02]  /*b670*/  LDG.E.U16 R2, desc[UR36][R2.64] ;  /* 0x0000002402027981 */ /* 0x000ea4000c1e1500 */
[----:B--2---:R-:W-:-:S06]  /*b680*/  HADD2.F32 R10, -RZ, R2.H0_H0 ;  /* 0x20000002ff0a7230 */ /* 0x004fcc0000004100 */
[----:B------:R-:W3:Y:S01]  /*b690*/  F2I.S64.TRUNC R10, R10 ;  /* 0x0000000a000a7311 */ /* 0x000ee2000020d900 */
[----:B------:R-:W-:Y:S05]  /*b6a0*/  BRA `(.L_x_28500) ;  /* 0x0000000800a07947 */ /* 0x000fea0003800000 */
.L_x_28505:
[----:B------:R-:W2:Y:S02]  /*b6b0*/  LDG.E.64 R2, desc[UR36][R2.64] ;  /* 0x0000002402027981 */ /* 0x000ea4000c1e1b00 */
[----:B--2---:R0:W1:Y:S01]  /*b6c0*/  F2I.S64.F64.TRUNC R10, R2 ;  /* 0x00000002000a7311 */ /* 0x004062000030d900 */
[----:B------:R-:W-:Y:S05]  /*b6d0*/  BRA `(.L_x_28500) ;  /* 0x0000000800947947 */ /* 0x000fea0003800000 */
.L_x_28495:
        /* <DEDUP_REMOVED lines=13> */
.L_x_28509:
[----:B------:R-:W2:Y:S02]  /*b7b0*/  LDG.E.64 R2, desc[UR36][R2.64] ;  /* 0x0000002402027981 */ /* 0x000ea4000c1e1b00 */
[----:B--2---:R0:W1:Y:S01]  /*b7c0*/  F2I.S64.F64.TRUNC R10, R2 ;  /* 0x00000002000a7311 */ /* 0x004062000030d900 */
[----:B------:R-:W-:Y:S05]  /*b7d0*/  BRA `(.L_x_28500) ;  /* 0x0000000800547947 */ /* 0x000fea0003800000 */
.L_x_28508:
        /* <DEDUP_REMOVED lines=26> */
.L_x_28511:
        /* <DEDUP_REMOVED lines=13> */
.L_x_28510:
[----:B------:R-:W2:Y:S02]  /*ba50*/  LDG.E.U16 R10, desc[UR36][R2.64] ;  /* 0x00000024020a7981 */ /* 0x000ea4000c1e1500 */
[----:B--2---:R-:W-:-:S06]  /*ba60*/  SHF.L.U32 R10, R10, 0x10, RZ ;  /* 0x000000100a0a7819 */ /* 0x004fcc00000006ff */
[----:B------:R-:W0:Y:S01]  /*ba70*/  F2I.S64.TRUNC R10, R10 ;  /* 0x0000000a000a7311 */ /* 0x000e22000020d900 */
[----:B------:R-:W-:Y:S05]  /*ba80*/  BRA `(.L_x_28500) ;  /* 0x0000000400a87947 */ /* 0x000fea0003800000 */
.L_x_28507:
        /* <DEDUP_REMOVED lines=11> */
.L_x_28514:
        /* <DEDUP_REMOVED lines=21> */
.L_x_28518:
[----:B------:R-:W-:Y:S05]  /*bc90*/  BSYNC.RECONVERGENT B1 ;  /* 0x0000000000017941 */ /* 0x000fea0003800200 */
.L_x_28517:
[----:B------:R-:W-:Y:S02]  /*bca0*/  SHF.L.U32 R0, R0, 0x14, RZ ;  /* 0x0000001400007819 */ /* 0x000fe400000006ff */
[----:B------:R-:W-:-:S04]  /*bcb0*/  LEA R2, R2, 0x3b800000, 0x17 ;  /* 0x3b80000002027811 */ /* 0x000fc800078eb8ff */
[----:B------:R-:W-:-:S07]  /*bcc0*/  LOP3.LUT R10, R2, R0, R7, 0xfe, !PT ;  /* 0x00000000020a7212 */ /* 0x000fce00078efe07 */
.L_x_28516:
[----:B------:R-:W-:Y:S05]  /*bcd0*/  BSYNC.RECONVERGENT B0 ;  /* 0x0000000000007941 */ /* 0x000fea0003800200 */
.L_x_28515:
[----:B------:R-:W0:Y:S01]  /*bce0*/  F2I.S64.TRUNC R10, R10 ;  /* 0x0000000a000a7311 */ /* 0x000e22000020d900 */
[----:B------:R-:W-:Y:S05]  /*bcf0*/  BRA `(.L_x_28500) ;  /* 0x00000004000c7947 */ /* 0x000fea0003800000 */
.L_x_28513:
        /* <DEDUP_REMOVED lines=21> */
.L_x_28522:
[----:B------:R-:W-:Y:S05]  /*be50*/  BSYNC.RECONVERGENT B1 ;  /* 0x0000000000017941 */ /* 0x000fea0003800200 */
.L_x_28521:
[----:B------:R-:W-:Y:S01]  /*be60*/  IMAD.SHL.U32 R0, R0, 0x200000, RZ ;  /* 0x0020000000007824 */ /* 0x000fe200078e00ff */
[----:B------:R-:W-:-:S04]  /*be70*/  LEA R2, R2, 0x37800000, 0x17 ;  /* 0x3780000002027811 */ /* 0x000fc800078eb8ff */
[----:B------:R-:W-:-:S07]  /*be80*/  LOP3.LUT R10, R2, R0, R7, 0xfe, !PT ;  /* 0x00000000020a7212 */ /* 0x000fce00078efe07 */
.L_x_28520:
[----:B------:R-:W-:Y:S05]  /*be90*/  BSYNC.RECONVERGENT B0 ;  /* 0x0000000000007941 */ /* 0x000fea0003800200 */
.L_x_28519:
[----:B------:R-:W0:Y:S01]  /*bea0*/  F2I.S64.TRUNC R10, R10 ;  /* 0x0000000a000a7311 */ /* 0x000e22000020d900 */
[----:B------:R-:W-:Y:S05]  /*beb0*/  BRA `(.L_x_28500) ;  /* 0x00000000009c7947 */ /* 0x000fea0003800000 */
.L_x_28512:
        /* <DEDUP_REMOVED lines=14> */
.L_x_28526:
[----:B------:R-:W-:Y:S05]  /*bfa0*/  BSYNC.RECONVERGENT B0 ;  /* 0x0000000000007941 */ /* 0x000fea0003800200 */
.L_x_28525:
[----:B------:R-:W0:Y:S01]  /*bfb0*/  F2I.S64.TRUNC R10, R10 ;  /* 0x0000000a000a7311 */ /* 0x000e22000020d900 */
[----:B------:R-:W-:Y:S05]  /*bfc0*/  BRA `(.L_x_28500) ;  /* 0x0000000000587947 */ /* 0x000fea0003800000 */
.L_x_28499:
[----:B------:R-:W-:Y:S01]  /*bfd0*/  MOV R0, 0x0 ;  /* 0x0000000000007802 */ /* 0x000fe20000000f00 */
[----:B------:R-:W0:Y:S01]  /*bfe0*/  LDCU.64 UR4, c[0x4][0x178] ;  /* 0x01002f00ff0477ac */ /* 0x000e220008000a00 */
[----:B------:R-:W-:Y:S02]  /*bff0*/  HFMA2 R8, -RZ, RZ, 0, 4.64916229248046875e-06 ;  /* 0x0000004eff087431 */ /* 0x000fe400000001ff */
        /* <DEDUP_REMOVED lines=13> */
.L_x_28527:
[----:B------:R-:W-:Y:S01]  /*c0d0*/  CS2R R10, SRZ ;  /* 0x00000000000a7805 */ /* 0x000fe2000001ff00 */
[----:B------:R-:W-:Y:S06]  /*c0e0*/  BRA `(.L_x_28500) ;  /* 0x0000000000107947 */ /* 0x000fec0003800000 */
.L_x_28524:
[----:B------:R0:W5:Y:S01]  /*c0f0*/  LDG.E.64 R10, desc[UR36][R2.64] ;  /* 0x00000024020a7981 */ /* 0x000162000c1e1b00 */
[----:B------:R-:W-:Y:S05]  /*c100*/  BRA `(.L_x_28500) ;  /* 0x0000000000087947 */ /* 0x000fea0003800000 */
.L_x_28523:
[----:B------:R0:W5:Y:S01]  /*c110*/  LDG.E R10, desc[UR36][R2.64] ;  /* 0x00000024020a7981 */ /* 0x000162000c1e1900 */
[----:B------:R-:W-:-:S07]  /*c120*/  MOV R11, RZ ;  /* 0x000000ff000b7202 */ /* 0x000fce0000000f00 */
.L_x_28500:
        /* <DEDUP_REMOVED lines=36> */
.L_x_28531:
        /* <DEDUP_REMOVED lines=14> */
.L_x_28532:
[----:B------:R-:W-:Y:S05]  /*c450*/  BSYNC.RECONVERGENT B1 ;  /* 0x0000000000017941 */ /* 0x000fea0003800200 */
.L_x_28530:
[----:B------:R-:W-:-:S04]  /*c460*/  SEL R5, RZ, 0xffffffff, !P0 ;  /* 0xffffffffff057807 */ /* 0x000fc80004000000 */
[----:B------:R-:W-:-:S05]  /*c470*/  IADD3 R2, P0, PT, R2, R5, RZ ;  /* 0x0000000502027210 */ /* 0x000fca0007f1e0ff */
[----:B------:R-:W-:Y:S01]  /*c480*/  IMAD.X R3, R3, 0x1, R5, P0 ;  /* 0x0000000103037824 */ /* 0x000fe200000e0605 */
[----:B------:R-:W-:Y:S07]  /*c490*/  BRA `(.L_x_28533) ;  /* 0x0000000000747947 */ /* 0x000fee0003800000 */
.L_x_28529:
        /* <DEDUP_REMOVED lines=24> */
.L_x_28534:
[----:B------:R-:W-:Y:S01]  /*c620*/  IMAD.MOV.U32 R0, RZ, RZ, R10 ;  /* 0x000000ffff007224 */ /* 0x000fe200078e000a */
[----:B------:R-:W-:Y:S02]  /*c630*/  MOV R9, R11 ;  /* 0x0000000b00097202 */ /* 0x000fe40000000f00 */
[----:B------:R-:W-:-:S07]  /*c640*/  MOV R8, 0xc660 ;  /* 0x0000c66000087802 */ /* 0x000fce0000000f00 */
[----:B------:R-:W-:Y:S05]  /*c650*/  CALL.REL.NOINC `($__internal_35_$__cuda_sm20_div_s64) ;  /* 0x0000000c00807944 */ /* 0x000fea0003c00000 */
[----:B------:R-:W-:-:S07]  /*c660*/  IMAD.MOV.U32 R2, RZ, RZ, R0 ;  /* 0x000000ffff027224 */ /* 0x000fce00078e0000 */
.L_x_28533:
[----:B------:R-:W-:Y:S05]  /*c670*/  BSYNC.RECONVERGENT B0 ;  /* 0x0000000000007941 */ /* 0x000fea0003800200 */
.L_x_28528:
        /* <DEDUP_REMOVED lines=13> */
.L_x_28538:
[----:B------:R-:W-:Y:S01]  /*c750*/  STG.E.U8 desc[UR36][R16.64], R2 ;  /* 0x0000000210007986 */ /* 0x000fe2000c101124 */
[----:B------:R-:W-:Y:S05]  /*c760*/  EXIT ;  /* 0x000000000000794d */ /* 0x000fea0003800000 */
.L_x_28537:
        /* <DEDUP_REMOVED lines=8> */
.L_x_28541:
[----:B------:R-:W-:Y:S01]  /*c7f0*/  STG.E desc[UR36][R16.64], R2 ;  /* 0x0000000210007986 */ /* 0x000fe2000c101924 */
[----:B------:R-:W-:Y:S05]  /*c800*/  EXIT ;  /* 0x000000000000794d */ /* 0x000fea0003800000 */
.L_x_28540:
[----:B------:R-:W-:Y:S01]  /*c810*/  STG.E.U16 desc[UR36][R16.64], R2 ;  /* 0x0000000210007986 */ /* 0x000fe2000c101524 */
[----:B------:R-:W-:Y:S05]  /*c820*/  EXIT ;  /* 0x000000000000794d */ /* 0x000fea0003800000 */
.L_x_28536:
        /* <DEDUP_REMOVED lines=9> */
.L_x_28543:
[----:B------:R-:W0:Y:S02]  /*c8c0*/  I2F.S64 R0, R2 ;  /* 0x0000000200007312 */ /* 0x000e240000301400 */
[----:B0-----:R-:W-:-:S05]  /*c8d0*/  F2FP.F16.F32.PACK_AB R0, RZ, R0 ;  /* 0x00000000ff00723e */ /* 0x001fca00000000ff */
[----:B------:R-:W-:Y:S01]  /*c8e0*/  STG.E.U16 desc[UR36][R16.64], R0 ;  /* 0x0000000010007986 */ /* 0x000fe2000c101524 */
[----:B------:R-:W-:Y:S05]  /*c8f0*/  EXIT ;  /* 0x000000000000794d */ /* 0x000fea0003800000 */
.L_x_28542:
        /* <DEDUP_REMOVED lines=10> */
.L_x_28545:
[----:B------:R-:W0:Y:S02]  /*c9a0*/  I2F.S64 R2, R2 ;  /* 0x0000000200027312 */ /* 0x000e240000301400 */
[----:B0-----:R-:W-:-:S04]  /*c9b0*/  F2FP.F16.F32.PACK_AB R3, RZ, R2 ;  /* 0x00000002ff03723e */ /* 0x001fc800000000ff */
[----:B------:R-:W-:-:S05]  /*c9c0*/  PRMT R3, R3, 0x5410, RZ ;  /* 0x0000541003037816 */ /* 0x000fca00000000ff */
[----:B------:R-:W-:Y:S01]  /*c9d0*/  STG.E desc[UR36][R16.64], R3 ;  /* 0x0000000310007986 */ /* 0x000fe2000c101924 */
[----:B------:R-:W-:Y:S05]  /*c9e0*/  EXIT ;  /* 0x000000000000794d */ /* 0x000fea0003800000 */
.L_x_28544:
[----:B------:R-:W0:Y:S02]  /*c9f0*/  I2F.F64.S64 R2, R2 ;  /* 0x0000000200027312 */ /* 0x000e240000301c00 */
[----:B0-----:R-:W-:Y:S01]  /*ca00*/  STG.E.64 desc[UR36][R16.64], R2 ;  /* 0x0000000210007986 */ /* 0x001fe2000c101b24 */
[----:B------:R-:W-:Y:S05]  /*ca10*/  EXIT ;  /* 0x000000000000794d */ /* 0x000fea0003800000 */
.L_x_28535:
        /* <DEDUP_REMOVED lines=12> */
.L_x_28549:
        /* <DEDUP_REMOVED lines=17> */
.L_x_28552:
[----:B------:R-:W-:-:S04]  /*cbf0*/  SHF.R.U32.HI R3, RZ, 0x18, R3 ;  /* 0x00000018ff037819 */ /* 0x000fc80000011603 */
[----:B------:R-:W-:-:S04]  /*cc00*/  LOP3.LUT R0, R0, 0x80, R3, 0xf8, !PT ;  /* 0x0000008000007812 */ /* 0x000fc800078ef803 */
[----:B------:R-:W-:-:S07]  /*cc10*/  PRMT R8, R0, 0x7610, R8 ;  /* 0x0000761000087816 */ /* 0x000fce0000000008 */
.L_x_28551:
[----:B------:R-:W-:Y:S05]  /*cc20*/  BSYNC.RECONVERGENT B0 ;  /* 0x0000000000007941 */ /* 0x000fea0003800200 */
.L_x_28550:
[----:B------:R-:W-:Y:S01]  /*cc30*/  STG.E.U8 desc[UR36][R16.64], R8 ;  /* 0x0000000810007986 */ /* 0x000fe2000c101124 */
[----:B------:R-:W-:Y:S05]  /*cc40*/  EXIT ;  /* 0x000000000000794d */ /* 0x000fea0003800000 */
.L_x_28548:
        /* <DEDUP_REMOVED lines=17> */
.L_x_28555:
[----:B------:R-:W-:-:S04]  /*cd60*/  SHF.R.U32.HI R3, RZ, 0x18, R3 ;  /* 0x00000018ff037819 */ /* 0x000fc80000011603 */
[----:B------:R-:W-:-:S04]  /*cd70*/  LOP3.LUT R0, R0, 0x80, R3, 0xf8, !PT ;  /* 0x0000008000007812 */ /* 0x000fc800078ef803 */
[----:B------:R-:W-:-:S07]  /*cd80*/  PRMT R8, R0, 0x7610, R8 ;  /* 0x0000761000087816 */ /* 0x000fce0000000008 */
.L_x_28554:
[----:B------:R-:W-:Y:S05]  /*cd90*/  BSYNC.RECONVERGENT B0 ;  /* 0x0000000000007941 */ /* 0x000fea0003800200 */
.L_x_28553:
[----:B------:R-:W-:Y:S01]  /*cda0*/  STG.E.U8 desc[UR36][R16.64], R8 ;  /* 0x0000000810007986 */ /* 0x000fe2000c101124 */
[----:B------:R-:W-:Y:S05]  /*cdb0*/  EXIT ;  /* 0x000000000000794d */ /* 0x000fea0003800000 */
.L_x_28547:
        /* <DEDUP_REMOVED lines=21> */
[----:B------:R-:W-:Y:S01]  /*cf10*/  STG.E.U8 desc[UR36][R16.64], R3 ;  /* 0x0000000310007986 */ /* 0x000fe2000c101124 */
[----:B------:R-:W-:Y:S05]  /*cf20*/  EXIT ;  /* 0x000000000000794d */ /* 0x000fea0003800000 */
.L_x_28557:
[----:B------:R-:W-:Y:S01]  /*cf30*/  STG.E.64 desc[UR36][R16.64], R2 ;  /* 0x0000000210007986 */ /* 0x000fe2000c101b24 */
[----:B------:R-:W-:Y:S05]  /*cf40*/  EXIT ;  /* 0x000000000000794d */ /* 0x000fea0003800000 */
.L_x_28556:
[----:B------:R-:W-:Y:S01]  /*cf50*/  STG.E desc[UR36][R16.64], R2 ;  /* 0x0000000210007986 */ /* 0x000fe2000c101924 */
[----:B------:R-:W-:Y:S05]  /*cf60*/  EXIT ;  /* 0x000000000000794d */ /* 0x000fea0003800000 */
.L_x_28546:
        /* <DEDUP_REMOVED lines=11> */
.L_x_28559:
[----:B------:R-:W0:Y:S01]  /*d020*/  I2F.F64.S64 R4, R2 ;  /* 0x0000000200047312 */ /* 0x000e220000301c00 */
[----:B------:R-:W-:-:S05]  /*d030*/  CS2R R6, SRZ ;  /* 0x0000000000067805 */ /* 0x000fca000001ff00 */
[----:B0-----:R-:W-:Y:S01]  /*d040*/  STG.E.128 desc[UR36][R16.64], R4 ;  /* 0x0000000410007986 */ /* 0x001fe2000c101d24 */
[----:B------:R-:W-:Y:S05]  /*d050*/  EXIT ;  /* 0x000000000000794d */ /* 0x000fea0003800000 */
.L_x_28558:
[----:B------:R-:W-:-:S09]  /*d060*/  UISETP.NE.AND UP0, UPT, UR4, 0xf, UPT ;  /* 0x0000000f0400788c */ /* 0x000fd2000bf05270 */
[----:B------:R-:W-:Y:S05]  /*d070*/  BRA.U !UP0, `(.L_x_28560) ;  /* 0x0000000108e87547 */ /* 0x000fea000b800000 */
[----:B------:R-:W-:-:S09]  /*d080*/  UISETP.NE.AND UP0, UPT, UR4, 0x17, UPT ;  /* 0x000000170400788c */ /* 0x000fd2000bf05270 */
[----:B------:R-:W-:Y:S05]  /*d090*/  BRA.U !UP0, `(.L_x_28561) ;  /* 0x0000000108907547 */ /* 0x000fea000b800000 */
[----:B------:R-:W-:-:S09]  /*d0a0*/  UISETP.NE.AND UP0, UPT, UR4, 0x18, UPT ;  /* 0x000000180400788c */ /* 0x000fd2000bf05270 */
[----:B------:R-:W-:Y:S05]  /*d0b0*/  BRA.U !UP0, `(.L_x_28562) ;  /* 0x0000000108447547 */ /* 0x000fea000b800000 */
.L_x_28539:
        /* <DEDUP_REMOVED lines=16> */
.L_x_28563:
[----:B------:R-:W-:Y:S05]  /*d1c0*/  EXIT ;  /* 0x000000000000794d */ /* 0x000fea0003800000 */
.L_x_28562:
        /* <DEDUP_REMOVED lines=13> */
.L_x_28565:
[----:B------:R-:W-:Y:S05]  /*d2a0*/  BSYNC.RECONVERGENT B0 ;  /* 0x0000000000007941 */ /* 0x000fea0003800200 */
.L_x_28564:
[----:B------:R-:W-:-:S05]  /*d2b0*/  LOP3.LUT R5, R0, 0x80, R5, 0xf8, !PT ;  /* 0x0000008000057812 */ /* 0x000fca00078ef805 */
[----:B------:R-:W-:Y:S01]  /*d2c0*/  STG.E.U8 desc[UR36][R16.64], R5 ;  /* 0x0000000510007986 */ /* 0x000fe2000c101124 */
[----:B------:R-:W-:Y:S05]  /*d2d0*/  EXIT ;  /* 0x000000000000794d */ /* 0x000fea0003800000 */
.L_x_28561:
        /* <DEDUP_REMOVED lines=12> */
.L_x_28567:
[----:B------:R-:W-:Y:S01]  /*d3a0*/  IMAD.MOV.U32 R0, RZ, RZ, 0x7f ;  /* 0x0000007fff007424 */ /* 0x000fe200078e00ff */
[----:B------:R-:W-:-:S04]  /*d3b0*/  ISETP.GT.U32.AND P0, PT, R4, 0x7f800000, PT ;  /* 0x7f8000000400780c */ /* 0x000fc80003f04070 */
[----:B------:R-:W-:-:S09]  /*d3c0*/  SEL R0, R0, 0x7c, P0 ;  /* 0x0000007c00007807 */ /* 0x000fd20000000000 */
.L_x_28568:
[----:B------:R-:W-:Y:S05]  /*d3d0*/  BSYNC.RECONVERGENT B0 ;  /* 0x0000000000007941 */ /* 0x000fea0003800200 */
.L_x_28566:
[----:B------:R-:W-:-:S04]  /*d3e0*/  SHF.R.U32.HI R3, RZ, 0x18, R3 ;  /* 0x00000018ff037819 */ /* 0x000fc80000011603 */
[----:B------:R-:W-:-:S05]  /*d3f0*/  LOP3.LUT R3, R0, 0x80, R3, 0xf8, !PT ;  /* 0x0000008000037812 */ /* 0x000fca00078ef803 */
[----:B------:R-:W-:Y:S01]  /*d400*/  STG.E.U8 desc[UR36][R16.64], R3 ;  /* 0x0000000310007986 */ /* 0x000fe2000c101124 */
[----:B------:R-:W-:Y:S05]  /*d410*/  EXIT ;  /* 0x000000000000794d */ /* 0x000fea0003800000 */
.L_x_28560:
[----:B------:R-:W0:Y:S02]  /*d420*/  I2F.S64 R0, R2 ;  /* 0x0000000200007312 */ /* 0x000e240000301400 */
[----:B0-----:R-:W-:-:S05]  /*d430*/  F2FP.BF16.F32.PACK_AB R0, RZ, R0 ;  /* 0x00000000ff00723e */ /* 0x001fca00000010ff */
[----:B------:R-:W-:Y:S01]  /*d440*/  STG.E.U16 desc[UR36][R16.64], R0 ;  /* 0x0000000010007986 */ /* 0x000fe2000c101524 */
[----:B------:R-:W-:Y:S05]  /*d450*/  EXIT ;  /* 0x000000000000794d */ /* 0x000fea0003800000 */
        .weak           $__internal_35_$__cuda_sm20_div_s64
        .type           $__internal_35_$__cuda_sm20_div_s64,@function
        .size           $__internal_35_$__cuda_sm20_div_s64,(.L_x_36984 - $__internal_35_$__cuda_sm20_div_s64)
$__internal_35_$__cuda_sm20_div_s64:
[-C--:B------:R-:W-:Y:S01]  /*d460*/  IADD3 R3, P1, PT, RZ, -R0.reuse, RZ ;  /* 0x80000000ff037210 */ /* 0x080fe20007f3e0ff */
[----:B------:R-:W-:Y:S01]  /*d470*/  UIADD3 UR4, UP1, UPT, URZ, -UR40, URZ ;  /* 0x80000028ff047290 */ /* 0x000fe2000ff3e0ff */
[----:B------:R-:W-:Y:S01]  /*d480*/  ISETP.GE.AND P0, PT, R9, RZ, PT ;  /* 0x000000ff0900720c */ /* 0x000fe20003f06270 */
[----:B------:R-:W-:Y:S02]  /*d490*/  UISETP.GE.AND UP0, UPT, UR41, URZ, UPT ;  /* 0x000000ff2900728c */ /* 0x000fe4000bf06270 */
[----:B------:R-:W-:Y:S01]  /*d4a0*/  IMAD.X R4, RZ, RZ, ~R9, P1 ;  /* 0x000000ffff047224 */ /* 0x000fe200008e0e09 */
[----:B------:R-:W-:Y:S01]  /*d4b0*/  SEL R2, R3, R0, !P0 ;  /* 0x0000000003027207 */ /* 0x000fe20004000000 */
[----:B------:R-:W-:Y:S02]  /*d4c0*/  USEL UR4, UR4, UR40, !UP0 ;  /* 0x0000002804047287 */ /* 0x000fe4000c000000 */
[----:B------:R-:W-:Y:S01]  /*d4d0*/  UIADD3.X UR5, UPT, UPT, URZ, ~UR41, URZ, UP1, !UPT ;  /* 0x80000029ff057290 */ /* 0x000fe20008ffe4ff */
[----:B------:R-:W-:-:S03]  /*d4e0*/  SEL R3, R4, R9, !P0 ;  /* 0x0000000904037207 */ /* 0x000fc60004000000 */
[----:B------:R-:W-:Y:S01]  /*d4f0*/  USEL UR5, UR5, UR41, !UP0 ;  /* 0x0000002905057287 */ /* 0x000fe2000c000000 */
[----:B------:R-:W0:Y:S08]  /*d500*/  I2F.U64.RP R12, R2 ;  /* 0x00000002000c7312 */ /* 0x000e300000309000 */
[----:B0-----:R-:W0:Y:S02]  /*d510*/  MUFU.RCP R12, R12 ;  /* 0x0000000c000c7308 */ /* 0x001e240000001000 */
[----:B0-----:R-:W-:-:S06]  /*d520*/  IADD3 R4, PT, PT, R12, 0x1ffffffe, RZ ;  /* 0x1ffffffe0c047810 */ /* 0x001fcc0007ffe0ff */
        /* <DEDUP_REMOVED lines=8> */
[-C--:B------:R-:W-:Y:S02]  /*d5b0*/  IMAD R19, R5, R15.reuse, RZ ;  /* 0x0000000f05137224 */ /* 0x080fe400078e02ff */
[----:B------:R-:W-:-:S04]  /*d5c0*/  IMAD.WIDE.U32 R6, P0, R4, R15, R6 ;  /* 0x0000000f04067225 */ /* 0x000fc80007800006 */
        /* <DEDUP_REMOVED lines=9> */
[----:B------:R-:W-:-:S04]  /*d660*/  IMAD.HI.U32 R6, R7, R15, RZ ;  /* 0x0000000f07067227 */ /* 0x000fc800078e00ff */
[----:B------:R-:W-:Y:S02]  /*d670*/  IMAD.X R4, RZ, RZ, ~R5, P0 ;  /* 0x000000ffff047224 */ /* 0x000fe400000e0e05 */
[----:B------:R-:W-:Y:S02]  /*d680*/  HFMA2 R5, -RZ, RZ, 0, 0 ;  /* 0x00000000ff057431 */ /* 0x000fe400000001ff */
[----:B------:R-:W-:-:S04]  /*d690*/  IMAD.WIDE.U32 R6, P0, R7, R4, R6 ;  /* 0x0000000407067225 */ /* 0x000fc80007800006 */
[----:B------:R-:W-:-:S04]  /*d6a0*/  IMAD.HI.U32 R7, P1, R13, R15, R6 ;  /* 0x0000000f0d077227 */ /* 0x000fc80007820006 */
[CC--:B------:R-:W-:Y:S02]  /*d6b0*/  IMAD R6, R13.reuse, R4.reuse, RZ ;  /* 0x000000040d067224 */ /* 0x0c0fe400078e02ff */
[----:B------:R-:W-:-:S03]  /*d6c0*/  IMAD.HI.U32 R4, R13, R4, RZ ;  /* 0x000000040d047227 */ /* 0x000fc600078e00ff */
[----:B------:R-:W-:Y:S01]  /*d6d0*/  IADD3 R7, P2, PT, R6, R7, RZ ;  /* 0x0000000706077210 */ /* 0x000fe20007f5e0ff */
[----:B------:R-:W-:-:S04]  /*d6e0*/  IMAD.X R13, R4, 0x1, R13, P0 ;  /* 0x00000001040d7824 */ /* 0x000fc800000e060d */
[----:B------:R-:W-:Y:S01]  /*d6f0*/  IMAD.HI.U32 R4, R7, UR4, RZ ;  /* 0x0000000407047c27 */ /* 0x000fe2000f8e00ff */
[----:B------:R-:W-:-:S03]  /*d700*/  IADD3.X R13, PT, PT, RZ, RZ, R13, P2, P1 ;  /* 0x000000ffff0d7210 */ /* 0x000fc600017e240d */
[----:B------:R-:W-:-:S04]  /*d710*/  IMAD.WIDE.U32 R4, R7, UR5, R4 ;  /* 0x0000000507047c25 */ /* 0x000fc8000f8e0004 */
[C---:B------:R-:W-:Y:S02]  /*d720*/  IMAD R15, R13.reuse, UR5, RZ ;  /* 0x000000050d0f7c24 */ /* 0x040fe4000f8e02ff */
[----:B------:R-:W-:-:S04]  /*d730*/  IMAD.HI.U32 R4, P0, R13, UR4, R4 ;  /* 0x000000040d047c27 */ /* 0x000fc8000f800004 */
[----:B------:R-:W-:Y:S01]  /*d740*/  IMAD.HI.U32 R7, R13, UR5, RZ ;  /* 0x000000050d077c27 */ /* 0x000fe2000f8e00ff */
[----:B------:R-:W-:-:S03]  /*d750*/  IADD3 R13, P1, PT, R15, R4, RZ ;  /* 0x000000040f0d7210 */ /* 0x000fc60007f3e0ff */
[----:B------:R-:W-:Y:S02]  /*d760*/  IMAD.X R7, RZ, RZ, R7, P0 ;  /* 0x000000ffff077224 */ /* 0x000fe400000e0607 */
[----:B------:R-:W-:-:S04]  /*d770*/  IMAD.WIDE.U32 R4, R13, R2, RZ ;  /* 0x000000020d047225 */ /* 0x000fc800078e00ff */
[----:B------:R-:W-:Y:S01]  /*d780*/  IMAD.X R7, RZ, RZ, R7, P1 ;  /* 0x000000ffff077224 */ /* 0x000fe200008e0607 */
[----:B------:R-:W-:Y:S01]  /*d790*/  IADD3 R19, P1, PT, -R4, UR4, RZ ;  /* 0x0000000404137c10 */ /* 0x000fe2000ff3e1ff */
[C---:B------:R-:W-:Y:S01]  /*d7a0*/  IMAD R5, R13.reuse, R3, R5 ;  /* 0x000000030d057224 */ /* 0x040fe200078e0205 */
[----:B------:R-:W-:Y:S02]  /*d7b0*/  IADD3 R4, P2, PT, R13, 0x1, RZ ;  /* 0x000000010d047810 */ /* 0x000fe40007f5e0ff */
[-C--:B------:R-:W-:Y:S01]  /*d7c0*/  ISETP.GE.U32.AND P0, PT, R19, R2.reuse, PT ;  /* 0x000000021300720c */ /* 0x080fe20003f06070 */
[----:B------:R-:W-:Y:S02]  /*d7d0*/  IMAD R5, R7, R2, R5 ;  /* 0x0000000207057224 */ /* 0x000fe400078e0205 */
[----:B------:R-:W-:-:S03]  /*d7e0*/  IMAD.X R6, RZ, RZ, R7, P2 ;  /* 0x000000ffff067224 */ /* 0x000fc600010e0607 */
[----:B------:R-:W-:Y:S02]  /*d7f0*/  IADD3.X R21, PT, PT, ~R5, UR5, RZ, P1, !PT ;  /* 0x0000000505157c10 */ /* 0x000fe40008ffe5ff */
[----:B------:R-:W-:Y:S02]  /*d800*/  IADD3 R5, P1, PT, R19, -R2, RZ ;  /* 0x8000000213057210 */ /* 0x000fe40007f3e0ff */
[CC--:B------:R-:W-:Y:S02]  /*d810*/  ISETP.GE.U32.AND.EX P0, PT, R21.reuse, R3.reuse, PT, P0 ;  /* 0x000000031500720c */ /* 0x0c0fe40003f06100 */
[----:B------:R-:W-:Y:S02]  /*d820*/  IADD3.X R15, PT, PT, R21, ~R3, RZ, P1, !PT ;  /* 0x80000003150f7210 */ /* 0x000fe40000ffe4ff */
[----:B------:R-:W-:Y:S02]  /*d830*/  SEL R5, R5, R19, P0 ;  /* 0x0000001305057207 */ /* 0x000fe40000000000 */
[----:B------:R-:W-:-:S02]  /*d840*/  SEL R13, R4, R13, P0 ;  /* 0x0000000d040d7207 */ /* 0x000fc40000000000 */
[----:B------:R-:W-:Y:S02]  /*d850*/  SEL R15, R15, R21, P0 ;  /* 0x000000150f0f7207 */ /* 0x000fe40000000000 */
[----:B------:R-:W-:Y:S02]  /*d860*/  ISETP.GE.U32.AND P1, PT, R5, R2, PT ;  /* 0x000000020500720c */ /* 0x000fe40003f26070 */
[----:B------:R-:W-:Y:S02]  /*d870*/  SEL R4, R6, R7, P0 ;  /* 0x0000000706047207 */ /* 0x000fe40000000000 */
[----:B------:R-:W-:Y:S02]  /*d880*/  IADD3 R2, P2, PT, R13, 0x1, RZ ;  /* 0x000000010d027810 */ /* 0x000fe40007f5e0ff */
[----:B------:R-:W-:Y:S02]  /*d890*/  ISETP.GE.U32.AND.EX P0, PT, R15, R3, PT, P1 ;  /* 0x000000030f00720c */ /* 0x000fe40003f06110 */
[----:B------:R-:W-:Y:S01]  /*d8a0*/  LOP3.LUT R6, R9, UR41, RZ, 0x3c, !PT ;  /* 0x0000002909067c12 */ /* 0x000fe2000f8e3cff */
[----:B------:R-:W-:Y:S01]  /*d8b0*/  IMAD.X R3, RZ, RZ, R4, P2 ;  /* 0x000000ffff037224 */ /* 0x000fe200010e0604 */
[----:B------:R-:W-:-:S02]  /*d8c0*/  SEL R2, R2, R13, P0 ;  /* 0x0000000d02027207 */ /* 0x000fc40000000000 */
[----:B------:R-:W-:Y:S02]  /*d8d0*/  ISETP.GE.AND P1, PT, R6, RZ, PT ;  /* 0x000000ff0600720c */ /* 0x000fe40003f26270 */
[----:B------:R-:W-:Y:S02]  /*d8e0*/  SEL R3, R3, R4, P0 ;  /* 0x0000000403037207 */ /* 0x000fe40000000000 */
[-C--:B------:R-:W-:Y:S02]  /*d8f0*/  IADD3 R5, P2, PT, RZ, -R2.reuse, RZ ;  /* 0x80000002ff057210 */ /* 0x080fe40007f5e0ff */
[----:B------:R-:W-:Y:S02]  /*d900*/  ISETP.NE.U32.AND P0, PT, R0, RZ, PT ;  /* 0x000000ff0000720c */ /* 0x000fe40003f05070 */
[----:B------:R-:W-:Y:S02]  /*d910*/  IADD3.X R4, PT, PT, RZ, ~R3, RZ, P2, !PT ;  /* 0x80000003ff047210 */ /* 0x000fe400017fe4ff */
[----:B------:R-:W-:Y:S01]  /*d920*/  ISETP.NE.AND.EX P0, PT, R9, RZ, PT, P0 ;  /* 0x000000ff0900720c */ /* 0x000fe20003f05300 */
[----:B------:R-:W-:Y:S01]  /*d930*/  IMAD.MOV.U32 R9, RZ, RZ, 0x0 ;  /* 0x00000000ff097424 */ /* 0x000fe200078e00ff */
[----:B------:R-:W-:-:S02]  /*d940*/  SEL R0, R5, R2, !P1 ;  /* 0x0000000205007207 */ /* 0x000fc40004800000 */
[----:B------:R-:W-:Y:S02]  /*d950*/  SEL R3, R4, R3, !P1 ;  /* 0x0000000304037207 */ /* 0x000fe40004800000 */
[----:B------:R-:W-:Y:S02]  /*d960*/  SEL R0, R0, 0xffffffff, P0 ;  /* 0xffffffff00007807 */ /* 0x000fe40000000000 */
[----:B------:R-:W-:Y:S01]  /*d970*/  SEL R3, R3, 0xffffffff, P0 ;  /* 0xffffffff03037807 */ /* 0x000fe20000000000 */
[----:B------:R-:W-:Y:S06]  /*d980*/  RET.REL.NODEC R8 `(_ZN2at6native18elementwise_kernelILi128ELi4EZNS0_15gpu_kernel_implINS0_13AUnaryFunctorIlllZZZNS0_15binary_internal21div_floor_kernel_cudaERNS_18TensorIteratorBaseEENKUlvE_clEvENKUlvE2_clEvEUlllE_EEEEvS6_RKT_EUliE_EEviT1_) ;  /* 0xffffff24089c7950 */ /* 0x000fec0003c3ffff */
.L_x_28569:
        /* <DEDUP_REMOVED lines=15> */
.L_x_36984:


//--------------------- .text._ZN2at6native27unrolled_elementwise_kernelINS0_13AUnaryFunctorIlllZZZNS0_15binary_internal21div_floor_kernel_cudaERNS_18TensorIteratorBaseEENKUlvE_clEvENKUlvE2_clEvEUlllE_EESt5arrayIPcLm2EELi4E23TrivialOffsetCalculatorILi1EjESE_NS0_6memory12LoadWithCastILi1EEENSF_13StoreWithCastILi1EEEEEviT_T0_T2_T3_T4_T5_ --------------------------
	.section	.text._ZN2at6native27unrolled_elementwise_kernelINS0_13AUnaryFunctorIlllZZZNS0_15binary_internal21div_floor_kernel_cudaERNS_18TensorIteratorBaseEENKUlvE_clEvENKUlvE2_clEvEUlllE_EESt5arrayIPcLm2EELi4E23TrivialOffsetCalculatorILi1EjESE_NS0_6memory12LoadWithCastILi1EEENSF_13StoreWithCastILi1EEEEEviT_T0_T2_T3_T4_T5_,"ax",@progbits
	.align	128
        .global         _ZN2at6native27unrolled_elementwise_kernelINS0_13AUnaryFunctorIlllZZZNS0_15binary_internal21div_floor_kernel_cudaERNS_18TensorIteratorBaseEENKUlvE_clEvENKUlvE2_clEvEUlllE_EESt5arrayIPcLm2EELi4E23TrivialOffsetCalculatorILi1EjESE_NS0_6memory12LoadWithCastILi1EEENSF_13StoreWithCastILi1EEEEEviT_T0_T2_T3_T4_T5_
        .type           _ZN2at6native27unrolled_elementwise_kernelINS0_13AUnaryFunctorIlllZZZNS0_15binary_internal21div_floor_kernel_cudaERNS_18TensorIteratorBaseEENKUlvE_clEvENKUlvE2_clEvEUlllE_EESt5arrayIPcLm2EELi4E23TrivialOffsetCalculatorILi1EjESE_NS0_6memory12LoadWithCastILi1EEENSF_13StoreWithCastILi1EEEEEviT_T0_T2_T3_T4_T5_,@function
        .size           _ZN2at6native27unrolled_elementwise_kernelINS0_13AUnaryFunctorIlllZZZNS0_15binary_internal21div_floor_kernel_cudaERNS_18TensorIteratorBaseEENKUlvE_clEvENKUlvE2_clEvEUlllE_EESt5arrayIPcLm2EELi4E23TrivialOffsetCalculatorILi1EjESE_NS0_6memory12LoadWithCastILi1EEENSF_13StoreWithCastILi1EEEEEviT_T0_T2_T3_T4_T5_,(.L_x_36985 - _ZN2at6native27unrolled_elementwise_kernelINS0_13AUnaryFunctorIlllZZZNS0_15binary_internal21div_floor_kernel_cudaERNS_18TensorIteratorBaseEENKUlvE_clEvENKUlvE2_clEvEUlllE_EESt5arrayIPcLm2EELi4E23TrivialOffsetCalculatorILi1EjESE_NS0_6memory12LoadWithCastILi1EEENSF_13StoreWithCastILi1EEEEEviT_T0_T2_T3_T4_T5_)
        .other          _ZN2at6native27unrolled_elementwise_kernelINS0_13AUnaryFunctorIlllZZZNS0_15binary_internal21div_floor_kernel_cudaERNS_18TensorIteratorBaseEENKUlvE_clEvENKUlvE2_clEvEUlllE_EESt5arrayIPcLm2EELi4E23TrivialOffsetCalculatorILi1EjESE_NS0_6memory12LoadWithCastILi1EEENSF_13StoreWithCastILi1EEEEEviT_T0_T2_T3_T4_T5_,@"STO_CUDA_ENTRY STV_DEFAULT"
_ZN2at6native27unrolled_elementwise_kernelINS0_13AUnaryFunctorIlllZZZNS0_15binary_internal21div_floor_kernel_cudaERNS_18TensorIteratorBaseEENKUlvE_clEvENKUlvE2_clEvEUlllE_EESt5arrayIPcLm2EELi4E23TrivialOffsetCalculatorILi1EjESE_NS0_6memory12LoadWithCastILi1EEENSF_13StoreWithCastILi1EEEEEviT_T0_T2_T3_T4_T5_:
.text._ZN2at6native27unrolled_elementwise_kernelINS0_13AUnaryFunctorIlllZZZNS0_15binary_internal21div_floor_kernel_cudaERNS_18TensorIteratorBaseEENKUlvE_clEvENKUlvE2_clEvEUlllE_EESt5arrayIPcLm2EELi4E23TrivialOffsetCalculatorILi1EjESE_NS0_6memory12LoadWithCastILi1EEENSF_13StoreWithCastILi1EEEEEviT_T0_T2_T3_T4_T5_:
        /* <DEDUP_REMOVED lines=32> */
.L_x_28575:
[----:B------:R1:W5:Y:S01]  /*0200*/  LDG.E.U8 R28, desc[UR36][R2.64] ;  /* 0x00000024021c7981 */ /* 0x000362000c1e1100 */
[----:B------:R-:W-:Y:S01]  /*0210*/  IMAD.MOV.U32 R29, RZ, RZ, RZ ;  /* 0x000000ffff1d7224 */ /* 0x000fe200078e00ff */
[----:B------:R-:W-:Y:S06]  /*0220*/  BRA `(.L_x_28577) ;  /* 0x0000000c00407947 */ /* 0x000fec0003800000 */
.L_x_28574:
        /* <DEDUP_REMOVED lines=8> */
.L_x_28579:
[----:B------:R-:W2:Y:S02]  /*02b0*/  LDG.E R28, desc[UR36][R2.64] ;  /* 0x00000024021c7981 */ /* 0x000ea4000c1e1900 */
[----:B--2---:R-:W-:Y:S01]  /*02c0*/  SHF.R.S32.HI R29, RZ, 0x1f, R28 ;  /* 0x0000001fff1d7819 */ /* 0x004fe2000001141c */
[----:B------:R-:W-:Y:S06]  /*02d0*/  BRA `(.L_x_28577) ;  /* 0x0000000c00147947 */ /* 0x000fec0003800000 */
.L_x_28578:
[----:B------:R-:W2:Y:S02]  /*02e0*/  LDG.E.S16 R28, desc[UR36][R2.64] ;  /* 0x00000024021c7981 */ /* 0x000ea4000c1e1700 */
[----:B--2---:R-:W-:Y:S01]  /*02f0*/  SHF.R.S32.HI R29, RZ, 0x1f, R28 ;  /* 0x0000001fff1d7819 */ /* 0x004fe2000001141c */
[----:B------:R-:W-:Y:S06]  /*0300*/  BRA `(.L_x_28577) ;  /* 0x0000000c00087947 */ /* 0x000fec0003800000 */
.L_x_28573:
        /* <DEDUP_REMOVED lines=9> */
.L_x_28581:
[----:B------:R-:W2:Y:S02]  /*03a0*/  LDG.E.U16 R2, desc[UR36][R2.64] ;  /* 0x0000002402027981 */ /* 0x000ea4000c1e1500 */
[----:B--2---:R-:W-:-:S06]  /*03b0*/  HADD2.F32 R28, -RZ, R2.H0_H0 ;  /* 0x20000002ff1c7230 */ /* 0x004fcc0000004100 */
[----:B------:R-:W0:Y:S01]  /*03c0*/  F2I.S64.TRUNC R28, R28 ;  /* 0x0000001c001c7311 */ /* 0x000e22000020d900 */
[----:B------:R-:W-:Y:S05]  /*03d0*/  BRA `(.L_x_28577) ;  /* 0x0000000800d47947 */ /* 0x000fea0003800000 */
.L_x_28580:
        /* <DEDUP_REMOVED lines=9> */
.L_x_28583:
[----:B------:R-:W2:Y:S02]  /*0470*/  LDG.E.U16 R2, desc[UR36][R2.64] ;  /* 0x0000002402027981 */ /* 0x000ea4000c1e1500 */
[----:B--2---:R-:W-:-:S06]  /*0480*/  HADD2.F32 R28, -RZ, R2.H0_H0 ;  /* 0x20000002ff1c7230 */ /* 0x004fcc0000004100 */
[----:B------:R-:W4:Y:S01]  /*0490*/  F2I.S64.TRUNC R28, R28 ;  /* 0x0000001c001c7311 */ /* 0x000f22000020d900 */
[----:B------:R-:W-:Y:S05]  /*04a0*/  BRA `(.L_x_28577) ;  /* 0x0000000800a07947 */ /* 0x000fea0003800000 */
.L_x_28582:
[----:B------:R-:W2:Y:S02]  /*04b0*/  LDG.E.64 R2, desc[UR36][R2.64] ;  /* 0x0000002402027981 */ /* 0x000ea4000c1e1b00 */
[----:B--2---:R2:W3:Y:S01]  /*04c0*/  F2I.S64.F64.TRUNC R28, R2 ;  /* 0x00000002001c7311 */ /* 0x0044e2000030d900 */
[----:B------:R-:W-:Y:S05]  /*04d0*/  BRA `(.L_x_28577) ;  /* 0x0000000800947947 */ /* 0x000fea0003800000 */
.L_x_28572:
        /* <DEDUP_REMOVED lines=13> */
.L_x_28586:
[----:B------:R-:W2:Y:S02]  /*05b0*/  LDG.E.64 R2, desc[UR36][R2.64] ;  /* 0x0000002402027981 */ /* 0x000ea4000c1e1b00 */
[----:B--2---:R0:W1:Y:S01]  /*05c0*/  F2I.S64.F64.TRUNC R28, R2 ;  /* 0x00000002001c7311 */ /* 0x004062000030d900 */
[----:B------:R-:W-:Y:S05]  /*05d0*/  BRA `(.L_x_28577) ;  /* 0x0000000800547947 */ /* 0x000fea0003800000 */
.L_x_28585:
        /* <DEDUP_REMOVED lines=26> */
.L_x_28588:
        /* <DEDUP_REMOVED lines=13> */
.L_x_28587:
[----:B------:R-:W2:Y:S02]  /*0850*/  LDG.E.U16 R28, desc[UR36][R2.64] ;  /* 0x00000024021c7981 */ /* 0x000ea4000c1e1500 */
[----:B--2---:R-:W-:-:S06]  /*0860*/  IMAD.U32 R28, R28, 0x10000, RZ ;  /* 0x000100001c1c7824 */ /* 0x004fcc00078e00ff */
[----:B------:R-:W0:Y:S01]  /*0870*/  F2I.S64.TRUNC R28, R28 ;  /* 0x0000001c001c7311 */ /* 0x000e22000020d900 */
[----:B------:R-:W-:Y:S05]  /*0880*/  BRA `(.L_x_28577) ;  /* 0x0000000400a87947 */ /* 0x000fea0003800000 */
.L_x_28584:
        /* <DEDUP_REMOVED lines=11> */
.L_x_28591:
        /* <DEDUP_REMOVED lines=21> */
.L_x_28595:
[----:B------:R-:W-:Y:S05]  /*0a90*/  BSYNC.RECONVERGENT B1 ;  /* 0x0000000000017941 */ /* 0x000fea0003800200 */
.L_x_28594:
[----:B------:R-:W-:Y:S01]  /*0aa0*/  IMAD.SHL.U32 R0, R0, 0x100000, RZ ;  /* 0x0010000000007824 */ /* 0x000fe200078e00ff */
[----:B------:R-:W-:-:S04]  /*0ab0*/  LEA R2, R2, 0x3b800000, 0x17 ;  /* 0x3b80000002027811 */ /* 0x000fc800078eb8ff */
[----:B------:R-:W-:-:S07]  /*0ac0*/  LOP3.LUT R28, R2, R0, R7, 0xfe, !PT ;  /* 0x00000000021c7212 */ /* 0x000fce00078efe07 */
.L_x_28593:
[----:B------:R-:W-:Y:S05]  /*0ad0*/  BSYNC.RECONVERGENT B0 ;  /* 0x0000000000007941 */ /* 0x000fea0003800200 */
.L_x_28592:
[----:B------:R-:W0:Y:S01]  /*0ae0*/  F2I.S64.TRUNC R28, R28 ;  /* 0x0000001c001c7311 */ /* 0x000e22000020d900 */
[----:B------:R-:W-:Y:S05]  /*0af0*/  BRA `(.L_x_28577) ;  /* 0x00000004000c7947 */ /* 0x000fea0003800000 */
.L_x_28590:
        /* <DEDUP_REMOVED lines=21> */
.L_x_28599:
[----:B------:R-:W-:Y:S05]  /*0c50*/  BSYNC.RECONVERGENT B1 ;  /* 0x0000000000017941 */ /* 0x000fea0003800200 */
.L_x_28598:
[----:B------:R-:W-:Y:S01]  /*0c60*/  IMAD.SHL.U32 R0, R0, 0x200000, RZ ;  /* 0x0020000000007824 */ /* 0x000fe200078e00ff */
[----:B------:R-:W-:-:S04]  /*0c70*/  LEA R2, R2, 0x37800000, 0x17 ;  /* 0x3780000002027811 */ /* 0x000fc800078eb8ff */
[----:B------:R-:W-:-:S07]  /*0c80*/  LOP3.LUT R28, R2, R0, R7, 0xfe, !PT ;  /* 0x00000000021c7212 */ /* 0x000fce00078efe07 */
.L_x_28597:
[----:B------:R-:W-:Y:S05]  /*0c90*/  BSYNC.RECONVERGENT B0 ;  /* 0x0000000000007941 */ /* 0x000fea0003800200 */
.L_x_28596:
[----:B------:R-:W0:Y:S01]  /*0ca0*/  F2I.S64.TRUNC R28, R28 ;  /* 0x0000001c001c7311 */ /* 0x000e22000020d900 */
[----:B------:R-:W-:Y:S05]  /*0cb0*/  BRA `(.L_x_28577) ;  /* 0x00000000009c7947 */ /* 0x000fea0003800000 */
.L_x_28589:
[----:B------:R-:W-:-:S09]  /*0cc0*/  UISETP.NE.AND UP0, UPT, UR4, 0x1c, UPT ;  /* 0x0000001c0400788c */ /* 0x000fd2000bf05270 */
[----:B------:R-:W-:Y:S05]  /*0cd0*/  BRA.U !UP0, `(.L_x_28600) ;  /* 0x00000001088c7547 */ /* 0x000fea000b800000 */
[----:B------:R-:W-:-:S09]  /*0ce0*/  UISETP.NE.AND UP0, UPT, UR4, 0x1d, UPT ;  /* 0x0000001d0400788c */ /* 0x000fd2000bf05270 */
[----:B------:R-:W-:Y:S05]  /*0cf0*/  BRA.U !UP0, `(.L_x_28601) ;  /* 0x00000001087c7547 */ /* 0x000fea000b800000 */
[----:B------:R-:W-:-:S09]  /*0d00*/  UISETP.NE.AND UP0, UPT, UR4, 0x2c, UPT ;  /* 0x0000002c0400788c */ /* 0x000fd2000bf05270 */
[----:B------:R-:W-:Y:S05]  /*0d10*/  BRA.U !UP0, `(.L_x_28602) ;  /* 0x0000000108487547 */ /* 0x000fea000b800000 */
.L_x_28576:
        /* <DEDUP_REMOVED lines=16> */
.L_x_28603:
[----:B------:R-:W-:Y:S01]  /*0e20*/  CS2R R28, SRZ ;  /* 0x00000000001c7805 */ /* 0x000fe2000001ff00 */
[----:B------:R-:W-:Y:S06]  /*0e30*/  BRA `(.L_x_28577) ;  /* 0x00000000003c7947 */ /* 0x000fec0003800000 */
.L_x_28602:
        /* <DEDUP_REMOVED lines=8> */
.L_x_28605:
[----:B------:R-:W-:Y:S05]  /*0ec0*/  BSYNC.RECONVERGENT B0 ;  /* 0x0000000000007941 */ /* 0x000fea0003800200 */
.L_x_28604:
[----:B------:R-:W0:Y:S01]  /*0ed0*/  F2I.S64.TRUNC R28, R28 ;  /* 0x0000001c001c7311 */ /* 0x000e22000020d900 */
[----:B------:R-:W-:Y:S05]  /*0ee0*/  BRA `(.L_x_28577) ;  /* 0x0000000000107947 */ /* 0x000fea0003800000 */
.L_x_28601:
[----:B------:R0:W5:Y:S01]  /*0ef0*/  LDG.E.64 R28, desc[UR36][R2.64] ;  /* 0x00000024021c7981 */ /* 0x000162000c1e1b00 */
[----:B------:R-:W-:Y:S05]  /*0f00*/  BRA `(.L_x_28577) ;  /* 0x0000000000087947 */ /* 0x000fea0003800000 */
.L_x_28600:
[----:B------:R0:W5:Y:S01]  /*0f10*/  LDG.E R28, desc[UR36][R2.64] ;  /* 0x00000024021c7981 */ /* 0x000162000c1e1900 */
[----:B------:R-:W-:-:S07]  /*0f20*/  IMAD.MOV.U32 R29, RZ, RZ, RZ ;  /* 0x000000ffff1d7224 */ /* 0x000fce00078e00ff */
.L_x_28577:
[----:B012---:R-:W-:-:S07]  /*0f30*/  VIADD R2, R26, 0x80 ;  /* 0x000000801a027836 */ /* 0x007fce0000000000 */
.L_x_28571:
[----:B------:R-:W-:Y:S05]  /*0f40*/  BSYNC.RECONVERGENT B6 ;  /* 0x0000000000067941 */ /* 0x000fea0003800200 */
.L_x_28570:
[----:B------:R-:W-:Y:S01]  /*0f50*/  ISETP.GE.AND P0, PT, R2, R18, PT ;  /* 0x000000120200720c */ /* 0x000fe20003f06270 */
[----:B------:R-:W-:Y:S01]  /*0f60*/  BSSY.RECONVERGENT B6, `(.L_x_28606) ;  /* 0x00000ec000067945 */ /* 0x000fe20003800200 */
[----:B------:R-:W-:-:S11]  /*0f70*/  CS2R R24, SRZ ;  /* 0x0000000000187805 */ /* 0x000fd6000001ff00 */
        /* <DEDUP_REMOVED lines=21> */
.L_x_28611:
[----:B------:R0:W5:Y:S01]  /*10d0*/  LDG.E.U8 R24, desc[UR36][R4.64] ;  /* 0x0000002404187981 */ /* 0x000162000c1e1100 */
[----:B------:R-:W-:Y:S01]  /*10e0*/  IMAD.MOV.U32 R25, RZ, RZ, RZ ;  /* 0x000000ffff197224 */ /* 0x000fe200078e00ff */
[----:B------:R-:W-:Y:S06]  /*10f0*/  BRA `(.L_x_28613) ;  /* 0x0000000c00447947 */ /* 0x000fec0003800000 */
.L_x_28610:
        /* <DEDUP_REMOVED lines=8> */
.L_x_28615:
[----:B------:R-:W2:Y:S02]  /*1180*/  LDG.E R24, desc[UR36][R4.64] ;  /* 0x0000002404187981 */ /* 0x000ea4000c1e1900 */
[----:B--2---:R-:W-:Y:S01]  /*1190*/  SHF.R.S32.HI R25, RZ, 0x1f, R24 ;  /* 0x0000001fff197819 */ /* 0x004fe20000011418 */
[----:B------:R-:W-:Y:S06]  /*11a0*/  BRA `(.L_x_28613) ;  /* 0x0000000c00187947 */ /* 0x000fec0003800000 */
.L_x_28614:
[----:B------:R-:W2:Y:S02]  /*11b0*/  LDG.E.S16 R24, desc[UR36][R4.64] ;  /* 0x0000002404187981 */ /* 0x000ea4000c1e1700 */
[----:B--2---:R-:W-:Y:S01]  /*11c0*/  SHF.R.S32.HI R25, RZ, 0x1f, R24 ;  /* 0x0000001fff197819 */ /* 0x004fe20000011418 */
[----:B------:R-:W-:Y:S06]  /*11d0*/  BRA `(.L_x_28613) ;  /* 0x0000000c000c7947 */ /* 0x000fec0003800000 */
.L_x_28609:
        /* <DEDUP_REMOVED lines=9> */
.L_x_28617:
[----:B------:R-:W2:Y:S02]  /*1270*/  LDG.E.U16 R4, desc[UR36][R4.64] ;  /* 0x0000002404047981 */ /* 0x000ea4000c1e1500 */
[----:B--2---:R-:W-:-:S06]  /*1280*/  HADD2.F32 R24, -RZ, R4.H0_H0 ;  /* 0x20000004ff187230 */ /* 0x004fcc0000004100 */
[----:B------:R-:W0:Y:S01]  /*1290*/  F2I.S64.TRUNC R24, R24 ;  /* 0x0000001800187311 */ /* 0x000e22000020d900 */
[----:B------:R-:W-:Y:S05]  /*12a0*/  BRA `(.L_x_28613) ;  /* 0x0000000800d87947 */ /* 0x000fea0003800000 */
.L_x_28616:
        /* <DEDUP_REMOVED lines=9> */
.L_x_28619:
[----:B------:R-:W2:Y:S02]  /*1340*/  LDG.E.U16 R4, desc[UR36][R4.64] ;  /* 0x0000002404047981 */ /* 0x000ea4000c1e1500 */
[----:B--2---:R-:W-:-:S06]  /*1350*/  HADD2.F32 R24, -RZ, R4.H0_H0 ;  /* 0x20000004ff187230 */ /* 0x004fcc0000004100 */
[----:B------:R-:W0:Y:S01]  /*1360*/  F2I.S64.TRUNC R24, R24 ;  /* 0x0000001800187311 */ /* 0x000e22000020d900 */
[----:B------:R-:W-:Y:S05]  /*1370*/  BRA `(.L_x_28613) ;  /* 0x0000000800a47947 */ /* 0x000fea0003800000 */
.L_x_28618:
[----:B------:R-:W2:Y:S02]  /*1380*/  LDG.E.64 R4, desc[UR36][R4.64] ;  /* 0x0000002404047981 */ /* 0x000ea4000c1e1b00 */
[----:B--2---:R0:W1:Y:S01]  /*1390*/  F2I.S64.F64.TRUNC R24, R4 ;  /* 0x0000000400187311 */ /* 0x004062000030d900 */
[----:B------:R-:W-:Y:S05]  /*13a0*/  BRA `(.L_x_28613) ;  /* 0x0000000800987947 */ /* 0x000fea0003800000 */
.L_x_28608:
        /* <DEDUP_REMOVED lines=13> */
.L_x_28622:
[----:B------:R-:W2:Y:S02]  /*1480*/  LDG.E.64 R4, desc[UR36][R4.64] ;  /* 0x0000002404047981 */ /* 0x000ea4000c1e1b00 */
[----:B--2---:R0:W1:Y:S01]  /*1490*/  F2I.S64.F64.TRUNC R24, R4 ;  /* 0x0000000400187311 */ /* 0x004062000030d900 */
[----:B------:R-:W-:Y:S05]  /*14a0*/  BRA `(.L_x_28613) ;  /* 0x0000000800587947 */ /* 0x000fea0003800000 */
.L_x_28621:
        /* <DEDUP_REMOVED lines=26> */
.L_x_28624:
        /* <DEDUP_REMOVED lines=12> */
[----:B------:R2:W0:Y:S01]  /*1710*/  F2I.S64.TRUNC R24, R0 ;  /* 0x0000000000187311 */ /* 0x000422000020d900 */
[----:B------:R-:W-:Y:S05]  /*1720*/  BRA `(.L_x_28613) ;  /* 0x0000000400b87947 */ /* 0x000fea0003800000 */
.L_x_28623:
[----:B------:R-:W2:Y:S02]  /*1730*/  LDG.E.U16 R24, desc[UR36][R4.64] ;  /* 0x0000002404187981 */ /* 0x000ea4000c1e1500 */
[----:B--2---:R-:W-:-:S06]  /*1740*/  IMAD.U32 R24, R24, 0x10000, RZ ;  /* 0x0001000018187824 */ /* 0x004fcc00078e00ff */
[----:B------:R-:W0:Y:S01]  /*1750*/  F2I.S64.TRUNC R24, R24 ;  /* 0x0000001800187311 */ /* 0x000e22000020d900 */
[----:B------:R-:W-:Y:S05]  /*1760*/  BRA `(.L_x_28613) ;  /* 0x0000000400a87947 */ /* 0x000fea0003800000 */
.L_x_28620:
        /* <DEDUP_REMOVED lines=11> */
.L_x_28627:
        /* <DEDUP_REMOVED lines=21> */
.L_x_28631:
[----:B------:R-:W-:Y:S05]  /*1970*/  BSYNC.RECONVERGENT B1 ;  /* 0x0000000000017941 */ /* 0x000fea0003800200 */
.L_x_28630:
[----:B------:R-:W-:Y:S01]  /*1980*/  IMAD.SHL.U32 R0, R0, 0x100000, RZ ;  /* 0x0010000000007824 */ /* 0x000fe200078e00ff */
[----:B------:R-:W-:-:S04]  /*1990*/  LEA R3, R3, 0x3b800000, 0x17 ;  /* 0x3b80000003037811 */ /* 0x000fc800078eb8ff */
[----:B------:R-:W-:-:S07]  /*19a0*/  LOP3.LUT R24, R3, R0, R7, 0xfe, !PT ;  /* 0x0000000003187212 */ /* 0x000fce00078efe07 */
.L_x_28629:
[----:B------:R-:W-:Y:S05]  /*19b0*/  BSYNC.RECONVERGENT B0 ;  /* 0x0000000000007941 */ /* 0x000fea0003800200 */
.L_x_28628:
[----:B------:R-:W0:Y:S01]  /*19c0*/  F2I.S64.TRUNC R24, R24 ;  /* 0x0000001800187311 */ /* 0x000e22000020d900 */
[----:B------:R-:W-:Y:S05]  /*19d0*/  BRA `(.L_x_28613) ;  /* 0x00000004000c7947 */ /* 0x000fea0003800000 */
.L_x_28626:
        /* <DEDUP_REMOVED lines=21> */
.L_x_28635:
[----:B------:R-:W-:Y:S05]  /*1b30*/  BSYNC.RECONVERGENT B1 ;  /* 0x0000000000017941 */ /* 0x000fea0003800200 */
.L_x_28634:
[----:B------:R-:W-:Y:S01]  /*1b40*/  IMAD.SHL.U32 R0, R0, 0x200000, RZ ;  /* 0x0020000000007824 */ /* 0x000fe200078e00ff */
[----:B------:R-:W-:-:S04]  /*1b50*/  LEA R3, R3, 0x37800000, 0x17 ;  /* 0x3780000003037811 */ /* 0x000fc800078eb8ff */
[----:B------:R-:W-:-:S07]  /*1b60*/  LOP3.LUT R24, R3, R0, R7, 0xfe, !PT ;  /* 0x0000000003187212 */ /* 0x000fce00078efe07 */
.L_x_28633:
[----:B------:R-:W-:Y:S05]  /*1b70*/  BSYNC.RECONVERGENT B0 ;  /* 0x0000000000007941 */ /* 0x000fea0003800200 */
.L_x_28632:
[----:B------:R-:W0:Y:S01]  /*1b80*/  F2I.S64.TRUNC R24, R24 ;  /* 0x0000001800187311 */ /* 0x000e22000020d900 */
[----:B------:R-:W-:Y:S05]  /*1b90*/  BRA `(.L_x_28613) ;  /* 0x00000000009c7947 */ /* 0x000fea0003800000 */
.L_x_28625:
        /* <DEDUP_REMOVED lines=14> */
.L_x_28639:
[----:B------:R-:W-:Y:S05]  /*1c80*/  BSYNC.RECONVERGENT B0 ;  /* 0x0000000000007941 */ /* 0x000fea0003800200 */
.L_x_28638:
[----:B------:R-:W0:Y:S01]  /*1c90*/  F2I.S64.TRUNC R24, R24 ;  /* 0x0000001800187311 */ /* 0x000e22000020d900 */
[----:B------:R-:W-:Y:S05]  /*1ca0*/  BRA `(.L_x_28613) ;  /* 0x0000000000587947 */ /* 0x000fea0003800000 */
.L_x_28612:
        /* <DEDUP_REMOVED lines=16> */
.L_x_28640:
[----:B------:R-:W-:Y:S01]  /*1db0*/  CS2R R24, SRZ ;  /* 0x0000000000187805 */ /* 0x000fe2000001ff00 */
[----:B------:R-:W-:Y:S06]  /*1dc0*/  BRA `(.L_x_28613) ;  /* 0x0000000000107947 */ /* 0x000fec0003800000 */
.L_x_28637:
[----:B------:R0:W5:Y:S01]  /*1dd0*/  LDG.E.64 R24, desc[UR36][R4.64] ;  /* 0x0000002404187981 */ /* 0x000162000c1e1b00 */
[----:B------:R-:W-:Y:S05]  /*1de0*/  BRA `(.L_x_28613) ;  /* 0x0000000000087947 */ /* 0x000fea0003800000 */
.L_x_28636:
[----:B------:R0:W5:Y:S01]  /*1df0*/  LDG.E R24, desc[UR36][R4.64] ;  /* 0x0000002404187981 */ /* 0x000162000c1e1900 */
[----:B------:R-:W-:-:S07]  /*1e00*/  IMAD.MOV.U32 R25, RZ, RZ, RZ ;  /* 0x000000ffff197224 */ /* 0x000fce00078e00ff */
.L_x_28613:
[----:B------:R-:W-:-:S07]  /*1e10*/  VIADD R2, R2, 0x80 ;  /* 0x0000008002027836 */ /* 0x000fce0000000000 */
.L_x_28607:
[----:B------:R-:W-:Y:S05]  /*1e20*/  BSYNC.RECONVERGENT B6 ;  /* 0x0000000000067941 */ /* 0x000fea0003800200 */
.L_x_28606:
[----:B------:R-:W-:Y:S01]  /*1e30*/  ISETP.GE.AND P0, PT, R2, R18, PT ;  /* 0x000000120200720c */ /* 0x000fe20003f06270 */
[----:B------:R-:W-:Y:S01]  /*1e40*/  BSSY.RECONVERGENT B6, `(.L_x_28641) ;  /* 0x00000ec000067945 */ /* 0x000fe20003800200 */
[----:B------:R-:W-:-:S11]  /*1e50*/  CS2R R16, SRZ ;  /* 0x0000000000107805 */ /* 0x000fd6000001ff00 */
[----:B------:R-:W-:Y:S05]  /*1e60*/  @P0 BRA `(.L_x_28642) ;  /* 0x0000000c00a40947 */ /* 0x000fea0003800000 */
[----:B0-----:R-:W0:Y:S01]  /*1e70*/  LDC.64 R4, c[0x0][0x3a0] ;  /* 0x0000e800ff047b82 */ /* 0x001e220000000a00 */
[----:B------:R-:W1:Y:S01]  /*1e80*/  LDCU UR5, c[0x0][0x3b0] ;  /* 0x00007600ff0577ac */ /* 0x000e620008000800 */
[----:B--2---:R-:W-:Y:S01]  /*1e90*/  IMAD R0, R19, 0x200, R2 ;  /* 0x0000020013007824 */ /* 0x004fe200078e0202 */
        /* <DEDUP_REMOVED lines=17> */
.L_x_28646:
[----:B------:R0:W5:Y:S01]  /*1fb0*/  LDG.E.U8 R16, desc[UR36][R4.64] ;  /* 0x0000002404107981 */ /* 0x000162000c1e1100 */
[----:B------:R-:W-:Y:S01]  /*1fc0*/  IMAD.MOV.U32 R17, RZ, RZ, RZ ;  /* 0x000000ffff117224 */ /* 0x000fe200078e00ff */
[----:B------:R-:W-:Y:S06]  /*1fd0*/  BRA `(.L_x_28648) ;  /* 0x0000000c00447947 */ /* 0x000fec0003800000 */
.L_x_28645:
        /* <DEDUP_REMOVED lines=8> */
.L_x_28650:
[----:B------:R-:W2:Y:S02]  /*2060*/  LDG.E R16, desc[UR36][R4.64] ;  /* 0x0000002404107981 */ /* 0x000ea4000c1e1900 */
[----:B--2---:R-:W-:Y:S01]  /*2070*/  SHF.R.S32.HI R17, RZ, 0x1f, R16 ;  /* 0x0000001fff117819 */ /* 0x004fe20000011410 */
[----:B------:R-:W-:Y:S06]  /*2080*/  BRA `(.L_x_28648) ;  /* 0x0000000c00187947 */ /* 0x000fec0003800000 */
.L_x_28649:
[----:B------:R-:W2:Y:S02]  /*2090*/  LDG.E.S16 R16, desc[UR36][R4.64] ;  /* 0x0000002404107981 */ /* 0x000ea4000c1e1700 */
[----:B--2---:R-:W-:Y:S01]  /*20a0*/  SHF.R.S32.HI R17, RZ, 0x1f, R16 ;  /* 0x0000001fff117819 */ /* 0x004fe20000011410 */
[----:B------:R-:W-:Y:S06]  /*20b0*/  BRA `(.L_x_28648) ;  /* 0x0000000c000c7947 */ /* 0x000fec0003800000 */
.L_x_28644:
        /* <DEDUP_REMOVED lines=9> */
.L_x_28652:
[----:B------:R-:W2:Y:S02]  /*2150*/  LDG.E.U16 R4, desc[UR36][R4.64] ;  /* 0x0000002404047981 */ /* 0x000ea4000c1e1500 */
[----:B--2---:R-:W-:-:S06]  /*2160*/  HADD2.F32 R16, -RZ, R4.H0_H0 ;  /* 0x20000004ff107230 */ /* 0x004fcc0000004100 */
[----:B------:R-:W0:Y:S01]  /*2170*/  F2I.S64.TRUNC R16, R16 ;  /* 0x0000001000107311 */ /* 0x000e22000020d900 */
[----:B------:R-:W-:Y:S05]  /*2180*/  BRA `(.L_x_28648) ;  /* 0x0000000800d87947 */ /* 0x000fea0003800000 */
.L_x_28651:
        /* <DEDUP_REMOVED lines=9> */
.L_x_28654:
[----:B------:R-:W2:Y:S02]  /*2220*/  LDG.E.U16 R4, desc[UR36][R4.64] ;  /* 0x0000002404047981 */ /* 0x000ea4000c1e1500 */
[----:B--2---:R-:W-:-:S06]  /*2230*/  HADD2.F32 R16, -RZ, R4.H0_H0 ;  /* 0x20000004ff107230 */ /* 0x004fcc0000004100 */
[----:B------:R-:W0:Y:S01]  /*2240*/  F2I.S64.TRUNC R16, R16 ;  /* 0x0000001000107311 */ /* 0x000e22000020d900 */
[----:B------:R-:W-:Y:S05]  /*2250*/  BRA `(.L_x_28648) ;  /* 0x0000000800a47947 */ /* 0x000fea0003800000 */
.L_x_28653:
[----:B------:R-:W2:Y:S02]  /*2260*/  LDG.E.64 R4, desc[UR36][R4.64] ;  /* 0x0000002404047981 */ /* 0x000ea4000c1e1b00 */
[----:B--2---:R0:W1:Y:S01]  /*2270*/  F2I.S64.F64.TRUNC R16, R4 ;  /* 0x0000000400107311 */ /* 0x004062000030d900 */
[----:B------:R-:W-:Y:S05]  /*2280*/  BRA `(.L_x_28648) ;  /* 0x0000000800987947 */ /* 0x000fea0003800000 */
.L_x_28643:
        /* <DEDUP_REMOVED lines=13> */
.L_x_28657:
[----:B------:R-:W2:Y:S02]  /*2360*/  LDG.E.64 R4, desc[UR36][R4.64] ;  /* 0x0000002404047981 */ /* 0x000ea4000c1e1b00 */
[----:B--2---:R0:W1:Y:S01]  /*2370*/  F2I.S64.F64.TRUNC R16, R4 ;  /* 0x0000000400107311 */ /* 0x004062000030d900 */
[----:B------:R-:W-:Y:S05]  /*2380*/  BRA `(.L_x_28648) ;  /* 0x0000000800587947 */ /* 0x000fea0003800000 */
.L_x_28656:
        /* <DEDUP_REMOVED lines=26> */
.L_x_28659:
        /* <DEDUP_REMOVED lines=14> */
.L_x_28658:
[----:B------:R-:W2:Y:S02]  /*2610*/  LDG.E.U16 R16, desc[UR36][R4.64] ;  /* 0x0000002404107981 */ /* 0x000ea4000c1e1500 */
[----:B--2---:R-:W-:-:S06]  /*2620*/  IMAD.U32 R16, R16, 0x10000, RZ ;  /* 0x0001000010107824 */ /* 0x004fcc00078e00ff */
[----:B------:R-:W0:Y:S01]  /*2630*/  F2I.S64.TRUNC R16, R16 ;  /* 0x0000001000107311 */ /* 0x000e22000020d900 */
[----:B------:R-:W-:Y:S05]  /*2640*/  BRA `(.L_x_28648) ;  /* 0x0000000400a87947 */ /* 0x000fea0003800000 */
.L_x_28655:
        /* <DEDUP_REMOVED lines=11> */
.L_x_28662:
        /* <DEDUP_REMOVED lines=21> */
.L_x_28666:
[----:B------:R-:W-:Y:S05]  /*2850*/  BSYNC.RECONVERGENT B1 ;  /* 0x0000000000017941 */ /* 0x000fea0003800200 */
.L_x_28665:
[----:B------:R-:W-:Y:S01]  /*2860*/  IMAD.SHL.U32 R0, R0, 0x100000, RZ ;  /* 0x0010000000007824 */ /* 0x000fe200078e00ff */
[----:B------:R-:W-:-:S04]  /*2870*/  LEA R3, R3, 0x3b800000, 0x17 ;  /* 0x3b80000003037811 */ /* 0x000fc800078eb8ff */
[----:B------:R-:W-:-:S07]  /*2880*/  LOP3.LUT R16, R3, R0, R7, 0xfe, !PT ;  /* 0x0000000003107212 */ /* 0x000fce00078efe07 */
.L_x_28664:
[----:B------:R-:W-:Y:S05]  /*2890*/  BSYNC.RECONVERGENT B0 ;  /* 0x0000000000007941 */ /* 0x000fea0003800200 */
.L_x_28663:
[----:B------:R-:W1:Y:S01]  /*28a0*/  F2I.S64.TRUNC R16, R16 ;  /* 0x0000001000107311 */ /* 0x000e62000020d900 */
[----:B------:R-:W-:Y:S05]  /*28b0*/  BRA `(.L_x_28648) ;  /* 0x00000004000c7947 */ /* 0x000fea0003800000 */
.L_x_28661:
        /* <DEDUP_REMOVED lines=21> */
.L_x_28670:
[----:B------:R-:W-:Y:S05]  /*2a10*/  BSYNC.RECONVERGENT B1 ;  /* 0x0000000000017941 */ /* 0x000fea0003800200 */
.L_x_28669:
[----:B------:R-:W-:Y:S01]  /*2a20*/  IMAD.SHL.U32 R0, R0, 0x200000, RZ ;  /* 0x0020000000007824 */ /* 0x000fe200078e00ff */
[----:B------:R-:W-:-:S04]  /*2a30*/  LEA R3, R3, 0x37800000, 0x17 ;  /* 0x3780000003037811 */ /* 0x000fc800078eb8ff */
[----:B------:R-:W-:-:S07]  /*2a40*/  LOP3.LUT R16, R3, R0, R7, 0xfe, !PT ;  /* 0x0000000003107212 */ /* 0x000fce00078efe07 */
.L_x_28668:
[----:B------:R-:W-:Y:S05]  /*2a50*/  BSYNC.RECONVERGENT B0 ;  /* 0x0000000000007941 */ /* 0x000fea0003800200 */
.L_x_28667:
[----:B------:R-:W2:Y:S01]  /*2a60*/  F2I.S64.TRUNC R16, R16 ;  /* 0x0000001000107311 */ /* 0x000ea2000020d900 */
[----:B------:R-:W-:Y:S05]  /*2a70*/  BRA `(.L_x_28648) ;  /* 0x00000000009c7947 */ /* 0x000fea0003800000 */
.L_x_28660:
        /* <DEDUP_REMOVED lines=14> */
.L_x_28674:
[----:B------:R-:W-:Y:S05]  /*2b60*/  BSYNC.RECONVERGENT B0 ;  /* 0x0000000000007941 */ /* 0x000fea0003800200 */
.L_x_28673:
[----:B------:R-:W0:Y:S01]  /*2b70*/  F2I.S64.TRUNC R16, R16 ;  /* 0x0000001000107311 */ /* 0x000e22000020d900 */
[----:B------:R-:W-:Y:S05]  /*2b80*/  BRA `(.L_x_28648) ;  /* 0x0000000000587947 */ /* 0x000fea0003800000 */
.L_x_28647:
        /* <DEDUP_REMOVED lines=16> */
.L_x_28675:
[----:B------:R-:W-:Y:S01]  /*2c90*/  CS2R R16, SRZ ;  /* 0x0000000000107805 */ /* 0x000fe2000001ff00 */
[----:B------:R-:W-:Y:S06]  /*2ca0*/  BRA `(.L_x_28648) ;  /* 0x0000000000107947 */ /* 0x000fec0003800000 */
.L_x_28672:
[----:B------:R0:W5:Y:S01]  /*2cb0*/  LDG.E.64 R16, desc[UR36][R4.64] ;  /* 0x0000002404107981 */ /* 0x000162000c1e1b00 */
[----:B------:R-:W-:Y:S05]  /*2cc0*/  BRA `(.L_x_28648) ;  /* 0x0000000000087947 */ /* 0x000fea0003800000 */
.L_x_28671:
[----:B------:R0:W5:Y:S01]  /*2cd0*/  LDG.E R16, desc[UR36][R4.64] ;  /* 0x0000002404107981 */ /* 0x000162000c1e1900 */
[----:B------:R-:W-:-:S07]  /*2ce0*/  IMAD.MOV.U32 R17, RZ, RZ, RZ ;  /* 0x000000ffff117224 */ /* 0x000fce00078e00ff */
.L_x_28648:
[----:B------:R-:W-:-:S07]  /*2cf0*/  VIADD R2, R2, 0x80 ;  /* 0x0000008002027836 */ /* 0x000fce0000000000 */
.L_x_28642:
[----:B------:R-:W-:Y:S05]  /*2d00*/  BSYNC.RECONVERGENT B6 ;  /* 0x0000000000067941 */ /* 0x000fea0003800200 */
.L_x_28641:
        /* <DEDUP_REMOVED lines=24> */
.L_x_28681:
[----:B------:R0:W5:Y:S01]  /*2e90*/  LDG.E.U8 R22, desc[UR36][R2.64] ;  /* 0x0000002402167981 */ /* 0x000162000c1e1100 */
[----:B------:R-:W-:Y:S01]  /*2ea0*/  IMAD.MOV.U32 R23, RZ, RZ, RZ ;  /* 0x000000ffff177224 */ /* 0x000fe200078e00ff */
[----:B------:R-:W-:Y:S06]  /*2eb0*/  BRA `(.L_x_28677) ;  /* 0x0000000c003c7947 */ /* 0x000fec0003800000 */
.L_x_28680:
        /* <DEDUP_REMOVED lines=8> */
.L_x_28684:
[----:B------:R-:W2:Y:S02]  /*2f40*/  LDG.E R22, desc[UR36][R2.64] ;  /* 0x0000002402167981 */ /* 0x000ea4000c1e1900 */
[----:B--2---:R-:W-:Y:S01]  /*2f50*/  SHF.R.S32.HI R23, RZ, 0x1f, R22 ;  /* 0x0000001fff177819 */ /* 0x004fe20000011416 */
[----:B------:R-:W-:Y:S06]  /*2f60*/  BRA `(.L_x_28677) ;  /* 0x0000000c00107947 */ /* 0x000fec0003800000 */
.L_x_28683:
[----:B------:R-:W2:Y:S02]  /*2f70*/  LDG.E.S16 R22, desc[UR36][R2.64] ;  /* 0x0000002402167981 */ /* 0x000ea4000c1e1700 */
[----:B--2---:R-:W-:Y:S01]  /*2f80*/  SHF.R.S32.HI R23, RZ, 0x1f, R22 ;  /* 0x0000001fff177819 */ /* 0x004fe20000011416 */
[----:B------:R-:W-:Y:S06]  /*2f90*/  BRA `(.L_x_28677) ;  /* 0x0000000c00047947 */ /* 0x000fec0003800000 */
.L_x_28679:
        /* <DEDUP_REMOVED lines=9> */
.L_x_28686:
[----:B------:R-:W2:Y:S02]  /*3030*/  LDG.E.U16 R2, desc[UR36][R2.64] ;  /* 0x0000002402027981 */ /* 0x000ea4000c1e1500 */
[----:B--2---:R-:W-:-:S06]  /*3040*/  HADD2.F32 R22, -RZ, R2.H0_H0 ;  /* 0x20000002ff167230 */ /* 0x004fcc0000004100 */
[----:B------:R-:W0:Y:S01]  /*3050*/  F2I.S64.TRUNC R22, R22 ;  /* 0x0000001600167311 */ /* 0x000e22000020d900 */
[----:B------:R-:W-:Y:S05]  /*3060*/  BRA `(.L_x_28677) ;  /* 0x0000000800d07947 */ /* 0x000fea0003800000 */
.L_x_28685:
        /* <DEDUP_REMOVED lines=9> */
.L_x_28688:
[----:B------:R-:W2:Y:S02]  /*3100*/  LDG.E.U16 R2, desc[UR36][R2.64] ;  /* 0x0000002402027981 */ /* 0x000ea4000c1e1500 */
[----:B--2---:R-:W-:-:S06]  /*3110*/  HADD2.F32 R22, -RZ, R2.H0_H0 ;  /* 0x20000002ff167230 */ /* 0x004fcc0000004100 */
[----:B------:R-:W0:Y:S01]  /*3120*/  F2I.S64.TRUNC R22, R22 ;  /* 0x0000001600167311 */ /* 0x000e22000020d900 */
[----:B------:R-:W-:Y:S05]  /*3130*/  BRA `(.L_x_28677) ;  /* 0x00000008009c7947 */ /* 0x000fea0003800000 */
.L_x_28687:
[----:B------:R-:W2:Y:S02]  /*3140*/  LDG.E.64 R2, desc[UR36][R2.64] ;  /* 0x0000002402027981 */ /* 0x000ea4000c1e1b00 */
[----:B--2---:R0:W1:Y:S01]  /*3150*/  F2I.S64.F64.TRUNC R22, R2 ;  /* 0x0000000200167311 */ /* 0x004062000030d900 */
[----:B------:R-:W-:Y:S05]  /*3160*/  BRA `(.L_x_28677) ;  /* 0x0000000800907947 */ /* 0x000fea0003800000 */
.L_x_28678:
        /* <DEDUP_REMOVED lines=13> */
.L_x_28691:
[----:B------:R-:W2:Y:S02]  /*3240*/  LDG.E.64 R2, desc[UR36][R2.64] ;  /* 0x0000002402027981 */ /* 0x000ea4000c1e1b00 */
[----:B--2---:R0:W1:Y:S01]  /*3250*/  F2I.S64.F64.TRUNC R22, R2 ;  /* 0x0000000200167311 */ /* 0x004062000030d900 */
[----:B------:R-:W-:Y:S05]  /*3260*/  BRA `(.L_x_28677) ;  /* 0x0000000800507947 */ /* 0x000fea0003800000 */
.L_x_28690:
        /* <DEDUP_REMOVED lines=26> */
.L_x_28693:
        /* <DEDUP_REMOVED lines=13> */
.L_x_28692:
[----:B------:R-:W2:Y:S02]  /*34e0*/  LDG.E.U16 R22, desc[UR36][R2.64] ;  /* 0x0000002402167981 */ /* 0x000ea4000c1e1500 */
[----:B--2---:R-:W-:-:S06]  /*34f0*/  IMAD.U32 R22, R22, 0x10000, RZ ;  /* 0x0001000016167824 */ /* 0x004fcc00078e00ff */
[----:B------:R-:W0:Y:S01]  /*3500*/  F2I.S64.TRUNC R22, R22 ;  /* 0x0000001600167311 */ /* 0x000e22000020d900 */
[----:B------:R-:W-:Y:S05]  /*3510*/  BRA `(.L_x_28677) ;  /* 0x0000000400a47947 */ /* 0x000fea0003800000 */
.L_x_28689:
        /* <DEDUP_REMOVED lines=11> */
.L_x_28696:
        /* <DEDUP_REMOVED lines=21> */
.L_x_28700:
[----:B------:R-:W-:Y:S05]  /*3720*/  BSYNC.RECONVERGENT B1 ;  /* 0x0000000000017941 */ /* 0x000fea0003800200 */
.L_x_28699:
[----:B------:R-:W-:Y:S01]  /*3730*/  IMAD.SHL.U32 R0, R0, 0x100000, RZ ;  /* 0x0010000000007824 */ /* 0x000fe200078e00ff */
[----:B------:R-:W-:-:S04]  /*3740*/  LEA R2, R2, 0x3b800000, 0x17 ;  /* 0x3b80000002027811 */ /* 0x000fc800078eb8ff */
[----:B------:R-:W-:-:S07]  /*3750*/  LOP3.LUT R22, R2, R0, R7, 0xfe, !PT ;  /* 0x0000000002167212 */ /* 0x000fce00078efe07 */
.L_x_28698:
[----:B------:R-:W-:Y:S05]  /*3760*/  BSYNC.RECONVERGENT B0 ;  /* 0x0000000000007941 */ /* 0x000fea0003800200 */
.L_x_28697:
[----:B------:R-:W0:Y:S01]  /*3770*/  F2I.S64.TRUNC R22, R22 ;  /* 0x0000001600167311 */ /* 0x000e22000020d900 */
[----:B------:R-:W-:Y:S05]  /*3780*/  BRA `(.L_x_28677) ;  /* 0x0000000400087947 */ /* 0x000fea0003800000 */
.L_x_28695:
        /* <DEDUP_REMOVED lines=21> */
.L_x_28704:
[----:B------:R-:W-:Y:S05]  /*38e0*/  BSYNC.RECONVERGENT B1 ;  /* 0x0000000000017941 */ /* 0x000fea0003800200 */
.L_x_28703:
[----:B------:R-:W-:Y:S01]  /*38f0*/  IMAD.SHL.U32 R0, R0, 0x200000, RZ ;  /* 0x0020000000007824 */ /* 0x000fe200078e00ff */
[----:B------:R-:W-:-:S04]  /*3900*/  LEA R2, R2, 0x37800000, 0x17 ;  /* 0x3780000002027811 */ /* 0x000fc800078eb8ff */
[----:B------:R-:W-:-:S07]  /*3910*/  LOP3.LUT R22, R2, R0, R7, 0xfe, !PT ;  /* 0x0000000002167212 */ /* 0x000fce00078efe07 */
.L_x_28702:
[----:B------:R-:W-:Y:S05]  /*3920*/  BSYNC.RECONVERGENT B0 ;  /* 0x0000000000007941 */ /* 0x000fea0003800200 */
.L_x_28701:
[----:B------:R-:W0:Y:S01]  /*3930*/  F2I.S64.TRUNC R22, R22 ;  /* 0x0000001600167311 */ /* 0x000e22000020d900 */
[----:B------:R-:W-:Y:S05]  /*3940*/  BRA `(.L_x_28677) ;  /* 0x0000000000987947 */ /* 0x000fea0003800000 */
.L_x_28694:
        /* <DEDUP_REMOVED lines=14> */
.L_x_28708:
[----:B------:R-:W-:Y:S05]  /*3a30*/  BSYNC.RECONVERGENT B0 ;  /* 0x0000000000007941 */ /* 0x000fea0003800200 */
.L_x_28707:
[----:B------:R-:W0:Y:S01]  /*3a40*/  F2I.S64.TRUNC R22, R22 ;  /* 0x0000001600167311 */ /* 0x000e22000020d900 */
[----:B------:R-:W-:Y:S05]  /*3a50*/  BRA `(.L_x_28677) ;  /* 0x0000000000547947 */ /* 0x000fea0003800000 */
.L_x_28682:
        /* <DEDUP_REMOVED lines=16> */
.L_x_28709:
[----:B------:R-:W-:Y:S05]  /*3b60*/  BRA `(.L_x_28677) ;  /* 0x0000000000107947 */ /* 0x000fea0003800000 */
.L_x_28706:
[----:B------:R0:W5:Y:S01]  /*3b70*/  LDG.E.64 R22, desc[UR36][R2.64] ;  /* 0x0000002402167981 */ /* 0x000162000c1e1b00 */
[----:B------:R-:W-:Y:S05]  /*3b80*/  BRA `(.L_x_28677) ;  /* 0x0000000000087947 */ /* 0x000fea0003800000 */
.L_x_28705:
[----:B------:R0:W5:Y:S01]  /*3b90*/  LDG.E R22, desc[UR36][R2.64] ;  /* 0x0000002402167981 */ /* 0x000162000c1e1900 */
[----:B------:R-:W-:-:S07]  /*3ba0*/  IMAD.MOV.U32 R23, RZ, RZ, RZ ;  /* 0x000000ffff177224 */ /* 0x000fce00078e00ff */
.L_x_28677:
[----:B------:R-:W-:Y:S05]  /*3bb0*/  BSYNC.RECONVERGENT B6 ;  /* 0x0000000000067941 */ /* 0x000fea0003800200 */
.L_x_28676:
[----:B0-2---:R-:W0:Y:S01]  /*3bc0*/  LDC R0, c[0x0][0x390] ;  /* 0x0000e400ff007b82 */ /* 0x005e220000000800 */
[----:B------:R-:W-:Y:S01]  /*3bd0*/  ISETP.GE.AND P0, PT, R26, R18, PT ;  /* 0x000000121a00720c */ /* 0x000fe20003f06270 */
[----:B------:R-:W-:Y:S06]  /*3be0*/  BSSY.RECONVERGENT B0, `(.L_x_28710) ;  /* 0x0000054000007945 */ /* 0x000fec0003800200 */
[----:B------:R-:W2:Y:S06]  /*3bf0*/  LDC R3, c[0x0][0x394] ;  /* 0x0000e500ff037b82 */ /* 0x000eac0000000800 */
[----:B------:R-:W-:Y:S05]  /*3c00*/  @P0 BRA `(.L_x_28711) ;  /* 0x0000000400440947 */ /* 0x000fea0003800000 */
[----:B------:R-:W3:Y:S02]  /*3c10*/  LDC.64 R4, c[0x0][0x390] ;  /* 0x0000e400ff047b82 */ /* 0x000ee40000000a00 */
        /* <DEDUP_REMOVED lines=9> */
[----:B------:R-:W3:Y:S01]  /*3cb0*/  I2F.U32.RP R2, R28 ;  /* 0x0000001c00027306 */ /* 0x000ee20000209000 */
[----:B------:R-:W-:-:S07]  /*3cc0*/  ISETP.NE.U32.AND P2, PT, R28, RZ, PT ;  /* 0x000000ff1c00720c */ /* 0x000fce0003f45070 */
[----:B---3--:R-:W3:Y:S02]  /*3cd0*/  MUFU.RCP R2, R2 ;  /* 0x0000000200027308 */ /* 0x008ee40000001000 */
[----:B---3--:R-:W-:-:S06]  /*3ce0*/  VIADD R6, R2, 0xffffffe ;  /* 0x0ffffffe02067836 */ /* 0x008fcc0000000000 */
[----:B------:R3:W4:Y:S02]  /*3cf0*/  F2I.FTZ.U32.TRUNC.NTZ R7, R6 ;  /* 0x0000000600077305 */ /* 0x000724000021f000 */
[----:B---3--:R-:W-:Y:S02]  /*3d00*/  IMAD.MOV.U32 R6, RZ, RZ, RZ ;  /* 0x000000ffff067224 */ /* 0x008fe400078e00ff */
[----:B----4-:R-:W-:-:S04]  /*3d10*/  IMAD.MOV R5, RZ, RZ, -R7 ;  /* 0x000000ffff057224 */ /* 0x010fc800078e0a07 */
        /* <DEDUP_REMOVED lines=17> */
.L_x_28714:
[----:B------:R-:W-:Y:S01]  /*3e30*/  IMAD.MOV.U32 R8, RZ, RZ, R28 ;  /* 0x000000ffff087224 */ /* 0x000fe200078e001c */
[----:B------:R-:W-:Y:S01]  /*3e40*/  MOV R4, 0x3e70 ;  /* 0x00003e7000047802 */ /* 0x000fe20000000f00 */
[----:B------:R-:W-:-:S07]  /*3e50*/  IMAD.MOV.U32 R5, RZ, RZ, R29 ;  /* 0x000000ffff057224 */ /* 0x000fce00078e001d */
[----:B012---:R-:W-:Y:S05]  /*3e60*/  CALL.REL.NOINC `($__internal_36_$__cuda_sm20_div_s64) ;  /* 0x0000004c00907944 */ /* 0x007fea0003c00000 */
[----:B------:R-:W0:Y:S01]  /*3e70*/  LDCU.64 UR4, c[0x0][0x390] ;  /* 0x00007200ff0477ac */ /* 0x000e220008000a00 */
[----:B------:R-:W-:-:S05]  /*3e80*/  IADD3 R11, P0, PT, RZ, -R6, RZ ;  /* 0x80000006ff0b7210 */ /* 0x000fca0007f1e0ff */
[----:B------:R-:W-:-:S04]  /*3e90*/  IMAD.X R9, RZ, RZ, ~R7, P0 ;  /* 0x000000ffff097224 */ /* 0x000fc800000e0e07 */
[----:B------:R-:W-:-:S04]  /*3ea0*/  IMAD R9, R9, R28, RZ ;  /* 0x0000001c09097224 */ /* 0x000fc800078e02ff */
[-C--:B------:R-:W-:Y:S02]  /*3eb0*/  IMAD R9, R29, R11.reuse, R9 ;  /* 0x0000000b1d097224 */ /* 0x080fe400078e0209 */
[----:B0-----:R-:W-:-:S03]  /*3ec0*/  IMAD.WIDE.U32 R4, R28, R11, UR4 ;  /* 0x000000041c047e25 */ /* 0x001fc6000f8e000b */
[----:B------:R-:W-:Y:S01]  /*3ed0*/  ISETP.NE.U32.AND P0, PT, R4, RZ, PT ;  /* 0x000000ff0400720c */ /* 0x000fe20003f05070 */
[----:B------:R-:W-:-:S05]  /*3ee0*/  IMAD.IADD R4, R5, 0x1, R9 ;  /* 0x0000000105047824 */ /* 0x000fca00078e0209 */
[----:B------:R-:W-:-:S13]  /*3ef0*/  ISETP.NE.AND.EX P0, PT, R4, RZ, PT, P0 ;  /* 0x000000ff0400720c */ /* 0x000fda0003f05300 */
.L_x_28715:
[----:B------:R-:W-:Y:S05]  /*3f00*/  BSYNC.RECONVERGENT B1 ;  /* 0x0000000000017941 */ /* 0x000fea0003800200 */
.L_x_28713:
[----:B------:R-:W-:-:S04]  /*3f10*/  SEL R5, RZ, 0xffffffff, !P0 ;  /* 0xffffffffff057807 */ /* 0x000fc80004000000 */
[----:B------:R-:W-:-:S05]  /*3f20*/  IADD3 R14, P0, PT, R6, R5, RZ ;  /* 0x00000005060e7210 */ /* 0x000fca0007f1e0ff */
[----:B------:R-:W-:Y:S01]  /*3f30*/  IMAD.X R15, R7, 0x1, R5, P0 ;  /* 0x00000001070f7824 */ /* 0x000fe200000e0605 */
[----:B------:R-:W-:Y:S07]  /*3f40*/  BRA `(.L_x_28711) ;  /* 0x0000000000747947 */ /* 0x000fee0003800000 */
.L_x_28712:
[----:B------:R-:W-:-:S04]  /*3f50*/  LOP3.LUT R5, R29, R5, RZ, 0xfc, !PT ;  /* 0x000000051d057212 */ /* 0x000fc800078efcff */
[----:B------:R-:W-:-:S13]  /*3f60*/  ISETP.NE.U32.AND P0, PT, R5, RZ, PT ;  /* 0x000000ff0500720c */ /* 0x000fda0003f05070 */
[----:B------:R-:W-:Y:S05]  /*3f70*/  @P0 BRA `(.L_x_28716) ;  /* 0x0000000000500947 */ /* 0x000fea0003800000 */
[----:B------:R-:W3:Y:S01]  /*3f80*/  I2F.U32.RP R2, R28 ;  /* 0x0000001c00027306 */ /* 0x000ee20000209000 */
[----:B------:R-:W-:Y:S01]  /*3f90*/  ISETP.NE.U32.AND P2, PT, R28, RZ, PT ;  /* 0x000000ff1c00720c */ /* 0x000fe20003f45070 */
[----:B------:R-:W-:-:S06]  /*3fa0*/  IMAD.MOV.U32 R15, RZ, RZ, RZ ;  /* 0x000000ffff0f7224 */ /* 0x000fcc00078e00ff */
        /* <DEDUP_REMOVED lines=17> */
.L_x_28716:
[----:B------:R-:W-:Y:S01]  /*40c0*/  IMAD.MOV.U32 R8, RZ, RZ, R28 ;  /* 0x000000ffff087224 */ /* 0x000fe200078e001c */
[----:B------:R-:W-:Y:S01]  /*40d0*/  MOV R4, 0x4100 ;  /* 0x0000410000047802 */ /* 0x000fe20000000f00 */
[----:B------:R-:W-:-:S07]  /*40e0*/  IMAD.MOV.U32 R5, RZ, RZ, R29 ;  /* 0x000000ffff057224 */ /* 0x000fce00078e001d */
[----:B012---:R-:W-:Y:S05]  /*40f0*/  CALL.REL.NOINC `($__internal_36_$__cuda_sm20_div_s64) ;  /* 0x0000004800ec7944 */ /* 0x007fea0003c00000 */
[----:B------:R-:W-:Y:S02]  /*4100*/  IMAD.MOV.U32 R14, RZ, RZ, R6 ;  /* 0x000000ffff0e7224 */ /* 0x000fe400078e0006 */
[----:B------:R-:W-:-:S07]  /*4110*/  IMAD.MOV.U32 R15, RZ, RZ, R7 ;  /* 0x000000ffff0f7224 */ /* 0x000fce00078e0007 */
.L_x_28711:
[----:B------:R-:W-:Y:S05]  /*4120*/  BSYNC.RECONVERGENT B0 ;  /* 0x0000000000007941 */ /* 0x000fea0003800200 */
.L_x_28710:
[----:B------:R-:W-:Y:S01]  /*4130*/  VIADD R2, R26, 0x80 ;  /* 0x000000801a027836 */ /* 0x000fe20000000000 */
[----:B------:R-:W-:Y:S04]  /*4140*/  BSSY.RECONVERGENT B0, `(.L_x_28717) ;  /* 0x0000055000007945 */ /* 0x000fe80003800200 */
[----:B------:R-:W-:-:S13]  /*4150*/  ISETP.GE.AND P0, PT, R2, R18, PT ;  /* 0x000000120200720c */ /* 0x000fda0003f06270 */
[----:B------:R-:W-:Y:S05]  /*4160*/  @P0 BRA `(.L_x_28718) ;  /* 0x0000000400480947 */ /* 0x000fea0003800000 */
[----:B------:R-:W1:Y:S02]  /*4170*/  LDC.64 R4, c[0x0][0x390] ;  /* 0x0000e400ff047b82 */ /* 0x000e640000000a00 */
[----:B-1---5:R-:W-:Y:S02]  /*4180*/  LOP3.LUT R6, R24, R4, RZ, 0x3c, !PT ;  /* 0x0000000418067212 */ /* 0x022fe400078e3cff */
        /* <DEDUP_REMOVED lines=8> */
[----:B------:R-:W1:Y:S01]  /*4210*/  I2F.U32.RP R5, R24 ;  /* 0x0000001800057306 */ /* 0x000e620000209000 */
[----:B------:R-:W-:-:S07]  /*4220*/  ISETP.NE.U32.AND P2, PT, R24, RZ, PT ;  /* 0x000000ff1800720c */ /* 0x000fce0003f45070 */
[----:B-1----:R-:W1:Y:S02]  /*4230*/  MUFU.RCP R5, R5 ;  /* 0x0000000500057308 */ /* 0x002e640000001000 */
[----:B-1----:R-:W-:-:S06]  /*4240*/  VIADD R6, R5, 0xffffffe ;  /* 0x0ffffffe05067836 */ /* 0x002fcc0000000000 */
[----:B------:R1:W5:Y:S02]  /*4250*/  F2I.FTZ.U32.TRUNC.NTZ R7, R6 ;  /* 0x0000000600077305 */ /* 0x000364000021f000 */
[----:B-1----:R-:W-:Y:S02]  /*4260*/  IMAD.MOV.U32 R6, RZ, RZ, RZ ;  /* 0x000000ffff067224 */ /* 0x002fe400078e00ff */
[----:B-----5:R-:W-:-:S04]  /*4270*/  IMAD.MOV R9, RZ, RZ, -R7 ;  /* 0x000000ffff097224 */ /* 0x020fc800078e0a07 */
        /* <DEDUP_REMOVED lines=12> */
[----:B------:R-:W-:-:S04]  /*4340*/  IMAD.MOV R5, RZ, RZ, -R6 ;  /* 0x000000ffff057224 */ /* 0x000fc800078e0a06 */
[----:B------:R-:W-:-:S05]  /*4350*/  IMAD R4, R24, R5, R4 ;  /* 0x0000000518047224 */ /* 0x000fca00078e0204 */
[----:B------:R-:W-:-:S04]  /*4360*/  ISETP.NE.U32.AND P0, PT, R4, RZ, PT ;  /* 0x000000ff0400720c */ /* 0x000fc80003f05070 */
[----:B------:R-:W-:Y:S01]  /*4370*/  ISETP.NE.AND.EX P0, PT, RZ, RZ, PT, P0 ;  /* 0x000000ffff00720c */ /* 0x000fe20003f05300 */
[----:B------:R-:W-:-:S12]  /*4380*/  BRA `(.L_x_28722) ;  /* 0x0000000000347947 */ /* 0x000fd80003800000 */
.L_x_28721:
[----:B------:R-:W-:Y:S01]  /*4390*/  IMAD.MOV.U32 R8, RZ, RZ, R24 ;  /* 0x000000ffff087224 */ /* 0x000fe200078e0018 */
[----:B------:R-:W-:Y:S01]  /*43a0*/  MOV R4, 0x43d0 ;  /* 0x000043d000047802 */ /* 0x000fe20000000f00 */
[----:B------:R-:W-:-:S07]  /*43b0*/  IMAD.MOV.U32 R5, RZ, RZ, R25 ;  /* 0x000000ffff057224 */ /* 0x000fce00078e0019 */
[----:B0-234-:R-:W-:Y:S05]  /*43c0*/  CALL.REL.NOINC `($__internal_36_$__cuda_sm20_div_s64) ;  /* 0x0000004800387944 */ /* 0x01dfea0003c00000 */
        /* <DEDUP_REMOVED lines=9> */
.L_x_28722:
[----:B------:R-:W-:Y:S05]  /*4460*/  BSYNC.RECONVERGENT B1 ;  /* 0x0000000000017941 */ /* 0x000fea0003800200 */
.L_x_28720:
[----:B------:R-:W-:-:S04]  /*4470*/  SEL R5, RZ, 0xffffffff, !P0 ;  /* 0xffffffffff057807 */ /* 0x000fc80004000000 */
[----:B------:R-:W-:-:S05]  /*4480*/  IADD3 R24, P0, PT, R6, R5, RZ ;  /* 0x0000000506187210 */ /* 0x000fca0007f1e0ff */
[----:B------:R-:W-:Y:S01]  /*4490*/  IMAD.X R25, R7, 0x1, R5, P0 ;  /* 0x0000000107197824 */ /* 0x000fe200000e0605 */
[----:B------:R-:W-:Y:S07]  /*44a0*/  BRA `(.L_x_28718) ;  /* 0x0000000000787947 */ /* 0x000fee0003800000 */
.L_x_28719:
[----:B------:R-:W-:-:S04]  /*44b0*/  LOP3.LUT R5, R25, R5, RZ, 0xfc, !PT ;  /* 0x0000000519057212 */ /* 0x000fc800078efcff */
[----:B------:R-:W-:-:S13]  /*44c0*/  ISETP.NE.U32.AND P0, PT, R5, RZ, PT ;  /* 0x000000ff0500720c */ /* 0x000fda0003f05070 */
[----:B------:R-:W-:Y:S05]  /*44d0*/  @P0 BRA `(.L_x_28723) ;  /* 0x0000000000540947 */ /* 0x000fea0003800000 */
[----:B------:R-:W1:Y:S01]  /*44e0*/  I2F.U32.RP R5, R24 ;  /* 0x0000001800057306 */ /* 0x000e620000209000 */
[----:B------:R-:W-:Y:S01]  /*44f0*/  ISETP.NE.U32.AND P2, PT, R24, RZ, PT ;  /* 0x000000ff1800720c */ /* 0x000fe20003f45070 */
[----:B------:R-:W-:-:S06]  /*4500*/  IMAD.MOV.U32 R25, RZ, RZ, RZ ;  /* 0x000000ffff197224 */ /* 0x000fcc00078e00ff */
        /* <DEDUP_REMOVED lines=18> */
.L_x_28723:
[----:B------:R-:W-:Y:S01]  /*4630*/  IMAD.MOV.U32 R8, RZ, RZ, R24 ;  /* 0x000000ffff087224 */ /* 0x000fe200078e0018 */
[----:B------:R-:W-:Y:S01]  /*4640*/  MOV R4, 0x4670 ;  /* 0x0000467000047802 */ /* 0x000fe20000000f00 */
[----:B------:R-:W-:-:S07]  /*4650*/  IMAD.MOV.U32 R5, RZ, RZ, R25 ;  /* 0x000000ffff057224 */ /* 0x000fce00078e0019 */
[----:B0-234-:R-:W-:Y:S05]  /*4660*/  CALL.REL.NOINC `($__internal_36_$__cuda_sm20_div_s64) ;  /* 0x0000004400907944 */ /* 0x01dfea0003c00000 */
[----:B------:R-:W-:Y:S02]  /*4670*/  IMAD.MOV.U32 R24, RZ, RZ, R6 ;  /* 0x000000ffff187224 */ /* 0x000fe400078e0006 */
[----:B------:R-:W-:-:S07]  /*4680*/  IMAD.MOV.U32 R25, RZ, RZ, R7 ;  /* 0x000000ffff197224 */ /* 0x000fce00078e0007 */
.L_x_28718:
[----:B------:R-:W-:Y:S05]  /*4690*/  BSYNC.RECONVERGENT B0 ;  /* 0x0000000000007941 */ /* 0x000fea0003800200 */
.L_x_28717:
        /* <DEDUP_REMOVED lines=38> */
.L_x_28728:
        /* <DEDUP_REMOVED lines=13> */
.L_x_28729:
[----:B------:R-:W-:Y:S05]  /*49d0*/  BSYNC.RECONVERGENT B1 ;  /* 0x0000000000017941 */ /* 0x000fea0003800200 */
.L_x_28727:
[----:B------:R-:W-:-:S04]  /*49e0*/  SEL R5, RZ, 0xffffffff, !P0 ;  /* 0xffffffffff057807 */ /* 0x000fc80004000000 */
[----:B------:R-:W-:-:S05]  /*49f0*/  IADD3 R16, P0, PT, R6, R5, RZ ;  /* 0x0000000506107210 */ /* 0x000fca0007f1e0ff */
[----:B------:R-:W-:Y:S01]  /*4a00*/  IMAD.X R17, R7, 0x1, R5, P0 ;  /* 0x0000000107117824 */ /* 0x000fe200000e0605 */
[----:B------:R-:W-:Y:S07]  /*4a10*/  BRA `(.L_x_28725) ;  /* 0x0000000000787947 */ /* 0x000fee0003800000 */
.L_x_28726:
        /* <DEDUP_REMOVED lines=24> */
.L_x_28730:
[----:B------:R-:W-:Y:S01]  /*4ba0*/  IMAD.MOV.U32 R8, RZ, RZ, R16 ;  /* 0x000000ffff087224 */ /* 0x000fe200078e0010 */
[----:B------:R-:W-:Y:S01]  /*4bb0*/  MOV R4, 0x4be0 ;  /* 0x00004be000047802 */ /* 0x000fe20000000f00 */
[----:B------:R-:W-:-:S07]  /*4bc0*/  IMAD.MOV.U32 R5, RZ, RZ, R17 ;  /* 0x000000ffff057224 */ /* 0x000fce00078e0011 */
[----:B0-234-:R-:W-:Y:S05]  /*4bd0*/  CALL.REL.NOINC `($__internal_36_$__cuda_sm20_div_s64) ;  /* 0x0000004000347944 */ /* 0x01dfea0003c00000 */
[----:B------:R-:W-:Y:S02]  /*4be0*/  IMAD.MOV.U32 R16, RZ, RZ, R6 ;  /* 0x000000ffff107224 */ /* 0x000fe400078e0006 */
[----:B------:R-:W-:-:S07]  /*4bf0*/  IMAD.MOV.U32 R17, RZ, RZ, R7 ;  /* 0x000000ffff117224 */ /* 0x000fce00078e0007 */
.L_x_28725:
[----:B------:R-:W-:Y:S05]  /*4c00*/  BSYNC.RECONVERGENT B0 ;  /* 0x0000000000007941 */ /* 0x000fea0003800200 */
.L_x_28724:
        /* <DEDUP_REMOVED lines=14> */
[----:B0-----:R-:W0:Y:S01]  /*4cf0*/  I2F.U32.RP R0, R22 ;  /* 0x0000001600007306 */ /* 0x001e220000209000 */
[----:B------:R-:W-:-:S07]  /*4d00*/  ISETP.NE.U32.AND P2, PT, R22, RZ, PT ;  /* 0x000000ff1600720c */ /* 0x000fce0003f45070 */
[----:B0-----:R-:W0:Y:S02]  /*4d10*/  MUFU.RCP R0, R0 ;  /* 0x0000000000007308 */ /* 0x001e240000001000 */
[----:B0-----:R-:W-:-:S06]  /*4d20*/  VIADD R6, R0, 0xffffffe ;  /* 0x0ffffffe00067836 */ /* 0x001fcc0000000000 */
[----:B------:R0:W2:Y:S02]  /*4d30*/  F2I.FTZ.U32.TRUNC.NTZ R7, R6 ;  /* 0x0000000600077305 */ /* 0x0000a4000021f000 */
[----:B0-----:R-:W-:Y:S02]  /*4d40*/  IMAD.MOV.U32 R6, RZ, RZ, RZ ;  /* 0x000000ffff067224 */ /* 0x001fe400078e00ff */
[----:B--2---:R-:W-:-:S04]  /*4d50*/  IMAD.MOV R3, RZ, RZ, -R7 ;  /* 0x000000ffff037224 */ /* 0x004fc800078e0a07 */
        /* <DEDUP_REMOVED lines=17> */
.L_x_28735:
        /* <DEDUP_REMOVED lines=13> */
.L_x_28736:
[----:B------:R-:W-:Y:S05]  /*4f40*/  BSYNC.RECONVERGENT B1 ;  /* 0x0000000000017941 */ /* 0x000fea0003800200 */
.L_x_28734:
[----:B------:R-:W-:-:S04]  /*4f50*/  SEL R3, RZ, 0xffffffff, !P0 ;  /* 0xffffffffff037807 */ /* 0x000fc80004000000 */
[----:B---34-:R-:W-:-:S05]  /*4f60*/  IADD3 R28, P0, PT, R6, R3, RZ ;  /* 0x00000003061c7210 */ /* 0x018fca0007f1e0ff */
[----:B------:R-:W-:Y:S01]  /*4f70*/  IMAD.X R29, R7, 0x1, R3, P0 ;  /* 0x00000001071d7824 */ /* 0x000fe200000e0603 */
[----:B------:R-:W-:Y:S07]  /*4f80*/  BRA `(.L_x_28732) ;  /* 0x0000000000747947 */ /* 0x000fee0003800000 */
.L_x_28733:
[----:B------:R-:W-:-:S04]  /*4f90*/  LOP3.LUT R5, R23, R5, RZ, 0xfc, !PT ;  /* 0x0000000517057212 */ /* 0x000fc800078efcff */
[----:B------:R-:W-:-:S13]  /*4fa0*/  ISETP.NE.U32.AND P0, PT, R5, RZ, PT ;  /* 0x000000ff0500720c */ /* 0x000fda0003f05070 */
[----:B------:R-:W-:Y:S05]  /*4fb0*/  @P0 BRA `(.L_x_28737) ;  /* 0x0000000000500947 */ /* 0x000fea0003800000 */
[----:B0-----:R-:W0:Y:S01]  /*4fc0*/  I2F.U32.RP R0, R22 ;  /* 0x0000001600007306 */ /* 0x001e220000209000 */
[----:B------:R-:W-:Y:S01]  /*4fd0*/  ISETP.NE.U32.AND P2, PT, R22, RZ, PT ;  /* 0x000000ff1600720c */ /* 0x000fe20003f45070 */
[----:B---34-:R-:W-:-:S06]  /*4fe0*/  IMAD.MOV.U32 R29, RZ, RZ, RZ ;  /* 0x000000ffff1d7224 */ /* 0x018fcc00078e00ff */
        /* <DEDUP_REMOVED lines=17> */
.L_x_28737:
[----:B------:R-:W-:Y:S01]  /*5100*/  IMAD.MOV.U32 R8, RZ, RZ, R22 ;  /* 0x000000ffff087224 */ /* 0x000fe200078e0016 */
[----:B------:R-:W-:Y:S01]  /*5110*/  MOV R4, 0x5140 ;  /* 0x0000514000047802 */ /* 0x000fe20000000f00 */
[----:B------:R-:W-:-:S07]  /*5120*/  IMAD.MOV.U32 R5, RZ, RZ, R23 ;  /* 0x000000ffff057224 */ /* 0x000fce00078e0017 */
[----:B0-234-:R-:W-:Y:S05]  /*5130*/  CALL.REL.NOINC `($__internal_36_$__cuda_sm20_div_s64) ;  /* 0x0000003800dc7944 */ /* 0x01dfea0003c00000 */
[----:B------:R-:W-:Y:S02]  /*5140*/  IMAD.MOV.U32 R28, RZ, RZ, R6 ;  /* 0x000000ffff1c7224 */ /* 0x000fe400078e0006 */
[----:B------:R-:W-:-:S07]  /*5150*/  IMAD.MOV.U32 R29, RZ, RZ, R7 ;  /* 0x000000ffff1d7224 */ /* 0x000fce00078e0007 */
.L_x_28732:
[----:B------:R-:W-:Y:S05]  /*5160*/  BSYNC.RECONVERGENT B0 ;  /* 0x0000000000007941 */ /* 0x000fea0003800200 */
.L_x_28731:
[----:B-1---5:R-:W1:Y:S01]  /*5170*/  LDC.U8 R22, c[0x0][0x3b4] ;  /* 0x0000ed00ff167b82 */ /* 0x022e620000000000 */
[----:B------:R-:W-:Y:S01]  /*5180*/  ISETP.GE.AND P0, PT, R26, R18, PT ;  /* 0x000000121a00720c */ /* 0x000fe20003f06270 */
[----:B------:R-:W-:Y:S04]  /*5190*/  BSSY.RECONVERGENT B7, `(.L_x_28738) ;  /* 0x00002cc000077945 */ /* 0x000fe80003800200 */
[----:B------:R-:W-:Y:S08]  /*51a0*/  BSSY.RELIABLE B6, `(.L_x_28739) ;  /* 0x00001e6000067945 */ /* 0x000ff00003800100 */
[----:B------:R-:W-:Y:S05]  /*51b0*/  @P0 BRA `(.L_x_28740) ;  /* 0x0000001c00840947 */ /* 0x000fea0003800000 */
[----:B------:R-:W2:Y:S01]  /*51c0*/  LDCU UR4, c[0x0][0x3b8] ;  /* 0x00007700ff0477ac */ /* 0x000ea20008000800 */
[----:B------:R-:W5:Y:S01]  /*51d0*/  LDC.64 R8, c[0x0][0x398] ;  /* 0x0000e600ff087b82 */ /* 0x000f620000000a00 */
[----:B0-----:R-:W-:Y:S01]  /*51e0*/  IMAD R0, R19, 0x200, R26 ;  /* 0x0000020013007824 */ /* 0x001fe200078e021a */
[----:B-1----:R-:W-:-:S03]  /*51f0*/  PRMT R4, R22, 0x9910, RZ ;  /* 0x0000991016047816 */ /* 0x002fc600000000ff */
[----:B--2---:R-:W-:Y:S02]  /*5200*/  IMAD R3, R0, UR4, RZ ;  /* 0x0000000400037c24 */ /* 0x004fe4000f8e02ff */
        /* <DEDUP_REMOVED lines=16> */
.L_x_28744:
[----:B------:R0:W-:Y:S01]  /*5310*/  STG.E.U8 desc[UR36][R8.64], R14 ;  /* 0x0000000e08007986 */ /* 0x0001e2000c101124 */
[----:B------:R-:W-:Y:S01]  /*5320*/  IMAD.MOV.U32 R26, RZ, RZ, R2 ;  /* 0x000000ffff1a7224 */ /* 0x000fe200078e0002 */
[----:B------:R-:W-:Y:S06]  /*5330*/  BRA `(.L_x_28746) ;  /* 0x0000000c00887947 */ /* 0x000fec0003800000 */
.L_x_28743:
        /* <DEDUP_REMOVED lines=9> */
.L_x_28748:
[----:B------:R2:W-:Y:S01]  /*53d0*/  STG.E desc[UR36][R8.64], R14 ;  /* 0x0000000e08007986 */ /* 0x0005e2000c101924 */
[----:B------:R-:W-:Y:S01]  /*53e0*/  IMAD.MOV.U32 R26, RZ, RZ, R2 ;  /* 0x000000ffff1a7224 */ /* 0x000fe200078e0002 */
[----:B------:R-:W-:Y:S06]  /*53f0*/  BRA `(.L_x_28746) ;  /* 0x0000000c00587947 */ /* 0x000fec0003800000 */
.L_x_28747:
[----:B------:R0:W-:Y:S01]  /*5400*/  STG.E.U16 desc[UR36][R8.64], R14 ;  /* 0x0000000e08007986 */ /* 0x0001e2000c101524 */
[----:B------:R-:W-:Y:S01]  /*5410*/  IMAD.MOV.U32 R26, RZ, RZ, R2 ;  /* 0x000000ffff1a7224 */ /* 0x000fe200078e0002 */
[----:B------:R-:W-:Y:S06]  /*5420*/  BRA `(.L_x_28746) ;  /* 0x0000000c004c7947 */ /* 0x000fec0003800000 */
.L_x_28742:
        /* <DEDUP_REMOVED lines=10> */
.L_x_28750:
[----:B------:R-:W0:Y:S01]  /*54d0*/  I2F.S64 R0, R14 ;  /* 0x0000000e00007312 */ /* 0x000e220000301400 */
[----:B------:R-:W-:Y:S01]  /*54e0*/  IMAD.MOV.U32 R26, RZ, RZ, R2 ;  /* 0x000000ffff1a7224 */ /* 0x000fe200078e0002 */
[----:B0-----:R-:W-:-:S05]  /*54f0*/  F2FP.F16.F32.PACK_AB R0, RZ, R0 ;  /* 0x00000000ff00723e */ /* 0x001fca00000000ff */
[----:B------:R0:W-:Y:S01]  /*5500*/  STG.E.U16 desc[UR36][R8.64], R0 ;  /* 0x0000000008007986 */ /* 0x0001e2000c101524 */
[----:B------:R-:W-:Y:S05]  /*5510*/  BRA `(.L_x_28746) ;  /* 0x0000000c00107947 */ /* 0x000fea0003800000 */
.L_x_28749:
        /* <DEDUP_REMOVED lines=11> */
.L_x_28752:
[----:B------:R-:W0:Y:S01]  /*55d0*/  I2F.S64 R14, R14 ;  /* 0x0000000e000e7312 */ /* 0x000e220000301400 */
[----:B------:R-:W-:Y:S01]  /*55e0*/  IMAD.MOV.U32 R26, RZ, RZ, R2 ;  /* 0x000000ffff1a7224 */ /* 0x000fe200078e0002 */
[----:B0-----:R-:W-:-:S04]  /*55f0*/  F2FP.F16.F32.PACK_AB R3, RZ, R14 ;  /* 0x0000000eff03723e */ /* 0x001fc800000000ff */
[----:B------:R-:W-:-:S05]  /*5600*/  PRMT R3, R3, 0x5410, RZ ;  /* 0x0000541003037816 */ /* 0x000fca00000000ff */
[----:B------:R0:W-:Y:S01]  /*5610*/  STG.E desc[UR36][R8.64], R3 ;  /* 0x0000000308007986 */ /* 0x0001e2000c101924 */
[----:B------:R-:W-:Y:S05]  /*5620*/  BRA `(.L_x_28746) ;  /* 0x0000000800cc7947 */ /* 0x000fea0003800000 */
.L_x_28751:
[----:B------:R-:W0:Y:S01]  /*5630*/  I2F.F64.S64 R14, R14 ;  /* 0x0000000e000e7312 */ /* 0x000e220000301c00 */
[----:B------:R-:W-:Y:S01]  /*5640*/  IMAD.MOV.U32 R26, RZ, RZ, R2 ;  /* 0x000000ffff1a7224 */ /* 0x000fe200078e0002 */
[----:B0-----:R0:W-:Y:S01]  /*5650*/  STG.E.64 desc[UR36][R8.64], R14 ;  /* 0x0000000e08007986 */ /* 0x0011e2000c101b24 */
[----:B------:R-:W-:Y:S05]  /*5660*/  BRA `(.L_x_28746) ;  /* 0x0000000800bc7947 */ /* 0x000fea0003800000 */
.L_x_28741:
        /* <DEDUP_REMOVED lines=14> */
.L_x_28755:
[----:B------:R-:W0:Y:S01]  /*5750*/  I2F.F64.S64 R4, R14 ;  /* 0x0000000e00047312 */ /* 0x000e220000301c00 */
[----:B------:R-:W-:Y:S01]  /*5760*/  CS2R R6, SRZ ;  /* 0x0000000000067805 */ /* 0x000fe2000001ff00 */
[----:B------:R-:W-:-:S04]  /*5770*/  IMAD.MOV.U32 R26, RZ, RZ, R2 ;  /* 0x000000ffff1a7224 */ /* 0x000fc800078e0002 */
[----:B0-----:R0:W-:Y:S01]  /*5780*/  STG.E.128 desc[UR36][R8.64], R4 ;  /* 0x0000000408007986 */ /* 0x0011e2000c101d24 */
[----:B------:R-:W-:Y:S05]  /*5790*/  BRA `(.L_x_28746) ;  /* 0x0000000800707947 */ /* 0x000fea0003800000 */
.L_x_28754:
        /* <DEDUP_REMOVED lines=19> */
.L_x_28759:
[----:B------:R-:W-:Y:S05]  /*58d0*/  BSYNC.RECONVERGENT B0 ;  /* 0x0000000000007941 */ /* 0x000fea0003800200 */
.L_x_28758:
[----:B------:R-:W-:Y:S01]  /*58e0*/  LOP3.LUT R5, R0, 0x80, R5, 0xf8, !PT ;  /* 0x0000008000057812 */ /* 0x000fe200078ef805 */
[----:B------:R-:W-:-:S04]  /*58f0*/  IMAD.MOV.U32 R26, RZ, RZ, R2 ;  /* 0x000000ffff1a7224 */ /* 0x000fc800078e0002 */
[----:B------:R0:W-:Y:S01]  /*5900*/  STG.E.U8 desc[UR36][R8.64], R5 ;  /* 0x0000000508007986 */ /* 0x0001e2000c101124 */
[----:B------:R-:W-:Y:S05]  /*5910*/  BRA `(.L_x_28746) ;  /* 0x0000000800107947 */ /* 0x000fea0003800000 */
.L_x_28757:
        /* <DEDUP_REMOVED lines=15> */
.L_x_28761:
[----:B------:R-:W-:Y:S05]  /*5a10*/  BSYNC.RECONVERGENT B0 ;  /* 0x0000000000007941 */ /* 0x000fea0003800200 */
.L_x_28760:
[----:B------:R-:W-:Y:S01]  /*5a20*/  LOP3.LUT R5, R0, 0x80, R5, 0xf8, !PT ;  /* 0x0000008000057812 */ /* 0x000fe200078ef805 */
[----:B------:R-:W-:-:S04]  /*5a30*/  IMAD.MOV.U32 R26, RZ, RZ, R2 ;  /* 0x000000ffff1a7224 */ /* 0x000fc800078e0002 */
[----:B------:R0:W-:Y:S01]  /*5a40*/  STG.E.U8 desc[UR36][R8.64], R5 ;  /* 0x0000000508007986 */ /* 0x0001e2000c101124 */
[----:B------:R-:W-:Y:S05]  /*5a50*/  BRA `(.L_x_28746) ;  /* 0x0000000400c07947 */ /* 0x000fea0003800000 */
.L_x_28756:
[----:B------:R-:W0:Y:S01]  /*5a60*/  I2F.S64 R0, R14 ;  /* 0x0000000e00007312 */ /* 0x000e220000301400 */
[----:B------:R-:W-:Y:S01]  /*5a70*/  IMAD.MOV.U32 R26, RZ, RZ, R2 ;  /* 0x000000ffff1a7224 */ /* 0x000fe200078e0002 */
[----:B0-----:R-:W-:-:S05]  /*5a80*/  F2FP.BF16.F32.PACK_AB R0, RZ, R0 ;  /* 0x00000000ff00723e */ /* 0x001fca00000010ff */
[----:B------:R0:W-:Y:S01]  /*5a90*/  STG.E.U16 desc[UR36][R8.64], R0 ;  /* 0x0000000008007986 */ /* 0x0001e2000c101524 */
[----:B------:R-:W-:Y:S05]  /*5aa0*/  BRA `(.L_x_28746) ;  /* 0x0000000400ac7947 */ /* 0x000fea0003800000 */
.L_x_28753:
        /* <DEDUP_REMOVED lines=11> */
.L_x_28764:
        /* <DEDUP_REMOVED lines=13> */
.L_x_28767:
[----:B------:R-:W-:-:S04]  /*5c30*/  SHF.R.U32.HI R0, RZ, 0x14, R3 ;  /* 0x00000014ff007819 */ /* 0x000fc80000011603 */
[----:B------:R-:W-:-:S04]  /*5c40*/  LOP3.LUT R0, R0, 0x1, RZ, 0xc0, !PT ;  /* 0x0000000100007812 */ /* 0x000fc800078ec0ff */
[----:B------:R-:W-:-:S04]  /*5c50*/  IADD3 R0, PT, PT, R3, 0x487ffff, R0 ;  /* 0x0487ffff03007810 */ /* 0x000fc80007ffe000 */
[----:B------:R-:W-:-:S04]  /*5c60*/  SHF.R.U32.HI R0, RZ, 0x14, R0 ;  /* 0x00000014ff007819 */ /* 0x000fc80000011600 */
[----:B------:R-:W-:-:S07]  /*5c70*/  LOP3.LUT R0, R0, 0xff, RZ, 0xc0, !PT ;  /* 0x000000ff00007812 */ /* 0x000fce00078ec0ff */
.L_x_28768:
[----:B------:R-:W-:-:S04]  /*5c80*/  SHF.R.U32.HI R3, RZ, 0x18, R3 ;  /* 0x00000018ff037819 */ /* 0x000fc80000011603 */
[----:B------:R-:W-:-:S04]  /*5c90*/  LOP3.LUT R0, R0, 0x80, R3, 0xf8, !PT ;  /* 0x0000008000007812 */ /* 0x000fc800078ef803 */
[----:B------:R-:W-:-:S07]  /*5ca0*/  PRMT R4, R0, 0x7610, R4 ;  /* 0x0000761000047816 */ /* 0x000fce0000000004 */
.L_x_28766:
[----:B------:R-:W-:Y:S05]  /*5cb0*/  BSYNC.RECONVERGENT B0 ;  /* 0x0000000000007941 */ /* 0x000fea0003800200 */
.L_x_28765:
[----:B------:R0:W-:Y:S01]  /*5cc0*/  STG.E.U8 desc[UR36][R8.64], R4 ;  /* 0x0000000408007986 */ /* 0x0001e2000c101124 */
[----:B------:R-:W-:Y:S01]  /*5cd0*/  IMAD.MOV.U32 R26, RZ, RZ, R2 ;  /* 0x000000ffff1a7224 */ /* 0x000fe200078e0002 */
[----:B------:R-:W-:Y:S06]  /*5ce0*/  BRA `(.L_x_28746) ;  /* 0x00000004001c7947 */ /* 0x000fec0003800000 */
.L_x_28763:
        /* <DEDUP_REMOVED lines=13> */
.L_x_28771:
[----:B------:R-:W-:-:S04]  /*5dc0*/  SHF.R.U32.HI R0, RZ, 0x15, R3 ;  /* 0x00000015ff007819 */ /* 0x000fc80000011603 */
[----:B------:R-:W-:-:S04]  /*5dd0*/  LOP3.LUT R0, R0, 0x1, RZ, 0xc0, !PT ;  /* 0x0000000100007812 */ /* 0x000fc800078ec0ff */
[----:B------:R-:W-:-:S04]  /*5de0*/  IADD3 R0, PT, PT, R3, 0x88fffff, R0 ;  /* 0x088fffff03007810 */ /* 0x000fc80007ffe000 */
[----:B------:R-:W-:-:S04]  /*5df0*/  SHF.R.U32.HI R0, RZ, 0x15, R0 ;  /* 0x00000015ff007819 */ /* 0x000fc80000011600 */
[----:B------:R-:W-:-:S07]  /*5e00*/  LOP3.LUT R0, R0, 0xff, RZ, 0xc0, !PT ;  /* 0x000000ff00007812 */ /* 0x000fce00078ec0ff */
.L_x_28772:
[----:B------:R-:W-:-:S04]  /*5e10*/  SHF.R.U32.HI R3, RZ, 0x18, R3 ;  /* 0x00000018ff037819 */ /* 0x000fc80000011603 */
[----:B------:R-:W-:-:S04]  /*5e20*/  LOP3.LUT R0, R0, 0x80, R3, 0xf8, !PT ;  /* 0x0000008000007812 */ /* 0x000fc800078ef803 */
[----:B------:R-:W-:-:S07]  /*5e30*/  PRMT R4, R0, 0x7610, R4 ;  /* 0x0000761000047816 */ /* 0x000fce0000000004 */
.L_x_28770:
[----:B------:R-:W-:Y:S05]  /*5e40*/  BSYNC.RECONVERGENT B0 ;  /* 0x0000000000007941 */ /* 0x000fea0003800200 */
.L_x_28769:
[----:B------:R0:W-:Y:S01]  /*5e50*/  STG.E.U8 desc[UR36][R8.64], R4 ;  /* 0x0000000408007986 */ /* 0x0001e2000c101124 */
[----:B------:R-:W-:Y:S01]  /*5e60*/  IMAD.MOV.U32 R26, RZ, RZ, R2 ;  /* 0x000000ffff1a7224 */ /* 0x000fe200078e0002 */
[----:B------:R-:W-:Y:S06]  /*5e70*/  BRA `(.L_x_28746) ;  /* 0x0000000000b87947 */ /* 0x000fec0003800000 */
.L_x_28762:
[----:B------:R-:W-:-:S13]  /*5e80*/  ISETP.NE.AND P0, PT, R0, 0x1c, PT ;  /* 0x0000001c0000780c */ /* 0x000fda0003f05270 */
[----:B------:R-:W-:Y:S05]  /*5e90*/  @!P0 BRA `(.L_x_28773) ;  /* 0x0000000000a88947 */ /* 0x000fea0003800000 */
[----:B------:R-:W-:-:S13]  /*5ea0*/  ISETP.NE.AND P0, PT, R0, 0x1d, PT ;  /* 0x0000001d0000780c */ /* 0x000fda0003f05270 */
[----:B------:R-:W-:Y:S05]  /*5eb0*/  @!P0 BRA `(.L_x_28774) ;  /* 0x0000000000948947 */ /* 0x000fea0003800000 */
[----:B------:R-:W-:-:S13]  /*5ec0*/  ISETP.NE.AND P0, PT, R0, 0x2c, PT ;  /* 0x0000002c0000780c */ /* 0x000fda0003f05270 */
[----:B------:R-:W-:Y:S05]  /*5ed0*/  @!P0 BRA `(.L_x_28775) ;  /* 0x0000000000488947 */ /* 0x000fea0003800000 */
.L_x_28745:
        /* <DEDUP_REMOVED lines=16> */
.L_x_28776:
[----:B------:R-:W-:Y:S01]  /*5fe0*/  IMAD.MOV.U32 R26, RZ, RZ, R2 ;  /* 0x000000ffff1a7224 */ /* 0x000fe200078e0002 */
[----:B------:R-:W-:Y:S06]  /*5ff0*/  BRA `(.L_x_28746) ;  /* 0x0000000000587947 */ /* 0x000fec0003800000 */
.L_x_28775:
        /* <DEDUP_REMOVED lines=17> */
.L_x_28774:
[----:B------:R0:W-:Y:S01]  /*6110*/  STG.E.64 desc[UR36][R8.64], R14 ;  /* 0x0000000e08007986 */ /* 0x0001e2000c101b24 */
[----:B------:R-:W-:Y:S01]  /*6120*/  IMAD.MOV.U32 R26, RZ, RZ, R2 ;  /* 0x000000ffff1a7224 */ /* 0x000fe200078e0002 */
[----:B------:R-:W-:Y:S06]  /*6130*/  BRA `(.L_x_28746) ;  /* 0x0000000000087947 */ /* 0x000fec0003800000 */
.L_x_28773:
[----:B------:R0:W-:Y:S01]  /*6140*/  STG.E desc[UR36][R8.64], R14 ;  /* 0x0000000e08007986 */ /* 0x0001e2000c101924 */
[----:B------:R-:W-:-:S07]  /*6150*/  IMAD.MOV.U32 R26, RZ, RZ, R2 ;  /* 0x000000ffff1a7224 */ /* 0x000fce00078e0002 */
.L_x_28746:
[----:B------:R-:W-:-:S13]  /*6160*/  ISETP.GE.AND P0, PT, R26, R18, PT ;  /* 0x000000121a00720c */ /* 0x000fda0003f06270 */
[----:B------:R-:W-:Y:S05]  /*6170*/  @P0 BREAK.RELIABLE B6 ;  /* 0x0000000000060942 */ /* 0x000fea0003800100 */
        /* <DEDUP_REMOVED lines=21> */
.L_x_28781:
[----:B------:R0:W-:Y:S01]  /*62d0*/  STG.E.U8 desc[UR36][R2.64], R24 ;  /* 0x0000001802007986 */ /* 0x0001e2000c101124 */
[----:B------:R-:W-:Y:S05]  /*62e0*/  BRA `(.L_x_28783) ;  /* 0x0000000c00347947 */ /* 0x000fea0003800000 */
.L_x_28780:
        /* <DEDUP_REMOVED lines=8> */
.L_x_28785:
[----:B------:R0:W-:Y:S01]  /*6370*/  STG.E desc[UR36][R2.64], R24 ;  /* 0x0000001802007986 */ /* 0x0001e2000c101924 */
[----:B------:R-:W-:Y:S05]  /*6380*/  BRA `(.L_x_28783) ;  /* 0x0000000c000c7947 */ /* 0x000fea0003800000 */
.L_x_28784:
[----:B------:R0:W-:Y:S01]  /*6390*/  STG.E.U16 desc[UR36][R2.64], R24 ;  /* 0x0000001802007986 */ /* 0x0001e2000c101524 */
[----:B------:R-:W-:Y:S05]  /*63a0*/  BRA `(.L_x_28783) ;  /* 0x0000000c00047947 */ /* 0x000fea0003800000 */
.L_x_28779:
        /* <DEDUP_REMOVED lines=9> */
.L_x_28787:
[----:B------:R-:W0:Y:S02]  /*6440*/  I2F.S64 R0, R24 ;  /* 0x0000001800007312 */ /* 0x000e240000301400 */
[----:B0-----:R-:W-:-:S05]  /*6450*/  F2FP.F16.F32.PACK_AB R0, RZ, R0 ;  /* 0x00000000ff00723e */ /* 0x001fca00000000ff */
[----:B------:R0:W-:Y:S01]  /*6460*/  STG.E.U16 desc[UR36][R2.64], R0 ;  /* 0x0000000002007986 */ /* 0x0001e2000c101524 */
[----:B------:R-:W-:Y:S05]  /*6470*/  BRA `(.L_x_28783) ;  /* 0x0000000800d07947 */ /* 0x000fea0003800000 */
.L_x_28786:
        /* <DEDUP_REMOVED lines=10> */
.L_x_28789:
[----:B------:R-:W0:Y:S02]  /*6520*/  I2F.S64 R24, R24 ;  /* 0x0000001800187312 */ /* 0x000e240000301400 */
[----:B0-----:R-:W-:-:S04]  /*6530*/  F2FP.F16.F32.PACK_AB R5, RZ, R24 ;  /* 0x00000018ff05723e */ /* 0x001fc800000000ff */
[----:B------:R-:W-:-:S05]  /*6540*/  PRMT R5, R5, 0x5410, RZ ;  /* 0x0000541005057816 */ /* 0x000fca00000000ff */
[----:B------:R0:W-:Y:S01]  /*6550*/  STG.E desc[UR36][R2.64], R5 ;  /* 0x0000000502007986 */ /* 0x0001e2000c101924 */
[----:B------:R-:W-:Y:S05]  /*6560*/  BRA `(.L_x_28783) ;  /* 0x0000000800947947 */ /* 0x000fea0003800000 */
.L_x_28788:
[----:B------:R-:W0:Y:S02]  /*6570*/  I2F.F64.S64 R24, R24 ;  /* 0x0000001800187312 */ /* 0x000e240000301c00 */
[----:B0-----:R0:W-:Y:S01]  /*6580*/  STG.E.64 desc[UR36][R2.64], R24 ;  /* 0x0000001802007986 */ /* 0x0011e2000c101b24 */
[----:B------:R-:W-:Y:S05]  /*6590*/  BRA `(.L_x_28783) ;  /* 0x0000000800887947 */ /* 0x000fea0003800000 */
.L_x_28778:
        /* <DEDUP_REMOVED lines=12> */
.L_x_28793:
        /* <DEDUP_REMOVED lines=18> */
.L_x_28796:
[----:B------:R-:W-:-:S04]  /*6780*/  SHF.R.U32.HI R5, RZ, 0x18, R5 ;  /* 0x00000018ff057819 */ /* 0x000fc80000011605 */
[----:B------:R-:W-:-:S07]  /*6790*/  LOP3.LUT R0, R0, 0x80, R5, 0xf8, !PT ;  /* 0x0000008000007812 */ /* 0x000fce00078ef805 */
.L_x_28795:
[----:B------:R-:W-:Y:S05]  /*67a0*/  BSYNC.RECONVERGENT B0 ;  /* 0x0000000000007941 */ /* 0x000fea0003800200 */
.L_x_28794:
[----:B------:R0:W-:Y:S01]  /*67b0*/  STG.E.U8 desc[UR36][R2.64], R0 ;  /* 0x0000000002007986 */ /* 0x0001e2000c101124 */
[----:B------:R-:W-:Y:S05]  /*67c0*/  BRA `(.L_x_28783) ;  /* 0x0000000400fc7947 */ /* 0x000fea0003800000 */
.L_x_28792:
        /* <DEDUP_REMOVED lines=18> */
.L_x_28799:
[----:B------:R-:W-:-:S04]  /*68f0*/  SHF.R.U32.HI R5, RZ, 0x18, R5 ;  /* 0x00000018ff057819 */ /* 0x000fc80000011605 */
[----:B------:R-:W-:-:S07]  /*6900*/  LOP3.LUT R0, R0, 0x80, R5, 0xf8, !PT ;  /* 0x0000008000007812 */ /* 0x000fce00078ef805 */
.L_x_28798:
[----:B------:R-:W-:Y:S05]  /*6910*/  BSYNC.RECONVERGENT B0 ;  /* 0x0000000000007941 */ /* 0x000fea0003800200 */
.L_x_28797:
[----:B------:R0:W-:Y:S01]  /*6920*/  STG.E.U8 desc[UR36][R2.64], R0 ;  /* 0x0000000002007986 */ /* 0x0001e2000c101124 */
[----:B------:R-:W-:Y:S05]  /*6930*/  BRA `(.L_x_28783) ;  /* 0x0000000400a07947 */ /* 0x000fea0003800000 */
.L_x_28791:
        /* <DEDUP_REMOVED lines=22> */
.L_x_28801:
[----:B------:R0:W-:Y:S01]  /*6aa0*/  STG.E.64 desc[UR36][R2.64], R24 ;  /* 0x0000001802007986 */ /* 0x0001e2000c101b24 */
[----:B------:R-:W-:Y:S05]  /*6ab0*/  BRA `(.L_x_28783) ;  /* 0x0000000400407947 */ /* 0x000fea0003800000 */
.L_x_28800:
[----:B------:R0:W-:Y:S01]  /*6ac0*/  STG.E desc[UR36][R2.64], R24 ;  /* 0x0000001802007986 */ /* 0x0001e2000c101924 */
[----:B------:R-:W-:Y:S05]  /*6ad0*/  BRA `(.L_x_28783) ;  /* 0x0000000400387947 */ /* 0x000fea0003800000 */
.L_x_28790:
        /* <DEDUP_REMOVED lines=11> */
.L_x_28803:
[----:B------:R-:W0:Y:S01]  /*6b90*/  I2F.F64.S64 R4, R24 ;  /* 0x0000001800047312 */ /* 0x000e220000301c00 */
[----:B------:R-:W-:-:S05]  /*6ba0*/  CS2R R6, SRZ ;  /* 0x0000000000067805 */ /* 0x000fca000001ff00 */
[----:B0-----:R0:W-:Y:S01]  /*6bb0*/  STG.E.128 desc[UR36][R2.64], R4 ;  /* 0x0000000402007986 */ /* 0x0011e2000c101d24 */
[----:B------:R-:W-:Y:S05]  /*6bc0*/  BRA `(.L_x_28783) ;  /* 0x0000000000fc7947 */ /* 0x000fea0003800000 */
.L_x_28802:
[----:B------:R-:W-:-:S13]  /*6bd0*/  ISETP.NE.AND P0, PT, R0, 0xf, PT ;  /* 0x0000000f0000780c */ /* 0x000fda0003f05270 */
[----:B------:R-:W-:Y:S05]  /*6be0*/  @!P0 BRA `(.L_x_28804) ;  /* 0x0000000000e88947 */ /* 0x000fea0003800000 */
[----:B------:R-:W-:-:S13]  /*6bf0*/  ISETP.NE.AND P0, PT, R0, 0x17, PT ;  /* 0x000000170000780c */ /* 0x000fda0003f05270 */
[----:B------:R-:W-:Y:S05]  /*6c00*/  @!P0 BRA `(.L_x_28805) ;  /* 0x0000000000908947 */ /* 0x000fea0003800000 */
[----:B------:R-:W-:-:S13]  /*6c10*/  ISETP.NE.AND P0, PT, R0, 0x18, PT ;  /* 0x000000180000780c */ /* 0x000fda0003f05270 */
[----:B------:R-:W-:Y:S05]  /*6c20*/  @!P0 BRA `(.L_x_28806) ;  /* 0x0000000000448947 */ /* 0x000fea0003800000 */
.L_x_28782:
[----:B------:R-:W-:Y:S01]  /*6c30*/  MOV R2, 0x0 ;  /* 0x0000000000027802 */ /* 0x000fe20000000f00 */
[----:B------:R-:W0:Y:S01]  /*6c40*/  LDCU.64 UR4, c[0x4][0x178] ;  /* 0x01002f00ff0477ac */ /* 0x000e220008000a00 */
[----:B-12---:R-:W-:Y:S02]  /*6c50*/  IMAD.MOV.U32 R8, RZ, RZ, 0x65 ;  /* 0x00000065ff087424 */ /* 0x006fe400078e00ff */
        /* <DEDUP_REMOVED lines=13> */
.L_x_28807:
[----:B------:R-:W-:Y:S05]  /*6d30*/  BRA `(.L_x_28783) ;  /* 0x0000000000a07947 */ /* 0x000fea0003800000 */
.L_x_28806:
        /* <DEDUP_REMOVED lines=13> */
.L_x_28809:
[----:B------:R-:W-:Y:S05]  /*6e10*/  BSYNC.RECONVERGENT B0 ;  /* 0x0000000000007941 */ /* 0x000fea0003800200 */
.L_x_28808:
[----:B------:R-:W-:-:S05]  /*6e20*/  LOP3.LUT R5, R0, 0x80, R5, 0xf8, !PT ;  /* 0x0000008000057812 */ /* 0x000fca00078ef805 */
[----:B------:R0:W-:Y:S01]  /*6e30*/  STG.E.U8 desc[UR36][R2.64], R5 ;  /* 0x0000000502007986 */ /* 0x0001e2000c101124 */
[----:B------:R-:W-:Y:S05]  /*6e40*/  BRA `(.L_x_28783) ;  /* 0x00000000005c7947 */ /* 0x000fea0003800000 */
.L_x_28805:
        /* <DEDUP_REMOVED lines=12> */
.L_x_28811:
[----:B------:R-:W-:Y:S01]  /*6f10*/  IMAD.MOV.U32 R0, RZ, RZ, 0x7f ;  /* 0x0000007fff007424 */ /* 0x000fe200078e00ff */
[----:B------:R-:W-:-:S04]  /*6f20*/  ISETP.GT.U32.AND P0, PT, R4, 0x7f800000, PT ;  /* 0x7f8000000400780c */ /* 0x000fc80003f04070 */
[----:B------:R-:W-:-:S09]  /*6f30*/  SEL R0, R0, 0x7c, P0 ;  /* 0x0000007c00007807 */ /* 0x000fd20000000000 */
.L_x_28812:
[----:B------:R-:W-:Y:S05]  /*6f40*/  BSYNC.RECONVERGENT B0 ;  /* 0x0000000000007941 */ /* 0x000fea0003800200 */
.L_x_28810:
[----:B------:R-:W-:-:S04]  /*6f50*/  SHF.R.U32.HI R5, RZ, 0x18, R5 ;  /* 0x00000018ff057819 */ /* 0x000fc80000011605 */
[----:B------:R-:W-:-:S05]  /*6f60*/  LOP3.LUT R5, R0, 0x80, R5, 0xf8, !PT ;  /* 0x0000008000057812 */ /* 0x000fca00078ef805 */
[----:B------:R0:W-:Y:S01]  /*6f70*/  STG.E.U8 desc[UR36][R2.64], R5 ;  /* 0x0000000502007986 */ /* 0x0001e2000c101124 */
[----:B------:R-:W-:Y:S05]  /*6f80*/  BRA `(.L_x_28783) ;  /* 0x00000000000c7947 */ /* 0x000fea0003800000 */
.L_x_28804:
[----:B------:R-:W0:Y:S02]  /*6f90*/  I2F.S64 R0, R24 ;  /* 0x0000001800007312 */ /* 0x000e240000301400 */
[----:B0-----:R-:W-:-:S05]  /*6fa0*/  F2FP.BF16.F32.PACK_AB R0, RZ, R0 ;  /* 0x00000000ff00723e */ /* 0x001fca00000010ff */
[----:B------:R0:W-:Y:S02]  /*6fb0*/  STG.E.U16 desc[UR36][R2.64], R0 ;  /* 0x0000000002007986 */ /* 0x0001e4000c101524 */
.L_x_28783:
[----:B------:R-:W-:-:S07]  /*6fc0*/  VIADD R26, R26, 0x80 ;  /* 0x000000801a1a7836 */ /* 0x000fce0000000000 */
.L_x_28740:
[----:B------:R-:W-:-:S13]  /*6fd0*/  ISETP.GE.AND P0, PT, R26, R18, PT ;  /* 0x000000121a00720c */ /* 0x000fda0003f06270 */
[----:B------:R-:W-:Y:S05]  /*6fe0*/  @P0 BREAK.RELIABLE B6 ;  /* 0x0000000000060942 */ /* 0x000fea0003800100 */
[----:B------:R-:W-:Y:S05]  /*6ff0*/  @P0 BRA `(.L_x_28777) ;  /* 0x0000000c00940947 */ /* 0x000fea0003800000 */
[----:B------:R-:W-:Y:S05]  /*7000*/  BSYNC.RELIABLE B6 ;  /* 0x0000000000067941 */ /* 0x000fea0003800100 */
.L_x_28739:
[----:B------:R-:W5:Y:S01]  /*7010*/  LDCU UR4, c[0x0][0x3b8] ;  /* 0x00007700ff0477ac */ /* 0x000f620008000800 */
[----:B0-2---:R-:W0:Y:S01]  /*7020*/  LDC.64 R2, c[0x0][0x398] ;  /* 0x0000e600ff027b82 */ /* 0x005e220000000a00 */
[----:B------:R-:W-:Y:S01]  /*7030*/  IMAD R0, R19, 0x200, R26 ;  /* 0x0000020013007824 */ /* 0x000fe200078e021a */
        /* <DEDUP_REMOVED lines=17> */
.L_x_28816:
[----:B------:R0:W-:Y:S01]  /*7150*/  STG.E.U8 desc[UR36][R2.64], R16 ;  /* 0x0000001002007986 */ /* 0x0001e2000c101124 */
[----:B------:R-:W-:Y:S05]  /*7160*/  BRA `(.L_x_28818) ;  /* 0x0000000c00347947 */ /* 0x000fea0003800000 */
.L_x_28815:
        /* <DEDUP_REMOVED lines=8> */
.L_x_28820:
[----:B------:R0:W-:Y:S01]  /*71f0*/  STG.E desc[UR36][R2.64], R16 ;  /* 0x0000001002007986 */ /* 0x0001e2000c101924 */
[----:B------:R-:W-:Y:S05]  /*7200*/  BRA `(.L_x_28818) ;  /* 0x0000000c000c7947 */ /* 0x000fea0003800000 */
.L_x_28819:
[----:B------:R0:W-:Y:S01]  /*7210*/  STG.E.U16 desc[UR36][R2.64], R16 ;  /* 0x0000001002007986 */ /* 0x0001e2000c101524 */
[----:B------:R-:W-:Y:S05]  /*7220*/  BRA `(.L_x_28818) ;  /* 0x0000000c00047947 */ /* 0x000fea0003800000 */
.L_x_28814:
        /* <DEDUP_REMOVED lines=9> */
.L_x_28822:
[----:B------:R-:W0:Y:S02]  /*72c0*/  I2F.S64 R0, R16 ;  /* 0x0000001000007312 */ /* 0x000e240000301400 */
[----:B0-----:R-:W-:-:S05]  /*72d0*/  F2FP.F16.F32.PACK_AB R0, RZ, R0 ;  /* 0x00000000ff00723e */ /* 0x001fca00000000ff */
[----:B------:R0:W-:Y:S01]  /*72e0*/  STG.E.U16 desc[UR36][R2.64], R0 ;  /* 0x0000000002007986 */ /* 0x0001e2000c101524 */
[----:B------:R-:W-:Y:S05]  /*72f0*/  BRA `(.L_x_28818) ;  /* 0x0000000800d07947 */ /* 0x000fea0003800000 */
.L_x_28821:
        /* <DEDUP_REMOVED lines=10> */
.L_x_28824:
[----:B------:R-:W0:Y:S02]  /*73a0*/  I2F.S64 R16, R16 ;  /* 0x0000001000107312 */ /* 0x000e240000301400 */
[----:B0-----:R-:W-:-:S04]  /*73b0*/  F2FP.F16.F32.PACK_AB R5, RZ, R16 ;  /* 0x00000010ff05723e */ /* 0x001fc800000000ff */
[----:B------:R-:W-:-:S05]  /*73c0*/  PRMT R5, R5, 0x5410, RZ ;  /* 0x0000541005057816 */ /* 0x000fca00000000ff */
[----:B------:R0:W-:Y:S01]  /*73d0*/  STG.E desc[UR36][R2.64], R5 ;  /* 0x0000000502007986 */ /* 0x0001e2000c101924 */
[----:B------:R-:W-:Y:S05]  /*73e0*/  BRA `(.L_x_28818) ;  /* 0x0000000800947947 */ /* 0x000fea0003800000 */
.L_x_28823:
[----:B------:R-:W0:Y:S02]  /*73f0*/  I2F.F64.S64 R16, R16 ;  /* 0x0000001000107312 */ /* 0x000e240000301c00 */
[----:B0-----:R0:W-:Y:S01]  /*7400*/  STG.E.64 desc[UR36][R2.64], R16 ;  /* 0x0000001002007986 */ /* 0x0011e2000c101b24 */
[----:B------:R-:W-:Y:S05]  /*7410*/  BRA `(.L_x_28818) ;  /* 0x0000000800887947 */ /* 0x000fea0003800000 */
.L_x_28813:
        /* <DEDUP_REMOVED lines=12> */
.L_x_28828:
        /* <DEDUP_REMOVED lines=18> */
.L_x_28831:
[----:B------:R-:W-:-:S04]  /*7600*/  SHF.R.U32.HI R5, RZ, 0x18, R5 ;  /* 0x00000018ff057819 */ /* 0x000fc80000011605 */
[----:B------:R-:W-:-:S07]  /*7610*/  LOP3.LUT R0, R0, 0x80, R5, 0xf8, !PT ;  /* 0x0000008000007812 */ /* 0x000fce00078ef805 */
.L_x_28830:
[----:B------:R-:W-:Y:S05]  /*7620*/  BSYNC.RECONVERGENT B0 ;  /* 0x0000000000007941 */ /* 0x000fea0003800200 */
.L_x_28829:
[----:B------:R0:W-:Y:S01]  /*7630*/  STG.E.U8 desc[UR36][R2.64], R0 ;  /* 0x0000000002007986 */ /* 0x0001e2000c101124 */
[----:B------:R-:W-:Y:S05]  /*7640*/  BRA `(.L_x_28818) ;  /* 0x0000000400fc7947 */ /* 0x000fea0003800000 */
.L_x_28827:
        /* <DEDUP_REMOVED lines=18> */
.L_x_28834:
[----:B------:R-:W-:-:S04]  /*7770*/  SHF.R.U32.HI R5, RZ, 0x18, R5 ;  /* 0x00000018ff057819 */ /* 0x000fc80000011605 */
[----:B------:R-:W-:-:S07]  /*7780*/  LOP3.LUT R0, R0, 0x80, R5, 0xf8, !PT ;  /* 0x0000008000007812 */ /* 0x000fce00078ef805 */
.L_x_28833:
[----:B------:R-:W-:Y:S05]  /*7790*/  BSYNC.RECONVERGENT B0 ;  /* 0x0000000000007941 */ /* 0x000fea0003800200 */
.L_x_28832:
[----:B------:R0:W-:Y:S01]  /*77a0*/  STG.E.U8 desc[UR36][R2.64], R0 ;  /* 0x0000000002007986 */ /* 0x0001e2000c101124 */
[----:B------:R-:W-:Y:S05]  /*77b0*/  BRA `(.L_x_28818) ;  /* 0x0000000400a07947 */ /* 0x000fea0003800000 */
.L_x_28826:
        /* <DEDUP_REMOVED lines=22> */
.L_x_28836:
[----:B------:R0:W-:Y:S01]  /*7920*/  STG.E.64 desc[UR36][R2.64], R16 ;  /* 0x0000001002007986 */ /* 0x0001e2000c101b24 */
[----:B------:R-:W-:Y:S05]  /*7930*/  BRA `(.L_x_28818) ;  /* 0x0000000400407947 */ /* 0x000fea0003800000 */
.L_x_28835:
[----:B------:R0:W-:Y:S01]  /*7940*/  STG.E desc[UR36][R2.64], R16 ;  /* 0x0000001002007986 */ /* 0x0001e2000c101924 */
[----:B------:R-:W-:Y:S05]  /*7950*/  BRA `(.L_x_28818) ;  /* 0x0000000400387947 */ /* 0x000fea0003800000 */
.L_x_28825:
        /* <DEDUP_REMOVED lines=11> */
.L_x_28838:
[----:B------:R-:W0:Y:S01]  /*7a10*/  I2F.F64.S64 R4, R16 ;  /* 0x0000001000047312 */ /* 0x000e220000301c00 */
[----:B------:R-:W-:-:S05]  /*7a20*/  CS2R R6, SRZ ;  /* 0x0000000000067805 */ /* 0x000fca000001ff00 */
[----:B0-----:R1:W-:Y:S01]  /*7a30*/  STG.E.128 desc[UR36][R2.64], R4 ;  /* 0x0000000402007986 */ /* 0x0013e2000c101d24 */
[----:B------:R-:W-:Y:S05]  /*7a40*/  BRA `(.L_x_28818) ;  /* 0x0000000000fc7947 */ /* 0x000fea0003800000 */
.L_x_28837:
[----:B------:R-:W-:-:S13]  /*7a50*/  ISETP.NE.AND P0, PT, R0, 0xf, PT ;  /* 0x0000000f0000780c */ /* 0x000fda0003f05270 */
[----:B------:R-:W-:Y:S05]  /*7a60*/  @!P0 BRA `(.L_x_28839) ;  /* 0x0000000000e88947 */ /* 0x000fea0003800000 */
[----:B------:R-:W-:-:S13]  /*7a70*/  ISETP.NE.AND P0, PT, R0, 0x17, PT ;  /* 0x000000170000780c */ /* 0x000fda0003f05270 */
[----:B------:R-:W-:Y:S05]  /*7a80*/  @!P0 BRA `(.L_x_28840) ;  /* 0x0000000000908947 */ /* 0x000fea0003800000 */
[----:B------:R-:W-:-:S13]  /*7a90*/  ISETP.NE.AND P0, PT, R0, 0x18, PT ;  /* 0x000000180000780c */ /* 0x000fda0003f05270 */
[----:B------:R-:W-:Y:S05]  /*7aa0*/  @!P0 BRA `(.L_x_28841) ;  /* 0x0000000000448947 */ /* 0x000fea0003800000 */
.L_x_28817:
        /* <DEDUP_REMOVED lines=16> */
.L_x_28842:
[----:B------:R-:W-:Y:S05]  /*7bb0*/  BRA `(.L_x_28818) ;  /* 0x0000000000a07947 */ /* 0x000fea0003800000 */
.L_x_28841:
        /* <DEDUP_REMOVED lines=13> */
.L_x_28844:
[----:B------:R-:W-:Y:S05]  /*7c90*/  BSYNC.RECONVERGENT B0 ;  /* 0x0000000000007941 */ /* 0x000fea0003800200 */
.L_x_28843:
[----:B------:R-:W-:-:S05]  /*7ca0*/  LOP3.LUT R5, R0, 0x80, R5, 0xf8, !PT ;  /* 0x0000008000057812 */ /* 0x000fca00078ef805 */
[----:B------:R0:W-:Y:S01]  /*7cb0*/  STG.E.U8 desc[UR36][R2.64], R5 ;  /* 0x0000000502007986 */ /* 0x0001e2000c101124 */
[----:B------:R-:W-:Y:S05]  /*7cc0*/  BRA `(.L_x_28818) ;  /* 0x00000000005c7947 */ /* 0x000fea0003800000 */
.L_x_28840:
        /* <DEDUP_REMOVED lines=12> */
.L_x_28846:
[----:B------:R-:W-:Y:S01]  /*7d90*/  IMAD.MOV.U32 R0, RZ, RZ, 0x7f ;  /* 0x0000007fff007424 */ /* 0x000fe200078e00ff */
[----:B------:R-:W-:-:S04]  /*7da0*/  ISETP.GT.U32.AND P0, PT, R4, 0x7f800000, PT ;  /* 0x7f8000000400780c */ /* 0x000fc80003f04070 */
[----:B------:R-:W-:-:S09]  /*7db0*/  SEL R0, R0, 0x7c, P0 ;  /* 0x0000007c00007807 */ /* 0x000fd20000000000 */
.L_x_28847:
[----:B------:R-:W-:Y:S05]  /*7dc0*/  BSYNC.RECONVERGENT B0 ;  /* 0x0000000000007941 */ /* 0x000fea0003800200 */
.L_x_28845:
[----:B------:R-:W-:-:S04]  /*7dd0*/  SHF.R.U32.HI R5, RZ, 0x18, R5 ;  /* 0x00000018ff057819 */ /* 0x000fc80000011605 */
[----:B------:R-:W-:-:S05]  /*7de0*/  LOP3.LUT R5, R0, 0x80, R5, 0xf8, !PT ;  /* 0x0000008000057812 */ /* 0x000fca00078ef805 */
[----:B------:R2:W-:Y:S01]  /*7df0*/  STG.E.U8 desc[UR36][R2.64], R5 ;  /* 0x0000000502007986 */ /* 0x0005e2000c101124 */
[----:B------:R-:W-:Y:S05]  /*7e00*/  BRA `(.L_x_28818) ;  /* 0x00000000000c7947 */ /* 0x000fea0003800000 */
.L_x_28839:
[----:B------:R-:W0:Y:S02]  /*7e10*/  I2F.S64 R0, R16 ;  /* 0x0000001000007312 */ /* 0x000e240000301400 */
[----:B0-----:R-:W-:-:S05]  /*7e20*/  F2FP.BF16.F32.PACK_AB R0, RZ, R0 ;  /* 0x00000000ff00723e */ /* 0x001fca00000010ff */
[----:B------:R0:W-:Y:S02]  /*7e30*/  STG.E.U16 desc[UR36][R2.64], R0 ;  /* 0x0000000002007986 */ /* 0x0001e4000c101524 */
.L_x_28818:
[----:B------:R-:W-:-:S07]  /*7e40*/  VIADD R26, R26, 0x80 ;  /* 0x000000801a1a7836 */ /* 0x000fce0000000000 */
.L_x_28777:
[----:B------:R-:W-:Y:S05]  /*7e50*/  BSYNC.RECONVERGENT B7 ;  /* 0x0000000000077941 */ /* 0x000fea0003800200 */
.L_x_28738:
[----:B------:R-:W-:-:S13]  /*7e60*/  ISETP.GE.AND P0, PT, R26, R18, PT ;  /* 0x000000121a00720c */ /* 0x000fda0003f06270 */
[----:B------:R-:W-:Y:S05]  /*7e70*/  @P0 EXIT ;  /* 0x000000000000094d */ /* 0x000fea0003800000 */
[----:B012---:R-:W0:Y:S01]  /*7e80*/  LDC.64 R2, c[0x0][0x398] ;  /* 0x0000e600ff027b82 */ /* 0x007e220000000a00 */
        /* <DEDUP_REMOVED lines=16> */
[----:B---34-:R-:W-:Y:S01]  /*7f90*/  STG.E.U8 desc[UR36][R2.64], R28 ;  /* 0x0000001c02007986 */ /* 0x018fe2000c101124 */
[----:B------:R-:W-:Y:S05]  /*7fa0*/  EXIT ;  /* 0x000000000000794d */ /* 0x000fea0003800000 */
.L_x_28851:
[----:B---34-:R-:W-:Y:S01]  /*7fb0*/  STG.E.U8 desc[UR36][R2.64], R28 ;  /* 0x0000001c02007986 */ /* 0x018fe2000c101124 */
[----:B------:R-:W-:Y:S05]  /*7fc0*/  EXIT ;  /* 0x000000000000794d */ /* 0x000fea0003800000 */
.L_x_28850:
[----:B------:R-:W-:-:S13]  /*7fd0*/  ISETP.NE.AND P0, PT, R0, 0x2, PT ;  /* 0x000000020000780c */ /* 0x000fda0003f05270 */
[----:B------:R-:W-:Y:S05]  /*7fe0*/  @!P0 BRA `(.L_x_28853) ;  /* 0x0000000000208947 */ /* 0x000fea0003800000 */
[----:B------:R-:W-:-:S13]  /*7ff0*/  ISETP.NE.AND P0, PT, R0, 0x3, PT ;  /* 0x000000030000780c */ /* 0x000fda0003f05270 */
[----:B------:R-:W-:Y:S05]  /*8000*/  @!P0 BRA `(.L_x_28854) ;  /* 0x0000000000108947 */ /* 0x000fea0003800000 */
[----:B------:R-:W-:-:S13]  /*8010*/  ISETP.NE.AND P0, PT, R0, 0x4, PT ;  /* 0x000000040000780c */ /* 0x000fda0003f05270 */
[----:B------:R-:W-:Y:S05]  /*8020*/  @P0 BRA `(.L_x_28852) ;  /* 0x0000000800380947 */ /* 0x000fea0003800000 */
[----:B---34-:R-:W-:Y:S01]  /*8030*/  STG.E.64 desc[UR36][R2.64], R28 ;  /* 0x0000001c02007986 */ /* 0x018fe2000c101b24 */
[----:B------:R-:W-:Y:S05]  /*8040*/  EXIT ;  /* 0x000000000000794d */ /* 0x000fea0003800000 */
.L_x_28854:
[----:B---34-:R-:W-:Y:S01]  /*8050*/  STG.E desc[UR36][R2.64], R28 ;  /* 0x0000001c02007986 */ /* 0x018fe2000c101924 */
[----:B------:R-:W-:Y:S05]  /*8060*/  EXIT ;  /* 0x000000000000794d */ /* 0x000fea0003800000 */
.L_x_28853:
[----:B---34-:R-:W-:Y:S01]  /*8070*/  STG.E.U16 desc[UR36][R2.64], R28 ;  /* 0x0000001c02007986 */ /* 0x018fe2000c101524 */
[----:B------:R-:W-:Y:S05]  /*8080*/  EXIT ;  /* 0x000000000000794d */ /* 0x000fea0003800000 */
.L_x_28849:
[----:B------:R-:W-:-:S13]  /*8090*/  ISETP.GT.AND P0, PT, R0, 0x6, PT ;  /* 0x000000060000780c */ /* 0x000fda0003f04270 */
[----:B------:R-:W-:Y:S05]  /*80a0*/  @P0 BRA `(.L_x_28855) ;  /* 0x00000000002c0947 */ /* 0x000fea0003800000 */
[----:B------:R-:W-:-:S13]  /*80b0*/  ISETP.NE.AND P0, PT, R0, 0x5, PT ;  /* 0x000000050000780c */ /* 0x000fda0003f05270 */
[----:B------:R-:W-:Y:S05]  /*80c0*/  @!P0 BRA `(.L_x_28856) ;  /* 0x0000000000148947 */ /* 0x000fea0003800000 */
[----:B------:R-:W-:-:S13]  /*80d0*/  ISETP.NE.AND P0, PT, R0, 0x6, PT ;  /* 0x000000060000780c */ /* 0x000fda0003f05270 */
[----:B------:R-:W-:Y:S05]  /*80e0*/  @P0 BRA `(.L_x_28852) ;  /* 0x0000000800080947 */ /* 0x000fea0003800000 */
[----:B---34-:R-:W0:Y:S02]  /*80f0*/  I2F.S64 R29, R28 ;  /* 0x0000001c001d7312 */ /* 0x018e240000301400 */
[----:B0-----:R-:W-:Y:S01]  /*8100*/  STG.E desc[UR36][R2.64], R29 ;  /* 0x0000001d02007986 */ /* 0x001fe2000c101924 */
[----:B------:R-:W-:Y:S05]  /*8110*/  EXIT ;  /* 0x000000000000794d */ /* 0x000fea0003800000 */
.L_x_28856:
[----:B---34-:R-:W0:Y:S02]  /*8120*/  I2F.S64 R0, R28 ;  /* 0x0000001c00007312 */ /* 0x018e240000301400 */
[----:B0-----:R-:W-:-:S05]  /*8130*/  F2FP.F16.F32.PACK_AB R0, RZ, R0 ;  /* 0x00000000ff00723e */ /* 0x001fca00000000ff */
[----:B------:R-:W-:Y:S01]  /*8140*/  STG.E.U16 desc[UR36][R2.64], R0 ;  /* 0x0000000002007986 */ /* 0x000fe2000c101524 */
[----:B------:R-:W-:Y:S05]  /*8150*/  EXIT ;  /* 0x000000000000794d */ /* 0x000fea0003800000 */
.L_x_28855:
        /* <DEDUP_REMOVED lines=8> */
[----:B0-----:R-:W-:Y:S01]  /*81e0*/  STG.E.64 desc[UR36][R2.64], R4 ;  /* 0x0000000402007986 */ /* 0x001fe2000c101b24 */
[----:B------:R-:W-:Y:S05]  /*81f0*/  EXIT ;  /* 0x000000000000794d */ /* 0x000fea0003800000 */
.L_x_28858:
[----:B---34-:R-:W0:Y:S02]  /*8200*/  I2F.S64 R28, R28 ;  /* 0x0000001c001c7312 */ /* 0x018e240000301400 */
[----:B0-----:R-:W-:-:S04]  /*8210*/  F2FP.F16.F32.PACK_AB R5, RZ, R28 ;  /* 0x0000001cff05723e */ /* 0x001fc800000000ff */
[----:B------:R-:W-:-:S05]  /*8220*/  PRMT R5, R5, 0x5410, RZ ;  /* 0x0000541005057816 */ /* 0x000fca00000000ff */
[----:B------:R-:W-:Y:S01]  /*8230*/  STG.E desc[UR36][R2.64], R5 ;  /* 0x0000000502007986 */ /* 0x000fe2000c101924 */
[----:B------:R-:W-:Y:S05]  /*8240*/  EXIT ;  /* 0x000000000000794d */ /* 0x000fea0003800000 */
.L_x_28857:
[----:B---34-:R-:W0:Y:S02]  /*8250*/  I2F.F64.S64 R28, R28 ;  /* 0x0000001c001c7312 */ /* 0x018e240000301c00 */
[----:B0-----:R-:W-:Y:S01]  /*8260*/  STG.E.64 desc[UR36][R2.64], R28 ;  /* 0x0000001c02007986 */ /* 0x001fe2000c101b24 */
[----:B------:R-:W-:Y:S05]  /*8270*/  EXIT ;  /* 0x000000000000794d */ /* 0x000fea0003800000 */
.L_x_28848:
        /* <DEDUP_REMOVED lines=10> */
[----:B---34-:R-:W-:Y:S01]  /*8320*/  STG.E.U16 desc[UR36][R2.64], R28 ;  /* 0x0000001c02007986 */ /* 0x018fe2000c101524 */
[----:B------:R-:W-:Y:S05]  /*8330*/  EXIT ;  /* 0x000000000000794d */ /* 0x000fea0003800000 */
.L_x_28862:
        /* <DEDUP_REMOVED lines=18> */
.L_x_28865:
[----:B------:R-:W-:-:S04]  /*8460*/  SHF.R.U32.HI R5, RZ, 0x18, R5 ;  /* 0x00000018ff057819 */ /* 0x000fc80000011605 */
[----:B------:R-:W-:-:S07]  /*8470*/  LOP3.LUT R0, R0, 0x80, R5, 0xf8, !PT ;  /* 0x0000008000007812 */ /* 0x000fce00078ef805 */
.L_x_28864:
[----:B------:R-:W-:Y:S05]  /*8480*/  BSYNC.RECONVERGENT B0 ;  /* 0x0000000000007941 */ /* 0x000fea0003800200 */
.L_x_28863:
[----:B------:R-:W-:Y:S01]  /*8490*/  STG.E.U8 desc[UR36][R2.64], R0 ;  /* 0x0000000002007986 */ /* 0x000fe2000c101124 */
[----:B------:R-:W-:Y:S05]  /*84a0*/  EXIT ;  /* 0x000000000000794d */ /* 0x000fea0003800000 */
.L_x_28861:
        /* <DEDUP_REMOVED lines=18> */
.L_x_28868:
[----:B------:R-:W-:-:S04]  /*85d0*/  SHF.R.U32.HI R5, RZ, 0x18, R5 ;  /* 0x00000018ff057819 */ /* 0x000fc80000011605 */
[----:B------:R-:W-:-:S07]  /*85e0*/  LOP3.LUT R0, R0, 0x80, R5, 0xf8, !PT ;  /* 0x0000008000007812 */ /* 0x000fce00078ef805 */
.L_x_28867:
[----:B------:R-:W-:Y:S05]  /*85f0*/  BSYNC.RECONVERGENT B0 ;  /* 0x0000000000007941 */ /* 0x000fea0003800200 */
.L_x_28866:
[----:B------:R-:W-:Y:S01]  /*8600*/  STG.E.U8 desc[UR36][R2.64], R0 ;  /* 0x0000000002007986 */ /* 0x000fe2000c101124 */
[----:B------:R-:W-:Y:S05]  /*8610*/  EXIT ;  /* 0x000000000000794d */ /* 0x000fea0003800000 */
.L_x_28860:
        /* <DEDUP_REMOVED lines=22> */
.L_x_28870:
[----:B---34-:R-:W-:Y:S01]  /*8780*/  STG.E.64 desc[UR36][R2.64], R28 ;  /* 0x0000001c02007986 */ /* 0x018fe2000c101b24 */
[----:B------:R-:W-:Y:S05]  /*8790*/  EXIT ;  /* 0x000000000000794d */ /* 0x000fea0003800000 */
.L_x_28869:
[----:B---34-:R-:W-:Y:S01]  /*87a0*/  STG.E desc[UR36][R2.64], R28 ;  /* 0x0000001c02007986 */ /* 0x018fe2000c101924 */
[----:B------:R-:W-:Y:S05]  /*87b0*/  EXIT ;  /* 0x000000000000794d */ /* 0x000fea0003800000 */
.L_x_28859:
        /* <DEDUP_REMOVED lines=9> */
[----:B------:R-:W-:Y:S01]  /*8850*/  STG.E.U8 desc[UR36][R2.64], R5 ;  /* 0x0000000502007986 */ /* 0x000fe2000c101124 */
[----:B------:R-:W-:Y:S05]  /*8860*/  EXIT ;  /* 0x000000000000794d */ /* 0x000fea0003800000 */
.L_x_28872:
[----:B---34-:R-:W0:Y:S01]  /*8870*/  I2F.F64.S64 R4, R28 ;  /* 0x0000001c00047312 */ /* 0x018e220000301c00 */
[----:B------:R-:W-:-:S05]  /*8880*/  CS2R R6, SRZ ;  /* 0x0000000000067805 */ /* 0x000fca000001ff00 */
[----:B0-----:R-:W-:Y:S01]  /*8890*/  STG.E.128 desc[UR36][R2.64], R4 ;  /* 0x0000000402007986 */ /* 0x001fe2000c101d24 */
[----:B------:R-:W-:Y:S05]  /*88a0*/  EXIT ;  /* 0x000000000000794d */ /* 0x000fea0003800000 */
.L_x_28871:
[----:B------:R-:W-:-:S13]  /*88b0*/  ISETP.NE.AND P0, PT, R0, 0xf, PT ;  /* 0x0000000f0000780c */ /* 0x000fda0003f05270 */
[----:B------:R-:W-:Y:S05]  /*88c0*/  @!P0 BRA `(.L_x_28873) ;  /* 0x0000000000e88947 */ /* 0x000fea0003800000 */
[----:B------:R-:W-:-:S13]  /*88d0*/  ISETP.NE.AND P0, PT, R0, 0x17, PT ;  /* 0x000000170000780c */ /* 0x000fda0003f05270 */
[----:B------:R-:W-:Y:S05]  /*88e0*/  @!P0 BRA `(.L_x_28874) ;  /* 0x0000000000908947 */ /* 0x000fea0003800000 */
[----:B------:R-:W-:-:S13]  /*88f0*/  ISETP.NE.AND P0, PT, R0, 0x18, PT ;  /* 0x000000180000780c */ /* 0x000fda0003f05270 */
[----:B------:R-:W-:Y:S05]  /*8900*/  @!P0 BRA `(.L_x_28875) ;  /* 0x0000000000448947 */ /* 0x000fea0003800000 */
.L_x_28852:
[----:B------:R-:W-:Y:S01]  /*8910*/  MOV R0, 0x0 ;  /* 0x0000000000007802 */ /* 0x000fe20000000f00 */
[----:B------:R-:W0:Y:S01]  /*8920*/  LDCU.64 UR4, c[0x4][0x178] ;  /* 0x01002f00ff0477ac */ /* 0x000e220008000a00 */
[----:B------:R-:W-:Y:S02]  /*8930*/  IMAD.MOV.U32 R8, RZ, RZ, 0x65 ;  /* 0x00000065ff087424 */ /* 0x000fe400078e00ff */
[----:B------:R1:W2:Y:S01]  /*8940*/  LDC.64 R2, c[0x4][R0] ;  /* 0x0100000000027b82 */ /* 0x0002a20000000a00 */
[----:B------:R-:W5:Y:S01]  /*8950*/  LDCU.64 UR6, c[0x4][0x180] ;  /* 0x01003000ff0677ac */ /* 0x000f620008000a00 */
[----:B------:R-:W-:Y:S02]  /*8960*/  IMAD.MOV.U32 R12, RZ, RZ, 0x1 ;  /* 0x00000001ff0c7424 */ /* 0x000fe400078e00ff */
[----:B------:R-:W-:Y:S01]  /*8970*/  IMAD.MOV.U32 R13, RZ, RZ, RZ ;  /* 0x000000ffff0d7224 */ /* 0x000fe200078e00ff */
[----:B------:R-:W3:Y:S01]  /*8980*/  LDCU.64 UR8, c[0x4][0x40] ;  /* 0x01000800ff0877ac */ /* 0x000ee20008000a00 */
[----:B0-----:R-:W-:-:S02]  /*8990*/  IMAD.U32 R4, RZ, RZ, UR4 ;  /* 0x00000004ff047e24 */ /* 0x001fc4000f8e00ff */
[----:B------:R-:W-:Y:S02]  /*89a0*/  IMAD.U32 R5, RZ, RZ, UR5 ;  /* 0x00000005ff057e24 */ /* 0x000fe4000f8e00ff */
[----:B-----5:R-:W-:Y:S02]  /*89b0*/  IMAD.U32 R6, RZ, RZ, UR6 ;  /* 0x00000006ff067e24 */ /* 0x020fe4000f8e00ff */
[----:B------:R-:W-:Y:S02]  /*89c0*/  IMAD.U32 R7, RZ, RZ, UR7 ;  /* 0x00000007ff077e24 */ /* 0x000fe4000f8e00ff */
[----:B---3--:R-:W-:Y:S02]  /*89d0*/  IMAD.U32 R10, RZ, RZ, UR8 ;  /* 0x00000008ff0a7e24 */ /* 0x008fe4000f8e00ff */
[----:B-1----:R-:W-:-:S07]  /*89e0*/  IMAD.U32 R11, RZ, RZ, UR9 ;  /* 0x00000009ff0b7e24 */ /* 0x002fce000f8e00ff */
[----:B------:R-:W-:-:S07]  /*89f0*/  LEPC R20, `(.L_x_28876) ;  /* 0x000000001014794e */ /* 0x000fce0000000000 */
[----:B--2-4-:R-:W-:Y:S05]  /*8a00*/  CALL.ABS.NOINC R2 ;  /* 0x0000000002007343 */ /* 0x014fea0003c00000 */
.L_x_28876:
[----:B------:R-:W-:Y:S05]  /*8a10*/  EXIT ;  /* 0x000000000000794d */ /* 0x000fea0003800000 */
.L_x_28875:
        /* <DEDUP_REMOVED lines=13> */
.L_x_28878:
[----:B------:R-:W-:Y:S05]  /*8af0*/  BSYNC.RECONVERGENT B0 ;  /* 0x0000000000007941 */ /* 0x000fea0003800200 */
.L_x_28877:
[----:B------:R-:W-:-:S05]  /*8b00*/  LOP3.LUT R5, R0, 0x80, R5, 0xf8, !PT ;  /* 0x0000008000057812 */ /* 0x000fca00078ef805 */
[----:B------:R-:W-:Y:S01]  /*8b10*/  STG.E.U8 desc[UR36][R2.64], R5 ;  /* 0x0000000502007986 */ /* 0x000fe2000c101124 */
[----:B------:R-:W-:Y:S05]  /*8b20*/  EXIT ;  /* 0x000000000000794d */ /* 0x000fea0003800000 */
.L_x_28874:
        /* <DEDUP_REMOVED lines=12> */
.L_x_28880:
[----:B------:R-:W-:Y:S01]  /*8bf0*/  IMAD.MOV.U32 R0, RZ, RZ, 0x7f ;  /* 0x0000007fff007424 */ /* 0x000fe200078e00ff */
[----:B------:R-:W-:-:S04]  /*8c00*/  ISETP.GT.U32.AND P0, PT, R4, 0x7f800000, PT ;  /* 0x7f8000000400780c */ /* 0x000fc80003f04070 */
[----:B------:R-:W-:-:S09]  /*8c10*/  SEL R0, R0, 0x7c, P0 ;  /* 0x0000007c00007807 */ /* 0x000fd20000000000 */
.L_x_28881:
[----:B------:R-:W-:Y:S05]  /*8c20*/  BSYNC.RECONVERGENT B0 ;  /* 0x0000000000007941 */ /* 0x000fea0003800200 */
.L_x_28879:
[----:B------:R-:W-:-:S04]  /*8c30*/  SHF.R.U32.HI R5, RZ, 0x18, R5 ;  /* 0x00000018ff057819 */ /* 0x000fc80000011605 */
[----:B------:R-:W-:-:S05]  /*8c40*/  LOP3.LUT R5, R0, 0x80, R5, 0xf8, !PT ;  /* 0x0000008000057812 */ /* 0x000fca00078ef805 */
[----:B------:R-:W-:Y:S01]  /*8c50*/  STG.E.U8 desc[UR36][R2.64], R5 ;  /* 0x0000000502007986 */ /* 0x000fe2000c101124 */
[----:B------:R-:W-:Y:S05]  /*8c60*/  EXIT ;  /* 0x000000000000794d */ /* 0x000fea0003800000 */
.L_x_28873:
[----:B---34-:R-:W0:Y:S02]  /*8c70*/  I2F.S64 R0, R28 ;  /* 0x0000001c00007312 */ /* 0x018e240000301400 */
[----:B0-----:R-:W-:-:S05]  /*8c80*/  F2FP.BF16.F32.PACK_AB R0, RZ, R0 ;  /* 0x00000000ff00723e */ /* 0x001fca00000010ff */
[----:B------:R-:W-:Y:S01]  /*8c90*/  STG.E.U16 desc[UR36][R2.64], R0 ;  /* 0x0000000002007986 */ /* 0x000fe2000c101524 */
[----:B------:R-:W-:Y:S05]  /*8ca0*/  EXIT ;  /* 0x000000000000794d */ /* 0x000fea0003800000 */
        .weak           $__internal_36_$__cuda_sm20_div_s64
        .type           $__internal_36_$__cuda_sm20_div_s64,@function
        .size           $__internal_36_$__cuda_sm20_div_s64,(.L_x_36985 - $__internal_36_$__cuda_sm20_div_s64)
$__internal_36_$__cuda_sm20_div_s64:
        /* <DEDUP_REMOVED lines=21> */
[----:B------:R-:W-:-:S03]  /*8e00*/  IADD3 R21, P2, PT, R21, R20, RZ ;  /* 0x0000001415157210 */ /* 0x000fc60007f5e0ff */
[----:B------:R-:W-:Y:S02]  /*8e10*/  IMAD.X R9, R9, 0x1, R11, P0 ;  /* 0x0000000109097824 */ /* 0x000fe400000e060b */
[----:B------:R-:W-:-:S03]  /*8e20*/  IMAD.WIDE.U32 R10, R21, R6, RZ ;  /* 0x00000006150a7225 */ /* 0x000fc600078e00ff */
[----:B------:R-:W-:Y:S01]  /*8e30*/  IADD3.X R13, PT, PT, RZ, RZ, R9, P2, P1 ;  /* 0x000000ffff0d7210 */ /* 0x000fe200017e2409 */
[----:B------:R-:W-:Y:S01]  /*8e40*/  IMAD R9, R21, R7, R11 ;  /* 0x0000000715097224 */ /* 0x000fe200078e020b */
[----:B------:R-:W-:Y:S02]  /*8e50*/  IADD3 R10, P0, PT, RZ, -R10, RZ ;  /* 0x8000000aff0a7210 */ /* 0x000fe40007f1e0ff */
[----:B------:R-:W-:Y:S01]  /*8e60*/  ISETP.GE.AND P2, PT, R3, RZ, PT ;  /* 0x000000ff0300720c */ /* 0x000fe20003f46270 */
[----:B------:R-:W-:Y:S02]  /*8e70*/  IMAD R9, R13, R6, R9 ;  /* 0x000000060d097224 */ /* 0x000fe400078e0209 */
[----:B------:R-:W-:Y:S01]  /*8e80*/  IMAD.HI.U32 R20, R21, R10, RZ ;  /* 0x0000000a15147227 */ /* 0x000fe200078e00ff */
[----:B------:R-:W-:-:S03]  /*8e90*/  SEL R12, R12, R0, !P2 ;  /* 0x000000000c0c7207 */ /* 0x000fc60005000000 */
[----:B------:R-:W-:-:S04]  /*8ea0*/  IMAD.X R9, RZ, RZ, ~R9, P0 ;  /* 0x000000ffff097224 */ /* 0x000fc800000e0e09 */
[----:B------:R-:W-:-:S04]  /*8eb0*/  IMAD.WIDE.U32 R20, P1, R21, R9, R20 ;  /* 0x0000000915147225 */ /* 0x000fc80007820014 */
[----:B------:R-:W-:-:S04]  /*8ec0*/  IMAD.HI.U32 R11, R13, R9, RZ ;  /* 0x000000090d0b7227 */ /* 0x000fc800078e00ff */
[----:B------:R-:W-:-:S04]  /*8ed0*/  IMAD.HI.U32 R10, P0, R13, R10, R20 ;  /* 0x0000000a0d0a7227 */ /* 0x000fc80007800014 */
[----:B------:R-:W-:Y:S02]  /*8ee0*/  IMAD R9, R13, R9, RZ ;  /* 0x000000090d097224 */ /* 0x000fe400078e02ff */
[----:B------:R-:W-:Y:S02]  /*8ef0*/  IMAD.X R13, R11, 0x1, R13, P1 ;  /* 0x000000010b0d7824 */ /* 0x000fe400008e060d */
[----:B------:R-:W-:Y:S01]  /*8f00*/  IMAD.X R20, RZ, RZ, ~R3, P3 ;  /* 0x000000ffff147224 */ /* 0x000fe200018e0e03 */
[----:B------:R-:W-:Y:S01]  /*8f10*/  IADD3 R10, P1, PT, R9, R10, RZ ;  /* 0x0000000a090a7210 */ /* 0x000fe20007f3e0ff */
[----:B------:R-:W-:-:S03]  /*8f20*/  IMAD.MOV.U32 R21, RZ, RZ, RZ ;  /* 0x000000ffff157224 */ /* 0x000fc600078e00ff */
[----:B------:R-:W-:Y:S01]  /*8f30*/  SEL R9, R20, R3, !P2 ;  /* 0x0000000314097207 */ /* 0x000fe20005000000 */
[----:B------:R-:W-:Y:S01]  /*8f40*/  IMAD.HI.U32 R20, R10, R12, RZ ;  /* 0x0000000c0a147227 */ /* 0x000fe200078e00ff */
[----:B------:R-:W-:-:S03]  /*8f50*/  IADD3.X R13, PT, PT, RZ, RZ, R13, P1, P0 ;  /* 0x000000ffff0d7210 */ /* 0x000fc60000fe040d */
[----:B------:R-:W-:-:S04]  /*8f60*/  IMAD.WIDE.U32 R10, R10, R9, R20 ;  /* 0x000000090a0a7225 */ /* 0x000fc800078e0014 */
[----:B------:R-:W-:-:S04]  /*8f70*/  IMAD.HI.U32 R11, P0, R13, R12, R10 ;  /* 0x0000000c0d0b7227 */ /* 0x000fc8000780000a */
[CC--:B------:R-:W-:Y:S02]  /*8f80*/  IMAD R10, R13.reuse, R9.reuse, RZ ;  /* 0x000000090d0a7224 */ /* 0x0c0fe400078e02ff */
[----:B------:R-:W-:-:S03]  /*8f90*/  IMAD.HI.U32 R13, R13, R9, RZ ;  /* 0x000000090d0d7227 */ /* 0x000fc600078e00ff */
[----:B------:R-:W-:Y:S01]  /*8fa0*/  IADD3 R10, P1, PT, R10, R11, RZ ;  /* 0x0000000b0a0a7210 */ /* 0x000fe20007f3e0ff */
[----:B------:R-:W-:-:S04]  /*8fb0*/  IMAD.X R13, RZ, RZ, R13, P0 ;  /* 0x000000ffff0d7224 */ /* 0x000fc800000e060d */
        /* <DEDUP_REMOVED lines=9> */
[----:B------:R-:W-:-:S04]  /*9050*/  SEL R11, R11, R12, P1 ;  /* 0x0000000c0b0b7207 */ /* 0x000fc80000800000 */
[----:B------:R-:W-:Y:S01]  /*9060*/  ISETP.GE.U32.AND P0, PT, R11, R6, PT ;  /* 0x000000060b00720c */ /* 0x000fe20003f06070 */
[----:B------:R-:W-:Y:S01]  /*9070*/  IMAD.X R11, R9, 0x1, ~R7, P2 ;  /* 0x00000001090b7824 */ /* 0x000fe200010e0e07 */
[----:B------:R-:W-:-:S04]  /*9080*/  IADD3 R6, P3, PT, R10, 0x1, RZ ;  /* 0x000000010a067810 */ /* 0x000fc80007f7e0ff */
[----:B------:R-:W-:Y:S01]  /*9090*/  SEL R10, R6, R10, P1 ;  /* 0x0000000a060a7207 */ /* 0x000fe20000800000 */
[----:B------:R-:W-:Y:S01]  /*90a0*/  IMAD.X R6, RZ, RZ, R13, P3 ;  /* 0x000000ffff067224 */ /* 0x000fe200018e060d */
[----:B------:R-:W-:-:S04]  /*90b0*/  SEL R11, R11, R9, P1 ;  /* 0x000000090b0b7207 */ /* 0x000fc80000800000 */
[----:B------:R-:W-:Y:S02]  /*90c0*/  SEL R6, R6, R13, P1 ;  /* 0x0000000d06067207 */ /* 0x000fe40000800000 */
[----:B------:R-:W-:Y:S02]  /*90d0*/  IADD3 R9, P1, PT, R10, 0x1, RZ ;  /* 0x000000010a097810 */ /* 0x000fe40007f3e0ff */
[----:B------:R-:W-:-:S03]  /*90e0*/  ISETP.GE.U32.AND.EX P0, PT, R11, R7, PT, P0 ;  /* 0x000000070b00720c */ /* 0x000fc60003f06100 */
[----:B------:R-:W-:Y:S01]  /*90f0*/  IMAD.X R7, RZ, RZ, R6, P1 ;  /* 0x000000ffff077224 */ /* 0x000fe200008e0606 */
[----:B------:R-:W-:Y:S02]  /*9100*/  SEL R9, R9, R10, P0 ;  /* 0x0000000a09097207 */ /* 0x000fe40000000000 */
[----:B------:R-:W-:Y:S02]  /*9110*/  LOP3.LUT R10, R5, R3, RZ, 0x3c, !PT ;  /* 0x00000003050a7212 */ /* 0x000fe400078e3cff */
[----:B------:R-:W-:Y:S02]  /*9120*/  SEL R7, R7, R6, P0 ;  /* 0x0000000607077207 */ /* 0x000fe40000000000 */
[-C--:B------:R-:W-:Y:S02]  /*9130*/  IADD3 R6, P2, PT, RZ, -R9.reuse, RZ ;  /* 0x80000009ff067210 */ /* 0x080fe40007f5e0ff */
[----:B------:R-:W-:Y:S02]  /*9140*/  ISETP.NE.U32.AND P0, PT, R8, RZ, PT ;  /* 0x000000ff0800720c */ /* 0x000fe40003f05070 */
[----:B------:R-:W-:Y:S01]  /*9150*/  ISETP.GE.AND P1, PT, R10, RZ, PT ;  /* 0x000000ff0a00720c */ /* 0x000fe20003f26270 */
[----:B------:R-:W-:Y:S01]  /*9160*/  IMAD.X R8, RZ, RZ, ~R7, P2 ;  /* 0x000000ffff087224 */ /* 0x000fe200010e0e07 */
[----:B------:R-:W-:Y:S01]  /*9170*/  ISETP.NE.AND.EX P0, PT, R5, RZ, PT, P0 ;  /* 0x000000ff0500720c */ /* 0x000fe20003f05300 */
[----:B------:R-:W-:Y:S01]  /*9180*/  IMAD.MOV.U32 R5, RZ, RZ, 0x0 ;  /* 0x00000000ff057424 */ /* 0x000fe200078e00ff */
[----:B------:R-:W-:-:S02]  /*9190*/  SEL R6, R6, R9, !P1 ;  /* 0x0000000906067207 */ /* 0x000fc40004800000 */
[----:B------:R-:W-:Y:S02]  /*91a0*/  SEL R7, R8, R7, !P1 ;  /* 0x0000000708077207 */ /* 0x000fe40004800000 */
[----:B------:R-:W-:Y:S02]  /*91b0*/  SEL R6, R6, 0xffffffff, P0 ;  /* 0xffffffff06067807 */ /* 0x000fe40000000000 */
[----:B------:R-:W-:Y:S01]  /*91c0*/  SEL R7, R7, 0xffffffff, P0 ;  /* 0xffffffff07077807 */ /* 0x000fe20000000000 */
[----:B------:R-:W-:Y:S06]  /*91d0*/  RET.REL.NODEC R4 `(_ZN2at6native27unrolled_elementwise_kernelINS0_13AUnaryFunctorIlllZZZNS0_15binary_internal21div_floor_kernel_cudaERNS_18TensorIteratorBaseEENKUlvE_clEvENKUlvE2_clEvEUlllE_EESt5arrayIPcLm2EELi4E23TrivialOffsetCalculatorILi1EjESE_NS0_6memory12LoadWithCastILi1EEENSF_13StoreWithCastILi1EEEEEviT_T0_T2_T3_T4_T5_) ;  /* 0xffffff6c04887950 */ /* 0x000fec0003c3ffff */
.L_x_28882:
        /* <DEDUP_REMOVED lines=10> */
.L_x_36985:


//--------------------- .text._ZN2at6native18elementwise_kernelILi128ELi2EZNS0_22gpu_kernel_impl_nocastINS0_13AUnaryFunctorIlllZZZNS0_15binary_internal21div_floor_kernel_cudaERNS_18TensorIteratorBaseEENKUlvE_clEvENKUlvE2_clEvEUlllE_EEEEvS6_RKT_EUliE_EEviT1_ --------------------------
	.section	.text._ZN2at6native18elementwise_kernelILi128ELi2EZNS0_22gpu_kernel_impl_nocastINS0_13AUnaryFunctorIlllZZZNS0_15binary_internal21div_floor_kernel_cudaERNS_18TensorIteratorBaseEENKUlvE_clEvENKUlvE2_clEvEUlllE_EEEEvS6_RKT_EUliE_EEviT1_,"ax",@progbits
	.align	128
        .global         _ZN2at6native18elementwise_kernelILi128ELi2EZNS0_22gpu_kernel_impl_nocastINS0_13AUnaryFunctorIlllZZZNS0_15binary_internal21div_floor_kernel_cudaERNS_18TensorIteratorBaseEENKUlvE_clEvENKUlvE2_clEvEUlllE_EEEEvS6_RKT_EUliE_EEviT1_
        .type           _ZN2at6native18elementwise_kernelILi128ELi2EZNS0_22gpu_kernel_impl_nocastINS0_13AUnaryFunctorIlllZZZNS0_15binary_internal21div_floor_kernel_cudaERNS_18TensorIteratorBaseEENKUlvE_clEvENKUlvE2_clEvEUlllE_EEEEvS6_RKT_EUliE_EEviT1_,@function
        .size           _ZN2at6native18elementwise_kernelILi128ELi2EZNS0_22gpu_kernel_impl_nocastINS0_13AUnaryFunctorIlllZZZNS0_15binary_internal21div_floor_kernel_cudaERNS_18TensorIteratorBaseEENKUlvE_clEvENKUlvE2_clEvEUlllE_EEEEvS6_RKT_EUliE_EEviT1_,(.L_x_36986 - _ZN2at6native18elementwise_kernelILi128ELi2EZNS0_22gpu_kernel_impl_nocastINS0_13AUnaryFunctorIlllZZZNS0_15binary_internal21div_floor_kernel_cudaERNS_18TensorIteratorBaseEENKUlvE_clEvENKUlvE2_clEvEUlllE_EEEEvS6_RKT_EUliE_EEviT1_)
        .other          _ZN2at6native18elementwise_kernelILi128ELi2EZNS0_22gpu_kernel_impl_nocastINS0_13AUnaryFunctorIlllZZZNS0_15binary_internal21div_floor_kernel_cudaERNS_18TensorIteratorBaseEENKUlvE_clEvENKUlvE2_clEvEUlllE_EEEEvS6_RKT_EUliE_EEviT1_,@"STO_CUDA_ENTRY STV_DEFAULT"
_ZN2at6native18elementwise_kernelILi128ELi2EZNS0_22gpu_kernel_impl_nocastINS0_13AUnaryFunctorIlllZZZNS0_15binary_internal21div_floor_kernel_cudaERNS_18TensorIteratorBaseEENKUlvE_clEvENKUlvE2_clEvEUlllE_EEEEvS6_RKT_EUliE_EEviT1_:
.text._ZN2at6native18elementwise_kernelILi128ELi2EZNS0_22gpu_kernel_impl_nocastINS0_13AUnaryFunctorIlllZZZNS0_15binary_internal21div_floor_kernel_cudaERNS_18TensorIteratorBaseEENKUlvE_clEvENKUlvE2_clEvEUlllE_EEEEvS6_RKT_EUliE_EEviT1_:
        /* <DEDUP_REMOVED lines=34> */
[----:B------:R-:W-:-:S04]  /*0220*/  IMAD.HI.U32 R2, R3, UR4, RZ ;  /* 0x0000000403027c27 */ /* 0x000fc8000f8e00ff */
[----:B------:R-:W-:-:S04]  /*0230*/  IMAD.MOV R3, RZ, RZ, -R2 ;  /* 0x000000ffff037224 */ /* 0x000fc800078e0a02 */
[----:B------:R-:W-:-:S05]  /*0240*/  IMAD R3, R10, R3, UR4 ;  /* 0x000000040a037e24 */ /* 0x000fca000f8e0203 */
[----:B------:R-:W-:-:S13]  /*0250*/  ISETP.GE.U32.AND P0, PT, R3, R10, PT ;  /* 0x0000000a0300720c */ /* 0x000fda0003f06070 */
[----:B------:R-:W-:Y:S01]  /*0260*/  @P0 IADD3 R3, PT, PT, -R10, R3, RZ ;  /* 0x000000030a030210 */ /* 0x000fe20007ffe1ff */
[----:B------:R-:W-:-:S03]  /*0270*/  @P0 VIADD R2, R2, 0x1 ;  /* 0x0000000102020836 */ /* 0x000fc60000000000 */
[----:B------:R-:W-:-:S13]  /*0280*/  ISETP.GE.U32.AND P1, PT, R3, R10, PT ;  /* 0x0000000a0300720c */ /* 0x000fda0003f26070 */
[----:B------:R-:W-:Y:S02]  /*0290*/  @P1 IADD3 R2, PT, PT, R2, 0x1, RZ ;  /* 0x0000000102021810 */ /* 0x000fe40007ffe0ff */
[----:B------:R-:W-:-:S05]  /*02a0*/  @!P2 LOP3.LUT R2, RZ, R10, RZ, 0x33, !PT ;  /* 0x0000000aff02a212 */ /* 0x000fca00078e33ff */
[----:B------:R-:W-:-:S04]  /*02b0*/  IMAD.MOV R3, RZ, RZ, -R2 ;  /* 0x000000ffff037224 */ /* 0x000fc800078e0a02 */
[----:B------:R-:W-:Y:S01]  /*02c0*/  IMAD R10, R10, R3, UR4 ;  /* 0x000000040a0a7e24 */ /* 0x000fe2000f8e0203 */
[----:B------:R-:W-:-:S04]  /*02d0*/  MOV R3, RZ ;  /* 0x000000ff00037202 */ /* 0x000fc80000000f00 */
[----:B------:R-:W-:-:S04]  /*02e0*/  ISETP.NE.U32.AND P0, PT, R10, RZ, PT ;  /* 0x000000ff0a00720c */ /* 0x000fc80003f05070 */
[----:B------:R-:W-:Y:S01]  /*02f0*/  ISETP.NE.AND.EX P0, PT, RZ, RZ, PT, P0 ;  /* 0x000000ffff00720c */ /* 0x000fe20003f05300 */
[----:B------:R-:W-:-:S12]  /*0300*/  BRA `(.L_x_28888) ;  /* 0x00000000002c7947 */ /* 0x000fd80003800000 */
.L_x_28887:
[----:B------:R-:W-:-:S07]  /*0310*/  MOV R0, 0x330 ;  /* 0x0000033000007802 */ /* 0x000fce0000000f00 */
[----:B------:R-:W-:Y:S05]  /*0320*/  CALL.REL.NOINC `($__internal_37_$__cuda_sm20_div_s64) ;  /* 0x00000038004c7944 */ /* 0x000fea0003c00000 */
[----:B------:R-:W0:Y:S01]  /*0330*/  LDCU.64 UR4, c[0x0][0x598] ;  /* 0x0000b300ff0477ac */ /* 0x000e220008000a00 */
[----:B------:R-:W-:-:S05]  /*0340*/  IADD3 R7, P0, PT, RZ, -R2, RZ ;  /* 0x80000002ff077210 */ /* 0x000fca0007f1e0ff */
[----:B------:R-:W-:-:S04]  /*0350*/  IMAD.X R5, RZ, RZ, ~R3, P0 ;  /* 0x000000ffff057224 */ /* 0x000fc800000e0e03 */
[----:B------:R-:W-:-:S04]  /*0360*/  IMAD R0, R5, R10, RZ ;  /* 0x0000000a05007224 */ /* 0x000fc800078e02ff */
[-C--:B------:R-:W-:Y:S02]  /*0370*/  IMAD R11, R11, R7.reuse, R0 ;  /* 0x000000070b0b7224 */ /* 0x080fe400078e0200 */
[----:B0-----:R-:W-:-:S03]  /*0380*/  IMAD.WIDE.U32 R4, R10, R7, UR4 ;  /* 0x000000040a047e25 */ /* 0x001fc6000f8e0007 */
[----:B------:R-:W-:Y:S02]  /*0390*/  ISETP.NE.U32.AND P0, PT, R4, RZ, PT ;  /* 0x000000ff0400720c */ /* 0x000fe40003f05070 */
[----:B------:R-:W-:-:S04]  /*03a0*/  IADD3 R4, PT, PT, R5, R11, RZ ;  /* 0x0000000b05047210 */ /* 0x000fc80007ffe0ff */
[----:B------:R-:W-:-:S13]  /*03b0*/  ISETP.NE.AND.EX P0, PT, R4, RZ, PT, P0 ;  /* 0x000000ff0400720c */ /* 0x000fda0003f05300 */
.L_x_28888:
[----:B------:R-:W-:-:S04]  /*03c0*/  SEL R5, RZ, 0xffffffff, !P0 ;  /* 0xffffffffff057807 */ /* 0x000fc80004000000 */
[----:B------:R-:W-:-:S05]  /*03d0*/  IADD3 R2, P0, PT, R2, R5, RZ ;  /* 0x0000000502027210 */ /* 0x000fca0007f1e0ff */
[----:B------:R-:W-:Y:S01]  /*03e0*/  IMAD.X R3, R3, 0x1, R5, P0 ;  /* 0x0000000103037824 */ /* 0x000fe200000e0605 */
[----:B------:R-:W-:Y:S07]  /*03f0*/  BRA `(.L_x_28889) ;  /* 0x0000000000647947 */ /* 0x000fee0003800000 */
.L_x_28886:
        /* <DEDUP_REMOVED lines=18> */
[----:B------:R-:W-:Y:S01]  /*0520*/  ISETP.GE.U32.AND P1, PT, R3, R10, PT ;  /* 0x0000000a0300720c */ /* 0x000fe20003f26070 */
[----:B------:R-:W-:-:S12]  /*0530*/  IMAD.MOV.U32 R3, RZ, RZ, RZ ;  /* 0x000000ffff037224 */ /* 0x000fd800078e00ff */
[----:B------:R-:W-:Y:S02]  /*0540*/  @P1 IADD3 R2, PT, PT, R2, 0x1, RZ ;  /* 0x0000000102021810 */ /* 0x000fe40007ffe0ff */
[----:B------:R-:W-:Y:S01]  /*0550*/  @!P2 LOP3.LUT R2, RZ, R10, RZ, 0x33, !PT ;  /* 0x0000000aff02a212 */ /* 0x000fe200078e33ff */
[----:B------:R-:W-:Y:S06]  /*0560*/  BRA `(.L_x_28889) ;  /* 0x0000000000087947 */ /* 0x000fec0003800000 */
.L_x_28890:
[----:B------:R-:W-:-:S07]  /*0570*/  MOV R0, 0x590 ;  /* 0x0000059000007802 */ /* 0x000fce0000000f00 */
[----:B------:R-:W-:Y:S05]  /*0580*/  CALL.REL.NOINC `($__internal_37_$__cuda_sm20_div_s64) ;  /* 0x0000003400b47944 */ /* 0x000fea0003c00000 */
.L_x_28889:
[----:B------:R-:W0:Y:S01]  /*0590*/  LDC.64 R4, c[0x0][0x580] ;  /* 0x00016000ff047b82 */ /* 0x000e220000000a00 */
[----:B------:R-:W-:Y:S01]  /*05a0*/  IADD3 R13, PT, PT, R13, 0x80, RZ ;  /* 0x000000800d0d7810 */ /* 0x000fe20007ffe0ff */
[----:B0-----:R0:W-:Y:S06]  /*05b0*/  STG.E.64 desc[UR6][R4.64], R2 ;  /* 0x0000000204007986 */ /* 0x0011ec000c101b06 */
.L_x_28885:
[----:B------:R-:W-:Y:S05]  /*05c0*/  BSYNC.RECONVERGENT B0 ;  /* 0x0000000000007941 */ /* 0x000fea0003800200 */
.L_x_28884:
        /* <DEDUP_REMOVED lines=23> */
[----:B------:R-:W-:-:S05]  /*0740*/  IMAD.HI.U32 R2, R3, UR4, RZ ;  /* 0x0000000403027c27 */ /* 0x000fca000f8e00ff */
[----:B------:R-:W-:-:S05]  /*0750*/  IADD3 R3, PT, PT, -R2, RZ, RZ ;  /* 0x000000ff02037210 */ /* 0x000fca0007ffe1ff */
[----:B------:R-:W-:-:S05]  /*0760*/  IMAD R3, R10, R3, UR4 ;  /* 0x000000040a037e24 */ /* 0x000fca000f8e0203 */
[----:B------:R-:W-:-:S13]  /*0770*/  ISETP.GE.U32.AND P0, PT, R3, R10, PT ;  /* 0x0000000a0300720c */ /* 0x000fda0003f06070 */
[----:B------:R-:W-:Y:S01]  /*0780*/  @P0 IMAD.IADD R3, R3, 0x1, -R10 ;  /* 0x0000000103030824 */ /* 0x000fe200078e0a0a */
[----:B------:R-:W-:-:S04]  /*0790*/  @P0 IADD3 R2, PT, PT, R2, 0x1, RZ ;  /* 0x0000000102020810 */ /* 0x000fc80007ffe0ff */
[----:B------:R-:W-:-:S13]  /*07a0*/  ISETP.GE.U32.AND P1, PT, R3, R10, PT ;  /* 0x0000000a0300720c */ /* 0x000fda0003f26070 */
[----:B------:R-:W-:Y:S01]  /*07b0*/  @P1 VIADD R2, R2, 0x1 ;  /* 0x0000000102021836 */ /* 0x000fe20000000000 */
[----:B------:R-:W-:-:S04]  /*07c0*/  @!P2 LOP3.LUT R2, RZ, R10, RZ, 0x33, !PT ;  /* 0x0000000aff02a212 */ /* 0x000fc800078e33ff */
[----:B------:R-:W-:-:S05]  /*07d0*/  IADD3 R3, PT, PT, -R2, RZ, RZ ;  /* 0x000000ff02037210 */ /* 0x000fca0007ffe1ff */
[----:B------:R-:W-:Y:S02]  /*07e0*/  IMAD R10, R10, R3, UR4 ;  /* 0x000000040a0a7e24 */ /* 0x000fe4000f8e0203 */
[----:B------:R-:W-:-:S03]  /*07f0*/  IMAD.MOV.U32 R3, RZ, RZ, RZ ;  /* 0x000000ffff037224 */ /* 0x000fc600078e00ff */
[----:B------:R-:W-:-:S04]  /*0800*/  ISETP.NE.U32.AND P0, PT, R10, RZ, PT ;  /* 0x000000ff0a00720c */ /* 0x000fc80003f05070 */
[----:B------:R-:W-:Y:S01]  /*0810*/  ISETP.NE.AND.EX P0, PT, RZ, RZ, PT, P0 ;  /* 0x000000ffff00720c */ /* 0x000fe20003f05300 */
[----:B------:R-:W-:-:S12]  /*0820*/  BRA `(.L_x_28893) ;  /* 0x00000000002c7947 */ /* 0x000fd80003800000 */
.L_x_28892:
[----:B------:R-:W-:-:S07]  /*0830*/  MOV R0, 0x850 ;  /* 0x0000085000007802 */ /* 0x000fce0000000f00 */
[----:B------:R-:W-:Y:S05]  /*0840*/  CALL.REL.NOINC `($__internal_37_$__cuda_sm20_div_s64) ;  /* 0x0000003400047944 */ /* 0x000fea0003c00000 */
[----:B------:R-:W0:Y:S01]  /*0850*/  LDCU.64 UR4, c[0x0][0x598] ;  /* 0x0000b300ff0477ac */ /* 0x000e220008000a00 */
[----:B------:R-:W-:-:S04]  /*0860*/  IADD3 R7, P0, PT, RZ, -R2, RZ ;  /* 0x80000002ff077210 */ /* 0x000fc80007f1e0ff */
[----:B------:R-:W-:-:S05]  /*0870*/  IADD3.X R5, PT, PT, RZ, ~R3, RZ, P0, !PT ;  /* 0x80000003ff057210 */ /* 0x000fca00007fe4ff */
[----:B------:R-:W-:-:S04]  /*0880*/  IMAD R0, R5, R10, RZ ;  /* 0x0000000a05007224 */ /* 0x000fc800078e02ff */
[-C--:B------:R-:W-:Y:S02]  /*0890*/  IMAD R11, R11, R7.reuse, R0 ;  /* 0x000000070b0b7224 */ /* 0x080fe400078e0200 */
[----:B0-----:R-:W-:-:S03]  /*08a0*/  IMAD.WIDE.U32 R4, R10, R7, UR4 ;  /* 0x000000040a047e25 */ /* 0x001fc6000f8e0007 */
[----:B------:R-:W-:Y:S01]  /*08b0*/  ISETP.NE.U32.AND P0, PT, R4, RZ, PT ;  /* 0x000000ff0400720c */ /* 0x000fe20003f05070 */
[----:B------:R-:W-:-:S05]  /*08c0*/  IMAD.IADD R4, R5, 0x1, R11 ;  /* 0x0000000105047824 */ /* 0x000fca00078e020b */
[----:B------:R-:W-:-:S13]  /*08d0*/  ISETP.NE.AND.EX P0, PT, R4, RZ, PT, P0 ;  /* 0x000000ff0400720c */ /* 0x000fda0003f05300 */
.L_x_28893:
[----:B------:R-:W0:Y:S01]  /*08e0*/  LDC.64 R4, c[0x0][0x580] ;  /* 0x00016000ff047b82 */ /* 0x000e220000000a00 */
[----:B------:R-:W-:-:S04]  /*08f0*/  SEL R7, RZ, 0xffffffff, !P0 ;  /* 0xffffffffff077807 */ /* 0x000fc80004000000 */
[----:B------:R-:W-:-:S04]  /*0900*/  IADD3 R2, P0, PT, R2, R7, RZ ;  /* 0x0000000702027210 */ /* 0x000fc80007f1e0ff */
[----:B------:R-:W-:-:S05]  /*0910*/  IADD3.X R3, PT, PT, R3, R7, RZ, P0, !PT ;  /* 0x0000000703037210 */ /* 0x000fca00007fe4ff */
[----:B0-----:R-:W-:Y:S01]  /*0920*/  STG.E.64 desc[UR6][R4.64], R2 ;  /* 0x0000000204007986 */ /* 0x001fe2000c101b06 */
[----:B------:R-:W-:Y:S05]  /*0930*/  EXIT ;  /* 0x000000000000794d */ /* 0x000fea0003800000 */
.L_x_28891:
        /* <DEDUP_REMOVED lines=12> */
[----:B------:R-:W-:Y:S02]  /*0a00*/  IMAD.HI.U32 R2, R5, UR4, RZ ;  /* 0x0000000405027c27 */ /* 0x000fe4000f8e00ff */
[----:B------:R-:W0:Y:S03]  /*0a10*/  LDC.64 R4, c[0x0][0x580] ;  /* 0x00016000ff047b82 */ /* 0x000e260000000a00 */
[----:B------:R-:W-:-:S05]  /*0a20*/  IADD3 R3, PT, PT, -R2, RZ, RZ ;  /* 0x000000ff02037210 */ /* 0x000fca0007ffe1ff */
[----:B------:R-:W-:-:S05]  /*0a30*/  IMAD R3, R10, R3, UR4 ;  /* 0x000000040a037e24 */ /* 0x000fca000f8e0203 */
[----:B------:R-:W-:-:S13]  /*0a40*/  ISETP.GE.U32.AND P0, PT, R3, R10, PT ;  /* 0x0000000a0300720c */ /* 0x000fda0003f06070 */
[----:B------:R-:W-:Y:S01]  /*0a50*/  @P0 IMAD.IADD R3, R3, 0x1, -R10 ;  /* 0x0000000103030824 */ /* 0x000fe200078e0a0a */
[----:B------:R-:W-:-:S04]  /*0a60*/  @P0 IADD3 R2, PT, PT, R2, 0x1, RZ ;  /* 0x0000000102020810 */ /* 0x000fc80007ffe0ff */
[----:B------:R-:W-:Y:S01]  /*0a70*/  ISETP.GE.U32.AND P1, PT, R3, R10, PT ;  /* 0x0000000a0300720c */ /* 0x000fe20003f26070 */
[----:B------:R-:W-:-:S12]  /*0a80*/  HFMA2 R3, -RZ, RZ, 0, 0 ;  /* 0x00000000ff037431 */ /* 0x000fd800000001ff */
[----:B------:R-:W-:Y:S01]  /*0a90*/  @P1 VIADD R2, R2, 0x1 ;  /* 0x0000000102021836 */ /* 0x000fe20000000000 */
[----:B------:R-:W-:-:S05]  /*0aa0*/  @!P2 LOP3.LUT R2, RZ, R10, RZ, 0x33, !PT ;  /* 0x0000000aff02a212 */ /* 0x000fca00078e33ff */
[----:B0-----:R-:W-:Y:S01]  /*0ab0*/  STG.E.64 desc[UR6][R4.64], R2 ;  /* 0x0000000204007986 */ /* 0x001fe2000c101b06 */
[----:B------:R-:W-:Y:S05]  /*0ac0*/  EXIT ;  /* 0x000000000000794d */ /* 0x000fea0003800000 */
.L_x_28894:
[----:B------:R-:W-:-:S07]  /*0ad0*/  MOV R0, 0xaf0 ;  /* 0x00000af000007802 */ /* 0x000fce0000000f00 */
[----:B------:R-:W-:Y:S05]  /*0ae0*/  CALL.REL.NOINC `($__internal_37_$__cuda_sm20_div_s64) ;  /* 0x00000030005c7944 */ /* 0x000fea0003c00000 */
[----:B------:R-:W0:Y:S02]  /*0af0*/  LDC.64 R4, c[0x0][0x580] ;  /* 0x00016000ff047b82 */ /* 0x000e240000000a00 */
[----:B0-----:R-:W-:Y:S01]  /*0b00*/  STG.E.64 desc[UR6][R4.64], R2 ;  /* 0x0000000204007986 */ /* 0x001fe2000c101b06 */
[----:B------:R-:W-:Y:S05]  /*0b10*/  EXIT ;  /* 0x000000000000794d */ /* 0x000fea0003800000 */
.L_x_28883:
        /* <DEDUP_REMOVED lines=305> */
.L_x_28897:
        /* <DEDUP_REMOVED lines=40> */
.L_x_28901:
[----:B------:R-:W-:Y:S01]  /*20b0*/  IMAD.MOV.U32 R10, RZ, RZ, R6 ;  /* 0x000000ffff0a7224 */ /* 0x000fe200078e0006 */
[----:B------:R-:W-:Y:S02]  /*20c0*/  MOV R11, R7 ;  /* 0x00000007000b7202 */ /* 0x000fe40000000f00 */
        /* <DEDUP_REMOVED lines=11> */
.L_x_28902:
[----:B------:R-:W-:Y:S05]  /*2180*/  BSYNC.RECONVERGENT B2 ;  /* 0x0000000000027941 */ /* 0x000fea0003800200 */
.L_x_28900:
[----:B------:R-:W-:-:S04]  /*2190*/  SEL R5, RZ, 0xffffffff, !P0 ;  /* 0xffffffffff057807 */ /* 0x000fc80004000000 */
[----:B------:R-:W-:-:S05]  /*21a0*/  IADD3 R2, P0, PT, R2, R5, RZ ;  /* 0x0000000502027210 */ /* 0x000fca0007f1e0ff */
[----:B------:R-:W-:Y:S01]  /*21b0*/  IMAD.X R3, R3, 0x1, R5, P0 ;  /* 0x0000000103037824 */ /* 0x000fe200000e0605 */
[----:B------:R-:W-:Y:S07]  /*21c0*/  BRA `(.L_x_28903) ;  /* 0x0000000000707947 */ /* 0x000fee0003800000 */
.L_x_28899:
        /* <DEDUP_REMOVED lines=18> */
[----:B------:R-:W-:Y:S02]  /*22f0*/  ISETP.GE.U32.AND P1, PT, R3, R6, PT ;  /* 0x000000060300720c */ /* 0x000fe40003f26070 */
[----:B------:R-:W-:-:S11]  /*2300*/  MOV R3, RZ ;  /* 0x000000ff00037202 */ /* 0x000fd60000000f00 */
[----:B------:R-:W-:Y:S02]  /*2310*/  @P1 IADD3 R5, PT, PT, R5, 0x1, RZ ;  /* 0x0000000105051810 */ /* 0x000fe40007ffe0ff */
[----:B------:R-:W-:-:S05]  /*2320*/  @!P2 LOP3.LUT R5, RZ, R6, RZ, 0x33, !PT ;  /* 0x00000006ff05a212 */ /* 0x000fca00078e33ff */
[----:B------:R-:W-:Y:S01]  /*2330*/  IMAD.MOV.U32 R2, RZ, RZ, R5 ;  /* 0x000000ffff027224 */ /* 0x000fe200078e0005 */
[----:B------:R-:W-:Y:S06]  /*2340*/  BRA `(.L_x_28903) ;  /* 0x0000000000107947 */ /* 0x000fec0003800000 */
.L_x_28904:
[----:B------:R-:W-:Y:S01]  /*2350*/  IMAD.MOV.U32 R10, RZ, RZ, R6 ;  /* 0x000000ffff0a7224 */ /* 0x000fe200078e0006 */
[----:B------:R-:W-:Y:S02]  /*2360*/  MOV R11, R7 ;  /* 0x00000007000b7202 */ /* 0x000fe40000000f00 */
[----:B------:R-:W-:-:S07]  /*2370*/  MOV R0, 0x2390 ;  /* 0x0000239000007802 */ /* 0x000fce0000000f00 */
[----:B------:R-:W-:Y:S05]  /*2380*/  CALL.REL.NOINC `($__internal_37_$__cuda_sm20_div_s64) ;  /* 0x0000001800347944 */ /* 0x000fea0003c00000 */
.L_x_28903:
[----:B------:R-:W-:Y:S05]  /*2390*/  BSYNC.RECONVERGENT B1 ;  /* 0x0000000000017941 */ /* 0x000fea0003800200 */
.L_x_28898:
[----:B------:R-:W0:Y:S01]  /*23a0*/  LDCU.64 UR4, c[0x0][0x580] ;  /* 0x0000b000ff0477ac */ /* 0x000e220008000a00 */
[----:B------:R-:W-:Y:S02]  /*23b0*/  IADD3 R13, PT, PT, R13, 0x80, RZ ;  /* 0x000000800d0d7810 */ /* 0x000fe40007ffe0ff */
[----:B0-----:R-:W-:-:S05]  /*23c0*/  IADD3 R4, P0, PT, R15, UR4, RZ ;  /* 0x000000040f047c10 */ /* 0x001fca000ff1e0ff */
[----:B------:R-:W-:-:S05]  /*23d0*/  IMAD.X R5, RZ, RZ, UR5, P0 ;  /* 0x00000005ff057e24 */ /* 0x000fca00080e06ff */
[----:B------:R0:W-:Y:S03]  /*23e0*/  STG.E.64 desc[UR6][R4.64], R2 ;  /* 0x0000000204007986 */ /* 0x0001e6000c101b06 */
.L_x_28896:
[----:B------:R-:W-:Y:S05]  /*23f0*/  BSYNC.RECONVERGENT B0 ;  /* 0x0000000000007941 */ /* 0x000fea0003800200 */
.L_x_28895:
        /* <DEDUP_REMOVED lines=301> */
.L_x_28905:
        /* <DEDUP_REMOVED lines=41> */
.L_x_28909:
[----:B------:R-:W-:Y:S01]  /*3960*/  MOV R10, R6 ;  /* 0x00000006000a7202 */ /* 0x000fe20000000f00 */
[----:B------:R-:W-:Y:S01]  /*3970*/  IMAD.MOV.U32 R11, RZ, RZ, R7 ;  /* 0x000000ffff0b7224 */ /* 0x000fe200078e0007 */
        /* <DEDUP_REMOVED lines=8> */
[----:B------:R-:W-:Y:S02]  /*3a00*/  ISETP.NE.U32.AND P0, PT, R4, RZ, PT ;  /* 0x000000ff0400720c */ /* 0x000fe40003f05070 */
[----:B------:R-:W-:-:S04]  /*3a10*/  IADD3 R4, PT, PT, R5, R9, RZ ;  /* 0x0000000905047210 */ /* 0x000fc80007ffe0ff */
[----:B------:R-:W-:-:S13]  /*3a20*/  ISETP.NE.AND.EX P0, PT, R4, RZ, PT, P0 ;  /* 0x000000ff0400720c */ /* 0x000fda0003f05300 */
.L_x_28910:
[----:B------:R-:W-:Y:S05]  /*3a30*/  BSYNC.RECONVERGENT B1 ;  /* 0x0000000000017941 */ /* 0x000fea0003800200 */
.L_x_28908:
[----:B------:R-:W-:-:S04]  /*3a40*/  SEL R5, RZ, 0xffffffff, !P0 ;  /* 0xffffffffff057807 */ /* 0x000fc80004000000 */
[----:B------:R-:W-:-:S05]  /*3a50*/  IADD3 R2, P0, PT, R2, R5, RZ ;  /* 0x0000000502027210 */ /* 0x000fca0007f1e0ff */
[----:B------:R-:W-:Y:S01]  /*3a60*/  IMAD.X R3, R3, 0x1, R5, P0 ;  /* 0x0000000103037824 */ /* 0x000fe200000e0605 */
[----:B------:R-:W-:Y:S07]  /*3a70*/  BRA `(.L_x_28911) ;  /* 0x00000000006c7947 */ /* 0x000fee0003800000 */
.L_x_28907:
[----:B------:R-:W-:-:S04]  /*3a80*/  LOP3.LUT R0, R7, UR11, RZ, 0xfc, !PT ;  /* 0x0000000b07007c12 */ /* 0x000fc8000f8efcff */
        /* <DEDUP_REMOVED lines=15> */
[----:B------:R-:W-:Y:S01]  /*3b80*/  @P0 IADD3 R3, PT, PT, -R6, R3, RZ ;  /* 0x0000000306030210 */ /* 0x000fe20007ffe1ff */
[----:B------:R-:W-:-:S03]  /*3b90*/  @P0 VIADD R2, R2, 0x1 ;  /* 0x0000000102020836 */ /* 0x000fc60000000000 */
[----:B------:R-:W-:Y:S01]  /*3ba0*/  ISETP.GE.U32.AND P1, PT, R3, R6, PT ;  /* 0x000000060300720c */ /* 0x000fe20003f26070 */
[----:B------:R-:W-:-:S12]  /*3bb0*/  HFMA2 R3, -RZ, RZ, 0, 0 ;  /* 0x00000000ff037431 */ /* 0x000fd800000001ff */
[----:B------:R-:W-:Y:S02]  /*3bc0*/  @P1 IADD3 R2, PT, PT, R2, 0x1, RZ ;  /* 0x0000000102021810 */ /* 0x000fe40007ffe0ff */
[----:B------:R-:W-:Y:S01]  /*3bd0*/  @!P2 LOP3.LUT R2, RZ, R6, RZ, 0x33, !PT ;  /* 0x00000006ff02a212 */ /* 0x000fe200078e33ff */
[----:B------:R-:W-:Y:S06]  /*3be0*/  BRA `(.L_x_28911) ;  /* 0x0000000000107947 */ /* 0x000fec0003800000 */
.L_x_28912:
[----:B------:R-:W-:Y:S01]  /*3bf0*/  IMAD.MOV.U32 R10, RZ, RZ, R6 ;  /* 0x000000ffff0a7224 */ /* 0x000fe200078e0006 */
[----:B------:R-:W-:Y:S02]  /*3c00*/  MOV R11, R7 ;  /* 0x00000007000b7202 */ /* 0x000fe40000000f00 */
[----:B------:R-:W-:-:S07]  /*3c10*/  MOV R0, 0x3c30 ;  /* 0x00003c3000007802 */ /* 0x000fce0000000f00 */
[----:B------:R-:W-:Y:S05]  /*3c20*/  CALL.REL.NOINC `($__internal_37_$__cuda_sm20_div_s64) ;  /* 0x00000000000c7944 */ /* 0x000fea0003c00000 */
.L_x_28911:
[----:B------:R-:W-:Y:S05]  /*3c30*/  BSYNC.RECONVERGENT B0 ;  /* 0x0000000000007941 */ /* 0x000fea0003800200 */
.L_x_28906:
[----:B------:R-:W-:Y:S01]  /*3c40*/  STG.E.64 desc[UR6][R12.64], R2 ;  /* 0x000000020c007986 */ /* 0x000fe2000c101b06 */
[----:B------:R-:W-:Y:S05]  /*3c50*/  EXIT ;  /* 0x000000000000794d */ /* 0x000fea0003800000 */
        .weak           $__internal_37_$__cuda_sm20_div_s64
        .type           $__internal_37_$__cuda_sm20_div_s64,@function
        .size           $__internal_37_$__cuda_sm20_div_s64,(.L_x_36986 - $__internal_37_$__cuda_sm20_div_s64)
$__internal_37_$__cuda_sm20_div_s64:
[-C--:B------:R-:W-:Y:S01]  /*3c60*/  IADD3 R3, P1, PT, RZ, -R10.reuse, RZ ;  /* 0x8000000aff037210 */ /* 0x080fe20007f3e0ff */
[----:B------:R-:W-:Y:S01]  /*3c70*/  UIADD3 UR4, UP1, UPT, URZ, -UR8, URZ ;  /* 0x80000008ff047290 */ /* 0x000fe2000ff3e0ff */
[----:B------:R-:W-:Y:S01]  /*3c80*/  ISETP.GE.AND P0, PT, R11, RZ, PT ;  /* 0x000000ff0b00720c */ /* 0x000fe20003f06270 */
[----:B------:R-:W-:Y:S01]  /*3c90*/  UISETP.GE.AND UP0, UPT, UR9, URZ, UPT ;  /* 0x000000ff0900728c */ /* 0x000fe2000bf06270 */
[-C--:B------:R-:W-:Y:S01]  /*3ca0*/  IADD3.X R4, PT, PT, RZ, ~R11.reuse, RZ, P1, !PT ;  /* 0x8000000bff047210 */ /* 0x080fe20000ffe4ff */
[----:B------:R-:W-:Y:S01]  /*3cb0*/  UIADD3.X UR5, UPT, UPT, URZ, ~UR9, URZ, UP1, !UPT ;  /* 0x80000009ff057290 */ /* 0x000fe20008ffe4ff */
[----:B------:R-:W-:Y:S01]  /*3cc0*/  SEL R2, R3, R10, !P0 ;  /* 0x0000000a03027207 */ /* 0x000fe20004000000 */
[----:B------:R-:W-:Y:S01]  /*3cd0*/  USEL UR4, UR4, UR8, !UP0 ;  /* 0x0000000804047287 */ /* 0x000fe2000c000000 */
[----:B------:R-:W-:Y:S01]  /*3ce0*/  SEL R3, R4, R11, !P0 ;  /* 0x0000000b04037207 */ /* 0x000fe20004000000 */
[----:B------:R-:W-:-:S03]  /*3cf0*/  USEL UR5, UR5, UR9, !UP0 ;  /* 0x0000000905057287 */ /* 0x000fc6000c000000 */
        /* <DEDUP_REMOVED lines=8> */
[----:B------:R-:W-:-:S03]  /*3d80*/  IMAD.HI.U32 R8, R4, R17, RZ ;  /* 0x0000001104087227 */ /* 0x000fc600078e00ff */
[----:B------:R-:W-:Y:S02]  /*3d90*/  IADD3.X R19, PT, PT, RZ, ~R9, RZ, P0, !PT ;  /* 0x80000009ff137210 */ /* 0x000fe400007fe4ff */
[----:B------:R-:W-:-:S03]  /*3da0*/  MOV R9, R4 ;  /* 0x0000000400097202 */ /* 0x000fc60000000f00 */
[-C--:B------:R-:W-:Y:S02]  /*3db0*/  IMAD R21, R5, R19.reuse, RZ ;  /* 0x0000001305157224 */ /* 0x080fe400078e02ff */
[----:B------:R-:W-:-:S04]  /*3dc0*/  IMAD.WIDE.U32 R8, P0, R4, R19, R8 ;  /* 0x0000001304087225 */ /* 0x000fc80007800008 */
        /* <DEDUP_REMOVED lines=9> */
[----:B------:R-:W-:-:S03]  /*3e60*/  IMAD.HI.U32 R8, R9, R19, RZ ;  /* 0x0000001309087227 */ /* 0x000fc600078e00ff */
[----:B------:R-:W-:Y:S01]  /*3e70*/  IADD3.X R4, PT, PT, RZ, ~R5, RZ, P0, !PT ;  /* 0x80000005ff047210 */ /* 0x000fe200007fe4ff */
[----:B------:R-:W-:-:S04]  /*3e80*/  IMAD.MOV.U32 R5, RZ, RZ, RZ ;  /* 0x000000ffff057224 */ /* 0x000fc800078e00ff */
[----:B------:R-:W-:-:S04]  /*3e90*/  IMAD.WIDE.U32 R8, P0, R9, R4, R8 ;  /* 0x0000000409087225 */ /* 0x000fc80007800008 */
[----:B------:R-:W-:-:S04]  /*3ea0*/  IMAD.HI.U32 R9, P1, R17, R19, R8 ;  /* 0x0000001311097227 */ /* 0x000fc80007820008 */
[CC--:B------:R-:W-:Y:S02]  /*3eb0*/  IMAD R8, R17.reuse, R4.reuse, RZ ;  /* 0x0000000411087224 */ /* 0x0c0fe400078e02ff */
[----:B------:R-:W-:-:S03]  /*3ec0*/  IMAD.HI.U32 R4, R17, R4, RZ ;  /* 0x0000000411047227 */ /* 0x000fc600078e00ff */
[----:B------:R-:W-:Y:S02]  /*3ed0*/  IADD3 R9, P2, PT, R8, R9, RZ ;  /* 0x0000000908097210 */ /* 0x000fe40007f5e0ff */
[----:B------:R-:W-:-:S03]  /*3ee0*/  IADD3.X R17, PT, PT, R4, R17, RZ, P0, !PT ;  /* 0x0000001104117210 */ /* 0x000fc600007fe4ff */
[----:B------:R-:W-:Y:S01]  /*3ef0*/  IMAD.HI.U32 R4, R9, UR4, RZ ;  /* 0x0000000409047c27 */ /* 0x000fe2000f8e00ff */
[----:B------:R-:W-:-:S03]  /*3f00*/  IADD3.X R17, PT, PT, RZ, RZ, R17, P2, P1 ;  /* 0x000000ffff117210 */ /* 0x000fc600017e2411 */
[----:B------:R-:W-:-:S04]  /*3f10*/  IMAD.WIDE.U32 R4, R9, UR5, R4 ;  /* 0x0000000509047c25 */ /* 0x000fc8000f8e0004 */
[C---:B------:R-:W-:Y:S02]  /*3f20*/  IMAD R19, R17.reuse, UR5, RZ ;  /* 0x0000000511137c24 */ /* 0x040fe4000f8e02ff */
[----:B------:R-:W-:-:S04]  /*3f30*/  IMAD.HI.U32 R4, P0, R17, UR4, R4 ;  /* 0x0000000411047c27 */ /* 0x000fc8000f800004 */
[----:B------:R-:W-:Y:S01]  /*3f40*/  IMAD.HI.U32 R9, R17, UR5, RZ ;  /* 0x0000000511097c27 */ /* 0x000fe2000f8e00ff */
[----:B------:R-:W-:-:S04]  /*3f50*/  IADD3 R17, P1, PT, R19, R4, RZ ;  /* 0x0000000413117210 */ /* 0x000fc80007f3e0ff */
[----:B------:R-:W-:Y:S01]  /*3f60*/  IADD3.X R9, PT, PT, R9, RZ, RZ, P0, !PT ;  /* 0x000000ff09097210 */ /* 0x000fe200007fe4ff */
[----:B------:R-:W-:-:S03]  /*3f70*/  IMAD.WIDE.U32 R4, R17, R2, RZ ;  /* 0x0000000211047225 */ /* 0x000fc600078e00ff */
[----:B------:R-:W-:Y:S01]  /*3f80*/  IADD3.X R9, PT, PT, RZ, R9, RZ, P1, !PT ;  /* 0x00000009ff097210 */ /* 0x000fe20000ffe4ff */
[C---:B------:R-:W-:Y:S01]  /*3f90*/  IMAD R5, R17.reuse, R3, R5 ;  /* 0x0000000311057224 */ /* 0x040fe200078e0205 */
[----:B------:R-:W-:Y:S02]  /*3fa0*/  IADD3 R21, P1, PT, -R4, UR4, RZ ;  /* 0x0000000404157c10 */ /* 0x000fe4000ff3e1ff */
[----:B------:R-:W-:Y:S01]  /*3fb0*/  IADD3 R4, P2, PT, R17, 0x1, RZ ;  /* 0x0000000111047810 */ /* 0x000fe20007f5e0ff */
[-C--:B------:R-:W-:Y:S01]  /*3fc0*/  IMAD R5, R9, R2.reuse, R5 ;  /* 0x0000000209057224 */ /* 0x080fe200078e0205 */
[----:B------:R-:W-:Y:S02]  /*3fd0*/  ISETP.GE.U32.AND P0, PT, R21, R2, PT ;  /* 0x000000021500720c */ /* 0x000fe40003f06070 */
[----:B------:R-:W-:Y:S02]  /*3fe0*/  IADD3.X R8, PT, PT, RZ, R9, RZ, P2, !PT ;  /* 0x00000009ff087210 */ /* 0x000fe400017fe4ff */
[----:B------:R-:W-:-:S02]  /*3ff0*/  IADD3.X R23, PT, PT, ~R5, UR5, RZ, P1, !PT ;  /* 0x0000000505177c10 */ /* 0x000fc40008ffe5ff */
[----:B------:R-:W-:Y:S02]  /*4000*/  IADD3 R5, P1, PT, R21, -R2, RZ ;  /* 0x8000000215057210 */ /* 0x000fe40007f3e0ff */
[----:B------:R-:W-:-:S03]  /*4010*/  ISETP.GE.U32.AND.EX P0, PT, R23, R3, PT, P0 ;  /* 0x000000031700720c */ /* 0x000fc60003f06100 */
[----:B------:R-:W-:Y:S01]  /*4020*/  IMAD.X R19, R23, 0x1, ~R3, P1 ;  /* 0x0000000117137824 */ /* 0x000fe200008e0e03 */
[----:B------:R-:W-:Y:S02]  /*4030*/  SEL R5, R5, R21, P0 ;  /* 0x0000001505057207 */ /* 0x000fe40000000000 */
[----:B------:R-:W-:Y:S02]  /*4040*/  SEL R17, R4, R17, P0 ;  /* 0x0000001104117207 */ /* 0x000fe40000000000 */
[----:B------:R-:W-:Y:S02]  /*4050*/  SEL R19, R19, R23, P0 ;  /* 0x0000001713137207 */ /* 0x000fe40000000000 */
[----:B------:R-:W-:Y:S02]  /*4060*/  ISETP.GE.U32.AND P1, PT, R5, R2, PT ;  /* 0x000000020500720c */ /* 0x000fe40003f26070 */
[----:B------:R-:W-:Y:S02]  /*4070*/  SEL R4, R8, R9, P0 ;  /* 0x0000000908047207 */ /* 0x000fe40000000000 */
[----:B------:R-:W-:-:S02]  /*4080*/  IADD3 R2, P2, PT, R17, 0x1, RZ ;  /* 0x0000000111027810 */ /* 0x000fc40007f5e0ff */
[----:B------:R-:W-:Y:S02]  /*4090*/  ISETP.GE.U32.AND.EX P0, PT, R19, R3, PT, P1 ;  /* 0x000000031300720c */ /* 0x000fe40003f06110 */
[-C--:B------:R-:W-:Y:S02]  /*40a0*/  IADD3.X R3, PT, PT, RZ, R4.reuse, RZ, P2, !PT ;  /* 0x00000004ff037210 */ /* 0x080fe400017fe4ff */
[----:B------:R-:W-:Y:S02]  /*40b0*/  SEL R2, R2, R17, P0 ;  /* 0x0000001102027207 */ /* 0x000fe40000000000 */
[----:B------:R-:W-:Y:S02]  /*40c0*/  LOP3.LUT R8, R11, UR9, RZ, 0x3c, !PT ;  /* 0x000000090b087c12 */ /* 0x000fe4000f8e3cff */
[----:B------:R-:W-:Y:S02]  /*40d0*/  SEL R3, R3, R4, P0 ;  /* 0x0000000403037207 */ /* 0x000fe40000000000 */
[----:B------:R-:W-:-:S02]  /*40e0*/  IADD3 R5, P2, PT, RZ, -R2, RZ ;  /* 0x80000002ff057210 */ /* 0x000fc40007f5e0ff */
[----:B------:R-:W-:Y:S02]  /*40f0*/  ISETP.GE.AND P1, PT, R8, RZ, PT ;  /* 0x000000ff0800720c */ /* 0x000fe40003f26270 */
[----:B------:R-:W-:Y:S01]  /*4100*/  ISETP.NE.U32.AND P0, PT, R10, RZ, PT ;  /* 0x000000ff0a00720c */ /* 0x000fe20003f05070 */
[----:B------:R-:W-:Y:S01]  /*4110*/  IMAD.X R4, RZ, RZ, ~R3, P2 ;  /* 0x000000ffff047224 */ /* 0x000fe200010e0e03 */
[----:B------:R-:W-:Y:S01]  /*4120*/  SEL R2, R5, R2, !P1 ;  /* 0x0000000205027207 */ /* 0x000fe20004800000 */
[----:B------:R-:W-:Y:S01]  /*4130*/  HFMA2 R5, -RZ, RZ, 0, 0 ;  /* 0x00000000ff057431 */ /* 0x000fe200000001ff */
[----:B------:R-:W-:Y:S02]  /*4140*/  ISETP.NE.AND.EX P0, PT, R11, RZ, PT, P0 ;  /* 0x000000ff0b00720c */ /* 0x000fe40003f05300 */
[----:B------:R-:W-:Y:S02]  /*4150*/  SEL R3, R4, R3, !P1 ;  /* 0x0000000304037207 */ /* 0x000fe40004800000 */
[----:B------:R-:W-:-:S02]  /*4160*/  MOV R4, R0 ;  /* 0x0000000000047202 */ /* 0x000fc40000000f00 */
[----:B------:R-:W-:Y:S02]  /*4170*/  SEL R2, R2, 0xffffffff, P0 ;  /* 0xffffffff02027807 */ /* 0x000fe40000000000 */
[----:B------:R-:W-:Y:S01]  /*4180*/  SEL R3, R3, 0xffffffff, P0 ;  /* 0xffffffff03037807 */ /* 0x000fe20000000000 */
[----:B------:R-:W-:Y:S06]  /*4190*/  RET.REL.NODEC R4 `(_ZN2at6native18elementwise_kernelILi128ELi2EZNS0_22gpu_kernel_impl_nocastINS0_13AUnaryFunctorIlllZZZNS0_15binary_internal21div_floor_kernel_cudaERNS_18TensorIteratorBaseEENKUlvE_clEvENKUlvE2_clEvEUlllE_EEEEvS6_RKT_EUliE_EEviT1_) ;  /* 0xffffffbc04987950 */ /* 0x000fec0003c3ffff */
.L_x_28913:
        /* <DEDUP_REMOVED lines=14> */
.L_x_36986:


//--------------------- .text._ZN2at6native27unrolled_elementwise_kernelINS0_13AUnaryFunctorIlllZZZNS0_15binary_internal21div_floor_kernel_cudaERNS_18TensorIteratorBaseEENKUlvE_clEvENKUlvE2_clEvEUlllE_EESt5arrayIPcLm2EELi4E23TrivialOffsetCalculatorILi1EjESE_NS0_6memory15LoadWithoutCastENSF_16StoreWithoutCastEEEviT_T0_T2_T3_T4_T5_ --------------------------
	.section	.text._ZN2at6native27unrolled_elementwise_kernelINS0_13AUnaryFunctorIlllZZZNS0_15binary_internal21div_floor_kernel_cudaERNS_18TensorIteratorBaseEENKUlvE_clEvENKUlvE2_clEvEUlllE_EESt5arrayIPcLm2EELi4E23TrivialOffsetCalculatorILi1EjESE_NS0_6memory15LoadWithoutCastENSF_16StoreWithoutCastEEEviT_T0_T2_T3_T4_T5_,"ax",@progbits
	.align	128
        .global         _ZN2at6native27unrolled_elementwise_kernelINS0_13AUnaryFunctorIlllZZZNS0_15binary_internal21div_floor_kernel_cudaERNS_18TensorIteratorBaseEENKUlvE_clEvENKUlvE2_clEvEUlllE_EESt5arrayIPcLm2EELi4E23TrivialOffsetCalculatorILi1EjESE_NS0_6memory15LoadWithoutCastENSF_16StoreWithoutCastEEEviT_T0_T2_T3_T4_T5_
        .type           _ZN2at6native27unrolled_elementwise_kernelINS0_13AUnaryFunctorIlllZZZNS0_15binary_internal21div_floor_kernel_cudaERNS_18TensorIteratorBaseEENKUlvE_clEvENKUlvE2_clEvEUlllE_EESt5arrayIPcLm2EELi4E23TrivialOffsetCalculatorILi1EjESE_NS0_6memory15LoadWithoutCastENSF_16StoreWithoutCastEEEviT_T0_T2_T3_T4_T5_,@function
        .size           _ZN2at6native27unrolled_elementwise_kernelINS0_13AUnaryFunctorIlllZZZNS0_15binary_internal21div_floor_kernel_cudaERNS_18TensorIteratorBaseEENKUlvE_clEvENKUlvE2_clEvEUlllE_EESt5arrayIPcLm2EELi4E23TrivialOffsetCalculatorILi1EjESE_NS0_6memory15LoadWithoutCastENSF_16StoreWithoutCastEEEviT_T0_T2_T3_T4_T5_,(.L_x_36987 - _ZN2at6native27unrolled_elementwise_kernelINS0_13AUnaryFunctorIlllZZZNS0_15binary_internal21div_floor_kernel_cudaERNS_18TensorIteratorBaseEENKUlvE_clEvENKUlvE2_clEvEUlllE_EESt5arrayIPcLm2EELi4E23TrivialOffsetCalculatorILi1EjESE_NS0_6memory15LoadWithoutCastENSF_16StoreWithoutCastEEEviT_T0_T2_T3_T4_T5_)
        .other          _ZN2at6native27unrolled_elementwise_kernelINS0_13AUnaryFunctorIlllZZZNS0_15binary_internal21div_floor_kernel_cudaERNS_18TensorIteratorBaseEENKUlvE_clEvENKUlvE2_clEvEUlllE_EESt5arrayIPcLm2EELi4E23TrivialOffsetCalculatorILi1EjESE_NS0_6memory15LoadWithoutCastENSF_16StoreWithoutCastEEEviT_T0_T2_T3_T4_T5_,@"STO_CUDA_ENTRY STV_DEFAULT"
_ZN2at6native27unrolled_elementwise_kernelINS0_13AUnaryFunctorIlllZZZNS0_15binary_internal21div_floor_kernel_cudaERNS_18TensorIteratorBaseEENKUlvE_clEvENKUlvE2_clEvEUlllE_EESt5arrayIPcLm2EELi4E23TrivialOffsetCalculatorILi1EjESE_NS0_6memory15LoadWithoutCastENSF_16StoreWithoutCastEEEviT_T0_T2_T3_T4_T5_:
.text._ZN2at6native27unrolled_elementwise_kernelINS0_13AUnaryFunctorIlllZZZNS0_15binary_internal21div_floor_kernel_cudaERNS_18TensorIteratorBaseEENKUlvE_clEvENKUlvE2_clEvEUlllE_EESt5arrayIPcLm2EELi4E23TrivialOffsetCalculatorILi1EjESE_NS0_6memory15LoadWithoutCastENSF_16StoreWithoutCastEEEviT_T0_T2_T3_T4_T5_:
[----:B------:R-:W-:Y:S01]  /*0000*/  LDC R1, c[0x0][0x37c] ;  /* 0x0000df00ff017b82 */ /* 0x000fe20000000800 */
[----:B------:R-:W0:Y:S07]  /*0010*/  S2R R0, SR_CTAID.X ;  /* 0x0000000000007919 */ /* 0x000e2e0000002500 */
[----:B------:R-:W0:Y:S01]  /*0020*/  LDC R3, c[0x0][0x380] ;  /* 0x0000e000ff037b82 */ /* 0x000e220000000800 */
[----:B------:R-:W1:Y:S01]  /*0030*/  LDCU.64 UR6, c[0x0][0x358] ;  /* 0x00006b00ff0677ac */ /* 0x000e620008000a00 */
[----:B------:R-:W-:Y:S01]  /*0040*/  CS2R R20, SRZ ;  /* 0x0000000000147805 */ /* 0x000fe2000001ff00 */
        /* <DEDUP_REMOVED lines=18> */
[----:B--2---:R-:W-:-:S05]  /*0170*/  @!P1 IMAD.WIDE.U32 R12, R17, 0x8, R12 ;  /* 0x00000008110c9825 */ /* 0x004fca00078e000c */
[----:B-1----:R1:W5:Y:S07]  /*0180*/  @!P1 LDG.E.64 R20, desc[UR6][R12.64] ;  /* 0x000000060c149981 */ /* 0x00236e000c1e1b00 */
[----:B------:R-:W2:Y:S01]  /*0190*/  @!P2 LDC.64 R6, c[0x0][0x3a0] ;  /* 0x0000e800ff06ab82 */ /* 0x000ea20000000a00 */
[----:B------:R-:W-:Y:S01]  /*01a0*/  @!P2 LEA R11, R0, R11, 0x9 ;  /* 0x0000000b000ba211 */ /* 0x000fe200078e48ff */
[----:B0-----:R-:W-:Y:S01]  /*01b0*/  @!P3 IMAD.WIDE.U32 R14, R19, 0x8, R8 ;  /* 0x00000008130eb825 */ /* 0x001fe200078e0008 */
[----:B------:R-:W-:-:S02]  /*01c0*/  CS2R R18, SRZ ;  /* 0x0000000000127805 */ /* 0x000fc4000001ff00 */
        /* <DEDUP_REMOVED lines=38> */
[----:B------:R-:W-:-:S05]  /*0430*/  IADD3 R5, PT, PT, -R6, RZ, RZ ;  /* 0x000000ff06057210 */ /* 0x000fca0007ffe1ff */
[----:B------:R-:W-:-:S05]  /*0440*/  IMAD R4, R8, R5, R4 ;  /* 0x0000000508047224 */ /* 0x000fca00078e0204 */
[----:B------:R-:W-:-:S04]  /*0450*/  ISETP.NE.U32.AND P0, PT, R4, RZ, PT ;  /* 0x000000ff0400720c */ /* 0x000fc80003f05070 */
[----:B------:R-:W-:Y:S01]  /*0460*/  ISETP.NE.AND.EX P0, PT, RZ, RZ, PT, P0 ;  /* 0x000000ffff00720c */ /* 0x000fe20003f05300 */
[----:B------:R-:W-:-:S12]  /*0470*/  BRA `(.L_x_28919) ;  /* 0x0000000000347947 */ /* 0x000fd80003800000 */
.L_x_28918:
[----:B------:R-:W-:Y:S01]  /*0480*/  IMAD.MOV.U32 R6, RZ, RZ, R8 ;  /* 0x000000ffff067224 */ /* 0x000fe200078e0008 */
[----:B------:R-:W-:Y:S01]  /*0490*/  MOV R4, 0x4c0 ;  /* 0x000004c000047802 */ /* 0x000fe20000000f00 */
[----:B------:R-:W-:-:S07]  /*04a0*/  IMAD.MOV.U32 R7, RZ, RZ, R9 ;  /* 0x000000ffff077224 */ /* 0x000fce00078e0009 */
[----:B------:R-:W-:Y:S05]  /*04b0*/  CALL.REL.NOINC `($__internal_38_$__cuda_sm20_div_s64) ;  /* 0x0000001400507944 */ /* 0x000fea0003c00000 */
        /* <DEDUP_REMOVED lines=9> */
.L_x_28919:
[----:B------:R-:W-:Y:S05]  /*0550*/  BSYNC.RECONVERGENT B1 ;  /* 0x0000000000017941 */ /* 0x000fea0003800200 */
.L_x_28917:
[----:B------:R-:W-:-:S04]  /*0560*/  SEL R5, RZ, 0xffffffff, !P0 ;  /* 0xffffffffff057807 */ /* 0x000fc80004000000 */
[----:B------:R-:W-:-:S05]  /*0570*/  IADD3 R8, P0, PT, R6, R5, RZ ;  /* 0x0000000506087210 */ /* 0x000fca0007f1e0ff */
[----:B------:R-:W-:Y:S01]  /*0580*/  IMAD.X R9, R7, 0x1, R5, P0 ;  /* 0x0000000107097824 */ /* 0x000fe200000e0605 */
[----:B------:R-:W-:Y:S07]  /*0590*/  BRA `(.L_x_28915) ;  /* 0x0000000000787947 */ /* 0x000fee0003800000 */
.L_x_28916:
        /* <DEDUP_REMOVED lines=24> */
.L_x_28920:
[----:B------:R-:W-:Y:S01]  /*0720*/  MOV R6, R8 ;  /* 0x0000000800067202 */ /* 0x000fe20000000f00 */
[----:B------:R-:W-:Y:S01]  /*0730*/  IMAD.MOV.U32 R7, RZ, RZ, R9 ;  /* 0x000000ffff077224 */ /* 0x000fe200078e0009 */
[----:B------:R-:W-:-:S07]  /*0740*/  MOV R4, 0x760 ;  /* 0x0000076000047802 */ /* 0x000fce0000000f00 */
[----:B------:R-:W-:Y:S05]  /*0750*/  CALL.REL.NOINC `($__internal_38_$__cuda_sm20_div_s64) ;  /* 0x0000001000a87944 */ /* 0x000fea0003c00000 */
[----:B------:R-:W-:Y:S02]  /*0760*/  IMAD.MOV.U32 R8, RZ, RZ, R6 ;  /* 0x000000ffff087224 */ /* 0x000fe400078e0006 */
[----:B------:R-:W-:-:S07]  /*0770*/  IMAD.MOV.U32 R9, RZ, RZ, R7 ;  /* 0x000000ffff097224 */ /* 0x000fce00078e0007 */
.L_x_28915:
[----:B------:R-:W-:Y:S05]  /*0780*/  BSYNC.RECONVERGENT B0 ;  /* 0x0000000000007941 */ /* 0x000fea0003800200 */
.L_x_28914:
[----:B------:R-:W-:Y:S01]  /*0790*/  IADD3 R5, PT, PT, R3, 0x80, RZ ;  /* 0x0000008003057810 */ /* 0x000fe20007ffe0ff */
[----:B------:R-:W-:Y:S03]  /*07a0*/  BSSY.RECONVERGENT B0, `(.L_x_28921) ;  /* 0x0000056000007945 */ /* 0x000fe60003800200 */
        /* <DEDUP_REMOVED lines=37> */
.L_x_28925:
[----:B------:R-:W-:Y:S01]  /*0a00*/  IMAD.MOV.U32 R6, RZ, RZ, R20 ;  /* 0x000000ffff067224 */ /* 0x000fe200078e0014 */
[----:B------:R-:W-:Y:S02]  /*0a10*/  MOV R7, R21 ;  /* 0x0000001500077202 */ /* 0x000fe40000000f00 */
[----:B------:R-:W-:-:S07]  /*0a20*/  MOV R4, 0xa40 ;  /* 0x00000a4000047802 */ /* 0x000fce0000000f00 */
[----:B------:R-:W-:Y:S05]  /*0a30*/  CALL.REL.NOINC `($__internal_38_$__cuda_sm20_div_s64) ;  /* 0x0000000c00f07944 */ /* 0x000fea0003c00000 */
        /* <DEDUP_REMOVED lines=9> */
.L_x_28926:
[----:B------:R-:W-:Y:S05]  /*0ad0*/  BSYNC.RECONVERGENT B1 ;  /* 0x0000000000017941 */ /* 0x000fea0003800200 */
.L_x_28924:
[----:B------:R-:W-:-:S04]  /*0ae0*/  SEL R13, RZ, 0xffffffff, !P0 ;  /* 0xffffffffff0d7807 */ /* 0x000fc80004000000 */
[----:B------:R-:W-:-:S05]  /*0af0*/  IADD3 R20, P0, PT, R6, R13, RZ ;  /* 0x0000000d06147210 */ /* 0x000fca0007f1e0ff */
[----:B------:R-:W-:Y:S01]  /*0b00*/  IMAD.X R21, R7, 0x1, R13, P0 ;  /* 0x0000000107157824 */ /* 0x000fe200000e060d */
[----:B------:R-:W-:Y:S07]  /*0b10*/  BRA `(.L_x_28922) ;  /* 0x0000000000787947 */ /* 0x000fee0003800000 */
.L_x_28923:
        /* <DEDUP_REMOVED lines=24> */
.L_x_28927:
[----:B------:R-:W-:Y:S01]  /*0ca0*/  IMAD.MOV.U32 R6, RZ, RZ, R20 ;  /* 0x000000ffff067224 */ /* 0x000fe200078e0014 */
[----:B------:R-:W-:Y:S01]  /*0cb0*/  MOV R4, 0xce0 ;  /* 0x00000ce000047802 */ /* 0x000fe20000000f00 */
[----:B------:R-:W-:-:S07]  /*0cc0*/  IMAD.MOV.U32 R7, RZ, RZ, R21 ;  /* 0x000000ffff077224 */ /* 0x000fce00078e0015 */
[----:B------:R-:W-:Y:S05]  /*0cd0*/  CALL.REL.NOINC `($__internal_38_$__cuda_sm20_div_s64) ;  /* 0x0000000c00487944 */ /* 0x000fea0003c00000 */
[----:B------:R-:W-:Y:S01]  /*0ce0*/  IMAD.MOV.U32 R20, RZ, RZ, R6 ;  /* 0x000000ffff147224 */ /* 0x000fe200078e0006 */
[----:B------:R-:W-:-:S07]  /*0cf0*/  MOV R21, R7 ;  /* 0x0000000700157202 */ /* 0x000fce0000000f00 */
.L_x_28922:
[----:B------:R-:W-:Y:S05]  /*0d00*/  BSYNC.RECONVERGENT B0 ;  /* 0x0000000000007941 */ /* 0x000fea0003800200 */
.L_x_28921:
        /* <DEDUP_REMOVED lines=35> */
[----:B------:R-:W-:Y:S01]  /*0f40*/  ISETP.NE.U32.AND P0, PT, R6, RZ, PT ;  /* 0x000000ff0600720c */ /* 0x000fe20003f05070 */
[----:B------:R-:W-:-:S03]  /*0f50*/  IMAD.MOV.U32 R6, RZ, RZ, R13 ;  /* 0x000000ffff067224 */ /* 0x000fc600078e000d */
[----:B------:R-:W-:Y:S01]  /*0f60*/  ISETP.NE.AND.EX P0, PT, RZ, RZ, PT, P0 ;  /* 0x000000ffff00720c */ /* 0x000fe20003f05300 */
[----:B------:R-:W-:-:S12]  /*0f70*/  BRA `(.L_x_28933) ;  /* 0x0000000000347947 */ /* 0x000fd80003800000 */
.L_x_28932:
[----:B------:R-:W-:Y:S01]  /*0f80*/  MOV R6, R18 ;  /* 0x0000001200067202 */ /* 0x000fe20000000f00 */
[----:B------:R-:W-:Y:S01]  /*0f90*/  IMAD.MOV.U32 R7, RZ, RZ, R19 ;  /* 0x000000ffff077224 */ /* 0x000fe200078e0013 */
        /* <DEDUP_REMOVED lines=11> */
.L_x_28933:
[----:B------:R-:W-:Y:S05]  /*1050*/  BSYNC.RECONVERGENT B1 ;  /* 0x0000000000017941 */ /* 0x000fea0003800200 */
.L_x_28931:
[----:B------:R-:W-:-:S04]  /*1060*/  SEL R13, RZ, 0xffffffff, !P0 ;  /* 0xffffffffff0d7807 */ /* 0x000fc80004000000 */
[----:B------:R-:W-:-:S04]  /*1070*/  IADD3 R18, P0, PT, R6, R13, RZ ;  /* 0x0000000d06127210 */ /* 0x000fc80007f1e0ff */
[----:B------:R-:W-:Y:S01]  /*1080*/  IADD3.X R19, PT, PT, R7, R13, RZ, P0, !PT ;  /* 0x0000000d07137210 */ /* 0x000fe200007fe4ff */
[----:B------:R-:W-:Y:S08]  /*1090*/  BRA `(.L_x_28929) ;  /* 0x0000000000787947 */ /* 0x000ff00003800000 */
.L_x_28930:
        /* <DEDUP_REMOVED lines=24> */
.L_x_28934:
[----:B------:R-:W-:Y:S01]  /*1220*/  IMAD.MOV.U32 R6, RZ, RZ, R18 ;  /* 0x000000ffff067224 */ /* 0x000fe200078e0012 */
[----:B------:R-:W-:Y:S01]  /*1230*/  MOV R4, 0x1260 ;  /* 0x0000126000047802 */ /* 0x000fe20000000f00 */
[----:B------:R-:W-:-:S07]  /*1240*/  IMAD.MOV.U32 R7, RZ, RZ, R19 ;  /* 0x000000ffff077224 */ /* 0x000fce00078e0013 */
[----:B------:R-:W-:Y:S05]  /*1250*/  CALL.REL.NOINC `($__internal_38_$__cuda_sm20_div_s64) ;  /* 0x0000000400e87944 */ /* 0x000fea0003c00000 */
[----:B------:R-:W-:Y:S01]  /*1260*/  MOV R18, R6 ;  /* 0x0000000600127202 */ /* 0x000fe20000000f00 */
[----:B------:R-:W-:-:S07]  /*1270*/  IMAD.MOV.U32 R19, RZ, RZ, R7 ;  /* 0x000000ffff137224 */ /* 0x000fce00078e0007 */
.L_x_28929:
[----:B------:R-:W-:Y:S05]  /*1280*/  BSYNC.RECONVERGENT B0 ;  /* 0x0000000000007941 */ /* 0x000fea0003800200 */
.L_x_28928:
        /* <DEDUP_REMOVED lines=39> */
.L_x_28939:
[----:B------:R-:W-:Y:S01]  /*1500*/  IMAD.MOV.U32 R6, RZ, RZ, R10 ;  /* 0x000000ffff067224 */ /* 0x000fe200078e000a */
[----:B------:R-:W-:Y:S01]  /*1510*/  MOV R4, 0x1540 ;  /* 0x0000154000047802 */ /* 0x000fe20000000f00 */
[----:B------:R-:W-:-:S07]  /*1520*/  IMAD.MOV.U32 R7, RZ, RZ, R11 ;  /* 0x000000ffff077224 */ /* 0x000fce00078e000b */
[----:B------:R-:W-:Y:S05]  /*1530*/  CALL.REL.NOINC `($__internal_38_$__cuda_sm20_div_s64) ;  /* 0x0000000400307944 */ /* 0x000fea0003c00000 */
        /* <DEDUP_REMOVED lines=9> */
.L_x_28940:
[----:B------:R-:W-:Y:S05]  /*15d0*/  BSYNC.RECONVERGENT B1 ;  /* 0x0000000000017941 */ /* 0x000fea0003800200 */
.L_x_28938:
[----:B------:R-:W-:-:S04]  /*15e0*/  SEL R11, RZ, 0xffffffff, !P0 ;  /* 0xffffffffff0b7807 */ /* 0x000fc80004000000 */
[----:B------:R-:W-:-:S05]  /*15f0*/  IADD3 R6, P0, PT, R6, R11, RZ ;  /* 0x0000000b06067210 */ /* 0x000fca0007f1e0ff */
[----:B------:R-:W-:Y:S01]  /*1600*/  IMAD.X R7, R7, 0x1, R11, P0 ;  /* 0x0000000107077824 */ /* 0x000fe200000e060b */
[----:B------:R-:W-:Y:S07]  /*1610*/  BRA `(.L_x_28936) ;  /* 0x0000000000707947 */ /* 0x000fee0003800000 */
.L_x_28937:
        /* <DEDUP_REMOVED lines=19> */
[----:B------:R-:W-:-:S12]  /*1750*/  HFMA2 R7, -RZ, RZ, 0, 0 ;  /* 0x00000000ff077431 */ /* 0x000fd800000001ff */
[----:B------:R-:W-:Y:S01]  /*1760*/  @P1 VIADD R11, R11, 0x1 ;  /* 0x000000010b0b1836 */ /* 0x000fe20000000000 */
[----:B------:R-:W-:-:S05]  /*1770*/  @!P2 LOP3.LUT R11, RZ, R10, RZ, 0x33, !PT ;  /* 0x0000000aff0ba212 */ /* 0x000fca00078e33ff */
[----:B------:R-:W-:Y:S01]  /*1780*/  IMAD.MOV.U32 R6, RZ, RZ, R11 ;  /* 0x000000ffff067224 */ /* 0x000fe200078e000b */
[----:B------:R-:W-:Y:S06]  /*1790*/  BRA `(.L_x_28936) ;  /* 0x0000000000107947 */ /* 0x000fec0003800000 */
.L_x_28941:
[----:B------:R-:W-:Y:S01]  /*17a0*/  IMAD.MOV.U32 R6, RZ, RZ, R10 ;  /* 0x000000ffff067224 */ /* 0x000fe200078e000a */
[----:B------:R-:W-:Y:S01]  /*17b0*/  MOV R4, 0x17e0 ;  /* 0x000017e000047802 */ /* 0x000fe20000000f00 */
[----:B------:R-:W-:-:S07]  /*17c0*/  IMAD.MOV.U32 R7, RZ, RZ, R11 ;  /* 0x000000ffff077224 */ /* 0x000fce00078e000b */
[----:B------:R-:W-:Y:S05]  /*17d0*/  CALL.REL.NOINC `($__internal_38_$__cuda_sm20_div_s64) ;  /* 0x0000000000887944 */ /* 0x000fea0003c00000 */
.L_x_28936:
[----:B------:R-:W-:Y:S05]  /*17e0*/  BSYNC.RECONVERGENT B0 ;  /* 0x0000000000007941 */ /* 0x000fea0003800200 */
.L_x_28935:
        /* <DEDUP_REMOVED lines=17> */
.L_x_28944:
[----:B------:R-:W-:Y:S05]  /*1900*/  BSYNC.RELIABLE B1 ;  /* 0x0000000000017941 */ /* 0x000fea0003800100 */
.L_x_28943:
[----:B------:R-:W-:-:S13]  /*1910*/  ISETP.GE.AND P0, PT, R3, R2, PT ;  /* 0x000000020300720c */ /* 0x000fda0003f06270 */
[----:B0-----:R-:W0:Y:S01]  /*1920*/  @!P0 LDC.64 R4, c[0x0][0x398] ;  /* 0x0000e600ff048b82 */ /* 0x001e220000000a00 */
[----:B-----5:R-:W-:Y:S02]  /*1930*/  @!P0 IMAD R9, R0, 0x200, R3 ;  /* 0x0000020000098824 */ /* 0x020fe400078e0203 */
[----:B------:R-:W-:Y:S02]  /*1940*/  @!P0 VIADD R3, R3, 0x80 ;  /* 0x0000008003038836 */ /* 0x000fe40000000000 */
[----:B0-----:R-:W-:-:S05]  /*1950*/  @!P0 IMAD.WIDE.U32 R4, R9, 0x8, R4 ;  /* 0x0000000809048825 */ /* 0x001fca00078e0004 */
[----:B------:R0:W-:Y:S02]  /*1960*/  @!P0 STG.E.64 desc[UR6][R4.64], R18 ;  /* 0x0000001204008986 */ /* 0x0001e4000c101b06 */
.L_x_28945:
[----:B------:R-:W-:Y:S05]  /*1970*/  BSYNC.RECONVERGENT B0 ;  /* 0x0000000000007941 */ /* 0x000fea0003800200 */
.L_x_28942:
        /* <DEDUP_REMOVED lines=8> */
        .weak           $__internal_38_$__cuda_sm20_div_s64
        .type           $__internal_38_$__cuda_sm20_div_s64,@function
        .size           $__internal_38_$__cuda_sm20_div_s64,(.L_x_36987 - $__internal_38_$__cuda_sm20_div_s64)
$__internal_38_$__cuda_sm20_div_s64:
        /* <DEDUP_REMOVED lines=19> */
[----:B------:R-:W-:Y:S01]  /*1b30*/  IADD3.X R25, PT, PT, RZ, ~R15, RZ, P0, !PT ;  /* 0x8000000fff197210 */ /* 0x000fe200007fe4ff */
[----:B------:R-:W-:-:S04]  /*1b40*/  IMAD.MOV.U32 R15, RZ, RZ, R16 ;  /* 0x000000ffff0f7224 */ /* 0x000fc800078e0010 */
        /* <DEDUP_REMOVED lines=11> */
[----:B------:R-:W-:-:S03]  /*1c00*/  IMAD.HI.U32 R14, R15, R17, RZ ;  /* 0x000000110f0e7227 */ /* 0x000fc600078e00ff */
[----:B------:R-:W-:-:S05]  /*1c10*/  IADD3.X R16, PT, PT, RZ, ~R16, RZ, P0, !PT ;  /* 0x80000010ff107210 */ /* 0x000fca00007fe4ff */
[----:B------:R-:W-:-:S04]  /*1c20*/  IMAD.WIDE.U32 R14, P0, R15, R16, R14 ;  /* 0x000000100f0e7225 */ /* 0x000fc8000780000e */
[C---:B------:R-:W-:Y:S02]  /*1c30*/  IMAD R25, R23.reuse, R16, RZ ;  /* 0x0000001017197224 */ /* 0x040fe400078e02ff */
[----:B------:R-:W-:-:S04]  /*1c40*/  IMAD.HI.U32 R14, P1, R23, R17, R14 ;  /* 0x00000011170e7227 */ /* 0x000fc8000782000e */
[----:B------:R-:W-:Y:S01]  /*1c50*/  IMAD.HI.U32 R16, R23, R16, RZ ;  /* 0x0000001017107227 */ /* 0x000fe200078e00ff */
[----:B------:R-:W-:-:S03]  /*1c60*/  IADD3 R25, P2, PT, R25, R14, RZ ;  /* 0x0000000e19197210 */ /* 0x000fc60007f5e0ff */
[----:B------:R-:W-:Y:S02]  /*1c70*/  IMAD.X R17, R16, 0x1, R23, P0 ;  /* 0x0000000110117824 */ /* 0x000fe400000e0617 */
[----:B------:R-:W-:-:S03]  /*1c80*/  IMAD.HI.U32 R14, R25, UR4, RZ ;  /* 0x00000004190e7c27 */ /* 0x000fc6000f8e00ff */
[----:B------:R-:W-:Y:S01]  /*1c90*/  IADD3.X R17, PT, PT, RZ, RZ, R17, P2, P1 ;  /* 0x000000ffff117210 */ /* 0x000fe200017e2411 */
[----:B------:R-:W-:Y:S02]  /*1ca0*/  IMAD.MOV.U32 R15, RZ, RZ, RZ ;  /* 0x000000ffff0f7224 */ /* 0x000fe400078e00ff */
[----:B------:R-:W-:-:S04]  /*1cb0*/  IMAD.WIDE.U32 R14, R25, UR5, R14 ;  /* 0x00000005190e7c25 */ /* 0x000fc8000f8e000e */
[C---:B------:R-:W-:Y:S02]  /*1cc0*/  IMAD R23, R17.reuse, UR5, RZ ;  /* 0x0000000511177c24 */ /* 0x040fe4000f8e02ff */
[----:B------:R-:W-:-:S04]  /*1cd0*/  IMAD.HI.U32 R14, P0, R17, UR4, R14 ;  /* 0x00000004110e7c27 */ /* 0x000fc8000f80000e */
[----:B------:R-:W-:Y:S01]  /*1ce0*/  IMAD.HI.U32 R17, R17, UR5, RZ ;  /* 0x0000000511117c27 */ /* 0x000fe2000f8e00ff */
[----:B------:R-:W-:-:S04]  /*1cf0*/  IADD3 R23, P1, PT, R23, R14, RZ ;  /* 0x0000000e17177210 */ /* 0x000fc80007f3e0ff */
[----:B------:R-:W-:Y:S01]  /*1d00*/  IADD3.X R17, PT, PT, R17, RZ, RZ, P0, !PT ;  /* 0x000000ff11117210 */ /* 0x000fe200007fe4ff */
[----:B------:R-:W-:-:S04]  /*1d10*/  IMAD.WIDE.U32 R14, R23, R12, RZ ;  /* 0x0000000c170e7225 */ /* 0x000fc800078e00ff */
[----:B------:R-:W-:Y:S02]  /*1d20*/  IMAD.X R17, RZ, RZ, R17, P1 ;  /* 0x000000ffff117224 */ /* 0x000fe400008e0611 */
[----:B------:R-:W-:Y:S01]  /*1d30*/  IMAD R16, R23, R13, R15 ;  /* 0x0000000d17107224 */ /* 0x000fe200078e020f */
[----:B------:R-:W-:-:S03]  /*1d40*/  IADD3 R15, P1, PT, -R14, UR4, RZ ;  /* 0x000000040e0f7c10 */ /* 0x000fc6000ff3e1ff */
[-C--:B------:R-:W-:Y:S01]  /*1d50*/  IMAD R16, R17, R12.reuse, R16 ;  /* 0x0000000c11107224 */ /* 0x080fe200078e0210 */
[----:B------:R-:W-:-:S04]  /*1d60*/  ISETP.GE.U32.AND P0, PT, R15, R12, PT ;  /* 0x0000000c0f00720c */ /* 0x000fc80003f06070 */
[----:B------:R-:W-:Y:S02]  /*1d70*/  IADD3.X R25, PT, PT, ~R16, UR5, RZ, P1, !PT ;  /* 0x0000000510197c10 */ /* 0x000fe40008ffe5ff */
[----:B------:R-:W-:Y:S02]  /*1d80*/  IADD3 R14, P1, PT, R15, -R12, RZ ;  /* 0x8000000c0f0e7210 */ /* 0x000fe40007f3e0ff */
[----:B------:R-:W-:Y:S02]  /*1d90*/  ISETP.GE.U32.AND.EX P0, PT, R25, R13, PT, P0 ;  /* 0x0000000d1900720c */ /* 0x000fe40003f06100 */
[----:B------:R-:W-:Y:S02]  /*1da0*/  IADD3 R16, P2, PT, R23, 0x1, RZ ;  /* 0x0000000117107810 */ /* 0x000fe40007f5e0ff */
[----:B------:R-:W-:Y:S01]  /*1db0*/  SEL R15, R14, R15, P0 ;  /* 0x0000000f0e0f7207 */ /* 0x000fe20000000000 */
[----:B------:R-:W-:Y:S01]  /*1dc0*/  IMAD.X R14, R25, 0x1, ~R13, P1 ;  /* 0x00000001190e7824 */ /* 0x000fe200008e0e0d */
[----:B------:R-:W-:-:S02]  /*1dd0*/  SEL R16, R16, R23, P0 ;  /* 0x0000001710107207 */ /* 0x000fc40000000000 */
[----:B------:R-:W-:Y:S02]  /*1de0*/  IADD3.X R22, PT, PT, RZ, R17, RZ, P2, !PT ;  /* 0x00000011ff167210 */ /* 0x000fe400017fe4ff */
[----:B------:R-:W-:Y:S02]  /*1df0*/  SEL R25, R14, R25, P0 ;  /* 0x000000190e197207 */ /* 0x000fe40000000000 */
[----:B------:R-:W-:Y:S02]  /*1e00*/  ISETP.GE.U32.AND P1, PT, R15, R12, PT ;  /* 0x0000000c0f00720c */ /* 0x000fe40003f26070 */
[----:B------:R-:W-:Y:S02]  /*1e10*/  SEL R22, R22, R17, P0 ;  /* 0x0000001116167207 */ /* 0x000fe40000000000 */
[----:B------:R-:W-:Y:S02]  /*1e20*/  IADD3 R15, P2, PT, R16, 0x1, RZ ;  /* 0x00000001100f7810 */ /* 0x000fe40007f5e0ff */
[----:B------:R-:W-:-:S02]  /*1e30*/  ISETP.GE.U32.AND.EX P0, PT, R25, R13, PT, P1 ;  /* 0x0000000d1900720c */ /* 0x000fc40003f06110 */
[----:B------:R-:W-:Y:S01]  /*1e40*/  LOP3.LUT R12, R7, UR9, RZ, 0x3c, !PT ;  /* 0x00000009070c7c12 */ /* 0x000fe2000f8e3cff */
[----:B------:R-:W-:Y:S01]  /*1e50*/  IMAD.X R13, RZ, RZ, R22, P2 ;  /* 0x000000ffff0d7224 */ /* 0x000fe200010e0616 */
[----:B------:R-:W-:Y:S02]  /*1e60*/  SEL R16, R15, R16, P0 ;  /* 0x000000100f107207 */ /* 0x000fe40000000000 */
[----:B------:R-:W-:Y:S02]  /*1e70*/  ISETP.GE.AND P1, PT, R12, RZ, PT ;  /* 0x000000ff0c00720c */ /* 0x000fe40003f26270 */
[----:B------:R-:W-:Y:S02]  /*1e80*/  SEL R22, R13, R22, P0 ;  /* 0x000000160d167207 */ /* 0x000fe40000000000 */
[----:B------:R-:W-:Y:S02]  /*1e90*/  IADD3 R13, P2, PT, RZ, -R16, RZ ;  /* 0x80000010ff0d7210 */ /* 0x000fe40007f5e0ff */
[----:B------:R-:W-:-:S02]  /*1ea0*/  ISETP.NE.U32.AND P0, PT, R6, RZ, PT ;  /* 0x000000ff0600720c */ /* 0x000fc40003f05070 */
[----:B------:R-:W-:Y:S01]  /*1eb0*/  SEL R6, R13, R16, !P1 ;  /* 0x000000100d067207 */ /* 0x000fe20004800000 */
[----:B------:R-:W-:Y:S01]  /*1ec0*/  IMAD.X R15, RZ, RZ, ~R22, P2 ;  /* 0x000000ffff0f7224 */ /* 0x000fe200010e0e16 */
[----:B------:R-:W-:Y:S01]  /*1ed0*/  MOV R12, R4 ;  /* 0x00000004000c7202 */ /* 0x000fe20000000f00 */
[----:B------:R-:W-:Y:S01]  /*1ee0*/  IMAD.MOV.U32 R13, RZ, RZ, 0x0 ;  /* 0x00000000ff0d7424 */ /* 0x000fe200078e00ff */
[----:B------:R-:W-:Y:S02]  /*1ef0*/  ISETP.NE.AND.EX P0, PT, R7, RZ, PT, P0 ;  /* 0x000000ff0700720c */ /* 0x000fe40003f05300 */
[----:B------:R-:W-:Y:S02]  /*1f00*/  SEL R7, R15, R22, !P1 ;  /* 0x000000160f077207 */ /* 0x000fe40004800000 */
[----:B------:R-:W-:Y:S02]  /*1f10*/  SEL R6, R6, 0xffffffff, P0 ;  /* 0xffffffff06067807 */ /* 0x000fe40000000000 */
[----:B------:R-:W-:Y:S01]  /*1f20*/  SEL R7, R7, 0xffffffff, P0 ;  /* 0xffffffff07077807 */ /* 0x000fe20000000000 */
[----:B------:R-:W-:Y:S06]  /*1f30*/  RET.REL.NODEC R12 `(_ZN2at6native27unrolled_elementwise_kernelINS0_13AUnaryFunctorIlllZZZNS0_15binary_internal21div_floor_kernel_cudaERNS_18TensorIteratorBaseEENKUlvE_clEvENKUlvE2_clEvEUlllE_EESt5arrayIPcLm2EELi4E23TrivialOffsetCalculatorILi1EjESE_NS0_6memory15LoadWithoutCastENSF_16StoreWithoutCastEEEviT_T0_T2_T3_T4_T5_) ;  /* 0xffffffe00c307950 */ /* 0x000fec0003c3ffff */
.L_x_28946:
        /* <DEDUP_REMOVED lines=12> */
.L_x_36987:


//--------------------- .text._ZN2at6native29vectorized_elementwise_kernelILi2ENS0_13AUnaryFunctorIlllZZZNS0_15binary_internal21div_floor_kernel_cudaERNS_18TensorIteratorBaseEENKUlvE_clEvENKUlvE2_clEvEUlllE_EESt5arrayIPcLm2EEEEviT0_T1_ --------------------------
	.section	.text._ZN2at6native29vectorized_elementwise_kernelILi2ENS0_13AUnaryFunctorIlllZZZNS0_15binary_internal21div_floor_kernel_cudaERNS_18TensorIteratorBaseEENKUlvE_clEvENKUlvE2_clEvEUlllE_EESt5arrayIPcLm2EEEEviT0_T1_,"ax",@progbits
	.align	128
        .global         _ZN2at6native29vectorized_elementwise_kernelILi2ENS0_13AUnaryFunctorIlllZZZNS0_15binary_internal21div_floor_kernel_cudaERNS_18TensorIteratorBaseEENKUlvE_clEvENKUlvE2_clEvEUlllE_EESt5arrayIPcLm2EEEEviT0_T1_
        .type           _ZN2at6native29vectorized_elementwise_kernelILi2ENS0_13AUnaryFunctorIlllZZZNS0_15binary_internal21div_floor_kernel_cudaERNS_18TensorIteratorBaseEENKUlvE_clEvENKUlvE2_clEvEUlllE_EESt5arrayIPcLm2EEEEviT0_T1_,@function
        .size           _ZN2at6native29vectorized_elementwise_kernelILi2ENS0_13AUnaryFunctorIlllZZZNS0_15binary_internal21div_floor_kernel_cudaERNS_18TensorIteratorBaseEENKUlvE_clEvENKUlvE2_clEvEUlllE_EESt5arrayIPcLm2EEEEviT0_T1_,(.L_x_36988 - _ZN2at6native29vectorized_elementwise_kernelILi2ENS0_13AUnaryFunctorIlllZZZNS0_15binary_internal21div_floor_kernel_cudaERNS_18TensorIteratorBaseEENKUlvE_clEvENKUlvE2_clEvEUlllE_EESt5arrayIPcLm2EEEEviT0_T1_)
        .other          _ZN2at6native29vectorized_elementwise_kernelILi2ENS0_13AUnaryFunctorIlllZZZNS0_15binary_internal21div_floor_kernel_cudaERNS_18TensorIteratorBaseEENKUlvE_clEvENKUlvE2_clEvEUlllE_EESt5arrayIPcLm2EEEEviT0_T1_,@"STO_CUDA_ENTRY STV_DEFAULT"
_ZN2at6native29vectorized_elementwise_kernelILi2ENS0_13AUnaryFunctorIlllZZZNS0_15binary_internal21div_floor_kernel_cudaERNS_18TensorIteratorBaseEENKUlvE_clEvENKUlvE2_clEvEUlllE_EESt5arrayIPcLm2EEEEviT0_T1_:
.text._ZN2at6native29vectorized_elementwise_kernelILi2ENS0_13AUnaryFunctorIlllZZZNS0_15binary_internal21div_floor_kernel_cudaERNS_18TensorIteratorBaseEENKUlvE_clEvENKUlvE2_clEvEUlllE_EESt5arrayIPcLm2EEEEviT0_T1_:
        /* <DEDUP_REMOVED lines=54> */
[----:B------:R-:W-:-:S02]  /*0360*/  CS2R R14, SRZ ;  /* 0x00000000000e7805 */ /* 0x000fc4000001ff00 */
[----:B------:R-:W-:Y:S01]  /*0370*/  CS2R R32, SRZ ;  /* 0x0000000000207805 */ /* 0x000fe2000001ff00 */
[----:B------:R2:W5:Y:S01]  /*0380*/  @!P4 LDG.E.64 R20, desc[UR6][R28.64] ;  /* 0x000000061c14c981 */ /* 0x000562000c1e1b00 */
[----:B------:R-:W-:-:S03]  /*0390*/  @!P1 IMAD.WIDE.U32 R34, R35, 0x8, R8 ;  /* 0x0000000823229825 */ /* 0x000fc600078e0008 */
        /* <DEDUP_REMOVED lines=45> */
.L_x_28952:
[----:B------:R-:W-:Y:S01]  /*0670*/  IMAD.MOV.U32 R26, RZ, RZ, R12 ;  /* 0x000000ffff1a7224 */ /* 0x000fe200078e000c */
[----:B------:R-:W-:Y:S02]  /*0680*/  MOV R27, R13 ;  /* 0x0000000d001b7202 */ /* 0x000fe40000000f00 */
[----:B------:R-:W-:-:S07]  /*0690*/  MOV R4, 0x6b0 ;  /* 0x000006b000047802 */ /* 0x000fce0000000f00 */
[----:B------:R-:W-:Y:S05]  /*06a0*/  CALL.REL.NOINC `($__internal_39_$__cuda_sm20_div_s64) ;  /* 0x0000005400e07944 */ /* 0x000fea0003c00000 */
        /* <DEDUP_REMOVED lines=9> */
.L_x_28953:
[----:B------:R-:W-:Y:S05]  /*0740*/  BSYNC.RECONVERGENT B1 ;  /* 0x0000000000017941 */ /* 0x000fea0003800200 */
.L_x_28951:
[----:B------:R-:W-:-:S04]  /*0750*/  SEL R3, RZ, 0xffffffff, !P0 ;  /* 0xffffffffff037807 */ /* 0x000fc80004000000 */
[----:B------:R-:W-:-:S05]  /*0760*/  IADD3 R30, P0, PT, R6, R3, RZ ;  /* 0x00000003061e7210 */ /* 0x000fca0007f1e0ff */
[----:B------:R-:W-:Y:S01]  /*0770*/  IMAD.X R31, R7, 0x1, R3, P0 ;  /* 0x00000001071f7824 */ /* 0x000fe200000e0603 */
[----:B------:R-:W-:Y:S07]  /*0780*/  BRA `(.L_x_28949) ;  /* 0x0000000000747947 */ /* 0x000fee0003800000 */
.L_x_28950:
        /* <DEDUP_REMOVED lines=23> */
.L_x_28954:
[----:B------:R-:W-:Y:S01]  /*0900*/  MOV R26, R12 ;  /* 0x0000000c001a7202 */ /* 0x000fe20000000f00 */
[----:B------:R-:W-:Y:S01]  /*0910*/  IMAD.MOV.U32 R27, RZ, RZ, R13 ;  /* 0x000000ffff1b7224 */ /* 0x000fe200078e000d */
[----:B------:R-:W-:-:S07]  /*0920*/  MOV R4, 0x940 ;  /* 0x0000094000047802 */ /* 0x000fce0000000f00 */
[----:B------:R-:W-:Y:S05]  /*0930*/  CALL.REL.NOINC `($__internal_39_$__cuda_sm20_div_s64) ;  /* 0x00000054003c7944 */ /* 0x000fea0003c00000 */
[----:B------:R-:W-:Y:S02]  /*0940*/  IMAD.MOV.U32 R30, RZ, RZ, R6 ;  /* 0x000000ffff1e7224 */ /* 0x000fe400078e0006 */
[----:B------:R-:W-:-:S07]  /*0950*/  IMAD.MOV.U32 R31, RZ, RZ, R7 ;  /* 0x000000ffff1f7224 */ /* 0x000fce00078e0007 */
.L_x_28949:
[----:B------:R-:W-:Y:S05]  /*0960*/  BSYNC.RECONVERGENT B0 ;  /* 0x0000000000007941 */ /* 0x000fea0003800200 */
.L_x_28948:
[----:B-----5:R-:W-:Y:S01]  /*0970*/  IADD3 R13, PT, PT, R11, 0x80, RZ ;  /* 0x000000800b0d7810 */ /* 0x020fe20007ffe0ff */
        /* <DEDUP_REMOVED lines=23> */
[----:B------:R-:W-:Y:S01]  /*0af0*/  IMAD.MOV.U32 R7, RZ, RZ, RZ ;  /* 0x000000ffff077224 */ /* 0x000fe200078e00ff */
        /* <DEDUP_REMOVED lines=13> */
.L_x_28959:
[----:B------:R-:W-:Y:S01]  /*0bd0*/  IMAD.MOV.U32 R26, RZ, RZ, R22 ;  /* 0x000000ffff1a7224 */ /* 0x000fe200078e0016 */
[----:B------:R-:W-:Y:S01]  /*0be0*/  MOV R4, 0xc10 ;  /* 0x00000c1000047802 */ /* 0x000fe20000000f00 */
[----:B------:R-:W-:-:S07]  /*0bf0*/  IMAD.MOV.U32 R27, RZ, RZ, R23 ;  /* 0x000000ffff1b7224 */ /* 0x000fce00078e0017 */
[----:B------:R-:W-:Y:S05]  /*0c00*/  CALL.REL.NOINC `($__internal_39_$__cuda_sm20_div_s64) ;  /* 0x0000005000887944 */ /* 0x000fea0003c00000 */
        /* <DEDUP_REMOVED lines=9> */
.L_x_28960:
[----:B------:R-:W-:Y:S05]  /*0ca0*/  BSYNC.RECONVERGENT B1 ;  /* 0x0000000000017941 */ /* 0x000fea0003800200 */
.L_x_28958:
[----:B------:R-:W-:-:S04]  /*0cb0*/  SEL R3, RZ, 0xffffffff, !P0 ;  /* 0xffffffffff037807 */ /* 0x000fc80004000000 */
[----:B------:R-:W-:-:S05]  /*0cc0*/  IADD3 R22, P0, PT, R6, R3, RZ ;  /* 0x0000000306167210 */ /* 0x000fca0007f1e0ff */
[----:B------:R-:W-:Y:S01]  /*0cd0*/  IMAD.X R23, R7, 0x1, R3, P0 ;  /* 0x0000000107177824 */ /* 0x000fe200000e0603 */
[----:B------:R-:W-:Y:S07]  /*0ce0*/  BRA `(.L_x_28956) ;  /* 0x0000000000787947 */ /* 0x000fee0003800000 */
.L_x_28957:
        /* <DEDUP_REMOVED lines=24> */
.L_x_28961:
[----:B------:R-:W-:Y:S01]  /*0e70*/  MOV R26, R22 ;  /* 0x00000016001a7202 */ /* 0x000fe20000000f00 */
[----:B------:R-:W-:Y:S01]  /*0e80*/  IMAD.MOV.U32 R27, RZ, RZ, R23 ;  /* 0x000000ffff1b7224 */ /* 0x000fe200078e0017 */
[----:B------:R-:W-:-:S07]  /*0e90*/  MOV R4, 0xeb0 ;  /* 0x00000eb000047802 */ /* 0x000fce0000000f00 */
[----:B------:R-:W-:Y:S05]  /*0ea0*/  CALL.REL.NOINC `($__internal_39_$__cuda_sm20_div_s64) ;  /* 0x0000004c00e07944 */ /* 0x000fea0003c00000 */
[----:B------:R-:W-:Y:S02]  /*0eb0*/  IMAD.MOV.U32 R22, RZ, RZ, R6 ;  /* 0x000000ffff167224 */ /* 0x000fe400078e0006 */
[----:B------:R-:W-:-:S07]  /*0ec0*/  IMAD.MOV.U32 R23, RZ, RZ, R7 ;  /* 0x000000ffff177224 */ /* 0x000fce00078e0007 */
.L_x_28956:
[----:B------:R-:W-:Y:S05]  /*0ed0*/  BSYNC.RECONVERGENT B0 ;  /* 0x0000000000007941 */ /* 0x000fea0003800200 */
.L_x_28955:
        /* <DEDUP_REMOVED lines=38> */
.L_x_28966:
        /* <DEDUP_REMOVED lines=13> */
.L_x_28967:
[----:B------:R-:W-:Y:S05]  /*1210*/  BSYNC.RECONVERGENT B1 ;  /* 0x0000000000017941 */ /* 0x000fea0003800200 */
.L_x_28965:
[----:B------:R-:W-:-:S04]  /*1220*/  SEL R3, RZ, 0xffffffff, !P0 ;  /* 0xffffffffff037807 */ /* 0x000fc80004000000 */
[----:B------:R-:W-:-:S05]  /*1230*/  IADD3 R20, P0, PT, R6, R3, RZ ;  /* 0x0000000306147210 */ /* 0x000fca0007f1e0ff */
[----:B------:R-:W-:Y:S01]  /*1240*/  IMAD.X R21, R7, 0x1, R3, P0 ;  /* 0x0000000107157824 */ /* 0x000fe200000e0603 */
[----:B------:R-:W-:Y:S07]  /*1250*/  BRA `(.L_x_28963) ;  /* 0x0000000000787947 */ /* 0x000fee0003800000 */
.L_x_28964:
        /* <DEDUP_REMOVED lines=24> */
.L_x_28968:
[----:B------:R-:W-:Y:S01]  /*13e0*/  MOV R26, R20 ;  /* 0x00000014001a7202 */ /* 0x000fe20000000f00 */
[----:B------:R-:W-:Y:S01]  /*13f0*/  IMAD.MOV.U32 R27, RZ, RZ, R21 ;  /* 0x000000ffff1b7224 */ /* 0x000fe200078e0015 */
[----:B------:R-:W-:-:S07]  /*1400*/  MOV R4, 0x1420 ;  /* 0x0000142000047802 */ /* 0x000fce0000000f00 */
[----:B------:R-:W-:Y:S05]  /*1410*/  CALL.REL.NOINC `($__internal_39_$__cuda_sm20_div_s64) ;  /* 0x0000004800847944 */ /* 0x000fea0003c00000 */
[----:B------:R-:W-:Y:S02]  /*1420*/  IMAD.MOV.U32 R20, RZ, RZ, R6 ;  /* 0x000000ffff147224 */ /* 0x000fe400078e0006 */
[----:B------:R-:W-:-:S07]  /*1430*/  IMAD.MOV.U32 R21, RZ, RZ, R7 ;  /* 0x000000ffff157224 */ /* 0x000fce00078e0007 */
.L_x_28963:
[----:B------:R-:W-:Y:S05]  /*1440*/  BSYNC.RECONVERGENT B0 ;  /* 0x0000000000007941 */ /* 0x000fea0003800200 */
.L_x_28962:
        /* <DEDUP_REMOVED lines=38> */
.L_x_28973:
        /* <DEDUP_REMOVED lines=13> */
.L_x_28974:
[----:B------:R-:W-:Y:S05]  /*1780*/  BSYNC.RECONVERGENT B1 ;  /* 0x0000000000017941 */ /* 0x000fea0003800200 */
.L_x_28972:
[----:B------:R-:W-:-:S04]  /*1790*/  SEL R3, RZ, 0xffffffff, !P0 ;  /* 0xffffffffff037807 */ /* 0x000fc80004000000 */
[----:B------:R-:W-:-:S05]  /*17a0*/  IADD3 R18, P0, PT, R6, R3, RZ ;  /* 0x0000000306127210 */ /* 0x000fca0007f1e0ff */
[----:B------:R-:W-:Y:S01]  /*17b0*/  IMAD.X R19, R7, 0x1, R3, P0 ;  /* 0x0000000107137824 */ /* 0x000fe200000e0603 */
[----:B------:R-:W-:Y:S07]  /*17c0*/  BRA `(.L_x_28970) ;  /* 0x0000000000787947 */ /* 0x000fee0003800000 */
.L_x_28971:
        /* <DEDUP_REMOVED lines=24> */
.L_x_28975:
[----:B------:R-:W-:Y:S01]  /*1950*/  MOV R26, R18 ;  /* 0x00000012001a7202 */ /* 0x000fe20000000f00 */
[----:B------:R-:W-:Y:S01]  /*1960*/  IMAD.MOV.U32 R27, RZ, RZ, R19 ;  /* 0x000000ffff1b7224 */ /* 0x000fe200078e0013 */
[----:B------:R-:W-:-:S07]  /*1970*/  MOV R4, 0x1990 ;  /* 0x0000199000047802 */ /* 0x000fce0000000f00 */
[----:B------:R-:W-:Y:S05]  /*1980*/  CALL.REL.NOINC `($__internal_39_$__cuda_sm20_div_s64) ;  /* 0x0000004400287944 */ /* 0x000fea0003c00000 */
[----:B------:R-:W-:Y:S02]  /*1990*/  IMAD.MOV.U32 R18, RZ, RZ, R6 ;  /* 0x000000ffff127224 */ /* 0x000fe400078e0006 */
[----:B------:R-:W-:-:S07]  /*19a0*/  IMAD.MOV.U32 R19, RZ, RZ, R7 ;  /* 0x000000ffff137224 */ /* 0x000fce00078e0007 */
.L_x_28970:
[----:B------:R-:W-:Y:S05]  /*19b0*/  BSYNC.RECONVERGENT B0 ;  /* 0x0000000000007941 */ /* 0x000fea0003800200 */
.L_x_28969:
        /* <DEDUP_REMOVED lines=38> */
.L_x_28980:
        /* <DEDUP_REMOVED lines=13> */
.L_x_28981:
[----:B------:R-:W-:Y:S05]  /*1cf0*/  BSYNC.RECONVERGENT B1 ;  /* 0x0000000000017941 */ /* 0x000fea0003800200 */
.L_x_28979:
[----:B------:R-:W-:-:S04]  /*1d00*/  SEL R3, RZ, 0xffffffff, !P0 ;  /* 0xffffffffff037807 */ /* 0x000fc80004000000 */
[----:B------:R-:W-:-:S05]  /*1d10*/  IADD3 R16, P0, PT, R6, R3, RZ ;  /* 0x0000000306107210 */ /* 0x000fca0007f1e0ff */
[----:B------:R-:W-:Y:S01]  /*1d20*/  IMAD.X R17, R7, 0x1, R3, P0 ;  /* 0x0000000107117824 */ /* 0x000fe200000e0603 */
[----:B------:R-:W-:Y:S07]  /*1d30*/  BRA `(.L_x_28977) ;  /* 0x0000000000787947 */ /* 0x000fee0003800000 */
.L_x_28978:
        /* <DEDUP_REMOVED lines=24> */
.L_x_28982:
[----:B------:R-:W-:Y:S01]  /*1ec0*/  MOV R26, R16 ;  /* 0x00000010001a7202 */ /* 0x000fe20000000f00 */
[----:B------:R-:W-:Y:S01]  /*1ed0*/  IMAD.MOV.U32 R27, RZ, RZ, R17 ;  /* 0x000000ffff1b7224 */ /* 0x000fe200078e0011 */
[----:B------:R-:W-:-:S07]  /*1ee0*/  MOV R4, 0x1f00 ;  /* 0x00001f0000047802 */ /* 0x000fce0000000f00 */
[----:B------:R-:W-:Y:S05]  /*1ef0*/  CALL.REL.NOINC `($__internal_39_$__cuda_sm20_div_s64) ;  /* 0x0000003c00cc7944 */ /* 0x000fea0003c00000 */
[----:B------:R-:W-:Y:S02]  /*1f00*/  IMAD.MOV.U32 R16, RZ, RZ, R6 ;  /* 0x000000ffff107224 */ /* 0x000fe400078e0006 */
[----:B------:R-:W-:-:S07]  /*1f10*/  IMAD.MOV.U32 R17, RZ, RZ, R7 ;  /* 0x000000ffff117224 */ /* 0x000fce00078e0007 */
.L_x_28977:
[----:B------:R-:W-:Y:S05]  /*1f20*/  BSYNC.RECONVERGENT B0 ;  /* 0x0000000000007941 */ /* 0x000fea0003800200 */
.L_x_28976:
        /* <DEDUP_REMOVED lines=38> */
.L_x_28987:
        /* <DEDUP_REMOVED lines=13> */
.L_x_28988:
[----:B------:R-:W-:Y:S05]  /*2260*/  BSYNC.RECONVERGENT B1 ;  /* 0x0000000000017941 */ /* 0x000fea0003800200 */
.L_x_28986:
[----:B------:R-:W-:-:S04]  /*2270*/  SEL R3, RZ, 0xffffffff, !P0 ;  /* 0xffffffffff037807 */ /* 0x000fc80004000000 */
[----:B------:R-:W-:-:S05]  /*2280*/  IADD3 R14, P0, PT, R6, R3, RZ ;  /* 0x00000003060e7210 */ /* 0x000fca0007f1e0ff */
[----:B------:R-:W-:Y:S01]  /*2290*/  IMAD.X R15, R7, 0x1, R3, P0 ;  /* 0x00000001070f7824 */ /* 0x000fe200000e0603 */
[----:B------:R-:W-:Y:S07]  /*22a0*/  BRA `(.L_x_28984) ;  /* 0x0000000000787947 */ /* 0x000fee0003800000 */
.L_x_28985:
        /* <DEDUP_REMOVED lines=24> */
.L_x_28989:
[----:B------:R-:W-:Y:S01]  /*2430*/  MOV R26, R14 ;  /* 0x0000000e001a7202 */ /* 0x000fe20000000f00 */
[----:B------:R-:W-:Y:S01]  /*2440*/  IMAD.MOV.U32 R27, RZ, RZ, R15 ;  /* 0x000000ffff1b7224 */ /* 0x000fe200078e000f */
[----:B------:R-:W-:-:S07]  /*2450*/  MOV R4, 0x2470 ;  /* 0x0000247000047802 */ /* 0x000fce0000000f00 */
[----:B------:R-:W-:Y:S05]  /*2460*/  CALL.REL.NOINC `($__internal_39_$__cuda_sm20_div_s64) ;  /* 0x0000003800707944 */ /* 0x000fea0003c00000 */
[----:B------:R-:W-:Y:S02]  /*2470*/  IMAD.MOV.U32 R14, RZ, RZ, R6 ;  /* 0x000000ffff0e7224 */ /* 0x000fe400078e0006 */
[----:B------:R-:W-:-:S07]  /*2480*/  IMAD.MOV.U32 R15, RZ, RZ, R7 ;  /* 0x000000ffff0f7224 */ /* 0x000fce00078e0007 */
.L_x_28984:
[----:B------:R-:W-:Y:S05]  /*2490*/  BSYNC.RECONVERGENT B0 ;  /* 0x0000000000007941 */ /* 0x000fea0003800200 */
.L_x_28983:
        /* <DEDUP_REMOVED lines=38> */
.L_x_28994:
        /* <DEDUP_REMOVED lines=13> */
.L_x_28995:
[----:B------:R-:W-:Y:S05]  /*27d0*/  BSYNC.RECONVERGENT B1 ;  /* 0x0000000000017941 */ /* 0x000fea0003800200 */
.L_x_28993:
[----:B------:R-:W-:-:S04]  /*27e0*/  SEL R3, RZ, 0xffffffff, !P0 ;  /* 0xffffffffff037807 */ /* 0x000fc80004000000 */
[----:B------:R-:W-:-:S05]  /*27f0*/  IADD3 R8, P0, PT, R6, R3, RZ ;  /* 0x0000000306087210 */ /* 0x000fca0007f1e0ff */
[----:B------:R-:W-:Y:S01]  /*2800*/  IMAD.X R9, R7, 0x1, R3, P0 ;  /* 0x0000000107097824 */ /* 0x000fe200000e0603 */
[----:B------:R-:W-:Y:S07]  /*2810*/  BRA `(.L_x_28991) ;  /* 0x0000000000787947 */ /* 0x000fee0003800000 */
.L_x_28992:
        /* <DEDUP_REMOVED lines=24> */
.L_x_28996:
[----:B------:R-:W-:Y:S01]  /*29a0*/  MOV R26, R8 ;  /* 0x00000008001a7202 */ /* 0x000fe20000000f00 */
[----:B------:R-:W-:Y:S01]  /*29b0*/  IMAD.MOV.U32 R27, RZ, RZ, R9 ;  /* 0x000000ffff1b7224 */ /* 0x000fe200078e0009 */
[----:B------:R-:W-:-:S07]  /*29c0*/  MOV R4, 0x29e0 ;  /* 0x000029e000047802 */ /* 0x000fce0000000f00 */
[----:B------:R-:W-:Y:S05]  /*29d0*/  CALL.REL.NOINC `($__internal_39_$__cuda_sm20_div_s64) ;  /* 0x0000003400147944 */ /* 0x000fea0003c00000 */
[----:B------:R-:W-:Y:S02]  /*29e0*/  IMAD.MOV.U32 R8, RZ, RZ, R6 ;  /* 0x000000ffff087224 */ /* 0x000fe400078e0006 */
[----:B------:R-:W-:-:S07]  /*29f0*/  IMAD.MOV.U32 R9, RZ, RZ, R7 ;  /* 0x000000ffff097224 */ /* 0x000fce00078e0007 */
.L_x_28991:
[----:B------:R-:W-:Y:S05]  /*2a00*/  BSYNC.RECONVERGENT B0 ;  /* 0x0000000000007941 */ /* 0x000fea0003800200 */
.L_x_28990:
        /* <DEDUP_REMOVED lines=38> */
.L_x_29001:
        /* <DEDUP_REMOVED lines=13> */
.L_x_29002:
[----:B------:R-:W-:Y:S05]  /*2d40*/  BSYNC.RECONVERGENT B1 ;  /* 0x0000000000017941 */ /* 0x000fea0003800200 */
.L_x_29000:
[----:B------:R-:W-:-:S04]  /*2d50*/  SEL R3, RZ, 0xffffffff, !P0 ;  /* 0xffffffffff037807 */ /* 0x000fc80004000000 */
[----:B------:R-:W-:-:S05]  /*2d60*/  IADD3 R6, P0, PT, R6, R3, RZ ;  /* 0x0000000306067210 */ /* 0x000fca0007f1e0ff */
[----:B------:R-:W-:Y:S01]  /*2d70*/  IMAD.X R7, R7, 0x1, R3, P0 ;  /* 0x0000000107077824 */ /* 0x000fe200000e0603 */
[----:B------:R-:W-:Y:S07]  /*2d80*/  BRA `(.L_x_28998) ;  /* 0x0000000000707947 */ /* 0x000fee0003800000 */
.L_x_28999:
        /* <DEDUP_REMOVED lines=24> */
.L_x_29003:
[----:B------:R-:W-:Y:S01]  /*2f10*/  MOV R26, R32 ;  /* 0x00000020001a7202 */ /* 0x000fe20000000f00 */
[----:B------:R-:W-:Y:S01]  /*2f20*/  IMAD.MOV.U32 R27, RZ, RZ, R33 ;  /* 0x000000ffff1b7224 */ /* 0x000fe200078e0021 */
[----:B------:R-:W-:-:S07]  /*2f30*/  MOV R4, 0x2f50 ;  /* 0x00002f5000047802 */ /* 0x000fce0000000f00 */
[----:B------:R-:W-:Y:S05]  /*2f40*/  CALL.REL.NOINC `($__internal_39_$__cuda_sm20_div_s64) ;  /* 0x0000002c00b87944 */ /* 0x000fea0003c00000 */
.L_x_28998:
[----:B------:R-:W-:Y:S05]  /*2f50*/  BSYNC.RECONVERGENT B0 ;  /* 0x0000000000007941 */ /* 0x000fea0003800200 */
.L_x_28997:
        /* <DEDUP_REMOVED lines=16> */
.L_x_29006:
[----:B------:R-:W-:-:S13]  /*3060*/  ISETP.GE.U32.AND P0, PT, R11, R2, PT ;  /* 0x000000020b00720c */ /* 0x000fda0003f06070 */
[----:B------:R-:W-:Y:S05]  /*3070*/  @P0 BRA `(.L_x_29008) ;  /* 0x0000000000300947 */ /* 0x000fea0003800000 */
[----:B0-----:R-:W0:Y:S01]  /*3080*/  LDC.64 R4, c[0x0][0x398] ;  /* 0x0000e600ff047b82 */ /* 0x001e220000000a00 */
[----:B------:R-:W-:Y:S02]  /*3090*/  IMAD.IADD R3, R0, 0x1, R11 ;  /* 0x0000000100037824 */ /* 0x000fe400078e020b */
[----:B------:R-:W-:Y:S02]  /*30a0*/  VIADD R11, R11, 0x80 ;  /* 0x000000800b0b7836 */ /* 0x000fe40000000000 */
[----:B0-----:R-:W-:-:S05]  /*30b0*/  IMAD.WIDE.U32 R4, R3, 0x8, R4 ;  /* 0x0000000803047825 */ /* 0x001fca00078e0004 */
[----:B------:R1:W-:Y:S02]  /*30c0*/  STG.E.64 desc[UR6][R4.64], R20 ;  /* 0x0000001404007986 */ /* 0x0003e4000c101b06 */
.L_x_29007:
[----:B------:R-:W-:-:S13]  /*30d0*/  ISETP.GE.U32.AND P0, PT, R11, R2, PT ;  /* 0x000000020b00720c */ /* 0x000fda0003f06070 */
[----:B------:R-:W-:Y:S05]  /*30e0*/  @P0 BRA `(.L_x_29009) ;  /* 0x0000000000300947 */ /* 0x000fea0003800000 */
[----:B01----:R-:W0:Y:S01]  /*30f0*/  LDC.64 R4, c[0x0][0x398] ;  /* 0x0000e600ff047b82 */ /* 0x003e220000000a00 */
[----:B------:R-:W-:Y:S01]  /*3100*/  IADD3 R3, PT, PT, R0, R11, RZ ;  /* 0x0000000b00037210 */ /* 0x000fe20007ffe0ff */
[----:B------:R-:W-:-:S04]  /*3110*/  VIADD R11, R11, 0x80 ;  /* 0x000000800b0b7836 */ /* 0x000fc80000000000 */
[----:B0-----:R-:W-:-:S05]  /*3120*/  IMAD.WIDE.U32 R4, R3, 0x8, R4 ;  /* 0x0000000803047825 */ /* 0x001fca00078e0004 */
[----:B------:R1:W-:Y:S02]  /*3130*/  STG.E.64 desc[UR6][R4.64], R18 ;  /* 0x0000001204007986 */ /* 0x0003e4000c101b06 */
.L_x_29008:
[----:B------:R-:W-:-:S13]  /*3140*/  ISETP.GE.U32.AND P0, PT, R11, R2, PT ;  /* 0x000000020b00720c */ /* 0x000fda0003f06070 */
[----:B------:R-:W-:Y:S05]  /*3150*/  @P0 BRA `(.L_x_29010) ;  /* 0x0000000000340947 */ /* 0x000fea0003800000 */
[----:B01----:R-:W0:Y:S01]  /*3160*/  LDC.64 R4, c[0x0][0x398] ;  /* 0x0000e600ff047b82 */ /* 0x003e220000000a00 */
[----:B------:R-:W-:Y:S02]  /*3170*/  IMAD.IADD R3, R0, 0x1, R11 ;  /* 0x0000000100037824 */ /* 0x000fe400078e020b */
[----:B------:R-:W-:Y:S02]  /*3180*/  VIADD R11, R11, 0x80 ;  /* 0x000000800b0b7836 */ /* 0x000fe40000000000 */
[----:B0-----:R-:W-:-:S05]  /*3190*/  IMAD.WIDE.U32 R4, R3, 0x8, R4 ;  /* 0x0000000803047825 */ /* 0x001fca00078e0004 */
[----:B------:R2:W-:Y:S02]  /*31a0*/  STG.E.64 desc[UR6][R4.64], R16 ;  /* 0x0000001004007986 */ /* 0x0005e4000c101b06 */
.L_x_29009:
        /* <DEDUP_REMOVED lines=8> */
.L_x_29010:
[----:B------:R-:W-:Y:S05]  /*3230*/  BSYNC.RELIABLE B1 ;  /* 0x0000000000017941 */ /* 0x000fea0003800100 */
.L_x_29005:
[----:B------:R-:W-:-:S13]  /*3240*/  ISETP.GE.U32.AND P0, PT, R11, R2, PT ;  /* 0x000000020b00720c */ /* 0x000fda0003f06070 */
[----:B012---:R-:W0:Y:S01]  /*3250*/  @!P0 LDC.64 R4, c[0x0][0x398] ;  /* 0x0000e600ff048b82 */ /* 0x007e220000000a00 */
[----:B------:R-:W-:Y:S02]  /*3260*/  @!P0 IMAD.IADD R3, R0, 0x1, R11 ;  /* 0x0000000100038824 */ /* 0x000fe400078e020b */
[----:B------:R-:W-:Y:S02]  /*3270*/  @!P0 VIADD R11, R11, 0x80 ;  /* 0x000000800b0b8836 */ /* 0x000fe40000000000 */
[----:B0-----:R-:W-:-:S05]  /*3280*/  @!P0 IMAD.WIDE.U32 R4, R3, 0x8, R4 ;  /* 0x0000000803048825 */ /* 0x001fca00078e0004 */
[----:B------:R3:W-:Y:S02]  /*3290*/  @!P0 STG.E.64 desc[UR6][R4.64], R8 ;  /* 0x0000000804008986 */ /* 0x0007e4000c101b06 */
.L_x_29011:
[----:B------:R-:W-:Y:S05]  /*32a0*/  BSYNC.RECONVERGENT B0 ;  /* 0x0000000000007941 */ /* 0x000fea0003800200 */
.L_x_29004:
        /* <DEDUP_REMOVED lines=8> */
.L_x_28947:
        /* <DEDUP_REMOVED lines=25> */
[----:B0-----:R-:W-:Y:S02]  /*34c0*/  IMAD.MOV.U32 R4, RZ, RZ, RZ ;  /* 0x000000ffff047224 */ /* 0x001fe400078e00ff */
[----:B-1----:R-:W-:-:S04]  /*34d0*/  IMAD R7, R7, R5, RZ ;  /* 0x0000000507077224 */ /* 0x002fc800078e02ff */
[----:B------:R-:W-:-:S04]  /*34e0*/  IMAD.HI.U32 R5, R5, R7, R4 ;  /* 0x0000000705057227 */ /* 0x000fc800078e0004 */
[----:B------:R-:W-:Y:S02]  /*34f0*/  IMAD.MOV.U32 R7, RZ, RZ, RZ ;  /* 0x000000ffff077224 */ /* 0x000fe400078e00ff */
[----:B------:R-:W-:-:S05]  /*3500*/  IMAD.HI.U32 R6, R5, UR10, RZ ;  /* 0x0000000a05067c27 */ /* 0x000fca000f8e00ff */
[----:B------:R-:W-:-:S05]  /*3510*/  IADD3 R5, PT, PT, -R6, RZ, RZ ;  /* 0x000000ff06057210 */ /* 0x000fca0007ffe1ff */
[----:B------:R-:W-:-:S05]  /*3520*/  IMAD R5, R16, R5, UR10 ;  /* 0x0000000a10057e24 */ /* 0x000fca000f8e0205 */
[----:B------:R-:W-:-:S13]  /*3530*/  ISETP.GE.U32.AND P0, PT, R5, R16, PT ;  /* 0x000000100500720c */ /* 0x000fda0003f06070 */
[----:B------:R-:W-:Y:S02]  /*3540*/  @P0 IMAD.IADD R5, R5, 0x1, -R16 ;  /* 0x0000000105050824 */ /* 0x000fe400078e0a10 */
[----:B------:R-:W-:-:S03]  /*3550*/  @P0 VIADD R6, R6, 0x1 ;  /* 0x0000000106060836 */ /* 0x000fc60000000000 */
[----:B------:R-:W-:-:S13]  /*3560*/  ISETP.GE.U32.AND P1, PT, R5, R16, PT ;  /* 0x000000100500720c */ /* 0x000fda0003f26070 */
[----:B------:R-:W-:Y:S01]  /*3570*/  @P1 VIADD R6, R6, 0x1 ;  /* 0x0000000106061836 */ /* 0x000fe20000000000 */
[----:B------:R-:W-:-:S04]  /*3580*/  @!P2 LOP3.LUT R6, RZ, R16, RZ, 0x33, !PT ;  /* 0x00000010ff06a212 */ /* 0x000fc800078e33ff */
[----:B------:R-:W-:-:S05]  /*3590*/  IADD3 R3, PT, PT, -R6, RZ, RZ ;  /* 0x000000ff06037210 */ /* 0x000fca0007ffe1ff */
[----:B------:R-:W-:-:S05]  /*35a0*/  IMAD R16, R16, R3, UR10 ;  /* 0x0000000a10107e24 */ /* 0x000fca000f8e0203 */
[----:B------:R-:W-:-:S04]  /*35b0*/  ISETP.NE.U32.AND P0, PT, R16, RZ, PT ;  /* 0x000000ff1000720c */ /* 0x000fc80003f05070 */
[----:B------:R-:W-:Y:S01]  /*35c0*/  ISETP.NE.AND.EX P0, PT, RZ, RZ, PT, P0 ;  /* 0x000000ffff00720c */ /* 0x000fe20003f05300 */
[----:B------:R-:W-:-:S12]  /*35d0*/  BRA `(.L_x_29016) ;  /* 0x0000000000347947 */ /* 0x000fd80003800000 */
.L_x_29015:
[----:B------:R-:W-:Y:S01]  /*35e0*/  IMAD.MOV.U32 R26, RZ, RZ, R16 ;  /* 0x000000ffff1a7224 */ /* 0x000fe200078e0010 */
[----:B------:R-:W-:Y:S01]  /*35f0*/  MOV R4, 0x3620 ;  /* 0x0000362000047802 */ /* 0x000fe20000000f00 */
[----:B------:R-:W-:-:S07]  /*3600*/  IMAD.MOV.U32 R27, RZ, RZ, R17 ;  /* 0x000000ffff1b7224 */ /* 0x000fce00078e0011 */
[----:B-----5:R-:W-:Y:S05]  /*3610*/  CALL.REL.NOINC `($__internal_39_$__cuda_sm20_div_s64) ;  /* 0x0000002800047944 */ /* 0x020fea0003c00000 */
        /* <DEDUP_REMOVED lines=9> */
.L_x_29016:
[----:B------:R-:W-:Y:S05]  /*36b0*/  BSYNC.RECONVERGENT B1 ;  /* 0x0000000000017941 */ /* 0x000fea0003800200 */
.L_x_29014:
[----:B------:R-:W-:-:S04]  /*36c0*/  SEL R17, RZ, 0xffffffff, !P0 ;  /* 0xffffffffff117807 */ /* 0x000fc80004000000 */
[----:B------:R-:W-:-:S05]  /*36d0*/  IADD3 R16, P0, PT, R6, R17, RZ ;  /* 0x0000001106107210 */ /* 0x000fca0007f1e0ff */
[----:B------:R-:W-:Y:S01]  /*36e0*/  IMAD.X R17, R7, 0x1, R17, P0 ;  /* 0x0000000107117824 */ /* 0x000fe200000e0611 */
[----:B------:R-:W-:Y:S07]  /*36f0*/  BRA `(.L_x_29017) ;  /* 0x0000000000787947 */ /* 0x000fee0003800000 */
.L_x_29013:
[----:B------:R-:W-:-:S04]  /*3700*/  LOP3.LUT R3, R17, UR11, RZ, 0xfc, !PT ;  /* 0x0000000b11037c12 */ /* 0x000fc8000f8efcff */
        /* <DEDUP_REMOVED lines=12> */
[----:B------:R-:W-:-:S04]  /*37d0*/  IMAD.HI.U32 R7, R7, UR10, RZ ;  /* 0x0000000a07077c27 */ /* 0x000fc8000f8e00ff */
[----:B------:R-:W-:-:S04]  /*37e0*/  IMAD.MOV R5, RZ, RZ, -R7 ;  /* 0x000000ffff057224 */ /* 0x000fc800078e0a07 */
[----:B------:R-:W-:-:S05]  /*37f0*/  IMAD R5, R16, R5, UR10 ;  /* 0x0000000a10057e24 */ /* 0x000fca000f8e0205 */
        /* <DEDUP_REMOVED lines=8> */
.L_x_29018:
[----:B------:R-:W-:Y:S01]  /*3880*/  MOV R26, R16 ;  /* 0x00000010001a7202 */ /* 0x000fe20000000f00 */
[----:B------:R-:W-:Y:S01]  /*3890*/  IMAD.MOV.U32 R27, RZ, RZ, R17 ;  /* 0x000000ffff1b7224 */ /* 0x000fe200078e0011 */
[----:B------:R-:W-:-:S07]  /*38a0*/  MOV R4, 0x38c0 ;  /* 0x000038c000047802 */ /* 0x000fce0000000f00 */
[----:B-----5:R-:W-:Y:S05]  /*38b0*/  CALL.REL.NOINC `($__internal_39_$__cuda_sm20_div_s64) ;  /* 0x00000024005c7944 */ /* 0x020fea0003c00000 */
[----:B------:R-:W-:Y:S02]  /*38c0*/  IMAD.MOV.U32 R16, RZ, RZ, R6 ;  /* 0x000000ffff107224 */ /* 0x000fe400078e0006 */
[----:B------:R-:W-:-:S07]  /*38d0*/  IMAD.MOV.U32 R17, RZ, RZ, R7 ;  /* 0x000000ffff117224 */ /* 0x000fce00078e0007 */
.L_x_29017:
[----:B------:R-:W-:Y:S05]  /*38e0*/  BSYNC.RECONVERGENT B0 ;  /* 0x0000000000007941 */ /* 0x000fea0003800200 */
.L_x_29012:
        /* <DEDUP_REMOVED lines=19> */
[----:B------:R-:W-:-:S04]  /*3a20*/  IMAD.HI.U32 R5, R5, R7, R4 ;  /* 0x0000000705057227 */ /* 0x000fc800078e0004 */
[----:B------:R-:W-:Y:S02]  /*3a30*/  HFMA2 R7, -RZ, RZ, 0, 0 ;  /* 0x00000000ff077431 */ /* 0x000fe400000001ff */
[----:B------:R-:W-:-:S04]  /*3a40*/  IMAD.HI.U32 R6, R5, UR10, RZ ;  /* 0x0000000a05067c27 */ /* 0x000fc8000f8e00ff */
[----:B------:R-:W-:-:S04]  /*3a50*/  IMAD.MOV R5, RZ, RZ, -R6 ;  /* 0x000000ffff057224 */ /* 0x000fc800078e0a06 */
[----:B------:R-:W-:-:S05]  /*3a60*/  IMAD R5, R18, R5, UR10 ;  /* 0x0000000a12057e24 */ /* 0x000fca000f8e0205 */
[----:B------:R-:W-:-:S13]  /*3a70*/  ISETP.GE.U32.AND P0, PT, R5, R18, PT ;  /* 0x000000120500720c */ /* 0x000fda0003f06070 */
[----:B------:R-:W-:Y:S01]  /*3a80*/  @P0 IADD3 R5, PT, PT, -R18, R5, RZ ;  /* 0x0000000512050210 */ /* 0x000fe20007ffe1ff */
[----:B------:R-:W-:-:S03]  /*3a90*/  @P0 VIADD R6, R6, 0x1 ;  /* 0x0000000106060836 */ /* 0x000fc60000000000 */
[----:B------:R-:W-:-:S13]  /*3aa0*/  ISETP.GE.U32.AND P1, PT, R5, R18, PT ;  /* 0x000000120500720c */ /* 0x000fda0003f26070 */
[----:B------:R-:W-:Y:S01]  /*3ab0*/  @P1 VIADD R6, R6, 0x1 ;  /* 0x0000000106061836 */ /* 0x000fe20000000000 */
[----:B------:R-:W-:-:S05]  /*3ac0*/  @!P2 LOP3.LUT R6, RZ, R18, RZ, 0x33, !PT ;  /* 0x00000012ff06a212 */ /* 0x000fca00078e33ff */
[----:B------:R-:W-:-:S04]  /*3ad0*/  IMAD.MOV R3, RZ, RZ, -R6 ;  /* 0x000000ffff037224 */ /* 0x000fc800078e0a06 */
[----:B------:R-:W-:-:S05]  /*3ae0*/  IMAD R18, R18, R3, UR10 ;  /* 0x0000000a12127e24 */ /* 0x000fca000f8e0203 */
[----:B------:R-:W-:-:S04]  /*3af0*/  ISETP.NE.U32.AND P0, PT, R18, RZ, PT ;  /* 0x000000ff1200720c */ /* 0x000fc80003f05070 */
[----:B------:R-:W-:Y:S01]  /*3b00*/  ISETP.NE.AND.EX P0, PT, RZ, RZ, PT, P0 ;  /* 0x000000ffff00720c */ /* 0x000fe20003f05300 */
[----:B------:R-:W-:-:S12]  /*3b10*/  BRA `(.L_x_29023) ;  /* 0x0000000000347947 */ /* 0x000fd80003800000 */
.L_x_29022:
[----:B------:R-:W-:Y:S01]  /*3b20*/  IMAD.MOV.U32 R26, RZ, RZ, R18 ;  /* 0x000000ffff1a7224 */ /* 0x000fe200078e0012 */
[----:B------:R-:W-:Y:S01]  /*3b30*/  MOV R4, 0x3b60 ;  /* 0x00003b6000047802 */ /* 0x000fe20000000f00 */
[----:B------:R-:W-:-:S07]  /*3b40*/  IMAD.MOV.U32 R27, RZ, RZ, R19 ;  /* 0x000000ffff1b7224 */ /* 0x000fce00078e0013 */
[----:B-----5:R-:W-:Y:S05]  /*3b50*/  CALL.REL.NOINC `($__internal_39_$__cuda_sm20_div_s64) ;  /* 0x0000002000b47944 */ /* 0x020fea0003c00000 */
        /* <DEDUP_REMOVED lines=9> */
.L_x_29023:
[----:B------:R-:W-:Y:S05]  /*3bf0*/  BSYNC.RECONVERGENT B1 ;  /* 0x0000000000017941 */ /* 0x000fea0003800200 */
.L_x_29021:
[----:B------:R-:W-:-:S04]  /*3c00*/  SEL R19, RZ, 0xffffffff, !P0 ;  /* 0xffffffffff137807 */ /* 0x000fc80004000000 */
[----:B------:R-:W-:-:S05]  /*3c10*/  IADD3 R18, P0, PT, R6, R19, RZ ;  /* 0x0000001306127210 */ /* 0x000fca0007f1e0ff */
[----:B------:R-:W-:Y:S01]  /*3c20*/  IMAD.X R19, R7, 0x1, R19, P0 ;  /* 0x0000000107137824 */ /* 0x000fe200000e0613 */
[----:B------:R-:W-:Y:S07]  /*3c30*/  BRA `(.L_x_29024) ;  /* 0x0000000000787947 */ /* 0x000fee0003800000 */
.L_x_29020:
[----:B------:R-:W-:-:S04]  /*3c40*/  LOP3.LUT R3, R19, UR11, RZ, 0xfc, !PT ;  /* 0x0000000b13037c12 */ /* 0x000fc8000f8efcff */
[----:B------:R-:W-:-:S13]  /*3c50*/  ISETP.NE.U32.AND P0, PT, R3, RZ, PT ;  /* 0x000000ff0300720c */ /* 0x000fda0003f05070 */
[----:B------:R-:W-:Y:S05]  /*3c60*/  @P0 BRA `(.L_x_29025) ;  /* 0x0000000000540947 */ /* 0x000fea0003800000 */
[----:B------:R-:W0:Y:S01]  /*3c70*/  I2F.U32.RP R3, R18 ;  /* 0x0000001200037306 */ /* 0x000e220000209000 */
[----:B------:R-:W-:Y:S01]  /*3c80*/  IMAD.MOV R7, RZ, RZ, -R18 ;  /* 0x000000ffff077224 */ /* 0x000fe200078e0a12 */
[----:B------:R-:W-:Y:S01]  /*3c90*/  ISETP.NE.U32.AND P2, PT, R18, RZ, PT ;  /* 0x000000ff1200720c */ /* 0x000fe20003f45070 */
[----:B------:R-:W-:-:S05]  /*3ca0*/  IMAD.MOV.U32 R19, RZ, RZ, RZ ;  /* 0x000000ffff137224 */ /* 0x000fca00078e00ff */
[----:B0-----:R-:W0:Y:S02]  /*3cb0*/  MUFU.RCP R3, R3 ;  /* 0x0000000300037308 */ /* 0x001e240000001000 */
[----:B0-----:R-:W-:-:S06]  /*3cc0*/  VIADD R4, R3, 0xffffffe ;  /* 0x0ffffffe03047836 */ /* 0x001fcc0000000000 */
[----:B------:R0:W1:Y:S02]  /*3cd0*/  F2I.FTZ.U32.TRUNC.NTZ R5, R4 ;  /* 0x0000000400057305 */ /* 0x000064000021f000 */
[----:B0-----:R-:W-:Y:S01]  /*3ce0*/  MOV R4, RZ ;  /* 0x000000ff00047202 */ /* 0x001fe20000000f00 */
[----:B-1----:R-:W-:-:S04]  /*3cf0*/  IMAD R7, R7, R5, RZ ;  /* 0x0000000507077224 */ /* 0x002fc800078e02ff */
[----:B------:R-:W-:-:S06]  /*3d00*/  IMAD.HI.U32 R7, R5, R7, R4 ;  /* 0x0000000705077227 */ /* 0x000fcc00078e0004 */
[----:B------:R-:W-:-:S04]  /*3d10*/  IMAD.HI.U32 R7, R7, UR10, RZ ;  /* 0x0000000a07077c27 */ /* 0x000fc8000f8e00ff */
[----:B------:R-:W-:-:S04]  /*3d20*/  IMAD.MOV R5, RZ, RZ, -R7 ;  /* 0x000000ffff057224 */ /* 0x000fc800078e0a07 */
[----:B------:R-:W-:-:S05]  /*3d30*/  IMAD R5, R18, R5, UR10 ;  /* 0x0000000a12057e24 */ /* 0x000fca000f8e0205 */
        /* <DEDUP_REMOVED lines=8> */
.L_x_29025:
[----:B------:R-:W-:Y:S01]  /*3dc0*/  IMAD.MOV.U32 R26, RZ, RZ, R18 ;  /* 0x000000ffff1a7224 */ /* 0x000fe200078e0012 */
[----:B------:R-:W-:Y:S02]  /*3dd0*/  MOV R27, R19 ;  /* 0x00000013001b7202 */ /* 0x000fe40000000f00 */
[----:B------:R-:W-:-:S07]  /*3de0*/  MOV R4, 0x3e00 ;  /* 0x00003e0000047802 */ /* 0x000fce0000000f00 */
[----:B-----5:R-:W-:Y:S05]  /*3df0*/  CALL.REL.NOINC `($__internal_39_$__cuda_sm20_div_s64) ;  /* 0x00000020000c7944 */ /* 0x020fea0003c00000 */
[----:B------:R-:W-:Y:S02]  /*3e00*/  IMAD.MOV.U32 R18, RZ, RZ, R6 ;  /* 0x000000ffff127224 */ /* 0x000fe400078e0006 */
[----:B------:R-:W-:-:S07]  /*3e10*/  IMAD.MOV.U32 R19, RZ, RZ, R7 ;  /* 0x000000ffff137224 */ /* 0x000fce00078e0007 */
.L_x_29024:
[----:B------:R-:W-:Y:S05]  /*3e20*/  BSYNC.RECONVERGENT B0 ;  /* 0x0000000000007941 */ /* 0x000fea0003800200 */
.L_x_29019:
        /* <DEDUP_REMOVED lines=19> */
[----:B------:R-:W-:-:S04]  /*3f60*/  IMAD.HI.U32 R5, R5, R7, R4 ;  /* 0x0000000705057227 */ /* 0x000fc800078e0004 */
[----:B------:R-:W-:Y:S02]  /*3f70*/  IMAD.MOV.U32 R7, RZ, RZ, RZ ;  /* 0x000000ffff077224 */ /* 0x000fe400078e00ff */
        /* <DEDUP_REMOVED lines=14> */
.L_x_29029:
[----:B------:R-:W-:Y:S01]  /*4060*/  MOV R26, R20 ;  /* 0x00000014001a7202 */ /* 0x000fe20000000f00 */
[----:B------:R-:W-:Y:S01]  /*4070*/  IMAD.MOV.U32 R27, RZ, RZ, R21 ;  /* 0x000000ffff1b7224 */ /* 0x000fe200078e0015 */
        /* <DEDUP_REMOVED lines=11> */
.L_x_29030:
[----:B------:R-:W-:Y:S05]  /*4130*/  BSYNC.RECONVERGENT B1 ;  /* 0x0000000000017941 */ /* 0x000fea0003800200 */
.L_x_29028:
[----:B------:R-:W-:-:S04]  /*4140*/  SEL R21, RZ, 0xffffffff, !P0 ;  /* 0xffffffffff157807 */ /* 0x000fc80004000000 */
[----:B------:R-:W-:-:S04]  /*4150*/  IADD3 R20, P0, PT, R6, R21, RZ ;  /* 0x0000001506147210 */ /* 0x000fc80007f1e0ff */
[----:B------:R-:W-:Y:S01]  /*4160*/  IADD3.X R21, PT, PT, R7, R21, RZ, P0, !PT ;  /* 0x0000001507157210 */ /* 0x000fe200007fe4ff */
[----:B------:R-:W-:Y:S08]  /*4170*/  BRA `(.L_x_29031) ;  /* 0x0000000000787947 */ /* 0x000ff00003800000 */
.L_x_29027:
        /* <DEDUP_REMOVED lines=24> */
.L_x_29032:
[----:B------:R-:W-:Y:S01]  /*4300*/  IMAD.MOV.U32 R26, RZ, RZ, R20 ;  /* 0x000000ffff1a7224 */ /* 0x000fe200078e0014 */
[----:B------:R-:W-:Y:S01]  /*4310*/  MOV R4, 0x4340 ;  /* 0x0000434000047802 */ /* 0x000fe20000000f00 */
[----:B------:R-:W-:-:S07]  /*4320*/  IMAD.MOV.U32 R27, RZ, RZ, R21 ;  /* 0x000000ffff1b7224 */ /* 0x000fce00078e0015 */
[----:B------:R-:W-:Y:S05]  /*4330*/  CALL.REL.NOINC `($__internal_39_$__cuda_sm20_div_s64) ;  /* 0x0000001800bc7944 */ /* 0x000fea0003c00000 */
[----:B------:R-:W-:Y:S01]  /*4340*/  MOV R20, R6 ;  /* 0x0000000600147202 */ /* 0x000fe20000000f00 */
[----:B------:R-:W-:-:S07]  /*4350*/  IMAD.MOV.U32 R21, RZ, RZ, R7 ;  /* 0x000000ffff157224 */ /* 0x000fce00078e0007 */
.L_x_29031:
[----:B------:R-:W-:Y:S05]  /*4360*/  BSYNC.RECONVERGENT B0 ;  /* 0x0000000000007941 */ /* 0x000fea0003800200 */
.L_x_29026:
        /* <DEDUP_REMOVED lines=19> */
[----:B------:R-:W-:-:S04]  /*44a0*/  IMAD.HI.U32 R5, R5, R7, R4 ;  /* 0x0000000705057227 */ /* 0x000fc800078e0004 */
[----:B------:R-:W-:Y:S02]  /*44b0*/  IMAD.MOV.U32 R7, RZ, RZ, RZ ;  /* 0x000000ffff077224 */ /* 0x000fe400078e00ff */
        /* <DEDUP_REMOVED lines=9> */
[----:B------:R-:W-:-:S04]  /*4550*/  IMAD.MOV R3, RZ, RZ, -R6 ;  /* 0x000000ffff037224 */ /* 0x000fc800078e0a06 */
[----:B------:R-:W-:-:S05]  /*4560*/  IMAD R22, R22, R3, UR10 ;  /* 0x0000000a16167e24 */ /* 0x000fca000f8e0203 */
[----:B------:R-:W-:-:S04]  /*4570*/  ISETP.NE.U32.AND P0, PT, R22, RZ, PT ;  /* 0x000000ff1600720c */ /* 0x000fc80003f05070 */
[----:B------:R-:W-:Y:S01]  /*4580*/  ISETP.NE.AND.EX P0, PT, RZ, RZ, PT, P0 ;  /* 0x000000ffff00720c */ /* 0x000fe20003f05300 */
[----:B------:R-:W-:-:S12]  /*4590*/  BRA `(.L_x_29037) ;  /* 0x0000000000347947 */ /* 0x000fd80003800000 */
.L_x_29036:
        /* <DEDUP_REMOVED lines=13> */
.L_x_29037:
[----:B------:R-:W-:Y:S05]  /*4670*/  BSYNC.RECONVERGENT B1 ;  /* 0x0000000000017941 */ /* 0x000fea0003800200 */
.L_x_29035:
[----:B------:R-:W-:-:S04]  /*4680*/  SEL R23, RZ, 0xffffffff, !P0 ;  /* 0xffffffffff177807 */ /* 0x000fc80004000000 */
[----:B------:R-:W-:-:S05]  /*4690*/  IADD3 R22, P0, PT, R6, R23, RZ ;  /* 0x0000001706167210 */ /* 0x000fca0007f1e0ff */
[----:B------:R-:W-:Y:S01]  /*46a0*/  IMAD.X R23, R7, 0x1, R23, P0 ;  /* 0x0000000107177824 */ /* 0x000fe200000e0617 */
[----:B------:R-:W-:Y:S07]  /*46b0*/  BRA `(.L_x_29038) ;  /* 0x0000000000787947 */ /* 0x000fee0003800000 */
.L_x_29034:
[----:B------:R-:W-:-:S04]  /*46c0*/  LOP3.LUT R3, R23, UR11, RZ, 0xfc, !PT ;  /* 0x0000000b17037c12 */ /* 0x000fc8000f8efcff */
[----:B------:R-:W-:-:S13]  /*46d0*/  ISETP.NE.U32.AND P0, PT, R3, RZ, PT ;  /* 0x000000ff0300720c */ /* 0x000fda0003f05070 */
[----:B------:R-:W-:Y:S05]  /*46e0*/  @P0 BRA `(.L_x_29039) ;  /* 0x0000000000540947 */ /* 0x000fea0003800000 */
[----:B------:R-:W0:Y:S01]  /*46f0*/  I2F.U32.RP R3, R22 ;  /* 0x0000001600037306 */ /* 0x000e220000209000 */
[----:B------:R-:W-:Y:S01]  /*4700*/  IMAD.MOV R7, RZ, RZ, -R22 ;  /* 0x000000ffff077224 */ /* 0x000fe200078e0a16 */
[----:B------:R-:W-:Y:S01]  /*4710*/  ISETP.NE.U32.AND P2, PT, R22, RZ, PT ;  /* 0x000000ff1600720c */ /* 0x000fe20003f45070 */
[----:B------:R-:W-:-:S05]  /*4720*/  HFMA2 R23, -RZ, RZ, 0, 0 ;  /* 0x00000000ff177431 */ /* 0x000fca00000001ff */
[----:B0-----:R-:W0:Y:S02]  /*4730*/  MUFU.RCP R3, R3 ;  /* 0x0000000300037308 */ /* 0x001e240000001000 */
[----:B0-----:R-:W-:-:S06]  /*4740*/  IADD3 R4, PT, PT, R3, 0xffffffe, RZ ;  /* 0x0ffffffe03047810 */ /* 0x001fcc0007ffe0ff */
        /* <DEDUP_REMOVED lines=13> */
[----:B------:R-:W-:Y:S01]  /*4820*/  IMAD.MOV.U32 R22, RZ, RZ, R7 ;  /* 0x000000ffff167224 */ /* 0x000fe200078e0007 */
[----:B------:R-:W-:Y:S06]  /*4830*/  BRA `(.L_x_29038) ;  /* 0x0000000000187947 */ /* 0x000fec0003800000 */
.L_x_29039:
[----:B------:R-:W-:Y:S01]  /*4840*/  IMAD.MOV.U32 R26, RZ, RZ, R22 ;  /* 0x000000ffff1a7224 */ /* 0x000fe200078e0016 */
[----:B------:R-:W-:Y:S01]  /*4850*/  MOV R4, 0x4880 ;  /* 0x0000488000047802 */ /* 0x000fe20000000f00 */
[----:B------:R-:W-:-:S07]  /*4860*/  IMAD.MOV.U32 R27, RZ, RZ, R23 ;  /* 0x000000ffff1b7224 */ /* 0x000fce00078e0017 */
[----:B------:R-:W-:Y:S05]  /*4870*/  CALL.REL.NOINC `($__internal_39_$__cuda_sm20_div_s64) ;  /* 0x00000014006c7944 */ /* 0x000fea0003c00000 */
[----:B------:R-:W-:Y:S01]  /*4880*/  IMAD.MOV.U32 R22, RZ, RZ, R6 ;  /* 0x000000ffff167224 */ /* 0x000fe200078e0006 */
[----:B------:R-:W-:-:S07]  /*4890*/  MOV R23, R7 ;  /* 0x0000000700177202 */ /* 0x000fce0000000f00 */
.L_x_29038:
[----:B------:R-:W-:Y:S05]  /*48a0*/  BSYNC.RECONVERGENT B0 ;  /* 0x0000000000007941 */ /* 0x000fea0003800200 */
.L_x_29033:
        /* <DEDUP_REMOVED lines=35> */
.L_x_29043:
        /* <DEDUP_REMOVED lines=13> */
.L_x_29044:
[----:B------:R-:W-:Y:S05]  /*4bb0*/  BSYNC.RECONVERGENT B1 ;  /* 0x0000000000017941 */ /* 0x000fea0003800200 */
.L_x_29042:
[----:B------:R-:W-:-:S04]  /*4bc0*/  SEL R9, RZ, 0xffffffff, !P0 ;  /* 0xffffffffff097807 */ /* 0x000fc80004000000 */
[----:B------:R-:W-:-:S05]  /*4bd0*/  IADD3 R8, P0, PT, R6, R9, RZ ;  /* 0x0000000906087210 */ /* 0x000fca0007f1e0ff */
[----:B------:R-:W-:Y:S01]  /*4be0*/  IMAD.X R9, R7, 0x1, R9, P0 ;  /* 0x0000000107097824 */ /* 0x000fe200000e0609 */
[----:B------:R-:W-:Y:S07]  /*4bf0*/  BRA `(.L_x_29045) ;  /* 0x0000000000787947 */ /* 0x000fee0003800000 */
.L_x_29041:
        /* <DEDUP_REMOVED lines=24> */
.L_x_29046:
[----:B------:R-:W-:Y:S01]  /*4d80*/  MOV R26, R8 ;  /* 0x00000008001a7202 */ /* 0x000fe20000000f00 */
[----:B------:R-:W-:Y:S01]  /*4d90*/  IMAD.MOV.U32 R27, RZ, RZ, R9 ;  /* 0x000000ffff1b7224 */ /* 0x000fe200078e0009 */
[----:B------:R-:W-:-:S07]  /*4da0*/  MOV R4, 0x4dc0 ;  /* 0x00004dc000047802 */ /* 0x000fce0000000f00 */
[----:B------:R-:W-:Y:S05]  /*4db0*/  CALL.REL.NOINC `($__internal_39_$__cuda_sm20_div_s64) ;  /* 0x00000010001c7944 */ /* 0x000fea0003c00000 */
[----:B------:R-:W-:Y:S02]  /*4dc0*/  IMAD.MOV.U32 R8, RZ, RZ, R6 ;  /* 0x000000ffff087224 */ /* 0x000fe400078e0006 */
[----:B------:R-:W-:-:S07]  /*4dd0*/  IMAD.MOV.U32 R9, RZ, RZ, R7 ;  /* 0x000000ffff097224 */ /* 0x000fce00078e0007 */
.L_x_29045:
[----:B------:R-:W-:Y:S05]  /*4de0*/  BSYNC.RECONVERGENT B0 ;  /* 0x0000000000007941 */ /* 0x000fea0003800200 */
.L_x_29040:
        /* <DEDUP_REMOVED lines=35> */
.L_x_29050:
[----:B------:R-:W-:Y:S01]  /*5020*/  IMAD.MOV.U32 R26, RZ, RZ, R10 ;  /* 0x000000ffff1a7224 */ /* 0x000fe200078e000a */
[----:B------:R-:W-:Y:S01]  /*5030*/  MOV R4, 0x5060 ;  /* 0x0000506000047802 */ /* 0x000fe20000000f00 */
[----:B------:R-:W-:-:S07]  /*5040*/  IMAD.MOV.U32 R27, RZ, RZ, R11 ;  /* 0x000000ffff1b7224 */ /* 0x000fce00078e000b */
[----:B------:R-:W-:Y:S05]  /*5050*/  CALL.REL.NOINC `($__internal_39_$__cuda_sm20_div_s64) ;  /* 0x0000000c00747944 */ /* 0x000fea0003c00000 */
        /* <DEDUP_REMOVED lines=9> */
.L_x_29051:
[----:B------:R-:W-:Y:S05]  /*50f0*/  BSYNC.RECONVERGENT B1 ;  /* 0x0000000000017941 */ /* 0x000fea0003800200 */
.L_x_29049:
[----:B------:R-:W-:-:S04]  /*5100*/  SEL R11, RZ, 0xffffffff, !P0 ;  /* 0xffffffffff0b7807 */ /* 0x000fc80004000000 */
[----:B------:R-:W-:-:S05]  /*5110*/  IADD3 R10, P0, PT, R6, R11, RZ ;  /* 0x0000000b060a7210 */ /* 0x000fca0007f1e0ff */
[----:B------:R-:W-:Y:S01]  /*5120*/  IMAD.X R11, R7, 0x1, R11, P0 ;  /* 0x00000001070b7824 */ /* 0x000fe200000e060b */
[----:B------:R-:W-:Y:S07]  /*5130*/  BRA `(.L_x_29052) ;  /* 0x0000000000787947 */ /* 0x000fee0003800000 */
.L_x_29048:
        /* <DEDUP_REMOVED lines=24> */
.L_x_29053:
[----:B------:R-:W-:Y:S01]  /*52c0*/  IMAD.MOV.U32 R26, RZ, RZ, R10 ;  /* 0x000000ffff1a7224 */ /* 0x000fe200078e000a */
[----:B------:R-:W-:Y:S02]  /*52d0*/  MOV R27, R11 ;  /* 0x0000000b001b7202 */ /* 0x000fe40000000f00 */
[----:B------:R-:W-:-:S07]  /*52e0*/  MOV R4, 0x5300 ;  /* 0x0000530000047802 */ /* 0x000fce0000000f00 */
[----:B------:R-:W-:Y:S05]  /*52f0*/  CALL.REL.NOINC `($__internal_39_$__cuda_sm20_div_s64) ;  /* 0x0000000800cc7944 */ /* 0x000fea0003c00000 */
[----:B------:R-:W-:Y:S02]  /*5300*/  IMAD.MOV.U32 R10, RZ, RZ, R6 ;  /* 0x000000ffff0a7224 */ /* 0x000fe400078e0006 */
[----:B------:R-:W-:-:S07]  /*5310*/  IMAD.MOV.U32 R11, RZ, RZ, R7 ;  /* 0x000000ffff0b7224 */ /* 0x000fce00078e0007 */
.L_x_29052:
[----:B------:R-:W-:Y:S05]  /*5320*/  BSYNC.RECONVERGENT B0 ;  /* 0x0000000000007941 */ /* 0x000fea0003800200 */
.L_x_29047:
        /* <DEDUP_REMOVED lines=35> */
.L_x_29057:
        /* <DEDUP_REMOVED lines=13> */
.L_x_29058:
[----:B------:R-:W-:Y:S05]  /*5630*/  BSYNC.RECONVERGENT B1 ;  /* 0x0000000000017941 */ /* 0x000fea0003800200 */
.L_x_29056:
[----:B------:R-:W-:-:S04]  /*5640*/  SEL R13, RZ, 0xffffffff, !P0 ;  /* 0xffffffffff0d7807 */ /* 0x000fc80004000000 */
[----:B------:R-:W-:-:S04]  /*5650*/  IADD3 R12, P0, PT, R6, R13, RZ ;  /* 0x0000000d060c7210 */ /* 0x000fc80007f1e0ff */
[----:B------:R-:W-:Y:S01]  /*5660*/  IADD3.X R13, PT, PT, R7, R13, RZ, P0, !PT ;  /* 0x0000000d070d7210 */ /* 0x000fe200007fe4ff */
[----:B------:R-:W-:Y:S08]  /*5670*/  BRA `(.L_x_29059) ;  /* 0x0000000000787947 */ /* 0x000ff00003800000 */
.L_x_29055:
[----:B------:R-:W-:-:S04]  /*5680*/  LOP3.LUT R3, R13, UR11, RZ, 0xfc, !PT ;  /* 0x0000000b0d037c12 */ /* 0x000fc8000f8efcff */
        /* <DEDUP_REMOVED lines=23> */
.L_x_29060:
[----:B------:R-:W-:Y:S01]  /*5800*/  IMAD.MOV.U32 R26, RZ, RZ, R12 ;  /* 0x000000ffff1a7224 */ /* 0x000fe200078e000c */
[----:B------:R-:W-:Y:S01]  /*5810*/  MOV R4, 0x5840 ;  /* 0x0000584000047802 */ /* 0x000fe20000000f00 */
[----:B------:R-:W-:-:S07]  /*5820*/  IMAD.MOV.U32 R27, RZ, RZ, R13 ;  /* 0x000000ffff1b7224 */ /* 0x000fce00078e000d */
[----:B------:R-:W-:Y:S05]  /*5830*/  CALL.REL.NOINC `($__internal_39_$__cuda_sm20_div_s64) ;  /* 0x00000004007c7944 */ /* 0x000fea0003c00000 */
[----:B------:R-:W-:Y:S01]  /*5840*/  MOV R12, R6 ;  /* 0x00000006000c7202 */ /* 0x000fe20000000f00 */
[----:B------:R-:W-:-:S07]  /*5850*/  IMAD.MOV.U32 R13, RZ, RZ, R7 ;  /* 0x000000ffff0d7224 */ /* 0x000fce00078e0007 */
.L_x_29059:
[----:B------:R-:W-:Y:S05]  /*5860*/  BSYNC.RECONVERGENT B0 ;  /* 0x0000000000007941 */ /* 0x000fea0003800200 */
.L_x_29054:
        /* <DEDUP_REMOVED lines=35> */
.L_x_29064:
        /* <DEDUP_REMOVED lines=13> */
.L_x_29065:
[----:B------:R-:W-:Y:S05]  /*5b70*/  BSYNC.RECONVERGENT B1 ;  /* 0x0000000000017941 */ /* 0x000fea0003800200 */
.L_x_29063:
[----:B------:R-:W-:-:S04]  /*5b80*/  SEL R15, RZ, 0xffffffff, !P0 ;  /* 0xffffffffff0f7807 */ /* 0x000fc80004000000 */
[----:B------:R-:W-:-:S04]  /*5b90*/  IADD3 R14, P0, PT, R6, R15, RZ ;  /* 0x0000000f060e7210 */ /* 0x000fc80007f1e0ff */
[----:B------:R-:W-:Y:S01]  /*5ba0*/  IADD3.X R15, PT, PT, R7, R15, RZ, P0, !PT ;  /* 0x0000000f070f7210 */ /* 0x000fe200007fe4ff */
[----:B------:R-:W-:Y:S08]  /*5bb0*/  BRA `(.L_x_29066) ;  /* 0x0000000000787947 */ /* 0x000ff00003800000 */
.L_x_29062:
        /* <DEDUP_REMOVED lines=24> */
.L_x_29067:
[----:B------:R-:W-:Y:S01]  /*5d40*/  IMAD.MOV.U32 R26, RZ, RZ, R14 ;  /* 0x000000ffff1a7224 */ /* 0x000fe200078e000e */
[----:B------:R-:W-:Y:S01]  /*5d50*/  MOV R4, 0x5d80 ;  /* 0x00005d8000047802 */ /* 0x000fe20000000f00 */
[----:B------:R-:W-:-:S07]  /*5d60*/  IMAD.MOV.U32 R27, RZ, RZ, R15 ;  /* 0x000000ffff1b7224 */ /* 0x000fce00078e000f */
[----:B------:R-:W-:Y:S05]  /*5d70*/  CALL.REL.NOINC `($__internal_39_$__cuda_sm20_div_s64) ;  /* 0x00000000002c7944 */ /* 0x000fea0003c00000 */
[----:B------:R-:W-:Y:S01]  /*5d80*/  MOV R14, R6 ;  /* 0x00000006000e7202 */ /* 0x000fe20000000f00 */
[----:B------:R-:W-:-:S07]  /*5d90*/  IMAD.MOV.U32 R15, RZ, RZ, R7 ;  /* 0x000000ffff0f7224 */ /* 0x000fce00078e0007 */
.L_x_29066:
[----:B------:R-:W-:Y:S05]  /*5da0*/  BSYNC.RECONVERGENT B0 ;  /* 0x0000000000007941 */ /* 0x000fea0003800200 */
.L_x_29061:
        /* <DEDUP_REMOVED lines=8> */
        .weak           $__internal_39_$__cuda_sm20_div_s64
        .type           $__internal_39_$__cuda_sm20_div_s64,@function
        .size           $__internal_39_$__cuda_sm20_div_s64,(.L_x_36988 - $__internal_39_$__cuda_sm20_div_s64)
$__internal_39_$__cuda_sm20_div_s64:
[-C--:B------:R-:W-:Y:S01]  /*5e30*/  IADD3 R25, P1, PT, RZ, -R26.reuse, RZ ;  /* 0x8000001aff197210 */ /* 0x080fe20007f3e0ff */
[----:B------:R-:W-:Y:S01]  /*5e40*/  UIADD3 UR4, UPT, UPT, URZ, -UR8, URZ ;  /* 0x80000008ff047290 */ /* 0x000fe2000fffe0ff */
[----:B------:R-:W-:Y:S01]  /*5e50*/  ISETP.GE.AND P0, PT, R27, RZ, PT ;  /* 0x000000ff1b00720c */ /* 0x000fe20003f06270 */
[----:B------:R-:W-:Y:S02]  /*5e60*/  UISETP.GE.AND UP2, UPT, UR9, URZ, UPT ;  /* 0x000000ff0900728c */ /* 0x000fe4000bf46270 */
[----:B------:R-:W-:Y:S01]  /*5e70*/  IMAD.X R6, RZ, RZ, ~R27, P1 ;  /* 0x000000ffff067224 */ /* 0x000fe200008e0e1b */
[----:B------:R-:W-:Y:S01]  /*5e80*/  SEL R24, R25, R26, !P0 ;  /* 0x0000001a19187207 */ /* 0x000fe20004000000 */
[----:B------:R-:W-:Y:S02]  /*5e90*/  UIADD3 URZ, UP1, UPT, URZ, -UR8, URZ ;  /* 0x80000008ffff7290 */ /* 0x000fe4000ff3e0ff */
[----:B------:R-:W-:Y:S01]  /*5ea0*/  USEL UR5, UR4, UR8, !UP2 ;  /* 0x0000000804057287 */ /* 0x000fe2000d000000 */
[----:B------:R-:W-:Y:S01]  /*5eb0*/  SEL R25, R6, R27, !P0 ;  /* 0x0000001b06197207 */ /* 0x000fe20004000000 */
[----:B------:R-:W-:-:S02]  /*5ec0*/  UISETP.GE.AND UP0, UPT, UR9, URZ, UPT ;  /* 0x000000ff0900728c */ /* 0x000fc4000bf06270 */
[----:B------:R-:W-:Y:S01]  /*5ed0*/  UIADD3.X UR4, UPT, UPT, URZ, ~UR9, URZ, UP1, !UPT ;  /* 0x80000009ff047290 */ /* 0x000fe20008ffe4ff */
[----:B------:R-:W0:Y:S03]  /*5ee0*/  I2F.U64.RP R6, R24 ;  /* 0x0000001800067312 */ /* 0x000e260000309000 */
[----:B------:R-:W-:-:S05]  /*5ef0*/  USEL UR4, UR4, UR9, !UP0 ;  /* 0x0000000904047287 */ /* 0x000fca000c000000 */
[----:B0-----:R-:W0:Y:S02]  /*5f00*/  MUFU.RCP R7, R6 ;  /* 0x0000000600077308 */ /* 0x001e240000001000 */
[----:B0-----:R-:W-:-:S06]  /*5f10*/  IADD3 R7, PT, PT, R7, 0x1ffffffe, RZ ;  /* 0x1ffffffe07077810 */ /* 0x001fcc0007ffe0ff */
[----:B------:R0:W1:Y:S02]  /*5f20*/  F2I.U64.TRUNC R28, R7 ;  /* 0x00000007001c7311 */ /* 0x000064000020d800 */
[----:B0-----:R-:W-:Y:S02]  /*5f30*/  HFMA2 R7, -RZ, RZ, 0, 0 ;  /* 0x00000000ff077431 */ /* 0x001fe400000001ff */
[----:B-1----:R-:W-:-:S04]  /*5f40*/  IMAD.WIDE.U32 R34, R28, R24, RZ ;  /* 0x000000181c227225 */ /* 0x002fc800078e00ff */
        /* <DEDUP_REMOVED lines=36> */
[----:B------:R-:W-:-:S03]  /*6190*/  IMAD R5, R6, R25, R29 ;  /* 0x0000001906057224 */ /* 0x000fc600078e021d */
[-C--:B------:R-:W-:Y:S01]  /*61a0*/  ISETP.GE.U32.AND P0, PT, R7, R24.reuse, PT ;  /* 0x000000180700720c */ /* 0x080fe20003f06070 */
[-C--:B------:R-:W-:Y:S01]  /*61b0*/  IMAD R5, R3, R24.reuse, R5 ;  /* 0x0000001803057224 */ /* 0x080fe200078e0205 */
[----:B------:R-:W-:-:S04]  /*61c0*/  IADD3 R28, P2, PT, R7, -R24, RZ ;  /* 0x80000018071c7210 */ /* 0x000fc80007f5e0ff */
[----:B------:R-:W-:-:S04]  /*61d0*/  IADD3.X R5, PT, PT, ~R5, UR4, RZ, P1, !PT ;  /* 0x0000000405057c10 */ /* 0x000fc80008ffe5ff */
[----:B------:R-:W-:-:S04]  /*61e0*/  ISETP.GE.U32.AND.EX P0, PT, R5, R25, PT, P0 ;  /* 0x000000190500720c */ /* 0x000fc80003f06100 */
[----:B------:R-:W-:Y:S02]  /*61f0*/  SEL R29, R28, R7, P0 ;  /* 0x000000071c1d7207 */ /* 0x000fe40000000000 */
[----:B------:R-:W-:Y:S02]  /*6200*/  IADD3 R7, P3, PT, R6, 0x1, RZ ;  /* 0x0000000106077810 */ /* 0x000fe40007f7e0ff */
[----:B------:R-:W-:Y:S02]  /*6210*/  ISETP.GE.U32.AND P1, PT, R29, R24, PT ;  /* 0x000000181d00720c */ /* 0x000fe40003f26070 */
[----:B------:R-:W-:Y:S01]  /*6220*/  SEL R7, R7, R6, P0 ;  /* 0x0000000607077207 */ /* 0x000fe20000000000 */
[----:B------:R-:W-:Y:S01]  /*6230*/  IMAD.X R6, RZ, RZ, R3, P3 ;  /* 0x000000ffff067224 */ /* 0x000fe200018e0603 */
[----:B------:R-:W-:Y:S02]  /*6240*/  IADD3.X R24, PT, PT, R5, ~R25, RZ, P2, !PT ;  /* 0x8000001905187210 */ /* 0x000fe400017fe4ff */
[----:B------:R-:W-:-:S02]  /*6250*/  IADD3 R28, P2, PT, R7, 0x1, RZ ;  /* 0x00000001071c7810 */ /* 0x000fc40007f5e0ff */
[----:B------:R-:W-:Y:S02]  /*6260*/  SEL R24, R24, R5, P0 ;  /* 0x0000000518187207 */ /* 0x000fe40000000000 */
[----:B------:R-:W-:Y:S02]  /*6270*/  SEL R6, R6, R3, P0 ;  /* 0x0000000306067207 */ /* 0x000fe40000000000 */
[----:B------:R-:W-:Y:S02]  /*6280*/  ISETP.GE.U32.AND.EX P0, PT, R24, R25, PT, P1 ;  /* 0x000000191800720c */ /* 0x000fe40003f06110 */
[----:B------:R-:W-:Y:S01]  /*6290*/  LOP3.LUT R5, R27, UR9, RZ, 0x3c, !PT ;  /* 0x000000091b057c12 */ /* 0x000fe2000f8e3cff */
[----:B------:R-:W-:Y:S01]  /*62a0*/  IMAD.X R3, RZ, RZ, R6, P2 ;  /* 0x000000ffff037224 */ /* 0x000fe200010e0606 */
[----:B------:R-:W-:Y:S02]  /*62b0*/  SEL R28, R28, R7, P0 ;  /* 0x000000071c1c7207 */ /* 0x000fe40000000000 */
[----:B------:R-:W-:-:S02]  /*62c0*/  ISETP.GE.AND P1, PT, R5, RZ, PT ;  /* 0x000000ff0500720c */ /* 0x000fc40003f26270 */
[----:B------:R-:W-:Y:S02]  /*62d0*/  SEL R6, R3, R6, P0 ;  /* 0x0000000603067207 */ /* 0x000fe40000000000 */
[----:B------:R-:W-:Y:S02]  /*62e0*/  IADD3 R3, P2, PT, RZ, -R28, RZ ;  /* 0x8000001cff037210 */ /* 0x000fe40007f5e0ff */
[----:B------:R-:W-:Y:S02]  /*62f0*/  ISETP.NE.U32.AND P0, PT, R26, RZ, PT ;  /* 0x000000ff1a00720c */ /* 0x000fe40003f05070 */
[-C--:B------:R-:W-:Y:S02]  /*6300*/  IADD3.X R5, PT, PT, RZ, ~R6.reuse, RZ, P2, !PT ;  /* 0x80000006ff057210 */ /* 0x080fe400017fe4ff */
[----:B------:R-:W-:Y:S02]  /*6310*/  ISETP.NE.AND.EX P0, PT, R27, RZ, PT, P0 ;  /* 0x000000ff1b00720c */ /* 0x000fe40003f05300 */
[----:B------:R-:W-:-:S02]  /*6320*/  SEL R5, R5, R6, !P1 ;  /* 0x0000000605057207 */ /* 0x000fc40004800000 */
[----:B------:R-:W-:Y:S02]  /*6330*/  SEL R3, R3, R28, !P1 ;  /* 0x0000001c03037207 */ /* 0x000fe40004800000 */
[----:B------:R-:W-:Y:S01]  /*6340*/  SEL R7, R5, 0xffffffff, P0 ;  /* 0xffffffff05077807 */ /* 0x000fe20000000000 */
[----:B------:R-:W-:Y:S01]  /*6350*/  IMAD.MOV.U32 R5, RZ, RZ, 0x0 ;  /* 0x00000000ff057424 */ /* 0x000fe200078e00ff */
[----:B------:R-:W-:-:S03]  /*6360*/  SEL R6, R3, 0xffffffff, P0 ;  /* 0xffffffff03067807 */ /* 0x000fc60000000000 */
[----:B------:R-:W-:Y:S05]  /*6370*/  RET.REL.NODEC R4 `(_ZN2at6native29vectorized_elementwise_kernelILi2ENS0_13AUnaryFunctorIlllZZZNS0_15binary_internal21div_floor_kernel_cudaERNS_18TensorIteratorBaseEENKUlvE_clEvENKUlvE2_clEvEUlllE_EESt5arrayIPcLm2EEEEviT0_T1_) ;  /* 0xffffff9c04207950 */ /* 0x000fea0003c3ffff */
.L_x_29068:
        /* <DEDUP_REMOVED lines=16> */
.L_x_36988:


//--------------------- .text._ZN2at6native29vectorized_elementwise_kernelILi4ENS0_13AUnaryFunctorIlllZZZNS0_15binary_internal21div_floor_kernel_cudaERNS_18TensorIteratorBaseEENKUlvE_clEvENKUlvE2_clEvEUlllE_EESt5arrayIPcLm2EEEEviT0_T1_ --------------------------
	.section	.text._ZN2at6native29vectorized_elementwise_kernelILi4ENS0_13AUnaryFunctorIlllZZZNS0_15binary_internal21div_floor_kernel_cudaERNS_18TensorIteratorBaseEENKUlvE_clEvENKUlvE2_clEvEUlllE_EESt5arrayIPcLm2EEEEviT0_T1_,"ax",@progbits
	.align	128
        .global         _ZN2at6native29vectorized_elementwise_kernelILi4ENS0_13AUnaryFunctorIlllZZZNS0_15binary_internal21div_floor_kernel_cudaERNS_18TensorIteratorBaseEENKUlvE_clEvENKUlvE2_clEvEUlllE_EESt5arrayIPcLm2EEEEviT0_T1_
        .type           _ZN2at6native29vectorized_elementwise_kernelILi4ENS0_13AUnaryFunctorIlllZZZNS0_15binary_internal21div_floor_kernel_cudaERNS_18TensorIteratorBaseEENKUlvE_clEvENKUlvE2_clEvEUlllE_EESt5arrayIPcLm2EEEEviT0_T1_,@function
        .size           _ZN2at6native29vectorized_elementwise_kernelILi4ENS0_13AUnaryFunctorIlllZZZNS0_15binary_internal21div_floor_kernel_cudaERNS_18TensorIteratorBaseEENKUlvE_clEvENKUlvE2_clEvEUlllE_EESt5arrayIPcLm2EEEEviT0_T1_,(.L_x_36989 - _ZN2at6native29vectorized_elementwise_kernelILi4ENS0_13AUnaryFunctorIlllZZZNS0_15binary_internal21div_floor_kernel_cudaERNS_18TensorIteratorBaseEENKUlvE_clEvENKUlvE2_clEvEUlllE_EESt5arrayIPcLm2EEEEviT0_T1_)
        .other          _ZN2at6native29vectorized_elementwise_kernelILi4ENS0_13AUnaryFunctorIlllZZZNS0_15binary_internal21div_floor_kernel_cudaERNS_18TensorIteratorBaseEENKUlvE_clEvENKUlvE2_clEvEUlllE_EESt5arrayIPcLm2EEEEviT0_T1_,@"STO_CUDA_ENTRY STV_DEFAULT"
_ZN2at6native29vectorized_elementwise_kernelILi4ENS0_13AUnaryFunctorIlllZZZNS0_15binary_internal21div_floor_kernel_cudaERNS_18TensorIteratorBaseEENKUlvE_clEvENKUlvE2_clEvEUlllE_EESt5arrayIPcLm2EEEEviT0_T1_:
.text._ZN2at6native29vectorized_elementwise_kernelILi4ENS0_13AUnaryFunctorIlllZZZNS0_15binary_internal21div_floor_kernel_cudaERNS_18TensorIteratorBaseEENKUlvE_clEvENKUlvE2_clEvEUlllE_EESt5arrayIPcLm2EEEEviT0_T1_:
        /* <DEDUP_REMOVED lines=103> */
.L_x_29074:
[----:B------:R-:W-:Y:S01]  /*0670*/  IMAD.MOV.U32 R26, RZ, RZ, R12 ;  /* 0x000000ffff1a7224 */ /* 0x000fe200078e000c */
[----:B------:R-:W-:Y:S02]  /*0680*/  MOV R27, R13 ;  /* 0x0000000d001b7202 */ /* 0x000fe40000000f00 */
[----:B------:R-:W-:-:S07]  /*0690*/  MOV R4, 0x6b0 ;  /* 0x000006b000047802 */ /* 0x000fce0000000f00 */
[----:B------:R-:W-:Y:S05]  /*06a0*/  CALL.REL.NOINC `($__internal_40_$__cuda_sm20_div_s64) ;  /* 0x0000005400d07944 */ /* 0x000fea0003c00000 */
        /* <DEDUP_REMOVED lines=9> */
.L_x_29075:
[----:B------:R-:W-:Y:S05]  /*0740*/  BSYNC.RECONVERGENT B1 ;  /* 0x0000000000017941 */ /* 0x000fea0003800200 */
.L_x_29073:
[----:B------:R-:W-:-:S04]  /*0750*/  SEL R3, RZ, 0xffffffff, !P0 ;  /* 0xffffffffff037807 */ /* 0x000fc80004000000 */
[----:B------:R-:W-:-:S05]  /*0760*/  IADD3 R30, P0, PT, R6, R3, RZ ;  /* 0x00000003061e7210 */ /* 0x000fca0007f1e0ff */
[----:B------:R-:W-:Y:S01]  /*0770*/  IMAD.X R31, R7, 0x1, R3, P0 ;  /* 0x00000001071f7824 */ /* 0x000fe200000e0603 */
[----:B------:R-:W-:Y:S07]  /*0780*/  BRA `(.L_x_29071) ;  /* 0x0000000000747947 */ /* 0x000fee0003800000 */
.L_x_29072:
        /* <DEDUP_REMOVED lines=23> */
.L_x_29076:
[----:B------:R-:W-:Y:S01]  /*0900*/  MOV R26, R12 ;  /* 0x0000000c001a7202 */ /* 0x000fe20000000f00 */
[----:B------:R-:W-:Y:S01]  /*0910*/  IMAD.MOV.U32 R27, RZ, RZ, R13 ;  /* 0x000000ffff1b7224 */ /* 0x000fe200078e000d */
[----:B------:R-:W-:-:S07]  /*0920*/  MOV R4, 0x940 ;  /* 0x0000094000047802 */ /* 0x000fce0000000f00 */
[----:B------:R-:W-:Y:S05]  /*0930*/  CALL.REL.NOINC `($__internal_40_$__cuda_sm20_div_s64) ;  /* 0x00000054002c7944 */ /* 0x000fea0003c00000 */
[----:B------:R-:W-:Y:S02]  /*0940*/  IMAD.MOV.U32 R30, RZ, RZ, R6 ;  /* 0x000000ffff1e7224 */ /* 0x000fe400078e0006 */
[----:B------:R-:W-:-:S07]  /*0950*/  IMAD.MOV.U32 R31, RZ, RZ, R7 ;  /* 0x000000ffff1f7224 */ /* 0x000fce00078e0007 */
.L_x_29071:
[----:B------:R-:W-:Y:S05]  /*0960*/  BSYNC.RECONVERGENT B0 ;  /* 0x0000000000007941 */ /* 0x000fea0003800200 */
.L_x_29070:
        /* <DEDUP_REMOVED lines=38> */
.L_x_29081:
[----:B------:R-:W-:Y:S01]  /*0bd0*/  IMAD.MOV.U32 R26, RZ, RZ, R22 ;  /* 0x000000ffff1a7224 */ /* 0x000fe200078e0016 */
[----:B------:R-:W-:Y:S01]  /*0be0*/  MOV R4, 0xc10 ;  /* 0x00000c1000047802 */ /* 0x000fe20000000f00 */
[----:B------:R-:W-:-:S07]  /*0bf0*/  IMAD.MOV.U32 R27, RZ, RZ, R23 ;  /* 0x000000ffff1b7224 */ /* 0x000fce00078e0017 */
[----:B------:R-:W-:Y:S05]  /*0c00*/  CALL.REL.NOINC `($__internal_40_$__cuda_sm20_div_s64) ;  /* 0x0000005000787944 */ /* 0x000fea0003c00000 */
        /* <DEDUP_REMOVED lines=9> */
.L_x_29082:
[----:B------:R-:W-:Y:S05]  /*0ca0*/  BSYNC.RECONVERGENT B1 ;  /* 0x0000000000017941 */ /* 0x000fea0003800200 */
.L_x_29080:
[----:B------:R-:W-:-:S04]  /*0cb0*/  SEL R3, RZ, 0xffffffff, !P0 ;  /* 0xffffffffff037807 */ /* 0x000fc80004000000 */
[----:B------:R-:W-:-:S05]  /*0cc0*/  IADD3 R22, P0, PT, R6, R3, RZ ;  /* 0x0000000306167210 */ /* 0x000fca0007f1e0ff */
[----:B------:R-:W-:Y:S01]  /*0cd0*/  IMAD.X R23, R7, 0x1, R3, P0 ;  /* 0x0000000107177824 */ /* 0x000fe200000e0603 */
[----:B------:R-:W-:Y:S07]  /*0ce0*/  BRA `(.L_x_29078) ;  /* 0x0000000000787947 */ /* 0x000fee0003800000 */
.L_x_29079:
        /* <DEDUP_REMOVED lines=24> */
.L_x_29083:
[----:B------:R-:W-:Y:S01]  /*0e70*/  MOV R26, R22 ;  /* 0x00000016001a7202 */ /* 0x000fe20000000f00 */
[----:B------:R-:W-:Y:S01]  /*0e80*/  IMAD.MOV.U32 R27, RZ, RZ, R23 ;  /* 0x000000ffff1b7224 */ /* 0x000fe200078e0017 */
[----:B------:R-:W-:-:S07]  /*0e90*/  MOV R4, 0xeb0 ;  /* 0x00000eb000047802 */ /* 0x000fce0000000f00 */
[----:B------:R-:W-:Y:S05]  /*0ea0*/  CALL.REL.NOINC `($__internal_40_$__cuda_sm20_div_s64) ;  /* 0x0000004c00d07944 */ /* 0x000fea0003c00000 */
[----:B------:R-:W-:Y:S02]  /*0eb0*/  IMAD.MOV.U32 R22, RZ, RZ, R6 ;  /* 0x000000ffff167224 */ /* 0x000fe400078e0006 */
[----:B------:R-:W-:-:S07]  /*0ec0*/  IMAD.MOV.U32 R23, RZ, RZ, R7 ;  /* 0x000000ffff177224 */ /* 0x000fce00078e0007 */
.L_x_29078:
[----:B------:R-:W-:Y:S05]  /*0ed0*/  BSYNC.RECONVERGENT B0 ;  /* 0x0000000000007941 */ /* 0x000fea0003800200 */
.L_x_29077:
        /* <DEDUP_REMOVED lines=38> */
.L_x_29088:
        /* <DEDUP_REMOVED lines=13> */
.L_x_29089:
[----:B------:R-:W-:Y:S05]  /*1210*/  BSYNC.RECONVERGENT B1 ;  /* 0x0000000000017941 */ /* 0x000fea0003800200 */
.L_x_29087:
[----:B------:R-:W-:-:S04]  /*1220*/  SEL R3, RZ, 0xffffffff, !P0 ;  /* 0xffffffffff037807 */ /* 0x000fc80004000000 */
[----:B------:R-:W-:-:S05]  /*1230*/  IADD3 R20, P0, PT, R6, R3, RZ ;  /* 0x0000000306147210 */ /* 0x000fca0007f1e0ff */
[----:B------:R-:W-:Y:S01]  /*1240*/  IMAD.X R21, R7, 0x1, R3, P0 ;  /* 0x0000000107157824 */ /* 0x000fe200000e0603 */
[----:B------:R-:W-:Y:S07]  /*1250*/  BRA `(.L_x_29085) ;  /* 0x0000000000787947 */ /* 0x000fee0003800000 */
.L_x_29086:
        /* <DEDUP_REMOVED lines=24> */
.L_x_29090:
[----:B------:R-:W-:Y:S01]  /*13e0*/  MOV R26, R20 ;  /* 0x00000014001a7202 */ /* 0x000fe20000000f00 */
[----:B------:R-:W-:Y:S01]  /*13f0*/  IMAD.MOV.U32 R27, RZ, RZ, R21 ;  /* 0x000000ffff1b7224 */ /* 0x000fe200078e0015 */
[----:B------:R-:W-:-:S07]  /*1400*/  MOV R4, 0x1420 ;  /* 0x0000142000047802 */ /* 0x000fce0000000f00 */
[----:B------:R-:W-:Y:S05]  /*1410*/  CALL.REL.NOINC `($__internal_40_$__cuda_sm20_div_s64) ;  /* 0x0000004800747944 */ /* 0x000fea0003c00000 */
[----:B------:R-:W-:Y:S02]  /*1420*/  IMAD.MOV.U32 R20, RZ, RZ, R6 ;  /* 0x000000ffff147224 */ /* 0x000fe400078e0006 */
[----:B------:R-:W-:-:S07]  /*1430*/  IMAD.MOV.U32 R21, RZ, RZ, R7 ;  /* 0x000000ffff157224 */ /* 0x000fce00078e0007 */
.L_x_29085:
[----:B------:R-:W-:Y:S05]  /*1440*/  BSYNC.RECONVERGENT B0 ;  /* 0x0000000000007941 */ /* 0x000fea0003800200 */
.L_x_29084:
        /* <DEDUP_REMOVED lines=38> */
.L_x_29095:
        /* <DEDUP_REMOVED lines=13> */
.L_x_29096:
[----:B------:R-:W-:Y:S05]  /*1780*/  BSYNC.RECONVERGENT B1 ;  /* 0x0000000000017941 */ /* 0x000fea0003800200 */
.L_x_29094:
[----:B------:R-:W-:-:S04]  /*1790*/  SEL R3, RZ, 0xffffffff, !P0 ;  /* 0xffffffffff037807 */ /* 0x000fc80004000000 */
[----:B------:R-:W-:-:S05]  /*17a0*/  IADD3 R18, P0, PT, R6, R3, RZ ;  /* 0x0000000306127210 */ /* 0x000fca0007f1e0ff */
[----:B------:R-:W-:Y:S01]  /*17b0*/  IMAD.X R19, R7, 0x1, R3, P0 ;  /* 0x0000000107137824 */ /* 0x000fe200000e0603 */
[----:B------:R-:W-:Y:S07]  /*17c0*/  BRA `(.L_x_29092) ;  /* 0x0000000000787947 */ /* 0x000fee0003800000 */
.L_x_29093:
        /* <DEDUP_REMOVED lines=24> */
.L_x_29097:
[----:B------:R-:W-:Y:S01]  /*1950*/  MOV R26, R18 ;  /* 0x00000012001a7202 */ /* 0x000fe20000000f00 */
[----:B------:R-:W-:Y:S01]  /*1960*/  IMAD.MOV.U32 R27, RZ, RZ, R19 ;  /* 0x000000ffff1b7224 */ /* 0x000fe200078e0013 */
[----:B------:R-:W-:-:S07]  /*1970*/  MOV R4, 0x1990 ;  /* 0x0000199000047802 */ /* 0x000fce0000000f00 */
[----:B------:R-:W-:Y:S05]  /*1980*/  CALL.REL.NOINC `($__internal_40_$__cuda_sm20_div_s64) ;  /* 0x0000004400187944 */ /* 0x000fea0003c00000 */
[----:B------:R-:W-:Y:S02]  /*1990*/  IMAD.MOV.U32 R18, RZ, RZ, R6 ;  /* 0x000000ffff127224 */ /* 0x000fe400078e0006 */
[----:B------:R-:W-:-:S07]  /*19a0*/  IMAD.MOV.U32 R19, RZ, RZ, R7 ;  /* 0x000000ffff137224 */ /* 0x000fce00078e0007 */
.L_x_29092:
[----:B------:R-:W-:Y:S05]  /*19b0*/  BSYNC.RECONVERGENT B0 ;  /* 0x0000000000007941 */ /* 0x000fea0003800200 */
.L_x_29091:
        /* <DEDUP_REMOVED lines=38> */
.L_x_29102:
        /* <DEDUP_REMOVED lines=13> */
.L_x_29103:
[----:B------:R-:W-:Y:S05]  /*1cf0*/  BSYNC.RECONVERGENT B1 ;  /* 0x0000000000017941 */ /* 0x000fea0003800200 */
.L_x_29101:
[----:B------:R-:W-:-:S04]  /*1d00*/  SEL R3, RZ, 0xffffffff, !P0 ;  /* 0xffffffffff037807 */ /* 0x000fc80004000000 */
[----:B------:R-:W-:-:S05]  /*1d10*/  IADD3 R16, P0, PT, R6, R3, RZ ;  /* 0x0000000306107210 */ /* 0x000fca0007f1e0ff */
[----:B------:R-:W-:Y:S01]  /*1d20*/  IMAD.X R17, R7, 0x1, R3, P0 ;  /* 0x0000000107117824 */ /* 0x000fe200000e0603 */
[----:B------:R-:W-:Y:S07]  /*1d30*/  BRA `(.L_x_29099) ;  /* 0x0000000000787947 */ /* 0x000fee0003800000 */
.L_x_29100:
        /* <DEDUP_REMOVED lines=24> */
.L_x_29104:
[----:B------:R-:W-:Y:S01]  /*1ec0*/  MOV R26, R16 ;  /* 0x00000010001a7202 */ /* 0x000fe20000000f00 */
[----:B------:R-:W-:Y:S01]  /*1ed0*/  IMAD.MOV.U32 R27, RZ, RZ, R17 ;  /* 0x000000ffff1b7224 */ /* 0x000fe200078e0011 */
[----:B------:R-:W-:-:S07]  /*1ee0*/  MOV R4, 0x1f00 ;  /* 0x00001f0000047802 */ /* 0x000fce0000000f00 */
[----:B------:R-:W-:Y:S05]  /*1ef0*/  CALL.REL.NOINC `($__internal_40_$__cuda_sm20_div_s64) ;  /* 0x0000003c00bc7944 */ /* 0x000fea0003c00000 */
[----:B------:R-:W-:Y:S02]  /*1f00*/  IMAD.MOV.U32 R16, RZ, RZ, R6 ;  /* 0x000000ffff107224 */ /* 0x000fe400078e0006 */
[----:B------:R-:W-:-:S07]  /*1f10*/  IMAD.MOV.U32 R17, RZ, RZ, R7 ;  /* 0x000000ffff117224 */ /* 0x000fce00078e0007 */
.L_x_29099:
[----:B------:R-:W-:Y:S05]  /*1f20*/  BSYNC.RECONVERGENT B0 ;  /* 0x0000000000007941 */ /* 0x000fea0003800200 */
.L_x_29098:
        /* <DEDUP_REMOVED lines=38> */
.L_x_29109:
        /* <DEDUP_REMOVED lines=13> */
.L_x_29110:
[----:B------:R-:W-:Y:S05]  /*2260*/  BSYNC.RECONVERGENT B1 ;  /* 0x0000000000017941 */ /* 0x000fea0003800200 */
.L_x_29108:
[----:B------:R-:W-:-:S04]  /*2270*/  SEL R3, RZ, 0xffffffff, !P0 ;  /* 0xffffffffff037807 */ /* 0x000fc80004000000 */
[----:B------:R-:W-:-:S05]  /*2280*/  IADD3 R14, P0, PT, R6, R3, RZ ;  /* 0x00000003060e7210 */ /* 0x000fca0007f1e0ff */
[----:B------:R-:W-:Y:S01]  /*2290*/  IMAD.X R15, R7, 0x1, R3, P0 ;  /* 0x00000001070f7824 */ /* 0x000fe200000e0603 */
[----:B------:R-:W-:Y:S07]  /*22a0*/  BRA `(.L_x_29106) ;  /* 0x0000000000787947 */ /* 0x000fee0003800000 */
.L_x_29107:
        /* <DEDUP_REMOVED lines=24> */
.L_x_29111:
[----:B------:R-:W-:Y:S01]  /*2430*/  MOV R26, R14 ;  /* 0x0000000e001a7202 */ /* 0x000fe20000000f00 */
[----:B------:R-:W-:Y:S01]  /*2440*/  IMAD.MOV.U32 R27, RZ, RZ, R15 ;  /* 0x000000ffff1b7224 */ /* 0x000fe200078e000f */
[----:B------:R-:W-:-:S07]  /*2450*/  MOV R4, 0x2470 ;  /* 0x0000247000047802 */ /* 0x000fce0000000f00 */
[----:B------:R-:W-:Y:S05]  /*2460*/  CALL.REL.NOINC `($__internal_40_$__cuda_sm20_div_s64) ;  /* 0x0000003800607944 */ /* 0x000fea0003c00000 */
[----:B------:R-:W-:Y:S02]  /*2470*/  IMAD.MOV.U32 R14, RZ, RZ, R6 ;  /* 0x000000ffff0e7224 */ /* 0x000fe400078e0006 */
[----:B------:R-:W-:-:S07]  /*2480*/  IMAD.MOV.U32 R15, RZ, RZ, R7 ;  /* 0x000000ffff0f7224 */ /* 0x000fce00078e0007 */
.L_x_29106:
[----:B------:R-:W-:Y:S05]  /*2490*/  BSYNC.RECONVERGENT B0 ;  /* 0x0000000000007941 */ /* 0x000fea0003800200 */
.L_x_29105:
        /* <DEDUP_REMOVED lines=38> */
.L_x_29116:
        /* <DEDUP_REMOVED lines=13> */
.L_x_29117:
[----:B------:R-:W-:Y:S05]  /*27d0*/  BSYNC.RECONVERGENT B1 ;  /* 0x0000000000017941 */ /* 0x000fea0003800200 */
.L_x_29115:
[----:B------:R-:W-:-:S04]  /*27e0*/  SEL R3, RZ, 0xffffffff, !P0 ;  /* 0xffffffffff037807 */ /* 0x000fc80004000000 */
[----:B------:R-:W-:-:S05]  /*27f0*/  IADD3 R8, P0, PT, R6, R3, RZ ;  /* 0x0000000306087210 */ /* 0x000fca0007f1e0ff */
[----:B------:R-:W-:Y:S01]  /*2800*/  IMAD.X R9, R7, 0x1, R3, P0 ;  /* 0x0000000107097824 */ /* 0x000fe200000e0603 */
[----:B------:R-:W-:Y:S07]  /*2810*/  BRA `(.L_x_29113) ;  /* 0x0000000000787947 */ /* 0x000fee0003800000 */
.L_x_29114:
        /* <DEDUP_REMOVED lines=24> */
.L_x_29118:
[----:B------:R-:W-:Y:S01]  /*29a0*/  MOV R26, R8 ;  /* 0x00000008001a7202 */ /* 0x000fe20000000f00 */
[----:B------:R-:W-:Y:S01]  /*29b0*/  IMAD.MOV.U32 R27, RZ, RZ, R9 ;  /* 0x000000ffff1b7224 */ /* 0x000fe200078e0009 */
[----:B------:R-:W-:-:S07]  /*29c0*/  MOV R4, 0x29e0 ;  /* 0x000029e000047802 */ /* 0x000fce0000000f00 */
[----:B------:R-:W-:Y:S05]  /*29d0*/  CALL.REL.NOINC `($__internal_40_$__cuda_sm20_div_s64) ;  /* 0x0000003400047944 */ /* 0x000fea0003c00000 */
[----:B------:R-:W-:Y:S02]  /*29e0*/  IMAD.MOV.U32 R8, RZ, RZ, R6 ;  /* 0x000000ffff087224 */ /* 0x000fe400078e0006 */
[----:B------:R-:W-:-:S07]  /*29f0*/  IMAD.MOV.U32 R9, RZ, RZ, R7 ;  /* 0x000000ffff097224 */ /* 0x000fce00078e0007 */
.L_x_29113:
[----:B------:R-:W-:Y:S05]  /*2a00*/  BSYNC.RECONVERGENT B0 ;  /* 0x0000000000007941 */ /* 0x000fea0003800200 */
.L_x_29112:
        /* <DEDUP_REMOVED lines=38> */
.L_x_29123:
        /* <DEDUP_REMOVED lines=13> */
.L_x_29124:
[----:B------:R-:W-:Y:S05]  /*2d40*/  BSYNC.RECONVERGENT B1 ;  /* 0x0000000000017941 */ /* 0x000fea0003800200 */
.L_x_29122:
[----:B------:R-:W-:-:S04]  /*2d50*/  SEL R3, RZ, 0xffffffff, !P0 ;  /* 0xffffffffff037807 */ /* 0x000fc80004000000 */
[----:B------:R-:W-:-:S05]  /*2d60*/  IADD3 R6, P0, PT, R6, R3, RZ ;  /* 0x0000000306067210 */ /* 0x000fca0007f1e0ff */
[----:B------:R-:W-:Y:S01]  /*2d70*/  IMAD.X R7, R7, 0x1, R3, P0 ;  /* 0x0000000107077824 */ /* 0x000fe200000e0603 */
[----:B------:R-:W-:Y:S07]  /*2d80*/  BRA `(.L_x_29120) ;  /* 0x0000000000707947 */ /* 0x000fee0003800000 */
.L_x_29121:
        /* <DEDUP_REMOVED lines=24> */
.L_x_29125:
[----:B------:R-:W-:Y:S01]  /*2f10*/  MOV R26, R32 ;  /* 0x00000020001a7202 */ /* 0x000fe20000000f00 */
[----:B------:R-:W-:Y:S01]  /*2f20*/  IMAD.MOV.U32 R27, RZ, RZ, R33 ;  /* 0x000000ffff1b7224 */ /* 0x000fe200078e0021 */
[----:B------:R-:W-:-:S07]  /*2f30*/  MOV R4, 0x2f50 ;  /* 0x00002f5000047802 */ /* 0x000fce0000000f00 */
[----:B------:R-:W-:Y:S05]  /*2f40*/  CALL.REL.NOINC `($__internal_40_$__cuda_sm20_div_s64) ;  /* 0x0000002c00a87944 */ /* 0x000fea0003c00000 */
.L_x_29120:
[----:B------:R-:W-:Y:S05]  /*2f50*/  BSYNC.RECONVERGENT B0 ;  /* 0x0000000000007941 */ /* 0x000fea0003800200 */
.L_x_29119:
        /* <DEDUP_REMOVED lines=16> */
.L_x_29128:
[----:B------:R-:W-:-:S13]  /*3060*/  ISETP.GE.U32.AND P0, PT, R11, R2, PT ;  /* 0x000000020b00720c */ /* 0x000fda0003f06070 */
[----:B------:R-:W-:Y:S05]  /*3070*/  @P0 BRA `(.L_x_29130) ;  /* 0x0000000000300947 */ /* 0x000fea0003800000 */
[----:B0-----:R-:W0:Y:S01]  /*3080*/  LDC.64 R4, c[0x0][0x398] ;  /* 0x0000e600ff047b82 */ /* 0x001e220000000a00 */
[----:B------:R-:W-:Y:S02]  /*3090*/  IMAD.IADD R3, R0, 0x1, R11 ;  /* 0x0000000100037824 */ /* 0x000fe400078e020b */
[----:B------:R-:W-:Y:S02]  /*30a0*/  VIADD R11, R11, 0x80 ;  /* 0x000000800b0b7836 */ /* 0x000fe40000000000 */
[----:B0-----:R-:W-:-:S05]  /*30b0*/  IMAD.WIDE.U32 R4, R3, 0x8, R4 ;  /* 0x0000000803047825 */ /* 0x001fca00078e0004 */
[----:B------:R1:W-:Y:S02]  /*30c0*/  STG.E.64 desc[UR6][R4.64], R20 ;  /* 0x0000001404007986 */ /* 0x0003e4000c101b06 */
.L_x_29129:
[----:B------:R-:W-:-:S13]  /*30d0*/  ISETP.GE.U32.AND P0, PT, R11, R2, PT ;  /* 0x000000020b00720c */ /* 0x000fda0003f06070 */
[----:B------:R-:W-:Y:S05]  /*30e0*/  @P0 BRA `(.L_x_29131) ;  /* 0x0000000000300947 */ /* 0x000fea0003800000 */
[----:B01----:R-:W0:Y:S01]  /*30f0*/  LDC.64 R4, c[0x0][0x398] ;  /* 0x0000e600ff047b82 */ /* 0x003e220000000a00 */
[----:B------:R-:W-:Y:S01]  /*3100*/  IADD3 R3, PT, PT, R0, R11, RZ ;  /* 0x0000000b00037210 */ /* 0x000fe20007ffe0ff */
[----:B------:R-:W-:-:S04]  /*3110*/  VIADD R11, R11, 0x80 ;  /* 0x000000800b0b7836 */ /* 0x000fc80000000000 */
[----:B0-----:R-:W-:-:S05]  /*3120*/  IMAD.WIDE.U32 R4, R3, 0x8, R4 ;  /* 0x0000000803047825 */ /* 0x001fca00078e0004 */
[----:B------:R1:W-:Y:S02]  /*3130*/  STG.E.64 desc[UR6][R4.64], R18 ;  /* 0x0000001204007986 */ /* 0x0003e4000c101b06 */
.L_x_29130:
[----:B------:R-:W-:-:S13]  /*3140*/  ISETP.GE.U32.AND P0, PT, R11, R2, PT ;  /* 0x000000020b00720c */ /* 0x000fda0003f06070 */
[----:B------:R-:W-:Y:S05]  /*3150*/  @P0 BRA `(.L_x_29132) ;  /* 0x0000000000340947 */ /* 0x000fea0003800000 */
[----:B01----:R-:W0:Y:S01]  /*3160*/  LDC.64 R4, c[0x0][0x398] ;  /* 0x0000e600ff047b82 */ /* 0x003e220000000a00 */
[----:B------:R-:W-:Y:S02]  /*3170*/  IMAD.IADD R3, R0, 0x1, R11 ;  /* 0x0000000100037824 */ /* 0x000fe400078e020b */
[----:B------:R-:W-:Y:S02]  /*3180*/  VIADD R11, R11, 0x80 ;  /* 0x000000800b0b7836 */ /* 0x000fe40000000000 */
[----:B0-----:R-:W-:-:S05]  /*3190*/  IMAD.WIDE.U32 R4, R3, 0x8, R4 ;  /* 0x0000000803047825 */ /* 0x001fca00078e0004 */
[----:B------:R2:W-:Y:S02]  /*31a0*/  STG.E.64 desc[UR6][R4.64], R16 ;  /* 0x0000001004007986 */ /* 0x0005e4000c101b06 */
.L_x_29131:
        /* <DEDUP_REMOVED lines=8> */
.L_x_29132:
[----:B------:R-:W-:Y:S05]  /*3230*/  BSYNC.RELIABLE B1 ;  /* 0x0000000000017941 */ /* 0x000fea0003800100 */
.L_x_29127:
[----:B------:R-:W-:-:S13]  /*3240*/  ISETP.GE.U32.AND P0, PT, R11, R2, PT ;  /* 0x000000020b00720c */ /* 0x000fda0003f06070 */
[----:B012---:R-:W0:Y:S01]  /*3250*/  @!P0 LDC.64 R4, c[0x0][0x398] ;  /* 0x0000e600ff048b82 */ /* 0x007e220000000a00 */
[----:B------:R-:W-:Y:S02]  /*3260*/  @!P0 IMAD.IADD R3, R0, 0x1, R11 ;  /* 0x0000000100038824 */ /* 0x000fe400078e020b */
[----:B------:R-:W-:Y:S02]  /*3270*/  @!P0 VIADD R11, R11, 0x80 ;  /* 0x000000800b0b8836 */ /* 0x000fe40000000000 */
[----:B0-----:R-:W-:-:S05]  /*3280*/  @!P0 IMAD.WIDE.U32 R4, R3, 0x8, R4 ;  /* 0x0000000803048825 */ /* 0x001fca00078e0004 */
[----:B------:R3:W-:Y:S02]  /*3290*/  @!P0 STG.E.64 desc[UR6][R4.64], R8 ;  /* 0x0000000804008986 */ /* 0x0007e4000c101b06 */
.L_x_29133:
[----:B------:R-:W-:Y:S05]  /*32a0*/  BSYNC.RECONVERGENT B0 ;  /* 0x0000000000007941 */ /* 0x000fea0003800200 */
.L_x_29126:
        /* <DEDUP_REMOVED lines=8> */
.L_x_29069:
        /* <DEDUP_REMOVED lines=41> */
.L_x_29137:
[----:B------:R-:W-:Y:S01]  /*35c0*/  IMAD.MOV.U32 R26, RZ, RZ, R16 ;  /* 0x000000ffff1a7224 */ /* 0x000fe200078e0010 */
[----:B------:R-:W-:Y:S01]  /*35d0*/  MOV R4, 0x3600 ;  /* 0x0000360000047802 */ /* 0x000fe20000000f00 */
[----:B------:R-:W-:-:S07]  /*35e0*/  IMAD.MOV.U32 R27, RZ, RZ, R17 ;  /* 0x000000ffff1b7224 */ /* 0x000fce00078e0011 */
[----:B-----5:R-:W-:Y:S05]  /*35f0*/  CALL.REL.NOINC `($__internal_40_$__cuda_sm20_div_s64) ;  /* 0x0000002400fc7944 */ /* 0x020fea0003c00000 */
        /* <DEDUP_REMOVED lines=9> */
.L_x_29138:
[----:B------:R-:W-:Y:S05]  /*3690*/  BSYNC.RECONVERGENT B1 ;  /* 0x0000000000017941 */ /* 0x000fea0003800200 */
.L_x_29136:
[----:B------:R-:W-:-:S04]  /*36a0*/  SEL R17, RZ, 0xffffffff, !P0 ;  /* 0xffffffffff117807 */ /* 0x000fc80004000000 */
[----:B------:R-:W-:-:S05]  /*36b0*/  IADD3 R16, P0, PT, R6, R17, RZ ;  /* 0x0000001106107210 */ /* 0x000fca0007f1e0ff */
[----:B------:R-:W-:Y:S01]  /*36c0*/  IMAD.X R17, R7, 0x1, R17, P0 ;  /* 0x0000000107117824 */ /* 0x000fe200000e0611 */
[----:B------:R-:W-:Y:S07]  /*36d0*/  BRA `(.L_x_29139) ;  /* 0x0000000000787947 */ /* 0x000fee0003800000 */
.L_x_29135:
        /* <DEDUP_REMOVED lines=24> */
.L_x_29140:
[----:B------:R-:W-:Y:S01]  /*3860*/  MOV R26, R16 ;  /* 0x00000010001a7202 */ /* 0x000fe20000000f00 */
[----:B------:R-:W-:Y:S01]  /*3870*/  IMAD.MOV.U32 R27, RZ, RZ, R17 ;  /* 0x000000ffff1b7224 */ /* 0x000fe200078e0011 */
[----:B------:R-:W-:-:S07]  /*3880*/  MOV R4, 0x38a0 ;  /* 0x000038a000047802 */ /* 0x000fce0000000f00 */
[----:B-----5:R-:W-:Y:S05]  /*3890*/  CALL.REL.NOINC `($__internal_40_$__cuda_sm20_div_s64) ;  /* 0x0000002400547944 */ /* 0x020fea0003c00000 */
[----:B------:R-:W-:Y:S02]  /*38a0*/  IMAD.MOV.U32 R16, RZ, RZ, R6 ;  /* 0x000000ffff107224 */ /* 0x000fe400078e0006 */
[----:B------:R-:W-:-:S07]  /*38b0*/  IMAD.MOV.U32 R17, RZ, RZ, R7 ;  /* 0x000000ffff117224 */ /* 0x000fce00078e0007 */
.L_x_29139:
[----:B------:R-:W-:Y:S05]  /*38c0*/  BSYNC.RECONVERGENT B0 ;  /* 0x0000000000007941 */ /* 0x000fea0003800200 */
.L_x_29134:
        /* <DEDUP_REMOVED lines=35> */
.L_x_29144:
[----:B------:R-:W-:Y:S01]  /*3b00*/  IMAD.MOV.U32 R26, RZ, RZ, R18 ;  /* 0x000000ffff1a7224 */ /* 0x000fe200078e0012 */
[----:B------:R-:W-:Y:S01]  /*3b10*/  MOV R4, 0x3b40 ;  /* 0x00003b4000047802 */ /* 0x000fe20000000f00 */
[----:B------:R-:W-:-:S07]  /*3b20*/  IMAD.MOV.U32 R27, RZ, RZ, R19 ;  /* 0x000000ffff1b7224 */ /* 0x000fce00078e0013 */
[----:B-----5:R-:W-:Y:S05]  /*3b30*/  CALL.REL.NOINC `($__internal_40_$__cuda_sm20_div_s64) ;  /* 0x0000002000ac7944 */ /* 0x020fea0003c00000 */
        /* <DEDUP_REMOVED lines=9> */
.L_x_29145:
[----:B------:R-:W-:Y:S05]  /*3bd0*/  BSYNC.RECONVERGENT B1 ;  /* 0x0000000000017941 */ /* 0x000fea0003800200 */
.L_x_29143:
[----:B------:R-:W-:-:S04]  /*3be0*/  SEL R19, RZ, 0xffffffff, !P0 ;  /* 0xffffffffff137807 */ /* 0x000fc80004000000 */
[----:B------:R-:W-:-:S05]  /*3bf0*/  IADD3 R18, P0, PT, R6, R19, RZ ;  /* 0x0000001306127210 */ /* 0x000fca0007f1e0ff */
[----:B------:R-:W-:Y:S01]  /*3c00*/  IMAD.X R19, R7, 0x1, R19, P0 ;  /* 0x0000000107137824 */ /* 0x000fe200000e0613 */
[----:B------:R-:W-:Y:S07]  /*3c10*/  BRA `(.L_x_29146) ;  /* 0x0000000000787947 */ /* 0x000fee0003800000 */
.L_x_29142:
        /* <DEDUP_REMOVED lines=24> */
.L_x_29147:
[----:B------:R-:W-:Y:S01]  /*3da0*/  IMAD.MOV.U32 R26, RZ, RZ, R18 ;  /* 0x000000ffff1a7224 */ /* 0x000fe200078e0012 */
[----:B------:R-:W-:Y:S02]  /*3db0*/  MOV R27, R19 ;  /* 0x00000013001b7202 */ /* 0x000fe40000000f00 */
[----:B------:R-:W-:-:S07]  /*3dc0*/  MOV R4, 0x3de0 ;  /* 0x00003de000047802 */ /* 0x000fce0000000f00 */
[----:B-----5:R-:W-:Y:S05]  /*3dd0*/  CALL.REL.NOINC `($__internal_40_$__cuda_sm20_div_s64) ;  /* 0x0000002000047944 */ /* 0x020fea0003c00000 */
[----:B------:R-:W-:Y:S02]  /*3de0*/  IMAD.MOV.U32 R18, RZ, RZ, R6 ;  /* 0x000000ffff127224 */ /* 0x000fe400078e0006 */
[----:B------:R-:W-:-:S07]  /*3df0*/  IMAD.MOV.U32 R19, RZ, RZ, R7 ;  /* 0x000000ffff137224 */ /* 0x000fce00078e0007 */
.L_x_29146:
[----:B------:R-:W-:Y:S05]  /*3e00*/  BSYNC.RECONVERGENT B0 ;  /* 0x0000000000007941 */ /* 0x000fea0003800200 */
.L_x_29141:
        /* <DEDUP_REMOVED lines=35> */
.L_x_29151:
[----:B------:R-:W-:Y:S01]  /*4040*/  MOV R26, R20 ;  /* 0x00000014001a7202 */ /* 0x000fe20000000f00 */
[----:B------:R-:W-:Y:S01]  /*4050*/  IMAD.MOV.U32 R27, RZ, RZ, R21 ;  /* 0x000000ffff1b7224 */ /* 0x000fe200078e0015 */
[----:B------:R-:W-:-:S07]  /*4060*/  MOV R4, 0x4080 ;  /* 0x0000408000047802 */ /* 0x000fce0000000f00 */
[----:B-----5:R-:W-:Y:S05]  /*4070*/  CALL.REL.NOINC `($__internal_40_$__cuda_sm20_div_s64) ;  /* 0x0000001c005c7944 */ /* 0x020fea0003c00000 */
        /* <DEDUP_REMOVED lines=9> */
.L_x_29152:
[----:B------:R-:W-:Y:S05]  /*4110*/  BSYNC.RECONVERGENT B1 ;  /* 0x0000000000017941 */ /* 0x000fea0003800200 */
.L_x_29150:
[----:B------:R-:W-:-:S04]  /*4120*/  SEL R21, RZ, 0xffffffff, !P0 ;  /* 0xffffffffff157807 */ /* 0x000fc80004000000 */
[----:B------:R-:W-:-:S04]  /*4130*/  IADD3 R20, P0, PT, R6, R21, RZ ;  /* 0x0000001506147210 */ /* 0x000fc80007f1e0ff */
[----:B------:R-:W-:Y:S01]  /*4140*/  IADD3.X R21, PT, PT, R7, R21, RZ, P0, !PT ;  /* 0x0000001507157210 */ /* 0x000fe200007fe4ff */
[----:B------:R-:W-:Y:S08]  /*4150*/  BRA `(.L_x_29153) ;  /* 0x0000000000787947 */ /* 0x000ff00003800000 */
.L_x_29149:
        /* <DEDUP_REMOVED lines=24> */
.L_x_29154:
[----:B------:R-:W-:Y:S01]  /*42e0*/  IMAD.MOV.U32 R26, RZ, RZ, R20 ;  /* 0x000000ffff1a7224 */ /* 0x000fe200078e0014 */
[----:B------:R-:W-:Y:S01]  /*42f0*/  MOV R4, 0x4320 ;  /* 0x0000432000047802 */ /* 0x000fe20000000f00 */
[----:B------:R-:W-:-:S07]  /*4300*/  IMAD.MOV.U32 R27, RZ, RZ, R21 ;  /* 0x000000ffff1b7224 */ /* 0x000fce00078e0015 */
[----:B-----5:R-:W-:Y:S05]  /*4310*/  CALL.REL.NOINC `($__internal_40_$__cuda_sm20_div_s64) ;  /* 0x0000001800b47944 */ /* 0x020fea0003c00000 */
[----:B------:R-:W-:Y:S01]  /*4320*/  MOV R20, R6 ;  /* 0x0000000600147202 */ /* 0x000fe20000000f00 */
[----:B------:R-:W-:-:S07]  /*4330*/  IMAD.MOV.U32 R21, RZ, RZ, R7 ;  /* 0x000000ffff157224 */ /* 0x000fce00078e0007 */
.L_x_29153:
[----:B------:R-:W-:Y:S05]  /*4340*/  BSYNC.RECONVERGENT B0 ;  /* 0x0000000000007941 */ /* 0x000fea0003800200 */
.L_x_29148:
        /* <DEDUP_REMOVED lines=35> */
.L_x_29158:
[----:B------:R-:W-:Y:S01]  /*4580*/  IMAD.MOV.U32 R26, RZ, RZ, R22 ;  /* 0x000000ffff1a7224 */ /* 0x000fe200078e0016 */
[----:B------:R-:W-:Y:S02]  /*4590*/  MOV R27, R23 ;  /* 0x00000017001b7202 */ /* 0x000fe40000000f00 */
        /* <DEDUP_REMOVED lines=11> */
.L_x_29159:
[----:B------:R-:W-:Y:S05]  /*4650*/  BSYNC.RECONVERGENT B1 ;  /* 0x0000000000017941 */ /* 0x000fea0003800200 */
.L_x_29157:
[----:B------:R-:W-:-:S04]  /*4660*/  SEL R23, RZ, 0xffffffff, !P0 ;  /* 0xffffffffff177807 */ /* 0x000fc80004000000 */
[----:B------:R-:W-:-:S05]  /*4670*/  IADD3 R22, P0, PT, R6, R23, RZ ;  /* 0x0000001706167210 */ /* 0x000fca0007f1e0ff */
[----:B------:R-:W-:Y:S01]  /*4680*/  IMAD.X R23, R7, 0x1, R23, P0 ;  /* 0x0000000107177824 */ /* 0x000fe200000e0617 */
[----:B------:R-:W-:Y:S07]  /*4690*/  BRA `(.L_x_29160) ;  /* 0x0000000000787947 */ /* 0x000fee0003800000 */
.L_x_29156:
        /* <DEDUP_REMOVED lines=24> */
.L_x_29161:
[----:B------:R-:W-:Y:S01]  /*4820*/  IMAD.MOV.U32 R26, RZ, RZ, R22 ;  /* 0x000000ffff1a7224 */ /* 0x000fe200078e0016 */
[----:B------:R-:W-:Y:S01]  /*4830*/  MOV R4, 0x4860 ;  /* 0x0000486000047802 */ /* 0x000fe20000000f00 */
[----:B------:R-:W-:-:S07]  /*4840*/  IMAD.MOV.U32 R27, RZ, RZ, R23 ;  /* 0x000000ffff1b7224 */ /* 0x000fce00078e0017 */
[----:B-----5:R-:W-:Y:S05]  /*4850*/  CALL.REL.NOINC `($__internal_40_$__cuda_sm20_div_s64) ;  /* 0x0000001400647944 */ /* 0x020fea0003c00000 */
[----:B------:R-:W-:Y:S01]  /*4860*/  IMAD.MOV.U32 R22, RZ, RZ, R6 ;  /* 0x000000ffff167224 */ /* 0x000fe200078e0006 */
[----:B------:R-:W-:-:S07]  /*4870*/  MOV R23, R7 ;  /* 0x0000000700177202 */ /* 0x000fce0000000f00 */
.L_x_29160:
[----:B------:R-:W-:Y:S05]  /*4880*/  BSYNC.RECONVERGENT B0 ;  /* 0x0000000000007941 */ /* 0x000fea0003800200 */
.L_x_29155:
        /* <DEDUP_REMOVED lines=35> */
.L_x_29165:
        /* <DEDUP_REMOVED lines=13> */
.L_x_29166:
[----:B------:R-:W-:Y:S05]  /*4b90*/  BSYNC.RECONVERGENT B1 ;  /* 0x0000000000017941 */ /* 0x000fea0003800200 */
.L_x_29164:
[----:B------:R-:W-:-:S04]  /*4ba0*/  SEL R9, RZ, 0xffffffff, !P0 ;  /* 0xffffffffff097807 */ /* 0x000fc80004000000 */
[----:B------:R-:W-:-:S05]  /*4bb0*/  IADD3 R8, P0, PT, R6, R9, RZ ;  /* 0x0000000906087210 */ /* 0x000fca0007f1e0ff */
[----:B------:R-:W-:Y:S01]  /*4bc0*/  IMAD.X R9, R7, 0x1, R9, P0 ;  /* 0x0000000107097824 */ /* 0x000fe200000e0609 */
[----:B------:R-:W-:Y:S07]  /*4bd0*/  BRA `(.L_x_29167) ;  /* 0x0000000000787947 */ /* 0x000fee0003800000 */
.L_x_29163:
        /* <DEDUP_REMOVED lines=24> */
.L_x_29168:
[----:B------:R-:W-:Y:S01]  /*4d60*/  MOV R26, R8 ;  /* 0x00000008001a7202 */ /* 0x000fe20000000f00 */
[----:B------:R-:W-:Y:S01]  /*4d70*/  IMAD.MOV.U32 R27, RZ, RZ, R9 ;  /* 0x000000ffff1b7224 */ /* 0x000fe200078e0009 */
[----:B------:R-:W-:-:S07]  /*4d80*/  MOV R4, 0x4da0 ;  /* 0x00004da000047802 */ /* 0x000fce0000000f00 */
[----:B------:R-:W-:Y:S05]  /*4d90*/  CALL.REL.NOINC `($__internal_40_$__cuda_sm20_div_s64) ;  /* 0x0000001000147944 */ /* 0x000fea0003c00000 */
[----:B------:R-:W-:Y:S02]  /*4da0*/  IMAD.MOV.U32 R8, RZ, RZ, R6 ;  /* 0x000000ffff087224 */ /* 0x000fe400078e0006 */
[----:B------:R-:W-:-:S07]  /*4db0*/  IMAD.MOV.U32 R9, RZ, RZ, R7 ;  /* 0x000000ffff097224 */ /* 0x000fce00078e0007 */
.L_x_29167:
[----:B------:R-:W-:Y:S05]  /*4dc0*/  BSYNC.RECONVERGENT B0 ;  /* 0x0000000000007941 */ /* 0x000fea0003800200 */
.L_x_29162:
        /* <DEDUP_REMOVED lines=35> */
.L_x_29172:
[----:B------:R-:W-:Y:S01]  /*5000*/  IMAD.MOV.U32 R26, RZ, RZ, R10 ;  /* 0x000000ffff1a7224 */ /* 0x000fe200078e000a */
[----:B------:R-:W-:Y:S01]  /*5010*/  MOV R4, 0x5040 ;  /* 0x0000504000047802 */ /* 0x000fe20000000f00 */
[----:B------:R-:W-:-:S07]  /*5020*/  IMAD.MOV.U32 R27, RZ, RZ, R11 ;  /* 0x000000ffff1b7224 */ /* 0x000fce00078e000b */
[----:B------:R-:W-:Y:S05]  /*5030*/  CALL.REL.NOINC `($__internal_40_$__cuda_sm20_div_s64) ;  /* 0x0000000c006c7944 */ /* 0x000fea0003c00000 */
        /* <DEDUP_REMOVED lines=9> */
.L_x_29173:
[----:B------:R-:W-:Y:S05]  /*50d0*/  BSYNC.RECONVERGENT B1 ;  /* 0x0000000000017941 */ /* 0x000fea0003800200 */
.L_x_29171:
[----:B------:R-:W-:-:S04]  /*50e0*/  SEL R11, RZ, 0xffffffff, !P0 ;  /* 0xffffffffff0b7807 */ /* 0x000fc80004000000 */
[----:B------:R-:W-:-:S05]  /*50f0*/  IADD3 R10, P0, PT, R6, R11, RZ ;  /* 0x0000000b060a7210 */ /* 0x000fca0007f1e0ff */
[----:B------:R-:W-:Y:S01]  /*5100*/  IMAD.X R11, R7, 0x1, R11, P0 ;  /* 0x00000001070b7824 */ /* 0x000fe200000e060b */
[----:B------:R-:W-:Y:S07]  /*5110*/  BRA `(.L_x_29174) ;  /* 0x0000000000787947 */ /* 0x000fee0003800000 */
.L_x_29170:
        /* <DEDUP_REMOVED lines=24> */
.L_x_29175:
[----:B------:R-:W-:Y:S01]  /*52a0*/  IMAD.MOV.U32 R26, RZ, RZ, R10 ;  /* 0x000000ffff1a7224 */ /* 0x000fe200078e000a */
[----:B------:R-:W-:Y:S02]  /*52b0*/  MOV R27, R11 ;  /* 0x0000000b001b7202 */ /* 0x000fe40000000f00 */
[----:B------:R-:W-:-:S07]  /*52c0*/  MOV R4, 0x52e0 ;  /* 0x000052e000047802 */ /* 0x000fce0000000f00 */
[----:B------:R-:W-:Y:S05]  /*52d0*/  CALL.REL.NOINC `($__internal_40_$__cuda_sm20_div_s64) ;  /* 0x0000000800c47944 */ /* 0x000fea0003c00000 */
[----:B------:R-:W-:Y:S02]  /*52e0*/  IMAD.MOV.U32 R10, RZ, RZ, R6 ;  /* 0x000000ffff0a7224 */ /* 0x000fe400078e0006 */
[----:B------:R-:W-:-:S07]  /*52f0*/  IMAD.MOV.U32 R11, RZ, RZ, R7 ;  /* 0x000000ffff0b7224 */ /* 0x000fce00078e0007 */
.L_x_29174:
[----:B------:R-:W-:Y:S05]  /*5300*/  BSYNC.RECONVERGENT B0 ;  /* 0x0000000000007941 */ /* 0x000fea0003800200 */
.L_x_29169:
        /* <DEDUP_REMOVED lines=35> */
.L_x_29179:
        /* <DEDUP_REMOVED lines=13> */
.L_x_29180:
[----:B------:R-:W-:Y:S05]  /*5610*/  BSYNC.RECONVERGENT B1 ;  /* 0x0000000000017941 */ /* 0x000fea0003800200 */
.L_x_29178:
[----:B------:R-:W-:-:S04]  /*5620*/  SEL R13, RZ, 0xffffffff, !P0 ;  /* 0xffffffffff0d7807 */ /* 0x000fc80004000000 */
[----:B------:R-:W-:-:S04]  /*5630*/  IADD3 R12, P0, PT, R6, R13, RZ ;  /* 0x0000000d060c7210 */ /* 0x000fc80007f1e0ff */
[----:B------:R-:W-:Y:S01]  /*5640*/  IADD3.X R13, PT, PT, R7, R13, RZ, P0, !PT ;  /* 0x0000000d070d7210 */ /* 0x000fe200007fe4ff */
[----:B------:R-:W-:Y:S08]  /*5650*/  BRA `(.L_x_29181) ;  /* 0x0000000000787947 */ /* 0x000ff00003800000 */
.L_x_29177:
        /* <DEDUP_REMOVED lines=24> */
.L_x_29182:
[----:B------:R-:W-:Y:S01]  /*57e0*/  IMAD.MOV.U32 R26, RZ, RZ, R12 ;  /* 0x000000ffff1a7224 */ /* 0x000fe200078e000c */
[----:B------:R-:W-:Y:S01]  /*57f0*/  MOV R4, 0x5820 ;  /* 0x0000582000047802 */ /* 0x000fe20000000f00 */
[----:B------:R-:W-:-:S07]  /*5800*/  IMAD.MOV.U32 R27, RZ, RZ, R13 ;  /* 0x000000ffff1b7224 */ /* 0x000fce00078e000d */
[----:B------:R-:W-:Y:S05]  /*5810*/  CALL.REL.NOINC `($__internal_40_$__cuda_sm20_div_s64) ;  /* 0x0000000400747944 */ /* 0x000fea0003c00000 */
[----:B------:R-:W-:Y:S01]  /*5820*/  MOV R12, R6 ;  /* 0x00000006000c7202 */ /* 0x000fe20000000f00 */
[----:B------:R-:W-:-:S07]  /*5830*/  IMAD.MOV.U32 R13, RZ, RZ, R7 ;  /* 0x000000ffff0d7224 */ /* 0x000fce00078e0007 */
.L_x_29181:
[----:B------:R-:W-:Y:S05]  /*5840*/  BSYNC.RECONVERGENT B0 ;  /* 0x0000000000007941 */ /* 0x000fea0003800200 */
.L_x_29176:
        /* <DEDUP_REMOVED lines=35> */
.L_x_29186:
        /* <DEDUP_REMOVED lines=13> */
.L_x_29187:
[----:B------:R-:W-:Y:S05]  /*5b50*/  BSYNC.RECONVERGENT B1 ;  /* 0x0000000000017941 */ /* 0x000fea0003800200 */
.L_x_29185:
[----:B------:R-:W-:-:S04]  /*5b60*/  SEL R15, RZ, 0xffffffff, !P0 ;  /* 0xffffffffff0f7807 */ /* 0x000fc80004000000 */
[----:B------:R-:W-:-:S04]  /*5b70*/  IADD3 R14, P0, PT, R6, R15, RZ ;  /* 0x0000000f060e7210 */ /* 0x000fc80007f1e0ff */
[----:B------:R-:W-:Y:S01]  /*5b80*/  IADD3.X R15, PT, PT, R7, R15, RZ, P0, !PT ;  /* 0x0000000f070f7210 */ /* 0x000fe200007fe4ff */
[----:B------:R-:W-:Y:S08]  /*5b90*/  BRA `(.L_x_29188) ;  /* 0x0000000000787947 */ /* 0x000ff00003800000 */
.L_x_29184:
        /* <DEDUP_REMOVED lines=24> */
.L_x_29189:
[----:B------:R-:W-:Y:S01]  /*5d20*/  IMAD.MOV.U32 R26, RZ, RZ, R14 ;  /* 0x000000ffff1a7224 */ /* 0x000fe200078e000e */
[----:B------:R-:W-:Y:S01]  /*5d30*/  MOV R4, 0x5d60 ;  /* 0x00005d6000047802 */ /* 0x000fe20000000f00 */
[----:B------:R-:W-:-:S07]  /*5d40*/  IMAD.MOV.U32 R27, RZ, RZ, R15 ;  /* 0x000000ffff1b7224 */ /* 0x000fce00078e000f */
[----:B------:R-:W-:Y:S05]  /*5d50*/  CALL.REL.NOINC `($__internal_40_$__cuda_sm20_div_s64) ;  /* 0x0000000000247944 */ /* 0x000fea0003c00000 */
[----:B------:R-:W-:Y:S01]  /*5d60*/  MOV R14, R6 ;  /* 0x00000006000e7202 */ /* 0x000fe20000000f00 */
[----:B------:R-:W-:-:S07]  /*5d70*/  IMAD.MOV.U32 R15, RZ, RZ, R7 ;  /* 0x000000ffff0f7224 */ /* 0x000fce00078e0007 */
.L_x_29188:
[----:B------:R-:W-:Y:S05]  /*5d80*/  BSYNC.RECONVERGENT B0 ;  /* 0x0000000000007941 */ /* 0x000fea0003800200 */
.L_x_29183:
[----:B------:R-:W0:Y:S02]  /*5d90*/  LDC.64 R4, c[0x0][0x398] ;  /* 0x0000e600ff047b82 */ /* 0x000e240000000a00 */
[----:B0-----:R-:W-:-:S04]  /*5da0*/  IMAD.WIDE.U32 R4, R0, 0x8, R4 ;  /* 0x0000000800047825 */ /* 0x001fc800078e0004 */
[----:B------:R-:W-:-:S05]  /*5db0*/  IMAD.WIDE.U32 R4, R2, 0x20, R4 ;  /* 0x0000002002047825 */ /* 0x000fca00078e0004 */
[----:B------:R-:W-:Y:S04]  /*5dc0*/  STG.E.ENL2.256 desc[UR6][R4.64], R16, R20 ;  /* 0xf80000100414797f */ /* 0x000fe8000f121806 */
[----:B------:R-:W-:Y:S01]  /*5dd0*/  STG.E.ENL2.256 desc[UR6][R4.64+0x1000], R8, R12 ;  /* 0xf8008008040c797f */ /* 0x000fe2000f121806 */
[----:B------:R-:W-:Y:S05]  /*5de0*/  EXIT ;  /* 0x000000000000794d */ /* 0x000fea0003800000 */
        .weak           $__internal_40_$__cuda_sm20_div_s64
        .type           $__internal_40_$__cuda_sm20_div_s64,@function
        .size           $__internal_40_$__cuda_sm20_div_s64,(.L_x_36989 - $__internal_40_$__cuda_sm20_div_s64)
$__internal_40_$__cuda_sm20_div_s64:
        /* <DEDUP_REMOVED lines=84> */
[----:B------:R-:W-:Y:S05]  /*6330*/  RET.REL.NODEC R4 `(_ZN2at6native29vectorized_elementwise_kernelILi4ENS0_13AUnaryFunctorIlllZZZNS0_15binary_internal21div_floor_kernel_cudaERNS_18TensorIteratorBaseEENKUlvE_clEvENKUlvE2_clEvEUlllE_EESt5arrayIPcLm2EEEEviT0_T1_) ;  /* 0xffffff9c04307950 */ /* 0x000fea0003c3ffff */
.L_x_29190:
        /* <DEDUP_REMOVED lines=12> */
.L_x_36989:


//--------------------- .text._ZN2at6native29vectorized_elementwise_kernelILi8ENS0_13AUnaryFunctorIlllZZZNS0_15binary_internal21div_floor_kernel_cudaERNS_18TensorIteratorBaseEENKUlvE_clEvENKUlvE2_clEvEUlllE_EESt5arrayIPcLm2EEEEviT0_T1_ --------------------------
	.section	.text._ZN2at6native29vectorized_elementwise_kernelILi8ENS0_13AUnaryFunctorIlllZZZNS0_15binary_internal21div_floor_kernel_cudaERNS_18TensorIteratorBaseEENKUlvE_clEvENKUlvE2_clEvEUlllE_EESt5arrayIPcLm2EEEEviT0_T1_,"ax",@progbits
	.align	128
        .global         _ZN2at6native29vectorized_elementwise_kernelILi8ENS0_13AUnaryFunctorIlllZZZNS0_15binary_internal21div_floor_kernel_cudaERNS_18TensorIteratorBaseEENKUlvE_clEvENKUlvE2_clEvEUlllE_EESt5arrayIPcLm2EEEEviT0_T1_
        .type           _ZN2at6native29vectorized_elementwise_kernelILi8ENS0_13AUnaryFunctorIlllZZZNS0_15binary_internal21div_floor_kernel_cudaERNS_18TensorIteratorBaseEENKUlvE_clEvENKUlvE2_clEvEUlllE_EESt5arrayIPcLm2EEEEviT0_T1_,@function
        .size           _ZN2at6native29vectorized_elementwise_kernelILi8ENS0_13AUnaryFunctorIlllZZZNS0_15binary_internal21div_floor_kernel_cudaERNS_18TensorIteratorBaseEENKUlvE_clEvENKUlvE2_clEvEUlllE_EESt5arrayIPcLm2EEEEviT0_T1_,(.L_x_36990 - _ZN2at6native29vectorized_elementwise_kernelILi8ENS0_13AUnaryFunctorIlllZZZNS0_15binary_internal21div_floor_kernel_cudaERNS_18TensorIteratorBaseEENKUlvE_clEvENKUlvE2_clEvEUlllE_EESt5arrayIPcLm2EEEEviT0_T1_)
        .other          _ZN2at6native29vectorized_elementwise_kernelILi8ENS0_13AUnaryFunctorIlllZZZNS0_15binary_internal21div_floor_kernel_cudaERNS_18TensorIteratorBaseEENKUlvE_clEvENKUlvE2_clEvEUlllE_EESt5arrayIPcLm2EEEEviT0_T1_,@"STO_CUDA_ENTRY STV_DEFAULT"
_ZN2at6native29vectorized_elementwise_kernelILi8ENS0_13AUnaryFunctorIlllZZZNS0_15binary_internal21div_floor_kernel_cudaERNS_18TensorIteratorBaseEENKUlvE_clEvENKUlvE2_clEvEUlllE_EESt5arrayIPcLm2EEEEviT0_T1_:
.text._ZN2at6native29vectorized_elementwise_kernelILi8ENS0_13AUnaryFunctorIlllZZZNS0_15binary_internal21div_floor_kernel_cudaERNS_18TensorIteratorBaseEENKUlvE_clEvENKUlvE2_clEvEUlllE_EESt5arrayIPcLm2EEEEviT0_T1_:
        /* <DEDUP_REMOVED lines=103> */
.L_x_29196:
[----:B------:R-:W-:Y:S01]  /*0670*/  IMAD.MOV.U32 R26, RZ, RZ, R12 ;  /* 0x000000ffff1a7224 */ /* 0x000fe200078e000c */
[----:B------:R-:W-:Y:S02]  /*0680*/  MOV R27, R13 ;  /* 0x0000000d001b7202 */ /* 0x000fe40000000f00 */
[----:B------:R-:W-:-:S07]  /*0690*/  MOV R4, 0x6b0 ;  /* 0x000006b000047802 */ /* 0x000fce0000000f00 */
[----:B------:R-:W-:Y:S05]  /*06a0*/  CALL.REL.NOINC `($__internal_41_$__cuda_sm20_div_s64) ;  /* 0x0000005400d07944 */ /* 0x000fea0003c00000 */
        /* <DEDUP_REMOVED lines=9> */
.L_x_29197:
[----:B------:R-:W-:Y:S05]  /*0740*/  BSYNC.RECONVERGENT B1 ;  /* 0x0000000000017941 */ /* 0x000fea0003800200 */
.L_x_29195:
[----:B------:R-:W-:-:S04]  /*0750*/  SEL R3, RZ, 0xffffffff, !P0 ;  /* 0xffffffffff037807 */ /* 0x000fc80004000000 */
[----:B------:R-:W-:-:S05]  /*0760*/  IADD3 R30, P0, PT, R6, R3, RZ ;  /* 0x00000003061e7210 */ /* 0x000fca0007f1e0ff */
[----:B------:R-:W-:Y:S01]  /*0770*/  IMAD.X R31, R7, 0x1, R3, P0 ;  /* 0x00000001071f7824 */ /* 0x000fe200000e0603 */
[----:B------:R-:W-:Y:S07]  /*0780*/  BRA `(.L_x_29193) ;  /* 0x0000000000747947 */ /* 0x000fee0003800000 */
.L_x_29194:
        /* <DEDUP_REMOVED lines=23> */
.L_x_29198:
[----:B------:R-:W-:Y:S01]  /*0900*/  MOV R26, R12 ;  /* 0x0000000c001a7202 */ /* 0x000fe20000000f00 */
[----:B------:R-:W-:Y:S01]  /*0910*/  IMAD.MOV.U32 R27, RZ, RZ, R13 ;  /* 0x000000ffff1b7224 */ /* 0x000fe200078e000d */
[----:B------:R-:W-:-:S07]  /*0920*/  MOV R4, 0x940 ;  /* 0x0000094000047802 */ /* 0x000fce0000000f00 */
[----:B------:R-:W-:Y:S05]  /*0930*/  CALL.REL.NOINC `($__internal_41_$__cuda_sm20_div_s64) ;  /* 0x00000054002c7944 */ /* 0x000fea0003c00000 */
[----:B------:R-:W-:Y:S02]  /*0940*/  IMAD.MOV.U32 R30, RZ, RZ, R6 ;  /* 0x000000ffff1e7224 */ /* 0x000fe400078e0006 */
[----:B------:R-:W-:-:S07]  /*0950*/  IMAD.MOV.U32 R31, RZ, RZ, R7 ;  /* 0x000000ffff1f7224 */ /* 0x000fce00078e0007 */
.L_x_29193:
[----:B------:R-:W-:Y:S05]  /*0960*/  BSYNC.RECONVERGENT B0 ;  /* 0x0000000000007941 */ /* 0x000fea0003800200 */
.L_x_29192:
        /* <DEDUP_REMOVED lines=38> */
.L_x_29203:
[----:B------:R-:W-:Y:S01]  /*0bd0*/  IMAD.MOV.U32 R26, RZ, RZ, R22 ;  /* 0x000000ffff1a7224 */ /* 0x000fe200078e0016 */
[----:B------:R-:W-:Y:S01]  /*0be0*/  MOV R4, 0xc10 ;  /* 0x00000c1000047802 */ /* 0x000fe20000000f00 */
[----:B------:R-:W-:-:S07]  /*0bf0*/  IMAD.MOV.U32 R27, RZ, RZ, R23 ;  /* 0x000000ffff1b7224 */ /* 0x000fce00078e0017 */
[----:B------:R-:W-:Y:S05]  /*0c00*/  CALL.REL.NOINC `($__internal_41_$__cuda_sm20_div_s64) ;  /* 0x0000005000787944 */ /* 0x000fea0003c00000 */
        /* <DEDUP_REMOVED lines=9> */
.L_x_29204:
[----:B------:R-:W-:Y:S05]  /*0ca0*/  BSYNC.RECONVERGENT B1 ;  /* 0x0000000000017941 */ /* 0x000fea0003800200 */
.L_x_29202:
[----:B------:R-:W-:-:S04]  /*0cb0*/  SEL R3, RZ, 0xffffffff, !P0 ;  /* 0xffffffffff037807 */ /* 0x000fc80004000000 */
[----:B------:R-:W-:-:S05]  /*0cc0*/  IADD3 R22, P0, PT, R6, R3, RZ ;  /* 0x0000000306167210 */ /* 0x000fca0007f1e0ff */
[----:B------:R-:W-:Y:S01]  /*0cd0*/  IMAD.X R23, R7, 0x1, R3, P0 ;  /* 0x0000000107177824 */ /* 0x000fe200000e0603 */
[----:B------:R-:W-:Y:S07]  /*0ce0*/  BRA `(.L_x_29200) ;  /* 0x0000000000787947 */ /* 0x000fee0003800000 */
.L_x_29201:
        /* <DEDUP_REMOVED lines=24> */
.L_x_29205:
[----:B------:R-:W-:Y:S01]  /*0e70*/  MOV R26, R22 ;  /* 0x00000016001a7202 */ /* 0x000fe20000000f00 */
[----:B------:R-:W-:Y:S01]  /*0e80*/  IMAD.MOV.U32 R27, RZ, RZ, R23 ;  /* 0x000000ffff1b7224 */ /* 0x000fe200078e0017 */
[----:B------:R-:W-:-:S07]  /*0e90*/  MOV R4, 0xeb0 ;  /* 0x00000eb000047802 */ /* 0x000fce0000000f00 */
[----:B------:R-:W-:Y:S05]  /*0ea0*/  CALL.REL.NOINC `($__internal_41_$__cuda_sm20_div_s64) ;  /* 0x0000004c00d07944 */ /* 0x000fea0003c00000 */
[----:B------:R-:W-:Y:S02]  /*0eb0*/  IMAD.MOV.U32 R22, RZ, RZ, R6 ;  /* 0x000000ffff167224 */ /* 0x000fe400078e0006 */
[----:B------:R-:W-:-:S07]  /*0ec0*/  IMAD.MOV.U32 R23, RZ, RZ, R7 ;  /* 0x000000ffff177224 */ /* 0x000fce00078e0007 */
.L_x_29200:
[----:B------:R-:W-:Y:S05]  /*0ed0*/  BSYNC.RECONVERGENT B0 ;  /* 0x0000000000007941 */ /* 0x000fea0003800200 */
.L_x_29199:
        /* <DEDUP_REMOVED lines=38> */
.L_x_29210:
        /* <DEDUP_REMOVED lines=13> */
.L_x_29211:
[----:B------:R-:W-:Y:S05]  /*1210*/  BSYNC.RECONVERGENT B1 ;  /* 0x0000000000017941 */ /* 0x000fea0003800200 */
.L_x_29209:
[----:B------:R-:W-:-:S04]  /*1220*/  SEL R3, RZ, 0xffffffff, !P0 ;  /* 0xffffffffff037807 */ /* 0x000fc80004000000 */
[----:B------:R-:W-:-:S05]  /*1230*/  IADD3 R20, P0, PT, R6, R3, RZ ;  /* 0x0000000306147210 */ /* 0x000fca0007f1e0ff */
[----:B------:R-:W-:Y:S01]  /*1240*/  IMAD.X R21, R7, 0x1, R3, P0 ;  /* 0x0000000107157824 */ /* 0x000fe200000e0603 */
[----:B------:R-:W-:Y:S07]  /*1250*/  BRA `(.L_x_29207) ;  /* 0x0000000000787947 */ /* 0x000fee0003800000 */
.L_x_29208:
        /* <DEDUP_REMOVED lines=24> */
.L_x_29212:
[----:B------:R-:W-:Y:S01]  /*13e0*/  MOV R26, R20 ;  /* 0x00000014001a7202 */ /* 0x000fe20000000f00 */
[----:B------:R-:W-:Y:S01]  /*13f0*/  IMAD.MOV.U32 R27, RZ, RZ, R21 ;  /* 0x000000ffff1b7224 */ /* 0x000fe200078e0015 */
[----:B------:R-:W-:-:S07]  /*1400*/  MOV R4, 0x1420 ;  /* 0x0000142000047802 */ /* 0x000fce0000000f00 */
[----:B------:R-:W-:Y:S05]  /*1410*/  CALL.REL.NOINC `($__internal_41_$__cuda_sm20_div_s64) ;  /* 0x0000004800747944 */ /* 0x000fea0003c00000 */
[----:B------:R-:W-:Y:S02]  /*1420*/  IMAD.MOV.U32 R20, RZ, RZ, R6 ;  /* 0x000000ffff147224 */ /* 0x000fe400078e0006 */
[----:B------:R-:W-:-:S07]  /*1430*/  IMAD.MOV.U32 R21, RZ, RZ, R7 ;  /* 0x000000ffff157224 */ /* 0x000fce00078e0007 */
.L_x_29207:
[----:B------:R-:W-:Y:S05]  /*1440*/  BSYNC.RECONVERGENT B0 ;  /* 0x0000000000007941 */ /* 0x000fea0003800200 */
.L_x_29206:
        /* <DEDUP_REMOVED lines=38> */
.L_x_29217:
        /* <DEDUP_REMOVED lines=13> */
.L_x_29218:
[----:B------:R-:W-:Y:S05]  /*1780*/  BSYNC.RECONVERGENT B1 ;  /* 0x0000000000017941 */ /* 0x000fea0003800200 */
.L_x_29216:
[----:B------:R-:W-:-:S04]  /*1790*/  SEL R3, RZ, 0xffffffff, !P0 ;  /* 0xffffffffff037807 */ /* 0x000fc80004000000 */
[----:B------:R-:W-:-:S05]  /*17a0*/  IADD3 R18, P0, PT, R6, R3, RZ ;  /* 0x0000000306127210 */ /* 0x000fca0007f1e0ff */
[----:B------:R-:W-:Y:S01]  /*17b0*/  IMAD.X R19, R7, 0x1, R3, P0 ;  /* 0x0000000107137824 */ /* 0x000fe200000e0603 */
[----:B------:R-:W-:Y:S07]  /*17c0*/  BRA `(.L_x_29214) ;  /* 0x0000000000787947 */ /* 0x000fee0003800000 */
.L_x_29215:
        /* <DEDUP_REMOVED lines=24> */
.L_x_29219:
[----:B------:R-:W-:Y:S01]  /*1950*/  MOV R26, R18 ;  /* 0x00000012001a7202 */ /* 0x000fe20000000f00 */
[----:B------:R-:W-:Y:S01]  /*1960*/  IMAD.MOV.U32 R27, RZ, RZ, R19 ;  /* 0x000000ffff1b7224 */ /* 0x000fe200078e0013 */
[----:B------:R-:W-:-:S07]  /*1970*/  MOV R4, 0x1990 ;  /* 0x0000199000047802 */ /* 0x000fce0000000f00 */
[----:B------:R-:W-:Y:S05]  /*1980*/  CALL.REL.NOINC `($__internal_41_$__cuda_sm20_div_s64) ;  /* 0x0000004400187944 */ /* 0x000fea0003c00000 */
[----:B------:R-:W-:Y:S02]  /*1990*/  IMAD.MOV.U32 R18, RZ, RZ, R6 ;  /* 0x000000ffff127224 */ /* 0x000fe400078e0006 */
[----:B------:R-:W-:-:S07]  /*19a0*/  IMAD.MOV.U32 R19, RZ, RZ, R7 ;  /* 0x000000ffff137224 */ /* 0x000fce00078e0007 */
.L_x_29214:
[----:B------:R-:W-:Y:S05]  /*19b0*/  BSYNC.RECONVERGENT B0 ;  /* 0x0000000000007941 */ /* 0x000fea0003800200 */
.L_x_29213:
        /* <DEDUP_REMOVED lines=38> */
.L_x_29224:
        /* <DEDUP_REMOVED lines=13> */
.L_x_29225:
[----:B------:R-:W-:Y:S05]  /*1cf0*/  BSYNC.RECONVERGENT B1 ;  /* 0x0000000000017941 */ /* 0x000fea0003800200 */
.L_x_29223:
[----:B------:R-:W-:-:S04]  /*1d00*/  SEL R3, RZ, 0xffffffff, !P0 ;  /* 0xffffffffff037807 */ /* 0x000fc80004000000 */
[----:B------:R-:W-:-:S05]  /*1d10*/  IADD3 R16, P0, PT, R6, R3, RZ ;  /* 0x0000000306107210 */ /* 0x000fca0007f1e0ff */
[----:B------:R-:W-:Y:S01]  /*1d20*/  IMAD.X R17, R7, 0x1, R3, P0 ;  /* 0x0000000107117824 */ /* 0x000fe200000e0603 */
[----:B------:R-:W-:Y:S07]  /*1d30*/  BRA `(.L_x_29221) ;  /* 0x0000000000787947 */ /* 0x000fee0003800000 */
.L_x_29222:
        /* <DEDUP_REMOVED lines=24> */
.L_x_29226:
[----:B------:R-:W-:Y:S01]  /*1ec0*/  MOV R26, R16 ;  /* 0x00000010001a7202 */ /* 0x000fe20000000f00 */
[----:B------:R-:W-:Y:S01]  /*1ed0*/  IMAD.MOV.U32 R27, RZ, RZ, R17 ;  /* 0x000000ffff1b7224 */ /* 0x000fe200078e0011 */
[----:B------:R-:W-:-:S07]  /*1ee0*/  MOV R4, 0x1f00 ;  /* 0x00001f0000047802 */ /* 0x000fce0000000f00 */
[----:B------:R-:W-:Y:S05]  /*1ef0*/  CALL.REL.NOINC `($__internal_41_$__cuda_sm20_div_s64) ;  /* 0x0000003c00bc7944 */ /* 0x000fea0003c00000 */
[----:B------:R-:W-:Y:S02]  /*1f00*/  IMAD.MOV.U32 R16, RZ, RZ, R6 ;  /* 0x000000ffff107224 */ /* 0x000fe400078e0006 */
[----:B------:R-:W-:-:S07]  /*1f10*/  IMAD.MOV.U32 R17, RZ, RZ, R7 ;  /* 0x000000ffff117224 */ /* 0x000fce00078e0007 */
.L_x_29221:
[----:B------:R-:W-:Y:S05]  /*1f20*/  BSYNC.RECONVERGENT B0 ;  /* 0x0000000000007941 */ /* 0x000fea0003800200 */
.L_x_29220:
        /* <DEDUP_REMOVED lines=38> */
.L_x_29231:
        /* <DEDUP_REMOVED lines=13> */
.L_x_29232:
[----:B------:R-:W-:Y:S05]  /*2260*/  BSYNC.RECONVERGENT B1 ;  /* 0x0000000000017941 */ /* 0x000fea0003800200 */
.L_x_29230:
[----:B------:R-:W-:-:S04]  /*2270*/  SEL R3, RZ, 0xffffffff, !P0 ;  /* 0xffffffffff037807 */ /* 0x000fc80004000000 */
[----:B------:R-:W-:-:S05]  /*2280*/  IADD3 R14, P0, PT, R6, R3, RZ ;  /* 0x00000003060e7210 */ /* 0x000fca0007f1e0ff */
[----:B------:R-:W-:Y:S01]  /*2290*/  IMAD.X R15, R7, 0x1, R3, P0 ;  /* 0x00000001070f7824 */ /* 0x000fe200000e0603 */
[----:B------:R-:W-:Y:S07]  /*22a0*/  BRA `(.L_x_29228) ;  /* 0x0000000000787947 */ /* 0x000fee0003800000 */
.L_x_29229:
        /* <DEDUP_REMOVED lines=24> */
.L_x_29233:
[----:B------:R-:W-:Y:S01]  /*2430*/  MOV R26, R14 ;  /* 0x0000000e001a7202 */ /* 0x000fe20000000f00 */
[----:B------:R-:W-:Y:S01]  /*2440*/  IMAD.MOV.U32 R27, RZ, RZ, R15 ;  /* 0x000000ffff1b7224 */ /* 0x000fe200078e000f */
[----:B------:R-:W-:-:S07]  /*2450*/  MOV R4, 0x2470 ;  /* 0x0000247000047802 */ /* 0x000fce0000000f00 */
[----:B------:R-:W-:Y:S05]  /*2460*/  CALL.REL.NOINC `($__internal_41_$__cuda_sm20_div_s64) ;  /* 0x0000003800607944 */ /* 0x000fea0003c00000 */
[----:B------:R-:W-:Y:S02]  /*2470*/  IMAD.MOV.U32 R14, RZ, RZ, R6 ;  /* 0x000000ffff0e7224 */ /* 0x000fe400078e0006 */
[----:B------:R-:W-:-:S07]  /*2480*/  IMAD.MOV.U32 R15, RZ, RZ, R7 ;  /* 0x000000ffff0f7224 */ /* 0x000fce00078e0007 */
.L_x_29228:
[----:B------:R-:W-:Y:S05]  /*2490*/  BSYNC.RECONVERGENT B0 ;  /* 0x0000000000007941 */ /* 0x000fea0003800200 */
.L_x_29227:
        /* <DEDUP_REMOVED lines=38> */
.L_x_29238:
        /* <DEDUP_REMOVED lines=13> */
.L_x_29239:
[----:B------:R-:W-:Y:S05]  /*27d0*/  BSYNC.RECONVERGENT B1 ;  /* 0x0000000000017941 */ /* 0x000fea0003800200 */
.L_x_29237:
[----:B------:R-:W-:-:S04]  /*27e0*/  SEL R3, RZ, 0xffffffff, !P0 ;  /* 0xffffffffff037807 */ /* 0x000fc80004000000 */
[----:B------:R-:W-:-:S05]  /*27f0*/  IADD3 R8, P0, PT, R6, R3, RZ ;  /* 0x0000000306087210 */ /* 0x000fca0007f1e0ff */
[----:B------:R-:W-:Y:S01]  /*2800*/  IMAD.X R9, R7, 0x1, R3, P0 ;  /* 0x0000000107097824 */ /* 0x000fe200000e0603 */
[----:B------:R-:W-:Y:S07]  /*2810*/  BRA `(.L_x_29235) ;  /* 0x0000000000787947 */ /* 0x000fee0003800000 */
.L_x_29236:
        /* <DEDUP_REMOVED lines=24> */
.L_x_29240:
[----:B------:R-:W-:Y:S01]  /*29a0*/  MOV R26, R8 ;  /* 0x00000008001a7202 */ /* 0x000fe20000000f00 */
[----:B------:R-:W-:Y:S01]  /*29b0*/  IMAD.MOV.U32 R27, RZ, RZ, R9 ;  /* 0x000000ffff1b7224 */ /* 0x000fe200078e0009 */
[----:B------:R-:W-:-:S07]  /*29c0*/  MOV R4, 0x29e0 ;  /* 0x000029e000047802 */ /* 0x000fce0000000f00 */
[----:B------:R-:W-:Y:S05]  /*29d0*/  CALL.REL.NOINC `($__internal_41_$__cuda_sm20_div_s64) ;  /* 0x0000003400047944 */ /* 0x000fea0003c00000 */
[----:B------:R-:W-:Y:S02]  /*29e0*/  IMAD.MOV.U32 R8, RZ, RZ, R6 ;  /* 0x000000ffff087224 */ /* 0x000fe400078e0006 */
[----:B------:R-:W-:-:S07]  /*29f0*/  IMAD.MOV.U32 R9, RZ, RZ, R7 ;  /* 0x000000ffff097224 */ /* 0x000fce00078e0007 */
.L_x_29235:
[----:B------:R-:W-:Y:S05]  /*2a00*/  BSYNC.RECONVERGENT B0 ;  /* 0x0000000000007941 */ /* 0x000fea0003800200 */
.L_x_29234:
        /* <DEDUP_REMOVED lines=38> */
.L_x_29245:
        /* <DEDUP_REMOVED lines=13> */
.L_x_29246:
[----:B------:R-:W-:Y:S05]  /*2d40*/  BSYNC.RECONVERGENT B1 ;  /* 0x0000000000017941 */ /* 0x000fea0003800200 */
.L_x_29244:
[----:B------:R-:W-:-:S04]  /*2d50*/  SEL R3, RZ, 0xffffffff, !P0 ;  /* 0xffffffffff037807 */ /* 0x000fc80004000000 */
[----:B------:R-:W-:-:S05]  /*2d60*/  IADD3 R6, P0, PT, R6, R3, RZ ;  /* 0x0000000306067210 */ /* 0x000fca0007f1e0ff */
[----:B------:R-:W-:Y:S01]  /*2d70*/  IMAD.X R7, R7, 0x1, R3, P0 ;  /* 0x0000000107077824 */ /* 0x000fe200000e0603 */
[----:B------:R-:W-:Y:S07]  /*2d80*/  BRA `(.L_x_29242) ;  /* 0x0000000000707947 */ /* 0x000fee0003800000 */
.L_x_29243:
        /* <DEDUP_REMOVED lines=24> */
.L_x_29247:
[----:B------:R-:W-:Y:S01]  /*2f10*/  MOV R26, R32 ;  /* 0x00000020001a7202 */ /* 0x000fe20000000f00 */
[----:B------:R-:W-:Y:S01]  /*2f20*/  IMAD.MOV.U32 R27, RZ, RZ, R33 ;  /* 0x000000ffff1b7224 */ /* 0x000fe200078e0021 */
[----:B------:R-:W-:-:S07]  /*2f30*/  MOV R4, 0x2f50 ;  /* 0x00002f5000047802 */ /* 0x000fce0000000f00 */
[----:B------:R-:W-:Y:S05]  /*2f40*/  CALL.REL.NOINC `($__internal_41_$__cuda_sm20_div_s64) ;  /* 0x0000002c00a87944 */ /* 0x000fea0003c00000 */
.L_x_29242:
[----:B------:R-:W-:Y:S05]  /*2f50*/  BSYNC.RECONVERGENT B0 ;  /* 0x0000000000007941 */ /* 0x000fea0003800200 */
.L_x_29241:
        /* <DEDUP_REMOVED lines=16> */
.L_x_29250:
[----:B------:R-:W-:-:S13]  /*3060*/  ISETP.GE.U32.AND P0, PT, R11, R2, PT ;  /* 0x000000020b00720c */ /* 0x000fda0003f06070 */
[----:B------:R-:W-:Y:S05]  /*3070*/  @P0 BRA `(.L_x_29252) ;  /* 0x0000000000300947 */ /* 0x000fea0003800000 */
[----:B0-----:R-:W0:Y:S01]  /*3080*/  LDC.64 R4, c[0x0][0x398] ;  /* 0x0000e600ff047b82 */ /* 0x001e220000000a00 */
[----:B------:R-:W-:Y:S02]  /*3090*/  IMAD.IADD R3, R0, 0x1, R11 ;  /* 0x0000000100037824 */ /* 0x000fe400078e020b */
[----:B------:R-:W-:Y:S02]  /*30a0*/  VIADD R11, R11, 0x80 ;  /* 0x000000800b0b7836 */ /* 0x000fe40000000000 */
[----:B0-----:R-:W-:-:S05]  /*30b0*/  IMAD.WIDE.U32 R4, R3, 0x8, R4 ;  /* 0x0000000803047825 */ /* 0x001fca00078e0004 */
[----:B------:R1:W-:Y:S02]  /*30c0*/  STG.E.64 desc[UR6][R4.64], R20 ;  /* 0x0000001404007986 */ /* 0x0003e4000c101b06 */
.L_x_29251:
[----:B------:R-:W-:-:S13]  /*30d0*/  ISETP.GE.U32.AND P0, PT, R11, R2, PT ;  /* 0x000000020b00720c */ /* 0x000fda0003f06070 */
[----:B------:R-:W-:Y:S05]  /*30e0*/  @P0 BRA `(.L_x_29253) ;  /* 0x0000000000300947 */ /* 0x000fea0003800000 */
[----:B01----:R-:W0:Y:S01]  /*30f0*/  LDC.64 R4, c[0x0][0x398] ;  /* 0x0000e600ff047b82 */ /* 0x003e220000000a00 */
[----:B------:R-:W-:Y:S01]  /*3100*/  IADD3 R3, PT, PT, R0, R11, RZ ;  /* 0x0000000b00037210 */ /* 0x000fe20007ffe0ff */
[----:B------:R-:W-:-:S04]  /*3110*/  VIADD R11, R11, 0x80 ;  /* 0x000000800b0b7836 */ /* 0x000fc80000000000 */
[----:B0-----:R-:W-:-:S05]  /*3120*/  IMAD.WIDE.U32 R4, R3, 0x8, R4 ;  /* 0x0000000803047825 */ /* 0x001fca00078e0004 */
[----:B------:R1:W-:Y:S02]  /*3130*/  STG.E.64 desc[UR6][R4.64], R18 ;  /* 0x0000001204007986 */ /* 0x0003e4000c101b06 */
.L_x_29252:
[----:B------:R-:W-:-:S13]  /*3140*/  ISETP.GE.U32.AND P0, PT, R11, R2, PT ;  /* 0x000000020b00720c */ /* 0x000fda0003f06070 */
[----:B------:R-:W-:Y:S05]  /*3150*/  @P0 BRA `(.L_x_29254) ;  /* 0x0000000000340947 */ /* 0x000fea0003800000 */
[----:B01----:R-:W0:Y:S01]  /*3160*/  LDC.64 R4, c[0x0][0x398] ;  /* 0x0000e600ff047b82 */ /* 0x003e220000000a00 */
[----:B------:R-:W-:Y:S02]  /*3170*/  IMAD.IADD R3, R0, 0x1, R11 ;  /* 0x0000000100037824 */ /* 0x000fe400078e020b */
[----:B------:R-:W-:Y:S02]  /*3180*/  VIADD R11, R11, 0x80 ;  /* 0x000000800b0b7836 */ /* 0x000fe40000000000 */
[----:B0-----:R-:W-:-:S05]  /*3190*/  IMAD.WIDE.U32 R4, R3, 0x8, R4 ;  /* 0x0000000803047825 */ /* 0x001fca00078e0004 */
[----:B------:R2:W-:Y:S02]  /*31a0*/  STG.E.64 desc[UR6][R4.64], R16 ;  /* 0x0000001004007986 */ /* 0x0005e4000c101b06 */
.L_x_29253:
        /* <DEDUP_REMOVED lines=8> */
.L_x_29254:
[----:B------:R-:W-:Y:S05]  /*3230*/  BSYNC.RELIABLE B1 ;  /* 0x0000000000017941 */ /* 0x000fea0003800100 */
.L_x_29249:
[----:B------:R-:W-:-:S13]  /*3240*/  ISETP.GE.U32.AND P0, PT, R11, R2, PT ;  /* 0x000000020b00720c */ /* 0x000fda0003f06070 */
[----:B012---:R-:W0:Y:S01]  /*3250*/  @!P0 LDC.64 R4, c[0x0][0x398] ;  /* 0x0000e600ff048b82 */ /* 0x007e220000000a00 */
[----:B------:R-:W-:Y:S02]  /*3260*/  @!P0 IMAD.IADD R3, R0, 0x1, R11 ;  /* 0x0000000100038824 */ /* 0x000fe400078e020b */
[----:B------:R-:W-:Y:S02]  /*3270*/  @!P0 VIADD R11, R11, 0x80 ;  /* 0x000000800b0b8836 */ /* 0x000fe40000000000 */
[----:B0-----:R-:W-:-:S05]  /*3280*/  @!P0 IMAD.WIDE.U32 R4, R3, 0x8, R4 ;  /* 0x0000000803048825 */ /* 0x001fca00078e0004 */
[----:B------:R3:W-:Y:S02]  /*3290*/  @!P0 STG.E.64 desc[UR6][R4.64], R8 ;  /* 0x0000000804008986 */ /* 0x0007e4000c101b06 */
.L_x_29255:
[----:B------:R-:W-:Y:S05]  /*32a0*/  BSYNC.RECONVERGENT B0 ;  /* 0x0000000000007941 */ /* 0x000fea0003800200 */
.L_x_29248:
        /* <DEDUP_REMOVED lines=8> */
.L_x_29191:
        /* <DEDUP_REMOVED lines=41> */
.L_x_29259:
[----:B------:R-:W-:Y:S01]  /*35c0*/  IMAD.MOV.U32 R26, RZ, RZ, R16 ;  /* 0x000000ffff1a7224 */ /* 0x000fe200078e0010 */
[----:B------:R-:W-:Y:S01]  /*35d0*/  MOV R4, 0x3600 ;  /* 0x0000360000047802 */ /* 0x000fe20000000f00 */
[----:B------:R-:W-:-:S07]  /*35e0*/  IMAD.MOV.U32 R27, RZ, RZ, R17 ;  /* 0x000000ffff1b7224 */ /* 0x000fce00078e0011 */
[----:B-----5:R-:W-:Y:S05]  /*35f0*/  CALL.REL.NOINC `($__internal_41_$__cuda_sm20_div_s64) ;  /* 0x0000002400fc7944 */ /* 0x020fea0003c00000 */
        /* <DEDUP_REMOVED lines=9> */
.L_x_29260:
[----:B------:R-:W-:Y:S05]  /*3690*/  BSYNC.RECONVERGENT B1 ;  /* 0x0000000000017941 */ /* 0x000fea0003800200 */
.L_x_29258:
[----:B------:R-:W-:-:S04]  /*36a0*/  SEL R17, RZ, 0xffffffff, !P0 ;  /* 0xffffffffff117807 */ /* 0x000fc80004000000 */
[----:B------:R-:W-:-:S05]  /*36b0*/  IADD3 R16, P0, PT, R6, R17, RZ ;  /* 0x0000001106107210 */ /* 0x000fca0007f1e0ff */
[----:B------:R-:W-:Y:S01]  /*36c0*/  IMAD.X R17, R7, 0x1, R17, P0 ;  /* 0x0000000107117824 */ /* 0x000fe200000e0611 */
[----:B------:R-:W-:Y:S07]  /*36d0*/  BRA `(.L_x_29261) ;  /* 0x0000000000787947 */ /* 0x000fee0003800000 */
.L_x_29257:
        /* <DEDUP_REMOVED lines=24> */
.L_x_29262:
[----:B------:R-:W-:Y:S01]  /*3860*/  MOV R26, R16 ;  /* 0x00000010001a7202 */ /* 0x000fe20000000f00 */
[----:B------:R-:W-:Y:S01]  /*3870*/  IMAD.MOV.U32 R27, RZ, RZ, R17 ;  /* 0x000000ffff1b7224 */ /* 0x000fe200078e0011 */
[----:B------:R-:W-:-:S07]  /*3880*/  MOV R4, 0x38a0 ;  /* 0x000038a000047802 */ /* 0x000fce0000000f00 */
[----:B-----5:R-:W-:Y:S05]  /*3890*/  CALL.REL.NOINC `($__internal_41_$__cuda_sm20_div_s64) ;  /* 0x0000002400547944 */ /* 0x020fea0003c00000 */
[----:B------:R-:W-:Y:S02]  /*38a0*/  IMAD.MOV.U32 R16, RZ, RZ, R6 ;  /* 0x000000ffff107224 */ /* 0x000fe400078e0006 */
[----:B------:R-:W-:-:S07]  /*38b0*/  IMAD.MOV.U32 R17, RZ, RZ, R7 ;  /* 0x000000ffff117224 */ /* 0x000fce00078e0007 */
.L_x_29261:
[----:B------:R-:W-:Y:S05]  /*38c0*/  BSYNC.RECONVERGENT B0 ;  /* 0x0000000000007941 */ /* 0x000fea0003800200 */
.L_x_29256:
        /* <DEDUP_REMOVED lines=35> */
.L_x_29266:
[----:B------:R-:W-:Y:S01]  /*3b00*/  IMAD.MOV.U32 R26, RZ, RZ, R18 ;  /* 0x000000ffff1a7224 */ /* 0x000fe200078e0012 */
[----:B------:R-:W-:Y:S01]  /*3b10*/  MOV R4, 0x3b40 ;  /* 0x00003b4000047802 */ /* 0x000fe20000000f00 */
[----:B------:R-:W-:-:S07]  /*3b20*/  IMAD.MOV.U32 R27, RZ, RZ, R19 ;  /* 0x000000ffff1b7224 */ /* 0x000fce00078e0013 */
[----:B-----5:R-:W-:Y:S05]  /*3b30*/  CALL.REL.NOINC `($__internal_41_$__cuda_sm20_div_s64) ;  /* 0x0000002000ac7944 */ /* 0x020fea0003c00000 */
        /* <DEDUP_REMOVED lines=9> */
.L_x_29267:
[----:B------:R-:W-:Y:S05]  /*3bd0*/  BSYNC.RECONVERGENT B1 ;  /* 0x0000000000017941 */ /* 0x000fea0003800200 */
.L_x_29265:
[----:B------:R-:W-:-:S04]  /*3be0*/  SEL R19, RZ, 0xffffffff, !P0 ;  /* 0xffffffffff137807 */ /* 0x000fc80004000000 */
[----:B------:R-:W-:-:S05]  /*3bf0*/  IADD3 R18, P0, PT, R6, R19, RZ ;  /* 0x0000001306127210 */ /* 0x000fca0007f1e0ff */
[----:B------:R-:W-:Y:S01]  /*3c00*/  IMAD.X R19, R7, 0x1, R19, P0 ;  /* 0x0000000107137824 */ /* 0x000fe200000e0613 */
[----:B------:R-:W-:Y:S07]  /*3c10*/  BRA `(.L_x_29268) ;  /* 0x0000000000787947 */ /* 0x000fee0003800000 */
.L_x_29264:
        /* <DEDUP_REMOVED lines=24> */
.L_x_29269:
[----:B------:R-:W-:Y:S01]  /*3da0*/  IMAD.MOV.U32 R26, RZ, RZ, R18 ;  /* 0x000000ffff1a7224 */ /* 0x000fe200078e0012 */
[----:B------:R-:W-:Y:S02]  /*3db0*/  MOV R27, R19 ;  /* 0x00000013001b7202 */ /* 0x000fe40000000f00 */
[----:B------:R-:W-:-:S07]  /*3dc0*/  MOV R4, 0x3de0 ;  /* 0x00003de000047802 */ /* 0x000fce0000000f00 */
[----:B-----5:R-:W-:Y:S05]  /*3dd0*/  CALL.REL.NOINC `($__internal_41_$__cuda_sm20_div_s64) ;  /* 0x0000002000047944 */ /* 0x020fea0003c00000 */
[----:B------:R-:W-:Y:S02]  /*3de0*/  IMAD.MOV.U32 R18, RZ, RZ, R6 ;  /* 0x000000ffff127224 */ /* 0x000fe400078e0006 */
[----:B------:R-:W-:-:S07]  /*3df0*/  IMAD.MOV.U32 R19, RZ, RZ, R7 ;  /* 0x000000ffff137224 */ /* 0x000fce00078e0007 */
.L_x_29268:
[----:B------:R-:W-:Y:S05]  /*3e00*/  BSYNC.RECONVERGENT B0 ;  /* 0x0000000000007941 */ /* 0x000fea0003800200 */
.L_x_29263:
        /* <DEDUP_REMOVED lines=35> */
.L_x_29273:
[----:B------:R-:W-:Y:S01]  /*4040*/  MOV R26, R20 ;  /* 0x00000014001a7202 */ /* 0x000fe20000000f00 */
[----:B------:R-:W-:Y:S01]  /*4050*/  IMAD.MOV.U32 R27, RZ, RZ, R21 ;  /* 0x000000ffff1b7224 */ /* 0x000fe200078e0015 */
[----:B------:R-:W-:-:S07]  /*4060*/  MOV R4, 0x4080 ;  /* 0x0000408000047802 */ /* 0x000fce0000000f00 */
[----:B-----5:R-:W-:Y:S05]  /*4070*/  CALL.REL.NOINC `($__internal_41_$__cuda_sm20_div_s64) ;  /* 0x0000001c005c7944 */ /* 0x020fea0003c00000 */
        /* <DEDUP_REMOVED lines=9> */
.L_x_29274:
[----:B------:R-:W-:Y:S05]  /*4110*/  BSYNC.RECONVERGENT B1 ;  /* 0x0000000000017941 */ /* 0x000fea0003800200 */
.L_x_29272:
[----:B------:R-:W-:-:S04]  /*4120*/  SEL R21, RZ, 0xffffffff, !P0 ;  /* 0xffffffffff157807 */ /* 0x000fc80004000000 */
[----:B------:R-:W-:-:S04]  /*4130*/  IADD3 R20, P0, PT, R6, R21, RZ ;  /* 0x0000001506147210 */ /* 0x000fc80007f1e0ff */
[----:B------:R-:W-:Y:S01]  /*4140*/  IADD3.X R21, PT, PT, R7, R21, RZ, P0, !PT ;  /* 0x0000001507157210 */ /* 0x000fe200007fe4ff */
[----:B------:R-:W-:Y:S08]  /*4150*/  BRA `(.L_x_29275) ;  /* 0x0000000000787947 */ /* 0x000ff00003800000 */
.L_x_29271:
        /* <DEDUP_REMOVED lines=24> */
.L_x_29276:
[----:B------:R-:W-:Y:S01]  /*42e0*/  IMAD.MOV.U32 R26, RZ, RZ, R20 ;  /* 0x000000ffff1a7224 */ /* 0x000fe200078e0014 */
[----:B------:R-:W-:Y:S01]  /*42f0*/  MOV R4, 0x4320 ;  /* 0x0000432000047802 */ /* 0x000fe20000000f00 */
[----:B------:R-:W-:-:S07]  /*4300*/  IMAD.MOV.U32 R27, RZ, RZ, R21 ;  /* 0x000000ffff1b7224 */ /* 0x000fce00078e0015 */
[----:B-----5:R-:W-:Y:S05]  /*4310*/  CALL.REL.NOINC `($__internal_41_$__cuda_sm20_div_s64) ;  /* 0x0000001800b47944 */ /* 0x020fea0003c00000 */
[----:B------:R-:W-:Y:S01]  /*4320*/  MOV R20, R6 ;  /* 0x0000000600147202 */ /* 0x000fe20000000f00 */
[----:B------:R-:W-:-:S07]  /*4330*/  IMAD.MOV.U32 R21, RZ, RZ, R7 ;  /* 0x000000ffff157224 */ /* 0x000fce00078e0007 */
.L_x_29275:
[----:B------:R-:W-:Y:S05]  /*4340*/  BSYNC.RECONVERGENT B0 ;  /* 0x0000000000007941 */ /* 0x000fea0003800200 */
.L_x_29270:
        /* <DEDUP_REMOVED lines=35> */
.L_x_29280:
[----:B------:R-:W-:Y:S01]  /*4580*/  IMAD.MOV.U32 R26, RZ, RZ, R22 ;  /* 0x000000ffff1a7224 */ /* 0x000fe200078e0016 */
[----:B------:R-:W-:Y:S02]  /*4590*/  MOV R27, R23 ;  /* 0x00000017001b7202 */ /* 0x000fe40000000f00 */
        /* <DEDUP_REMOVED lines=11> */
.L_x_29281:
[----:B------:R-:W-:Y:S05]  /*4650*/  BSYNC.RECONVERGENT B1 ;  /* 0x0000000000017941 */ /* 0x000fea0003800200 */
.L_x_29279:
[----:B------:R-:W-:-:S04]  /*4660*/  SEL R23, RZ, 0xffffffff, !P0 ;  /* 0xffffffffff177807 */ /* 0x000fc80004000000 */
[----:B------:R-:W-:-:S05]  /*4670*/  IADD3 R22, P0, PT, R6, R23, RZ ;  /* 0x0000001706167210 */ /* 0x000fca0007f1e0ff */
[----:B------:R-:W-:Y:S01]  /*4680*/  IMAD.X R23, R7, 0x1, R23, P0 ;  /* 0x0000000107177824 */ /* 0x000fe200000e0617 */
[----:B------:R-:W-:Y:S07]  /*4690*/  BRA `(.L_x_29282) ;  /* 0x0000000000787947 */ /* 0x000fee0003800000 */
.L_x_29278:
        /* <DEDUP_REMOVED lines=24> */
.L_x_29283:
[----:B------:R-:W-:Y:S01]  /*4820*/  IMAD.MOV.U32 R26, RZ, RZ, R22 ;  /* 0x000000ffff1a7224 */ /* 0x000fe200078e0016 */
[----:B------:R-:W-:Y:S01]  /*4830*/  MOV R4, 0x4860 ;  /* 0x0000486000047802 */ /* 0x000fe20000000f00 */
[----:B------:R-:W-:-:S07]  /*4840*/  IMAD.MOV.U32 R27, RZ, RZ, R23 ;  /* 0x000000ffff1b7224 */ /* 0x000fce00078e0017 */
[----:B-----5:R-:W-:Y:S05]  /*4850*/  CALL.REL.NOINC `($__internal_41_$__cuda_sm20_div_s64) ;  /* 0x0000001400647944 */ /* 0x020fea0003c00000 */
[----:B------:R-:W-:Y:S01]  /*4860*/  IMAD.MOV.U32 R22, RZ, RZ, R6 ;  /* 0x000000ffff167224 */ /* 0x000fe200078e0006 */
[----:B------:R-:W-:-:S07]  /*4870*/  MOV R23, R7 ;  /* 0x0000000700177202 */ /* 0x000fce0000000f00 */
.L_x_29282:
[----:B------:R-:W-:Y:S05]  /*4880*/  BSYNC.RECONVERGENT B0 ;  /* 0x0000000000007941 */ /* 0x000fea0003800200 */
.L_x_29277:
        /* <DEDUP_REMOVED lines=35> */
.L_x_29287:
        /* <DEDUP_REMOVED lines=13> */
.L_x_29288:
[----:B------:R-:W-:Y:S05]  /*4b90*/  BSYNC.RECONVERGENT B1 ;  /* 0x0000000000017941 */ /* 0x000fea0003800200 */
.L_x_29286:
[----:B------:R-:W-:-:S04]  /*4ba0*/  SEL R9, RZ, 0xffffffff, !P0 ;  /* 0xffffffffff097807 */ /* 0x000fc80004000000 */
[----:B------:R-:W-:-:S05]  /*4bb0*/  IADD3 R8, P0, PT, R6, R9, RZ ;  /* 0x0000000906087210 */ /* 0x000fca0007f1e0ff */
[----:B------:R-:W-:Y:S01]  /*4bc0*/  IMAD.X R9, R7, 0x1, R9, P0 ;  /* 0x0000000107097824 */ /* 0x000fe200000e0609 */
[----:B------:R-:W-:Y:S07]  /*4bd0*/  BRA `(.L_x_29289) ;  /* 0x0000000000787947 */ /* 0x000fee0003800000 */
.L_x_29285:
        /* <DEDUP_REMOVED lines=24> */
.L_x_29290:
[----:B------:R-:W-:Y:S01]  /*4d60*/  MOV R26, R8 ;  /* 0x00000008001a7202 */ /* 0x000fe20000000f00 */
[----:B------:R-:W-:Y:S01]  /*4d70*/  IMAD.MOV.U32 R27, RZ, RZ, R9 ;  /* 0x000000ffff1b7224 */ /* 0x000fe200078e0009 */
[----:B------:R-:W-:-:S07]  /*4d80*/  MOV R4, 0x4da0 ;  /* 0x00004da000047802 */ /* 0x000fce0000000f00 */
[----:B------:R-:W-:Y:S05]  /*4d90*/  CALL.REL.NOINC `($__internal_41_$__cuda_sm20_div_s64) ;  /* 0x0000001000147944 */ /* 0x000fea0003c00000 */
[----:B------:R-:W-:Y:S02]  /*4da0*/  IMAD.MOV.U32 R8, RZ, RZ, R6 ;  /* 0x000000ffff087224 */ /* 0x000fe400078e0006 */
[----:B------:R-:W-:-:S07]  /*4db0*/  IMAD.MOV.U32 R9, RZ, RZ, R7 ;  /* 0x000000ffff097224 */ /* 0x000fce00078e0007 */
.L_x_29289:
[----:B------:R-:W-:Y:S05]  /*4dc0*/  BSYNC.RECONVERGENT B0 ;  /* 0x0000000000007941 */ /* 0x000fea0003800200 */
.L_x_29284:
        /* <DEDUP_REMOVED lines=35> */
.L_x_29294:
[----:B------:R-:W-:Y:S01]  /*5000*/  IMAD.MOV.U32 R26, RZ, RZ, R10 ;  /* 0x000000ffff1a7224 */ /* 0x000fe200078e000a */
[----:B------:R-:W-:Y:S01]  /*5010*/  MOV R4, 0x5040 ;  /* 0x0000504000047802 */ /* 0x000fe20000000f00 */
[----:B------:R-:W-:-:S07]  /*5020*/  IMAD.MOV.U32 R27, RZ, RZ, R11 ;  /* 0x000000ffff1b7224 */ /* 0x000fce00078e000b */
[----:B------:R-:W-:Y:S05]  /*5030*/  CALL.REL.NOINC `($__internal_41_$__cuda_sm20_div_s64) ;  /* 0x0000000c006c7944 */ /* 0x000fea0003c00000 */
        /* <DEDUP_REMOVED lines=9> */
.L_x_29295:
[----:B------:R-:W-:Y:S05]  /*50d0*/  BSYNC.RECONVERGENT B1 ;  /* 0x0000000000017941 */ /* 0x000fea0003800200 */
.L_x_29293:
[----:B------:R-:W-:-:S04]  /*50e0*/  SEL R11, RZ, 0xffffffff, !P0 ;  /* 0xffffffffff0b7807 */ /* 0x000fc80004000000 */
[----:B------:R-:W-:-:S05]  /*50f0*/  IADD3 R10, P0, PT, R6, R11, RZ ;  /* 0x0000000b060a7210 */ /* 0x000fca0007f1e0ff */
[----:B------:R-:W-:Y:S01]  /*5100*/  IMAD.X R11, R7, 0x1, R11, P0 ;  /* 0x00000001070b7824 */ /* 0x000fe200000e060b */
[----:B------:R-:W-:Y:S07]  /*5110*/  BRA `(.L_x_29296) ;  /* 0x0000000000787947 */ /* 0x000fee0003800000 */
.L_x_29292:
        /* <DEDUP_REMOVED lines=24> */
.L_x_29297:
[----:B------:R-:W-:Y:S01]  /*52a0*/  IMAD.MOV.U32 R26, RZ, RZ, R10 ;  /* 0x000000ffff1a7224 */ /* 0x000fe200078e000a */
[----:B------:R-:W-:Y:S02]  /*52b0*/  MOV R27, R11 ;  /* 0x0000000b001b7202 */ /* 0x000fe40000000f00 */
[----:B------:R-:W-:-:S07]  /*52c0*/  MOV R4, 0x52e0 ;  /* 0x000052e000047802 */ /* 0x000fce0000000f00 */
[----:B------:R-:W-:Y:S05]  /*52d0*/  CALL.REL.NOINC `($__internal_41_$__cuda_sm20_div_s64) ;  /* 0x0000000800c47944 */ /* 0x000fea0003c00000 */
[----:B------:R-:W-:Y:S02]  /*52e0*/  IMAD.MOV.U32 R10, RZ, RZ, R6 ;  /* 0x000000ffff0a7224 */ /* 0x000fe400078e0006 */
[----:B------:R-:W-:-:S07]  /*52f0*/  IMAD.MOV.U32 R11, RZ, RZ, R7 ;  /* 0x000000ffff0b7224 */ /* 0x000fce00078e0007 */
.L_x_29296:
[----:B------:R-:W-:Y:S05]  /*5300*/  BSYNC.RECONVERGENT B0 ;  /* 0x0000000000007941 */ /* 0x000fea0003800200 */
.L_x_29291:
        /* <DEDUP_REMOVED lines=35> */
.L_x_29301:
        /* <DEDUP_REMOVED lines=13> */
.L_x_29302:
[----:B------:R-:W-:Y:S05]  /*5610*/  BSYNC.RECONVERGENT B1 ;  /* 0x0000000000017941 */ /* 0x000fea0003800200 */
.L_x_29300:
[----:B------:R-:W-:-:S04]  /*5620*/  SEL R13, RZ, 0xffffffff, !P0 ;  /* 0xffffffffff0d7807 */ /* 0x000fc80004000000 */
[----:B------:R-:W-:-:S04]  /*5630*/  IADD3 R12, P0, PT, R6, R13, RZ ;  /* 0x0000000d060c7210 */ /* 0x000fc80007f1e0ff */
[----:B------:R-:W-:Y:S01]  /*5640*/  IADD3.X R13, PT, PT, R7, R13, RZ, P0, !PT ;  /* 0x0000000d070d7210 */ /* 0x000fe200007fe4ff */
[----:B------:R-:W-:Y:S08]  /*5650*/  BRA `(.L_x_29303) ;  /* 0x0000000000787947 */ /* 0x000ff00003800000 */
.L_x_29299:
        /* <DEDUP_REMOVED lines=24> */
.L_x_29304:
[----:B------:R-:W-:Y:S01]  /*57e0*/  IMAD.MOV.U32 R26, RZ, RZ, R12 ;  /* 0x000000ffff1a7224 */ /* 0x000fe200078e000c */
[----:B------:R-:W-:Y:S01]  /*57f0*/  MOV R4, 0x5820 ;  /* 0x0000582000047802 */ /* 0x000fe20000000f00 */
[----:B------:R-:W-:-:S07]  /*5800*/  IMAD.MOV.U32 R27, RZ, RZ, R13 ;  /* 0x000000ffff1b7224 */ /* 0x000fce00078e000d */
[----:B------:R-:W-:Y:S05]  /*5810*/  CALL.REL.NOINC `($__internal_41_$__cuda_sm20_div_s64) ;  /* 0x0000000400747944 */ /* 0x000fea0003c00000 */
[----:B------:R-:W-:Y:S01]  /*5820*/  MOV R12, R6 ;  /* 0x00000006000c7202 */ /* 0x000fe20000000f00 */
[----:B------:R-:W-:-:S07]  /*5830*/  IMAD.MOV.U32 R13, RZ, RZ, R7 ;  /* 0x000000ffff0d7224 */ /* 0x000fce00078e0007 */
.L_x_29303:
[----:B------:R-:W-:Y:S05]  /*5840*/  BSYNC.RECONVERGENT B0 ;  /* 0x0000000000007941 */ /* 0x000fea0003800200 */
.L_x_29298:
        /* <DEDUP_REMOVED lines=35> */
.L_x_29308:
        /* <DEDUP_REMOVED lines=13> */
.L_x_29309:
[----:B------:R-:W-:Y:S05]  /*5b50*/  BSYNC.RECONVERGENT B1 ;  /* 0x0000000000017941 */ /* 0x000fea0003800200 */
.L_x_29307:
[----:B------:R-:W-:-:S04]  /*5b60*/  SEL R15, RZ, 0xffffffff, !P0 ;  /* 0xffffffffff0f7807 */ /* 0x000fc80004000000 */
[----:B------:R-:W-:-:S04]  /*5b70*/  IADD3 R14, P0, PT, R6, R15, RZ ;  /* 0x0000000f060e7210 */ /* 0x000fc80007f1e0ff */
[----:B------:R-:W-:Y:S01]  /*5b80*/  IADD3.X R15, PT, PT, R7, R15, RZ, P0, !PT ;  /* 0x0000000f070f7210 */ /* 0x000fe200007fe4ff */
[----:B------:R-:W-:Y:S08]  /*5b90*/  BRA `(.L_x_29310) ;  /* 0x0000000000787947 */ /* 0x000ff00003800000 */
.L_x_29306:
        /* <DEDUP_REMOVED lines=24> */
.L_x_29311:
[----:B------:R-:W-:Y:S01]  /*5d20*/  IMAD.MOV.U32 R26, RZ, RZ, R14 ;  /* 0x000000ffff1a7224 */ /* 0x000fe200078e000e */
[----:B------:R-:W-:Y:S01]  /*5d30*/  MOV R4, 0x5d60 ;  /* 0x00005d6000047802 */ /* 0x000fe20000000f00 */
[----:B------:R-:W-:-:S07]  /*5d40*/  IMAD.MOV.U32 R27, RZ, RZ, R15 ;  /* 0x000000ffff1b7224 */ /* 0x000fce00078e000f */
[----:B------:R-:W-:Y:S05]  /*5d50*/  CALL.REL.NOINC `($__internal_41_$__cuda_sm20_div_s64) ;  /* 0x0000000000247944 */ /* 0x000fea0003c00000 */
[----:B------:R-:W-:Y:S01]  /*5d60*/  MOV R14, R6 ;  /* 0x00000006000e7202 */ /* 0x000fe20000000f00 */
[----:B------:R-:W-:-:S07]  /*5d70*/  IMAD.MOV.U32 R15, RZ, RZ, R7 ;  /* 0x000000ffff0f7224 */ /* 0x000fce00078e0007 */
.L_x_29310:
[----:B------:R-:W-:Y:S05]  /*5d80*/  BSYNC.RECONVERGENT B0 ;  /* 0x0000000000007941 */ /* 0x000fea0003800200 */
.L_x_29305:
[----:B------:R-:W0:Y:S02]  /*5d90*/  LDC.64 R4, c[0x0][0x398] ;  /* 0x0000e600ff047b82 */ /* 0x000e240000000a00 */
[----:B0-----:R-:W-:-:S04]  /*5da0*/  IMAD.WIDE.U32 R4, R0, 0x8, R4 ;  /* 0x0000000800047825 */ /* 0x001fc800078e0004 */
[----:B------:R-:W-:-:S05]  /*5db0*/  IMAD.WIDE.U32 R4, R2, 0x40, R4 ;  /* 0x0000004002047825 */ /* 0x000fca00078e0004 */
[----:B------:R-:W-:Y:S04]  /*5dc0*/  STG.E.ENL2.256 desc[UR6][R4.64], R16, R20 ;  /* 0xf80000100414797f */ /* 0x000fe8000f121806 */
[----:B------:R-:W-:Y:S01]  /*5dd0*/  STG.E.ENL2.256 desc[UR6][R4.64+0x20], R8, R12 ;  /* 0xf8000108040c797f */ /* 0x000fe2000f121806 */
[----:B------:R-:W-:Y:S05]  /*5de0*/  EXIT ;  /* 0x000000000000794d */ /* 0x000fea0003800000 */
        .weak           $__internal_41_$__cuda_sm20_div_s64
        .type           $__internal_41_$__cuda_sm20_div_s64,@function
        .size           $__internal_41_$__cuda_sm20_div_s64,(.L_x_36990 - $__internal_41_$__cuda_sm20_div_s64)
$__internal_41_$__cuda_sm20_div_s64:
        /* <DEDUP_REMOVED lines=84> */
[----:B------:R-:W-:Y:S05]  /*6330*/  RET.REL.NODEC R4 `(_ZN2at6native29vectorized_elementwise_kernelILi8ENS0_13AUnaryFunctorIlllZZZNS0_15binary_internal21div_floor_kernel_cudaERNS_18TensorIteratorBaseEENKUlvE_clEvENKUlvE2_clEvEUlllE_EESt5arrayIPcLm2EEEEviT0_T1_) ;  /* 0xffffff9c04307950 */ /* 0x000fea0003c3ffff */
.L_x_29312:
        /* <DEDUP_REMOVED lines=12> */
.L_x_36990:


//--------------------- .text._ZN2at6native18elementwise_kernelILi128ELi4EZNS0_15gpu_kernel_implINS0_13BinaryFunctorIiiiZZZNS0_15binary_internal21div_floor_kernel_cudaERNS_18TensorIteratorBaseEENKUlvE_clEvENKUlvE1_clEvEUliiE_EEEEvS6_RKT_EUliE_EEviT1_ --------------------------
	.section	.text._ZN2at6native18elementwise_kernelILi128ELi4EZNS0_15gpu_kernel_implINS0_13BinaryFunctorIiiiZZZNS0_15binary_internal21div_floor_kernel_cudaERNS_18TensorIteratorBaseEENKUlvE_clEvENKUlvE1_clEvEUliiE_EEEEvS6_RKT_EUliE_EEviT1_,"ax",@progbits
	.align	128
        .global         _ZN2at6native18elementwise_kernelILi128ELi4EZNS0_15gpu_kernel_implINS0_13BinaryFunctorIiiiZZZNS0_15binary_internal21div_floor_kernel_cudaERNS_18TensorIteratorBaseEENKUlvE_clEvENKUlvE1_clEvEUliiE_EEEEvS6_RKT_EUliE_EEviT1_
        .type           _ZN2at6native18elementwise_kernelILi128ELi4EZNS0_15gpu_kernel_implINS0_13BinaryFunctorIiiiZZZNS0_15binary_internal21div_floor_kernel_cudaERNS_18TensorIteratorBaseEENKUlvE_clEvENKUlvE1_clEvEUliiE_EEEEvS6_RKT_EUliE_EEviT1_,@function
        .size           _ZN2at6native18elementwise_kernelILi128ELi4EZNS0_15gpu_kernel_implINS0_13BinaryFunctorIiiiZZZNS0_15binary_internal21div_floor_kernel_cudaERNS_18TensorIteratorBaseEENKUlvE_clEvENKUlvE1_clEvEUliiE_EEEEvS6_RKT_EUliE_EEviT1_,(.L_x_37187 - _ZN2at6native18elementwise_kernelILi128ELi4EZNS0_15gpu_kernel_implINS0_13BinaryFunctorIiiiZZZNS0_15binary_internal21div_floor_kernel_cudaERNS_18TensorIteratorBaseEENKUlvE_clEvENKUlvE1_clEvEUliiE_EEEEvS6_RKT_EUliE_EEviT1_)
        .other          _ZN2at6native18elementwise_kernelILi128ELi4EZNS0_15gpu_kernel_implINS0_13BinaryFunctorIiiiZZZNS0_15binary_internal21div_floor_kernel_cudaERNS_18TensorIteratorBaseEENKUlvE_clEvENKUlvE1_clEvEUliiE_EEEEvS6_RKT_EUliE_EEviT1_,@"STO_CUDA_ENTRY STV_DEFAULT"
_ZN2at6native18elementwise_kernelILi128ELi4EZNS0_15gpu_kernel_implINS0_13BinaryFunctorIiiiZZZNS0_15binary_internal21div_floor_kernel_cudaERNS_18TensorIteratorBaseEENKUlvE_clEvENKUlvE1_clEvEUliiE_EEEEvS6_RKT_EUliE_EEviT1_:
.text._ZN2at6native18elementwise_kernelILi128ELi4EZNS0_15gpu_kernel_implINS0_13BinaryFunctorIiiiZZZNS0_15binary_internal21div_floor_kernel_cudaERNS_18TensorIteratorBaseEENKUlvE_clEvENKUlvE1_clEvEUliiE_EEEEvS6_RKT_EUliE_EEviT1_:
        /* <DEDUP_REMOVED lines=371> */
.L_x_29315:
        /* <DEDUP_REMOVED lines=16> */
.L_x_29319:
[----:B------:R0:W5:Y:S01]  /*1830*/  LDG.E.U8 R19, desc[UR36][R2.64] ;  /* 0x0000002402137981 */ /* 0x000162000c1e1100 */
[----:B------:R-:W-:Y:S05]  /*1840*/  BRA `(.L_x_29321) ;  /* 0x0000000c002c7947 */ /* 0x000fea0003800000 */
.L_x_29318:
        /* <DEDUP_REMOVED lines=8> */
.L_x_29323:
[----:B------:R0:W5:Y:S01]  /*18d0*/  LDG.E R19, desc[UR36][R2.64] ;  /* 0x0000002402137981 */ /* 0x000162000c1e1900 */
[----:B------:R-:W-:Y:S05]  /*18e0*/  BRA `(.L_x_29321) ;  /* 0x0000000c00047947 */ /* 0x000fea0003800000 */
.L_x_29322:
[----:B------:R0:W5:Y:S01]  /*18f0*/  LDG.E.S16 R19, desc[UR36][R2.64] ;  /* 0x0000002402137981 */ /* 0x000162000c1e1700 */
[----:B------:R-:W-:Y:S05]  /*1900*/  BRA `(.L_x_29321) ;  /* 0x0000000800fc7947 */ /* 0x000fea0003800000 */
.L_x_29317:
        /* <DEDUP_REMOVED lines=9> */
.L_x_29325:
[----:B------:R-:W2:Y:S02]  /*19a0*/  LDG.E.U16 R2, desc[UR36][R2.64] ;  /* 0x0000002402027981 */ /* 0x000ea4000c1e1500 */
[----:B--2---:R-:W-:-:S06]  /*19b0*/  HADD2.F32 R19, -RZ, R2.H0_H0 ;  /* 0x20000002ff137230 */ /* 0x004fcc0000004100 */
[----:B------:R-:W0:Y:S01]  /*19c0*/  F2I.FTZ.TRUNC.NTZ R19, R19 ;  /* 0x0000001300137305 */ /* 0x000e22000021f100 */
[----:B------:R-:W-:Y:S05]  /*19d0*/  BRA `(.L_x_29321) ;  /* 0x0000000800c87947 */ /* 0x000fea0003800000 */
.L_x_29324:
        /* <DEDUP_REMOVED lines=9> */
.L_x_29327:
[----:B------:R-:W2:Y:S02]  /*1a70*/  LDG.E.U16 R2, desc[UR36][R2.64] ;  /* 0x0000002402027981 */ /* 0x000ea4000c1e1500 */
[----:B--2---:R-:W-:-:S06]  /*1a80*/  HADD2.F32 R19, -RZ, R2.H0_H0 ;  /* 0x20000002ff137230 */ /* 0x004fcc0000004100 */
[----:B------:R-:W0:Y:S01]  /*1a90*/  F2I.FTZ.TRUNC.NTZ R19, R19 ;  /* 0x0000001300137305 */ /* 0x000e22000021f100 */
[----:B------:R-:W-:Y:S05]  /*1aa0*/  BRA `(.L_x_29321) ;  /* 0x0000000800947947 */ /* 0x000fea0003800000 */
.L_x_29326:
[----:B------:R-:W2:Y:S02]  /*1ab0*/  LDG.E.64 R2, desc[UR36][R2.64] ;  /* 0x0000002402027981 */ /* 0x000ea4000c1e1b00 */
[----:B--2---:R0:W1:Y:S01]  /*1ac0*/  F2I.F64.TRUNC R19, R2 ;  /* 0x0000000200137311 */ /* 0x004062000030d100 */
[----:B------:R-:W-:Y:S05]  /*1ad0*/  BRA `(.L_x_29321) ;  /* 0x0000000800887947 */ /* 0x000fea0003800000 */
.L_x_29316:
        /* <DEDUP_REMOVED lines=12> */
.L_x_29330:
[----:B------:R-:W2:Y:S02]  /*1ba0*/  LDG.E.64 R2, desc[UR36][R2.64] ;  /* 0x0000002402027981 */ /* 0x000ea4000c1e1b00 */
[----:B--2---:R0:W1:Y:S01]  /*1bb0*/  F2I.F64.TRUNC R19, R2 ;  /* 0x0000000200137311 */ /* 0x004062000030d100 */
[----:B------:R-:W-:Y:S05]  /*1bc0*/  BRA `(.L_x_29321) ;  /* 0x00000008004c7947 */ /* 0x000fea0003800000 */
.L_x_29329:
        /* <DEDUP_REMOVED lines=24> */
[----:B------:R0:W1:Y:S01]  /*1d50*/  F2I.FTZ.TRUNC.NTZ R19, R5 ;  /* 0x0000000500137305 */ /* 0x000062000021f100 */
[----:B------:R-:W-:Y:S05]  /*1d60*/  BRA `(.L_x_29321) ;  /* 0x0000000400e47947 */ /* 0x000fea0003800000 */
.L_x_29332:
        /* <DEDUP_REMOVED lines=11> */
[----:B------:R0:W1:Y:S01]  /*1e20*/  F2I.FTZ.TRUNC.NTZ R19, R0 ;  /* 0x0000000000137305 */ /* 0x000062000021f100 */
[----:B------:R-:W-:Y:S05]  /*1e30*/  BRA `(.L_x_29321) ;  /* 0x0000000400b07947 */ /* 0x000fea0003800000 */
.L_x_29331:
[----:B------:R-:W2:Y:S02]  /*1e40*/  LDG.E.U16 R19, desc[UR36][R2.64] ;  /* 0x0000002402137981 */ /* 0x000ea4000c1e1500 */
[----:B--2---:R-:W-:-:S06]  /*1e50*/  SHF.L.U32 R19, R19, 0x10, RZ ;  /* 0x0000001013137819 */ /* 0x004fcc00000006ff */
[----:B------:R-:W0:Y:S01]  /*1e60*/  F2I.FTZ.TRUNC.NTZ R19, R19 ;  /* 0x0000001300137305 */ /* 0x000e22000021f100 */
[----:B------:R-:W-:Y:S05]  /*1e70*/  BRA `(.L_x_29321) ;  /* 0x0000000400a07947 */ /* 0x000fea0003800000 */
.L_x_29328:
        /* <DEDUP_REMOVED lines=10> */
.L_x_29335:
        /* <DEDUP_REMOVED lines=21> */
.L_x_29339:
[----:B------:R-:W-:Y:S05]  /*2070*/  BSYNC.RECONVERGENT B1 ;  /* 0x0000000000017941 */ /* 0x000fea0003800200 */
.L_x_29338:
[----:B------:R-:W-:Y:S01]  /*2080*/  IMAD.SHL.U32 R0, R0, 0x100000, RZ ;  /* 0x0010000000007824 */ /* 0x000fe200078e00ff */
[----:B------:R-:W-:-:S04]  /*2090*/  LEA R2, R2, 0x3b800000, 0x17 ;  /* 0x3b80000002027811 */ /* 0x000fc800078eb8ff */
[----:B------:R-:W-:-:S07]  /*20a0*/  LOP3.LUT R19, R2, R0, R19, 0xfe, !PT ;  /* 0x0000000002137212 */ /* 0x000fce00078efe13 */
.L_x_29337:
[----:B------:R-:W-:Y:S05]  /*20b0*/  BSYNC.RECONVERGENT B0 ;  /* 0x0000000000007941 */ /* 0x000fea0003800200 */
.L_x_29336:
[----:B------:R-:W1:Y:S01]  /*20c0*/  F2I.FTZ.TRUNC.NTZ R19, R19 ;  /* 0x0000001300137305 */ /* 0x000e62000021f100 */
[----:B------:R-:W-:Y:S05]  /*20d0*/  BRA `(.L_x_29321) ;  /* 0x0000000400087947 */ /* 0x000fea0003800000 */
.L_x_29334:
        /* <DEDUP_REMOVED lines=21> */
.L_x_29343:
[----:B------:R-:W-:Y:S05]  /*2230*/  BSYNC.RECONVERGENT B1 ;  /* 0x0000000000017941 */ /* 0x000fea0003800200 */
.L_x_29342:
[----:B------:R-:W-:Y:S01]  /*2240*/  IMAD.SHL.U32 R0, R0, 0x200000, RZ ;  /* 0x0020000000007824 */ /* 0x000fe200078e00ff */
[----:B------:R-:W-:-:S04]  /*2250*/  LEA R2, R2, 0x37800000, 0x17 ;  /* 0x3780000002027811 */ /* 0x000fc800078eb8ff */
[----:B------:R-:W-:-:S07]  /*2260*/  LOP3.LUT R19, R2, R0, R19, 0xfe, !PT ;  /* 0x0000000002137212 */ /* 0x000fce00078efe13 */
.L_x_29341:
[----:B------:R-:W-:Y:S05]  /*2270*/  BSYNC.RECONVERGENT B0 ;  /* 0x0000000000007941 */ /* 0x000fea0003800200 */
.L_x_29340:
[----:B------:R-:W2:Y:S01]  /*2280*/  F2I.FTZ.TRUNC.NTZ R19, R19 ;  /* 0x0000001300137305 */ /* 0x000ea2000021f100 */
[----:B------:R-:W-:Y:S05]  /*2290*/  BRA `(.L_x_29321) ;  /* 0x0000000000987947 */ /* 0x000fea0003800000 */
.L_x_29333:
[----:B------:R-:W-:-:S09]  /*22a0*/  UISETP.NE.AND UP0, UPT, UR4, 0x1c, UPT ;  /* 0x0000001c0400788c */ /* 0x000fd2000bf05270 */
[----:B------:R-:W-:Y:S05]  /*22b0*/  BRA.U !UP0, `(.L_x_29344) ;  /* 0x00000001088c7547 */ /* 0x000fea000b800000 */
[----:B------:R-:W-:-:S09]  /*22c0*/  UISETP.NE.AND UP0, UPT, UR4, 0x1d, UPT ;  /* 0x0000001d0400788c */ /* 0x000fd2000bf05270 */
[----:B------:R-:W-:Y:S05]  /*22d0*/  BRA.U !UP0, `(.L_x_29345) ;  /* 0x00000001087c7547 */ /* 0x000fea000b800000 */
[----:B------:R-:W-:-:S09]  /*22e0*/  UISETP.NE.AND UP0, UPT, UR4, 0x2c, UPT ;  /* 0x0000002c0400788c */ /* 0x000fd2000bf05270 */
[----:B------:R-:W-:Y:S05]  /*22f0*/  BRA.U !UP0, `(.L_x_29346) ;  /* 0x0000000108487547 */ /* 0x000fea000b800000 */
.L_x_29320:
        /* <DEDUP_REMOVED lines=16> */
.L_x_29347:
[----:B------:R-:W-:Y:S01]  /*2400*/  HFMA2 R19, -RZ, RZ, 0, 0 ;  /* 0x00000000ff137431 */ /* 0x000fe200000001ff */
[----:B------:R-:W-:Y:S06]  /*2410*/  BRA `(.L_x_29321) ;  /* 0x0000000000387947 */ /* 0x000fec0003800000 */
.L_x_29346:
        /* <DEDUP_REMOVED lines=8> */
.L_x_29349:
[----:B------:R-:W-:Y:S05]  /*24a0*/  BSYNC.RECONVERGENT B0 ;  /* 0x0000000000007941 */ /* 0x000fea0003800200 */
.L_x_29348:
[----:B------:R-:W4:Y:S01]  /*24b0*/  F2I.FTZ.TRUNC.NTZ R19, R19 ;  /* 0x0000001300137305 */ /* 0x000f22000021f100 */
[----:B------:R-:W-:Y:S05]  /*24c0*/  BRA `(.L_x_29321) ;  /* 0x00000000000c7947 */ /* 0x000fea0003800000 */
.L_x_29345:
[----:B------:R0:W5:Y:S01]  /*24d0*/  LDG.E R19, desc[UR36][R2.64] ;  /* 0x0000002402137981 */ /* 0x000162000c1e1900 */
[----:B------:R-:W-:Y:S05]  /*24e0*/  BRA `(.L_x_29321) ;  /* 0x0000000000047947 */ /* 0x000fea0003800000 */
.L_x_29344:
[----:B------:R3:W5:Y:S02]  /*24f0*/  LDG.E R19, desc[UR36][R2.64] ;  /* 0x0000002402137981 */ /* 0x000764000c1e1900 */
.L_x_29321:
        /* <DEDUP_REMOVED lines=16> */
.L_x_29353:
[----:B------:R0:W5:Y:S01]  /*2600*/  LDG.E.U8 R0, desc[UR36][R2.64] ;  /* 0x0000002402007981 */ /* 0x000162000c1e1100 */
[----:B------:R-:W-:Y:S05]  /*2610*/  BRA `(.L_x_29355) ;  /* 0x0000000c002c7947 */ /* 0x000fea0003800000 */
.L_x_29352:
        /* <DEDUP_REMOVED lines=8> */
.L_x_29357:
[----:B------:R3:W5:Y:S01]  /*26a0*/  LDG.E R0, desc[UR36][R2.64] ;  /* 0x0000002402007981 */ /* 0x000762000c1e1900 */
[----:B------:R-:W-:Y:S05]  /*26b0*/  BRA `(.L_x_29355) ;  /* 0x0000000c00047947 */ /* 0x000fea0003800000 */
.L_x_29356:
[----:B------:R0:W5:Y:S01]  /*26c0*/  LDG.E.S16 R0, desc[UR36][R2.64] ;  /* 0x0000002402007981 */ /* 0x000162000c1e1700 */
[----:B------:R-:W-:Y:S05]  /*26d0*/  BRA `(.L_x_29355) ;  /* 0x0000000800fc7947 */ /* 0x000fea0003800000 */
.L_x_29351:
[----:B------:R-:W-:-:S09]  /*26e0*/  UISETP.GT.AND UP0, UPT, UR4, 0x6, UPT ;  /* 0x000000060400788c */ /* 0x000fd2000bf04270 */
[----:B------:R-:W-:Y:S05]  /*26f0*/  BRA.U UP0, `(.L_x_29358) ;  /* 0x00000001002c7547 */ /* 0x000fea000b800000 */
[----:B------:R-:W-:-:S09]  /*2700*/  UISETP.NE.AND UP0, UPT, UR4, 0x5, UPT ;  /* 0x000000050400788c */ /* 0x000fd2000bf05270 */
[----:B------:R-:W-:Y:S05]  /*2710*/  BRA.U !UP0, `(.L_x_29359) ;  /* 0x0000000108147547 */ /* 0x000fea000b800000 */
[----:B------:R-:W-:-:S09]  /*2720*/  UISETP.NE.AND UP0, UPT, UR4, 0x6, UPT ;  /* 0x000000060400788c */ /* 0x000fd2000bf05270 */
[----:B------:R-:W-:Y:S05]  /*2730*/  BRA.U UP0, `(.L_x_29354) ;  /* 0x0000000900647547 */ /* 0x000fea000b800000 */
[----:B------:R-:W3:Y:S02]  /*2740*/  LDG.E R0, desc[UR36][R2.64] ;  /* 0x0000002402007981 */ /* 0x000ee4000c1e1900 */
[----:B---3--:R-:W0:Y:S01]  /*2750*/  F2I.FTZ.TRUNC.NTZ R0, R0 ;  /* 0x0000000000007305 */ /* 0x008e22000021f100 */
[----:B------:R-:W-:Y:S05]  /*2760*/  BRA `(.L_x_29355) ;  /* 0x0000000800d87947 */ /* 0x000fea0003800000 */
.L_x_29359:
[----:B------:R-:W3:Y:S02]  /*2770*/  LDG.E.U16 R2, desc[UR36][R2.64] ;  /* 0x0000002402027981 */ /* 0x000ee4000c1e1500 */
[----:B---3--:R-:W-:-:S06]  /*2780*/  HADD2.F32 R0, -RZ, R2.H0_H0 ;  /* 0x20000002ff007230 */ /* 0x008fcc0000004100 */
[----:B------:R-:W0:Y:S01]  /*2790*/  F2I.FTZ.TRUNC.NTZ R0, R0 ;  /* 0x0000000000007305 */ /* 0x000e22000021f100 */
[----:B------:R-:W-:Y:S05]  /*27a0*/  BRA `(.L_x_29355) ;  /* 0x0000000800c87947 */ /* 0x000fea0003800000 */
.L_x_29358:
[----:B------:R-:W-:-:S09]  /*27b0*/  UISETP.NE.AND UP0, UPT, UR4, 0x7, UPT ;  /* 0x000000070400788c */ /* 0x000fd2000bf05270 */
[----:B------:R-:W-:Y:S05]  /*27c0*/  BRA.U !UP0, `(.L_x_29360) ;  /* 0x00000001082c7547 */ /* 0x000fea000b800000 */
[----:B------:R-:W-:-:S09]  /*27d0*/  UISETP.NE.AND UP0, UPT, UR4, 0x8, UPT ;  /* 0x000000080400788c */ /* 0x000fd2000bf05270 */
[----:B------:R-:W-:Y:S05]  /*27e0*/  BRA.U !UP0, `(.L_x_29361) ;  /* 0x0000000108147547 */ /* 0x000fea000b800000 */
[----:B------:R-:W-:-:S09]  /*27f0*/  UISETP.NE.AND UP0, UPT, UR4, 0x9, UPT ;  /* 0x000000090400788c */ /* 0x000fd2000bf05270 */
[----:B------:R-:W-:Y:S05]  /*2800*/  BRA.U UP0, `(.L_x_29354) ;  /* 0x0000000900307547 */ /* 0x000fea000b800000 */
[----:B------:R-:W3:Y:S02]  /*2810*/  LDG.E R0, desc[UR36][R2.64] ;  /* 0x0000002402007981 */ /* 0x000ee4000c1e1900 */
[----:B---3--:R-:W0:Y:S01]  /*2820*/  F2I.FTZ.TRUNC.NTZ R0, R0 ;  /* 0x0000000000007305 */ /* 0x008e22000021f100 */
[----:B------:R-:W-:Y:S05]  /*2830*/  BRA `(.L_x_29355) ;  /* 0x0000000800a47947 */ /* 0x000fea0003800000 */
.L_x_29361:
[----:B------:R-:W3:Y:S02]  /*2840*/  LDG.E.U16 R2, desc[UR36][R2.64] ;  /* 0x0000002402027981 */ /* 0x000ee4000c1e1500 */
[----:B---3--:R-:W-:-:S06]  /*2850*/  HADD2.F32 R0, -RZ, R2.H0_H0 ;  /* 0x20000002ff007230 */ /* 0x008fcc0000004100 */
[----:B------:R-:W0:Y:S01]  /*2860*/  F2I.FTZ.TRUNC.NTZ R0, R0 ;  /* 0x0000000000007305 */ /* 0x000e22000021f100 */
[----:B------:R-:W-:Y:S05]  /*2870*/  BRA `(.L_x_29355) ;  /* 0x0000000800947947 */ /* 0x000fea0003800000 */
.L_x_29360:
[----:B------:R-:W3:Y:S02]  /*2880*/  LDG.E.64 R2, desc[UR36][R2.64] ;  /* 0x0000002402027981 */ /* 0x000ee4000c1e1b00 */
[----:B---3--:R0:W3:Y:S01]  /*2890*/  F2I.F64.TRUNC R0, R2 ;  /* 0x0000000200007311 */ /* 0x0080e2000030d100 */
[----:B------:R-:W-:Y:S05]  /*28a0*/  BRA `(.L_x_29355) ;  /* 0x0000000800887947 */ /* 0x000fea0003800000 */
.L_x_29350:
        /* <DEDUP_REMOVED lines=10> */
[----:B------:R-:W-:Y:S01]  /*2950*/  SEL R0, RZ, 0x1, !P0 ;  /* 0x00000001ff007807 */ /* 0x000fe20004000000 */
[----:B------:R-:W-:Y:S08]  /*2960*/  BRA `(.L_x_29355) ;  /* 0x0000000800587947 */ /* 0x000ff00003800000 */
.L_x_29364:
[----:B------:R-:W3:Y:S02]  /*2970*/  LDG.E.64 R2, desc[UR36][R2.64] ;  /* 0x0000002402027981 */ /* 0x000ee4000c1e1b00 */
[----:B---3--:R0:W3:Y:S01]  /*2980*/  F2I.F64.TRUNC R0, R2 ;  /* 0x0000000200007311 */ /* 0x0080e2000030d100 */
[----:B------:R-:W-:Y:S05]  /*2990*/  BRA `(.L_x_29355) ;  /* 0x00000008004c7947 */ /* 0x000fea0003800000 */
.L_x_29363:
        /* <DEDUP_REMOVED lines=24> */
[----:B------:R-:W0:Y:S01]  /*2b20*/  F2I.FTZ.TRUNC.NTZ R0, R0 ;  /* 0x0000000000007305 */ /* 0x000e22000021f100 */
[----:B------:R-:W-:Y:S05]  /*2b30*/  BRA `(.L_x_29355) ;  /* 0x0000000400e47947 */ /* 0x000fea0003800000 */
.L_x_29366:
[----:B------:R-:W3:Y:S02]  /*2b40*/  LDG.E.U8 R2, desc[UR36][R2.64] ;  /* 0x0000002402027981 */ /* 0x000ee4000c1e1100 */
[C---:B---3--:R-:W-:Y:S01]  /*2b50*/  SHF.L.U32 R4, R2.reuse, 0x19, RZ ;  /* 0x0000001902047819 */ /* 0x048fe200000006ff */
        /* <DEDUP_REMOVED lines=9> */
[----:B------:R-:W0:Y:S01]  /*2bf0*/  F2I.FTZ.TRUNC.NTZ R0, R0 ;  /* 0x0000000000007305 */ /* 0x000e22000021f100 */
[----:B------:R-:W-:Y:S05]  /*2c00*/  BRA `(.L_x_29355) ;  /* 0x0000000400b07947 */ /* 0x000fea0003800000 */
.L_x_29365:
[----:B------:R-:W3:Y:S02]  /*2c10*/  LDG.E.U16 R0, desc[UR36][R2.64] ;  /* 0x0000002402007981 */ /* 0x000ee4000c1e1500 */
[----:B---3--:R-:W-:-:S06]  /*2c20*/  IMAD.U32 R0, R0, 0x10000, RZ ;  /* 0x0001000000007824 */ /* 0x008fcc00078e00ff */
[----:B------:R-:W0:Y:S01]  /*2c30*/  F2I.FTZ.TRUNC.NTZ R0, R0 ;  /* 0x0000000000007305 */ /* 0x000e22000021f100 */
[----:B------:R-:W-:Y:S05]  /*2c40*/  BRA `(.L_x_29355) ;  /* 0x0000000400a07947 */ /* 0x000fea0003800000 */
.L_x_29362:
        /* <DEDUP_REMOVED lines=10> */
.L_x_29369:
        /* <DEDUP_REMOVED lines=21> */
.L_x_29373:
[----:B------:R-:W-:Y:S05]  /*2e40*/  BSYNC.RECONVERGENT B1 ;  /* 0x0000000000017941 */ /* 0x000fea0003800200 */
.L_x_29372:
[----:B------:R-:W-:Y:S01]  /*2e50*/  IMAD.SHL.U32 R0, R0, 0x100000, RZ ;  /* 0x0010000000007824 */ /* 0x000fe200078e00ff */
[----:B------:R-:W-:-:S04]  /*2e60*/  LEA R2, R2, 0x3b800000, 0x17 ;  /* 0x3b80000002027811 */ /* 0x000fc800078eb8ff */
[----:B------:R-:W-:-:S07]  /*2e70*/  LOP3.LUT R0, R2, R0, R7, 0xfe, !PT ;  /* 0x0000000002007212 */ /* 0x000fce00078efe07 */
.L_x_29371:
[----:B------:R-:W-:Y:S05]  /*2e80*/  BSYNC.RECONVERGENT B0 ;  /* 0x0000000000007941 */ /* 0x000fea0003800200 */
.L_x_29370:
[----:B------:R-:W0:Y:S01]  /*2e90*/  F2I.FTZ.TRUNC.NTZ R0, R0 ;  /* 0x0000000000007305 */ /* 0x000e22000021f100 */
[----:B------:R-:W-:Y:S05]  /*2ea0*/  BRA `(.L_x_29355) ;  /* 0x0000000400087947 */ /* 0x000fea0003800000 */
.L_x_29368:
        /* <DEDUP_REMOVED lines=21> */
.L_x_29377:
[----:B------:R-:W-:Y:S05]  /*3000*/  BSYNC.RECONVERGENT B1 ;  /* 0x0000000000017941 */ /* 0x000fea0003800200 */
.L_x_29376:
[----:B------:R-:W-:Y:S02]  /*3010*/  SHF.L.U32 R0, R0, 0x15, RZ ;  /* 0x0000001500007819 */ /* 0x000fe400000006ff */
[----:B------:R-:W-:-:S04]  /*3020*/  LEA R2, R2, 0x37800000, 0x17 ;  /* 0x3780000002027811 */ /* 0x000fc800078eb8ff */
[----:B------:R-:W-:-:S07]  /*3030*/  LOP3.LUT R0, R2, R0, R7, 0xfe, !PT ;  /* 0x0000000002007212 */ /* 0x000fce00078efe07 */
.L_x_29375:
[----:B------:R-:W-:Y:S05]  /*3040*/  BSYNC.RECONVERGENT B0 ;  /* 0x0000000000007941 */ /* 0x000fea0003800200 */
.L_x_29374:
[----:B------:R-:W0:Y:S01]  /*3050*/  F2I.FTZ.TRUNC.NTZ R0, R0 ;  /* 0x0000000000007305 */ /* 0x000e22000021f100 */
[----:B------:R-:W-:Y:S05]  /*3060*/  BRA `(.L_x_29355) ;  /* 0x0000000000987947 */ /* 0x000fea0003800000 */
.L_x_29367:
[----:B------:R-:W-:-:S09]  /*3070*/  UISETP.NE.AND UP0, UPT, UR4, 0x1c, UPT ;  /* 0x0000001c0400788c */ /* 0x000fd2000bf05270 */
[----:B------:R-:W-:Y:S05]  /*3080*/  BRA.U !UP0, `(.L_x_29378) ;  /* 0x00000001088c7547 */ /* 0x000fea000b800000 */
[----:B------:R-:W-:-:S09]  /*3090*/  UISETP.NE.AND UP0, UPT, UR4, 0x1d, UPT ;  /* 0x0000001d0400788c */ /* 0x000fd2000bf05270 */
[----:B------:R-:W-:Y:S05]  /*30a0*/  BRA.U !UP0, `(.L_x_29379) ;  /* 0x00000001087c7547 */ /* 0x000fea000b800000 */
[----:B------:R-:W-:-:S09]  /*30b0*/  UISETP.NE.AND UP0, UPT, UR4, 0x2c, UPT ;  /* 0x0000002c0400788c */ /* 0x000fd2000bf05270 */
[----:B------:R-:W-:Y:S05]  /*30c0*/  BRA.U !UP0, `(.L_x_29380) ;  /* 0x0000000108487547 */ /* 0x000fea000b800000 */
.L_x_29354:
        /* <DEDUP_REMOVED lines=16> */
.L_x_29381:
[----:B------:R-:W-:Y:S01]  /*31d0*/  IMAD.MOV.U32 R0, RZ, RZ, RZ ;  /* 0x000000ffff007224 */ /* 0x000fe200078e00ff */
[----:B------:R-:W-:Y:S06]  /*31e0*/  BRA `(.L_x_29355) ;  /* 0x0000000000387947 */ /* 0x000fec0003800000 */
.L_x_29380:
[----:B------:R-:W3:Y:S01]  /*31f0*/  LDG.E.U8 R2, desc[UR36][R2.64] ;  /* 0x0000002402027981 */ /* 0x000ee2000c1e1100 */
[----:B------:R-:W-:Y:S01]  /*3200*/  BSSY.RECONVERGENT B0, `(.L_x_29382) ;  /* 0x0000007000007945 */ /* 0x000fe20003800200 */
[----:B------:R-:W-:Y:S01]  /*3210*/  IMAD.MOV.U32 R0, RZ, RZ, 0x400000 ;  /* 0x00400000ff007424 */ /* 0x000fe200078e00ff */
[----:B---3--:R-:W-:-:S13]  /*3220*/  ISETP.NE.AND P0, PT, R2, RZ, PT ;  /* 0x000000ff0200720c */ /* 0x008fda0003f05270 */
[----:B------:R-:W-:Y:S05]  /*3230*/  @!P0 BRA `(.L_x_29383) ;  /* 0x00000000000c8947 */ /* 0x000fea0003800000 */
[----:B------:R-:W-:-:S13]  /*3240*/  ISETP.NE.AND P0, PT, R2, 0xff, PT ;  /* 0x000000ff0200780c */ /* 0x000fda0003f05270 */
[----:B------:R-:W-:Y:S01]  /*3250*/  @!P0 MOV R0, 0x7f800001 ;  /* 0x7f80000100008802 */ /* 0x000fe20000000f00 */
[----:B------:R-:W-:-:S07]  /*3260*/  @P0 IMAD.SHL.U32 R0, R2, 0x800000, RZ ;  /* 0x0080000002000824 */ /* 0x000fce00078e00ff */
.L_x_29383:
[----:B------:R-:W-:Y:S05]  /*3270*/  BSYNC.RECONVERGENT B0 ;  /* 0x0000000000007941 */ /* 0x000fea0003800200 */
.L_x_29382:
[----:B------:R-:W0:Y:S01]  /*3280*/  F2I.FTZ.TRUNC.NTZ R0, R0 ;  /* 0x0000000000007305 */ /* 0x000e22000021f100 */
[----:B------:R-:W-:Y:S05]  /*3290*/  BRA `(.L_x_29355) ;  /* 0x00000000000c7947 */ /* 0x000fea0003800000 */
.L_x_29379:
[----:B------:R0:W5:Y:S01]  /*32a0*/  LDG.E R0, desc[UR36][R2.64] ;  /* 0x0000002402007981 */ /* 0x000162000c1e1900 */
[----:B------:R-:W-:Y:S05]  /*32b0*/  BRA `(.L_x_29355) ;  /* 0x0000000000047947 */ /* 0x000fea0003800000 */
.L_x_29378:
[----:B------:R0:W5:Y:S02]  /*32c0*/  LDG.E R0, desc[UR36][R2.64] ;  /* 0x0000002402007981 */ /* 0x000164000c1e1900 */
.L_x_29355:
[----:B012345:R-:W-:Y:S01]  /*32d0*/  LOP3.LUT R2, R0, R19, RZ, 0x3c, !PT ;  /* 0x0000001300027212 */ /* 0x03ffe200078e3cff */
[----:B------:R-:W-:Y:S03]  /*32e0*/  BSSY.RECONVERGENT B0, `(.L_x_29384) ;  /* 0x000003b000007945 */ /* 0x000fe60003800200 */
[----:B------:R-:W-:-:S13]  /*32f0*/  ISETP.GT.AND P0, PT, R2, -0x1, PT ;  /* 0xffffffff0200780c */ /* 0x000fda0003f04270 */
[----:B------:R-:W-:Y:S05]  /*3300*/  @P0 BRA `(.L_x_29385) ;  /* 0x00000000007c0947 */ /* 0x000fea0003800000 */
        /* <DEDUP_REMOVED lines=31> */
.L_x_29385:
        /* <DEDUP_REMOVED lines=25> */
.L_x_29386:
[----:B------:R-:W-:Y:S05]  /*3690*/  BSYNC.RECONVERGENT B0 ;  /* 0x0000000000007941 */ /* 0x000fea0003800200 */
.L_x_29384:
        /* <DEDUP_REMOVED lines=16> */
.L_x_29390:
[----:B------:R0:W-:Y:S01]  /*37a0*/  STG.E.U8 desc[UR36][R2.64], R4 ;  /* 0x0000000402007986 */ /* 0x0001e2000c101124 */
[----:B------:R-:W-:Y:S05]  /*37b0*/  BRA `(.L_x_29392) ;  /* 0x0000000c003c7947 */ /* 0x000fea0003800000 */
.L_x_29389:
[----:B------:R-:W-:-:S09]  /*37c0*/  UISETP.NE.AND UP0, UPT, UR4, 0x2, UPT ;  /* 0x000000020400788c */ /* 0x000fd2000bf05270 */
[----:B------:R-:W-:Y:S05]  /*37d0*/  BRA.U !UP0, `(.L_x_29393) ;  /* 0x0000000108247547 */ /* 0x000fea000b800000 */
[----:B------:R-:W-:-:S09]  /*37e0*/  UISETP.NE.AND UP0, UPT, UR4, 0x3, UPT ;  /* 0x000000030400788c */ /* 0x000fd2000bf05270 */
[----:B------:R-:W-:Y:S05]  /*37f0*/  BRA.U !UP0, `(.L_x_29394) ;  /* 0x0000000108147547 */ /* 0x000fea000b800000 */
[----:B------:R-:W-:-:S09]  /*3800*/  UISETP.NE.AND UP0, UPT, UR4, 0x4, UPT ;  /* 0x000000040400788c */ /* 0x000fd2000bf05270 */
[----:B------:R-:W-:Y:S05]  /*3810*/  BRA.U UP0, `(.L_x_29391) ;  /* 0x0000000900907547 */ /* 0x000fea000b800000 */
[----:B------:R-:W-:-:S05]  /*3820*/  SHF.R.S32.HI R5, RZ, 0x1f, R4 ;  /* 0x0000001fff057819 */ /* 0x000fca0000011404 */
[----:B------:R0:W-:Y:S01]  /*3830*/  STG.E.64 desc[UR36][R2.64], R4 ;  /* 0x0000000402007986 */ /* 0x0001e2000c101b24 */
[----:B------:R-:W-:Y:S05]  /*3840*/  BRA `(.L_x_29392) ;  /* 0x0000000c00187947 */ /* 0x000fea0003800000 */
.L_x_29394:
[----:B------:R0:W-:Y:S01]  /*3850*/  STG.E desc[UR36][R2.64], R4 ;  /* 0x0000000402007986 */ /* 0x0001e2000c101924 */
[----:B------:R-:W-:Y:S05]  /*3860*/  BRA `(.L_x_29392) ;  /* 0x0000000c00107947 */ /* 0x000fea0003800000 */
.L_x_29393:
[----:B------:R0:W-:Y:S01]  /*3870*/  STG.E.U16 desc[UR36][R2.64], R4 ;  /* 0x0000000402007986 */ /* 0x0001e2000c101524 */
[----:B------:R-:W-:Y:S05]  /*3880*/  BRA `(.L_x_29392) ;  /* 0x0000000c00087947 */ /* 0x000fea0003800000 */
.L_x_29388:
[----:B------:R-:W-:-:S09]  /*3890*/  UISETP.GT.AND UP0, UPT, UR4, 0x6, UPT ;  /* 0x000000060400788c */ /* 0x000fd2000bf04270 */
[----:B------:R-:W-:Y:S05]  /*38a0*/  BRA.U UP0, `(.L_x_29395) ;  /* 0x00000001002c7547 */ /* 0x000fea000b800000 */
[----:B------:R-:W-:-:S09]  /*38b0*/  UISETP.NE.AND UP0, UPT, UR4, 0x5, UPT ;  /* 0x000000050400788c */ /* 0x000fd2000bf05270 */
[----:B------:R-:W-:Y:S05]  /*38c0*/  BRA.U !UP0, `(.L_x_29396) ;  /* 0x0000000108147547 */ /* 0x000fea000b800000 */
[----:B------:R-:W-:-:S09]  /*38d0*/  UISETP.NE.AND UP0, UPT, UR4, 0x6, UPT ;  /* 0x000000060400788c */ /* 0x000fd2000bf05270 */
[----:B------:R-:W-:Y:S05]  /*38e0*/  BRA.U UP0, `(.L_x_29391) ;  /* 0x00000009005c7547 */ /* 0x000fea000b800000 */
[----:B------:R-:W-:-:S05]  /*38f0*/  I2FP.F32.S32 R5, R4 ;  /* 0x0000000400057245 */ /* 0x000fca0000201400 */
[----:B------:R0:W-:Y:S01]  /*3900*/  STG.E desc[UR36][R2.64], R5 ;  /* 0x0000000502007986 */ /* 0x0001e2000c101924 */
[----:B------:R-:W-:Y:S05]  /*3910*/  BRA `(.L_x_29392) ;  /* 0x0000000800e47947 */ /* 0x000fea0003800000 */
.L_x_29396:
[----:B------:R-:W-:-:S04]  /*3920*/  I2FP.F32.S32 R0, R4 ;  /* 0x0000000400007245 */ /* 0x000fc80000201400 */
[----:B------:R-:W-:-:S05]  /*3930*/  F2FP.F16.F32.PACK_AB R0, RZ, R0 ;  /* 0x00000000ff00723e */ /* 0x000fca00000000ff */
[----:B------:R0:W-:Y:S01]  /*3940*/  STG.E.U16 desc[UR36][R2.64], R0 ;  /* 0x0000000002007986 */ /* 0x0001e2000c101524 */
[----:B------:R-:W-:Y:S05]  /*3950*/  BRA `(.L_x_29392) ;  /* 0x0000000800d47947 */ /* 0x000fea0003800000 */
.L_x_29395:
[----:B------:R-:W-:-:S09]  /*3960*/  UISETP.NE.AND UP0, UPT, UR4, 0x7, UPT ;  /* 0x000000070400788c */ /* 0x000fd2000bf05270 */
[----:B------:R-:W-:Y:S05]  /*3970*/  BRA.U !UP0, `(.L_x_29397) ;  /* 0x0000000108347547 */ /* 0x000fea000b800000 */
[----:B------:R-:W-:-:S09]  /*3980*/  UISETP.NE.AND UP0, UPT, UR4, 0x8, UPT ;  /* 0x000000080400788c */ /* 0x000fd2000bf05270 */
[----:B------:R-:W-:Y:S05]  /*3990*/  BRA.U !UP0, `(.L_x_29398) ;  /* 0x0000000108187547 */ /* 0x000fea000b800000 */
[----:B------:R-:W-:-:S09]  /*39a0*/  UISETP.NE.AND UP0, UPT, UR4, 0x9, UPT ;  /* 0x000000090400788c */ /* 0x000fd2000bf05270 */
[----:B------:R-:W-:Y:S05]  /*39b0*/  BRA.U UP0, `(.L_x_29391) ;  /* 0x0000000900287547 */ /* 0x000fea000b800000 */
[----:B------:R-:W-:Y:S02]  /*39c0*/  I2FP.F32.S32 R4, R4 ;  /* 0x0000000400047245 */ /* 0x000fe40000201400 */
[----:B------:R-:W-:-:S05]  /*39d0*/  MOV R5, RZ ;  /* 0x000000ff00057202 */ /* 0x000fca0000000f00 */
[----:B------:R0:W-:Y:S01]  /*39e0*/  STG.E.64 desc[UR36][R2.64], R4 ;  /* 0x0000000402007986 */ /* 0x0001e2000c101b24 */
[----:B------:R-:W-:Y:S05]  /*39f0*/  BRA `(.L_x_29392) ;  /* 0x0000000800ac7947 */ /* 0x000fea0003800000 */
.L_x_29398:
[----:B------:R-:W-:-:S04]  /*3a00*/  I2FP.F32.S32 R4, R4 ;  /* 0x0000000400047245 */ /* 0x000fc80000201400 */
[----:B------:R-:W-:-:S04]  /*3a10*/  F2FP.F16.F32.PACK_AB R5, RZ, R4 ;  /* 0x00000004ff05723e */ /* 0x000fc800000000ff */
[----:B------:R-:W-:-:S05]  /*3a20*/  PRMT R5, R5, 0x5410, RZ ;  /* 0x0000541005057816 */ /* 0x000fca00000000ff */
[----:B------:R0:W-:Y:S01]  /*3a30*/  STG.E desc[UR36][R2.64], R5 ;  /* 0x0000000502007986 */ /* 0x0001e2000c101924 */
[----:B------:R-:W-:Y:S05]  /*3a40*/  BRA `(.L_x_29392) ;  /* 0x0000000800987947 */ /* 0x000fea0003800000 */
.L_x_29397:
[----:B------:R-:W0:Y:S02]  /*3a50*/  I2F.F64 R4, R4 ;  /* 0x0000000400047312 */ /* 0x000e240000201c00 */
[----:B0-----:R0:W-:Y:S01]  /*3a60*/  STG.E.64 desc[UR36][R2.64], R4 ;  /* 0x0000000402007986 */ /* 0x0011e2000c101b24 */
[----:B------:R-:W-:Y:S05]  /*3a70*/  BRA `(.L_x_29392) ;  /* 0x00000008008c7947 */ /* 0x000fea0003800000 */
.L_x_29387:
        /* <DEDUP_REMOVED lines=8> */
[----:B------:R-:W-:-:S04]  /*3b00*/  ISETP.NE.AND P0, PT, R4, RZ, PT ;  /* 0x000000ff0400720c */ /* 0x000fc80003f05270 */
[----:B------:R-:W-:-:S05]  /*3b10*/  SEL R5, RZ, 0x1, !P0 ;  /* 0x00000001ff057807 */ /* 0x000fca0004000000 */
[----:B------:R4:W-:Y:S01]  /*3b20*/  STG.E.U8 desc[UR36][R2.64], R5 ;  /* 0x0000000502007986 */ /* 0x0009e2000c101124 */
[----:B------:R-:W-:Y:S05]  /*3b30*/  BRA `(.L_x_29392) ;  /* 0x00000008005c7947 */ /* 0x000fea0003800000 */
.L_x_29401:
[----:B------:R-:W0:Y:S01]  /*3b40*/  I2F.F64 R4, R4 ;  /* 0x0000000400047312 */ /* 0x000e220000201c00 */
[----:B------:R-:W-:-:S05]  /*3b50*/  CS2R R6, SRZ ;  /* 0x0000000000067805 */ /* 0x000fca000001ff00 */
[----:B0-----:R3:W-:Y:S01]  /*3b60*/  STG.E.128 desc[UR36][R2.64], R4 ;  /* 0x0000000402007986 */ /* 0x0017e2000c101d24 */
[----:B------:R-:W-:Y:S05]  /*3b70*/  BRA `(.L_x_29392) ;  /* 0x00000008004c7947 */ /* 0x000fea0003800000 */
.L_x_29400:
[----:B------:R-:W-:-:S09]  /*3b80*/  UISETP.NE.AND UP0, UPT, UR4, 0xf, UPT ;  /* 0x0000000f0400788c */ /* 0x000fd2000bf05270 */
[----:B------:R-:W-:Y:S05]  /*3b90*/  BRA.U !UP0, `(.L_x_29402) ;  /* 0x0000000108a07547 */ /* 0x000fea000b800000 */
[----:B------:R-:W-:-:S09]  /*3ba0*/  UISETP.NE.AND UP0, UPT, UR4, 0x17, UPT ;  /* 0x000000170400788c */ /* 0x000fd2000bf05270 */
[----:B------:R-:W-:Y:S05]  /*3bb0*/  BRA.U !UP0, `(.L_x_29403) ;  /* 0x00000001084c7547 */ /* 0x000fea000b800000 */
[----:B------:R-:W-:-:S09]  /*3bc0*/  UISETP.NE.AND UP0, UPT, UR4, 0x18, UPT ;  /* 0x000000180400788c */ /* 0x000fd2000bf05270 */
[----:B------:R-:W-:Y:S05]  /*3bd0*/  BRA.U UP0, `(.L_x_29391) ;  /* 0x0000000500a07547 */ /* 0x000fea000b800000 */
[----:B------:R-:W-:Y:S01]  /*3be0*/  I2FP.F32.S32 R7, R4 ;  /* 0x0000000400077245 */ /* 0x000fe20000201400 */
        /* <DEDUP_REMOVED lines=12> */
.L_x_29405:
[----:B------:R-:W-:Y:S05]  /*3cb0*/  BSYNC.RECONVERGENT B0 ;  /* 0x0000000000007941 */ /* 0x000fea0003800200 */
.L_x_29404:
[----:B------:R-:W-:-:S05]  /*3cc0*/  LOP3.LUT R5, R0, 0x80, R5, 0xf8, !PT ;  /* 0x0000008000057812 */ /* 0x000fca00078ef805 */
[----:B------:R0:W-:Y:S01]  /*3cd0*/  STG.E.U8 desc[UR36][R2.64], R5 ;  /* 0x0000000502007986 */ /* 0x0001e2000c101124 */
[----:B------:R-:W-:Y:S05]  /*3ce0*/  BRA `(.L_x_29392) ;  /* 0x0000000400f07947 */ /* 0x000fea0003800000 */
.L_x_29403:
[----:B------:R-:W-:Y:S01]  /*3cf0*/  I2FP.F32.S32 R7, R4 ;  /* 0x0000000400077245 */ /* 0x000fe20000201400 */
        /* <DEDUP_REMOVED lines=14> */
.L_x_29407:
[----:B------:R-:W-:Y:S05]  /*3de0*/  BSYNC.RECONVERGENT B0 ;  /* 0x0000000000007941 */ /* 0x000fea0003800200 */
.L_x_29406:
[----:B------:R-:W-:-:S05]  /*3df0*/  LOP3.LUT R5, R0, 0x80, R5, 0xf8, !PT ;  /* 0x0000008000057812 */ /* 0x000fca00078ef805 */
[----:B------:R1:W-:Y:S01]  /*3e00*/  STG.E.U8 desc[UR36][R2.64], R5 ;  /* 0x0000000502007986 */ /* 0x0003e2000c101124 */
[----:B------:R-:W-:Y:S05]  /*3e10*/  BRA `(.L_x_29392) ;  /* 0x0000000400a47947 */ /* 0x000fea0003800000 */
.L_x_29402:
[----:B------:R-:W-:-:S04]  /*3e20*/  I2FP.F32.S32 R0, R4 ;  /* 0x0000000400007245 */ /* 0x000fc80000201400 */
[----:B------:R-:W-:-:S05]  /*3e30*/  F2FP.BF16.F32.PACK_AB R0, RZ, R0 ;  /* 0x00000000ff00723e */ /* 0x000fca00000010ff */
[----:B------:R2:W-:Y:S01]  /*3e40*/  STG.E.U16 desc[UR36][R2.64], R0 ;  /* 0x0000000002007986 */ /* 0x0005e2000c101524 */
[----:B------:R-:W-:Y:S05]  /*3e50*/  BRA `(.L_x_29392) ;  /* 0x0000000400947947 */ /* 0x000fea0003800000 */
.L_x_29399:
        /* <DEDUP_REMOVED lines=10> */
.L_x_29410:
[----:B------:R-:W-:Y:S01]  /*3f00*/  I2FP.F32.S32 R5, R4 ;  /* 0x0000000400057245 */ /* 0x000fe20000201400 */
        /* <DEDUP_REMOVED lines=12> */
.L_x_29413:
[----:B------:R-:W-:-:S04]  /*3fd0*/  SHF.R.U32.HI R0, RZ, 0x14, R5 ;  /* 0x00000014ff007819 */ /* 0x000fc80000011605 */
[----:B------:R-:W-:-:S04]  /*3fe0*/  LOP3.LUT R0, R0, 0x1, RZ, 0xc0, !PT ;  /* 0x0000000100007812 */ /* 0x000fc800078ec0ff */
[----:B------:R-:W-:-:S04]  /*3ff0*/  IADD3 R0, PT, PT, R5, 0x487ffff, R0 ;  /* 0x0487ffff05007810 */ /* 0x000fc80007ffe000 */
[----:B------:R-:W-:-:S04]  /*4000*/  SHF.R.U32.HI R0, RZ, 0x14, R0 ;  /* 0x00000014ff007819 */ /* 0x000fc80000011600 */
[----:B------:R-:W-:-:S07]  /*4010*/  LOP3.LUT R4, R0, 0xff, RZ, 0xc0, !PT ;  /* 0x000000ff00047812 */ /* 0x000fce00078ec0ff */
.L_x_29414:
[----:B------:R-:W-:-:S04]  /*4020*/  SHF.R.U32.HI R5, RZ, 0x18, R5 ;  /* 0x00000018ff057819 */ /* 0x000fc80000011605 */
[----:B------:R-:W-:-:S04]  /*4030*/  LOP3.LUT R4, R4, 0x80, R5, 0xf8, !PT ;  /* 0x0000008004047812 */ /* 0x000fc800078ef805 */
[----:B------:R-:W-:-:S07]  /*4040*/  PRMT R0, R4, 0x7610, R0 ;  /* 0x0000761004007816 */ /* 0x000fce0000000000 */
.L_x_29412:
[----:B------:R-:W-:Y:S05]  /*4050*/  BSYNC.RECONVERGENT B0 ;  /* 0x0000000000007941 */ /* 0x000fea0003800200 */
.L_x_29411:
[----:B------:R0:W-:Y:S01]  /*4060*/  STG.E.U8 desc[UR36][R2.64], R0 ;  /* 0x0000000002007986 */ /* 0x0001e2000c101124 */
[----:B------:R-:W-:Y:S05]  /*4070*/  BRA `(.L_x_29392) ;  /* 0x00000004000c7947 */ /* 0x000fea0003800000 */
.L_x_29409:
[----:B------:R-:W-:Y:S01]  /*4080*/  I2FP.F32.S32 R5, R4 ;  /* 0x0000000400057245 */ /* 0x000fe20000201400 */
[----:B------:R-:W-:Y:S01]  /*4090*/  BSSY.RECONVERGENT B0, `(.L_x_29415) ;  /* 0x0000014000007945 */ /* 0x000fe20003800200 */
[----:B------:R-:W-:Y:S02]  /*40a0*/  HFMA2 R0, -RZ, RZ, 0, 7.62939453125e-06 ;  /* 0x00000080ff007431 */ /* 0x000fe400000001ff */
        /* <DEDUP_REMOVED lines=10> */
.L_x_29417:
[----:B------:R-:W-:-:S04]  /*4150*/  SHF.R.U32.HI R0, RZ, 0x15, R5 ;  /* 0x00000015ff007819 */ /* 0x000fc80000011605 */
[----:B------:R-:W-:-:S04]  /*4160*/  LOP3.LUT R0, R0, 0x1, RZ, 0xc0, !PT ;  /* 0x0000000100007812 */ /* 0x000fc800078ec0ff */
[----:B------:R-:W-:-:S04]  /*4170*/  IADD3 R0, PT, PT, R5, 0x88fffff, R0 ;  /* 0x088fffff05007810 */ /* 0x000fc80007ffe000 */
[----:B------:R-:W-:-:S04]  /*4180*/  SHF.R.U32.HI R0, RZ, 0x15, R0 ;  /* 0x00000015ff007819 */ /* 0x000fc80000011600 */
[----:B------:R-:W-:-:S07]  /*4190*/  LOP3.LUT R4, R0, 0xff, RZ, 0xc0, !PT ;  /* 0x000000ff00047812 */ /* 0x000fce00078ec0ff */
.L_x_29418:
[----:B------:R-:W-:-:S04]  /*41a0*/  SHF.R.U32.HI R5, RZ, 0x18, R5 ;  /* 0x00000018ff057819 */ /* 0x000fc80000011605 */
[----:B------:R-:W-:-:S04]  /*41b0*/  LOP3.LUT R4, R4, 0x80, R5, 0xf8, !PT ;  /* 0x0000008004047812 */ /* 0x000fc800078ef805 */
[----:B------:R-:W-:-:S07]  /*41c0*/  PRMT R0, R4, 0x7610, R0 ;  /* 0x0000761004007816 */ /* 0x000fce0000000000 */
.L_x_29416:
[----:B------:R-:W-:Y:S05]  /*41d0*/  BSYNC.RECONVERGENT B0 ;  /* 0x0000000000007941 */ /* 0x000fea0003800200 */
.L_x_29415:
[----:B------:R0:W-:Y:S01]  /*41e0*/  STG.E.U8 desc[UR36][R2.64], R0 ;  /* 0x0000000002007986 */ /* 0x0001e2000c101124 */
[----:B------:R-:W-:Y:S05]  /*41f0*/  BRA `(.L_x_29392) ;  /* 0x0000000000ac7947 */ /* 0x000fea0003800000 */
.L_x_29408:
[----:B------:R-:W-:-:S09]  /*4200*/  UISETP.NE.AND UP0, UPT, UR4, 0x1c, UPT ;  /* 0x0000001c0400788c */ /* 0x000fd2000bf05270 */
[----:B------:R-:W-:Y:S05]  /*4210*/  BRA.U !UP0, `(.L_x_29419) ;  /* 0x0000000108a07547 */ /* 0x000fea000b800000 */
[----:B------:R-:W-:-:S09]  /*4220*/  UISETP.NE.AND UP0, UPT, UR4, 0x1d, UPT ;  /* 0x0000001d0400788c */ /* 0x000fd2000bf05270 */
[----:B------:R-:W-:Y:S05]  /*4230*/  BRA.U !UP0, `(.L_x_29420) ;  /* 0x00000001088c7547 */ /* 0x000fea000b800000 */
[----:B------:R-:W-:-:S09]  /*4240*/  UISETP.NE.AND UP0, UPT, UR4, 0x2c, UPT ;  /* 0x0000002c0400788c */ /* 0x000fd2000bf05270 */
[----:B------:R-:W-:Y:S05]  /*4250*/  BRA.U !UP0, `(.L_x_29421) ;  /* 0x0000000108447547 */ /* 0x000fea000b800000 */
.L_x_29391:
        /* <DEDUP_REMOVED lines=8> */
[----:B0-----:R-:W-:Y:S02]  /*42e0*/  IMAD.U32 R4, RZ, RZ, UR6 ;  /* 0x00000006ff047e24 */ /* 0x001fe4000f8e00ff */
[----:B------:R-:W-:-:S02]  /*42f0*/  IMAD.U32 R5, RZ, RZ, UR7 ;  /* 0x00000007ff057e24 */ /* 0x000fc4000f8e00ff */
[----:B---3--:R-:W-:Y:S01]  /*4300*/  IMAD.U32 R6, RZ, RZ, UR8 ;  /* 0x00000008ff067e24 */ /* 0x008fe2000f8e00ff */
[----:B------:R-:W-:Y:S01]  /*4310*/  MOV R7, UR9 ;  /* 0x0000000900077c02 */ /* 0x000fe20008000f00 */
[----:B----4-:R-:W-:Y:S02]  /*4320*/  IMAD.U32 R10, RZ, RZ, UR4 ;  /* 0x00000004ff0a7e24 */ /* 0x010fe4000f8e00ff */
[----:B-1----:R-:W-:-:S07]  /*4330*/  IMAD.U32 R11, RZ, RZ, UR5 ;  /* 0x00000005ff0b7e24 */ /* 0x002fce000f8e00ff */
[----:B------:R-:W-:-:S07]  /*4340*/  LEPC R20, `(.L_x_29422) ;  /* 0x000000001014794e */ /* 0x000fce0000000000 */
[----:B--2---:R-:W-:Y:S05]  /*4350*/  CALL.ABS.NOINC R2 ;  /* 0x0000000002007343 */ /* 0x004fea0003c00000 */
.L_x_29422:
[----:B------:R-:W-:Y:S05]  /*4360*/  BRA `(.L_x_29392) ;  /* 0x0000000000507947 */ /* 0x000fea0003800000 */
.L_x_29421:
[----:B------:R-:W-:-:S04]  /*4370*/  I2FP.F32.S32 R5, R4 ;  /* 0x0000000400057245 */ /* 0x000fc80000201400 */
        /* <DEDUP_REMOVED lines=15> */
.L_x_29420:
[----:B------:R-:W-:-:S05]  /*4470*/  SHF.R.S32.HI R5, RZ, 0x1f, R4 ;  /* 0x0000001fff057819 */ /* 0x000fca0000011404 */
[----:B------:R0:W-:Y:S01]  /*4480*/  STG.E.64 desc[UR36][R2.64], R4 ;  /* 0x0000000402007986 */ /* 0x0001e2000c101b24 */
[----:B------:R-:W-:Y:S05]  /*4490*/  BRA `(.L_x_29392) ;  /* 0x0000000000047947 */ /* 0x000fea0003800000 */
.L_x_29419:
[----:B------:R0:W-:Y:S02]  /*44a0*/  STG.E desc[UR36][R2.64], R4 ;  /* 0x0000000402007986 */ /* 0x0001e4000c101924 */
.L_x_29392:
[----:B------:R-:W-:-:S07]  /*44b0*/  VIADD R17, R17, 0x80 ;  /* 0x0000008011117836 */ /* 0x000fce0000000000 */
.L_x_29314:
[----:B------:R-:W-:Y:S05]  /*44c0*/  BSYNC.RECONVERGENT B6 ;  /* 0x0000000000067941 */ /* 0x000fea0003800200 */
.L_x_29313:
        /* <DEDUP_REMOVED lines=358> */
.L_x_29425:
        /* <DEDUP_REMOVED lines=16> */
.L_x_29429:
[----:B------:R0:W5:Y:S01]  /*5c30*/  LDG.E.U8 R19, desc[UR36][R2.64] ;  /* 0x0000002402137981 */ /* 0x000162000c1e1100 */
[----:B------:R-:W-:Y:S05]  /*5c40*/  BRA `(.L_x_29431) ;  /* 0x0000000c002c7947 */ /* 0x000fea0003800000 */
.L_x_29428:
        /* <DEDUP_REMOVED lines=8> */
.L_x_29433:
[----:B------:R0:W5:Y:S01]  /*5cd0*/  LDG.E R19, desc[UR36][R2.64] ;  /* 0x0000002402137981 */ /* 0x000162000c1e1900 */
[----:B------:R-:W-:Y:S05]  /*5ce0*/  BRA `(.L_x_29431) ;  /* 0x0000000c00047947 */ /* 0x000fea0003800000 */
.L_x_29432:
[----:B------:R0:W5:Y:S01]  /*5cf0*/  LDG.E.S16 R19, desc[UR36][R2.64] ;  /* 0x0000002402137981 */ /* 0x000162000c1e1700 */
[----:B------:R-:W-:Y:S05]  /*5d00*/  BRA `(.L_x_29431) ;  /* 0x0000000800fc7947 */ /* 0x000fea0003800000 */
.L_x_29427:
        /* <DEDUP_REMOVED lines=9> */
.L_x_29435:
[----:B------:R-:W2:Y:S02]  /*5da0*/  LDG.E.U16 R2, desc[UR36][R2.64] ;  /* 0x0000002402027981 */ /* 0x000ea4000c1e1500 */
[----:B--2---:R-:W-:-:S06]  /*5db0*/  HADD2.F32 R19, -RZ, R2.H0_H0 ;  /* 0x20000002ff137230 */ /* 0x004fcc0000004100 */
[----:B------:R-:W0:Y:S01]  /*5dc0*/  F2I.FTZ.TRUNC.NTZ R19, R19 ;  /* 0x0000001300137305 */ /* 0x000e22000021f100 */
[----:B------:R-:W-:Y:S05]  /*5dd0*/  BRA `(.L_x_29431) ;  /* 0x0000000800c87947 */ /* 0x000fea0003800000 */
.L_x_29434:
        /* <DEDUP_REMOVED lines=9> */
.L_x_29437:
[----:B------:R-:W2:Y:S02]  /*5e70*/  LDG.E.U16 R2, desc[UR36][R2.64] ;  /* 0x0000002402027981 */ /* 0x000ea4000c1e1500 */
[----:B--2---:R-:W-:-:S06]  /*5e80*/  HADD2.F32 R19, -RZ, R2.H0_H0 ;  /* 0x20000002ff137230 */ /* 0x004fcc0000004100 */
[----:B------:R-:W0:Y:S01]  /*5e90*/  F2I.FTZ.TRUNC.NTZ R19, R19 ;  /* 0x0000001300137305 */ /* 0x000e22000021f100 */
[----:B------:R-:W-:Y:S05]  /*5ea0*/  BRA `(.L_x_29431) ;  /* 0x0000000800947947 */ /* 0x000fea0003800000 */
.L_x_29436:
[----:B------:R-:W2:Y:S02]  /*5eb0*/  LDG.E.64 R2, desc[UR36][R2.64] ;  /* 0x0000002402027981 */ /* 0x000ea4000c1e1b00 */
[----:B--2---:R0:W1:Y:S01]  /*5ec0*/  F2I.F64.TRUNC R19, R2 ;  /* 0x0000000200137311 */ /* 0x004062000030d100 */
[----:B------:R-:W-:Y:S05]  /*5ed0*/  BRA `(.L_x_29431) ;  /* 0x0000000800887947 */ /* 0x000fea0003800000 */
.L_x_29426:
        /* <DEDUP_REMOVED lines=12> */
.L_x_29440:
[----:B------:R-:W2:Y:S02]  /*5fa0*/  LDG.E.64 R2, desc[UR36][R2.64] ;  /* 0x0000002402027981 */ /* 0x000ea4000c1e1b00 */
[----:B--2---:R0:W1:Y:S01]  /*5fb0*/  F2I.F64.TRUNC R19, R2 ;  /* 0x0000000200137311 */ /* 0x004062000030d100 */
[----:B------:R-:W-:Y:S05]  /*5fc0*/  BRA `(.L_x_29431) ;  /* 0x00000008004c7947 */ /* 0x000fea0003800000 */
.L_x_29439:
        /* <DEDUP_REMOVED lines=24> */
[----:B------:R1:W2:Y:S01]  /*6150*/  F2I.FTZ.TRUNC.NTZ R19, R5 ;  /* 0x0000000500137305 */ /* 0x0002a2000021f100 */
[----:B------:R-:W-:Y:S05]  /*6160*/  BRA `(.L_x_29431) ;  /* 0x0000000400e47947 */ /* 0x000fea0003800000 */
.L_x_29442:
        /* <DEDUP_REMOVED lines=11> */
[----:B------:R3:W4:Y:S01]  /*6220*/  F2I.FTZ.TRUNC.NTZ R19, R0 ;  /* 0x0000000000137305 */ /* 0x000722000021f100 */
[----:B------:R-:W-:Y:S05]  /*6230*/  BRA `(.L_x_29431) ;  /* 0x0000000400b07947 */ /* 0x000fea0003800000 */
.L_x_29441:
[----:B------:R-:W2:Y:S02]  /*6240*/  LDG.E.U16 R19, desc[UR36][R2.64] ;  /* 0x0000002402137981 */ /* 0x000ea4000c1e1500 */
[----:B--2---:R-:W-:-:S06]  /*6250*/  IMAD.U32 R19, R19, 0x10000, RZ ;  /* 0x0001000013137824 */ /* 0x004fcc00078e00ff */
[----:B------:R-:W0:Y:S01]  /*6260*/  F2I.FTZ.TRUNC.NTZ R19, R19 ;  /* 0x0000001300137305 */ /* 0x000e22000021f100 */
[----:B------:R-:W-:Y:S05]  /*6270*/  BRA `(.L_x_29431) ;  /* 0x0000000400a07947 */ /* 0x000fea0003800000 */
.L_x_29438:
        /* <DEDUP_REMOVED lines=10> */
.L_x_29445:
        /* <DEDUP_REMOVED lines=21> */
.L_x_29449:
[----:B------:R-:W-:Y:S05]  /*6470*/  BSYNC.RECONVERGENT B1 ;  /* 0x0000000000017941 */ /* 0x000fea0003800200 */
.L_x_29448:
[----:B------:R-:W-:Y:S01]  /*6480*/  IMAD.SHL.U32 R0, R0, 0x100000, RZ ;  /* 0x0010000000007824 */ /* 0x000fe200078e00ff */
[----:B------:R-:W-:-:S04]  /*6490*/  LEA R2, R2, 0x3b800000, 0x17 ;  /* 0x3b80000002027811 */ /* 0x000fc800078eb8ff */
[----:B------:R-:W-:-:S07]  /*64a0*/  LOP3.LUT R19, R2, R0, R19, 0xfe, !PT ;  /* 0x0000000002137212 */ /* 0x000fce00078efe13 */
.L_x_29447:
[----:B------:R-:W-:Y:S05]  /*64b0*/  BSYNC.RECONVERGENT B0 ;  /* 0x0000000000007941 */ /* 0x000fea0003800200 */
.L_x_29446:
[----:B------:R-:W0:Y:S01]  /*64c0*/  F2I.FTZ.TRUNC.NTZ R19, R19 ;  /* 0x0000001300137305 */ /* 0x000e22000021f100 */
[----:B------:R-:W-:Y:S05]  /*64d0*/  BRA `(.L_x_29431) ;  /* 0x0000000400087947 */ /* 0x000fea0003800000 */
.L_x_29444:
        /* <DEDUP_REMOVED lines=21> */
.L_x_29453:
[----:B------:R-:W-:Y:S05]  /*6630*/  BSYNC.RECONVERGENT B1 ;  /* 0x0000000000017941 */ /* 0x000fea0003800200 */
.L_x_29452:
[----:B------:R-:W-:Y:S02]  /*6640*/  SHF.L.U32 R0, R0, 0x15, RZ ;  /* 0x0000001500007819 */ /* 0x000fe400000006ff */
[----:B------:R-:W-:-:S04]  /*6650*/  LEA R2, R2, 0x37800000, 0x17 ;  /* 0x3780000002027811 */ /* 0x000fc800078eb8ff */
[----:B------:R-:W-:-:S07]  /*6660*/  LOP3.LUT R19, R2, R0, R19, 0xfe, !PT ;  /* 0x0000000002137212 */ /* 0x000fce00078efe13 */
.L_x_29451:
[----:B------:R-:W-:Y:S05]  /*6670*/  BSYNC.RECONVERGENT B0 ;  /* 0x0000000000007941 */ /* 0x000fea0003800200 */
.L_x_29450:
[----:B------:R-:W0:Y:S01]  /*6680*/  F2I.FTZ.TRUNC.NTZ R19, R19 ;  /* 0x0000001300137305 */ /* 0x000e22000021f100 */
[----:B------:R-:W-:Y:S05]  /*6690*/  BRA `(.L_x_29431) ;  /* 0x0000000000987947 */ /* 0x000fea0003800000 */
.L_x_29443:
        /* <DEDUP_REMOVED lines=14> */
.L_x_29457:
[----:B------:R-:W-:Y:S05]  /*6780*/  BSYNC.RECONVERGENT B0 ;  /* 0x0000000000007941 */ /* 0x000fea0003800200 */
.L_x_29456:
[----:B------:R-:W0:Y:S01]  /*6790*/  F2I.FTZ.TRUNC.NTZ R19, R19 ;  /* 0x0000001300137305 */ /* 0x000e22000021f100 */
[----:B------:R-:W-:Y:S05]  /*67a0*/  BRA `(.L_x_29431) ;  /* 0x0000000000547947 */ /* 0x000fea0003800000 */
.L_x_29430:
        /* <DEDUP_REMOVED lines=16> */
.L_x_29458:
[----:B------:R-:W-:Y:S01]  /*68b0*/  IMAD.MOV.U32 R19, RZ, RZ, RZ ;  /* 0x000000ffff137224 */ /* 0x000fe200078e00ff */
[----:B------:R-:W-:Y:S06]  /*68c0*/  BRA `(.L_x_29431) ;  /* 0x00000000000c7947 */ /* 0x000fec0003800000 */
.L_x_29455:
[----:B------:R0:W5:Y:S01]  /*68d0*/  LDG.E R19, desc[UR36][R2.64] ;  /* 0x0000002402137981 */ /* 0x000162000c1e1900 */
[----:B------:R-:W-:Y:S05]  /*68e0*/  BRA `(.L_x_29431) ;  /* 0x0000000000047947 */ /* 0x000fea0003800000 */
.L_x_29454:
[----:B------:R0:W5:Y:S02]  /*68f0*/  LDG.E R19, desc[UR36][R2.64] ;  /* 0x0000002402137981 */ /* 0x000164000c1e1900 */
.L_x_29431:
        /* <DEDUP_REMOVED lines=14> */
[----:B---3--:R0:W5:Y:S01]  /*69e0*/  LDG.E.S8 R0, desc[UR36][R2.64] ;  /* 0x0000002402007981 */ /* 0x008162000c1e1300 */
[----:B------:R-:W-:Y:S05]  /*69f0*/  BRA `(.L_x_29464) ;  /* 0x0000000c00347947 */ /* 0x000fea0003800000 */
.L_x_29462:
[----:B---3--:R0:W5:Y:S01]  /*6a00*/  LDG.E.U8 R0, desc[UR36][R2.64] ;  /* 0x0000002402007981 */ /* 0x008162000c1e1100 */
[----:B------:R-:W-:Y:S05]  /*6a10*/  BRA `(.L_x_29464) ;  /* 0x0000000c002c7947 */ /* 0x000fea0003800000 */
.L_x_29461:
[----:B------:R-:W-:-:S09]  /*6a20*/  UISETP.NE.AND UP0, UPT, UR4, 0x2, UPT ;  /* 0x000000020400788c */ /* 0x000fd2000bf05270 */
[----:B------:R-:W-:Y:S05]  /*6a30*/  BRA.U !UP0, `(.L_x_29465) ;  /* 0x0000000108207547 */ /* 0x000fea000b800000 */
[----:B------:R-:W-:-:S09]  /*6a40*/  UISETP.NE.AND UP0, UPT, UR4, 0x3, UPT ;  /* 0x000000030400788c */ /* 0x000fd2000bf05270 */
[----:B------:R-:W-:Y:S05]  /*6a50*/  BRA.U !UP0, `(.L_x_29466) ;  /* 0x0000000108107547 */ /* 0x000fea000b800000 */
[----:B------:R-:W-:-:S09]  /*6a60*/  UISETP.NE.AND UP0, UPT, UR4, 0x4, UPT ;  /* 0x000000040400788c */ /* 0x000fd2000bf05270 */
[----:B------:R-:W-:Y:S05]  /*6a70*/  BRA.U UP0, `(.L_x_29463) ;  /* 0x0000000900c07547 */ /* 0x000fea000b800000 */
[----:B---3--:R0:W5:Y:S01]  /*6a80*/  LDG.E R0, desc[UR36][R2.64] ;  /* 0x0000002402007981 */ /* 0x008162000c1e1900 */
[----:B------:R-:W-:Y:S05]  /*6a90*/  BRA `(.L_x_29464) ;  /* 0x0000000c000c7947 */ /* 0x000fea0003800000 */
.L_x_29466:
[----:B---3--:R0:W5:Y:S01]  /*6aa0*/  LDG.E R0, desc[UR36][R2.64] ;  /* 0x0000002402007981 */ /* 0x008162000c1e1900 */
[----:B------:R-:W-:Y:S05]  /*6ab0*/  BRA `(.L_x_29464) ;  /* 0x0000000c00047947 */ /* 0x000fea0003800000 */
.L_x_29465:
[----:B---3--:R0:W5:Y:S01]  /*6ac0*/  LDG.E.S16 R0, desc[UR36][R2.64] ;  /* 0x0000002402007981 */ /* 0x008162000c1e1700 */
[----:B------:R-:W-:Y:S05]  /*6ad0*/  BRA `(.L_x_29464) ;  /* 0x0000000800fc7947 */ /* 0x000fea0003800000 */
.L_x_29460:
[----:B------:R-:W-:-:S09]  /*6ae0*/  UISETP.GT.AND UP0, UPT, UR4, 0x6, UPT ;  /* 0x000000060400788c */ /* 0x000fd2000bf04270 */
[----:B------:R-:W-:Y:S05]  /*6af0*/  BRA.U UP0, `(.L_x_29467) ;  /* 0x00000001002c7547 */ /* 0x000fea000b800000 */
[----:B------:R-:W-:-:S09]  /*6b00*/  UISETP.NE.AND UP0, UPT, UR4, 0x5, UPT ;  /* 0x000000050400788c */ /* 0x000fd2000bf05270 */
[----:B------:R-:W-:Y:S05]  /*6b10*/  BRA.U !UP0, `(.L_x_29468) ;  /* 0x0000000108147547 */ /* 0x000fea000b800000 */
[----:B------:R-:W-:-:S09]  /*6b20*/  UISETP.NE.AND UP0, UPT, UR4, 0x6, UPT ;  /* 0x000000060400788c */ /* 0x000fd2000bf05270 */
[----:B------:R-:W-:Y:S05]  /*6b30*/  BRA.U UP0, `(.L_x_29463) ;  /* 0x0000000900907547 */ /* 0x000fea000b800000 */
[----:B---3--:R-:W3:Y:S02]  /*6b40*/  LDG.E R0, desc[UR36][R2.64] ;  /* 0x0000002402007981 */ /* 0x008ee4000c1e1900 */
[----:B---3--:R-:W0:Y:S01]  /*6b50*/  F2I.FTZ.TRUNC.NTZ R0, R0 ;  /* 0x0000000000007305 */ /* 0x008e22000021f100 */
[----:B------:R-:W-:Y:S05]  /*6b60*/  BRA `(.L_x_29464) ;  /* 0x0000000800d87947 */ /* 0x000fea0003800000 */
.L_x_29468:
[----:B------:R-:W3:Y:S02]  /*6b70*/  LDG.E.U16 R2, desc[UR36][R2.64] ;  /* 0x0000002402027981 */ /* 0x000ee4000c1e1500 */
[----:B---3--:R-:W-:-:S06]  /*6b80*/  HADD2.F32 R0, -RZ, R2.H0_H0 ;  /* 0x20000002ff007230 */ /* 0x008fcc0000004100 */
[----:B------:R-:W0:Y:S01]  /*6b90*/  F2I.FTZ.TRUNC.NTZ R0, R0 ;  /* 0x0000000000007305 */ /* 0x000e22000021f100 */
[----:B------:R-:W-:Y:S05]  /*6ba0*/  BRA `(.L_x_29464) ;  /* 0x0000000800c87947 */ /* 0x000fea0003800000 */
.L_x_29467:
[----:B------:R-:W-:-:S09]  /*6bb0*/  UISETP.NE.AND UP0, UPT, UR4, 0x7, UPT ;  /* 0x000000070400788c */ /* 0x000fd2000bf05270 */
[----:B------:R-:W-:Y:S05]  /*6bc0*/  BRA.U !UP0, `(.L_x_29469) ;  /* 0x00000001082c7547 */ /* 0x000fea000b800000 */
[----:B------:R-:W-:-:S09]  /*6bd0*/  UISETP.NE.AND UP0, UPT, UR4, 0x8, UPT ;  /* 0x000000080400788c */ /* 0x000fd2000bf05270 */
[----:B------:R-:W-:Y:S05]  /*6be0*/  BRA.U !UP0, `(.L_x_29470) ;  /* 0x0000000108147547 */ /* 0x000fea000b800000 */
[----:B------:R-:W-:-:S09]  /*6bf0*/  UISETP.NE.AND UP0, UPT, UR4, 0x9, UPT ;  /* 0x000000090400788c */ /* 0x000fd2000bf05270 */
[----:B------:R-:W-:Y:S05]  /*6c00*/  BRA.U UP0, `(.L_x_29463) ;  /* 0x00000009005c7547 */ /* 0x000fea000b800000 */
[----:B---3--:R-:W3:Y:S02]  /*6c10*/  LDG.E R0, desc[UR36][R2.64] ;  /* 0x0000002402007981 */ /* 0x008ee4000c1e1900 */
[----:B---3--:R-:W0:Y:S01]  /*6c20*/  F2I.FTZ.TRUNC.NTZ R0, R0 ;  /* 0x0000000000007305 */ /* 0x008e22000021f100 */
[----:B------:R-:W-:Y:S05]  /*6c30*/  BRA `(.L_x_29464) ;  /* 0x0000000800a47947 */ /* 0x000fea0003800000 */
.L_x_29470:
[----:B------:R-:W3:Y:S02]  /*6c40*/  LDG.E.U16 R2, desc[UR36][R2.64] ;  /* 0x0000002402027981 */ /* 0x000ee4000c1e1500 */
[----:B---3--:R-:W-:-:S06]  /*6c50*/  HADD2.F32 R0, -RZ, R2.H0_H0 ;  /* 0x20000002ff007230 */ /* 0x008fcc0000004100 */
[----:B------:R-:W0:Y:S01]  /*6c60*/  F2I.FTZ.TRUNC.NTZ R0, R0 ;  /* 0x0000000000007305 */ /* 0x000e22000021f100 */
[----:B------:R-:W-:Y:S05]  /*6c70*/  BRA `(.L_x_29464) ;  /* 0x0000000800947947 */ /* 0x000fea0003800000 */
.L_x_29469:
[----:B------:R-:W3:Y:S02]  /*6c80*/  LDG.E.64 R2, desc[UR36][R2.64] ;  /* 0x0000002402027981 */ /* 0x000ee4000c1e1b00 */
[----:B---3--:R0:W3:Y:S01]  /*6c90*/  F2I.F64.TRUNC R0, R2 ;  /* 0x0000000200007311 */ /* 0x0080e2000030d100 */
[----:B------:R-:W-:Y:S05]  /*6ca0*/  BRA `(.L_x_29464) ;  /* 0x0000000800887947 */ /* 0x000fea0003800000 */
.L_x_29459:
        /* <DEDUP_REMOVED lines=10> */
[----:B---3--:R-:W-:Y:S01]  /*6d50*/  SEL R0, RZ, 0x1, !P0 ;  /* 0x00000001ff007807 */ /* 0x008fe20004000000 */
[----:B------:R-:W-:Y:S08]  /*6d60*/  BRA `(.L_x_29464) ;  /* 0x0000000800587947 */ /* 0x000ff00003800000 */
.L_x_29473:
[----:B------:R-:W3:Y:S02]  /*6d70*/  LDG.E.64 R2, desc[UR36][R2.64] ;  /* 0x0000002402027981 */ /* 0x000ee4000c1e1b00 */
[----:B---3--:R0:W3:Y:S01]  /*6d80*/  F2I.F64.TRUNC R0, R2 ;  /* 0x0000000200007311 */ /* 0x0080e2000030d100 */
[----:B------:R-:W-:Y:S05]  /*6d90*/  BRA `(.L_x_29464) ;  /* 0x00000008004c7947 */ /* 0x000fea0003800000 */
.L_x_29472:
[----:B------:R-:W-:-:S09]  /*6da0*/  UISETP.NE.AND UP0, UPT, UR4, 0xf, UPT ;  /* 0x0000000f0400788c */ /* 0x000fd2000bf05270 */
[----:B------:R-:W-:Y:S05]  /*6db0*/  BRA.U !UP0, `(.L_x_29474) ;  /* 0x0000000108947547 */ /* 0x000fea000b800000 */
[----:B------:R-:W-:-:S09]  /*6dc0*/  UISETP.NE.AND UP0, UPT, UR4, 0x17, UPT ;  /* 0x000000170400788c */ /* 0x000fd2000bf05270 */
[----:B------:R-:W-:Y:S05]  /*6dd0*/  BRA.U !UP0, `(.L_x_29475) ;  /* 0x0000000108587547 */ /* 0x000fea000b800000 */
[----:B------:R-:W-:-:S09]  /*6de0*/  UISETP.NE.AND UP0, UPT, UR4, 0x18, UPT ;  /* 0x000000180400788c */ /* 0x000fd2000bf05270 */
[----:B------:R-:W-:Y:S05]  /*6df0*/  BRA.U UP0, `(.L_x_29463) ;  /* 0x0000000500e07547 */ /* 0x000fea000b800000 */
[----:B---3--:R-:W3:Y:S01]  /*6e00*/  LDG.E.U8 R0, desc[UR36][R2.64] ;  /* 0x0000002402007981 */ /* 0x008ee2000c1e1100 */
[----:B------:R-:W-:Y:S01]  /*6e10*/  MOV R6, 0x1f ;  /* 0x0000001f00067802 */ /* 0x000fe20000000f00 */
[----:B---3--:R-:W-:-:S05]  /*6e20*/  IMAD.SHL.U32 R0, R0, 0x1000000, RZ ;  /* 0x0100000000007824 */ /* 0x008fca00078e00ff */
[C---:B------:R-:W-:Y:S02]  /*6e30*/  LOP3.LUT R4, R0.reuse, 0x7f000000, RZ, 0xc0, !PT ;  /* 0x7f00000000047812 */ /* 0x040fe400078ec0ff */
[----:B------:R-:W-:Y:S02]  /*6e40*/  LOP3.LUT P0, RZ, R0, 0x7f000000, RZ, 0xc0, !PT ;  /* 0x7f00000000ff7812 */ /* 0x000fe4000780c0ff */
[----:B-1----:R-:W0:Y:S02]  /*6e50*/  FLO.U32 R5, R4 ;  /* 0x0000000400057300 */ /* 0x002e2400000e0000 */
        /* <DEDUP_REMOVED lines=14> */
.L_x_29475:
[----:B------:R-:W3:Y:S02]  /*6f40*/  LDG.E.U8 R2, desc[UR36][R2.64] ;  /* 0x0000002402027981 */ /* 0x000ee4000c1e1100 */
[C---:B---3--:R-:W-:Y:S02]  /*6f50*/  IMAD.SHL.U32 R0, R2.reuse, 0x2000000, RZ ;  /* 0x0200000002007824 */ /* 0x048fe400078e00ff */
[----:B-1----:R-:W-:-:S03]  /*6f60*/  IMAD.SHL.U32 R5, R2, 0x100, RZ ;  /* 0x0000010002057824 */ /* 0x002fc600078e00ff */
        /* <DEDUP_REMOVED lines=8> */
[----:B------:R-:W0:Y:S01]  /*6ff0*/  F2I.FTZ.TRUNC.NTZ R0, R0 ;  /* 0x0000000000007305 */ /* 0x000e22000021f100 */
[----:B------:R-:W-:Y:S05]  /*7000*/  BRA `(.L_x_29464) ;  /* 0x0000000400b07947 */ /* 0x000fea0003800000 */
.L_x_29474:
[----:B---3--:R-:W3:Y:S02]  /*7010*/  LDG.E.U16 R0, desc[UR36][R2.64] ;  /* 0x0000002402007981 */ /* 0x008ee4000c1e1500 */
[----:B---3--:R-:W-:-:S06]  /*7020*/  SHF.L.U32 R0, R0, 0x10, RZ ;  /* 0x0000001000007819 */ /* 0x008fcc00000006ff */
[----:B------:R-:W0:Y:S01]  /*7030*/  F2I.FTZ.TRUNC.NTZ R0, R0 ;  /* 0x0000000000007305 */ /* 0x000e22000021f100 */
[----:B------:R-:W-:Y:S05]  /*7040*/  BRA `(.L_x_29464) ;  /* 0x0000000400a07947 */ /* 0x000fea0003800000 */
.L_x_29471:
        /* <DEDUP_REMOVED lines=8> */
[----:B---3--:R0:W5:Y:S01]  /*70d0*/  LDG.E.U16 R0, desc[UR36][R2.64] ;  /* 0x0000002402007981 */ /* 0x008162000c1e1500 */
[----:B------:R-:W-:Y:S05]  /*70e0*/  BRA `(.L_x_29464) ;  /* 0x0000000400787947 */ /* 0x000fea0003800000 */
.L_x_29478:
[----:B------:R-:W2:Y:S01]  /*70f0*/  LDG.E.U8 R3, desc[UR36][R2.64] ;  /* 0x0000002402037981 */ /* 0x000ea2000c1e1100 */
[----:B------:R-:W-:Y:S01]  /*7100*/  BSSY.RECONVERGENT B0, `(.L_x_29479) ;  /* 0x0000018000007945 */ /* 0x000fe20003800200 */
[----:B---3--:R-:W-:Y:S01]  /*7110*/  IMAD.MOV.U32 R0, RZ, RZ, RZ ;  /* 0x000000ffff007224 */ /* 0x008fe200078e00ff */
        /* <DEDUP_REMOVED lines=14> */
[----:B-1----:R-:W-:Y:S02]  /*7200*/  IADD3 R5, PT, PT, R3, -0x1c, RZ ;  /* 0xffffffe403057810 */ /* 0x002fe40007ffe0ff */
[----:B------:R-:W-:Y:S02]  /*7210*/  IADD3 R2, PT, PT, R2, 0x1d, -R3 ;  /* 0x0000001d02027810 */ /* 0x000fe40007ffe803 */
[----:B------:R-:W-:-:S04]  /*7220*/  SHF.L.U32 R5, R0, R5, RZ ;  /* 0x0000000500057219 */ /* 0x000fc800000006ff */
[----:B------:R-:W-:-:S07]  /*7230*/  LOP3.LUT R0, R5, 0x7, RZ, 0xc0, !PT ;  /* 0x0000000705007812 */ /* 0x000fce00078ec0ff */
.L_x_29482:
[----:B------:R-:W-:Y:S05]  /*7240*/  BSYNC.RECONVERGENT B1 ;  /* 0x0000000000017941 */ /* 0x000fea0003800200 */
.L_x_29481:
[----:B------:R-:W-:Y:S01]  /*7250*/  IMAD.SHL.U32 R0, R0, 0x100000, RZ ;  /* 0x0010000000007824 */ /* 0x000fe200078e00ff */
[----:B------:R-:W-:-:S04]  /*7260*/  LEA R2, R2, 0x3b800000, 0x17 ;  /* 0x3b80000002027811 */ /* 0x000fc800078eb8ff */
[----:B------:R-:W-:-:S07]  /*7270*/  LOP3.LUT R0, R2, R0, R7, 0xfe, !PT ;  /* 0x0000000002007212 */ /* 0x000fce00078efe07 */
.L_x_29480:
[----:B------:R-:W-:Y:S05]  /*7280*/  BSYNC.RECONVERGENT B0 ;  /* 0x0000000000007941 */ /* 0x000fea0003800200 */
.L_x_29479:
[----:B------:R-:W0:Y:S01]  /*7290*/  F2I.FTZ.TRUNC.NTZ R0, R0 ;  /* 0x0000000000007305 */ /* 0x000e22000021f100 */
[----:B------:R-:W-:Y:S05]  /*72a0*/  BRA `(.L_x_29464) ;  /* 0x0000000400087947 */ /* 0x000fea0003800000 */
.L_x_29477:
        /* <DEDUP_REMOVED lines=18> */
[----:B-1----:R-:W-:-:S05]  /*73d0*/  VIADD R5, R3, 0xffffffe3 ;  /* 0xffffffe303057836 */ /* 0x002fca0000000000 */
[----:B------:R-:W-:-:S04]  /*73e0*/  SHF.L.U32 R5, R0, R5, RZ ;  /* 0x0000000500057219 */ /* 0x000fc800000006ff */
[----:B------:R-:W-:-:S07]  /*73f0*/  LOP3.LUT R0, R5, 0x3, RZ, 0xc0, !PT ;  /* 0x0000000305007812 */ /* 0x000fce00078ec0ff */
.L_x_29486:
[----:B------:R-:W-:Y:S05]  /*7400*/  BSYNC.RECONVERGENT B1 ;  /* 0x0000000000017941 */ /* 0x000fea0003800200 */
.L_x_29485:
[----:B------:R-:W-:Y:S01]  /*7410*/  IMAD.SHL.U32 R0, R0, 0x200000, RZ ;  /* 0x0020000000007824 */ /* 0x000fe200078e00ff */
[----:B------:R-:W-:-:S04]  /*7420*/  LEA R2, R2, 0x37800000, 0x17 ;  /* 0x3780000002027811 */ /* 0x000fc800078eb8ff */
[----:B------:R-:W-:-:S07]  /*7430*/  LOP3.LUT R0, R2, R0, R7, 0xfe, !PT ;  /* 0x0000000002007212 */ /* 0x000fce00078efe07 */
.L_x_29484:
[----:B------:R-:W-:Y:S05]  /*7440*/  BSYNC.RECONVERGENT B0 ;  /* 0x0000000000007941 */ /* 0x000fea0003800200 */
.L_x_29483:
[----:B------:R-:W0:Y:S01]  /*7450*/  F2I.FTZ.TRUNC.NTZ R0, R0 ;  /* 0x0000000000007305 */ /* 0x000e22000021f100 */
[----:B------:R-:W-:Y:S05]  /*7460*/  BRA `(.L_x_29464) ;  /* 0x0000000000987947 */ /* 0x000fea0003800000 */
.L_x_29476:
        /* <DEDUP_REMOVED lines=8> */
[----:B---3--:R-:W-:Y:S01]  /*74f0*/  IMAD.MOV.U32 R0, RZ, RZ, 0x400000 ;  /* 0x00400000ff007424 */ /* 0x008fe200078e00ff */
[----:B--2---:R-:W-:-:S13]  /*7500*/  ISETP.NE.AND P0, PT, R2, RZ, PT ;  /* 0x000000ff0200720c */ /* 0x004fda0003f05270 */
[----:B------:R-:W-:Y:S05]  /*7510*/  @!P0 BRA `(.L_x_29490) ;  /* 0x00000000000c8947 */ /* 0x000fea0003800000 */
[----:B------:R-:W-:-:S13]  /*7520*/  ISETP.NE.AND P0, PT, R2, 0xff, PT ;  /* 0x000000ff0200780c */ /* 0x000fda0003f05270 */
[----:B------:R-:W-:Y:S01]  /*7530*/  @!P0 MOV R0, 0x7f800001 ;  /* 0x7f80000100008802 */ /* 0x000fe20000000f00 */
[----:B------:R-:W-:-:S07]  /*7540*/  @P0 IMAD.SHL.U32 R0, R2, 0x800000, RZ ;  /* 0x0080000002000824 */ /* 0x000fce00078e00ff */
.L_x_29490:
[----:B------:R-:W-:Y:S05]  /*7550*/  BSYNC.RECONVERGENT B0 ;  /* 0x0000000000007941 */ /* 0x000fea0003800200 */
.L_x_29489:
[----:B------:R-:W0:Y:S01]  /*7560*/  F2I.FTZ.TRUNC.NTZ R0, R0 ;  /* 0x0000000000007305 */ /* 0x000e22000021f100 */
[----:B------:R-:W-:Y:S05]  /*7570*/  BRA `(.L_x_29464) ;  /* 0x0000000000547947 */ /* 0x000fea0003800000 */
.L_x_29463:
[----:B------:R-:W-:Y:S01]  /*7580*/  MOV R2, 0x0 ;  /* 0x0000000000027802 */ /* 0x000fe20000000f00 */
[----:B------:R-:W0:Y:S01]  /*7590*/  LDCU.64 UR4, c[0x4][0x178] ;  /* 0x01002f00ff0477ac */ /* 0x000e220008000a00 */
[----:B------:R-:W-:Y:S02]  /*75a0*/  HFMA2 R8, -RZ, RZ, 0, 4.64916229248046875e-06 ;  /* 0x0000004eff087431 */ /* 0x000fe400000001ff */
[----:B------:R-:W-:Y:S01]  /*75b0*/  IMAD.MOV.U32 R12, RZ, RZ, 0x1 ;  /* 0x00000001ff0c7424 */ /* 0x000fe200078e00ff */
[----:B------:R-:W2:Y:S01]  /*75c0*/  LDCU.64 UR6, c[0x4][0x180] ;  /* 0x01003000ff0677ac */ /* 0x000ea20008000a00 */
[----:B------:R-:W3:Y:S01]  /*75d0*/  LDC.64 R2, c[0x4][R2] ;  /* 0x0100000002027b82 */ /* 0x000ee20000000a00 */
[----:B------:R-:W-:Y:S01]  /*75e0*/  IMAD.MOV.U32 R13, RZ, RZ, RZ ;  /* 0x000000ffff0d7224 */ /* 0x000fe200078e00ff */
[----:B------:R-:W4:Y:S01]  /*75f0*/  LDCU.64 UR8, c[0x4][0x28] ;  /* 0x01000500ff0877ac */ /* 0x000f220008000a00 */
[----:B0-----:R-:W-:Y:S02]  /*7600*/  IMAD.U32 R4, RZ, RZ, UR4 ;  /* 0x00000004ff047e24 */ /* 0x001fe4000f8e00ff */
[----:B-1----:R-:W-:Y:S01]  /*7610*/  IMAD.U32 R5, RZ, RZ, UR5 ;  /* 0x00000005ff057e24 */ /* 0x002fe2000f8e00ff */
[----:B--2---:R-:W-:Y:S01]  /*7620*/  MOV R6, UR6 ;  /* 0x0000000600067c02 */ /* 0x004fe20008000f00 */
[----:B------:R-:W-:-:S02]  /*7630*/  IMAD.U32 R7, RZ, RZ, UR7 ;  /* 0x00000007ff077e24 */ /* 0x000fc4000f8e00ff */
[----:B----4-:R-:W-:Y:S02]  /*7640*/  IMAD.U32 R10, RZ, RZ, UR8 ;  /* 0x00000008ff0a7e24 */ /* 0x010fe4000f8e00ff */
[----:B------:R-:W-:-:S07]  /*7650*/  IMAD.U32 R11, RZ, RZ, UR9 ;  /* 0x00000009ff0b7e24 */ /* 0x000fce000f8e00ff */
[----:B------:R-:W-:-:S07]  /*7660*/  LEPC R20, `(.L_x_29491) ;  /* 0x000000001014794e */ /* 0x000fce0000000000 */
[----:B---3-5:R-:W-:Y:S05]  /*7670*/  CALL.ABS.NOINC R2 ;  /* 0x0000000002007343 */ /* 0x028fea0003c00000 */
.L_x_29491:
[----:B------:R-:W-:Y:S01]  /*7680*/  IMAD.MOV.U32 R0, RZ, RZ, RZ ;  /* 0x000000ffff007224 */ /* 0x000fe200078e00ff */
[----:B------:R-:W-:Y:S06]  /*7690*/  BRA `(.L_x_29464) ;  /* 0x00000000000c7947 */ /* 0x000fec0003800000 */
.L_x_29488:
[----:B---3--:R0:W5:Y:S01]  /*76a0*/  LDG.E R0, desc[UR36][R2.64] ;  /* 0x0000002402007981 */ /* 0x008162000c1e1900 */
[----:B------:R-:W-:Y:S05]  /*76b0*/  BRA `(.L_x_29464) ;  /* 0x0000000000047947 */ /* 0x000fea0003800000 */
.L_x_29487:
[----:B---3--:R0:W5:Y:S02]  /*76c0*/  LDG.E R0, desc[UR36][R2.64] ;  /* 0x0000002402007981 */ /* 0x008164000c1e1900 */
.L_x_29464:
        /* <DEDUP_REMOVED lines=35> */
.L_x_29493:
        /* <DEDUP_REMOVED lines=22> */
[----:B------:R-:W-:-:S05]  /*7a60*/  IMAD.MOV.U32 R4, RZ, RZ, R7 ;  /* 0x000000ffff047224 */ /* 0x000fca00078e0007 */
[----:B------:R-:W-:Y:S02]  /*7a70*/  @!P0 IADD3 R4, PT, PT, -R4, RZ, RZ ;  /* 0x000000ff04048210 */ /* 0x000fe40007ffe1ff */
[----:B------:R-:W-:-:S07]  /*7a80*/  @!P2 LOP3.LUT R4, RZ, R0, RZ, 0x33, !PT ;  /* 0x00000000ff04a212 */ /* 0x000fce00078e33ff */
.L_x_29494:
[----:B------:R-:W-:Y:S05]  /*7a90*/  BSYNC.RECONVERGENT B0 ;  /* 0x0000000000007941 */ /* 0x000fea0003800200 */
.L_x_29492:
        /* <DEDUP_REMOVED lines=16> */
.L_x_29498:
[----:B------:R0:W-:Y:S01]  /*7ba0*/  STG.E.U8 desc[UR36][R2.64], R4 ;  /* 0x0000000402007986 */ /* 0x0001e2000c101124 */
[----:B------:R-:W-:Y:S05]  /*7bb0*/  BRA `(.L_x_29500) ;  /* 0x0000000c00387947 */ /* 0x000fea0003800000 */
.L_x_29497:
        /* <DEDUP_REMOVED lines=9> */
.L_x_29502:
[----:B------:R0:W-:Y:S01]  /*7c50*/  STG.E desc[UR36][R2.64], R4 ;  /* 0x0000000402007986 */ /* 0x0001e2000c101924 */
[----:B------:R-:W-:Y:S05]  /*7c60*/  BRA `(.L_x_29500) ;  /* 0x0000000c000c7947 */ /* 0x000fea0003800000 */
.L_x_29501:
[----:B------:R0:W-:Y:S01]  /*7c70*/  STG.E.U16 desc[UR36][R2.64], R4 ;  /* 0x0000000402007986 */ /* 0x0001e2000c101524 */
[----:B------:R-:W-:Y:S05]  /*7c80*/  BRA `(.L_x_29500) ;  /* 0x0000000c00047947 */ /* 0x000fea0003800000 */
.L_x_29496:
        /* <DEDUP_REMOVED lines=9> */
.L_x_29504:
[----:B------:R-:W-:-:S04]  /*7d20*/  I2FP.F32.S32 R0, R4 ;  /* 0x0000000400007245 */ /* 0x000fc80000201400 */
[----:B------:R-:W-:-:S05]  /*7d30*/  F2FP.F16.F32.PACK_AB R0, RZ, R0 ;  /* 0x00000000ff00723e */ /* 0x000fca00000000ff */
[----:B------:R0:W-:Y:S01]  /*7d40*/  STG.E.U16 desc[UR36][R2.64], R0 ;  /* 0x0000000002007986 */ /* 0x0001e2000c101524 */
[----:B------:R-:W-:Y:S05]  /*7d50*/  BRA `(.L_x_29500) ;  /* 0x0000000800d07947 */ /* 0x000fea0003800000 */
.L_x_29503:
[----:B------:R-:W-:-:S09]  /*7d60*/  UISETP.NE.AND UP0, UPT, UR4, 0x7, UPT ;  /* 0x000000070400788c */ /* 0x000fd2000bf05270 */
[----:B------:R-:W-:Y:S05]  /*7d70*/  BRA.U !UP0, `(.L_x_29505) ;  /* 0x0000000108347547 */ /* 0x000fea000b800000 */
[----:B------:R-:W-:-:S09]  /*7d80*/  UISETP.NE.AND UP0, UPT, UR4, 0x8, UPT ;  /* 0x000000080400788c */ /* 0x000fd2000bf05270 */
[----:B------:R-:W-:Y:S05]  /*7d90*/  BRA.U !UP0, `(.L_x_29506) ;  /* 0x0000000108187547 */ /* 0x000fea000b800000 */
[----:B------:R-:W-:-:S09]  /*7da0*/  UISETP.NE.AND UP0, UPT, UR4, 0x9, UPT ;  /* 0x000000090400788c */ /* 0x000fd2000bf05270 */
[----:B------:R-:W-:Y:S05]  /*7db0*/  BRA.U UP0, `(.L_x_29499) ;  /* 0x0000000500d47547 */ /* 0x000fea000b800000 */
[----:B------:R-:W-:Y:S01]  /*7dc0*/  I2FP.F32.S32 R4, R4 ;  /* 0x0000000400047245 */ /* 0x000fe20000201400 */
[----:B------:R-:W-:-:S05]  /*7dd0*/  IMAD.MOV.U32 R5, RZ, RZ, RZ ;  /* 0x000000ffff057224 */ /* 0x000fca00078e00ff */
[----:B------:R0:W-:Y:S01]  /*7de0*/  STG.E.64 desc[UR36][R2.64], R4 ;  /* 0x0000000402007986 */ /* 0x0001e2000c101b24 */
[----:B------:R-:W-:Y:S05]  /*7df0*/  BRA `(.L_x_29500) ;  /* 0x0000000800a87947 */ /* 0x000fea0003800000 */
.L_x_29506:
[----:B------:R-:W-:-:S04]  /*7e00*/  I2FP.F32.S32 R4, R4 ;  /* 0x0000000400047245 */ /* 0x000fc80000201400 */
[----:B------:R-:W-:-:S04]  /*7e10*/  F2FP.F16.F32.PACK_AB R5, RZ, R4 ;  /* 0x00000004ff05723e */ /* 0x000fc800000000ff */
[----:B------:R-:W-:-:S05]  /*7e20*/  PRMT R5, R5, 0x5410, RZ ;  /* 0x0000541005057816 */ /* 0x000fca00000000ff */
[----:B------:R0:W-:Y:S01]  /*7e30*/  STG.E desc[UR36][R2.64], R5 ;  /* 0x0000000502007986 */ /* 0x0001e2000c101924 */
[----:B------:R-:W-:Y:S05]  /*7e40*/  BRA `(.L_x_29500) ;  /* 0x0000000800947947 */ /* 0x000fea0003800000 */
.L_x_29505:
[----:B------:R-:W0:Y:S02]  /*7e50*/  I2F.F64 R4, R4 ;  /* 0x0000000400047312 */ /* 0x000e240000201c00 */
[----:B0-----:R0:W-:Y:S01]  /*7e60*/  STG.E.64 desc[UR36][R2.64], R4 ;  /* 0x0000000402007986 */ /* 0x0011e2000c101b24 */
[----:B------:R-:W-:Y:S05]  /*7e70*/  BRA `(.L_x_29500) ;  /* 0x0000000800887947 */ /* 0x000fea0003800000 */
.L_x_29495:
        /* <DEDUP_REMOVED lines=12> */
.L_x_29510:
[----:B------:R-:W-:Y:S01]  /*7f40*/  I2FP.F32.S32 R5, R4 ;  /* 0x0000000400057245 */ /* 0x000fe20000201400 */
        /* <DEDUP_REMOVED lines=17> */
.L_x_29513:
[----:B------:R-:W-:-:S04]  /*8060*/  SHF.R.U32.HI R5, RZ, 0x18, R5 ;  /* 0x00000018ff057819 */ /* 0x000fc80000011605 */
[----:B------:R-:W-:-:S07]  /*8070*/  LOP3.LUT R0, R0, 0x80, R5, 0xf8, !PT ;  /* 0x0000008000007812 */ /* 0x000fce00078ef805 */
.L_x_29512:
[----:B------:R-:W-:Y:S05]  /*8080*/  BSYNC.RECONVERGENT B0 ;  /* 0x0000000000007941 */ /* 0x000fea0003800200 */
.L_x_29511:
[----:B------:R3:W-:Y:S01]  /*8090*/  STG.E.U8 desc[UR36][R2.64], R0 ;  /* 0x0000000002007986 */ /* 0x0007e2000c101124 */
[----:B------:R-:W-:Y:S05]  /*80a0*/  BRA `(.L_x_29500) ;  /* 0x0000000400fc7947 */ /* 0x000fea0003800000 */
.L_x_29509:
        /* <DEDUP_REMOVED lines=18> */
.L_x_29516:
[----:B------:R-:W-:-:S04]  /*81d0*/  SHF.R.U32.HI R5, RZ, 0x18, R5 ;  /* 0x00000018ff057819 */ /* 0x000fc80000011605 */
[----:B------:R-:W-:-:S07]  /*81e0*/  LOP3.LUT R0, R0, 0x80, R5, 0xf8, !PT ;  /* 0x0000008000007812 */ /* 0x000fce00078ef805 */
.L_x_29515:
[----:B------:R-:W-:Y:S05]  /*81f0*/  BSYNC.RECONVERGENT B0 ;  /* 0x0000000000007941 */ /* 0x000fea0003800200 */
.L_x_29514:
[----:B------:R0:W-:Y:S01]  /*8200*/  STG.E.U8 desc[UR36][R2.64], R0 ;  /* 0x0000000002007986 */ /* 0x0001e2000c101124 */
[----:B------:R-:W-:Y:S05]  /*8210*/  BRA `(.L_x_29500) ;  /* 0x0000000400a07947 */ /* 0x000fea0003800000 */
.L_x_29508:
[----:B------:R-:W-:-:S09]  /*8220*/  UISETP.NE.AND UP0, UPT, UR4, 0x1c, UPT ;  /* 0x0000001c0400788c */ /* 0x000fd2000bf05270 */
[----:B------:R-:W-:Y:S05]  /*8230*/  BRA.U !UP0, `(.L_x_29517) ;  /* 0x00000001085c7547 */ /* 0x000fea000b800000 */
[----:B------:R-:W-:-:S09]  /*8240*/  UISETP.NE.AND UP0, UPT, UR4, 0x1d, UPT ;  /* 0x0000001d0400788c */ /* 0x000fd2000bf05270 */
[----:B------:R-:W-:Y:S05]  /*8250*/  BRA.U !UP0, `(.L_x_29518) ;  /* 0x0000000108487547 */ /* 0x000fea000b800000 */
[----:B------:R-:W-:-:S09]  /*8260*/  UISETP.NE.AND UP0, UPT, UR4, 0x2c, UPT ;  /* 0x0000002c0400788c */ /* 0x000fd2000bf05270 */
[----:B------:R-:W-:Y:S05]  /*8270*/  BRA.U UP0, `(.L_x_29499) ;  /* 0x0000000100a47547 */ /* 0x000fea000b800000 */
        /* <DEDUP_REMOVED lines=16> */
.L_x_29518:
[----:B------:R-:W-:-:S05]  /*8380*/  SHF.R.S32.HI R5, RZ, 0x1f, R4 ;  /* 0x0000001fff057819 */ /* 0x000fca0000011404 */
[----:B------:R1:W-:Y:S01]  /*8390*/  STG.E.64 desc[UR36][R2.64], R4 ;  /* 0x0000000402007986 */ /* 0x0003e2000c101b24 */
[----:B------:R-:W-:Y:S05]  /*83a0*/  BRA `(.L_x_29500) ;  /* 0x00000004003c7947 */ /* 0x000fea0003800000 */
.L_x_29517:
[----:B------:R0:W-:Y:S01]  /*83b0*/  STG.E desc[UR36][R2.64], R4 ;  /* 0x0000000402007986 */ /* 0x0001e2000c101924 */
[----:B------:R-:W-:Y:S05]  /*83c0*/  BRA `(.L_x_29500) ;  /* 0x0000000400347947 */ /* 0x000fea0003800000 */
.L_x_29507:
        /* <DEDUP_REMOVED lines=10> */
.L_x_29520:
[----:B------:R-:W0:Y:S01]  /*8470*/  I2F.F64 R4, R4 ;  /* 0x0000000400047312 */ /* 0x000e220000201c00 */
[----:B------:R-:W-:-:S05]  /*8480*/  CS2R R6, SRZ ;  /* 0x0000000000067805 */ /* 0x000fca000001ff00 */
[----:B0-----:R0:W-:Y:S01]  /*8490*/  STG.E.128 desc[UR36][R2.64], R4 ;  /* 0x0000000402007986 */ /* 0x0011e2000c101d24 */
[----:B------:R-:W-:Y:S05]  /*84a0*/  BRA `(.L_x_29500) ;  /* 0x0000000000fc7947 */ /* 0x000fea0003800000 */
.L_x_29519:
[----:B------:R-:W-:-:S09]  /*84b0*/  UISETP.NE.AND UP0, UPT, UR4, 0xf, UPT ;  /* 0x0000000f0400788c */ /* 0x000fd2000bf05270 */
[----:B------:R-:W-:Y:S05]  /*84c0*/  BRA.U !UP0, `(.L_x_29521) ;  /* 0x0000000108e87547 */ /* 0x000fea000b800000 */
[----:B------:R-:W-:-:S09]  /*84d0*/  UISETP.NE.AND UP0, UPT, UR4, 0x17, UPT ;  /* 0x000000170400788c */ /* 0x000fd2000bf05270 */
[----:B------:R-:W-:Y:S05]  /*84e0*/  BRA.U !UP0, `(.L_x_29522) ;  /* 0x0000000108907547 */ /* 0x000fea000b800000 */
[----:B------:R-:W-:-:S09]  /*84f0*/  UISETP.NE.AND UP0, UPT, UR4, 0x18, UPT ;  /* 0x000000180400788c */ /* 0x000fd2000bf05270 */
[----:B------:R-:W-:Y:S05]  /*8500*/  BRA.U !UP0, `(.L_x_29523) ;  /* 0x0000000108447547 */ /* 0x000fea000b800000 */
.L_x_29499:
        /* <DEDUP_REMOVED lines=16> */
.L_x_29524:
[----:B------:R-:W-:Y:S05]  /*8610*/  BRA `(.L_x_29500) ;  /* 0x0000000000a07947 */ /* 0x000fea0003800000 */
.L_x_29523:
[----:B------:R-:W-:Y:S01]  /*8620*/  I2FP.F32.S32 R7, R4 ;  /* 0x0000000400077245 */ /* 0x000fe20000201400 */
[----:B------:R-:W-:Y:S01]  /*8630*/  BSSY.RECONVERGENT B0, `(.L_x_29525) ;  /* 0x000000c000007945 */ /* 0x000fe20003800200 */
[----:B------:R-:W-:Y:S02]  /*8640*/  HFMA2 R0, -RZ, RZ, 0, 7.569789886474609375e-06 ;  /* 0x0000007fff007431 */ /* 0x000fe400000001ff */
        /* <DEDUP_REMOVED lines=10> */
.L_x_29526:
[----:B------:R-:W-:Y:S05]  /*86f0*/  BSYNC.RECONVERGENT B0 ;  /* 0x0000000000007941 */ /* 0x000fea0003800200 */
.L_x_29525:
[----:B------:R-:W-:-:S05]  /*8700*/  LOP3.LUT R5, R0, 0x80, R5, 0xf8, !PT ;  /* 0x0000008000057812 */ /* 0x000fca00078ef805 */
[----:B------:R0:W-:Y:S01]  /*8710*/  STG.E.U8 desc[UR36][R2.64], R5 ;  /* 0x0000000502007986 */ /* 0x0001e2000c101124 */
[----:B------:R-:W-:Y:S05]  /*8720*/  BRA `(.L_x_29500) ;  /* 0x00000000005c7947 */ /* 0x000fea0003800000 */
.L_x_29522:
[----:B------:R-:W-:Y:S01]  /*8730*/  I2FP.F32.S32 R5, R4 ;  /* 0x0000000400057245 */ /* 0x000fe20000201400 */
        /* <DEDUP_REMOVED lines=11> */
.L_x_29528:
[----:B------:R-:W-:Y:S01]  /*87f0*/  IMAD.MOV.U32 R0, RZ, RZ, 0x7f ;  /* 0x0000007fff007424 */ /* 0x000fe200078e00ff */
[----:B------:R-:W-:-:S04]  /*8800*/  ISETP.GT.U32.AND P0, PT, R4, 0x7f800000, PT ;  /* 0x7f8000000400780c */ /* 0x000fc80003f04070 */
[----:B------:R-:W-:-:S09]  /*8810*/  SEL R0, R0, 0x7c, P0 ;  /* 0x0000007c00007807 */ /* 0x000fd20000000000 */
.L_x_29529:
[----:B------:R-:W-:Y:S05]  /*8820*/  BSYNC.RECONVERGENT B0 ;  /* 0x0000000000007941 */ /* 0x000fea0003800200 */
.L_x_29527:
[----:B------:R-:W-:-:S04]  /*8830*/  SHF.R.U32.HI R5, RZ, 0x18, R5 ;  /* 0x00000018ff057819 */ /* 0x000fc80000011605 */
[----:B------:R-:W-:-:S05]  /*8840*/  LOP3.LUT R5, R0, 0x80, R5, 0xf8, !PT ;  /* 0x0000008000057812 */ /* 0x000fca00078ef805 */
[----:B------:R0:W-:Y:S01]  /*8850*/  STG.E.U8 desc[UR36][R2.64], R5 ;  /* 0x0000000502007986 */ /* 0x0001e2000c101124 */
[----:B------:R-:W-:Y:S05]  /*8860*/  BRA `(.L_x_29500) ;  /* 0x00000000000c7947 */ /* 0x000fea0003800000 */
.L_x_29521:
[----:B------:R-:W-:-:S04]  /*8870*/  I2FP.F32.S32 R0, R4 ;  /* 0x0000000400007245 */ /* 0x000fc80000201400 */
[----:B------:R-:W-:-:S05]  /*8880*/  F2FP.BF16.F32.PACK_AB R0, RZ, R0 ;  /* 0x00000000ff00723e */ /* 0x000fca00000010ff */
[----:B------:R0:W-:Y:S02]  /*8890*/  STG.E.U16 desc[UR36][R2.64], R0 ;  /* 0x0000000002007986 */ /* 0x0001e4000c101524 */
.L_x_29500:
[----:B------:R-:W-:-:S07]  /*88a0*/  VIADD R17, R17, 0x80 ;  /* 0x0000008011117836 */ /* 0x000fce0000000000 */
.L_x_29424:
[----:B------:R-:W-:Y:S05]  /*88b0*/  BSYNC.RECONVERGENT B6 ;  /* 0x0000000000067941 */ /* 0x000fea0003800200 */
.L_x_29423:
[----:B------:R-:W5:Y:S01]  /*88c0*/  LDCU UR4, c[0x0][0x380] ;  /* 0x00007000ff0477ac */ /* 0x000f620008000800 */
[----:B------:R-:W-:Y:S01]  /*88d0*/  BSSY.RECONVERGENT B6, `(.L_x_29530) ;  /* 0x000043d000067945 */ /* 0x000fe20003800200 */
[----:B-----5:R-:W-:-:S13]  /*88e0*/  ISETP.GE.AND P0, PT, R17, UR4, PT ;  /* 0x0000000411007c0c */ /* 0x020fda000bf06270 */
[----:B------:R-:W-:Y:S05]  /*88f0*/  @P0 BRA `(.L_x_29531) ;  /* 0x0000004000e80947 */ /* 0x000fea0003800000 */
        /* <DEDUP_REMOVED lines=354> */
.L_x_29532:
        /* <DEDUP_REMOVED lines=16> */
.L_x_29536:
[----:B------:R4:W5:Y:S01]  /*a020*/  LDG.E.U8 R19, desc[UR36][R2.64] ;  /* 0x0000002402137981 */ /* 0x000962000c1e1100 */
[----:B------:R-:W-:Y:S05]  /*a030*/  BRA `(.L_x_29538) ;  /* 0x0000000c002c7947 */ /* 0x000fea0003800000 */
.L_x_29535:
        /* <DEDUP_REMOVED lines=8> */
.L_x_29540:
[----:B------:R2:W5:Y:S01]  /*a0c0*/  LDG.E R19, desc[UR36][R2.64] ;  /* 0x0000002402137981 */ /* 0x000562000c1e1900 */
[----:B------:R-:W-:Y:S05]  /*a0d0*/  BRA `(.L_x_29538) ;  /* 0x0000000c00047947 */ /* 0x000fea0003800000 */
.L_x_29539:
[----:B------:R0:W5:Y:S01]  /*a0e0*/  LDG.E.S16 R19, desc[UR36][R2.64] ;  /* 0x0000002402137981 */ /* 0x000162000c1e1700 */
[----:B------:R-:W-:Y:S05]  /*a0f0*/  BRA `(.L_x_29538) ;  /* 0x0000000800fc7947 */ /* 0x000fea0003800000 */
.L_x_29534:
        /* <DEDUP_REMOVED lines=9> */
.L_x_29542:
[----:B------:R-:W2:Y:S02]  /*a190*/  LDG.E.U16 R2, desc[UR36][R2.64] ;  /* 0x0000002402027981 */ /* 0x000ea4000c1e1500 */
[----:B--2---:R-:W-:-:S06]  /*a1a0*/  HADD2.F32 R19, -RZ, R2.H0_H0 ;  /* 0x20000002ff137230 */ /* 0x004fcc0000004100 */
[----:B------:R-:W0:Y:S01]  /*a1b0*/  F2I.FTZ.TRUNC.NTZ R19, R19 ;  /* 0x0000001300137305 */ /* 0x000e22000021f100 */
[----:B------:R-:W-:Y:S05]  /*a1c0*/  BRA `(.L_x_29538) ;  /* 0x0000000800c87947 */ /* 0x000fea0003800000 */
.L_x_29541:
        /* <DEDUP_REMOVED lines=9> */
.L_x_29544:
[----:B------:R-:W2:Y:S02]  /*a260*/  LDG.E.U16 R2, desc[UR36][R2.64] ;  /* 0x0000002402027981 */ /* 0x000ea4000c1e1500 */
[----:B--2---:R-:W-:-:S06]  /*a270*/  HADD2.F32 R19, -RZ, R2.H0_H0 ;  /* 0x20000002ff137230 */ /* 0x004fcc0000004100 */
[----:B------:R-:W0:Y:S01]  /*a280*/  F2I.FTZ.TRUNC.NTZ R19, R19 ;  /* 0x0000001300137305 */ /* 0x000e22000021f100 */
[----:B------:R-:W-:Y:S05]  /*a290*/  BRA `(.L_x_29538) ;  /* 0x0000000800947947 */ /* 0x000fea0003800000 */
.L_x_29543:
[----:B------:R-:W2:Y:S02]  /*a2a0*/  LDG.E.64 R2, desc[UR36][R2.64] ;  /* 0x0000002402027981 */ /* 0x000ea4000c1e1b00 */
[----:B--2---:R0:W1:Y:S01]  /*a2b0*/  F2I.F64.TRUNC R19, R2 ;  /* 0x0000000200137311 */ /* 0x004062000030d100 */
[----:B------:R-:W-:Y:S05]  /*a2c0*/  BRA `(.L_x_29538) ;  /* 0x0000000800887947 */ /* 0x000fea0003800000 */
.L_x_29533:
        /* <DEDUP_REMOVED lines=12> */
.L_x_29547:
[----:B------:R-:W2:Y:S02]  /*a390*/  LDG.E.64 R2, desc[UR36][R2.64] ;  /* 0x0000002402027981 */ /* 0x000ea4000c1e1b00 */
[----:B--2---:R0:W1:Y:S01]  /*a3a0*/  F2I.F64.TRUNC R19, R2 ;  /* 0x0000000200137311 */ /* 0x004062000030d100 */
[----:B------:R-:W-:Y:S05]  /*a3b0*/  BRA `(.L_x_29538) ;  /* 0x00000008004c7947 */ /* 0x000fea0003800000 */
.L_x_29546:
        /* <DEDUP_REMOVED lines=26> */
.L_x_29549:
        /* <DEDUP_REMOVED lines=11> */
[----:B------:R0:W1:Y:S01]  /*a610*/  F2I.FTZ.TRUNC.NTZ R19, R0 ;  /* 0x0000000000137305 */ /* 0x000062000021f100 */
[----:B------:R-:W-:Y:S05]  /*a620*/  BRA `(.L_x_29538) ;  /* 0x0000000400b07947 */ /* 0x000fea0003800000 */
.L_x_29548:
[----:B------:R-:W2:Y:S02]  /*a630*/  LDG.E.U16 R19, desc[UR36][R2.64] ;  /* 0x0000002402137981 */ /* 0x000ea4000c1e1500 */
[----:B--2---:R-:W-:-:S06]  /*a640*/  IMAD.U32 R19, R19, 0x10000, RZ ;  /* 0x0001000013137824 */ /* 0x004fcc00078e00ff */
[----:B------:R-:W0:Y:S01]  /*a650*/  F2I.FTZ.TRUNC.NTZ R19, R19 ;  /* 0x0000001300137305 */ /* 0x000e22000021f100 */
[----:B------:R-:W-:Y:S05]  /*a660*/  BRA `(.L_x_29538) ;  /* 0x0000000400a07947 */ /* 0x000fea0003800000 */
.L_x_29545:
        /* <DEDUP_REMOVED lines=10> */
.L_x_29552:
        /* <DEDUP_REMOVED lines=21> */
.L_x_29556:
[----:B------:R-:W-:Y:S05]  /*a860*/  BSYNC.RECONVERGENT B1 ;  /* 0x0000000000017941 */ /* 0x000fea0003800200 */
.L_x_29555:
[----:B------:R-:W-:Y:S01]  /*a870*/  IMAD.SHL.U32 R0, R0, 0x100000, RZ ;  /* 0x0010000000007824 */ /* 0x000fe200078e00ff */
[----:B------:R-:W-:-:S04]  /*a880*/  LEA R2, R2, 0x3b800000, 0x17 ;  /* 0x3b80000002027811 */ /* 0x000fc800078eb8ff */
[----:B------:R-:W-:-:S07]  /*a890*/  LOP3.LUT R19, R2, R0, R19, 0xfe, !PT ;  /* 0x0000000002137212 */ /* 0x000fce00078efe13 */
.L_x_29554:
[----:B------:R-:W-:Y:S05]  /*a8a0*/  BSYNC.RECONVERGENT B0 ;  /* 0x0000000000007941 */ /* 0x000fea0003800200 */
.L_x_29553:
[----:B------:R-:W0:Y:S01]  /*a8b0*/  F2I.FTZ.TRUNC.NTZ R19, R19 ;  /* 0x0000001300137305 */ /* 0x000e22000021f100 */
[----:B------:R-:W-:Y:S05]  /*a8c0*/  BRA `(.L_x_29538) ;  /* 0x0000000400087947 */ /* 0x000fea0003800000 */
.L_x_29551:
        /* <DEDUP_REMOVED lines=21> */
.L_x_29560:
[----:B------:R-:W-:Y:S05]  /*aa20*/  BSYNC.RECONVERGENT B1 ;  /* 0x0000000000017941 */ /* 0x000fea0003800200 */
.L_x_29559:
[----:B------:R-:W-:Y:S02]  /*aa30*/  SHF.L.U32 R0, R0, 0x15, RZ ;  /* 0x0000001500007819 */ /* 0x000fe400000006ff */
[----:B------:R-:W-:-:S04]  /*aa40*/  LEA R2, R2, 0x37800000, 0x17 ;  /* 0x3780000002027811 */ /* 0x000fc800078eb8ff */
[----:B------:R-:W-:-:S07]  /*aa50*/  LOP3.LUT R19, R2, R0, R19, 0xfe, !PT ;  /* 0x0000000002137212 */ /* 0x000fce00078efe13 */
.L_x_29558:
[----:B------:R-:W-:Y:S05]  /*aa60*/  BSYNC.RECONVERGENT B0 ;  /* 0x0000000000007941 */ /* 0x000fea0003800200 */
.L_x_29557:
[----:B------:R-:W0:Y:S01]  /*aa70*/  F2I.FTZ.TRUNC.NTZ R19, R19 ;  /* 0x0000001300137305 */ /* 0x000e22000021f100 */
[----:B------:R-:W-:Y:S05]  /*aa80*/  BRA `(.L_x_29538) ;  /* 0x0000000000987947 */ /* 0x000fea0003800000 */
.L_x_29550:
        /* <DEDUP_REMOVED lines=14> */
.L_x_29564:
[----:B------:R-:W-:Y:S05]  /*ab70*/  BSYNC.RECONVERGENT B0 ;  /* 0x0000000000007941 */ /* 0x000fea0003800200 */
.L_x_29563:
[----:B------:R-:W0:Y:S01]  /*ab80*/  F2I.FTZ.TRUNC.NTZ R19, R19 ;  /* 0x0000001300137305 */ /* 0x000e22000021f100 */
[----:B------:R-:W-:Y:S05]  /*ab90*/  BRA `(.L_x_29538) ;  /* 0x0000000000547947 */ /* 0x000fea0003800000 */
.L_x_29537:
        /* <DEDUP_REMOVED lines=16> */
.L_x_29565:
[----:B------:R-:W-:Y:S01]  /*aca0*/  IMAD.MOV.U32 R19, RZ, RZ, RZ ;  /* 0x000000ffff137224 */ /* 0x000fe200078e00ff */
[----:B------:R-:W-:Y:S06]  /*acb0*/  BRA `(.L_x_29538) ;  /* 0x00000000000c7947 */ /* 0x000fec0003800000 */
.L_x_29562:
[----:B------:R0:W5:Y:S01]  /*acc0*/  LDG.E R19, desc[UR36][R2.64] ;  /* 0x0000002402137981 */ /* 0x000162000c1e1900 */
[----:B------:R-:W-:Y:S05]  /*acd0*/  BRA `(.L_x_29538) ;  /* 0x0000000000047947 */ /* 0x000fea0003800000 */
.L_x_29561:
[----:B------:R0:W5:Y:S02]  /*ace0*/  LDG.E R19, desc[UR36][R2.64] ;  /* 0x0000002402137981 */ /* 0x000164000c1e1900 */
.L_x_29538:
[----:B------:R-:W0:Y:S01]  /*acf0*/  LDCU.64 UR6, c[0x0][0x5f8] ;  /* 0x0000bf00ff0677ac */ /* 0x000e220008000a00 */
[----:B------:R-:W-:-:S04]  /*ad00*/  UPRMT UR4, UR42, 0x9910, URZ ;  /* 0x000099102a047896 */ /* 0x000fc800080000ff */
[----:B------:R-:W-:Y:S01]  /*ad10*/  UISETP.GT.AND UP0, UPT, UR4, 0x9, UPT ;  /* 0x000000090400788c */ /* 0x000fe2000bf04270 */
[----:B01234-:R-:W-:-:S05]  /*ad20*/  IADD3 R2, P0, PT, R18, UR6, RZ ;  /* 0x0000000612027c10 */ /* 0x01ffca000ff1e0ff */
        /* <DEDUP_REMOVED lines=12> */
.L_x_29569:
[----:B------:R0:W5:Y:S01]  /*adf0*/  LDG.E.U8 R0, desc[UR36][R2.64] ;  /* 0x0000002402007981 */ /* 0x000162000c1e1100 */
[----:B------:R-:W-:Y:S05]  /*ae00*/  BRA `(.L_x_29571) ;  /* 0x0000000c002c7947 */ /* 0x000fea0003800000 */
.L_x_29568:
        /* <DEDUP_REMOVED lines=8> */
.L_x_29573:
[----:B------:R0:W5:Y:S01]  /*ae90*/  LDG.E R0, desc[UR36][R2.64] ;  /* 0x0000002402007981 */ /* 0x000162000c1e1900 */
[----:B------:R-:W-:Y:S05]  /*aea0*/  BRA `(.L_x_29571) ;  /* 0x0000000c00047947 */ /* 0x000fea0003800000 */
.L_x_29572:
[----:B------:R0:W5:Y:S01]  /*aeb0*/  LDG.E.S16 R0, desc[UR36][R2.64] ;  /* 0x0000002402007981 */ /* 0x000162000c1e1700 */
[----:B------:R-:W-:Y:S05]  /*aec0*/  BRA `(.L_x_29571) ;  /* 0x0000000800fc7947 */ /* 0x000fea0003800000 */
.L_x_29567:
[----:B------:R-:W-:-:S09]  /*aed0*/  UISETP.GT.AND UP0, UPT, UR4, 0x6, UPT ;  /* 0x000000060400788c */ /* 0x000fd2000bf04270 */
[----:B------:R-:W-:Y:S05]  /*aee0*/  BRA.U UP0, `(.L_x_29574) ;  /* 0x00000001002c7547 */ /* 0x000fea000b800000 */
[----:B------:R-:W-:-:S09]  /*aef0*/  UISETP.NE.AND UP0, UPT, UR4, 0x5, UPT ;  /* 0x000000050400788c */ /* 0x000fd2000bf05270 */
[----:B------:R-:W-:Y:S05]  /*af00*/  BRA.U !UP0, `(.L_x_29575) ;  /* 0x0000000108147547 */ /* 0x000fea000b800000 */
[----:B------:R-:W-:-:S09]  /*af10*/  UISETP.NE.AND UP0, UPT, UR4, 0x6, UPT ;  /* 0x000000060400788c */ /* 0x000fd2000bf05270 */
[----:B------:R-:W-:Y:S05]  /*af20*/  BRA.U UP0, `(.L_x_29570) ;  /* 0x0000000900907547 */ /* 0x000fea000b800000 */
[----:B------:R-:W2:Y:S02]  /*af30*/  LDG.E R0, desc[UR36][R2.64] ;  /* 0x0000002402007981 */ /* 0x000ea4000c1e1900 */
[----:B--2---:R-:W1:Y:S01]  /*af40*/  F2I.FTZ.TRUNC.NTZ R0, R0 ;  /* 0x0000000000007305 */ /* 0x004e62000021f100 */
[----:B------:R-:W-:Y:S05]  /*af50*/  BRA `(.L_x_29571) ;  /* 0x0000000800d87947 */ /* 0x000fea0003800000 */
.L_x_29575:
[----:B------:R-:W2:Y:S02]  /*af60*/  LDG.E.U16 R2, desc[UR36][R2.64] ;  /* 0x0000002402027981 */ /* 0x000ea4000c1e1500 */
[----:B--2---:R-:W-:-:S06]  /*af70*/  HADD2.F32 R0, -RZ, R2.H0_H0 ;  /* 0x20000002ff007230 */ /* 0x004fcc0000004100 */
[----:B------:R-:W0:Y:S01]  /*af80*/  F2I.FTZ.TRUNC.NTZ R0, R0 ;  /* 0x0000000000007305 */ /* 0x000e22000021f100 */
[----:B------:R-:W-:Y:S05]  /*af90*/  BRA `(.L_x_29571) ;  /* 0x0000000800c87947 */ /* 0x000fea0003800000 */
.L_x_29574:
[----:B------:R-:W-:-:S09]  /*afa0*/  UISETP.NE.AND UP0, UPT, UR4, 0x7, UPT ;  /* 0x000000070400788c */ /* 0x000fd2000bf05270 */
[----:B------:R-:W-:Y:S05]  /*afb0*/  BRA.U !UP0, `(.L_x_29576) ;  /* 0x00000001082c7547 */ /* 0x000fea000b800000 */
[----:B------:R-:W-:-:S09]  /*afc0*/  UISETP.NE.AND UP0, UPT, UR4, 0x8, UPT ;  /* 0x000000080400788c */ /* 0x000fd2000bf05270 */
[----:B------:R-:W-:Y:S05]  /*afd0*/  BRA.U !UP0, `(.L_x_29577) ;  /* 0x0000000108147547 */ /* 0x000fea000b800000 */
[----:B------:R-:W-:-:S09]  /*afe0*/  UISETP.NE.AND UP0, UPT, UR4, 0x9, UPT ;  /* 0x000000090400788c */ /* 0x000fd2000bf05270 */
[----:B------:R-:W-:Y:S05]  /*aff0*/  BRA.U UP0, `(.L_x_29570) ;  /* 0x00000009005c7547 */ /* 0x000fea000b800000 */
[----:B------:R-:W2:Y:S02]  /*b000*/  LDG.E R0, desc[UR36][R2.64] ;  /* 0x0000002402007981 */ /* 0x000ea4000c1e1900 */
[----:B--2---:R-:W2:Y:S01]  /*b010*/  F2I.FTZ.TRUNC.NTZ R0, R0 ;  /* 0x0000000000007305 */ /* 0x004ea2000021f100 */
[----:B------:R-:W-:Y:S05]  /*b020*/  BRA `(.L_x_29571) ;  /* 0x0000000800a47947 */ /* 0x000fea0003800000 */
.L_x_29577:
[----:B------:R-:W2:Y:S02]  /*b030*/  LDG.E.U16 R2, desc[UR36][R2.64] ;  /* 0x0000002402027981 */ /* 0x000ea4000c1e1500 */
[----:B--2---:R-:W-:-:S06]  /*b040*/  HADD2.F32 R0, -RZ, R2.H0_H0 ;  /* 0x20000002ff007230 */ /* 0x004fcc0000004100 */
[----:B------:R-:W3:Y:S01]  /*b050*/  F2I.FTZ.TRUNC.NTZ R0, R0 ;  /* 0x0000000000007305 */ /* 0x000ee2000021f100 */
[----:B------:R-:W-:Y:S05]  /*b060*/  BRA `(.L_x_29571) ;  /* 0x0000000800947947 */ /* 0x000fea0003800000 */
.L_x_29576:
[----:B------:R-:W2:Y:S02]  /*b070*/  LDG.E.64 R2, desc[UR36][R2.64] ;  /* 0x0000002402027981 */ /* 0x000ea4000c1e1b00 */
[----:B--2---:R4:W0:Y:S01]  /*b080*/  F2I.F64.TRUNC R0, R2 ;  /* 0x0000000200007311 */ /* 0x004822000030d100 */
[----:B------:R-:W-:Y:S05]  /*b090*/  BRA `(.L_x_29571) ;  /* 0x0000000800887947 */ /* 0x000fea0003800000 */
.L_x_29566:
        /* <DEDUP_REMOVED lines=12> */
.L_x_29580:
[----:B------:R-:W2:Y:S02]  /*b160*/  LDG.E.64 R2, desc[UR36][R2.64] ;  /* 0x0000002402027981 */ /* 0x000ea4000c1e1b00 */
[----:B--2---:R0:W1:Y:S01]  /*b170*/  F2I.F64.TRUNC R0, R2 ;  /* 0x0000000200007311 */ /* 0x004062000030d100 */
[----:B------:R-:W-:Y:S05]  /*b180*/  BRA `(.L_x_29571) ;  /* 0x00000008004c7947 */ /* 0x000fea0003800000 */
.L_x_29579:
        /* <DEDUP_REMOVED lines=23> */
[----:B------:R-:W-:-:S06]  /*b300*/  LOP3.LUT R0, R5, 0x80000000, R0, 0xf8, !PT ;  /* 0x8000000005007812 */ /* 0x000fcc00078ef800 */
[----:B------:R-:W0:Y:S01]  /*b310*/  F2I.FTZ.TRUNC.NTZ R0, R0 ;  /* 0x0000000000007305 */ /* 0x000e22000021f100 */
[----:B------:R-:W-:Y:S05]  /*b320*/  BRA `(.L_x_29571) ;  /* 0x0000000400e47947 */ /* 0x000fea0003800000 */
.L_x_29582:
        /* <DEDUP_REMOVED lines=13> */
.L_x_29581:
[----:B------:R-:W2:Y:S02]  /*b400*/  LDG.E.U16 R0, desc[UR36][R2.64] ;  /* 0x0000002402007981 */ /* 0x000ea4000c1e1500 */
[----:B--2---:R-:W-:-:S06]  /*b410*/  SHF.L.U32 R0, R0, 0x10, RZ ;  /* 0x0000001000007819 */ /* 0x004fcc00000006ff */
[----:B------:R-:W0:Y:S01]  /*b420*/  F2I.FTZ.TRUNC.NTZ R0, R0 ;  /* 0x0000000000007305 */ /* 0x000e22000021f100 */
[----:B------:R-:W-:Y:S05]  /*b430*/  BRA `(.L_x_29571) ;  /* 0x0000000400a07947 */ /* 0x000fea0003800000 */
.L_x_29578:
        /* <DEDUP_REMOVED lines=10> */
.L_x_29585:
        /* <DEDUP_REMOVED lines=21> */
.L_x_29589:
[----:B------:R-:W-:Y:S05]  /*b630*/  BSYNC.RECONVERGENT B1 ;  /* 0x0000000000017941 */ /* 0x000fea0003800200 */
.L_x_29588:
[----:B------:R-:W-:Y:S01]  /*b640*/  IMAD.SHL.U32 R0, R0, 0x100000, RZ ;  /* 0x0010000000007824 */ /* 0x000fe200078e00ff */
[----:B------:R-:W-:-:S04]  /*b650*/  LEA R2, R2, 0x3b800000, 0x17 ;  /* 0x3b80000002027811 */ /* 0x000fc800078eb8ff */
[----:B------:R-:W-:-:S07]  /*b660*/  LOP3.LUT R0, R2, R0, R7, 0xfe, !PT ;  /* 0x0000000002007212 */ /* 0x000fce00078efe07 */
.L_x_29587:
[----:B------:R-:W-:Y:S05]  /*b670*/  BSYNC.RECONVERGENT B0 ;  /* 0x0000000000007941 */ /* 0x000fea0003800200 */
.L_x_29586:
[----:B------:R-:W0:Y:S01]  /*b680*/  F2I.FTZ.TRUNC.NTZ R0, R0 ;  /* 0x0000000000007305 */ /* 0x000e22000021f100 */
[----:B------:R-:W-:Y:S05]  /*b690*/  BRA `(.L_x_29571) ;  /* 0x0000000400087947 */ /* 0x000fea0003800000 */
.L_x_29584:
        /* <DEDUP_REMOVED lines=21> */
.L_x_29593:
[----:B------:R-:W-:Y:S05]  /*b7f0*/  BSYNC.RECONVERGENT B1 ;  /* 0x0000000000017941 */ /* 0x000fea0003800200 */
.L_x_29592:
[----:B------:R-:W-:Y:S01]  /*b800*/  IMAD.SHL.U32 R0, R0, 0x200000, RZ ;  /* 0x0020000000007824 */ /* 0x000fe200078e00ff */
[----:B------:R-:W-:-:S04]  /*b810*/  LEA R2, R2, 0x37800000, 0x17 ;  /* 0x3780000002027811 */ /* 0x000fc800078eb8ff */
[----:B------:R-:W-:-:S07]  /*b820*/  LOP3.LUT R0, R2, R0, R7, 0xfe, !PT ;  /* 0x0000000002007212 */ /* 0x000fce00078efe07 */
.L_x_29591:
[----:B------:R-:W-:Y:S05]  /*b830*/  BSYNC.RECONVERGENT B0 ;  /* 0x0000000000007941 */ /* 0x000fea0003800200 */
.L_x_29590:
[----:B------:R-:W0:Y:S01]  /*b840*/  F2I.FTZ.TRUNC.NTZ R0, R0 ;  /* 0x0000000000007305 */ /* 0x000e22000021f100 */
[----:B------:R-:W-:Y:S05]  /*b850*/  BRA `(.L_x_29571) ;  /* 0x0000000000987947 */ /* 0x000fea0003800000 */
.L_x_29583:
        /* <DEDUP_REMOVED lines=14> */
.L_x_29597:
[----:B------:R-:W-:Y:S05]  /*b940*/  BSYNC.RECONVERGENT B0 ;  /* 0x0000000000007941 */ /* 0x000fea0003800200 */
.L_x_29596:
[----:B------:R-:W0:Y:S01]  /*b950*/  F2I.FTZ.TRUNC.NTZ R0, R0 ;  /* 0x0000000000007305 */ /* 0x000e22000021f100 */
[----:B------:R-:W-:Y:S05]  /*b960*/  BRA `(.L_x_29571) ;  /* 0x0000000000547947 */ /* 0x000fea0003800000 */
.L_x_29570:
        /* <DEDUP_REMOVED lines=15> */
[----:B--2--5:R-:W-:Y:S05]  /*ba60*/  CALL.ABS.NOINC R2 ;  /* 0x0000000002007343 */ /* 0x024fea0003c00000 */
.L_x_29598:
[----:B------:R-:W-:Y:S01]  /*ba70*/  IMAD.MOV.U32 R0, RZ, RZ, RZ ;  /* 0x000000ffff007224 */ /* 0x000fe200078e00ff */
[----:B------:R-:W-:Y:S06]  /*ba80*/  BRA `(.L_x_29571) ;  /* 0x00000000000c7947 */ /* 0x000fec0003800000 */
.L_x_29595:
[----:B------:R0:W5:Y:S01]  /*ba90*/  LDG.E R0, desc[UR36][R2.64] ;  /* 0x0000002402007981 */ /* 0x000162000c1e1900 */
[----:B------:R-:W-:Y:S05]  /*baa0*/  BRA `(.L_x_29571) ;  /* 0x0000000000047947 */ /* 0x000fea0003800000 */
.L_x_29594:
[----:B------:R0:W5:Y:S02]  /*bab0*/  LDG.E R0, desc[UR36][R2.64] ;  /* 0x0000002402007981 */ /* 0x000164000c1e1900 */
.L_x_29571:
        /* <DEDUP_REMOVED lines=35> */
.L_x_29600:
        /* <DEDUP_REMOVED lines=25> */
.L_x_29601:
[----:B------:R-:W-:Y:S05]  /*be80*/  BSYNC.RECONVERGENT B0 ;  /* 0x0000000000007941 */ /* 0x000fea0003800200 */
.L_x_29599:
        /* <DEDUP_REMOVED lines=16> */
.L_x_29605:
[----:B------:R4:W-:Y:S01]  /*bf90*/  STG.E.U8 desc[UR36][R2.64], R4 ;  /* 0x0000000402007986 */ /* 0x0009e2000c101124 */
[----:B------:R-:W-:Y:S05]  /*bfa0*/  BRA `(.L_x_29607) ;  /* 0x0000000c00387947 */ /* 0x000fea0003800000 */
.L_x_29604:
        /* <DEDUP_REMOVED lines=9> */
.L_x_29609:
[----:B------:R2:W-:Y:S01]  /*c040*/  STG.E desc[UR36][R2.64], R4 ;  /* 0x0000000402007986 */ /* 0x0005e2000c101924 */
[----:B------:R-:W-:Y:S05]  /*c050*/  BRA `(.L_x_29607) ;  /* 0x0000000c000c7947 */ /* 0x000fea0003800000 */
.L_x_29608:
[----:B------:R0:W-:Y:S01]  /*c060*/  STG.E.U16 desc[UR36][R2.64], R4 ;  /* 0x0000000402007986 */ /* 0x0001e2000c101524 */
[----:B------:R-:W-:Y:S05]  /*c070*/  BRA `(.L_x_29607) ;  /* 0x0000000c00047947 */ /* 0x000fea0003800000 */
.L_x_29603:
        /* <DEDUP_REMOVED lines=9> */
.L_x_29611:
[----:B------:R-:W-:-:S04]  /*c110*/  I2FP.F32.S32 R0, R4 ;  /* 0x0000000400007245 */ /* 0x000fc80000201400 */
[----:B------:R-:W-:-:S05]  /*c120*/  F2FP.F16.F32.PACK_AB R0, RZ, R0 ;  /* 0x00000000ff00723e */ /* 0x000fca00000000ff */
[----:B------:R0:W-:Y:S01]  /*c130*/  STG.E.U16 desc[UR36][R2.64], R0 ;  /* 0x0000000002007986 */ /* 0x0001e2000c101524 */
[----:B------:R-:W-:Y:S05]  /*c140*/  BRA `(.L_x_29607) ;  /* 0x0000000800d07947 */ /* 0x000fea0003800000 */
.L_x_29610:
        /* <DEDUP_REMOVED lines=10> */
.L_x_29613:
[----:B------:R-:W-:-:S04]  /*c1f0*/  I2FP.F32.S32 R4, R4 ;  /* 0x0000000400047245 */ /* 0x000fc80000201400 */
[----:B------:R-:W-:-:S04]  /*c200*/  F2FP.F16.F32.PACK_AB R5, RZ, R4 ;  /* 0x00000004ff05723e */ /* 0x000fc800000000ff */
[----:B------:R-:W-:-:S05]  /*c210*/  PRMT R5, R5, 0x5410, RZ ;  /* 0x0000541005057816 */ /* 0x000fca00000000ff */
[----:B------:R0:W-:Y:S01]  /*c220*/  STG.E desc[UR36][R2.64], R5 ;  /* 0x0000000502007986 */ /* 0x0001e2000c101924 */
[----:B------:R-:W-:Y:S05]  /*c230*/  BRA `(.L_x_29607) ;  /* 0x0000000800947947 */ /* 0x000fea0003800000 */
.L_x_29612:
[----:B------:R-:W0:Y:S02]  /*c240*/  I2F.F64 R4, R4 ;  /* 0x0000000400047312 */ /* 0x000e240000201c00 */
[----:B0-----:R0:W-:Y:S01]  /*c250*/  STG.E.64 desc[UR36][R2.64], R4 ;  /* 0x0000000402007986 */ /* 0x0011e2000c101b24 */
[----:B------:R-:W-:Y:S05]  /*c260*/  BRA `(.L_x_29607) ;  /* 0x0000000800887947 */ /* 0x000fea0003800000 */
.L_x_29602:
        /* <DEDUP_REMOVED lines=12> */
.L_x_29617:
        /* <DEDUP_REMOVED lines=18> */
.L_x_29620:
[----:B------:R-:W-:-:S04]  /*c450*/  SHF.R.U32.HI R5, RZ, 0x18, R5 ;  /* 0x00000018ff057819 */ /* 0x000fc80000011605 */
[----:B------:R-:W-:-:S07]  /*c460*/  LOP3.LUT R0, R0, 0x80, R5, 0xf8, !PT ;  /* 0x0000008000007812 */ /* 0x000fce00078ef805 */
.L_x_29619:
[----:B------:R-:W-:Y:S05]  /*c470*/  BSYNC.RECONVERGENT B0 ;  /* 0x0000000000007941 */ /* 0x000fea0003800200 */
.L_x_29618:
[----:B------:R0:W-:Y:S01]  /*c480*/  STG.E.U8 desc[UR36][R2.64], R0 ;  /* 0x0000000002007986 */ /* 0x0001e2000c101124 */
[----:B------:R-:W-:Y:S05]  /*c490*/  BRA `(.L_x_29607) ;  /* 0x0000000400fc7947 */ /* 0x000fea0003800000 */
.L_x_29616:
        /* <DEDUP_REMOVED lines=18> */
.L_x_29623:
[----:B------:R-:W-:-:S04]  /*c5c0*/  SHF.R.U32.HI R5, RZ, 0x18, R5 ;  /* 0x00000018ff057819 */ /* 0x000fc80000011605 */
[----:B------:R-:W-:-:S07]  /*c5d0*/  LOP3.LUT R0, R0, 0x80, R5, 0xf8, !PT ;  /* 0x0000008000007812 */ /* 0x000fce00078ef805 */
.L_x_29622:
[----:B------:R-:W-:Y:S05]  /*c5e0*/  BSYNC.RECONVERGENT B0 ;  /* 0x0000000000007941 */ /* 0x000fea0003800200 */
.L_x_29621:
[----:B------:R0:W-:Y:S01]  /*c5f0*/  STG.E.U8 desc[UR36][R2.64], R0 ;  /* 0x0000000002007986 */ /* 0x0001e2000c101124 */
[----:B------:R-:W-:Y:S05]  /*c600*/  BRA `(.L_x_29607) ;  /* 0x0000000400a07947 */ /* 0x000fea0003800000 */
.L_x_29615:
        /* <DEDUP_REMOVED lines=22> */
.L_x_29625:
[----:B------:R-:W-:-:S05]  /*c770*/  SHF.R.S32.HI R5, RZ, 0x1f, R4 ;  /* 0x0000001fff057819 */ /* 0x000fca0000011404 */
[----:B------:R0:W-:Y:S01]  /*c780*/  STG.E.64 desc[UR36][R2.64], R4 ;  /* 0x0000000402007986 */ /* 0x0001e2000c101b24 */
[----:B------:R-:W-:Y:S05]  /*c790*/  BRA `(.L_x_29607) ;  /* 0x00000004003c7947 */ /* 0x000fea0003800000 */
.L_x_29624:
[----:B------:R0:W-:Y:S01]  /*c7a0*/  STG.E desc[UR36][R2.64], R4 ;  /* 0x0000000402007986 */ /* 0x0001e2000c101924 */
[----:B------:R-:W-:Y:S05]  /*c7b0*/  BRA `(.L_x_29607) ;  /* 0x0000000400347947 */ /* 0x000fea0003800000 */
.L_x_29614:
        /* <DEDUP_REMOVED lines=10> */
.L_x_29627:
[----:B------:R-:W0:Y:S01]  /*c860*/  I2F.F64 R4, R4 ;  /* 0x0000000400047312 */ /* 0x000e220000201c00 */
[----:B------:R-:W-:-:S05]  /*c870*/  CS2R R6, SRZ ;  /* 0x0000000000067805 */ /* 0x000fca000001ff00 */
[----:B0-----:R0:W-:Y:S01]  /*c880*/  STG.E.128 desc[UR36][R2.64], R4 ;  /* 0x0000000402007986 */ /* 0x0011e2000c101d24 */
[----:B------:R-:W-:Y:S05]  /*c890*/  BRA `(.L_x_29607) ;  /* 0x0000000000fc7947 */ /* 0x000fea0003800000 */
.L_x_29626:
[----:B------:R-:W-:-:S09]  /*c8a0*/  UISETP.NE.AND UP0, UPT, UR4, 0xf, UPT ;  /* 0x0000000f0400788c */ /* 0x000fd2000bf05270 */
[----:B------:R-:W-:Y:S05]  /*c8b0*/  BRA.U !UP0, `(.L_x_29628) ;  /* 0x0000000108e87547 */ /* 0x000fea000b800000 */
[----:B------:R-:W-:-:S09]  /*c8c0*/  UISETP.NE.AND UP0, UPT, UR4, 0x17, UPT ;  /* 0x000000170400788c */ /* 0x000fd2000bf05270 */
[----:B------:R-:W-:Y:S05]  /*c8d0*/  BRA.U !UP0, `(.L_x_29629) ;  /* 0x0000000108907547 */ /* 0x000fea000b800000 */
[----:B------:R-:W-:-:S09]  /*c8e0*/  UISETP.NE.AND UP0, UPT, UR4, 0x18, UPT ;  /* 0x000000180400788c */ /* 0x000fd2000bf05270 */
[----:B------:R-:W-:Y:S05]  /*c8f0*/  BRA.U !UP0, `(.L_x_29630) ;  /* 0x0000000108447547 */ /* 0x000fea000b800000 */
.L_x_29606:
        /* <DEDUP_REMOVED lines=16> */
.L_x_29631:
[----:B------:R-:W-:Y:S05]  /*ca00*/  BRA `(.L_x_29607) ;  /* 0x0000000000a07947 */ /* 0x000fea0003800000 */
.L_x_29630:
[----:B------:R-:W-:Y:S01]  /*ca10*/  I2FP.F32.S32 R7, R4 ;  /* 0x0000000400077245 */ /* 0x000fe20000201400 */
        /* <DEDUP_REMOVED lines=12> */
.L_x_29633:
[----:B------:R-:W-:Y:S05]  /*cae0*/  BSYNC.RECONVERGENT B0 ;  /* 0x0000000000007941 */ /* 0x000fea0003800200 */
.L_x_29632:
[----:B------:R-:W-:-:S05]  /*caf0*/  LOP3.LUT R5, R0, 0x80, R5, 0xf8, !PT ;  /* 0x0000008000057812 */ /* 0x000fca00078ef805 */
[----:B------:R0:W-:Y:S01]  /*cb00*/  STG.E.U8 desc[UR36][R2.64], R5 ;  /* 0x0000000502007986 */ /* 0x0001e2000c101124 */
[----:B------:R-:W-:Y:S05]  /*cb10*/  BRA `(.L_x_29607) ;  /* 0x00000000005c7947 */ /* 0x000fea0003800000 */
.L_x_29629:
        /* <DEDUP_REMOVED lines=12> */
.L_x_29635:
[----:B------:R-:W-:Y:S01]  /*cbe0*/  IMAD.MOV.U32 R0, RZ, RZ, 0x7f ;  /* 0x0000007fff007424 */ /* 0x000fe200078e00ff */
[----:B------:R-:W-:-:S04]  /*cbf0*/  ISETP.GT.U32.AND P0, PT, R4, 0x7f800000, PT ;  /* 0x7f8000000400780c */ /* 0x000fc80003f04070 */
[----:B------:R-:W-:-:S09]  /*cc00*/  SEL R0, R0, 0x7c, P0 ;  /* 0x0000007c00007807 */ /* 0x000fd20000000000 */
.L_x_29636:
[----:B------:R-:W-:Y:S05]  /*cc10*/  BSYNC.RECONVERGENT B0 ;  /* 0x0000000000007941 */ /* 0x000fea0003800200 */
.L_x_29634:
[----:B------:R-:W-:-:S04]  /*cc20*/  SHF.R.U32.HI R5, RZ, 0x18, R5 ;  /* 0x00000018ff057819 */ /* 0x000fc80000011605 */
[----:B------:R-:W-:-:S05]  /*cc30*/  LOP3.LUT R5, R0, 0x80, R5, 0xf8, !PT ;  /* 0x0000008000057812 */ /* 0x000fca00078ef805 */
[----:B------:R0:W-:Y:S01]  /*cc40*/  STG.E.U8 desc[UR36][R2.64], R5 ;  /* 0x0000000502007986 */ /* 0x0001e2000c101124 */
[----:B------:R-:W-:Y:S05]  /*cc50*/  BRA `(.L_x_29607) ;  /* 0x00000000000c7947 */ /* 0x000fea0003800000 */
.L_x_29628:
[----:B------:R-:W-:-:S04]  /*cc60*/  I2FP.F32.S32 R0, R4 ;  /* 0x0000000400007245 */ /* 0x000fc80000201400 */
[----:B------:R-:W-:-:S05]  /*cc70*/  F2FP.BF16.F32.PACK_AB R0, RZ, R0 ;  /* 0x00000000ff00723e */ /* 0x000fca00000010ff */
[----:B------:R0:W-:Y:S02]  /*cc80*/  STG.E.U16 desc[UR36][R2.64], R0 ;  /* 0x0000000002007986 */ /* 0x0001e4000c101524 */
.L_x_29607:
[----:B------:R-:W-:-:S07]  /*cc90*/  IADD3 R17, PT, PT, R17, 0x80, RZ ;  /* 0x0000008011117810 */ /* 0x000fce0007ffe0ff */
.L_x_29531:
[----:B------:R-:W-:Y:S05]  /*cca0*/  BSYNC.RECONVERGENT B6 ;  /* 0x0000000000067941 */ /* 0x000fea0003800200 */
.L_x_29530:
[----:B------:R-:W5:Y:S02]  /*ccb0*/  LDCU UR4, c[0x0][0x380] ;  /* 0x00007000ff0477ac */ /* 0x000f640008000800 */
[----:B-----5:R-:W-:-:S13]  /*ccc0*/  ISETP.GE.AND P0, PT, R17, UR4, PT ;  /* 0x0000000411007c0c */ /* 0x020fda000bf06270 */
[----:B------:R-:W-:Y:S05]  /*ccd0*/  @P0 EXIT ;  /* 0x000000000000094d */ /* 0x000fea0003800000 */
[----:B------:R-:W5:Y:S01]  /*cce0*/  LDCU UR4, c[0x0][0x388] ;  /* 0x00007100ff0477ac */ /* 0x000f620008000800 */
[----:B------:R-:W-:Y:S01]  /*ccf0*/  IMAD.MOV.U32 R18, RZ, RZ, RZ ;  /* 0x000000ffff127224 */ /* 0x000fe200078e00ff */
[----:B------:R-:W-:Y:S01]  /*cd00*/  MOV R16, RZ ;  /* 0x000000ff00107202 */ /* 0x000fe20000000f00 */
        /* <DEDUP_REMOVED lines=351> */
.L_x_29637:
        /* <DEDUP_REMOVED lines=19> */
.L_x_29641:
[----:B------:R0:W5:Y:S01]  /*e430*/  LDG.E.U8 R19, desc[UR36][R2.64] ;  /* 0x0000002402137981 */ /* 0x000162000c1e1100 */
[----:B------:R-:W-:Y:S05]  /*e440*/  BRA `(.L_x_29643) ;  /* 0x0000000c002c7947 */ /* 0x000fea0003800000 */
.L_x_29640:
        /* <DEDUP_REMOVED lines=8> */
.L_x_29645:
[----:B------:R0:W5:Y:S01]  /*e4d0*/  LDG.E R19, desc[UR36][R2.64] ;  /* 0x0000002402137981 */ /* 0x000162000c1e1900 */
[----:B------:R-:W-:Y:S05]  /*e4e0*/  BRA `(.L_x_29643) ;  /* 0x0000000c00047947 */ /* 0x000fea0003800000 */
.L_x_29644:
[----:B------:R0:W5:Y:S01]  /*e4f0*/  LDG.E.S16 R19, desc[UR36][R2.64] ;  /* 0x0000002402137981 */ /* 0x000162000c1e1700 */
[----:B------:R-:W-:Y:S05]  /*e500*/  BRA `(.L_x_29643) ;  /* 0x0000000800fc7947 */ /* 0x000fea0003800000 */
.L_x_29639:
        /* <DEDUP_REMOVED lines=9> */
.L_x_29647:
[----:B------:R-:W2:Y:S02]  /*e5a0*/  LDG.E.U16 R2, desc[UR36][R2.64] ;  /* 0x0000002402027981 */ /* 0x000ea4000c1e1500 */
[----:B--2---:R-:W-:-:S06]  /*e5b0*/  HADD2.F32 R19, -RZ, R2.H0_H0 ;  /* 0x20000002ff137230 */ /* 0x004fcc0000004100 */
[----:B------:R-:W0:Y:S01]  /*e5c0*/  F2I.FTZ.TRUNC.NTZ R19, R19 ;  /* 0x0000001300137305 */ /* 0x000e22000021f100 */
[----:B------:R-:W-:Y:S05]  /*e5d0*/  BRA `(.L_x_29643) ;  /* 0x0000000800c87947 */ /* 0x000fea0003800000 */
.L_x_29646:
        /* <DEDUP_REMOVED lines=9> */
.L_x_29649:
[----:B------:R-:W2:Y:S02]  /*e670*/  LDG.E.U16 R2, desc[UR36][R2.64] ;  /* 0x0000002402027981 */ /* 0x000ea4000c1e1500 */
[----:B--2---:R-:W-:-:S06]  /*e680*/  HADD2.F32 R19, -RZ, R2.H0_H0 ;  /* 0x20000002ff137230 */ /* 0x004fcc0000004100 */
[----:B------:R-:W0:Y:S01]  /*e690*/  F2I.FTZ.TRUNC.NTZ R19, R19 ;  /* 0x0000001300137305 */ /* 0x000e22000021f100 */
[----:B------:R-:W-:Y:S05]  /*e6a0*/  BRA `(.L_x_29643) ;  /* 0x0000000800947947 */ /* 0x000fea0003800000 */
.L_x_29648:
[----:B------:R-:W2:Y:S02]  /*e6b0*/  LDG.E.64 R2, desc[UR36][R2.64] ;  /* 0x0000002402027981 */ /* 0x000ea4000c1e1b00 */
[----:B--2---:R0:W1:Y:S01]  /*e6c0*/  F2I.F64.TRUNC R19, R2 ;  /* 0x0000000200137311 */ /* 0x004062000030d100 */
[----:B------:R-:W-:Y:S05]  /*e6d0*/  BRA `(.L_x_29643) ;  /* 0x0000000800887947 */ /* 0x000fea0003800000 */
.L_x_29638:
        /* <DEDUP_REMOVED lines=12> */
.L_x_29652:
[----:B------:R-:W2:Y:S02]  /*e7a0*/  LDG.E.64 R2, desc[UR36][R2.64] ;  /* 0x0000002402027981 */ /* 0x000ea4000c1e1b00 */
[----:B--2---:R0:W1:Y:S01]  /*e7b0*/  F2I.F64.TRUNC R19, R2 ;  /* 0x0000000200137311 */ /* 0x004062000030d100 */
[----:B------:R-:W-:Y:S05]  /*e7c0*/  BRA `(.L_x_29643) ;  /* 0x00000008004c7947 */ /* 0x000fea0003800000 */
.L_x_29651:
        /* <DEDUP_REMOVED lines=26> */
.L_x_29654:
        /* <DEDUP_REMOVED lines=13> */
.L_x_29653:
[----:B------:R-:W2:Y:S02]  /*ea40*/  LDG.E.U16 R19, desc[UR36][R2.64] ;  /* 0x0000002402137981 */ /* 0x000ea4000c1e1500 */
[----:B--2---:R-:W-:-:S06]  /*ea50*/  IMAD.U32 R19, R19, 0x10000, RZ ;  /* 0x0001000013137824 */ /* 0x004fcc00078e00ff */
[----:B------:R-:W0:Y:S01]  /*ea60*/  F2I.FTZ.TRUNC.NTZ R19, R19 ;  /* 0x0000001300137305 */ /* 0x000e22000021f100 */
[----:B------:R-:W-:Y:S05]  /*ea70*/  BRA `(.L_x_29643) ;  /* 0x0000000400a07947 */ /* 0x000fea0003800000 */
.L_x_29650:
        /* <DEDUP_REMOVED lines=10> */
.L_x_29657:
        /* <DEDUP_REMOVED lines=21> */
.L_x_29661:
[----:B------:R-:W-:Y:S05]  /*ec70*/  BSYNC.RECONVERGENT B1 ;  /* 0x0000000000017941 */ /* 0x000fea0003800200 */
.L_x_29660:
[----:B------:R-:W-:Y:S01]  /*ec80*/  IMAD.SHL.U32 R0, R0, 0x100000, RZ ;  /* 0x0010000000007824 */ /* 0x000fe200078e00ff */
[----:B------:R-:W-:-:S04]  /*ec90*/  LEA R2, R2, 0x3b800000, 0x17 ;  /* 0x3b80000002027811 */ /* 0x000fc800078eb8ff */
[----:B------:R-:W-:-:S07]  /*eca0*/  LOP3.LUT R19, R2, R0, R19, 0xfe, !PT ;  /* 0x0000000002137212 */ /* 0x000fce00078efe13 */
.L_x_29659:
[----:B------:R-:W-:Y:S05]  /*ecb0*/  BSYNC.RECONVERGENT B0 ;  /* 0x0000000000007941 */ /* 0x000fea0003800200 */
.L_x_29658:
[----:B------:R-:W1:Y:S01]  /*ecc0*/  F2I.FTZ.TRUNC.NTZ R19, R19 ;  /* 0x0000001300137305 */ /* 0x000e62000021f100 */
[----:B------:R-:W-:Y:S05]  /*ecd0*/  BRA `(.L_x_29643) ;  /* 0x0000000400087947 */ /* 0x000fea0003800000 */
.L_x_29656:
        /* <DEDUP_REMOVED lines=21> */
.L_x_29665:
[----:B------:R-:W-:Y:S05]  /*ee30*/  BSYNC.RECONVERGENT B1 ;  /* 0x0000000000017941 */ /* 0x000fea0003800200 */
.L_x_29664:
[----:B------:R-:W-:Y:S02]  /*ee40*/  SHF.L.U32 R0, R0, 0x15, RZ ;  /* 0x0000001500007819 */ /* 0x000fe400000006ff */
[----:B------:R-:W-:-:S04]  /*ee50*/  LEA R2, R2, 0x37800000, 0x17 ;  /* 0x3780000002027811 */ /* 0x000fc800078eb8ff */
[----:B------:R-:W-:-:S07]  /*ee60*/  LOP3.LUT R19, R2, R0, R19, 0xfe, !PT ;  /* 0x0000000002137212 */ /* 0x000fce00078efe13 */
.L_x_29663:
[----:B------:R-:W-:Y:S05]  /*ee70*/  BSYNC.RECONVERGENT B0 ;  /* 0x0000000000007941 */ /* 0x000fea0003800200 */
.L_x_29662:
[----:B------:R-:W2:Y:S01]  /*ee80*/  F2I.FTZ.TRUNC.NTZ R19, R19 ;  /* 0x0000001300137305 */ /* 0x000ea2000021f100 */
[----:B------:R-:W-:Y:S05]  /*ee90*/  BRA `(.L_x_29643) ;  /* 0x0000000000987947 */ /* 0x000fea0003800000 */
.L_x_29655:
        /* <DEDUP_REMOVED lines=14> */
.L_x_29669:
[----:B------:R-:W-:Y:S05]  /*ef80*/  BSYNC.RECONVERGENT B0 ;  /* 0x0000000000007941 */ /* 0x000fea0003800200 */
.L_x_29668:
[----:B------:R-:W0:Y:S01]  /*ef90*/  F2I.FTZ.TRUNC.NTZ R19, R19 ;  /* 0x0000001300137305 */ /* 0x000e22000021f100 */
[----:B------:R-:W-:Y:S05]  /*efa0*/  BRA `(.L_x_29643) ;  /* 0x0000000000547947 */ /* 0x000fea0003800000 */
.L_x_29642:
        /* <DEDUP_REMOVED lines=16> */
.L_x_29670:
[----:B------:R-:W-:Y:S01]  /*f0b0*/  IMAD.MOV.U32 R19, RZ, RZ, RZ ;  /* 0x000000ffff137224 */ /* 0x000fe200078e00ff */
[----:B------:R-:W-:Y:S06]  /*f0c0*/  BRA `(.L_x_29643) ;  /* 0x00000000000c7947 */ /* 0x000fec0003800000 */
.L_x_29667:
[----:B------:R4:W5:Y:S01]  /*f0d0*/  LDG.E R19, desc[UR36][R2.64] ;  /* 0x0000002402137981 */ /* 0x000962000c1e1900 */
[----:B------:R-:W-:Y:S05]  /*f0e0*/  BRA `(.L_x_29643) ;  /* 0x0000000000047947 */ /* 0x000fea0003800000 */
.L_x_29666:
[----:B------:R3:W5:Y:S02]  /*f0f0*/  LDG.E R19, desc[UR36][R2.64] ;  /* 0x0000002402137981 */ /* 0x000764000c1e1900 */
.L_x_29643:
[----:B------:R-:W0:Y:S01]  /*f100*/  LDCU.64 UR6, c[0x0][0x5f8] ;  /* 0x0000bf00ff0677ac */ /* 0x000e220008000a00 */
[----:B------:R-:W-:-:S04]  /*f110*/  UPRMT UR4, UR42, 0x9910, URZ ;  /* 0x000099102a047896 */ /* 0x000fc800080000ff */
[----:B------:R-:W-:Y:S01]  /*f120*/  UISETP.GT.AND UP0, UPT, UR4, 0x9, UPT ;  /* 0x000000090400788c */ /* 0x000fe2000bf04270 */
[----:B0--34-:R-:W-:-:S05]  /*f130*/  IADD3 R2, P0, PT, R18, UR6, RZ ;  /* 0x0000000612027c10 */ /* 0x019fca000ff1e0ff */
        /* <DEDUP_REMOVED lines=12> */
.L_x_29674:
[----:B------:R0:W5:Y:S01]  /*f200*/  LDG.E.U8 R0, desc[UR36][R2.64] ;  /* 0x0000002402007981 */ /* 0x000162000c1e1100 */
[----:B------:R-:W-:Y:S05]  /*f210*/  BRA `(.L_x_29676) ;  /* 0x0000000c002c7947 */ /* 0x000fea0003800000 */
.L_x_29673:
        /* <DEDUP_REMOVED lines=8> */
.L_x_29678:
[----:B------:R0:W5:Y:S01]  /*f2a0*/  LDG.E R0, desc[UR36][R2.64] ;  /* 0x0000002402007981 */ /* 0x000162000c1e1900 */
[----:B------:R-:W-:Y:S05]  /*f2b0*/  BRA `(.L_x_29676) ;  /* 0x0000000c00047947 */ /* 0x000fea0003800000 */
.L_x_29677:
[----:B------:R0:W5:Y:S01]  /*f2c0*/  LDG.E.S16 R0, desc[UR36][R2.64] ;  /* 0x0000002402007981 */ /* 0x000162000c1e1700 */
[----:B------:R-:W-:Y:S05]  /*f2d0*/  BRA `(.L_x_29676) ;  /* 0x0000000800fc7947 */ /* 0x000fea0003800000 */
.L_x_29672:
        /* <DEDUP_REMOVED lines=9> */
.L_x_29680:
[----:B------:R-:W3:Y:S02]  /*f370*/  LDG.E.U16 R2, desc[UR36][R2.64] ;  /* 0x0000002402027981 */ /* 0x000ee4000c1e1500 */
[----:B---3--:R-:W-:-:S06]  /*f380*/  HADD2.F32 R0, -RZ, R2.H0_H0 ;  /* 0x20000002ff007230 */ /* 0x008fcc0000004100 */
[----:B------:R-:W0:Y:S01]  /*f390*/  F2I.FTZ.TRUNC.NTZ R0, R0 ;  /* 0x0000000000007305 */ /* 0x000e22000021f100 */
[----:B------:R-:W-:Y:S05]  /*f3a0*/  BRA `(.L_x_29676) ;  /* 0x0000000800c87947 */ /* 0x000fea0003800000 */
.L_x_29679:
        /* <DEDUP_REMOVED lines=9> */
.L_x_29682:
[----:B------:R-:W3:Y:S02]  /*f440*/  LDG.E.U16 R2, desc[UR36][R2.64] ;  /* 0x0000002402027981 */ /* 0x000ee4000c1e1500 */
[----:B---3--:R-:W-:-:S06]  /*f450*/  HADD2.F32 R0, -RZ, R2.H0_H0 ;  /* 0x20000002ff007230 */ /* 0x008fcc0000004100 */
[----:B------:R-:W0:Y:S01]  /*f460*/  F2I.FTZ.TRUNC.NTZ R0, R0 ;  /* 0x0000000000007305 */ /* 0x000e22000021f100 */
[----:B------:R-:W-:Y:S05]  /*f470*/  BRA `(.L_x_29676) ;  /* 0x0000000800947947 */ /* 0x000fea0003800000 */
.L_x_29681:
[----:B------:R-:W3:Y:S02]  /*f480*/  LDG.E.64 R2, desc[UR36][R2.64] ;  /* 0x0000002402027981 */ /* 0x000ee4000c1e1b00 */
[----:B---3--:R0:W3:Y:S01]  /*f490*/  F2I.F64.TRUNC R0, R2 ;  /* 0x0000000200007311 */ /* 0x0080e2000030d100 */
[----:B------:R-:W-:Y:S05]  /*f4a0*/  BRA `(.L_x_29676) ;  /* 0x0000000800887947 */ /* 0x000fea0003800000 */
.L_x_29671:
        /* <DEDUP_REMOVED lines=12> */
.L_x_29685:
[----:B------:R-:W3:Y:S02]  /*f570*/  LDG.E.64 R2, desc[UR36][R2.64] ;  /* 0x0000002402027981 */ /* 0x000ee4000c1e1b00 */
[----:B---3--:R0:W3:Y:S01]  /*f580*/  F2I.F64.TRUNC R0, R2 ;  /* 0x0000000200007311 */ /* 0x0080e2000030d100 */
[----:B------:R-:W-:Y:S05]  /*f590*/  BRA `(.L_x_29676) ;  /* 0x00000008004c7947 */ /* 0x000fea0003800000 */
.L_x_29684:
        /* <DEDUP_REMOVED lines=26> */
.L_x_29687:
        /* <DEDUP_REMOVED lines=11> */
[----:B------:R-:W3:Y:S01]  /*f7f0*/  F2I.FTZ.TRUNC.NTZ R0, R0 ;  /* 0x0000000000007305 */ /* 0x000ee2000021f100 */
[----:B------:R-:W-:Y:S05]  /*f800*/  BRA `(.L_x_29676) ;  /* 0x0000000400b07947 */ /* 0x000fea0003800000 */
.L_x_29686:
[----:B------:R-:W3:Y:S02]  /*f810*/  LDG.E.U16 R0, desc[UR36][R2.64] ;  /* 0x0000002402007981 */ /* 0x000ee4000c1e1500 */
[----:B---3--:R-:W-:-:S06]  /*f820*/  SHF.L.U32 R0, R0, 0x10, RZ ;  /* 0x0000001000007819 */ /* 0x008fcc00000006ff */
[----:B------:R-:W4:Y:S01]  /*f830*/  F2I.FTZ.TRUNC.NTZ R0, R0 ;  /* 0x0000000000007305 */ /* 0x000f22000021f100 */
[----:B------:R-:W-:Y:S05]  /*f840*/  BRA `(.L_x_29676) ;  /* 0x0000000400a07947 */ /* 0x000fea0003800000 */
.L_x_29683:
        /* <DEDUP_REMOVED lines=10> */
.L_x_29690:
        /* <DEDUP_REMOVED lines=21> */
.L_x_29694:
[----:B------:R-:W-:Y:S05]  /*fa40*/  BSYNC.RECONVERGENT B1 ;  /* 0x0000000000017941 */ /* 0x000fea0003800200 */
.L_x_29693:
[----:B------:R-:W-:Y:S01]  /*fa50*/  IMAD.SHL.U32 R0, R0, 0x100000, RZ ;  /* 0x0010000000007824 */ /* 0x000fe200078e00ff */
[----:B------:R-:W-:-:S04]  /*fa60*/  LEA R2, R2, 0x3b800000, 0x17 ;  /* 0x3b80000002027811 */ /* 0x000fc800078eb8ff */
[----:B------:R-:W-:-:S07]  /*fa70*/  LOP3.LUT R0, R2, R0, R7, 0xfe, !PT ;  /* 0x0000000002007212 */ /* 0x000fce00078efe07 */
.L_x_29692:
[----:B------:R-:W-:Y:S05]  /*fa80*/  BSYNC.RECONVERGENT B0 ;  /* 0x0000000000007941 */ /* 0x000fea0003800200 */
.L_x_29691:
[----:B------:R-:W0:Y:S01]  /*fa90*/  F2I.FTZ.TRUNC.NTZ R0, R0 ;  /* 0x0000000000007305 */ /* 0x000e22000021f100 */
[----:B------:R-:W-:Y:S05]  /*faa0*/  BRA `(.L_x_29676) ;  /* 0x0000000400087947 */ /* 0x000fea0003800000 */
.L_x_29689:
[----:B------:R-:W3:Y:S01]  /*fab0*/  LDG.E.U8 R3, desc[UR36][R2.64] ;  /* 0x0000002402037981 */ /* 0x000ee2000c1e1100 */
[----:B------:R-:W-:Y:S01]  /*fac0*/  BSSY.RECONVERGENT B0, `(.L_x_29695) ;  /* 0x0000018000007945 */ /* 0x000fe20003800200 */
        /* <DEDUP_REMOVED lines=19> */
.L_x_29698:
[----:B------:R-:W-:Y:S05]  /*fc00*/  BSYNC.RECONVERGENT B1 ;  /* 0x0000000000017941 */ /* 0x000fea0003800200 */
.L_x_29697:
[----:B------:R-:W-:Y:S01]  /*fc10*/  IMAD.SHL.U32 R0, R0, 0x200000, RZ ;  /* 0x0020000000007824 */ /* 0x000fe200078e00ff */
[----:B------:R-:W-:-:S04]  /*fc20*/  LEA R2, R2, 0x37800000, 0x17 ;  /* 0x3780000002027811 */ /* 0x000fc800078eb8ff */
[----:B------:R-:W-:-:S07]  /*fc30*/  LOP3.LUT R0, R2, R0, R7, 0xfe, !PT ;  /* 0x0000000002007212 */ /* 0x000fce00078efe07 */
.L_x_29696:
[----:B------:R-:W-:Y:S05]  /*fc40*/  BSYNC.RECONVERGENT B0 ;  /* 0x0000000000007941 */ /* 0x000fea0003800200 */
.L_x_29695:
[----:B------:R-:W0:Y:S01]  /*fc50*/  F2I.FTZ.TRUNC.NTZ R0, R0 ;  /* 0x0000000000007305 */ /* 0x000e22000021f100 */
[----:B------:R-:W-:Y:S05]  /*fc60*/  BRA `(.L_x_29676) ;  /* 0x0000000000987947 */ /* 0x000fea0003800000 */
.L_x_29688:
        /* <DEDUP_REMOVED lines=14> */
.L_x_29702:
[----:B------:R-:W-:Y:S05]  /*fd50*/  BSYNC.RECONVERGENT B0 ;  /* 0x0000000000007941 */ /* 0x000fea0003800200 */
.L_x_29701:
[----:B------:R-:W0:Y:S01]  /*fd60*/  F2I.FTZ.TRUNC.NTZ R0, R0 ;  /* 0x0000000000007305 */ /* 0x000e22000021f100 */
[----:B------:R-:W-:Y:S05]  /*fd70*/  BRA `(.L_x_29676) ;  /* 0x0000000000547947 */ /* 0x000fea0003800000 */
.L_x_29675:
[----:B------:R-:W-:Y:S01]  /*fd80*/  MOV R2, 0x0 ;  /* 0x0000000000027802 */ /* 0x000fe20000000f00 */
[----:B------:R-:W0:Y:S01]  /*fd90*/  LDCU.64 UR4, c[0x4][0x178] ;  /* 0x01002f00ff0477ac */ /* 0x000e220008000a00 */
[----:B------:R-:W-:Y:S02]  /*fda0*/  HFMA2 R12, -RZ, RZ, 0, 5.9604644775390625e-08 ;  /* 0x00000001ff0c7431 */ /* 0x000fe400000001ff */
[----:B------:R-:W-:Y:S01]  /*fdb0*/  IMAD.MOV.U32 R8, RZ, RZ, 0x4e ;  /* 0x0000004eff087424 */ /* 0x000fe200078e00ff */
[----:B------:R-:W3:Y:S01]  /*fdc0*/  LDCU.64 UR6, c[0x4][0x180] ;  /* 0x01003000ff0677ac */ /* 0x000ee20008000a00 */
[----:B------:R-:W4:Y:S01]  /*fdd0*/  LDC.64 R2, c[0x4][R2] ;  /* 0x0100000002027b82 */ /* 0x000f220000000a00 */
[----:B------:R-:W-:Y:S01]  /*fde0*/  IMAD.MOV.U32 R13, RZ, RZ, RZ ;  /* 0x000000ffff0d7224 */ /* 0x000fe200078e00ff */
[----:B------:R-:W1:Y:S01]  /*fdf0*/  LDCU.64 UR8, c[0x4][0x28] ;  /* 0x01000500ff0877ac */ /* 0x000e620008000a00 */
[----:B0-----:R-:W-:Y:S01]  /*fe00*/  IMAD.U32 R4, RZ, RZ, UR4 ;  /* 0x00000004ff047e24 */ /* 0x001fe2000f8e00ff */
[----:B------:R-:W-:Y:S01]  /*fe10*/  MOV R5, UR5 ;  /* 0x0000000500057c02 */ /* 0x000fe20008000f00 */
[----:B---3--:R-:W-:-:S02]  /*fe20*/  IMAD.U32 R6, RZ, RZ, UR6 ;  /* 0x00000006ff067e24 */ /* 0x008fc4000f8e00ff */
[----:B------:R-:W-:Y:S01]  /*fe30*/  IMAD.U32 R7, RZ, RZ, UR7 ;  /* 0x00000007ff077e24 */ /* 0x000fe2000f8e00ff */
[----:B-1----:R-:W-:Y:S01]  /*fe40*/  MOV R10, UR8 ;  /* 0x00000008000a7c02 */ /* 0x002fe20008000f00 */
[----:B------:R-:W-:-:S07]  /*fe50*/  IMAD.U32 R11, RZ, RZ, UR9 ;  /* 0x00000009ff0b7e24 */ /* 0x000fce000f8e00ff */
[----:B------:R-:W-:-:S07]  /*fe60*/  LEPC R20, `(.L_x_29703) ;  /* 0x000000001014794e */ /* 0x000fce0000000000 */
[----:B--2-45:R-:W-:Y:S05]  /*fe70*/  CALL.ABS.NOINC R2 ;  /* 0x0000000002007343 */ /* 0x034fea0003c00000 */
.L_x_29703:
[----:B------:R-:W-:Y:S01]  /*fe80*/  IMAD.MOV.U32 R0, RZ, RZ, RZ ;  /* 0x000000ffff007224 */ /* 0x000fe200078e00ff */
[----:B------:R-:W-:Y:S06]  /*fe90*/  BRA `(.L_x_29676) ;  /* 0x00000000000c7947 */ /* 0x000fec0003800000 */
.L_x_29700:
[----:B------:R0:W5:Y:S01]  /*fea0*/  LDG.E R0, desc[UR36][R2.64] ;  /* 0x0000002402007981 */ /* 0x000162000c1e1900 */
[----:B------:R-:W-:Y:S05]  /*feb0*/  BRA `(.L_x_29676) ;  /* 0x0000000000047947 */ /* 0x000fea0003800000 */
.L_x_29699:
[----:B------:R0:W5:Y:S02]  /*fec0*/  LDG.E R0, desc[UR36][R2.64] ;  /* 0x0000002402007981 */ /* 0x000164000c1e1900 */
.L_x_29676:
        /* <DEDUP_REMOVED lines=35> */
.L_x_29705:
        /* <DEDUP_REMOVED lines=23> */
[----:B------:R-:W-:-:S07]  /*10270*/  @!P2 LOP3.LUT R2, RZ, R0, RZ, 0x33, !PT ;  /* 0x00000000ff02a212 */ /* 0x000fce00078e33ff */
.L_x_29706:
[----:B------:R-:W-:Y:S05]  /*10280*/  BSYNC.RECONVERGENT B0 ;  /* 0x0000000000007941 */ /* 0x000fea0003800200 */
.L_x_29704:
        /* <DEDUP_REMOVED lines=13> */
.L_x_29710:
[----:B------:R-:W-:Y:S01]  /*10360*/  STG.E.U8 desc[UR36][R16.64], R2 ;  /* 0x0000000210007986 */ /* 0x000fe2000c101124 */
[----:B------:R-:W-:Y:S05]  /*10370*/  EXIT ;  /* 0x000000000000794d */ /* 0x000fea0003800000 */
.L_x_29709:
[----:B------:R-:W-:-:S09]  /*10380*/  UISETP.NE.AND UP0, UPT, UR4, 0x2, UPT ;  /* 0x000000020400788c */ /* 0x000fd2000bf05270 */
[----:B------:R-:W-:Y:S05]  /*10390*/  BRA.U !UP0, `(.L_x_29712) ;  /* 0x0000000108247547 */ /* 0x000fea000b800000 */
[----:B------:R-:W-:-:S09]  /*103a0*/  UISETP.NE.AND UP0, UPT, UR4, 0x3, UPT ;  /* 0x000000030400788c */ /* 0x000fd2000bf05270 */
[----:B------:R-:W-:Y:S05]  /*103b0*/  BRA.U !UP0, `(.L_x_29713) ;  /* 0x0000000108147547 */ /* 0x000fea000b800000 */
[----:B------:R-:W-:-:S09]  /*103c0*/  UISETP.NE.AND UP0, UPT, UR4, 0x4, UPT ;  /* 0x000000040400788c */ /* 0x000fd2000bf05270 */
[----:B------:R-:W-:Y:S05]  /*103d0*/  BRA.U UP0, `(.L_x_29711) ;  /* 0x00000009003c7547 */ /* 0x000fea000b800000 */
[----:B------:R-:W-:-:S05]  /*103e0*/  SHF.R.S32.HI R3, RZ, 0x1f, R2 ;  /* 0x0000001fff037819 */ /* 0x000fca0000011402 */
[----:B------:R-:W-:Y:S01]  /*103f0*/  STG.E.64 desc[UR36][R16.64], R2 ;  /* 0x0000000210007986 */ /* 0x000fe2000c101b24 */
[----:B------:R-:W-:Y:S05]  /*10400*/  EXIT ;  /* 0x000000000000794d */ /* 0x000fea0003800000 */
.L_x_29713:
[----:B------:R-:W-:Y:S01]  /*10410*/  STG.E desc[UR36][R16.64], R2 ;  /* 0x0000000210007986 */ /* 0x000fe2000c101924 */
[----:B------:R-:W-:Y:S05]  /*10420*/  EXIT ;  /* 0x000000000000794d */ /* 0x000fea0003800000 */
.L_x_29712:
[----:B------:R-:W-:Y:S01]  /*10430*/  STG.E.U16 desc[UR36][R16.64], R2 ;  /* 0x0000000210007986 */ /* 0x000fe2000c101524 */
[----:B------:R-:W-:Y:S05]  /*10440*/  EXIT ;  /* 0x000000000000794d */ /* 0x000fea0003800000 */
.L_x_29708:
[----:B------:R-:W-:-:S09]  /*10450*/  UISETP.GT.AND UP0, UPT, UR4, 0x6, UPT ;  /* 0x000000060400788c */ /* 0x000fd2000bf04270 */
[----:B------:R-:W-:Y:S05]  /*10460*/  BRA.U UP0, `(.L_x_29714) ;  /* 0x00000001002c7547 */ /* 0x000fea000b800000 */
[----:B------:R-:W-:-:S09]  /*10470*/  UISETP.NE.AND UP0, UPT, UR4, 0x5, UPT ;  /* 0x000000050400788c */ /* 0x000fd2000bf05270 */
[----:B------:R-:W-:Y:S05]  /*10480*/  BRA.U !UP0, `(.L_x_29715) ;  /* 0x0000000108147547 */ /* 0x000fea000b800000 */
[----:B------:R-:W-:-:S09]  /*10490*/  UISETP.NE.AND UP0, UPT, UR4, 0x6, UPT ;  /* 0x000000060400788c */ /* 0x000fd2000bf05270 */
[----:B------:R-:W-:Y:S05]  /*104a0*/  BRA.U UP0, `(.L_x_29711) ;  /* 0x0000000900087547 */ /* 0x000fea000b800000 */
[----:B------:R-:W-:-:S05]  /*104b0*/  I2FP.F32.S32 R3, R2 ;  /* 0x0000000200037245 */ /* 0x000fca0000201400 */
[----:B------:R-:W-:Y:S01]  /*104c0*/  STG.E desc[UR36][R16.64], R3 ;  /* 0x0000000310007986 */ /* 0x000fe2000c101924 */
[----:B------:R-:W-:Y:S05]  /*104d0*/  EXIT ;  /* 0x000000000000794d */ /* 0x000fea0003800000 */
.L_x_29715:
[----:B------:R-:W-:-:S04]  /*104e0*/  I2FP.F32.S32 R0, R2 ;  /* 0x0000000200007245 */ /* 0x000fc80000201400 */
[----:B------:R-:W-:-:S05]  /*104f0*/  F2FP.F16.F32.PACK_AB R0, RZ, R0 ;  /* 0x00000000ff00723e */ /* 0x000fca00000000ff */
[----:B------:R-:W-:Y:S01]  /*10500*/  STG.E.U16 desc[UR36][R16.64], R0 ;  /* 0x0000000010007986 */ /* 0x000fe2000c101524 */
[----:B------:R-:W-:Y:S05]  /*10510*/  EXIT ;  /* 0x000000000000794d */ /* 0x000fea0003800000 */
.L_x_29714:
        /* <DEDUP_REMOVED lines=8> */
[----:B------:R-:W-:Y:S01]  /*105a0*/  STG.E.64 desc[UR36][R16.64], R2 ;  /* 0x0000000210007986 */ /* 0x000fe2000c101b24 */
[----:B------:R-:W-:Y:S05]  /*105b0*/  EXIT ;  /* 0x000000000000794d */ /* 0x000fea0003800000 */
.L_x_29717:
[----:B------:R-:W-:-:S04]  /*105c0*/  I2FP.F32.S32 R2, R2 ;  /* 0x0000000200027245 */ /* 0x000fc80000201400 */
[----:B------:R-:W-:-:S04]  /*105d0*/  F2FP.F16.F32.PACK_AB R3, RZ, R2 ;  /* 0x00000002ff03723e */ /* 0x000fc800000000ff */
[----:B------:R-:W-:-:S05]  /*105e0*/  PRMT R3, R3, 0x5410, RZ ;  /* 0x0000541003037816 */ /* 0x000fca00000000ff */
[----:B------:R-:W-:Y:S01]  /*105f0*/  STG.E desc[UR36][R16.64], R3 ;  /* 0x0000000310007986 */ /* 0x000fe2000c101924 */
[----:B------:R-:W-:Y:S05]  /*10600*/  EXIT ;  /* 0x000000000000794d */ /* 0x000fea0003800000 */
.L_x_29716:
[----:B------:R-:W0:Y:S02]  /*10610*/  I2F.F64 R2, R2 ;  /* 0x0000000200027312 */ /* 0x000e240000201c00 */
[----:B0-----:R-:W-:Y:S01]  /*10620*/  STG.E.64 desc[UR36][R16.64], R2 ;  /* 0x0000000210007986 */ /* 0x001fe2000c101b24 */
[----:B------:R-:W-:Y:S05]  /*10630*/  EXIT ;  /* 0x000000000000794d */ /* 0x000fea0003800000 */
.L_x_29707:
        /* <DEDUP_REMOVED lines=12> */
.L_x_29721:
[----:B------:R-:W-:Y:S01]  /*10700*/  I2FP.F32.S32 R3, R2 ;  /* 0x0000000200037245 */ /* 0x000fe20000201400 */
[----:B------:R-:W-:Y:S01]  /*10710*/  BSSY.RECONVERGENT B0, `(.L_x_29722) ;  /* 0x0000013000007945 */ /* 0x000fe20003800200 */
[----:B------:R-:W-:Y:S02]  /*10720*/  HFMA2 R8, -RZ, RZ, 0, 7.62939453125e-06 ;  /* 0x00000080ff087431 */ /* 0x000fe400000001ff */
        /* <DEDUP_REMOVED lines=14> */
.L_x_29724:
[----:B------:R-:W-:-:S04]  /*10810*/  SHF.R.U32.HI R3, RZ, 0x18, R3 ;  /* 0x00000018ff037819 */ /* 0x000fc80000011603 */
[----:B------:R-:W-:-:S04]  /*10820*/  LOP3.LUT R0, R0, 0x80, R3, 0xf8, !PT ;  /* 0x0000008000007812 */ /* 0x000fc800078ef803 */
[----:B------:R-:W-:-:S07]  /*10830*/  PRMT R8, R0, 0x7610, R8 ;  /* 0x0000761000087816 */ /* 0x000fce0000000008 */
.L_x_29723:
[----:B------:R-:W-:Y:S05]  /*10840*/  BSYNC.RECONVERGENT B0 ;  /* 0x0000000000007941 */ /* 0x000fea0003800200 */
.L_x_29722:
[----:B------:R-:W-:Y:S01]  /*10850*/  STG.E.U8 desc[UR36][R16.64], R8 ;  /* 0x0000000810007986 */ /* 0x000fe2000c101124 */
[----:B------:R-:W-:Y:S05]  /*10860*/  EXIT ;  /* 0x000000000000794d */ /* 0x000fea0003800000 */
.L_x_29720:
        /* <DEDUP_REMOVED lines=17> */
.L_x_29727:
[----:B------:R-:W-:-:S04]  /*10980*/  SHF.R.U32.HI R3, RZ, 0x18, R3 ;  /* 0x00000018ff037819 */ /* 0x000fc80000011603 */
[----:B------:R-:W-:-:S04]  /*10990*/  LOP3.LUT R0, R0, 0x80, R3, 0xf8, !PT ;  /* 0x0000008000007812 */ /* 0x000fc800078ef803 */
[----:B------:R-:W-:-:S07]  /*109a0*/  PRMT R8, R0, 0x7610, R8 ;  /* 0x0000761000087816 */ /* 0x000fce0000000008 */
.L_x_29726:
[----:B------:R-:W-:Y:S05]  /*109b0*/  BSYNC.RECONVERGENT B0 ;  /* 0x0000000000007941 */ /* 0x000fea0003800200 */
.L_x_29725:
[----:B------:R-:W-:Y:S01]  /*109c0*/  STG.E.U8 desc[UR36][R16.64], R8 ;  /* 0x0000000810007986 */ /* 0x000fe2000c101124 */
[----:B------:R-:W-:Y:S05]  /*109d0*/  EXIT ;  /* 0x000000000000794d */ /* 0x000fea0003800000 */
.L_x_29719:
        /* <DEDUP_REMOVED lines=22> */
.L_x_29729:
[----:B------:R-:W-:-:S05]  /*10b40*/  SHF.R.S32.HI R3, RZ, 0x1f, R2 ;  /* 0x0000001fff037819 */ /* 0x000fca0000011402 */
[----:B------:R-:W-:Y:S01]  /*10b50*/  STG.E.64 desc[UR36][R16.64], R2 ;  /* 0x0000000210007986 */ /* 0x000fe2000c101b24 */
[----:B------:R-:W-:Y:S05]  /*10b60*/  EXIT ;  /* 0x000000000000794d */ /* 0x000fea0003800000 */
.L_x_29728:
[----:B------:R-:W-:Y:S01]  /*10b70*/  STG.E desc[UR36][R16.64], R2 ;  /* 0x0000000210007986 */ /* 0x000fe2000c101924 */
[----:B------:R-:W-:Y:S05]  /*10b80*/  EXIT ;  /* 0x000000000000794d */ /* 0x000fea0003800000 */
.L_x_29718:
        /* <DEDUP_REMOVED lines=8> */
[----:B------:R-:W-:Y:S01]  /*10c10*/  STG.E.U8 desc[UR36][R16.64], R3 ;  /* 0x0000000310007986 */ /* 0x000fe2000c101124 */
[----:B------:R-:W-:Y:S05]  /*10c20*/  EXIT ;  /* 0x000000000000794d */ /* 0x000fea0003800000 */
.L_x_29731:
[----:B------:R-:W0:Y:S01]  /*10c30*/  I2F.F64 R4, R2 ;  /* 0x0000000200047312 */ /* 0x000e220000201c00 */
[----:B------:R-:W-:-:S05]  /*10c40*/  CS2R R6, SRZ ;  /* 0x0000000000067805 */ /* 0x000fca000001ff00 */
[----:B0-----:R-:W-:Y:S01]  /*10c50*/  STG.E.128 desc[UR36][R16.64], R4 ;  /* 0x0000000410007986 */ /* 0x001fe2000c101d24 */
[----:B------:R-:W-:Y:S05]  /*10c60*/  EXIT ;  /* 0x000000000000794d */ /* 0x000fea0003800000 */
.L_x_29730:
[----:B------:R-:W-:-:S09]  /*10c70*/  UISETP.NE.AND UP0, UPT, UR4, 0xf, UPT ;  /* 0x0000000f0400788c */ /* 0x000fd2000bf05270 */
[----:B------:R-:W-:Y:S05]  /*10c80*/  BRA.U !UP0, `(.L_x_29732) ;  /* 0x0000000108e87547 */ /* 0x000fea000b800000 */
[----:B------:R-:W-:-:S09]  /*10c90*/  UISETP.NE.AND UP0, UPT, UR4, 0x17, UPT ;  /* 0x000000170400788c */ /* 0x000fd2000bf05270 */
[----:B------:R-:W-:Y:S05]  /*10ca0*/  BRA.U !UP0, `(.L_x_29733) ;  /* 0x0000000108907547 */ /* 0x000fea000b800000 */
[----:B------:R-:W-:-:S09]  /*10cb0*/  UISETP.NE.AND UP0, UPT, UR4, 0x18, UPT ;  /* 0x000000180400788c */ /* 0x000fd2000bf05270 */
[----:B------:R-:W-:Y:S05]  /*10cc0*/  BRA.U !UP0, `(.L_x_29734) ;  /* 0x0000000108447547 */ /* 0x000fea000b800000 */
.L_x_29711:
        /* <DEDUP_REMOVED lines=16> */
.L_x_29735:
[----:B------:R-:W-:Y:S05]  /*10dd0*/  EXIT ;  /* 0x000000000000794d */ /* 0x000fea0003800000 */
.L_x_29734:
[----:B------:R-:W-:Y:S01]  /*10de0*/  I2FP.F32.S32 R5, R2 ;  /* 0x0000000200057245 */ /* 0x000fe20000201400 */
[----:B------:R-:W-:Y:S01]  /*10df0*/  BSSY.RECONVERGENT B0, `(.L_x_29736) ;  /* 0x000000c000007945 */ /* 0x000fe20003800200 */
[----:B------:R-:W-:Y:S02]  /*10e00*/  MOV R0, 0x7f ;  /* 0x0000007f00007802 */ /* 0x000fe40000000f00 */
        /* <DEDUP_REMOVED lines=10> */
.L_x_29737:
[----:B------:R-:W-:Y:S05]  /*10eb0*/  BSYNC.RECONVERGENT B0 ;  /* 0x0000000000007941 */ /* 0x000fea0003800200 */
.L_x_29736:
[----:B------:R-:W-:-:S05]  /*10ec0*/  LOP3.LUT R3, R0, 0x80, R3, 0xf8, !PT ;  /* 0x0000008000037812 */ /* 0x000fca00078ef803 */
[----:B------:R-:W-:Y:S01]  /*10ed0*/  STG.E.U8 desc[UR36][R16.64], R3 ;  /* 0x0000000310007986 */ /* 0x000fe2000c101124 */
[----:B------:R-:W-:Y:S05]  /*10ee0*/  EXIT ;  /* 0x000000000000794d */ /* 0x000fea0003800000 */
.L_x_29733:
        /* <DEDUP_REMOVED lines=12> */
.L_x_29739:
[----:B------:R-:W-:Y:S01]  /*10fb0*/  IMAD.MOV.U32 R0, RZ, RZ, 0x7f ;  /* 0x0000007fff007424 */ /* 0x000fe200078e00ff */
[----:B------:R-:W-:-:S04]  /*10fc0*/  ISETP.GT.U32.AND P0, PT, R2, 0x7f800000, PT ;  /* 0x7f8000000200780c */ /* 0x000fc80003f04070 */
[----:B------:R-:W-:-:S09]  /*10fd0*/  SEL R0, R0, 0x7c, P0 ;  /* 0x0000007c00007807 */ /* 0x000fd20000000000 */
.L_x_29740:
[----:B------:R-:W-:Y:S05]  /*10fe0*/  BSYNC.RECONVERGENT B0 ;  /* 0x0000000000007941 */ /* 0x000fea0003800200 */
.L_x_29738:
[----:B------:R-:W-:-:S04]  /*10ff0*/  SHF.R.U32.HI R3, RZ, 0x18, R3 ;  /* 0x00000018ff037819 */ /* 0x000fc80000011603 */
[----:B------:R-:W-:-:S05]  /*11000*/  LOP3.LUT R3, R0, 0x80, R3, 0xf8, !PT ;  /* 0x0000008000037812 */ /* 0x000fca00078ef803 */
[----:B------:R-:W-:Y:S01]  /*11010*/  STG.E.U8 desc[UR36][R16.64], R3 ;  /* 0x0000000310007986 */ /* 0x000fe2000c101124 */
[----:B------:R-:W-:Y:S05]  /*11020*/  EXIT ;  /* 0x000000000000794d */ /* 0x000fea0003800000 */
.L_x_29732:
[----:B------:R-:W-:-:S04]  /*11030*/  I2FP.F32.S32 R0, R2 ;  /* 0x0000000200007245 */ /* 0x000fc80000201400 */
[----:B------:R-:W-:-:S05]  /*11040*/  F2FP.BF16.F32.PACK_AB R0, RZ, R0 ;  /* 0x00000000ff00723e */ /* 0x000fca00000010ff */
[----:B------:R-:W-:Y:S01]  /*11050*/  STG.E.U16 desc[UR36][R16.64], R0 ;  /* 0x0000000010007986 */ /* 0x000fe2000c101524 */
[----:B------:R-:W-:Y:S05]  /*11060*/  EXIT ;  /* 0x000000000000794d */ /* 0x000fea0003800000 */
.L_x_29741:
        /* <DEDUP_REMOVED lines=9> */
.L_x_37187:


//--------------------- .text._ZN2at6native27unrolled_elementwise_kernelINS0_13BinaryFunctorIiiiZZZNS0_15binary_internal21div_floor_kernel_cudaERNS_18TensorIteratorBaseEENKUlvE_clEvENKUlvE1_clEvEUliiE_EESt5arrayIPcLm3EELi4E23TrivialOffsetCalculatorILi2EjESD_ILi1EjENS0_6memory12LoadWithCastILi2EEENSG_13StoreWithCastILi1EEEEEviT_T0_T2_T3_T4_T5_ --------------------------
	.section	.text._ZN2at6native27unrolled_elementwise_kernelINS0_13BinaryFunctorIiiiZZZNS0_15binary_internal21div_floor_kernel_cudaERNS_18TensorIteratorBaseEENKUlvE_clEvENKUlvE1_clEvEUliiE_EESt5arrayIPcLm3EELi4E23TrivialOffsetCalculatorILi2EjESD_ILi1EjENS0_6memory12LoadWithCastILi2EEENSG_13StoreWithCastILi1EEEEEviT_T0_T2_T3_T4_T5_,"ax",@progbits
	.align	128
        .global         _ZN2at6native27unrolled_elementwise_kernelINS0_13BinaryFunctorIiiiZZZNS0_15binary_internal21div_floor_kernel_cudaERNS_18TensorIteratorBaseEENKUlvE_clEvENKUlvE1_clEvEUliiE_EESt5arrayIPcLm3EELi4E23TrivialOffsetCalculatorILi2EjESD_ILi1EjENS0_6memory12LoadWithCastILi2EEENSG_13StoreWithCastILi1EEEEEviT_T0_T2_T3_T4_T5_
        .type           _ZN2at6native27unrolled_elementwise_kernelINS0_13BinaryFunctorIiiiZZZNS0_15binary_internal21div_floor_kernel_cudaERNS_18TensorIteratorBaseEENKUlvE_clEvENKUlvE1_clEvEUliiE_EESt5arrayIPcLm3EELi4E23TrivialOffsetCalculatorILi2EjESD_ILi1EjENS0_6memory12LoadWithCastILi2EEENSG_13StoreWithCastILi1EEEEEviT_T0_T2_T3_T4_T5_,@function
        .size           _ZN2at6native27unrolled_elementwise_kernelINS0_13BinaryFunctorIiiiZZZNS0_15binary_internal21div_floor_kernel_cudaERNS_18TensorIteratorBaseEENKUlvE_clEvENKUlvE1_clEvEUliiE_EESt5arrayIPcLm3EELi4E23TrivialOffsetCalculatorILi2EjESD_ILi1EjENS0_6memory12LoadWithCastILi2EEENSG_13StoreWithCastILi1EEEEEviT_T0_T2_T3_T4_T5_,(.L_x_37188 - _ZN2at6native27unrolled_elementwise_kernelINS0_13BinaryFunctorIiiiZZZNS0_15binary_internal21div_floor_kernel_cudaERNS_18TensorIteratorBaseEENKUlvE_clEvENKUlvE1_clEvEUliiE_EESt5arrayIPcLm3EELi4E23TrivialOffsetCalculatorILi2EjESD_ILi1EjENS0_6memory12LoadWithCastILi2EEENSG_13StoreWithCastILi1EEEEEviT_T0_T2_T3_T4_T5_)
        .other          _ZN2at6native27unrolled_elementwise_kernelINS0_13BinaryFunctorIiiiZZZNS0_15binary_internal21div_floor_kernel_cudaERNS_18TensorIteratorBaseEENKUlvE_clEvENKUlvE1_clEvEUliiE_EESt5arrayIPcLm3EELi4E23TrivialOffsetCalculatorILi2EjESD_ILi1EjENS0_6memory12LoadWithCastILi2EEENSG_13StoreWithCastILi1EEEEEviT_T0_T2_T3_T4_T5_,@"STO_CUDA_ENTRY STV_DEFAULT"
_ZN2at6native27unrolled_elementwise_kernelINS0_13BinaryFunctorIiiiZZZNS0_15binary_internal21div_floor_kernel_cudaERNS_18TensorIteratorBaseEENKUlvE_clEvENKUlvE1_clEvEUliiE_EESt5arrayIPcLm3EELi4E23TrivialOffsetCalculatorILi2EjESD_ILi1EjENS0_6memory12LoadWithCastILi2EEENSG_13StoreWithCastILi1EEEEEviT_T0_T2_T3_T4_T5_:
.text._ZN2at6native27unrolled_elementwise_kernelINS0_13BinaryFunctorIiiiZZZNS0_15binary_internal21div_floor_kernel_cudaERNS_18TensorIteratorBaseEENKUlvE_clEvENKUlvE1_clEvEUliiE_EESt5arrayIPcLm3EELi4E23TrivialOffsetCalculatorILi2EjESD_ILi1EjENS0_6memory12LoadWithCastILi2EEENSG_13StoreWithCastILi1EEEEEviT_T0_T2_T3_T4_T5_:
        /* <DEDUP_REMOVED lines=33> */
.L_x_29747:
[----:B------:R3:W5:Y:S01]  /*0210*/  LDG.E.U8 R28, desc[UR36][R4.64] ;  /* 0x00000024041c7981 */ /* 0x000762000c1e1100 */
[----:B------:R-:W-:Y:S05]  /*0220*/  BRA `(.L_x_29749) ;  /* 0x0000000c00307947 */ /* 0x000fea0003800000 */
.L_x_29746:
        /* <DEDUP_REMOVED lines=8> */
.L_x_29751:
[----:B------:R1:W5:Y:S01]  /*02b0*/  LDG.E R28, desc[UR36][R4.64] ;  /* 0x00000024041c7981 */ /* 0x000362000c1e1900 */
[----:B------:R-:W-:Y:S05]  /*02c0*/  BRA `(.L_x_29749) ;  /* 0x0000000c00087947 */ /* 0x000fea0003800000 */
.L_x_29750:
[----:B------:R2:W5:Y:S01]  /*02d0*/  LDG.E.S16 R28, desc[UR36][R4.64] ;  /* 0x00000024041c7981 */ /* 0x000562000c1e1700 */
[----:B------:R-:W-:Y:S05]  /*02e0*/  BRA `(.L_x_29749) ;  /* 0x0000000c00007947 */ /* 0x000fea0003800000 */
.L_x_29745:
        /* <DEDUP_REMOVED lines=9> */
.L_x_29753:
[----:B------:R-:W2:Y:S02]  /*0380*/  LDG.E.U16 R4, desc[UR36][R4.64] ;  /* 0x0000002404047981 */ /* 0x000ea4000c1e1500 */
[----:B--2---:R-:W-:-:S06]  /*0390*/  HADD2.F32 R28, -RZ, R4.H0_H0 ;  /* 0x20000004ff1c7230 */ /* 0x004fcc0000004100 */
[----:B------:R-:W0:Y:S01]  /*03a0*/  F2I.FTZ.TRUNC.NTZ R28, R28 ;  /* 0x0000001c001c7305 */ /* 0x000e22000021f100 */
[----:B------:R-:W-:Y:S05]  /*03b0*/  BRA `(.L_x_29749) ;  /* 0x0000000800cc7947 */ /* 0x000fea0003800000 */
.L_x_29752:
        /* <DEDUP_REMOVED lines=9> */
.L_x_29755:
[----:B------:R-:W2:Y:S02]  /*0450*/  LDG.E.U16 R4, desc[UR36][R4.64] ;  /* 0x0000002404047981 */ /* 0x000ea4000c1e1500 */
[----:B--2---:R-:W-:-:S06]  /*0460*/  HADD2.F32 R28, -RZ, R4.H0_H0 ;  /* 0x20000004ff1c7230 */ /* 0x004fcc0000004100 */
[----:B------:R-:W0:Y:S01]  /*0470*/  F2I.FTZ.TRUNC.NTZ R28, R28 ;  /* 0x0000001c001c7305 */ /* 0x000e22000021f100 */
[----:B------:R-:W-:Y:S05]  /*0480*/  BRA `(.L_x_29749) ;  /* 0x0000000800987947 */ /* 0x000fea0003800000 */
.L_x_29754:
[----:B------:R-:W2:Y:S02]  /*0490*/  LDG.E.64 R28, desc[UR36][R4.64] ;  /* 0x00000024041c7981 */ /* 0x000ea4000c1e1b00 */
[----:B--2---:R0:W1:Y:S01]  /*04a0*/  F2I.F64.TRUNC R28, R28 ;  /* 0x0000001c001c7311 */ /* 0x004062000030d100 */
[----:B------:R-:W-:Y:S05]  /*04b0*/  BRA `(.L_x_29749) ;  /* 0x00000008008c7947 */ /* 0x000fea0003800000 */
.L_x_29744:
        /* <DEDUP_REMOVED lines=12> */
.L_x_29758:
[----:B------:R-:W2:Y:S02]  /*0580*/  LDG.E.64 R4, desc[UR36][R4.64] ;  /* 0x0000002404047981 */ /* 0x000ea4000c1e1b00 */
[----:B--2---:R0:W1:Y:S01]  /*0590*/  F2I.F64.TRUNC R28, R4 ;  /* 0x00000004001c7311 */ /* 0x004062000030d100 */
[----:B------:R-:W-:Y:S05]  /*05a0*/  BRA `(.L_x_29749) ;  /* 0x0000000800507947 */ /* 0x000fea0003800000 */
.L_x_29757:
        /* <DEDUP_REMOVED lines=26> */
.L_x_29760:
        /* <DEDUP_REMOVED lines=12> */
[----:B------:R0:W1:Y:S01]  /*0810*/  F2I.FTZ.TRUNC.NTZ R28, R0 ;  /* 0x00000000001c7305 */ /* 0x000062000021f100 */
[----:B------:R-:W-:Y:S05]  /*0820*/  BRA `(.L_x_29749) ;  /* 0x0000000400b07947 */ /* 0x000fea0003800000 */
.L_x_29759:
[----:B------:R-:W2:Y:S02]  /*0830*/  LDG.E.U16 R28, desc[UR36][R4.64] ;  /* 0x00000024041c7981 */ /* 0x000ea4000c1e1500 */
[----:B--2---:R-:W-:-:S06]  /*0840*/  IMAD.U32 R28, R28, 0x10000, RZ ;  /* 0x000100001c1c7824 */ /* 0x004fcc00078e00ff */
[----:B------:R-:W0:Y:S01]  /*0850*/  F2I.FTZ.TRUNC.NTZ R28, R28 ;  /* 0x0000001c001c7305 */ /* 0x000e22000021f100 */
[----:B------:R-:W-:Y:S05]  /*0860*/  BRA `(.L_x_29749) ;  /* 0x0000000400a07947 */ /* 0x000fea0003800000 */
.L_x_29756:
        /* <DEDUP_REMOVED lines=10> */
.L_x_29763:
        /* <DEDUP_REMOVED lines=21> */
.L_x_29767:
[----:B------:R-:W-:Y:S05]  /*0a60*/  BSYNC.RECONVERGENT B1 ;  /* 0x0000000000017941 */ /* 0x000fea0003800200 */
.L_x_29766:
[----:B------:R-:W-:Y:S01]  /*0a70*/  IMAD.SHL.U32 R0, R0, 0x100000, RZ ;  /* 0x0010000000007824 */ /* 0x000fe200078e00ff */
[----:B------:R-:W-:-:S04]  /*0a80*/  LEA R3, R3, 0x3b800000, 0x17 ;  /* 0x3b80000003037811 */ /* 0x000fc800078eb8ff */
[----:B------:R-:W-:-:S07]  /*0a90*/  LOP3.LUT R28, R3, R0, R7, 0xfe, !PT ;  /* 0x00000000031c7212 */ /* 0x000fce00078efe07 */
.L_x_29765:
[----:B------:R-:W-:Y:S05]  /*0aa0*/  BSYNC.RECONVERGENT B0 ;  /* 0x0000000000007941 */ /* 0x000fea0003800200 */
.L_x_29764:
[----:B------:R-:W0:Y:S01]  /*0ab0*/  F2I.FTZ.TRUNC.NTZ R28, R28 ;  /* 0x0000001c001c7305 */ /* 0x000e22000021f100 */
[----:B------:R-:W-:Y:S05]  /*0ac0*/  BRA `(.L_x_29749) ;  /* 0x0000000400087947 */ /* 0x000fea0003800000 */
.L_x_29762:
        /* <DEDUP_REMOVED lines=21> */
.L_x_29771:
[----:B------:R-:W-:Y:S05]  /*0c20*/  BSYNC.RECONVERGENT B1 ;  /* 0x0000000000017941 */ /* 0x000fea0003800200 */
.L_x_29770:
[----:B------:R-:W-:Y:S01]  /*0c30*/  IMAD.SHL.U32 R0, R0, 0x200000, RZ ;  /* 0x0020000000007824 */ /* 0x000fe200078e00ff */
[----:B------:R-:W-:-:S04]  /*0c40*/  LEA R3, R3, 0x37800000, 0x17 ;  /* 0x3780000003037811 */ /* 0x000fc800078eb8ff */
[----:B------:R-:W-:-:S07]  /*0c50*/  LOP3.LUT R28, R3, R0, R7, 0xfe, !PT ;  /* 0x00000000031c7212 */ /* 0x000fce00078efe07 */
.L_x_29769:
[----:B------:R-:W-:Y:S05]  /*0c60*/  BSYNC.RECONVERGENT B0 ;  /* 0x0000000000007941 */ /* 0x000fea0003800200 */
.L_x_29768:
[----:B------:R-:W0:Y:S01]  /*0c70*/  F2I.FTZ.TRUNC.NTZ R28, R28 ;  /* 0x0000001c001c7305 */ /* 0x000e22000021f100 */
[----:B------:R-:W-:Y:S05]  /*0c80*/  BRA `(.L_x_29749) ;  /* 0x0000000000987947 */ /* 0x000fea0003800000 */
.L_x_29761:
[----:B------:R-:W-:-:S09]  /*0c90*/  UISETP.NE.AND UP0, UPT, UR4, 0x1c, UPT ;  /* 0x0000001c0400788c */ /* 0x000fd2000bf05270 */
[----:B------:R-:W-:Y:S05]  /*0ca0*/  BRA.U !UP0, `(.L_x_29772) ;  /* 0x00000001088c7547 */ /* 0x000fea000b800000 */
[----:B------:R-:W-:-:S09]  /*0cb0*/  UISETP.NE.AND UP0, UPT, UR4, 0x1d, UPT ;  /* 0x0000001d0400788c */ /* 0x000fd2000bf05270 */
[----:B------:R-:W-:Y:S05]  /*0cc0*/  BRA.U !UP0, `(.L_x_29773) ;  /* 0x00000001087c7547 */ /* 0x000fea000b800000 */
[----:B------:R-:W-:-:S09]  /*0cd0*/  UISETP.NE.AND UP0, UPT, UR4, 0x2c, UPT ;  /* 0x0000002c0400788c */ /* 0x000fd2000bf05270 */
[----:B------:R-:W-:Y:S05]  /*0ce0*/  BRA.U !UP0, `(.L_x_29774) ;  /* 0x0000000108487547 */ /* 0x000fea000b800000 */
.L_x_29748:
        /* <DEDUP_REMOVED lines=16> */
.L_x_29775:
[----:B------:R-:W-:Y:S01]  /*0df0*/  IMAD.MOV.U32 R28, RZ, RZ, RZ ;  /* 0x000000ffff1c7224 */ /* 0x000fe200078e00ff */
[----:B------:R-:W-:Y:S06]  /*0e00*/  BRA `(.L_x_29749) ;  /* 0x0000000000387947 */ /* 0x000fec0003800000 */
.L_x_29774:
        /* <DEDUP_REMOVED lines=8> */
.L_x_29777:
[----:B------:R-:W-:Y:S05]  /*0e90*/  BSYNC.RECONVERGENT B0 ;  /* 0x0000000000007941 */ /* 0x000fea0003800200 */
.L_x_29776:
[----:B------:R-:W0:Y:S01]  /*0ea0*/  F2I.FTZ.TRUNC.NTZ R28, R28 ;  /* 0x0000001c001c7305 */ /* 0x000e22000021f100 */
[----:B------:R-:W-:Y:S05]  /*0eb0*/  BRA `(.L_x_29749) ;  /* 0x00000000000c7947 */ /* 0x000fea0003800000 */
.L_x_29773:
[----:B------:R0:W5:Y:S01]  /*0ec0*/  LDG.E R28, desc[UR36][R4.64] ;  /* 0x00000024041c7981 */ /* 0x000162000c1e1900 */
[----:B------:R-:W-:Y:S05]  /*0ed0*/  BRA `(.L_x_29749) ;  /* 0x0000000000047947 */ /* 0x000fea0003800000 */
.L_x_29772:
[----:B------:R0:W5:Y:S02]  /*0ee0*/  LDG.E R28, desc[UR36][R4.64] ;  /* 0x00000024041c7981 */ /* 0x000164000c1e1900 */
.L_x_29749:
        /* <DEDUP_REMOVED lines=18> */
.L_x_29781:
[----:B------:R1:W5:Y:S01]  /*1010*/  LDG.E.U8 R19, desc[UR36][R4.64] ;  /* 0x0000002404137981 */ /* 0x000362000c1e1100 */
[----:B------:R-:W-:Y:S05]  /*1020*/  BRA `(.L_x_29783) ;  /* 0x0000000c00307947 */ /* 0x000fea0003800000 */
.L_x_29780:
        /* <DEDUP_REMOVED lines=8> */
.L_x_29785:
[----:B------:R3:W5:Y:S01]  /*10b0*/  LDG.E R19, desc[UR36][R4.64] ;  /* 0x0000002404137981 */ /* 0x000762000c1e1900 */
[----:B------:R-:W-:Y:S05]  /*10c0*/  BRA `(.L_x_29783) ;  /* 0x0000000c00087947 */ /* 0x000fea0003800000 */
.L_x_29784:
[----:B------:R2:W5:Y:S01]  /*10d0*/  LDG.E.S16 R19, desc[UR36][R4.64] ;  /* 0x0000002404137981 */ /* 0x000562000c1e1700 */
[----:B------:R-:W-:Y:S05]  /*10e0*/  BRA `(.L_x_29783) ;  /* 0x0000000c00007947 */ /* 0x000fea0003800000 */
.L_x_29779:
        /* <DEDUP_REMOVED lines=9> */
.L_x_29787:
[----:B------:R-:W2:Y:S02]  /*1180*/  LDG.E.U16 R4, desc[UR36][R4.64] ;  /* 0x0000002404047981 */ /* 0x000ea4000c1e1500 */
[----:B--2---:R-:W-:-:S06]  /*1190*/  HADD2.F32 R19, -RZ, R4.H0_H0 ;  /* 0x20000004ff137230 */ /* 0x004fcc0000004100 */
[----:B------:R-:W0:Y:S01]  /*11a0*/  F2I.FTZ.TRUNC.NTZ R19, R19 ;  /* 0x0000001300137305 */ /* 0x000e22000021f100 */
[----:B------:R-:W-:Y:S05]  /*11b0*/  BRA `(.L_x_29783) ;  /* 0x0000000800cc7947 */ /* 0x000fea0003800000 */
.L_x_29786:
        /* <DEDUP_REMOVED lines=9> */
.L_x_29789:
[----:B------:R-:W2:Y:S02]  /*1250*/  LDG.E.U16 R4, desc[UR36][R4.64] ;  /* 0x0000002404047981 */ /* 0x000ea4000c1e1500 */
[----:B--2---:R-:W-:-:S06]  /*1260*/  HADD2.F32 R19, -RZ, R4.H0_H0 ;  /* 0x20000004ff137230 */ /* 0x004fcc0000004100 */
[----:B------:R-:W0:Y:S01]  /*1270*/  F2I.FTZ.TRUNC.NTZ R19, R19 ;  /* 0x0000001300137305 */ /* 0x000e22000021f100 */
[----:B------:R-:W-:Y:S05]  /*1280*/  BRA `(.L_x_29783) ;  /* 0x0000000800987947 */ /* 0x000fea0003800000 */
.L_x_29788:
[----:B------:R-:W2:Y:S02]  /*1290*/  LDG.E.64 R4, desc[UR36][R4.64] ;  /* 0x0000002404047981 */ /* 0x000ea4000c1e1b00 */
[----:B--2---:R0:W1:Y:S01]  /*12a0*/  F2I.F64.TRUNC R19, R4 ;  /* 0x0000000400137311 */ /* 0x004062000030d100 */
[----:B------:R-:W-:Y:S05]  /*12b0*/  BRA `(.L_x_29783) ;  /* 0x00000008008c7947 */ /* 0x000fea0003800000 */
.L_x_29778:
        /* <DEDUP_REMOVED lines=12> */
.L_x_29792:
[----:B------:R-:W2:Y:S02]  /*1380*/  LDG.E.64 R4, desc[UR36][R4.64] ;  /* 0x0000002404047981 */ /* 0x000ea4000c1e1b00 */
[----:B--2---:R0:W1:Y:S01]  /*1390*/  F2I.F64.TRUNC R19, R4 ;  /* 0x0000000400137311 */ /* 0x004062000030d100 */
[----:B------:R-:W-:Y:S05]  /*13a0*/  BRA `(.L_x_29783) ;  /* 0x0000000800507947 */ /* 0x000fea0003800000 */
.L_x_29791:
        /* <DEDUP_REMOVED lines=26> */
.L_x_29794:
        /* <DEDUP_REMOVED lines=14> */
.L_x_29793:
[----:B------:R-:W2:Y:S02]  /*1630*/  LDG.E.U16 R19, desc[UR36][R4.64] ;  /* 0x0000002404137981 */ /* 0x000ea4000c1e1500 */
[----:B--2---:R-:W-:-:S06]  /*1640*/  IMAD.U32 R19, R19, 0x10000, RZ ;  /* 0x0001000013137824 */ /* 0x004fcc00078e00ff */
[----:B------:R-:W0:Y:S01]  /*1650*/  F2I.FTZ.TRUNC.NTZ R19, R19 ;  /* 0x0000001300137305 */ /* 0x000e22000021f100 */
[----:B------:R-:W-:Y:S05]  /*1660*/  BRA `(.L_x_29783) ;  /* 0x0000000400a07947 */ /* 0x000fea0003800000 */
.L_x_29790:
        /* <DEDUP_REMOVED lines=10> */
.L_x_29797:
        /* <DEDUP_REMOVED lines=21> */
.L_x_29801:
[----:B------:R-:W-:Y:S05]  /*1860*/  BSYNC.RECONVERGENT B1 ;  /* 0x0000000000017941 */ /* 0x000fea0003800200 */
.L_x_29800:
[----:B------:R-:W-:Y:S01]  /*1870*/  IMAD.SHL.U32 R0, R0, 0x100000, RZ ;  /* 0x0010000000007824 */ /* 0x000fe200078e00ff */
[----:B------:R-:W-:-:S04]  /*1880*/  LEA R3, R3, 0x3b800000, 0x17 ;  /* 0x3b80000003037811 */ /* 0x000fc800078eb8ff */
[----:B------:R-:W-:-:S07]  /*1890*/  LOP3.LUT R19, R3, R0, R19, 0xfe, !PT ;  /* 0x0000000003137212 */ /* 0x000fce00078efe13 */
.L_x_29799:
[----:B------:R-:W-:Y:S05]  /*18a0*/  BSYNC.RECONVERGENT B0 ;  /* 0x0000000000007941 */ /* 0x000fea0003800200 */
.L_x_29798:
[----:B------:R-:W0:Y:S01]  /*18b0*/  F2I.FTZ.TRUNC.NTZ R19, R19 ;  /* 0x0000001300137305 */ /* 0x000e22000021f100 */
[----:B------:R-:W-:Y:S05]  /*18c0*/  BRA `(.L_x_29783) ;  /* 0x0000000400087947 */ /* 0x000fea0003800000 */
.L_x_29796:
        /* <DEDUP_REMOVED lines=21> */
.L_x_29805:
[----:B------:R-:W-:Y:S05]  /*1a20*/  BSYNC.RECONVERGENT B1 ;  /* 0x0000000000017941 */ /* 0x000fea0003800200 */
.L_x_29804:
[----:B------:R-:W-:Y:S01]  /*1a30*/  IMAD.SHL.U32 R0, R0, 0x200000, RZ ;  /* 0x0020000000007824 */ /* 0x000fe200078e00ff */
[----:B------:R-:W-:-:S04]  /*1a40*/  LEA R3, R3, 0x37800000, 0x17 ;  /* 0x3780000003037811 */ /* 0x000fc800078eb8ff */
[----:B------:R-:W-:-:S07]  /*1a50*/  LOP3.LUT R19, R3, R0, R19, 0xfe, !PT ;  /* 0x0000000003137212 */ /* 0x000fce00078efe13 */
.L_x_29803:
[----:B------:R-:W-:Y:S05]  /*1a60*/  BSYNC.RECONVERGENT B0 ;  /* 0x0000000000007941 */ /* 0x000fea0003800200 */
.L_x_29802:
[----:B------:R-:W0:Y:S01]  /*1a70*/  F2I.FTZ.TRUNC.NTZ R19, R19 ;  /* 0x0000001300137305 */ /* 0x000e22000021f100 */
[----:B------:R-:W-:Y:S05]  /*1a80*/  BRA `(.L_x_29783) ;  /* 0x0000000000987947 */ /* 0x000fea0003800000 */
.L_x_29795:
[----:B------:R-:W-:-:S09]  /*1a90*/  UISETP.NE.AND UP0, UPT, UR4, 0x1c, UPT ;  /* 0x0000001c0400788c */ /* 0x000fd2000bf05270 */
[----:B------:R-:W-:Y:S05]  /*1aa0*/  BRA.U !UP0, `(.L_x_29806) ;  /* 0x00000001088c7547 */ /* 0x000fea000b800000 */
[----:B------:R-:W-:-:S09]  /*1ab0*/  UISETP.NE.AND UP0, UPT, UR4, 0x1d, UPT ;  /* 0x0000001d0400788c */ /* 0x000fd2000bf05270 */
[----:B------:R-:W-:Y:S05]  /*1ac0*/  BRA.U !UP0, `(.L_x_29807) ;  /* 0x00000001087c7547 */ /* 0x000fea000b800000 */
[----:B------:R-:W-:-:S09]  /*1ad0*/  UISETP.NE.AND UP0, UPT, UR4, 0x2c, UPT ;  /* 0x0000002c0400788c */ /* 0x000fd2000bf05270 */
[----:B------:R-:W-:Y:S05]  /*1ae0*/  BRA.U !UP0, `(.L_x_29808) ;  /* 0x0000000108487547 */ /* 0x000fea000b800000 */
.L_x_29782:
        /* <DEDUP_REMOVED lines=16> */
.L_x_29809:
[----:B------:R-:W-:Y:S01]  /*1bf0*/  IMAD.MOV.U32 R19, RZ, RZ, RZ ;  /* 0x000000ffff137224 */ /* 0x000fe200078e00ff */
[----:B------:R-:W-:Y:S06]  /*1c00*/  BRA `(.L_x_29783) ;  /* 0x0000000000387947 */ /* 0x000fec0003800000 */
.L_x_29808:
        /* <DEDUP_REMOVED lines=8> */
.L_x_29811:
[----:B------:R-:W-:Y:S05]  /*1c90*/  BSYNC.RECONVERGENT B0 ;  /* 0x0000000000007941 */ /* 0x000fea0003800200 */
.L_x_29810:
[----:B------:R-:W0:Y:S01]  /*1ca0*/  F2I.FTZ.TRUNC.NTZ R19, R19 ;  /* 0x0000001300137305 */ /* 0x000e22000021f100 */
[----:B------:R-:W-:Y:S05]  /*1cb0*/  BRA `(.L_x_29783) ;  /* 0x00000000000c7947 */ /* 0x000fea0003800000 */
.L_x_29807:
[----:B------:R0:W5:Y:S01]  /*1cc0*/  LDG.E R19, desc[UR36][R4.64] ;  /* 0x0000002404137981 */ /* 0x000162000c1e1900 */
[----:B------:R-:W-:Y:S05]  /*1cd0*/  BRA `(.L_x_29783) ;  /* 0x0000000000047947 */ /* 0x000fea0003800000 */
.L_x_29806:
[----:B------:R0:W5:Y:S02]  /*1ce0*/  LDG.E R19, desc[UR36][R4.64] ;  /* 0x0000002404137981 */ /* 0x000164000c1e1900 */
.L_x_29783:
[----:B------:R-:W-:-:S07]  /*1cf0*/  VIADD R29, R23, 0x80 ;  /* 0x00000080171d7836 */ /* 0x000fce0000000000 */
.L_x_29743:
[----:B------:R-:W-:Y:S05]  /*1d00*/  BSYNC.RECONVERGENT B6 ;  /* 0x0000000000067941 */ /* 0x000fea0003800200 */
.L_x_29742:
[----:B------:R-:W-:Y:S01]  /*1d10*/  ISETP.GE.AND P0, PT, R29, R16, PT ;  /* 0x000000101d00720c */ /* 0x000fe20003f06270 */
[----:B------:R-:W-:Y:S01]  /*1d20*/  BSSY.RECONVERGENT B6, `(.L_x_29812) ;  /* 0x00001c6000067945 */ /* 0x000fe20003800200 */
[----:B------:R-:W-:Y:S02]  /*1d30*/  IMAD.MOV.U32 R27, RZ, RZ, RZ ;  /* 0x000000ffff1b7224 */ /* 0x000fe400078e00ff */
[----:B------:R-:W-:-:S09]  /*1d40*/  IMAD.MOV.U32 R24, RZ, RZ, RZ ;  /* 0x000000ffff187224 */ /* 0x000fd200078e00ff */
        /* <DEDUP_REMOVED lines=20> */
.L_x_29817:
[----:B------:R0:W5:Y:S01]  /*1e90*/  LDG.E.U8 R27, desc[UR36][R4.64] ;  /* 0x00000024041b7981 */ /* 0x000162000c1e1100 */
[----:B------:R-:W-:Y:S05]  /*1ea0*/  BRA `(.L_x_29819) ;  /* 0x0000000c00307947 */ /* 0x000fea0003800000 */
.L_x_29816:
        /* <DEDUP_REMOVED lines=8> */
.L_x_29821:
[----:B------:R0:W5:Y:S01]  /*1f30*/  LDG.E R27, desc[UR36][R4.64] ;  /* 0x00000024041b7981 */ /* 0x000162000c1e1900 */
[----:B------:R-:W-:Y:S05]  /*1f40*/  BRA `(.L_x_29819) ;  /* 0x0000000c00087947 */ /* 0x000fea0003800000 */
.L_x_29820:
[----:B------:R0:W5:Y:S01]  /*1f50*/  LDG.E.S16 R27, desc[UR36][R4.64] ;  /* 0x00000024041b7981 */ /* 0x000162000c1e1700 */
[----:B------:R-:W-:Y:S05]  /*1f60*/  BRA `(.L_x_29819) ;  /* 0x0000000c00007947 */ /* 0x000fea0003800000 */
.L_x_29815:
        /* <DEDUP_REMOVED lines=9> */
.L_x_29823:
[----:B------:R-:W2:Y:S02]  /*2000*/  LDG.E.U16 R4, desc[UR36][R4.64] ;  /* 0x0000002404047981 */ /* 0x000ea4000c1e1500 */
[----:B--2---:R-:W-:-:S06]  /*2010*/  HADD2.F32 R27, -RZ, R4.H0_H0 ;  /* 0x20000004ff1b7230 */ /* 0x004fcc0000004100 */
[----:B------:R-:W0:Y:S01]  /*2020*/  F2I.FTZ.TRUNC.NTZ R27, R27 ;  /* 0x0000001b001b7305 */ /* 0x000e22000021f100 */
[----:B------:R-:W-:Y:S05]  /*2030*/  BRA `(.L_x_29819) ;  /* 0x0000000800cc7947 */ /* 0x000fea0003800000 */
.L_x_29822:
        /* <DEDUP_REMOVED lines=9> */
.L_x_29825:
[----:B------:R-:W2:Y:S02]  /*20d0*/  LDG.E.U16 R4, desc[UR36][R4.64] ;  /* 0x0000002404047981 */ /* 0x000ea4000c1e1500 */
[----:B--2---:R-:W-:-:S06]  /*20e0*/  HADD2.F32 R27, -RZ, R4.H0_H0 ;  /* 0x20000004ff1b7230 */ /* 0x004fcc0000004100 */
[----:B------:R-:W0:Y:S01]  /*20f0*/  F2I.FTZ.TRUNC.NTZ R27, R27 ;  /* 0x0000001b001b7305 */ /* 0x000e22000021f100 */
[----:B------:R-:W-:Y:S05]  /*2100*/  BRA `(.L_x_29819) ;  /* 0x0000000800987947 */ /* 0x000fea0003800000 */
.L_x_29824:
[----:B------:R-:W2:Y:S02]  /*2110*/  LDG.E.64 R4, desc[UR36][R4.64] ;  /* 0x0000002404047981 */ /* 0x000ea4000c1e1b00 */
[----:B--2---:R0:W1:Y:S01]  /*2120*/  F2I.F64.TRUNC R27, R4 ;  /* 0x00000004001b7311 */ /* 0x004062000030d100 */
[----:B------:R-:W-:Y:S05]  /*2130*/  BRA `(.L_x_29819) ;  /* 0x00000008008c7947 */ /* 0x000fea0003800000 */
.L_x_29814:
        /* <DEDUP_REMOVED lines=12> */
.L_x_29828:
[----:B------:R-:W2:Y:S02]  /*2200*/  LDG.E.64 R4, desc[UR36][R4.64] ;  /* 0x0000002404047981 */ /* 0x000ea4000c1e1b00 */
[----:B--2---:R0:W1:Y:S01]  /*2210*/  F2I.F64.TRUNC R27, R4 ;  /* 0x00000004001b7311 */ /* 0x004062000030d100 */
[----:B------:R-:W-:Y:S05]  /*2220*/  BRA `(.L_x_29819) ;  /* 0x0000000800507947 */ /* 0x000fea0003800000 */
.L_x_29827:
        /* <DEDUP_REMOVED lines=26> */
.L_x_29830:
        /* <DEDUP_REMOVED lines=12> */
[----:B------:R3:W4:Y:S01]  /*2490*/  F2I.FTZ.TRUNC.NTZ R27, R0 ;  /* 0x00000000001b7305 */ /* 0x000722000021f100 */
[----:B------:R-:W-:Y:S05]  /*24a0*/  BRA `(.L_x_29819) ;  /* 0x0000000400b07947 */ /* 0x000fea0003800000 */
.L_x_29829:
[----:B------:R-:W2:Y:S02]  /*24b0*/  LDG.E.U16 R27, desc[UR36][R4.64] ;  /* 0x00000024041b7981 */ /* 0x000ea4000c1e1500 */
[----:B--2---:R-:W-:-:S06]  /*24c0*/  IMAD.U32 R27, R27, 0x10000, RZ ;  /* 0x000100001b1b7824 */ /* 0x004fcc00078e00ff */
[----:B------:R-:W2:Y:S01]  /*24d0*/  F2I.FTZ.TRUNC.NTZ R27, R27 ;  /* 0x0000001b001b7305 */ /* 0x000ea2000021f100 */
[----:B------:R-:W-:Y:S05]  /*24e0*/  BRA `(.L_x_29819) ;  /* 0x0000000400a07947 */ /* 0x000fea0003800000 */
.L_x_29826:
        /* <DEDUP_REMOVED lines=10> */
.L_x_29833:
        /* <DEDUP_REMOVED lines=21> */
.L_x_29837:
[----:B------:R-:W-:Y:S05]  /*26e0*/  BSYNC.RECONVERGENT B1 ;  /* 0x0000000000017941 */ /* 0x000fea0003800200 */
.L_x_29836:
[----:B------:R-:W-:Y:S01]  /*26f0*/  IMAD.SHL.U32 R0, R0, 0x100000, RZ ;  /* 0x0010000000007824 */ /* 0x000fe200078e00ff */
[----:B------:R-:W-:-:S04]  /*2700*/  LEA R3, R3, 0x3b800000, 0x17 ;  /* 0x3b80000003037811 */ /* 0x000fc800078eb8ff */
[----:B------:R-:W-:-:S07]  /*2710*/  LOP3.LUT R27, R3, R0, R27, 0xfe, !PT ;  /* 0x00000000031b7212 */ /* 0x000fce00078efe1b */
.L_x_29835:
[----:B------:R-:W-:Y:S05]  /*2720*/  BSYNC.RECONVERGENT B0 ;  /* 0x0000000000007941 */ /* 0x000fea0003800200 */
.L_x_29834:
[----:B------:R-:W0:Y:S01]  /*2730*/  F2I.FTZ.TRUNC.NTZ R27, R27 ;  /* 0x0000001b001b7305 */ /* 0x000e22000021f100 */
[----:B------:R-:W-:Y:S05]  /*2740*/  BRA `(.L_x_29819) ;  /* 0x0000000400087947 */ /* 0x000fea0003800000 */
.L_x_29832:
        /* <DEDUP_REMOVED lines=21> */
.L_x_29841:
[----:B------:R-:W-:Y:S05]  /*28a0*/  BSYNC.RECONVERGENT B1 ;  /* 0x0000000000017941 */ /* 0x000fea0003800200 */
.L_x_29840:
[----:B------:R-:W-:Y:S01]  /*28b0*/  IMAD.SHL.U32 R0, R0, 0x200000, RZ ;  /* 0x0020000000007824 */ /* 0x000fe200078e00ff */
[----:B------:R-:W-:-:S04]  /*28c0*/  LEA R3, R3, 0x37800000, 0x17 ;  /* 0x3780000003037811 */ /* 0x000fc800078eb8ff */
[----:B------:R-:W-:-:S07]  /*28d0*/  LOP3.LUT R27, R3, R0, R27, 0xfe, !PT ;  /* 0x00000000031b7212 */ /* 0x000fce00078efe1b */
.L_x_29839:
[----:B------:R-:W-:Y:S05]  /*28e0*/  BSYNC.RECONVERGENT B0 ;  /* 0x0000000000007941 */ /* 0x000fea0003800200 */
.L_x_29838:
[----:B------:R-:W0:Y:S01]  /*28f0*/  F2I.FTZ.TRUNC.NTZ R27, R27 ;  /* 0x0000001b001b7305 */ /* 0x000e22000021f100 */
[----:B------:R-:W-:Y:S05]  /*2900*/  BRA `(.L_x_29819) ;  /* 0x0000000000987947 */ /* 0x000fea0003800000 */
.L_x_29831:
        /* <DEDUP_REMOVED lines=14> */
.L_x_29845:
[----:B------:R-:W-:Y:S05]  /*29f0*/  BSYNC.RECONVERGENT B0 ;  /* 0x0000000000007941 */ /* 0x000fea0003800200 */
.L_x_29844:
[----:B------:R-:W0:Y:S01]  /*2a00*/  F2I.FTZ.TRUNC.NTZ R27, R27 ;  /* 0x0000001b001b7305 */ /* 0x000e22000021f100 */
[----:B------:R-:W-:Y:S05]  /*2a10*/  BRA `(.L_x_29819) ;  /* 0x0000000000547947 */ /* 0x000fea0003800000 */
.L_x_29818:
        /* <DEDUP_REMOVED lines=16> */
.L_x_29846:
[----:B------:R-:W-:Y:S01]  /*2b20*/  IMAD.MOV.U32 R27, RZ, RZ, RZ ;  /* 0x000000ffff1b7224 */ /* 0x000fe200078e00ff */
[----:B------:R-:W-:Y:S06]  /*2b30*/  BRA `(.L_x_29819) ;  /* 0x00000000000c7947 */ /* 0x000fec0003800000 */
.L_x_29843:
[----:B------:R0:W5:Y:S01]  /*2b40*/  LDG.E R27, desc[UR36][R4.64] ;  /* 0x00000024041b7981 */ /* 0x000162000c1e1900 */
[----:B------:R-:W-:Y:S05]  /*2b50*/  BRA `(.L_x_29819) ;  /* 0x0000000000047947 */ /* 0x000fea0003800000 */
.L_x_29842:
[----:B------:R0:W5:Y:S02]  /*2b60*/  LDG.E R27, desc[UR36][R4.64] ;  /* 0x00000024041b7981 */ /* 0x000164000c1e1900 */
.L_x_29819:
        /* <DEDUP_REMOVED lines=18> */
.L_x_29850:
[----:B------:R0:W5:Y:S01]  /*2c90*/  LDG.E.U8 R24, desc[UR36][R4.64] ;  /* 0x0000002404187981 */ /* 0x000162000c1e1100 */
[----:B------:R-:W-:Y:S05]  /*2ca0*/  BRA `(.L_x_29852) ;  /* 0x0000000c00307947 */ /* 0x000fea0003800000 */
.L_x_29849:
        /* <DEDUP_REMOVED lines=8> */
.L_x_29854:
[----:B------:R0:W5:Y:S01]  /*2d30*/  LDG.E R24, desc[UR36][R4.64] ;  /* 0x0000002404187981 */ /* 0x000162000c1e1900 */
[----:B------:R-:W-:Y:S05]  /*2d40*/  BRA `(.L_x_29852) ;  /* 0x0000000c00087947 */ /* 0x000fea0003800000 */
.L_x_29853:
[----:B------:R0:W5:Y:S01]  /*2d50*/  LDG.E.S16 R24, desc[UR36][R4.64] ;  /* 0x0000002404187981 */ /* 0x000162000c1e1700 */
[----:B------:R-:W-:Y:S05]  /*2d60*/  BRA `(.L_x_29852) ;  /* 0x0000000c00007947 */ /* 0x000fea0003800000 */
.L_x_29848:
[----:B------:R-:W-:-:S09]  /*2d70*/  UISETP.GT.AND UP0, UPT, UR4, 0x6, UPT ;  /* 0x000000060400788c */ /* 0x000fd2000bf04270 */
[----:B------:R-:W-:Y:S05]  /*2d80*/  BRA.U UP0, `(.L_x_29855) ;  /* 0x00000001002c7547 */ /* 0x000fea000b800000 */
[----:B------:R-:W-:-:S09]  /*2d90*/  UISETP.NE.AND UP0, UPT, UR4, 0x5, UPT ;  /* 0x000000050400788c */ /* 0x000fd2000bf05270 */
[----:B------:R-:W-:Y:S05]  /*2da0*/  BRA.U !UP0, `(.L_x_29856) ;  /* 0x0000000108147547 */ /* 0x000fea000b800000 */
[----:B------:R-:W-:-:S09]  /*2db0*/  UISETP.NE.AND UP0, UPT, UR4, 0x6, UPT ;  /* 0x000000060400788c */ /* 0x000fd2000bf05270 */
[----:B------:R-:W-:Y:S05]  /*2dc0*/  BRA.U UP0, `(.L_x_29851) ;  /* 0x0000000900947547 */ /* 0x000fea000b800000 */
[----:B------:R-:W3:Y:S02]  /*2dd0*/  LDG.E R4, desc[UR36][R4.64] ;  /* 0x0000002404047981 */ /* 0x000ee4000c1e1900 */
[----:B---3--:R0:W3:Y:S01]  /*2de0*/  F2I.FTZ.TRUNC.NTZ R24, R4 ;  /* 0x0000000400187305 */ /* 0x0080e2000021f100 */
[----:B------:R-:W-:Y:S05]  /*2df0*/  BRA `(.L_x_29852) ;  /* 0x0000000800dc7947 */ /* 0x000fea0003800000 */
.L_x_29856:
[----:B------:R-:W3:Y:S02]  /*2e00*/  LDG.E.U16 R4, desc[UR36][R4.64] ;  /* 0x0000002404047981 */ /* 0x000ee4000c1e1500 */
[----:B---3--:R-:W-:-:S06]  /*2e10*/  HADD2.F32 R24, -RZ, R4.H0_H0 ;  /* 0x20000004ff187230 */ /* 0x008fcc0000004100 */
[----:B------:R-:W0:Y:S01]  /*2e20*/  F2I.FTZ.TRUNC.NTZ R24, R24 ;  /* 0x0000001800187305 */ /* 0x000e22000021f100 */
[----:B------:R-:W-:Y:S05]  /*2e30*/  BRA `(.L_x_29852) ;  /* 0x0000000800cc7947 */ /* 0x000fea0003800000 */
.L_x_29855:
[----:B------:R-:W-:-:S09]  /*2e40*/  UISETP.NE.AND UP0, UPT, UR4, 0x7, UPT ;  /* 0x000000070400788c */ /* 0x000fd2000bf05270 */
[----:B------:R-:W-:Y:S05]  /*2e50*/  BRA.U !UP0, `(.L_x_29857) ;  /* 0x00000001082c7547 */ /* 0x000fea000b800000 */
[----:B------:R-:W-:-:S09]  /*2e60*/  UISETP.NE.AND UP0, UPT, UR4, 0x8, UPT ;  /* 0x000000080400788c */ /* 0x000fd2000bf05270 */
[----:B------:R-:W-:Y:S05]  /*2e70*/  BRA.U !UP0, `(.L_x_29858) ;  /* 0x0000000108147547 */ /* 0x000fea000b800000 */
[----:B------:R-:W-:-:S09]  /*2e80*/  UISETP.NE.AND UP0, UPT, UR4, 0x9, UPT ;  /* 0x000000090400788c */ /* 0x000fd2000bf05270 */
[----:B------:R-:W-:Y:S05]  /*2e90*/  BRA.U UP0, `(.L_x_29851) ;  /* 0x0000000900607547 */ /* 0x000fea000b800000 */
[----:B------:R-:W3:Y:S02]  /*2ea0*/  LDG.E R4, desc[UR36][R4.64] ;  /* 0x0000002404047981 */ /* 0x000ee4000c1e1900 */
[----:B---3--:R0:W3:Y:S01]  /*2eb0*/  F2I.FTZ.TRUNC.NTZ R24, R4 ;  /* 0x0000000400187305 */ /* 0x0080e2000021f100 */
[----:B------:R-:W-:Y:S05]  /*2ec0*/  BRA `(.L_x_29852) ;  /* 0x0000000800a87947 */ /* 0x000fea0003800000 */
.L_x_29858:
[----:B------:R-:W3:Y:S02]  /*2ed0*/  LDG.E.U16 R4, desc[UR36][R4.64] ;  /* 0x0000002404047981 */ /* 0x000ee4000c1e1500 */
[----:B---3--:R-:W-:-:S06]  /*2ee0*/  HADD2.F32 R24, -RZ, R4.H0_H0 ;  /* 0x20000004ff187230 */ /* 0x008fcc0000004100 */
[----:B------:R-:W0:Y:S01]  /*2ef0*/  F2I.FTZ.TRUNC.NTZ R24, R24 ;  /* 0x0000001800187305 */ /* 0x000e22000021f100 */
[----:B------:R-:W-:Y:S05]  /*2f00*/  BRA `(.L_x_29852) ;  /* 0x0000000800987947 */ /* 0x000fea0003800000 */
.L_x_29857:
[----:B------:R-:W3:Y:S02]  /*2f10*/  LDG.E.64 R24, desc[UR36][R4.64] ;  /* 0x0000002404187981 */ /* 0x000ee4000c1e1b00 */
[----:B---3--:R0:W3:Y:S01]  /*2f20*/  F2I.F64.TRUNC R24, R24 ;  /* 0x0000001800187311 */ /* 0x0080e2000030d100 */
[----:B------:R-:W-:Y:S05]  /*2f30*/  BRA `(.L_x_29852) ;  /* 0x00000008008c7947 */ /* 0x000fea0003800000 */
.L_x_29847:
        /* <DEDUP_REMOVED lines=12> */
.L_x_29861:
[----:B------:R-:W3:Y:S02]  /*3000*/  LDG.E.64 R4, desc[UR36][R4.64] ;  /* 0x0000002404047981 */ /* 0x000ee4000c1e1b00 */
[----:B---3--:R0:W3:Y:S01]  /*3010*/  F2I.F64.TRUNC R24, R4 ;  /* 0x0000000400187311 */ /* 0x0080e2000030d100 */
[----:B------:R-:W-:Y:S05]  /*3020*/  BRA `(.L_x_29852) ;  /* 0x0000000800507947 */ /* 0x000fea0003800000 */
.L_x_29860:
        /* <DEDUP_REMOVED lines=24> */
[----:B------:R0:W3:Y:S01]  /*31b0*/  F2I.FTZ.TRUNC.NTZ R24, R3 ;  /* 0x0000000300187305 */ /* 0x0000e2000021f100 */
[----:B------:R-:W-:Y:S05]  /*31c0*/  BRA `(.L_x_29852) ;  /* 0x0000000400e87947 */ /* 0x000fea0003800000 */
.L_x_29863:
        /* <DEDUP_REMOVED lines=12> */
[----:B------:R0:W3:Y:S01]  /*3290*/  F2I.FTZ.TRUNC.NTZ R24, R0 ;  /* 0x0000000000187305 */ /* 0x0000e2000021f100 */
[----:B------:R-:W-:Y:S05]  /*32a0*/  BRA `(.L_x_29852) ;  /* 0x0000000400b07947 */ /* 0x000fea0003800000 */
.L_x_29862:
[----:B------:R-:W3:Y:S02]  /*32b0*/  LDG.E.U16 R24, desc[UR36][R4.64] ;  /* 0x0000002404187981 */ /* 0x000ee4000c1e1500 */
[----:B---3--:R-:W-:-:S06]  /*32c0*/  IMAD.U32 R24, R24, 0x10000, RZ ;  /* 0x0001000018187824 */ /* 0x008fcc00078e00ff */
[----:B------:R-:W0:Y:S01]  /*32d0*/  F2I.FTZ.TRUNC.NTZ R24, R24 ;  /* 0x0000001800187305 */ /* 0x000e22000021f100 */
[----:B------:R-:W-:Y:S05]  /*32e0*/  BRA `(.L_x_29852) ;  /* 0x0000000400a07947 */ /* 0x000fea0003800000 */
.L_x_29859:
        /* <DEDUP_REMOVED lines=10> */
.L_x_29866:
        /* <DEDUP_REMOVED lines=21> */
.L_x_29870:
[----:B------:R-:W-:Y:S05]  /*34e0*/  BSYNC.RECONVERGENT B1 ;  /* 0x0000000000017941 */ /* 0x000fea0003800200 */
.L_x_29869:
[----:B------:R-:W-:Y:S01]  /*34f0*/  IMAD.SHL.U32 R0, R0, 0x100000, RZ ;  /* 0x0010000000007824 */ /* 0x000fe200078e00ff */
[----:B------:R-:W-:-:S04]  /*3500*/  LEA R3, R3, 0x3b800000, 0x17 ;  /* 0x3b80000003037811 */ /* 0x000fc800078eb8ff */
[----:B------:R-:W-:-:S07]  /*3510*/  LOP3.LUT R24, R3, R0, R7, 0xfe, !PT ;  /* 0x0000000003187212 */ /* 0x000fce00078efe07 */
.L_x_29868:
[----:B------:R-:W-:Y:S05]  /*3520*/  BSYNC.RECONVERGENT B0 ;  /* 0x0000000000007941 */ /* 0x000fea0003800200 */
.L_x_29867:
[----:B------:R-:W3:Y:S01]  /*3530*/  F2I.FTZ.TRUNC.NTZ R24, R24 ;  /* 0x0000001800187305 */ /* 0x000ee2000021f100 */
[----:B------:R-:W-:Y:S05]  /*3540*/  BRA `(.L_x_29852) ;  /* 0x0000000400087947 */ /* 0x000fea0003800000 */
.L_x_29865:
        /* <DEDUP_REMOVED lines=21> */
.L_x_29874:
[----:B------:R-:W-:Y:S05]  /*36a0*/  BSYNC.RECONVERGENT B1 ;  /* 0x0000000000017941 */ /* 0x000fea0003800200 */
.L_x_29873:
[----:B------:R-:W-:Y:S01]  /*36b0*/  IMAD.SHL.U32 R0, R0, 0x200000, RZ ;  /* 0x0020000000007824 */ /* 0x000fe200078e00ff */
[----:B------:R-:W-:-:S04]  /*36c0*/  LEA R3, R3, 0x37800000, 0x17 ;  /* 0x3780000003037811 */ /* 0x000fc800078eb8ff */
[----:B------:R-:W-:-:S07]  /*36d0*/  LOP3.LUT R24, R3, R0, R7, 0xfe, !PT ;  /* 0x0000000003187212 */ /* 0x000fce00078efe07 */
.L_x_29872:
[----:B------:R-:W-:Y:S05]  /*36e0*/  BSYNC.RECONVERGENT B0 ;  /* 0x0000000000007941 */ /* 0x000fea0003800200 */
.L_x_29871:
[----:B------:R-:W0:Y:S01]  /*36f0*/  F2I.FTZ.TRUNC.NTZ R24, R24 ;  /* 0x0000001800187305 */ /* 0x000e22000021f100 */
[----:B------:R-:W-:Y:S05]  /*3700*/  BRA `(.L_x_29852) ;  /* 0x0000000000987947 */ /* 0x000fea0003800000 */
.L_x_29864:
        /* <DEDUP_REMOVED lines=14> */
.L_x_29878:
[----:B------:R-:W-:Y:S05]  /*37f0*/  BSYNC.RECONVERGENT B0 ;  /* 0x0000000000007941 */ /* 0x000fea0003800200 */
.L_x_29877:
[----:B------:R-:W0:Y:S01]  /*3800*/  F2I.FTZ.TRUNC.NTZ R24, R24 ;  /* 0x0000001800187305 */ /* 0x000e22000021f100 */
[----:B------:R-:W-:Y:S05]  /*3810*/  BRA `(.L_x_29852) ;  /* 0x0000000000547947 */ /* 0x000fea0003800000 */
.L_x_29851:
        /* <DEDUP_REMOVED lines=16> */
.L_x_29879:
[----:B------:R-:W-:Y:S01]  /*3920*/  IMAD.MOV.U32 R24, RZ, RZ, RZ ;  /* 0x000000ffff187224 */ /* 0x000fe200078e00ff */
[----:B------:R-:W-:Y:S06]  /*3930*/  BRA `(.L_x_29852) ;  /* 0x00000000000c7947 */ /* 0x000fec0003800000 */
.L_x_29876:
[----:B------:R0:W5:Y:S01]  /*3940*/  LDG.E R24, desc[UR36][R4.64] ;  /* 0x0000002404187981 */ /* 0x000162000c1e1900 */
[----:B------:R-:W-:Y:S05]  /*3950*/  BRA `(.L_x_29852) ;  /* 0x0000000000047947 */ /* 0x000fea0003800000 */
.L_x_29875:
[----:B------:R0:W5:Y:S02]  /*3960*/  LDG.E R24, desc[UR36][R4.64] ;  /* 0x0000002404187981 */ /* 0x000164000c1e1900 */
.L_x_29852:
[----:B------:R-:W-:-:S07]  /*3970*/  VIADD R29, R29, 0x80 ;  /* 0x000000801d1d7836 */ /* 0x000fce0000000000 */
.L_x_29813:
[----:B------:R-:W-:Y:S05]  /*3980*/  BSYNC.RECONVERGENT B6 ;  /* 0x0000000000067941 */ /* 0x000fea0003800200 */
.L_x_29812:
[----:B------:R-:W-:Y:S01]  /*3990*/  ISETP.GE.AND P0, PT, R29, R16, PT ;  /* 0x000000101d00720c */ /* 0x000fe20003f06270 */
[----:B------:R-:W-:Y:S01]  /*39a0*/  BSSY.RECONVERGENT B6, `(.L_x_29880) ;  /* 0x00001c6000067945 */ /* 0x000fe20003800200 */
[----:B------:R-:W-:Y:S02]  /*39b0*/  IMAD.MOV.U32 R18, RZ, RZ, RZ ;  /* 0x000000ffff127224 */ /* 0x000fe400078e00ff */
[----:B0-----:R-:W-:-:S09]  /*39c0*/  IMAD.MOV.U32 R25, RZ, RZ, RZ ;  /* 0x000000ffff197224 */ /* 0x001fd200078e00ff */
[----:B------:R-:W-:Y:S05]  /*39d0*/  @P0 BRA `(.L_x_29881) ;  /* 0x0000001c00080947 */ /* 0x000fea0003800000 */
[----:B-1234-:R-:W0:Y:S01]  /*39e0*/  LDC.64 R4, c[0x0][0x390] ;  /* 0x0000e400ff047b82 */ /* 0x01ee220000000a00 */
        /* <DEDUP_REMOVED lines=18> */
.L_x_29885:
[----:B------:R0:W5:Y:S01]  /*3b10*/  LDG.E.U8 R18, desc[UR36][R4.64] ;  /* 0x0000002404127981 */ /* 0x000162000c1e1100 */
[----:B------:R-:W-:Y:S05]  /*3b20*/  BRA `(.L_x_29887) ;  /* 0x0000000c00307947 */ /* 0x000fea0003800000 */
.L_x_29884:
        /* <DEDUP_REMOVED lines=8> */
.L_x_29889:
[----:B------:R0:W5:Y:S01]  /*3bb0*/  LDG.E R18, desc[UR36][R4.64] ;  /* 0x0000002404127981 */ /* 0x000162000c1e1900 */
[----:B------:R-:W-:Y:S05]  /*3bc0*/  BRA `(.L_x_29887) ;  /* 0x0000000c00087947 */ /* 0x000fea0003800000 */
.L_x_29888:
[----:B------:R0:W5:Y:S01]  /*3bd0*/  LDG.E.S16 R18, desc[UR36][R4.64] ;  /* 0x0000002404127981 */ /* 0x000162000c1e1700 */
[----:B------:R-:W-:Y:S05]  /*3be0*/  BRA `(.L_x_29887) ;  /* 0x0000000c00007947 */ /* 0x000fea0003800000 */
.L_x_29883:
        /* <DEDUP_REMOVED lines=9> */
.L_x_29891:
[----:B------:R-:W2:Y:S02]  /*3c80*/  LDG.E.U16 R4, desc[UR36][R4.64] ;  /* 0x0000002404047981 */ /* 0x000ea4000c1e1500 */
[----:B--2---:R-:W-:-:S06]  /*3c90*/  HADD2.F32 R18, -RZ, R4.H0_H0 ;  /* 0x20000004ff127230 */ /* 0x004fcc0000004100 */
[----:B------:R-:W0:Y:S01]  /*3ca0*/  F2I.FTZ.TRUNC.NTZ R18, R18 ;  /* 0x0000001200127305 */ /* 0x000e22000021f100 */
[----:B------:R-:W-:Y:S05]  /*3cb0*/  BRA `(.L_x_29887) ;  /* 0x0000000800cc7947 */ /* 0x000fea0003800000 */
.L_x_29890:
        /* <DEDUP_REMOVED lines=9> */
.L_x_29893:
[----:B------:R-:W2:Y:S02]  /*3d50*/  LDG.E.U16 R4, desc[UR36][R4.64] ;  /* 0x0000002404047981 */ /* 0x000ea4000c1e1500 */
[----:B--2---:R-:W-:-:S06]  /*3d60*/  HADD2.F32 R18, -RZ, R4.H0_H0 ;  /* 0x20000004ff127230 */ /* 0x004fcc0000004100 */
[----:B------:R-:W0:Y:S01]  /*3d70*/  F2I.FTZ.TRUNC.NTZ R18, R18 ;  /* 0x0000001200127305 */ /* 0x000e22000021f100 */
[----:B------:R-:W-:Y:S05]  /*3d80*/  BRA `(.L_x_29887) ;  /* 0x0000000800987947 */ /* 0x000fea0003800000 */
.L_x_29892:
[----:B------:R-:W2:Y:S02]  /*3d90*/  LDG.E.64 R4, desc[UR36][R4.64] ;  /* 0x0000002404047981 */ /* 0x000ea4000c1e1b00 */
[----:B--2---:R0:W1:Y:S01]  /*3da0*/  F2I.F64.TRUNC R18, R4 ;  /* 0x0000000400127311 */ /* 0x004062000030d100 */
[----:B------:R-:W-:Y:S05]  /*3db0*/  BRA `(.L_x_29887) ;  /* 0x00000008008c7947 */ /* 0x000fea0003800000 */
.L_x_29882:
        /* <DEDUP_REMOVED lines=12> */
.L_x_29896:
[----:B------:R-:W2:Y:S02]  /*3e80*/  LDG.E.64 R4, desc[UR36][R4.64] ;  /* 0x0000002404047981 */ /* 0x000ea4000c1e1b00 */
[----:B--2---:R0:W1:Y:S01]  /*3e90*/  F2I.F64.TRUNC R18, R4 ;  /* 0x0000000400127311 */ /* 0x004062000030d100 */
[----:B------:R-:W-:Y:S05]  /*3ea0*/  BRA `(.L_x_29887) ;  /* 0x0000000800507947 */ /* 0x000fea0003800000 */
.L_x_29895:
        /* <DEDUP_REMOVED lines=26> */
.L_x_29898:
        /* <DEDUP_REMOVED lines=14> */
.L_x_29897:
[----:B------:R-:W2:Y:S02]  /*4130*/  LDG.E.U16 R18, desc[UR36][R4.64] ;  /* 0x0000002404127981 */ /* 0x000ea4000c1e1500 */
[----:B--2---:R-:W-:-:S06]  /*4140*/  IMAD.U32 R18, R18, 0x10000, RZ ;  /* 0x0001000012127824 */ /* 0x004fcc00078e00ff */
[----:B------:R-:W2:Y:S01]  /*4150*/  F2I.FTZ.TRUNC.NTZ R18, R18 ;  /* 0x0000001200127305 */ /* 0x000ea2000021f100 */
[----:B------:R-:W-:Y:S05]  /*4160*/  BRA `(.L_x_29887) ;  /* 0x0000000400a07947 */ /* 0x000fea0003800000 */
.L_x_29894:
        /* <DEDUP_REMOVED lines=10> */
.L_x_29901:
        /* <DEDUP_REMOVED lines=21> */
.L_x_29905:
[----:B------:R-:W-:Y:S05]  /*4360*/  BSYNC.RECONVERGENT B1 ;  /* 0x0000000000017941 */ /* 0x000fea0003800200 */
.L_x_29904:
[----:B------:R-:W-:Y:S01]  /*4370*/  IMAD.SHL.U32 R0, R0, 0x100000, RZ ;  /* 0x0010000000007824 */ /* 0x000fe200078e00ff */
[----:B------:R-:W-:-:S04]  /*4380*/  LEA R3, R3, 0x3b800000, 0x17 ;  /* 0x3b80000003037811 */ /* 0x000fc800078eb8ff */
[----:B------:R-:W-:-:S07]  /*4390*/  LOP3.LUT R18, R3, R0, R7, 0xfe, !PT ;  /* 0x0000000003127212 */ /* 0x000fce00078efe07 */
.L_x_29903:
[----:B------:R-:W-:Y:S05]  /*43a0*/  BSYNC.RECONVERGENT B0 ;  /* 0x0000000000007941 */ /* 0x000fea0003800200 */
.L_x_29902:
[----:B------:R-:W0:Y:S01]  /*43b0*/  F2I.FTZ.TRUNC.NTZ R18, R18 ;  /* 0x0000001200127305 */ /* 0x000e22000021f100 */
[----:B------:R-:W-:Y:S05]  /*43c0*/  BRA `(.L_x_29887) ;  /* 0x0000000400087947 */ /* 0x000fea0003800000 */
.L_x_29900:
        /* <DEDUP_REMOVED lines=21> */
.L_x_29909:
[----:B------:R-:W-:Y:S05]  /*4520*/  BSYNC.RECONVERGENT B1 ;  /* 0x0000000000017941 */ /* 0x000fea0003800200 */
.L_x_29908:
[----:B------:R-:W-:Y:S01]  /*4530*/  IMAD.SHL.U32 R0, R0, 0x200000, RZ ;  /* 0x0020000000007824 */ /* 0x000fe200078e00ff */
[----:B------:R-:W-:-:S04]  /*4540*/  LEA R3, R3, 0x37800000, 0x17 ;  /* 0x3780000003037811 */ /* 0x000fc800078eb8ff */
[----:B------:R-:W-:-:S07]  /*4550*/  LOP3.LUT R18, R3, R0, R7, 0xfe, !PT ;  /* 0x0000000003127212 */ /* 0x000fce00078efe07 */
.L_x_29907:
[----:B------:R-:W-:Y:S05]  /*4560*/  BSYNC.RECONVERGENT B0 ;  /* 0x0000000000007941 */ /* 0x000fea0003800200 */
.L_x_29906:
[----:B------:R-:W0:Y:S01]  /*4570*/  F2I.FTZ.TRUNC.NTZ R18, R18 ;  /* 0x0000001200127305 */ /* 0x000e22000021f100 */
[----:B------:R-:W-:Y:S05]  /*4580*/  BRA `(.L_x_29887) ;  /* 0x0000000000987947 */ /* 0x000fea0003800000 */
.L_x_29899:
        /* <DEDUP_REMOVED lines=14> */
.L_x_29913:
[----:B------:R-:W-:Y:S05]  /*4670*/  BSYNC.RECONVERGENT B0 ;  /* 0x0000000000007941 */ /* 0x000fea0003800200 */
.L_x_29912:
[----:B------:R-:W0:Y:S01]  /*4680*/  F2I.FTZ.TRUNC.NTZ R18, R18 ;  /* 0x0000001200127305 */ /* 0x000e22000021f100 */
[----:B------:R-:W-:Y:S05]  /*4690*/  BRA `(.L_x_29887) ;  /* 0x0000000000547947 */ /* 0x000fea0003800000 */
.L_x_29886:
        /* <DEDUP_REMOVED lines=16> */
.L_x_29914:
[----:B------:R-:W-:Y:S01]  /*47a0*/  IMAD.MOV.U32 R18, RZ, RZ, RZ ;  /* 0x000000ffff127224 */ /* 0x000fe200078e00ff */
[----:B------:R-:W-:Y:S06]  /*47b0*/  BRA `(.L_x_29887) ;  /* 0x00000000000c7947 */ /* 0x000fec0003800000 */
.L_x_29911:
[----:B------:R0:W5:Y:S01]  /*47c0*/  LDG.E R18, desc[UR36][R4.64] ;  /* 0x0000002404127981 */ /* 0x000162000c1e1900 */
[----:B------:R-:W-:Y:S05]  /*47d0*/  BRA `(.L_x_29887) ;  /* 0x0000000000047947 */ /* 0x000fea0003800000 */
.L_x_29910:
[----:B------:R0:W5:Y:S02]  /*47e0*/  LDG.E R18, desc[UR36][R4.64] ;  /* 0x0000002404127981 */ /* 0x000164000c1e1900 */
.L_x_29887:
        /* <DEDUP_REMOVED lines=18> */
.L_x_29918:
[----:B------:R0:W5:Y:S01]  /*4910*/  LDG.E.U8 R25, desc[UR36][R4.64] ;  /* 0x0000002404197981 */ /* 0x000162000c1e1100 */
[----:B------:R-:W-:Y:S05]  /*4920*/  BRA `(.L_x_29920) ;  /* 0x0000000c00307947 */ /* 0x000fea0003800000 */
.L_x_29917:
        /* <DEDUP_REMOVED lines=8> */
.L_x_29922:
[----:B------:R0:W5:Y:S01]  /*49b0*/  LDG.E R25, desc[UR36][R4.64] ;  /* 0x0000002404197981 */ /* 0x000162000c1e1900 */
[----:B------:R-:W-:Y:S05]  /*49c0*/  BRA `(.L_x_29920) ;  /* 0x0000000c00087947 */ /* 0x000fea0003800000 */
.L_x_29921:
[----:B------:R0:W5:Y:S01]  /*49d0*/  LDG.E.S16 R25, desc[UR36][R4.64] ;  /* 0x0000002404197981 */ /* 0x000162000c1e1700 */
[----:B------:R-:W-:Y:S05]  /*49e0*/  BRA `(.L_x_29920) ;  /* 0x0000000c00007947 */ /* 0x000fea0003800000 */
.L_x_29916:
        /* <DEDUP_REMOVED lines=9> */
.L_x_29924:
[----:B------:R-:W3:Y:S02]  /*4a80*/  LDG.E.U16 R4, desc[UR36][R4.64] ;  /* 0x0000002404047981 */ /* 0x000ee4000c1e1500 */
[----:B---3--:R-:W-:-:S06]  /*4a90*/  HADD2.F32 R25, -RZ, R4.H0_H0 ;  /* 0x20000004ff197230 */ /* 0x008fcc0000004100 */
[----:B------:R-:W0:Y:S01]  /*4aa0*/  F2I.FTZ.TRUNC.NTZ R25, R25 ;  /* 0x0000001900197305 */ /* 0x000e22000021f100 */
[----:B------:R-:W-:Y:S05]  /*4ab0*/  BRA `(.L_x_29920) ;  /* 0x0000000800cc7947 */ /* 0x000fea0003800000 */
.L_x_29923:
        /* <DEDUP_REMOVED lines=9> */
.L_x_29926:
[----:B------:R-:W3:Y:S02]  /*4b50*/  LDG.E.U16 R4, desc[UR36][R4.64] ;  /* 0x0000002404047981 */ /* 0x000ee4000c1e1500 */
[----:B---3--:R-:W-:-:S06]  /*4b60*/  HADD2.F32 R25, -RZ, R4.H0_H0 ;  /* 0x20000004ff197230 */ /* 0x008fcc0000004100 */
[----:B------:R-:W0:Y:S01]  /*4b70*/  F2I.FTZ.TRUNC.NTZ R25, R25 ;  /* 0x0000001900197305 */ /* 0x000e22000021f100 */
[----:B------:R-:W-:Y:S05]  /*4b80*/  BRA `(.L_x_29920) ;  /* 0x0000000800987947 */ /* 0x000fea0003800000 */
.L_x_29925:
[----:B------:R-:W3:Y:S02]  /*4b90*/  LDG.E.64 R4, desc[UR36][R4.64] ;  /* 0x0000002404047981 */ /* 0x000ee4000c1e1b00 */
[----:B---3--:R0:W3:Y:S01]  /*4ba0*/  F2I.F64.TRUNC R25, R4 ;  /* 0x0000000400197311 */ /* 0x0080e2000030d100 */
[----:B------:R-:W-:Y:S05]  /*4bb0*/  BRA `(.L_x_29920) ;  /* 0x00000008008c7947 */ /* 0x000fea0003800000 */
.L_x_29915:
        /* <DEDUP_REMOVED lines=12> */
.L_x_29929:
[----:B------:R-:W3:Y:S02]  /*4c80*/  LDG.E.64 R4, desc[UR36][R4.64] ;  /* 0x0000002404047981 */ /* 0x000ee4000c1e1b00 */
[----:B---3--:R0:W3:Y:S01]  /*4c90*/  F2I.F64.TRUNC R25, R4 ;  /* 0x0000000400197311 */ /* 0x0080e2000030d100 */
[----:B------:R-:W-:Y:S05]  /*4ca0*/  BRA `(.L_x_29920) ;  /* 0x0000000800507947 */ /* 0x000fea0003800000 */
.L_x_29928:
        /* <DEDUP_REMOVED lines=26> */
.L_x_29931:
        /* <DEDUP_REMOVED lines=14> */
.L_x_29930:
[----:B------:R-:W3:Y:S02]  /*4f30*/  LDG.E.U16 R25, desc[UR36][R4.64] ;  /* 0x0000002404197981 */ /* 0x000ee4000c1e1500 */
[----:B---3--:R-:W-:-:S06]  /*4f40*/  IMAD.U32 R25, R25, 0x10000, RZ ;  /* 0x0001000019197824 */ /* 0x008fcc00078e00ff */
[----:B------:R-:W0:Y:S01]  /*4f50*/  F2I.FTZ.TRUNC.NTZ R25, R25 ;  /* 0x0000001900197305 */ /* 0x000e22000021f100 */
[----:B------:R-:W-:Y:S05]  /*4f60*/  BRA `(.L_x_29920) ;  /* 0x0000000400a07947 */ /* 0x000fea0003800000 */
.L_x_29927:
        /* <DEDUP_REMOVED lines=10> */
.L_x_29934:
        /* <DEDUP_REMOVED lines=21> */
.L_x_29938:
[----:B------:R-:W-:Y:S05]  /*5160*/  BSYNC.RECONVERGENT B1 ;  /* 0x0000000000017941 */ /* 0x000fea0003800200 */
.L_x_29937:
[----:B------:R-:W-:Y:S01]  /*5170*/  IMAD.SHL.U32 R0, R0, 0x100000, RZ ;  /* 0x0010000000007824 */ /* 0x000fe200078e00ff */
[----:B------:R-:W-:-:S04]  /*5180*/  LEA R3, R3, 0x3b800000, 0x17 ;  /* 0x3b80000003037811 */ /* 0x000fc800078eb8ff */
[----:B------:R-:W-:-:S07]  /*5190*/  LOP3.LUT R25, R3, R0, R25, 0xfe, !PT ;  /* 0x0000000003197212 */ /* 0x000fce00078efe19 */
.L_x_29936:
[----:B------:R-:W-:Y:S05]  /*51a0*/  BSYNC.RECONVERGENT B0 ;  /* 0x0000000000007941 */ /* 0x000fea0003800200 */
.L_x_29935:
[----:B------:R-:W3:Y:S01]  /*51b0*/  F2I.FTZ.TRUNC.NTZ R25, R25 ;  /* 0x0000001900197305 */ /* 0x000ee2000021f100 */
[----:B------:R-:W-:Y:S05]  /*51c0*/  BRA `(.L_x_29920) ;  /* 0x0000000400087947 */ /* 0x000fea0003800000 */
.L_x_29933:
        /* <DEDUP_REMOVED lines=21> */
.L_x_29942:
[----:B------:R-:W-:Y:S05]  /*5320*/  BSYNC.RECONVERGENT B1 ;  /* 0x0000000000017941 */ /* 0x000fea0003800200 */
.L_x_29941:
[----:B------:R-:W-:Y:S01]  /*5330*/  IMAD.SHL.U32 R0, R0, 0x200000, RZ ;  /* 0x0020000000007824 */ /* 0x000fe200078e00ff */
[----:B------:R-:W-:-:S04]  /*5340*/  LEA R3, R3, 0x37800000, 0x17 ;  /* 0x3780000003037811 */ /* 0x000fc800078eb8ff */
[----:B------:R-:W-:-:S07]  /*5350*/  LOP3.LUT R25, R3, R0, R25, 0xfe, !PT ;  /* 0x0000000003197212 */ /* 0x000fce00078efe19 */
.L_x_29940:
[----:B------:R-:W-:Y:S05]  /*5360*/  BSYNC.RECONVERGENT B0 ;  /* 0x0000000000007941 */ /* 0x000fea0003800200 */
.L_x_29939:
[----:B------:R-:W0:Y:S01]  /*5370*/  F2I.FTZ.TRUNC.NTZ R25, R25 ;  /* 0x0000001900197305 */ /* 0x000e22000021f100 */
[----:B------:R-:W-:Y:S05]  /*5380*/  BRA `(.L_x_29920) ;  /* 0x0000000000987947 */ /* 0x000fea0003800000 */
.L_x_29932:
        /* <DEDUP_REMOVED lines=14> */
.L_x_29946:
[----:B------:R-:W-:Y:S05]  /*5470*/  BSYNC.RECONVERGENT B0 ;  /* 0x0000000000007941 */ /* 0x000fea0003800200 */
.L_x_29945:
[----:B------:R-:W0:Y:S01]  /*5480*/  F2I.FTZ.TRUNC.NTZ R25, R25 ;  /* 0x0000001900197305 */ /* 0x000e22000021f100 */
[----:B------:R-:W-:Y:S05]  /*5490*/  BRA `(.L_x_29920) ;  /* 0x0000000000547947 */ /* 0x000fea0003800000 */
.L_x_29919:
        /* <DEDUP_REMOVED lines=16> */
.L_x_29947:
[----:B------:R-:W-:Y:S01]  /*55a0*/  IMAD.MOV.U32 R25, RZ, RZ, RZ ;  /* 0x000000ffff197224 */ /* 0x000fe200078e00ff */
[----:B------:R-:W-:Y:S06]  /*55b0*/  BRA `(.L_x_29920) ;  /* 0x00000000000c7947 */ /* 0x000fec0003800000 */
.L_x_29944:
[----:B------:R0:W5:Y:S01]  /*55c0*/  LDG.E R25, desc[UR36][R4.64] ;  /* 0x0000002404197981 */ /* 0x000162000c1e1900 */
[----:B------:R-:W-:Y:S05]  /*55d0*/  BRA `(.L_x_29920) ;  /* 0x0000000000047947 */ /* 0x000fea0003800000 */
.L_x_29943:
[----:B------:R0:W5:Y:S02]  /*55e0*/  LDG.E R25, desc[UR36][R4.64] ;  /* 0x0000002404197981 */ /* 0x000164000c1e1900 */
.L_x_29920:
[----:B------:R-:W-:-:S07]  /*55f0*/  VIADD R29, R29, 0x80 ;  /* 0x000000801d1d7836 */ /* 0x000fce0000000000 */
.L_x_29881:
[----:B------:R-:W-:Y:S05]  /*5600*/  BSYNC.RECONVERGENT B6 ;  /* 0x0000000000067941 */ /* 0x000fea0003800200 */
.L_x_29880:
        /* <DEDUP_REMOVED lines=24> */
.L_x_29953:
[----:B------:R0:W5:Y:S01]  /*5790*/  LDG.E.U8 R22, desc[UR36][R4.64] ;  /* 0x0000002404167981 */ /* 0x000162000c1e1100 */
[----:B------:R-:W-:Y:S05]  /*57a0*/  BRA `(.L_x_29955) ;  /* 0x0000000c00307947 */ /* 0x000fea0003800000 */
.L_x_29952:
        /* <DEDUP_REMOVED lines=8> */
.L_x_29957:
[----:B------:R3:W5:Y:S01]  /*5830*/  LDG.E R22, desc[UR36][R4.64] ;  /* 0x0000002404167981 */ /* 0x000762000c1e1900 */
[----:B------:R-:W-:Y:S05]  /*5840*/  BRA `(.L_x_29955) ;  /* 0x0000000c00087947 */ /* 0x000fea0003800000 */
.L_x_29956:
[----:B------:R2:W5:Y:S01]  /*5850*/  LDG.E.S16 R22, desc[UR36][R4.64] ;  /* 0x0000002404167981 */ /* 0x000562000c1e1700 */
[----:B------:R-:W-:Y:S05]  /*5860*/  BRA `(.L_x_29955) ;  /* 0x0000000c00007947 */ /* 0x000fea0003800000 */
.L_x_29951:
        /* <DEDUP_REMOVED lines=9> */
.L_x_29959:
[----:B------:R-:W2:Y:S02]  /*5900*/  LDG.E.U16 R4, desc[UR36][R4.64] ;  /* 0x0000002404047981 */ /* 0x000ea4000c1e1500 */
[----:B--2---:R-:W-:-:S06]  /*5910*/  HADD2.F32 R22, -RZ, R4.H0_H0 ;  /* 0x20000004ff167230 */ /* 0x004fcc0000004100 */
[----:B------:R-:W0:Y:S01]  /*5920*/  F2I.FTZ.TRUNC.NTZ R22, R22 ;  /* 0x0000001600167305 */ /* 0x000e22000021f100 */
[----:B------:R-:W-:Y:S05]  /*5930*/  BRA `(.L_x_29955) ;  /* 0x0000000800cc7947 */ /* 0x000fea0003800000 */
.L_x_29958:
        /* <DEDUP_REMOVED lines=9> */
.L_x_29961:
[----:B------:R-:W2:Y:S02]  /*59d0*/  LDG.E.U16 R4, desc[UR36][R4.64] ;  /* 0x0000002404047981 */ /* 0x000ea4000c1e1500 */
[----:B--2---:R-:W-:-:S06]  /*59e0*/  HADD2.F32 R22, -RZ, R4.H0_H0 ;  /* 0x20000004ff167230 */ /* 0x004fcc0000004100 */
[----:B------:R-:W0:Y:S01]  /*59f0*/  F2I.FTZ.TRUNC.NTZ R22, R22 ;  /* 0x0000001600167305 */ /* 0x000e22000021f100 */
[----:B------:R-:W-:Y:S05]  /*5a00*/  BRA `(.L_x_29955) ;  /* 0x0000000800987947 */ /* 0x000fea0003800000 */
.L_x_29960:
[----:B------:R-:W2:Y:S02]  /*5a10*/  LDG.E.64 R4, desc[UR36][R4.64] ;  /* 0x0000002404047981 */ /* 0x000ea4000c1e1b00 */
[----:B--2---:R0:W1:Y:S01]  /*5a20*/  F2I.F64.TRUNC R22, R4 ;  /* 0x0000000400167311 */ /* 0x004062000030d100 */
[----:B------:R-:W-:Y:S05]  /*5a30*/  BRA `(.L_x_29955) ;  /* 0x00000008008c7947 */ /* 0x000fea0003800000 */
.L_x_29950:
        /* <DEDUP_REMOVED lines=12> */
.L_x_29964:
[----:B------:R-:W2:Y:S02]  /*5b00*/  LDG.E.64 R4, desc[UR36][R4.64] ;  /* 0x0000002404047981 */ /* 0x000ea4000c1e1b00 */
[----:B--2---:R0:W1:Y:S01]  /*5b10*/  F2I.F64.TRUNC R22, R4 ;  /* 0x0000000400167311 */ /* 0x004062000030d100 */
[----:B------:R-:W-:Y:S05]  /*5b20*/  BRA `(.L_x_29955) ;  /* 0x0000000800507947 */ /* 0x000fea0003800000 */
.L_x_29963:
        /* <DEDUP_REMOVED lines=26> */
.L_x_29966:
        /* <DEDUP_REMOVED lines=12> */
[----:B------:R0:W1:Y:S01]  /*5d90*/  F2I.FTZ.TRUNC.NTZ R22, R0 ;  /* 0x0000000000167305 */ /* 0x000062000021f100 */
[----:B------:R-:W-:Y:S05]  /*5da0*/  BRA `(.L_x_29955) ;  /* 0x0000000400b07947 */ /* 0x000fea0003800000 */
.L_x_29965:
[----:B------:R-:W2:Y:S02]  /*5db0*/  LDG.E.U16 R22, desc[UR36][R4.64] ;  /* 0x0000002404167981 */ /* 0x000ea4000c1e1500 */
[----:B--2---:R-:W-:-:S06]  /*5dc0*/  IMAD.U32 R22, R22, 0x10000, RZ ;  /* 0x0001000016167824 */ /* 0x004fcc00078e00ff */
[----:B------:R-:W0:Y:S01]  /*5dd0*/  F2I.FTZ.TRUNC.NTZ R22, R22 ;  /* 0x0000001600167305 */ /* 0x000e22000021f100 */
[----:B------:R-:W-:Y:S05]  /*5de0*/  BRA `(.L_x_29955) ;  /* 0x0000000400a07947 */ /* 0x000fea0003800000 */
.L_x_29962:
        /* <DEDUP_REMOVED lines=10> */
.L_x_29969:
        /* <DEDUP_REMOVED lines=21> */
.L_x_29973:
[----:B------:R-:W-:Y:S05]  /*5fe0*/  BSYNC.RECONVERGENT B1 ;  /* 0x0000000000017941 */ /* 0x000fea0003800200 */
.L_x_29972:
[----:B------:R-:W-:Y:S01]  /*5ff0*/  IMAD.SHL.U32 R0, R0, 0x100000, RZ ;  /* 0x0010000000007824 */ /* 0x000fe200078e00ff */
[----:B------:R-:W-:-:S04]  /*6000*/  LEA R3, R3, 0x3b800000, 0x17 ;  /* 0x3b80000003037811 */ /* 0x000fc800078eb8ff */
[----:B------:R-:W-:-:S07]  /*6010*/  LOP3.LUT R22, R3, R0, R7, 0xfe, !PT ;  /* 0x0000000003167212 */ /* 0x000fce00078efe07 */
.L_x_29971:
[----:B------:R-:W-:Y:S05]  /*6020*/  BSYNC.RECONVERGENT B0 ;  /* 0x0000000000007941 */ /* 0x000fea0003800200 */
.L_x_29970:
[----:B------:R-:W0:Y:S01]  /*6030*/  F2I.FTZ.TRUNC.NTZ R22, R22 ;  /* 0x0000001600167305 */ /* 0x000e22000021f100 */
[----:B------:R-:W-:Y:S05]  /*6040*/  BRA `(.L_x_29955) ;  /* 0x0000000400087947 */ /* 0x000fea0003800000 */
.L_x_29968:
        /* <DEDUP_REMOVED lines=21> */
.L_x_29977:
[----:B------:R-:W-:Y:S05]  /*61a0*/  BSYNC.RECONVERGENT B1 ;  /* 0x0000000000017941 */ /* 0x000fea0003800200 */
.L_x_29976:
[----:B------:R-:W-:Y:S01]  /*61b0*/  IMAD.SHL.U32 R0, R0, 0x200000, RZ ;  /* 0x0020000000007824 */ /* 0x000fe200078e00ff */
[----:B------:R-:W-:-:S04]  /*61c0*/  LEA R3, R3, 0x37800000, 0x17 ;  /* 0x3780000003037811 */ /* 0x000fc800078eb8ff */
[----:B------:R-:W-:-:S07]  /*61d0*/  LOP3.LUT R22, R3, R0, R7, 0xfe, !PT ;  /* 0x0000000003167212 */ /* 0x000fce00078efe07 */
.L_x_29975:
[----:B------:R-:W-:Y:S05]  /*61e0*/  BSYNC.RECONVERGENT B0 ;  /* 0x0000000000007941 */ /* 0x000fea0003800200 */
.L_x_29974:
[----:B------:R-:W0:Y:S01]  /*61f0*/  F2I.FTZ.TRUNC.NTZ R22, R22 ;  /* 0x0000001600167305 */ /* 0x000e22000021f100 */
[----:B------:R-:W-:Y:S05]  /*6200*/  BRA `(.L_x_29955) ;  /* 0x0000000000987947 */ /* 0x000fea0003800000 */
.L_x_29967:
        /* <DEDUP_REMOVED lines=14> */
.L_x_29981:
[----:B------:R-:W-:Y:S05]  /*62f0*/  BSYNC.RECONVERGENT B0 ;  /* 0x0000000000007941 */ /* 0x000fea0003800200 */
.L_x_29980:
[----:B------:R-:W0:Y:S01]  /*6300*/  F2I.FTZ.TRUNC.NTZ R22, R22 ;  /* 0x0000001600167305 */ /* 0x000e22000021f100 */
[----:B------:R-:W-:Y:S05]  /*6310*/  BRA `(.L_x_29955) ;  /* 0x0000000000547947 */ /* 0x000fea0003800000 */
.L_x_29954:
        /* <DEDUP_REMOVED lines=16> */
.L_x_29982:
[----:B------:R-:W-:Y:S01]  /*6420*/  IMAD.MOV.U32 R22, RZ, RZ, RZ ;  /* 0x000000ffff167224 */ /* 0x000fe200078e00ff */
[----:B------:R-:W-:Y:S06]  /*6430*/  BRA `(.L_x_29955) ;  /* 0x00000000000c7947 */ /* 0x000fec0003800000 */
.L_x_29979:
[----:B------:R0:W5:Y:S01]  /*6440*/  LDG.E R22, desc[UR36][R4.64] ;  /* 0x0000002404167981 */ /* 0x000162000c1e1900 */
[----:B------:R-:W-:Y:S05]  /*6450*/  BRA `(.L_x_29955) ;  /* 0x0000000000047947 */ /* 0x000fea0003800000 */
.L_x_29978:
[----:B------:R0:W5:Y:S02]  /*6460*/  LDG.E R22, desc[UR36][R4.64] ;  /* 0x0000002404167981 */ /* 0x000164000c1e1900 */
.L_x_29955:
        /* <DEDUP_REMOVED lines=19> */
.L_x_29986:
[----:B------:R0:W5:Y:S01]  /*65a0*/  LDG.E.U8 R17, desc[UR36][R4.64] ;  /* 0x0000002404117981 */ /* 0x000162000c1e1100 */
[----:B------:R-:W-:Y:S05]  /*65b0*/  BRA `(.L_x_29949) ;  /* 0x0000000c002c7947 */ /* 0x000fea0003800000 */
.L_x_29985:
        /* <DEDUP_REMOVED lines=8> */
.L_x_29989:
[----:B------:R0:W5:Y:S01]  /*6640*/  LDG.E R17, desc[UR36][R4.64] ;  /* 0x0000002404117981 */ /* 0x000162000c1e1900 */
[----:B------:R-:W-:Y:S05]  /*6650*/  BRA `(.L_x_29949) ;  /* 0x0000000c00047947 */ /* 0x000fea0003800000 */
.L_x_29988:
[----:B------:R0:W5:Y:S01]  /*6660*/  LDG.E.S16 R17, desc[UR36][R4.64] ;  /* 0x0000002404117981 */ /* 0x000162000c1e1700 */
[----:B------:R-:W-:Y:S05]  /*6670*/  BRA `(.L_x_29949) ;  /* 0x0000000800fc7947 */ /* 0x000fea0003800000 */
.L_x_29984:
        /* <DEDUP_REMOVED lines=9> */
.L_x_29991:
[----:B------:R-:W2:Y:S02]  /*6710*/  LDG.E.U16 R4, desc[UR36][R4.64] ;  /* 0x0000002404047981 */ /* 0x000ea4000c1e1500 */
[----:B--2---:R-:W-:-:S06]  /*6720*/  HADD2.F32 R17, -RZ, R4.H0_H0 ;  /* 0x20000004ff117230 */ /* 0x004fcc0000004100 */
[----:B------:R-:W0:Y:S01]  /*6730*/  F2I.FTZ.TRUNC.NTZ R17, R17 ;  /* 0x0000001100117305 */ /* 0x000e22000021f100 */
[----:B------:R-:W-:Y:S05]  /*6740*/  BRA `(.L_x_29949) ;  /* 0x0000000800c87947 */ /* 0x000fea0003800000 */
.L_x_29990:
        /* <DEDUP_REMOVED lines=9> */
.L_x_29993:
[----:B------:R-:W2:Y:S02]  /*67e0*/  LDG.E.U16 R4, desc[UR36][R4.64] ;  /* 0x0000002404047981 */ /* 0x000ea4000c1e1500 */
[----:B--2---:R-:W-:-:S06]  /*67f0*/  HADD2.F32 R17, -RZ, R4.H0_H0 ;  /* 0x20000004ff117230 */ /* 0x004fcc0000004100 */
[----:B------:R-:W0:Y:S01]  /*6800*/  F2I.FTZ.TRUNC.NTZ R17, R17 ;  /* 0x0000001100117305 */ /* 0x000e22000021f100 */
[----:B------:R-:W-:Y:S05]  /*6810*/  BRA `(.L_x_29949) ;  /* 0x0000000800947947 */ /* 0x000fea0003800000 */
.L_x_29992:
[----:B------:R-:W2:Y:S02]  /*6820*/  LDG.E.64 R4, desc[UR36][R4.64] ;  /* 0x0000002404047981 */ /* 0x000ea4000c1e1b00 */
[----:B--2---:R0:W1:Y:S01]  /*6830*/  F2I.F64.TRUNC R17, R4 ;  /* 0x0000000400117311 */ /* 0x004062000030d100 */
[----:B------:R-:W-:Y:S05]  /*6840*/  BRA `(.L_x_29949) ;  /* 0x0000000800887947 */ /* 0x000fea0003800000 */
.L_x_29983:
        /* <DEDUP_REMOVED lines=12> */
.L_x_29996:
[----:B------:R-:W2:Y:S02]  /*6910*/  LDG.E.64 R4, desc[UR36][R4.64] ;  /* 0x0000002404047981 */ /* 0x000ea4000c1e1b00 */
[----:B--2---:R0:W1:Y:S01]  /*6920*/  F2I.F64.TRUNC R17, R4 ;  /* 0x0000000400117311 */ /* 0x004062000030d100 */
[----:B------:R-:W-:Y:S05]  /*6930*/  BRA `(.L_x_29949) ;  /* 0x00000008004c7947 */ /* 0x000fea0003800000 */
.L_x_29995:
        /* <DEDUP_REMOVED lines=26> */
.L_x_29998:
        /* <DEDUP_REMOVED lines=14> */
.L_x_29997:
[----:B------:R-:W2:Y:S02]  /*6bc0*/  LDG.E.U16 R17, desc[UR36][R4.64] ;  /* 0x0000002404117981 */ /* 0x000ea4000c1e1500 */
[----:B--2---:R-:W-:-:S06]  /*6bd0*/  IMAD.U32 R17, R17, 0x10000, RZ ;  /* 0x0001000011117824 */ /* 0x004fcc00078e00ff */
[----:B------:R-:W0:Y:S01]  /*6be0*/  F2I.FTZ.TRUNC.NTZ R17, R17 ;  /* 0x0000001100117305 */ /* 0x000e22000021f100 */
[----:B------:R-:W-:Y:S05]  /*6bf0*/  BRA `(.L_x_29949) ;  /* 0x00000004009c7947 */ /* 0x000fea0003800000 */
.L_x_29994:
        /* <DEDUP_REMOVED lines=10> */
.L_x_30001:
        /* <DEDUP_REMOVED lines=21> */
.L_x_30005:
[----:B------:R-:W-:Y:S05]  /*6df0*/  BSYNC.RECONVERGENT B1 ;  /* 0x0000000000017941 */ /* 0x000fea0003800200 */
.L_x_30004:
[----:B------:R-:W-:Y:S01]  /*6e00*/  IMAD.SHL.U32 R0, R0, 0x100000, RZ ;  /* 0x0010000000007824 */ /* 0x000fe200078e00ff */
[----:B------:R-:W-:-:S04]  /*6e10*/  LEA R3, R3, 0x3b800000, 0x17 ;  /* 0x3b80000003037811 */ /* 0x000fc800078eb8ff */
[----:B------:R-:W-:-:S07]  /*6e20*/  LOP3.LUT R17, R3, R0, R17, 0xfe, !PT ;  /* 0x0000000003117212 */ /* 0x000fce00078efe11 */
.L_x_30003:
[----:B------:R-:W-:Y:S05]  /*6e30*/  BSYNC.RECONVERGENT B0 ;  /* 0x0000000000007941 */ /* 0x000fea0003800200 */
.L_x_30002:
[----:B------:R-:W0:Y:S01]  /*6e40*/  F2I.FTZ.TRUNC.NTZ R17, R17 ;  /* 0x0000001100117305 */ /* 0x000e22000021f100 */
[----:B------:R-:W-:Y:S05]  /*6e50*/  BRA `(.L_x_29949) ;  /* 0x0000000400047947 */ /* 0x000fea0003800000 */
.L_x_30000:
        /* <DEDUP_REMOVED lines=21> */
.L_x_30009:
[----:B------:R-:W-:Y:S05]  /*6fb0*/  BSYNC.RECONVERGENT B1 ;  /* 0x0000000000017941 */ /* 0x000fea0003800200 */
.L_x_30008:
[----:B------:R-:W-:Y:S01]  /*6fc0*/  IMAD.SHL.U32 R0, R0, 0x200000, RZ ;  /* 0x0020000000007824 */ /* 0x000fe200078e00ff */
[----:B------:R-:W-:-:S04]  /*6fd0*/  LEA R3, R3, 0x37800000, 0x17 ;  /* 0x3780000003037811 */ /* 0x000fc800078eb8ff */
[----:B------:R-:W-:-:S07]  /*6fe0*/  LOP3.LUT R17, R3, R0, R17, 0xfe, !PT ;  /* 0x0000000003117212 */ /* 0x000fce00078efe11 */
.L_x_30007:
[----:B------:R-:W-:Y:S05]  /*6ff0*/  BSYNC.RECONVERGENT B0 ;  /* 0x0000000000007941 */ /* 0x000fea0003800200 */
.L_x_30006:
[----:B------:R-:W0:Y:S01]  /*7000*/  F2I.FTZ.TRUNC.NTZ R17, R17 ;  /* 0x0000001100117305 */ /* 0x000e22000021f100 */
[----:B------:R-:W-:Y:S05]  /*7010*/  BRA `(.L_x_29949) ;  /* 0x0000000000947947 */ /* 0x000fea0003800000 */
.L_x_29999:
        /* <DEDUP_REMOVED lines=14> */
.L_x_30013:
[----:B------:R-:W-:Y:S05]  /*7100*/  BSYNC.RECONVERGENT B0 ;  /* 0x0000000000007941 */ /* 0x000fea0003800200 */
.L_x_30012:
[----:B------:R-:W0:Y:S01]  /*7110*/  F2I.FTZ.TRUNC.NTZ R17, R17 ;  /* 0x0000001100117305 */ /* 0x000e22000021f100 */
[----:B------:R-:W-:Y:S05]  /*7120*/  BRA `(.L_x_29949) ;  /* 0x0000000000507947 */ /* 0x000fea0003800000 */
.L_x_29987:
        /* <DEDUP_REMOVED lines=16> */
.L_x_30014:
[----:B------:R-:W-:Y:S05]  /*7230*/  BRA `(.L_x_29949) ;  /* 0x00000000000c7947 */ /* 0x000fea0003800000 */
.L_x_30011:
[----:B------:R0:W5:Y:S01]  /*7240*/  LDG.E R17, desc[UR36][R4.64] ;  /* 0x0000002404117981 */ /* 0x000162000c1e1900 */
[----:B------:R-:W-:Y:S05]  /*7250*/  BRA `(.L_x_29949) ;  /* 0x0000000000047947 */ /* 0x000fea0003800000 */
.L_x_30010:
[----:B------:R0:W5:Y:S02]  /*7260*/  LDG.E R17, desc[UR36][R4.64] ;  /* 0x0000002404117981 */ /* 0x000164000c1e1900 */
.L_x_29949:
[----:B------:R-:W-:Y:S05]  /*7270*/  BSYNC.RECONVERGENT B6 ;  /* 0x0000000000067941 */ /* 0x000fea0003800200 */
.L_x_29948:
[----:B------:R-:W-:Y:S01]  /*7280*/  ISETP.GE.AND P0, PT, R23, R16, PT ;  /* 0x000000101700720c */ /* 0x000fe20003f06270 */
[----:B------:R-:W-:-:S12]  /*7290*/  BSSY.RECONVERGENT B0, `(.L_x_30015) ;  /* 0x000003c000007945 */ /* 0x000fd80003800200 */
[----:B------:R-:W-:Y:S05]  /*72a0*/  @P0 BRA `(.L_x_30016) ;  /* 0x0000000000e80947 */ /* 0x000fea0003800000 */
[----:B01---5:R-:W-:-:S04]  /*72b0*/  LOP3.LUT R0, R19, R28, RZ, 0x3c, !PT ;  /* 0x0000001c13007212 */ /* 0x023fc800078e3cff */
[----:B------:R-:W-:-:S13]  /*72c0*/  ISETP.GT.AND P1, PT, R0, -0x1, PT ;  /* 0xffffffff0000780c */ /* 0x000fda0003f24270 */
[----:B------:R-:W-:Y:S05]  /*72d0*/  @P1 BRA `(.L_x_30017) ;  /* 0x00000000007c1947 */ /* 0x000fea0003800000 */
[-C--:B------:R-:W-:Y:S02]  /*72e0*/  IABS R3, R19.reuse ;  /* 0x0000001300037213 */ /* 0x080fe40000000000 */
[----:B------:R-:W-:Y:S02]  /*72f0*/  IABS R8, R28 ;  /* 0x0000001c00087213 */ /* 0x000fe40000000000 */
[----:B------:R-:W0:Y:S01]  /*7300*/  I2F.RP R0, R3 ;  /* 0x0000000300007306 */ /* 0x000e220000209400 */
[----:B------:R-:W-:-:S07]  /*7310*/  IABS R9, R19 ;  /* 0x0000001300097213 */ /* 0x000fce0000000000 */
[----:B0-----:R-:W2:Y:S02]  /*7320*/  MUFU.RCP R0, R0 ;  /* 0x0000000000007308 */ /* 0x001ea40000001000 */
[----:B--234-:R-:W-:Y:S02]  /*7330*/  VIADD R4, R0, 0xffffffe ;  /* 0x0ffffffe00047836 */ /* 0x01cfe40000000000 */
        /* <DEDUP_REMOVED lines=25> */
.L_x_30017:
[-C--:B------:R-:W-:Y:S02]  /*74d0*/  IABS R0, R19.reuse ;  /* 0x0000001300007213 */ /* 0x080fe40000000000 */
[----:B------:R-:W-:Y:S02]  /*74e0*/  IABS R6, R28 ;  /* 0x0000001c00067213 */ /* 0x000fe40000000000 */
[----:B------:R-:W0:Y:S01]  /*74f0*/  I2F.RP R3, R0 ;  /* 0x0000000000037306 */ /* 0x000e220000209400 */
[-C--:B------:R-:W-:Y:S02]  /*7500*/  IABS R8, R19.reuse ;  /* 0x0000001300087213 */ /* 0x080fe40000000000 */
[----:B------:R-:W-:-:S04]  /*7510*/  LOP3.LUT R28, R28, R19, RZ, 0x3c, !PT ;  /* 0x000000131c1c7212 */ /* 0x000fc800078e3cff */
[----:B------:R-:W-:Y:S01]  /*7520*/  ISETP.GE.AND P1, PT, R28, RZ, PT ;  /* 0x000000ff1c00720c */ /* 0x000fe20003f26270 */
[----:B0-----:R-:W2:Y:S02]  /*7530*/  MUFU.RCP R3, R3 ;  /* 0x0000000300037308 */ /* 0x001ea40000001000 */
[----:B--234-:R-:W-:Y:S02]  /*7540*/  VIADD R4, R3, 0xffffffe ;  /* 0x0ffffffe03047836 */ /* 0x01cfe40000000000 */
        /* <DEDUP_REMOVED lines=16> */
.L_x_30016:
[----:B------:R-:W-:Y:S05]  /*7650*/  BSYNC.RECONVERGENT B0 ;  /* 0x0000000000007941 */ /* 0x000fea0003800200 */
.L_x_30015:
[----:B-1---5:R-:W-:Y:S01]  /*7660*/  VIADD R19, R23, 0x80 ;  /* 0x0000008017137836 */ /* 0x022fe20000000000 */
[----:B------:R-:W-:Y:S04]  /*7670*/  BSSY.RECONVERGENT B0, `(.L_x_30018) ;  /* 0x000003f000007945 */ /* 0x000fe80003800200 */
[----:B------:R-:W-:-:S13]  /*7680*/  ISETP.GE.AND P1, PT, R19, R16, PT ;  /* 0x000000101300720c */ /* 0x000fda0003f26270 */
[----:B------:R-:W-:Y:S05]  /*7690*/  @P1 BRA `(.L_x_30019) ;  /* 0x0000000000f01947 */ /* 0x000fea0003800000 */
[----:B0-234-:R-:W-:-:S04]  /*76a0*/  LOP3.LUT R0, R24, R27, RZ, 0x3c, !PT ;  /* 0x0000001b18007212 */ /* 0x01dfc800078e3cff */
        /* <DEDUP_REMOVED lines=33> */
.L_x_30020:
        /* <DEDUP_REMOVED lines=26> */
.L_x_30019:
[----:B------:R-:W-:Y:S05]  /*7a60*/  BSYNC.RECONVERGENT B0 ;  /* 0x0000000000007941 */ /* 0x000fea0003800200 */
.L_x_30018:
[----:B0-----:R-:W-:Y:S01]  /*7a70*/  VIADD R3, R23, 0x100 ;  /* 0x0000010017037836 */ /* 0x001fe20000000000 */
[----:B------:R-:W-:Y:S04]  /*7a80*/  BSSY.RECONVERGENT B0, `(.L_x_30021) ;  /* 0x000003e000007945 */ /* 0x000fe80003800200 */
[----:B------:R-:W-:-:S13]  /*7a90*/  ISETP.GE.AND P1, PT, R3, R16, PT ;  /* 0x000000100300720c */ /* 0x000fda0003f26270 */
[----:B------:R-:W-:Y:S05]  /*7aa0*/  @P1 BRA `(.L_x_30022) ;  /* 0x0000000000ec1947 */ /* 0x000fea0003800000 */
[----:B--234-:R-:W-:-:S04]  /*7ab0*/  LOP3.LUT R0, R25, R18, RZ, 0x3c, !PT ;  /* 0x0000001219007212 */ /* 0x01cfc800078e3cff */
        /* <DEDUP_REMOVED lines=33> */
.L_x_30023:
        /* <DEDUP_REMOVED lines=25> */
.L_x_30022:
[----:B------:R-:W-:Y:S05]  /*7e60*/  BSYNC.RECONVERGENT B0 ;  /* 0x0000000000007941 */ /* 0x000fea0003800200 */
.L_x_30021:
[----:B------:R-:W-:Y:S01]  /*7e70*/  VIADD R3, R23, 0x180 ;  /* 0x0000018017037836 */ /* 0x000fe20000000000 */
[----:B------:R-:W-:Y:S04]  /*7e80*/  BSSY.RECONVERGENT B0, `(.L_x_30024) ;  /* 0x000003e000007945 */ /* 0x000fe80003800200 */
[----:B------:R-:W-:-:S13]  /*7e90*/  ISETP.GE.AND P1, PT, R3, R16, PT ;  /* 0x000000100300720c */ /* 0x000fda0003f26270 */
[----:B------:R-:W-:Y:S05]  /*7ea0*/  @P1 BRA `(.L_x_30025) ;  /* 0x0000000000ec1947 */ /* 0x000fea0003800000 */
[----:B------:R-:W-:-:S04]  /*7eb0*/  LOP3.LUT R0, R17, R22, RZ, 0x3c, !PT ;  /* 0x0000001611007212 */ /* 0x000fc800078e3cff */
        /* <DEDUP_REMOVED lines=12> */
[----:B--234-:R-:W-:Y:S02]  /*7f80*/  IMAD R5, R8, R3, RZ ;  /* 0x0000000308057224 */ /* 0x01cfe400078e02ff */
        /* <DEDUP_REMOVED lines=20> */
.L_x_30026:
        /* <DEDUP_REMOVED lines=9> */
[----:B------:R0:W2:Y:S02]  /*8160*/  F2I.FTZ.U32.TRUNC.NTZ R7, R6 ;  /* 0x0000000600077305 */ /* 0x0000a4000021f000 */
[----:B0-----:R-:W-:Y:S02]  /*8170*/  IMAD.MOV.U32 R6, RZ, RZ, RZ ;  /* 0x000000ffff067224 */ /* 0x001fe400078e00ff */
[----:B--234-:R-:W-:-:S04]  /*8180*/  IMAD.MOV R5, RZ, RZ, -R7 ;  /* 0x000000ffff057224 */ /* 0x01cfc800078e0a07 */
        /* <DEDUP_REMOVED lines=13> */
.L_x_30025:
[----:B------:R-:W-:Y:S05]  /*8260*/  BSYNC.RECONVERGENT B0 ;  /* 0x0000000000007941 */ /* 0x000fea0003800200 */
.L_x_30024:
[----:B------:R-:W0:Y:S01]  /*8270*/  LDC.U8 R17, c[0x0][0x3b0] ;  /* 0x0000ec00ff117b82 */ /* 0x000e220000000000 */
[----:B------:R-:W-:Y:S04]  /*8280*/  BSSY.RECONVERGENT B6, `(.L_x_30027) ;  /* 0x00000fd000067945 */ /* 0x000fe80003800200 */
[----:B------:R-:W-:Y:S05]  /*8290*/  @P0 BRA `(.L_x_30028) ;  /* 0x0000000c00ec0947 */ /* 0x000fea0003800000 */
[----:B------:R-:W1:Y:S01]  /*82a0*/  LDCU UR4, c[0x0][0x3b4] ;  /* 0x00007680ff0477ac */ /* 0x000e620008000800 */
[----:B------:R-:W5:Y:S01]  /*82b0*/  LDC.64 R8, c[0x0][0x388] ;  /* 0x0000e200ff087b82 */ /* 0x000f620000000a00 */
[----:B------:R-:W-:Y:S01]  /*82c0*/  IMAD R0, R2, 0x200, R23 ;  /* 0x0000020002007824 */ /* 0x000fe200078e0217 */
[----:B0-234-:R-:W-:-:S03]  /*82d0*/  PRMT R5, R17, 0x9910, RZ ;  /* 0x0000991011057816 */ /* 0x01dfc600000000ff */
        /* <DEDUP_REMOVED lines=17> */
.L_x_30032:
[----:B------:R0:W-:Y:S01]  /*83f0*/  STG.E.U8 desc[UR36][R8.64], R4 ;  /* 0x0000000408007986 */ /* 0x0001e2000c101124 */
[----:B------:R-:W-:Y:S01]  /*8400*/  IMAD.MOV.U32 R23, RZ, RZ, R19 ;  /* 0x000000ffff177224 */ /* 0x000fe200078e0013 */
[----:B------:R-:W-:Y:S06]  /*8410*/  BRA `(.L_x_30028) ;  /* 0x0000000c008c7947 */ /* 0x000fec0003800000 */
.L_x_30031:
[----:B------:R-:W-:-:S13]  /*8420*/  ISETP.NE.AND P0, PT, R0, 0x2, PT ;  /* 0x000000020000780c */ /* 0x000fda0003f05270 */
[----:B------:R-:W-:Y:S05]  /*8430*/  @!P0 BRA `(.L_x_30034) ;  /* 0x00000000002c8947 */ /* 0x000fea0003800000 */
[----:B------:R-:W-:-:S13]  /*8440*/  ISETP.NE.AND P0, PT, R0, 0x3, PT ;  /* 0x000000030000780c */ /* 0x000fda0003f05270 */
[----:B------:R-:W-:Y:S05]  /*8450*/  @!P0 BRA `(.L_x_30035) ;  /* 0x0000000000188947 */ /* 0x000fea0003800000 */
[----:B------:R-:W-:-:S13]  /*8460*/  ISETP.NE.AND P0, PT, R0, 0x4, PT ;  /* 0x000000040000780c */ /* 0x000fda0003f05270 */
[----:B------:R-:W-:Y:S05]  /*8470*/  @P0 BRA `(.L_x_30033) ;  /* 0x0000000800d00947 */ /* 0x000fea0003800000 */
[----:B------:R-:W-:Y:S01]  /*8480*/  SHF.R.S32.HI R5, RZ, 0x1f, R4 ;  /* 0x0000001fff057819 */ /* 0x000fe20000011404 */
[----:B------:R-:W-:-:S04]  /*8490*/  IMAD.MOV.U32 R23, RZ, RZ, R19 ;  /* 0x000000ffff177224 */ /* 0x000fc800078e0013 */
[----:B------:R0:W-:Y:S01]  /*84a0*/  STG.E.64 desc[UR36][R8.64], R4 ;  /* 0x0000000408007986 */ /* 0x0001e2000c101b24 */
[----:B------:R-:W-:Y:S05]  /*84b0*/  BRA `(.L_x_30028) ;  /* 0x0000000c00647947 */ /* 0x000fea0003800000 */
.L_x_30035:
[----:B------:R0:W-:Y:S01]  /*84c0*/  STG.E desc[UR36][R8.64], R4 ;  /* 0x0000000408007986 */ /* 0x0001e2000c101924 */
[----:B------:R-:W-:Y:S01]  /*84d0*/  IMAD.MOV.U32 R23, RZ, RZ, R19 ;  /* 0x000000ffff177224 */ /* 0x000fe200078e0013 */
[----:B------:R-:W-:Y:S06]  /*84e0*/  BRA `(.L_x_30028) ;  /* 0x0000000c00587947 */ /* 0x000fec0003800000 */
.L_x_30034:
[----:B------:R0:W-:Y:S01]  /*84f0*/  STG.E.U16 desc[UR36][R8.64], R4 ;  /* 0x0000000408007986 */ /* 0x0001e2000c101524 */
[----:B------:R-:W-:Y:S01]  /*8500*/  IMAD.MOV.U32 R23, RZ, RZ, R19 ;  /* 0x000000ffff177224 */ /* 0x000fe200078e0013 */
[----:B------:R-:W-:Y:S06]  /*8510*/  BRA `(.L_x_30028) ;  /* 0x0000000c004c7947 */ /* 0x000fec0003800000 */
.L_x_30030:
[----:B------:R-:W-:-:S13]  /*8520*/  ISETP.GT.AND P0, PT, R0, 0x6, PT ;  /* 0x000000060000780c */ /* 0x000fda0003f04270 */
[----:B------:R-:W-:Y:S05]  /*8530*/  @P0 BRA `(.L_x_30036) ;  /* 0x0000000000340947 */ /* 0x000fea0003800000 */
[----:B------:R-:W-:-:S13]  /*8540*/  ISETP.NE.AND P0, PT, R0, 0x5, PT ;  /* 0x000000050000780c */ /* 0x000fda0003f05270 */
[----:B------:R-:W-:Y:S05]  /*8550*/  @!P0 BRA `(.L_x_30037) ;  /* 0x0000000000188947 */ /* 0x000fea0003800000 */
[----:B------:R-:W-:-:S13]  /*8560*/  ISETP.NE.AND P0, PT, R0, 0x6, PT ;  /* 0x000000060000780c */ /* 0x000fda0003f05270 */
[----:B------:R-:W-:Y:S05]  /*8570*/  @P0 BRA `(.L_x_30033) ;  /* 0x0000000800900947 */ /* 0x000fea0003800000 */
[----:B------:R-:W-:Y:S01]  /*8580*/  I2FP.F32.S32 R3, R4 ;  /* 0x0000000400037245 */ /* 0x000fe20000201400 */
[----:B------:R-:W-:-:S04]  /*8590*/  IMAD.MOV.U32 R23, RZ, RZ, R19 ;  /* 0x000000ffff177224 */ /* 0x000fc800078e0013 */
[----:B------:R0:W-:Y:S01]  /*85a0*/  STG.E desc[UR36][R8.64], R3 ;  /* 0x0000000308007986 */ /* 0x0001e2000c101924 */
[----:B------:R-:W-:Y:S05]  /*85b0*/  BRA `(.L_x_30028) ;  /* 0x0000000c00247947 */ /* 0x000fea0003800000 */
.L_x_30037:
[----:B------:R-:W-:Y:S01]  /*85c0*/  I2FP.F32.S32 R0, R4 ;  /* 0x0000000400007245 */ /* 0x000fe20000201400 */
[----:B------:R-:W-:-:S03]  /*85d0*/  IMAD.MOV.U32 R23, RZ, RZ, R19 ;  /* 0x000000ffff177224 */ /* 0x000fc600078e0013 */
[----:B------:R-:W-:-:S05]  /*85e0*/  F2FP.F16.F32.PACK_AB R0, RZ, R0 ;  /* 0x00000000ff00723e */ /* 0x000fca00000000ff */
[----:B------:R0:W-:Y:S01]  /*85f0*/  STG.E.U16 desc[UR36][R8.64], R0 ;  /* 0x0000000008007986 */ /* 0x0001e2000c101524 */
[----:B------:R-:W-:Y:S05]  /*8600*/  BRA `(.L_x_30028) ;  /* 0x0000000c00107947 */ /* 0x000fea0003800000 */
.L_x_30036:
[----:B------:R-:W-:-:S13]  /*8610*/  ISETP.NE.AND P0, PT, R0, 0x7, PT ;  /* 0x000000070000780c */ /* 0x000fda0003f05270 */
[----:B------:R-:W-:Y:S05]  /*8620*/  @!P0 BRA `(.L_x_30038) ;  /* 0x00000000003c8947 */ /* 0x000fea0003800000 */
[----:B------:R-:W-:-:S13]  /*8630*/  ISETP.NE.AND P0, PT, R0, 0x8, PT ;  /* 0x000000080000780c */ /* 0x000fda0003f05270 */
[----:B------:R-:W-:Y:S05]  /*8640*/  @!P0 BRA `(.L_x_30039) ;  /* 0x00000000001c8947 */ /* 0x000fea0003800000 */
[----:B------:R-:W-:-:S13]  /*8650*/  ISETP.NE.AND P0, PT, R0, 0x9, PT ;  /* 0x000000090000780c */ /* 0x000fda0003f05270 */
[----:B------:R-:W-:Y:S05]  /*8660*/  @P0 BRA `(.L_x_30033) ;  /* 0x0000000800540947 */ /* 0x000fea0003800000 */
[----:B------:R-:W-:Y:S01]  /*8670*/  I2FP.F32.S32 R4, R4 ;  /* 0x0000000400047245 */ /* 0x000fe20000201400 */
[----:B------:R-:W-:Y:S02]  /*8680*/  IMAD.MOV.U32 R5, RZ, RZ, RZ ;  /* 0x000000ffff057224 */ /* 0x000fe400078e00ff */
[----:B------:R-:W-:-:S03]  /*8690*/  IMAD.MOV.U32 R23, RZ, RZ, R19 ;  /* 0x000000ffff177224 */ /* 0x000fc600078e0013 */
[----:B------:R0:W-:Y:S01]  /*86a0*/  STG.E.64 desc[UR36][R8.64], R4 ;  /* 0x0000000408007986 */ /* 0x0001e2000c101b24 */
[----:B------:R-:W-:Y:S05]  /*86b0*/  BRA `(.L_x_30028) ;  /* 0x0000000800e47947 */ /* 0x000fea0003800000 */
.L_x_30039:
[----:B------:R-:W-:Y:S01]  /*86c0*/  I2FP.F32.S32 R4, R4 ;  /* 0x0000000400047245 */ /* 0x000fe20000201400 */
[----:B------:R-:W-:-:S03]  /*86d0*/  IMAD.MOV.U32 R23, RZ, RZ, R19 ;  /* 0x000000ffff177224 */ /* 0x000fc600078e0013 */
[----:B------:R-:W-:-:S04]  /*86e0*/  F2FP.F16.F32.PACK_AB R3, RZ, R4 ;  /* 0x00000004ff03723e */ /* 0x000fc800000000ff */
[----:B------:R-:W-:-:S05]  /*86f0*/  PRMT R3, R3, 0x5410, RZ ;  /* 0x0000541003037816 */ /* 0x000fca00000000ff */
[----:B------:R0:W-:Y:S01]  /*8700*/  STG.E desc[UR36][R8.64], R3 ;  /* 0x0000000308007986 */ /* 0x0001e2000c101924 */
[----:B------:R-:W-:Y:S05]  /*8710*/  BRA `(.L_x_30028) ;  /* 0x0000000800cc7947 */ /* 0x000fea0003800000 */
.L_x_30038:
[----:B------:R-:W0:Y:S01]  /*8720*/  I2F.F64 R4, R4 ;  /* 0x0000000400047312 */ /* 0x000e220000201c00 */
[----:B------:R-:W-:Y:S01]  /*8730*/  IMAD.MOV.U32 R23, RZ, RZ, R19 ;  /* 0x000000ffff177224 */ /* 0x000fe200078e0013 */
[----:B0-----:R0:W-:Y:S01]  /*8740*/  STG.E.64 desc[UR36][R8.64], R4 ;  /* 0x0000000408007986 */ /* 0x0011e2000c101b24 */
[----:B------:R-:W-:Y:S05]  /*8750*/  BRA `(.L_x_30028) ;  /* 0x0000000800bc7947 */ /* 0x000fea0003800000 */
.L_x_30029:
        /* <DEDUP_REMOVED lines=8> */
[----:B------:R-:W-:Y:S01]  /*87e0*/  ISETP.NE.AND P0, PT, R4, RZ, PT ;  /* 0x000000ff0400720c */ /* 0x000fe20003f05270 */
[----:B------:R-:W-:-:S03]  /*87f0*/  IMAD.MOV.U32 R23, RZ, RZ, R19 ;  /* 0x000000ffff177224 */ /* 0x000fc600078e0013 */
[----:B------:R-:W-:-:S05]  /*8800*/  SEL R3, RZ, 0x1, !P0 ;  /* 0x00000001ff037807 */ /* 0x000fca0004000000 */
[----:B------:R0:W-:Y:S01]  /*8810*/  STG.E.U8 desc[UR36][R8.64], R3 ;  /* 0x0000000308007986 */ /* 0x0001e2000c101124 */
[----:B------:R-:W-:Y:S05]  /*8820*/  BRA `(.L_x_30028) ;  /* 0x0000000800887947 */ /* 0x000fea0003800000 */
.L_x_30042:
[----:B------:R-:W0:Y:S01]  /*8830*/  I2F.F64 R4, R4 ;  /* 0x0000000400047312 */ /* 0x000e220000201c00 */
[----:B------:R-:W-:Y:S01]  /*8840*/  CS2R R6, SRZ ;  /* 0x0000000000067805 */ /* 0x000fe2000001ff00 */
[----:B------:R-:W-:-:S04]  /*8850*/  IMAD.MOV.U32 R23, RZ, RZ, R19 ;  /* 0x000000ffff177224 */ /* 0x000fc800078e0013 */
[----:B0-----:R0:W-:Y:S01]  /*8860*/  STG.E.128 desc[UR36][R8.64], R4 ;  /* 0x0000000408007986 */ /* 0x0011e2000c101d24 */
[----:B------:R-:W-:Y:S05]  /*8870*/  BRA `(.L_x_30028) ;  /* 0x0000000800747947 */ /* 0x000fea0003800000 */
.L_x_30041:
[----:B------:R-:W-:-:S13]  /*8880*/  ISETP.NE.AND P0, PT, R0, 0xf, PT ;  /* 0x0000000f0000780c */ /* 0x000fda0003f05270 */
[----:B------:R-:W-:Y:S05]  /*8890*/  @!P0 BRA `(.L_x_30043) ;  /* 0x0000000000a88947 */ /* 0x000fea0003800000 */
[----:B------:R-:W-:-:S13]  /*88a0*/  ISETP.NE.AND P0, PT, R0, 0x17, PT ;  /* 0x000000170000780c */ /* 0x000fda0003f05270 */
[----:B------:R-:W-:Y:S05]  /*88b0*/  @!P0 BRA `(.L_x_30044) ;  /* 0x0000000000508947 */ /* 0x000fea0003800000 */
[----:B------:R-:W-:-:S13]  /*88c0*/  ISETP.NE.AND P0, PT, R0, 0x18, PT ;  /* 0x000000180000780c */ /* 0x000fda0003f05270 */
[----:B------:R-:W-:Y:S05]  /*88d0*/  @P0 BRA `(.L_x_30033) ;  /* 0x0000000400b80947 */ /* 0x000fea0003800000 */
        /* <DEDUP_REMOVED lines=13> */
.L_x_30046:
[----:B------:R-:W-:Y:S05]  /*89b0*/  BSYNC.RECONVERGENT B0 ;  /* 0x0000000000007941 */ /* 0x000fea0003800200 */
.L_x_30045:
[----:B------:R-:W-:Y:S01]  /*89c0*/  LOP3.LUT R5, R0, 0x80, R5, 0xf8, !PT ;  /* 0x0000008000057812 */ /* 0x000fe200078ef805 */
[----:B------:R-:W-:-:S04]  /*89d0*/  IMAD.MOV.U32 R23, RZ, RZ, R19 ;  /* 0x000000ffff177224 */ /* 0x000fc800078e0013 */
[----:B------:R0:W-:Y:S01]  /*89e0*/  STG.E.U8 desc[UR36][R8.64], R5 ;  /* 0x0000000508007986 */ /* 0x0001e2000c101124 */
[----:B------:R-:W-:Y:S05]  /*89f0*/  BRA `(.L_x_30028) ;  /* 0x0000000800147947 */ /* 0x000fea0003800000 */
.L_x_30044:
        /* <DEDUP_REMOVED lines=15> */
.L_x_30048:
[----:B------:R-:W-:Y:S05]  /*8af0*/  BSYNC.RECONVERGENT B0 ;  /* 0x0000000000007941 */ /* 0x000fea0003800200 */
.L_x_30047:
[----:B------:R-:W-:Y:S01]  /*8b00*/  LOP3.LUT R5, R0, 0x80, R5, 0xf8, !PT ;  /* 0x0000008000057812 */ /* 0x000fe200078ef805 */
[----:B------:R-:W-:-:S04]  /*8b10*/  IMAD.MOV.U32 R23, RZ, RZ, R19 ;  /* 0x000000ffff177224 */ /* 0x000fc800078e0013 */
[----:B------:R0:W-:Y:S01]  /*8b20*/  STG.E.U8 desc[UR36][R8.64], R5 ;  /* 0x0000000508007986 */ /* 0x0001e2000c101124 */
[----:B------:R-:W-:Y:S05]  /*8b30*/  BRA `(.L_x_30028) ;  /* 0x0000000400c47947 */ /* 0x000fea0003800000 */
.L_x_30043:
[----:B------:R-:W-:Y:S01]  /*8b40*/  I2FP.F32.S32 R0, R4 ;  /* 0x0000000400007245 */ /* 0x000fe20000201400 */
[----:B------:R-:W-:-:S03]  /*8b50*/  IMAD.MOV.U32 R23, RZ, RZ, R19 ;  /* 0x000000ffff177224 */ /* 0x000fc600078e0013 */
[----:B------:R-:W-:-:S05]  /*8b60*/  F2FP.BF16.F32.PACK_AB R0, RZ, R0 ;  /* 0x00000000ff00723e */ /* 0x000fca00000010ff */
[----:B------:R0:W-:Y:S01]  /*8b70*/  STG.E.U16 desc[UR36][R8.64], R0 ;  /* 0x0000000008007986 */ /* 0x0001e2000c101524 */
[----:B------:R-:W-:Y:S05]  /*8b80*/  BRA `(.L_x_30028) ;  /* 0x0000000400b07947 */ /* 0x000fea0003800000 */
.L_x_30040:
        /* <DEDUP_REMOVED lines=11> */
.L_x_30051:
        /* <DEDUP_REMOVED lines=13> */
.L_x_30054:
[----:B------:R-:W-:-:S04]  /*8d10*/  SHF.R.U32.HI R0, RZ, 0x14, R3 ;  /* 0x00000014ff007819 */ /* 0x000fc80000011603 */
[----:B------:R-:W-:-:S04]  /*8d20*/  LOP3.LUT R0, R0, 0x1, RZ, 0xc0, !PT ;  /* 0x0000000100007812 */ /* 0x000fc800078ec0ff */
[----:B------:R-:W-:-:S04]  /*8d30*/  IADD3 R0, PT, PT, R3, 0x487ffff, R0 ;  /* 0x0487ffff03007810 */ /* 0x000fc80007ffe000 */
[----:B------:R-:W-:-:S04]  /*8d40*/  SHF.R.U32.HI R0, RZ, 0x14, R0 ;  /* 0x00000014ff007819 */ /* 0x000fc80000011600 */
[----:B------:R-:W-:-:S07]  /*8d50*/  LOP3.LUT R0, R0, 0xff, RZ, 0xc0, !PT ;  /* 0x000000ff00007812 */ /* 0x000fce00078ec0ff */
.L_x_30055:
[----:B------:R-:W-:-:S04]  /*8d60*/  SHF.R.U32.HI R3, RZ, 0x18, R3 ;  /* 0x00000018ff037819 */ /* 0x000fc80000011603 */
[----:B------:R-:W-:-:S04]  /*8d70*/  LOP3.LUT R0, R0, 0x80, R3, 0xf8, !PT ;  /* 0x0000008000007812 */ /* 0x000fc800078ef803 */
[----:B------:R-:W-:-:S07]  /*8d80*/  PRMT R4, R0, 0x7610, R4 ;  /* 0x0000761000047816 */ /* 0x000fce0000000004 */
.L_x_30053:
[----:B------:R-:W-:Y:S05]  /*8d90*/  BSYNC.RECONVERGENT B0 ;  /* 0x0000000000007941 */ /* 0x000fea0003800200 */
.L_x_30052:
[----:B------:R0:W-:Y:S01]  /*8da0*/  STG.E.U8 desc[UR36][R8.64], R4 ;  /* 0x0000000408007986 */ /* 0x0001e2000c101124 */
[----:B------:R-:W-:Y:S01]  /*8db0*/  IMAD.MOV.U32 R23, RZ, RZ, R19 ;  /* 0x000000ffff177224 */ /* 0x000fe200078e0013 */
[----:B------:R-:W-:Y:S06]  /*8dc0*/  BRA `(.L_x_30028) ;  /* 0x0000000400207947 */ /* 0x000fec0003800000 */
.L_x_30050:
        /* <DEDUP_REMOVED lines=13> */
.L_x_30058:
[----:B------:R-:W-:-:S04]  /*8ea0*/  SHF.R.U32.HI R0, RZ, 0x15, R3 ;  /* 0x00000015ff007819 */ /* 0x000fc80000011603 */
[----:B------:R-:W-:-:S04]  /*8eb0*/  LOP3.LUT R0, R0, 0x1, RZ, 0xc0, !PT ;  /* 0x0000000100007812 */ /* 0x000fc800078ec0ff */
[----:B------:R-:W-:-:S04]  /*8ec0*/  IADD3 R0, PT, PT, R3, 0x88fffff, R0 ;  /* 0x088fffff03007810 */ /* 0x000fc80007ffe000 */
[----:B------:R-:W-:-:S04]  /*8ed0*/  SHF.R.U32.HI R0, RZ, 0x15, R0 ;  /* 0x00000015ff007819 */ /* 0x000fc80000011600 */
[----:B------:R-:W-:-:S07]  /*8ee0*/  LOP3.LUT R0, R0, 0xff, RZ, 0xc0, !PT ;  /* 0x000000ff00007812 */ /* 0x000fce00078ec0ff */
.L_x_30059:
[----:B------:R-:W-:-:S04]  /*8ef0*/  SHF.R.U32.HI R3, RZ, 0x18, R3 ;  /* 0x00000018ff037819 */ /* 0x000fc80000011603 */
[----:B------:R-:W-:-:S04]  /*8f00*/  LOP3.LUT R0, R0, 0x80, R3, 0xf8, !PT ;  /* 0x0000008000007812 */ /* 0x000fc800078ef803 */
[----:B------:R-:W-:-:S07]  /*8f10*/  PRMT R4, R0, 0x7610, R4 ;  /* 0x0000761000047816 */ /* 0x000fce0000000004 */
.L_x_30057:
[----:B------:R-:W-:Y:S05]  /*8f20*/  BSYNC.RECONVERGENT B0 ;  /* 0x0000000000007941 */ /* 0x000fea0003800200 */
.L_x_30056:
[----:B------:R0:W-:Y:S01]  /*8f30*/  STG.E.U8 desc[UR36][R8.64], R4 ;  /* 0x0000000408007986 */ /* 0x0001e2000c101124 */
[----:B------:R-:W-:Y:S01]  /*8f40*/  IMAD.MOV.U32 R23, RZ, RZ, R19 ;  /* 0x000000ffff177224 */ /* 0x000fe200078e0013 */
[----:B------:R-:W-:Y:S06]  /*8f50*/  BRA `(.L_x_30028) ;  /* 0x0000000000bc7947 */ /* 0x000fec0003800000 */
.L_x_30049:
[----:B------:R-:W-:-:S13]  /*8f60*/  ISETP.NE.AND P0, PT, R0, 0x1c, PT ;  /* 0x0000001c0000780c */ /* 0x000fda0003f05270 */
[----:B------:R-:W-:Y:S05]  /*8f70*/  @!P0 BRA `(.L_x_30060) ;  /* 0x0000000000ac8947 */ /* 0x000fea0003800000 */
[----:B------:R-:W-:-:S13]  /*8f80*/  ISETP.NE.AND P0, PT, R0, 0x1d, PT ;  /* 0x0000001d0000780c */ /* 0x000fda0003f05270 */
[----:B------:R-:W-:Y:S05]  /*8f90*/  @!P0 BRA `(.L_x_30061) ;  /* 0x0000000000948947 */ /* 0x000fea0003800000 */
[----:B------:R-:W-:-:S13]  /*8fa0*/  ISETP.NE.AND P0, PT, R0, 0x2c, PT ;  /* 0x0000002c0000780c */ /* 0x000fda0003f05270 */
[----:B------:R-:W-:Y:S05]  /*8fb0*/  @!P0 BRA `(.L_x_30062) ;  /* 0x0000000000488947 */ /* 0x000fea0003800000 */
.L_x_30033:
        /* <DEDUP_REMOVED lines=16> */
.L_x_30063:
[----:B------:R-:W-:Y:S01]  /*90c0*/  IMAD.MOV.U32 R23, RZ, RZ, R19 ;  /* 0x000000ffff177224 */ /* 0x000fe200078e0013 */
[----:B------:R-:W-:Y:S06]  /*90d0*/  BRA `(.L_x_30028) ;  /* 0x00000000005c7947 */ /* 0x000fec0003800000 */
.L_x_30062:
[----:B------:R-:W-:Y:S01]  /*90e0*/  I2FP.F32.S32 R4, R4 ;  /* 0x0000000400047245 */ /* 0x000fe20000201400 */
        /* <DEDUP_REMOVED lines=16> */
.L_x_30061:
[----:B------:R-:W-:Y:S01]  /*91f0*/  SHF.R.S32.HI R5, RZ, 0x1f, R4 ;  /* 0x0000001fff057819 */ /* 0x000fe20000011404 */
[----:B------:R-:W-:-:S04]  /*9200*/  IMAD.MOV.U32 R23, RZ, RZ, R19 ;  /* 0x000000ffff177224 */ /* 0x000fc800078e0013 */
[----:B------:R0:W-:Y:S01]  /*9210*/  STG.E.64 desc[UR36][R8.64], R4 ;  /* 0x0000000408007986 */ /* 0x0001e2000c101b24 */
[----:B------:R-:W-:Y:S05]  /*9220*/  BRA `(.L_x_30028) ;  /* 0x0000000000087947 */ /* 0x000fea0003800000 */
.L_x_30060:
[----:B------:R1:W-:Y:S01]  /*9230*/  STG.E desc[UR36][R8.64], R4 ;  /* 0x0000000408007986 */ /* 0x0003e2000c101924 */
[----:B------:R-:W-:-:S07]  /*9240*/  IMAD.MOV.U32 R23, RZ, RZ, R19 ;  /* 0x000000ffff177224 */ /* 0x000fce00078e0013 */
.L_x_30028:
[----:B------:R-:W-:Y:S05]  /*9250*/  BSYNC.RECONVERGENT B6 ;  /* 0x0000000000067941 */ /* 0x000fea0003800200 */
.L_x_30027:
        /* <DEDUP_REMOVED lines=23> */
.L_x_30069:
[----:B------:R0:W-:Y:S01]  /*93d0*/  STG.E.U8 desc[UR36][R4.64], R24 ;  /* 0x0000001804007986 */ /* 0x0001e2000c101124 */
[----:B------:R-:W-:Y:S05]  /*93e0*/  BRA `(.L_x_30071) ;  /* 0x0000000c00387947 */ /* 0x000fea0003800000 */
.L_x_30068:
[----:B------:R-:W-:-:S13]  /*93f0*/  ISETP.NE.AND P0, PT, R0, 0x2, PT ;  /* 0x000000020000780c */ /* 0x000fda0003f05270 */
[----:B------:R-:W-:Y:S05]  /*9400*/  @!P0 BRA `(.L_x_30072) ;  /* 0x0000000000248947 */ /* 0x000fea0003800000 */
[----:B------:R-:W-:-:S13]  /*9410*/  ISETP.NE.AND P0, PT, R0, 0x3, PT ;  /* 0x000000030000780c */ /* 0x000fda0003f05270 */
[----:B------:R-:W-:Y:S05]  /*9420*/  @!P0 BRA `(.L_x_30073) ;  /* 0x0000000000148947 */ /* 0x000fea0003800000 */
[----:B------:R-:W-:-:S13]  /*9430*/  ISETP.NE.AND P0, PT, R0, 0x4, PT ;  /* 0x000000040000780c */ /* 0x000fda0003f05270 */
[----:B------:R-:W-:Y:S05]  /*9440*/  @P0 BRA `(.L_x_30070) ;  /* 0x00000008003c0947 */ /* 0x000fea0003800000 */
[----:B------:R-:W-:-:S05]  /*9450*/  SHF.R.S32.HI R25, RZ, 0x1f, R24 ;  /* 0x0000001fff197819 */ /* 0x000fca0000011418 */
[----:B------:R0:W-:Y:S01]  /*9460*/  STG.E.64 desc[UR36][R4.64], R24 ;  /* 0x0000001804007986 */ /* 0x0001e2000c101b24 */
[----:B------:R-:W-:Y:S05]  /*9470*/  BRA `(.L_x_30071) ;  /* 0x0000000c00147947 */ /* 0x000fea0003800000 */
.L_x_30073:
[----:B------:R0:W-:Y:S01]  /*9480*/  STG.E desc[UR36][R4.64], R24 ;  /* 0x0000001804007986 */ /* 0x0001e2000c101924 */
[----:B------:R-:W-:Y:S05]  /*9490*/  BRA `(.L_x_30071) ;  /* 0x0000000c000c7947 */ /* 0x000fea0003800000 */
.L_x_30072:
[----:B------:R0:W-:Y:S01]  /*94a0*/  STG.E.U16 desc[UR36][R4.64], R24 ;  /* 0x0000001804007986 */ /* 0x0001e2000c101524 */
[----:B------:R-:W-:Y:S05]  /*94b0*/  BRA `(.L_x_30071) ;  /* 0x0000000c00047947 */ /* 0x000fea0003800000 */
.L_x_30067:
[----:B------:R-:W-:-:S13]  /*94c0*/  ISETP.GT.AND P0, PT, R0, 0x6, PT ;  /* 0x000000060000780c */ /* 0x000fda0003f04270 */
[----:B------:R-:W-:Y:S05]  /*94d0*/  @P0 BRA `(.L_x_30074) ;  /* 0x00000000002c0947 */ /* 0x000fea0003800000 */
[----:B------:R-:W-:-:S13]  /*94e0*/  ISETP.NE.AND P0, PT, R0, 0x5, PT ;  /* 0x000000050000780c */ /* 0x000fda0003f05270 */
[----:B------:R-:W-:Y:S05]  /*94f0*/  @!P0 BRA `(.L_x_30075) ;  /* 0x0000000000148947 */ /* 0x000fea0003800000 */
[----:B------:R-:W-:-:S13]  /*9500*/  ISETP.NE.AND P0, PT, R0, 0x6, PT ;  /* 0x000000060000780c */ /* 0x000fda0003f05270 */
[----:B------:R-:W-:Y:S05]  /*9510*/  @P0 BRA `(.L_x_30070) ;  /* 0x0000000800080947 */ /* 0x000fea0003800000 */
[----:B------:R-:W-:-:S05]  /*9520*/  I2FP.F32.S32 R3, R24 ;  /* 0x0000001800037245 */ /* 0x000fca0000201400 */
[----:B------:R3:W-:Y:S01]  /*9530*/  STG.E desc[UR36][R4.64], R3 ;  /* 0x0000000304007986 */ /* 0x0007e2000c101924 */
[----:B------:R-:W-:Y:S05]  /*9540*/  BRA `(.L_x_30071) ;  /* 0x0000000800e07947 */ /* 0x000fea0003800000 */
.L_x_30075:
[----:B------:R-:W-:-:S04]  /*9550*/  I2FP.F32.S32 R0, R24 ;  /* 0x0000001800007245 */ /* 0x000fc80000201400 */
[----:B------:R-:W-:-:S05]  /*9560*/  F2FP.F16.F32.PACK_AB R0, RZ, R0 ;  /* 0x00000000ff00723e */ /* 0x000fca00000000ff */
[----:B------:R4:W-:Y:S01]  /*9570*/  STG.E.U16 desc[UR36][R4.64], R0 ;  /* 0x0000000004007986 */ /* 0x0009e2000c101524 */
[----:B------:R-:W-:Y:S05]  /*9580*/  BRA `(.L_x_30071) ;  /* 0x0000000800d07947 */ /* 0x000fea0003800000 */
.L_x_30074:
[----:B------:R-:W-:-:S13]  /*9590*/  ISETP.NE.AND P0, PT, R0, 0x7, PT ;  /* 0x000000070000780c */ /* 0x000fda0003f05270 */
[----:B------:R-:W-:Y:S05]  /*95a0*/  @!P0 BRA `(.L_x_30076) ;  /* 0x0000000000348947 */ /* 0x000fea0003800000 */
[----:B------:R-:W-:-:S13]  /*95b0*/  ISETP.NE.AND P0, PT, R0, 0x8, PT ;  /* 0x000000080000780c */ /* 0x000fda0003f05270 */
[----:B------:R-:W-:Y:S05]  /*95c0*/  @!P0 BRA `(.L_x_30077) ;  /* 0x0000000000188947 */ /* 0x000fea0003800000 */
[----:B------:R-:W-:-:S13]  /*95d0*/  ISETP.NE.AND P0, PT, R0, 0x9, PT ;  /* 0x000000090000780c */ /* 0x000fda0003f05270 */
[----:B------:R-:W-:Y:S05]  /*95e0*/  @P0 BRA `(.L_x_30070) ;  /* 0x0000000400d40947 */ /* 0x000fea0003800000 */
[----:B------:R-:W-:Y:S01]  /*95f0*/  I2FP.F32.S32 R24, R24 ;  /* 0x0000001800187245 */ /* 0x000fe20000201400 */
[----:B------:R-:W-:-:S05]  /*9600*/  IMAD.MOV.U32 R25, RZ, RZ, RZ ;  /* 0x000000ffff197224 */ /* 0x000fca00078e00ff */
[----:B------:R1:W-:Y:S01]  /*9610*/  STG.E.64 desc[UR36][R4.64], R24 ;  /* 0x0000001804007986 */ /* 0x0003e2000c101b24 */
[----:B------:R-:W-:Y:S05]  /*9620*/  BRA `(.L_x_30071) ;  /* 0x0000000800a87947 */ /* 0x000fea0003800000 */
.L_x_30077:
[----:B------:R-:W-:-:S04]  /*9630*/  I2FP.F32.S32 R24, R24 ;  /* 0x0000001800187245 */ /* 0x000fc80000201400 */
[----:B------:R-:W-:-:S04]  /*9640*/  F2FP.F16.F32.PACK_AB R3, RZ, R24 ;  /* 0x00000018ff03723e */ /* 0x000fc800000000ff */
[----:B------:R-:W-:-:S05]  /*9650*/  PRMT R3, R3, 0x5410, RZ ;  /* 0x0000541003037816 */ /* 0x000fca00000000ff */
[----:B------:R2:W-:Y:S01]  /*9660*/  STG.E desc[UR36][R4.64], R3 ;  /* 0x0000000304007986 */ /* 0x0005e2000c101924 */
[----:B------:R-:W-:Y:S05]  /*9670*/  BRA `(.L_x_30071) ;  /* 0x0000000800947947 */ /* 0x000fea0003800000 */
.L_x_30076:
[----:B------:R-:W0:Y:S02]  /*9680*/  I2F.F64 R24, R24 ;  /* 0x0000001800187312 */ /* 0x000e240000201c00 */
[----:B0-----:R0:W-:Y:S01]  /*9690*/  STG.E.64 desc[UR36][R4.64], R24 ;  /* 0x0000001804007986 */ /* 0x0011e2000c101b24 */
[----:B------:R-:W-:Y:S05]  /*96a0*/  BRA `(.L_x_30071) ;  /* 0x0000000800887947 */ /* 0x000fea0003800000 */
.L_x_30066:
        /* <DEDUP_REMOVED lines=12> */
.L_x_30081:
        /* <DEDUP_REMOVED lines=18> */
.L_x_30084:
[----:B------:R-:W-:-:S04]  /*9890*/  SHF.R.U32.HI R3, RZ, 0x18, R7 ;  /* 0x00000018ff037819 */ /* 0x000fc80000011607 */
[----:B------:R-:W-:-:S07]  /*98a0*/  LOP3.LUT R0, R0, 0x80, R3, 0xf8, !PT ;  /* 0x0000008000007812 */ /* 0x000fce00078ef803 */
.L_x_30083:
[----:B------:R-:W-:Y:S05]  /*98b0*/  BSYNC.RECONVERGENT B0 ;  /* 0x0000000000007941 */ /* 0x000fea0003800200 */
.L_x_30082:
[----:B------:R0:W-:Y:S01]  /*98c0*/  STG.E.U8 desc[UR36][R4.64], R0 ;  /* 0x0000000004007986 */ /* 0x0001e2000c101124 */
[----:B------:R-:W-:Y:S05]  /*98d0*/  BRA `(.L_x_30071) ;  /* 0x0000000400fc7947 */ /* 0x000fea0003800000 */
.L_x_30080:
        /* <DEDUP_REMOVED lines=18> */
.L_x_30087:
[----:B------:R-:W-:-:S04]  /*9a00*/  SHF.R.U32.HI R3, RZ, 0x18, R7 ;  /* 0x00000018ff037819 */ /* 0x000fc80000011607 */
[----:B------:R-:W-:-:S07]  /*9a10*/  LOP3.LUT R0, R0, 0x80, R3, 0xf8, !PT ;  /* 0x0000008000007812 */ /* 0x000fce00078ef803 */
.L_x_30086:
[----:B------:R-:W-:Y:S05]  /*9a20*/  BSYNC.RECONVERGENT B0 ;  /* 0x0000000000007941 */ /* 0x000fea0003800200 */
.L_x_30085:
[----:B------:R0:W-:Y:S01]  /*9a30*/  STG.E.U8 desc[UR36][R4.64], R0 ;  /* 0x0000000004007986 */ /* 0x0001e2000c101124 */
[----:B------:R-:W-:Y:S05]  /*9a40*/  BRA `(.L_x_30071) ;  /* 0x0000000400a07947 */ /* 0x000fea0003800000 */
.L_x_30079:
[----:B------:R-:W-:-:S13]  /*9a50*/  ISETP.NE.AND P0, PT, R0, 0x1c, PT ;  /* 0x0000001c0000780c */ /* 0x000fda0003f05270 */
[----:B------:R-:W-:Y:S05]  /*9a60*/  @!P0 BRA `(.L_x_30088) ;  /* 0x00000000005c8947 */ /* 0x000fea0003800000 */
[----:B------:R-:W-:-:S13]  /*9a70*/  ISETP.NE.AND P0, PT, R0, 0x1d, PT ;  /* 0x0000001d0000780c */ /* 0x000fda0003f05270 */
[----:B------:R-:W-:Y:S05]  /*9a80*/  @!P0 BRA `(.L_x_30089) ;  /* 0x0000000000488947 */ /* 0x000fea0003800000 */
[----:B------:R-:W-:-:S13]  /*9a90*/  ISETP.NE.AND P0, PT, R0, 0x2c, PT ;  /* 0x0000002c0000780c */ /* 0x000fda0003f05270 */
[----:B------:R-:W-:Y:S05]  /*9aa0*/  @P0 BRA `(.L_x_30070) ;  /* 0x0000000000a40947 */ /* 0x000fea0003800000 */
        /* <DEDUP_REMOVED lines=16> */
.L_x_30089:
[----:B------:R-:W-:-:S05]  /*9bb0*/  SHF.R.S32.HI R25, RZ, 0x1f, R24 ;  /* 0x0000001fff197819 */ /* 0x000fca0000011418 */
[----:B------:R0:W-:Y:S01]  /*9bc0*/  STG.E.64 desc[UR36][R4.64], R24 ;  /* 0x0000001804007986 */ /* 0x0001e2000c101b24 */
[----:B------:R-:W-:Y:S05]  /*9bd0*/  BRA `(.L_x_30071) ;  /* 0x00000004003c7947 */ /* 0x000fea0003800000 */
.L_x_30088:
[----:B------:R0:W-:Y:S01]  /*9be0*/  STG.E desc[UR36][R4.64], R24 ;  /* 0x0000001804007986 */ /* 0x0001e2000c101924 */
[----:B------:R-:W-:Y:S05]  /*9bf0*/  BRA `(.L_x_30071) ;  /* 0x0000000400347947 */ /* 0x000fea0003800000 */
.L_x_30078:
[----:B------:R-:W-:-:S13]  /*9c00*/  ISETP.GT.AND P0, PT, R0, 0xe, PT ;  /* 0x0000000e0000780c */ /* 0x000fda0003f04270 */
[----:B------:R-:W-:Y:S05]  /*9c10*/  @P0 BRA `(.L_x_30090) ;  /* 0x0000000000300947 */ /* 0x000fea0003800000 */
[----:B------:R-:W-:-:S13]  /*9c20*/  ISETP.NE.AND P0, PT, R0, 0xa, PT ;  /* 0x0000000a0000780c */ /* 0x000fda0003f05270 */
[----:B------:R-:W-:Y:S05]  /*9c30*/  @!P0 BRA `(.L_x_30091) ;  /* 0x0000000000188947 */ /* 0x000fea0003800000 */
[----:B------:R-:W-:-:S13]  /*9c40*/  ISETP.NE.AND P0, PT, R0, 0xb, PT ;  /* 0x0000000b0000780c */ /* 0x000fda0003f05270 */
[----:B------:R-:W-:Y:S05]  /*9c50*/  @P0 BRA `(.L_x_30070) ;  /* 0x0000000000380947 */ /* 0x000fea0003800000 */
[----:B------:R-:W-:-:S04]  /*9c60*/  ISETP.NE.AND P0, PT, R24, RZ, PT ;  /* 0x000000ff1800720c */ /* 0x000fc80003f05270 */
[----:B------:R-:W-:-:S05]  /*9c70*/  SEL R3, RZ, 0x1, !P0 ;  /* 0x00000001ff037807 */ /* 0x000fca0004000000 */
[----:B------:R0:W-:Y:S01]  /*9c80*/  STG.E.U8 desc[UR36][R4.64], R3 ;  /* 0x0000000304007986 */ /* 0x0001e2000c101124 */
[----:B------:R-:W-:Y:S05]  /*9c90*/  BRA `(.L_x_30071) ;  /* 0x00000004000c7947 */ /* 0x000fea0003800000 */
.L_x_30091:
[----:B------:R-:W0:Y:S01]  /*9ca0*/  I2F.F64 R24, R24 ;  /* 0x0000001800187312 */ /* 0x000e220000201c00 */
[----:B------:R-:W-:-:S05]  /*9cb0*/  CS2R R26, SRZ ;  /* 0x00000000001a7805 */ /* 0x000fca000001ff00 */
[----:B0-----:R0:W-:Y:S01]  /*9cc0*/  STG.E.128 desc[UR36][R4.64], R24 ;  /* 0x0000001804007986 */ /* 0x0011e2000c101d24 */
[----:B------:R-:W-:Y:S05]  /*9cd0*/  BRA `(.L_x_30071) ;  /* 0x0000000000fc7947 */ /* 0x000fea0003800000 */
.L_x_30090:
[----:B------:R-:W-:-:S13]  /*9ce0*/  ISETP.NE.AND P0, PT, R0, 0xf, PT ;  /* 0x0000000f0000780c */ /* 0x000fda0003f05270 */
[----:B------:R-:W-:Y:S05]  /*9cf0*/  @!P0 BRA `(.L_x_30092) ;  /* 0x0000000000e88947 */ /* 0x000fea0003800000 */
[----:B------:R-:W-:-:S13]  /*9d00*/  ISETP.NE.AND P0, PT, R0, 0x17, PT ;  /* 0x000000170000780c */ /* 0x000fda0003f05270 */
[----:B------:R-:W-:Y:S05]  /*9d10*/  @!P0 BRA `(.L_x_30093) ;  /* 0x0000000000908947 */ /* 0x000fea0003800000 */
[----:B------:R-:W-:-:S13]  /*9d20*/  ISETP.NE.AND P0, PT, R0, 0x18, PT ;  /* 0x000000180000780c */ /* 0x000fda0003f05270 */
[----:B------:R-:W-:Y:S05]  /*9d30*/  @!P0 BRA `(.L_x_30094) ;  /* 0x0000000000448947 */ /* 0x000fea0003800000 */
.L_x_30070:
        /* <DEDUP_REMOVED lines=16> */
.L_x_30095:
[----:B------:R-:W-:Y:S05]  /*9e40*/  BRA `(.L_x_30071) ;  /* 0x0000000000a07947 */ /* 0x000fea0003800000 */
.L_x_30094:
        /* <DEDUP_REMOVED lines=13> */
.L_x_30097:
[----:B------:R-:W-:Y:S05]  /*9f20*/  BSYNC.RECONVERGENT B0 ;  /* 0x0000000000007941 */ /* 0x000fea0003800200 */
.L_x_30096:
[----:B------:R-:W-:-:S05]  /*9f30*/  LOP3.LUT R3, R0, 0x80, R3, 0xf8, !PT ;  /* 0x0000008000037812 */ /* 0x000fca00078ef803 */
[----:B------:R0:W-:Y:S01]  /*9f40*/  STG.E.U8 desc[UR36][R4.64], R3 ;  /* 0x0000000304007986 */ /* 0x0001e2000c101124 */
[----:B------:R-:W-:Y:S05]  /*9f50*/  BRA `(.L_x_30071) ;  /* 0x00000000005c7947 */ /* 0x000fea0003800000 */
.L_x_30093:
        /* <DEDUP_REMOVED lines=12> */
.L_x_30099:
[----:B------:R-:W-:Y:S01]  /*a020*/  IMAD.MOV.U32 R0, RZ, RZ, 0x7f ;  /* 0x0000007fff007424 */ /* 0x000fe200078e00ff */
[----:B------:R-:W-:-:S04]  /*a030*/  ISETP.GT.U32.AND P0, PT, R6, 0x7f800000, PT ;  /* 0x7f8000000600780c */ /* 0x000fc80003f04070 */
[----:B------:R-:W-:-:S09]  /*a040*/  SEL R0, R0, 0x7c, P0 ;  /* 0x0000007c00007807 */ /* 0x000fd20000000000 */
.L_x_30100:
[----:B------:R-:W-:Y:S05]  /*a050*/  BSYNC.RECONVERGENT B0 ;  /* 0x0000000000007941 */ /* 0x000fea0003800200 */
.L_x_30098:
[----:B------:R-:W-:-:S04]  /*a060*/  SHF.R.U32.HI R3, RZ, 0x18, R3 ;  /* 0x00000018ff037819 */ /* 0x000fc80000011603 */
[----:B------:R-:W-:-:S05]  /*a070*/  LOP3.LUT R3, R0, 0x80, R3, 0xf8, !PT ;  /* 0x0000008000037812 */ /* 0x000fca00078ef803 */
[----:B------:R0:W-:Y:S01]  /*a080*/  STG.E.U8 desc[UR36][R4.64], R3 ;  /* 0x0000000304007986 */ /* 0x0001e2000c101124 */
[----:B------:R-:W-:Y:S05]  /*a090*/  BRA `(.L_x_30071) ;  /* 0x00000000000c7947 */ /* 0x000fea0003800000 */
.L_x_30092:
[----:B------:R-:W-:-:S04]  /*a0a0*/  I2FP.F32.S32 R0, R24 ;  /* 0x0000001800007245 */ /* 0x000fc80000201400 */
[----:B------:R-:W-:-:S05]  /*a0b0*/  F2FP.BF16.F32.PACK_AB R0, RZ, R0 ;  /* 0x00000000ff00723e */ /* 0x000fca00000010ff */
[----:B------:R0:W-:Y:S02]  /*a0c0*/  STG.E.U16 desc[UR36][R4.64], R0 ;  /* 0x0000000004007986 */ /* 0x0001e4000c101524 */
.L_x_30071:
[----:B------:R-:W-:-:S05]  /*a0d0*/  VIADD R23, R23, 0x80 ;  /* 0x0000008017177836 */ /* 0x000fca0000000000 */
[----:B------:R-:W-:-:S13]  /*a0e0*/  ISETP.GE.AND P0, PT, R23, R16, PT ;  /* 0x000000101700720c */ /* 0x000fda0003f06270 */
[----:B------:R-:W-:Y:S05]  /*a0f0*/  @P0 BRA `(.L_x_30065) ;  /* 0x0000000c00940947 */ /* 0x000fea0003800000 */
[----:B------:R-:W5:Y:S01]  /*a100*/  LDCU UR4, c[0x0][0x3b4] ;  /* 0x00007680ff0477ac */ /* 0x000f620008000800 */
[----:B------:R-:W5:Y:S01]  /*a110*/  LDC.64 R8, c[0x0][0x388] ;  /* 0x0000e200ff087b82 */ /* 0x000f620000000a00 */
[----:B0---4-:R-:W-:Y:S01]  /*a120*/  IMAD R0, R2, 0x200, R23 ;  /* 0x0000020002007824 */ /* 0x011fe200078e0217 */
[----:B-123--:R-:W-:-:S03]  /*a130*/  PRMT R4, R17, 0x9910, RZ ;  /* 0x0000991011047816 */ /* 0x00efc600000000ff */
        /* <DEDUP_REMOVED lines=16> */
.L_x_30104:
[----:B------:R0:W-:Y:S01]  /*a240*/  STG.E.U8 desc[UR36][R8.64], R18 ;  /* 0x0000001208007986 */ /* 0x0001e2000c101124 */
[----:B------:R-:W-:Y:S05]  /*a250*/  BRA `(.L_x_30106) ;  /* 0x0000000c00387947 */ /* 0x000fea0003800000 */
.L_x_30103:
        /* <DEDUP_REMOVED lines=9> */
.L_x_30108:
[----:B------:R0:W-:Y:S01]  /*a2f0*/  STG.E desc[UR36][R8.64], R18 ;  /* 0x0000001208007986 */ /* 0x0001e2000c101924 */
[----:B------:R-:W-:Y:S05]  /*a300*/  BRA `(.L_x_30106) ;  /* 0x0000000c000c7947 */ /* 0x000fea0003800000 */
.L_x_30107:
[----:B------:R0:W-:Y:S01]  /*a310*/  STG.E.U16 desc[UR36][R8.64], R18 ;  /* 0x0000001208007986 */ /* 0x0001e2000c101524 */
[----:B------:R-:W-:Y:S05]  /*a320*/  BRA `(.L_x_30106) ;  /* 0x0000000c00047947 */ /* 0x000fea0003800000 */
.L_x_30102:
        /* <DEDUP_REMOVED lines=9> */
.L_x_30110:
[----:B------:R-:W-:-:S04]  /*a3c0*/  I2FP.F32.S32 R0, R18 ;  /* 0x0000001200007245 */ /* 0x000fc80000201400 */
[----:B------:R-:W-:-:S05]  /*a3d0*/  F2FP.F16.F32.PACK_AB R0, RZ, R0 ;  /* 0x00000000ff00723e */ /* 0x000fca00000000ff */
[----:B------:R0:W-:Y:S01]  /*a3e0*/  STG.E.U16 desc[UR36][R8.64], R0 ;  /* 0x0000000008007986 */ /* 0x0001e2000c101524 */
[----:B------:R-:W-:Y:S05]  /*a3f0*/  BRA `(.L_x_30106) ;  /* 0x0000000800d07947 */ /* 0x000fea0003800000 */
.L_x_30109:
        /* <DEDUP_REMOVED lines=10> */
.L_x_30112:
[----:B------:R-:W-:-:S04]  /*a4a0*/  I2FP.F32.S32 R18, R18 ;  /* 0x0000001200127245 */ /* 0x000fc80000201400 */
[----:B------:R-:W-:-:S04]  /*a4b0*/  F2FP.F16.F32.PACK_AB R3, RZ, R18 ;  /* 0x00000012ff03723e */ /* 0x000fc800000000ff */
[----:B------:R-:W-:-:S05]  /*a4c0*/  PRMT R3, R3, 0x5410, RZ ;  /* 0x0000541003037816 */ /* 0x000fca00000000ff */
[----:B------:R3:W-:Y:S01]  /*a4d0*/  STG.E desc[UR36][R8.64], R3 ;  /* 0x0000000308007986 */ /* 0x0007e2000c101924 */
[----:B------:R-:W-:Y:S05]  /*a4e0*/  BRA `(.L_x_30106) ;  /* 0x0000000800947947 */ /* 0x000fea0003800000 */
.L_x_30111:
[----:B------:R-:W0:Y:S02]  /*a4f0*/  I2F.F64 R18, R18 ;  /* 0x0000001200127312 */ /* 0x000e240000201c00 */
[----:B0-----:R4:W-:Y:S01]  /*a500*/  STG.E.64 desc[UR36][R8.64], R18 ;  /* 0x0000001208007986 */ /* 0x0019e2000c101b24 */
[----:B------:R-:W-:Y:S05]  /*a510*/  BRA `(.L_x_30106) ;  /* 0x0000000800887947 */ /* 0x000fea0003800000 */
.L_x_30101:
        /* <DEDUP_REMOVED lines=12> */
.L_x_30116:
        /* <DEDUP_REMOVED lines=17> */
.L_x_30119:
[----:B------:R-:W-:-:S04]  /*a6f0*/  SHF.R.U32.HI R3, RZ, 0x18, R5 ;  /* 0x00000018ff037819 */ /* 0x000fc80000011605 */
[----:B------:R-:W-:-:S04]  /*a700*/  LOP3.LUT R0, R0, 0x80, R3, 0xf8, !PT ;  /* 0x0000008000007812 */ /* 0x000fc800078ef803 */
[----:B------:R-:W-:-:S07]  /*a710*/  PRMT R4, R0, 0x7610, R4 ;  /* 0x0000761000047816 */ /* 0x000fce0000000004 */
.L_x_30118:
[----:B------:R-:W-:Y:S05]  /*a720*/  BSYNC.RECONVERGENT B0 ;  /* 0x0000000000007941 */ /* 0x000fea0003800200 */
.L_x_30117:
[----:B------:R0:W-:Y:S01]  /*a730*/  STG.E.U8 desc[UR36][R8.64], R4 ;  /* 0x0000000408007986 */ /* 0x0001e2000c101124 */
[----:B------:R-:W-:Y:S05]  /*a740*/  BRA `(.L_x_30106) ;  /* 0x0000000400fc7947 */ /* 0x000fea0003800000 */
.L_x_30115:
        /* <DEDUP_REMOVED lines=17> */
.L_x_30122:
[----:B------:R-:W-:-:S04]  /*a860*/  SHF.R.U32.HI R3, RZ, 0x18, R5 ;  /* 0x00000018ff037819 */ /* 0x000fc80000011605 */
[----:B------:R-:W-:-:S04]  /*a870*/  LOP3.LUT R0, R0, 0x80, R3, 0xf8, !PT ;  /* 0x0000008000007812 */ /* 0x000fc800078ef803 */
[----:B------:R-:W-:-:S07]  /*a880*/  PRMT R4, R0, 0x7610, R4 ;  /* 0x0000761000047816 */ /* 0x000fce0000000004 */
.L_x_30121:
[----:B------:R-:W-:Y:S05]  /*a890*/  BSYNC.RECONVERGENT B0 ;  /* 0x0000000000007941 */ /* 0x000fea0003800200 */
.L_x_30120:
[----:B------:R0:W-:Y:S01]  /*a8a0*/  STG.E.U8 desc[UR36][R8.64], R4 ;  /* 0x0000000408007986 */ /* 0x0001e2000c101124 */
[----:B------:R-:W-:Y:S05]  /*a8b0*/  BRA `(.L_x_30106) ;  /* 0x0000000400a07947 */ /* 0x000fea0003800000 */
.L_x_30114:
        /* <DEDUP_REMOVED lines=22> */
.L_x_30124:
[----:B------:R-:W-:-:S05]  /*aa20*/  SHF.R.S32.HI R19, RZ, 0x1f, R18 ;  /* 0x0000001fff137819 */ /* 0x000fca0000011412 */
[----:B------:R0:W-:Y:S01]  /*aa30*/  STG.E.64 desc[UR36][R8.64], R18 ;  /* 0x0000001208007986 */ /* 0x0001e2000c101b24 */
[----:B------:R-:W-:Y:S05]  /*aa40*/  BRA `(.L_x_30106) ;  /* 0x00000004003c7947 */ /* 0x000fea0003800000 */
.L_x_30123:
[----:B------:R0:W-:Y:S01]  /*aa50*/  STG.E desc[UR36][R8.64], R18 ;  /* 0x0000001208007986 */ /* 0x0001e2000c101924 */
[----:B------:R-:W-:Y:S05]  /*aa60*/  BRA `(.L_x_30106) ;  /* 0x0000000400347947 */ /* 0x000fea0003800000 */
.L_x_30113:
        /* <DEDUP_REMOVED lines=10> */
.L_x_30126:
[----:B------:R-:W0:Y:S01]  /*ab10*/  I2F.F64 R4, R18 ;  /* 0x0000001200047312 */ /* 0x000e220000201c00 */
[----:B------:R-:W-:-:S05]  /*ab20*/  CS2R R6, SRZ ;  /* 0x0000000000067805 */ /* 0x000fca000001ff00 */
[----:B0-----:R0:W-:Y:S01]  /*ab30*/  STG.E.128 desc[UR36][R8.64], R4 ;  /* 0x0000000408007986 */ /* 0x0011e2000c101d24 */
[----:B------:R-:W-:Y:S05]  /*ab40*/  BRA `(.L_x_30106) ;  /* 0x0000000000fc7947 */ /* 0x000fea0003800000 */
.L_x_30125:
[----:B------:R-:W-:-:S13]  /*ab50*/  ISETP.NE.AND P0, PT, R0, 0xf, PT ;  /* 0x0000000f0000780c */ /* 0x000fda0003f05270 */
[----:B------:R-:W-:Y:S05]  /*ab60*/  @!P0 BRA `(.L_x_30127) ;  /* 0x0000000000e88947 */ /* 0x000fea0003800000 */
[----:B------:R-:W-:-:S13]  /*ab70*/  ISETP.NE.AND P0, PT, R0, 0x17, PT ;  /* 0x000000170000780c */ /* 0x000fda0003f05270 */
[----:B------:R-:W-:Y:S05]  /*ab80*/  @!P0 BRA `(.L_x_30128) ;  /* 0x0000000000908947 */ /* 0x000fea0003800000 */
[----:B------:R-:W-:-:S13]  /*ab90*/  ISETP.NE.AND P0, PT, R0, 0x18, PT ;  /* 0x000000180000780c */ /* 0x000fda0003f05270 */
[----:B------:R-:W-:Y:S05]  /*aba0*/  @!P0 BRA `(.L_x_30129) ;  /* 0x0000000000448947 */ /* 0x000fea0003800000 */
.L_x_30105:
        /* <DEDUP_REMOVED lines=16> */
.L_x_30130:
[----:B------:R-:W-:Y:S05]  /*acb0*/  BRA `(.L_x_30106) ;  /* 0x0000000000a07947 */ /* 0x000fea0003800000 */
.L_x_30129:
        /* <DEDUP_REMOVED lines=13> */
.L_x_30132:
[----:B------:R-:W-:Y:S05]  /*ad90*/  BSYNC.RECONVERGENT B0 ;  /* 0x0000000000007941 */ /* 0x000fea0003800200 */
.L_x_30131:
[----:B------:R-:W-:-:S05]  /*ada0*/  LOP3.LUT R3, R0, 0x80, R3, 0xf8, !PT ;  /* 0x0000008000037812 */ /* 0x000fca00078ef803 */
[----:B------:R0:W-:Y:S01]  /*adb0*/  STG.E.U8 desc[UR36][R8.64], R3 ;  /* 0x0000000308007986 */ /* 0x0001e2000c101124 */
[----:B------:R-:W-:Y:S05]  /*adc0*/  BRA `(.L_x_30106) ;  /* 0x00000000005c7947 */ /* 0x000fea0003800000 */
.L_x_30128:
        /* <DEDUP_REMOVED lines=12> */
.L_x_30134:
[----:B------:R-:W-:Y:S01]  /*ae90*/  IMAD.MOV.U32 R0, RZ, RZ, 0x7f ;  /* 0x0000007fff007424 */ /* 0x000fe200078e00ff */
[----:B------:R-:W-:-:S04]  /*aea0*/  ISETP.GT.U32.AND P0, PT, R4, 0x7f800000, PT ;  /* 0x7f8000000400780c */ /* 0x000fc80003f04070 */
[----:B------:R-:W-:-:S09]  /*aeb0*/  SEL R0, R0, 0x7c, P0 ;  /* 0x0000007c00007807 */ /* 0x000fd20000000000 */
.L_x_30135:
[----:B------:R-:W-:Y:S05]  /*aec0*/  BSYNC.RECONVERGENT B0 ;  /* 0x0000000000007941 */ /* 0x000fea0003800200 */
.L_x_30133:
[----:B------:R-:W-:-:S04]  /*aed0*/  SHF.R.U32.HI R3, RZ, 0x18, R3 ;  /* 0x00000018ff037819 */ /* 0x000fc80000011603 */
[----:B------:R-:W-:-:S05]  /*aee0*/  LOP3.LUT R3, R0, 0x80, R3, 0xf8, !PT ;  /* 0x0000008000037812 */ /* 0x000fca00078ef803 */
[----:B------:R0:W-:Y:S01]  /*aef0*/  STG.E.U8 desc[UR36][R8.64], R3 ;  /* 0x0000000308007986 */ /* 0x0001e2000c101124 */
[----:B------:R-:W-:Y:S05]  /*af00*/  BRA `(.L_x_30106) ;  /* 0x00000000000c7947 */ /* 0x000fea0003800000 */
.L_x_30127:
[----:B------:R-:W-:-:S04]  /*af10*/  I2FP.F32.S32 R0, R18 ;  /* 0x0000001200007245 */ /* 0x000fc80000201400 */
[----:B------:R-:W-:-:S05]  /*af20*/  F2FP.BF16.F32.PACK_AB R0, RZ, R0 ;  /* 0x00000000ff00723e */ /* 0x000fca00000010ff */
[----:B------:R0:W-:Y:S02]  /*af30*/  STG.E.U16 desc[UR36][R8.64], R0 ;  /* 0x0000000008007986 */ /* 0x0001e4000c101524 */
.L_x_30106:
[----:B------:R-:W-:-:S07]  /*af40*/  VIADD R23, R23, 0x80 ;  /* 0x0000008017177836 */ /* 0x000fce0000000000 */
.L_x_30065:
[----:B------:R-:W-:Y:S05]  /*af50*/  BSYNC.RECONVERGENT B6 ;  /* 0x0000000000067941 */ /* 0x000fea0003800200 */
.L_x_30064:
        /* <DEDUP_REMOVED lines=21> */
.L_x_30139:
[----:B------:R-:W-:Y:S01]  /*b0b0*/  STG.E.U8 desc[UR36][R2.64], R22 ;  /* 0x0000001602007986 */ /* 0x000fe2000c101124 */
[----:B------:R-:W-:Y:S05]  /*b0c0*/  EXIT ;  /* 0x000000000000794d */ /* 0x000fea0003800000 */
.L_x_30138:
[----:B------:R-:W-:-:S13]  /*b0d0*/  ISETP.NE.AND P0, PT, R0, 0x2, PT ;  /* 0x000000020000780c */ /* 0x000fda0003f05270 */
[----:B------:R-:W-:Y:S05]  /*b0e0*/  @!P0 BRA `(.L_x_30141) ;  /* 0x0000000000248947 */ /* 0x000fea0003800000 */
[----:B------:R-:W-:-:S13]  /*b0f0*/  ISETP.NE.AND P0, PT, R0, 0x3, PT ;  /* 0x000000030000780c */ /* 0x000fda0003f05270 */
[----:B------:R-:W-:Y:S05]  /*b100*/  @!P0 BRA `(.L_x_30142) ;  /* 0x0000000000148947 */ /* 0x000fea0003800000 */
[----:B------:R-:W-:-:S13]  /*b110*/  ISETP.NE.AND P0, PT, R0, 0x4, PT ;  /* 0x000000040000780c */ /* 0x000fda0003f05270 */
[----:B------:R-:W-:Y:S05]  /*b120*/  @P0 BRA `(.L_x_30140) ;  /* 0x00000008003c0947 */ /* 0x000fea0003800000 */
[----:B------:R-:W-:-:S05]  /*b130*/  SHF.R.S32.HI R23, RZ, 0x1f, R22 ;  /* 0x0000001fff177819 */ /* 0x000fca0000011416 */
[----:B------:R-:W-:Y:S01]  /*b140*/  STG.E.64 desc[UR36][R2.64], R22 ;  /* 0x0000001602007986 */ /* 0x000fe2000c101b24 */
[----:B------:R-:W-:Y:S05]  /*b150*/  EXIT ;  /* 0x000000000000794d */ /* 0x000fea0003800000 */
.L_x_30142:
[----:B------:R-:W-:Y:S01]  /*b160*/  STG.E desc[UR36][R2.64], R22 ;  /* 0x0000001602007986 */ /* 0x000fe2000c101924 */
[----:B------:R-:W-:Y:S05]  /*b170*/  EXIT ;  /* 0x000000000000794d */ /* 0x000fea0003800000 */
.L_x_30141:
[----:B------:R-:W-:Y:S01]  /*b180*/  STG.E.U16 desc[UR36][R2.64], R22 ;  /* 0x0000001602007986 */ /* 0x000fe2000c101524 */
[----:B------:R-:W-:Y:S05]  /*b190*/  EXIT ;  /* 0x000000000000794d */ /* 0x000fea0003800000 */
.L_x_30137:
[----:B------:R-:W-:-:S13]  /*b1a0*/  ISETP.GT.AND P0, PT, R0, 0x6, PT ;  /* 0x000000060000780c */ /* 0x000fda0003f04270 */
[----:B------:R-:W-:Y:S05]  /*b1b0*/  @P0 BRA `(.L_x_30143) ;  /* 0x00000000002c0947 */ /* 0x000fea0003800000 */
[----:B------:R-:W-:-:S13]  /*b1c0*/  ISETP.NE.AND P0, PT, R0, 0x5, PT ;  /* 0x000000050000780c */ /* 0x000fda0003f05270 */
[----:B------:R-:W-:Y:S05]  /*b1d0*/  @!P0 BRA `(.L_x_30144) ;  /* 0x0000000000148947 */ /* 0x000fea0003800000 */
[----:B------:R-:W-:-:S13]  /*b1e0*/  ISETP.NE.AND P0, PT, R0, 0x6, PT ;  /* 0x000000060000780c */ /* 0x000fda0003f05270 */
[----:B------:R-:W-:Y:S05]  /*b1f0*/  @P0 BRA `(.L_x_30140) ;  /* 0x0000000800080947 */ /* 0x000fea0003800000 */
[----:B------:R-:W-:-:S05]  /*b200*/  I2FP.F32.S32 R5, R22 ;  /* 0x0000001600057245 */ /* 0x000fca0000201400 */
[----:B------:R-:W-:Y:S01]  /*b210*/  STG.E desc[UR36][R2.64], R5 ;  /* 0x0000000502007986 */ /* 0x000fe2000c101924 */
[----:B------:R-:W-:Y:S05]  /*b220*/  EXIT ;  /* 0x000000000000794d */ /* 0x000fea0003800000 */
.L_x_30144:
[----:B------:R-:W-:-:S04]  /*b230*/  I2FP.F32.S32 R0, R22 ;  /* 0x0000001600007245 */ /* 0x000fc80000201400 */
[----:B------:R-:W-:-:S05]  /*b240*/  F2FP.F16.F32.PACK_AB R0, RZ, R0 ;  /* 0x00000000ff00723e */ /* 0x000fca00000000ff */
[----:B------:R-:W-:Y:S01]  /*b250*/  STG.E.U16 desc[UR36][R2.64], R0 ;  /* 0x0000000002007986 */ /* 0x000fe2000c101524 */
[----:B------:R-:W-:Y:S05]  /*b260*/  EXIT ;  /* 0x000000000000794d */ /* 0x000fea0003800000 */
.L_x_30143:
        /* <DEDUP_REMOVED lines=8> */
[----:B------:R-:W-:Y:S01]  /*b2f0*/  STG.E.64 desc[UR36][R2.64], R22 ;  /* 0x0000001602007986 */ /* 0x000fe2000c101b24 */
[----:B------:R-:W-:Y:S05]  /*b300*/  EXIT ;  /* 0x000000000000794d */ /* 0x000fea0003800000 */
.L_x_30146:
[----:B------:R-:W-:-:S04]  /*b310*/  I2FP.F32.S32 R22, R22 ;  /* 0x0000001600167245 */ /* 0x000fc80000201400 */
[----:B------:R-:W-:-:S04]  /*b320*/  F2FP.F16.F32.PACK_AB R5, RZ, R22 ;  /* 0x00000016ff05723e */ /* 0x000fc800000000ff */
[----:B------:R-:W-:-:S05]  /*b330*/  PRMT R5, R5, 0x5410, RZ ;  /* 0x0000541005057816 */ /* 0x000fca00000000ff */
[----:B------:R-:W-:Y:S01]  /*b340*/  STG.E desc[UR36][R2.64], R5 ;  /* 0x0000000502007986 */ /* 0x000fe2000c101924 */
[----:B------:R-:W-:Y:S05]  /*b350*/  EXIT ;  /* 0x000000000000794d */ /* 0x000fea0003800000 */
.L_x_30145:
[----:B------:R-:W0:Y:S02]  /*b360*/  I2F.F64 R22, R22 ;  /* 0x0000001600167312 */ /* 0x000e240000201c00 */
[----:B0-----:R-:W-:Y:S01]  /*b370*/  STG.E.64 desc[UR36][R2.64], R22 ;  /* 0x0000001602007986 */ /* 0x001fe2000c101b24 */
[----:B------:R-:W-:Y:S05]  /*b380*/  EXIT ;  /* 0x000000000000794d */ /* 0x000fea0003800000 */
.L_x_30136:
        /* <DEDUP_REMOVED lines=12> */
.L_x_30150:
        /* <DEDUP_REMOVED lines=18> */
.L_x_30153:
[----:B------:R-:W-:-:S04]  /*b570*/  SHF.R.U32.HI R5, RZ, 0x18, R5 ;  /* 0x00000018ff057819 */ /* 0x000fc80000011605 */
[----:B------:R-:W-:-:S07]  /*b580*/  LOP3.LUT R0, R0, 0x80, R5, 0xf8, !PT ;  /* 0x0000008000007812 */ /* 0x000fce00078ef805 */
.L_x_30152:
[----:B------:R-:W-:Y:S05]  /*b590*/  BSYNC.RECONVERGENT B0 ;  /* 0x0000000000007941 */ /* 0x000fea0003800200 */
.L_x_30151:
[----:B------:R-:W-:Y:S01]  /*b5a0*/  STG.E.U8 desc[UR36][R2.64], R0 ;  /* 0x0000000002007986 */ /* 0x000fe2000c101124 */
[----:B------:R-:W-:Y:S05]  /*b5b0*/  EXIT ;  /* 0x000000000000794d */ /* 0x000fea0003800000 */
.L_x_30149:
        /* <DEDUP_REMOVED lines=18> */
.L_x_30156:
[----:B------:R-:W-:-:S04]  /*b6e0*/  SHF.R.U32.HI R5, RZ, 0x18, R5 ;  /* 0x00000018ff057819 */ /* 0x000fc80000011605 */
[----:B------:R-:W-:-:S07]  /*b6f0*/  LOP3.LUT R0, R0, 0x80, R5, 0xf8, !PT ;  /* 0x0000008000007812 */ /* 0x000fce00078ef805 */
.L_x_30155:
[----:B------:R-:W-:Y:S05]  /*b700*/  BSYNC.RECONVERGENT B0 ;  /* 0x0000000000007941 */ /* 0x000fea0003800200 */
.L_x_30154:
[----:B------:R-:W-:Y:S01]  /*b710*/  STG.E.U8 desc[UR36][R2.64], R0 ;  /* 0x0000000002007986 */ /* 0x000fe2000c101124 */
[----:B------:R-:W-:Y:S05]  /*b720*/  EXIT ;  /* 0x000000000000794d */ /* 0x000fea0003800000 */
.L_x_30148:
        /* <DEDUP_REMOVED lines=22> */
.L_x_30158:
[----:B------:R-:W-:-:S05]  /*b890*/  SHF.R.S32.HI R23, RZ, 0x1f, R22 ;  /* 0x0000001fff177819 */ /* 0x000fca0000011416 */
[----:B------:R-:W-:Y:S01]  /*b8a0*/  STG.E.64 desc[UR36][R2.64], R22 ;  /* 0x0000001602007986 */ /* 0x000fe2000c101b24 */
[----:B------:R-:W-:Y:S05]  /*b8b0*/  EXIT ;  /* 0x000000000000794d */ /* 0x000fea0003800000 */
.L_x_30157:
[----:B------:R-:W-:Y:S01]  /*b8c0*/  STG.E desc[UR36][R2.64], R22 ;  /* 0x0000001602007986 */ /* 0x000fe2000c101924 */
[----:B------:R-:W-:Y:S05]  /*b8d0*/  EXIT ;  /* 0x000000000000794d */ /* 0x000fea0003800000 */
.L_x_30147:
        /* <DEDUP_REMOVED lines=8> */
[----:B------:R-:W-:Y:S01]  /*b960*/  STG.E.U8 desc[UR36][R2.64], R5 ;  /* 0x0000000502007986 */ /* 0x000fe2000c101124 */
[----:B------:R-:W-:Y:S05]  /*b970*/  EXIT ;  /* 0x000000000000794d */ /* 0x000fea0003800000 */
.L_x_30160:
[----:B------:R-:W0:Y:S01]  /*b980*/  I2F.F64 R4, R22 ;  /* 0x0000001600047312 */ /* 0x000e220000201c00 */
[----:B------:R-:W-:-:S05]  /*b990*/  CS2R R6, SRZ ;  /* 0x0000000000067805 */ /* 0x000fca000001ff00 */
[----:B0-----:R-:W-:Y:S01]  /*b9a0*/  STG.E.128 desc[UR36][R2.64], R4 ;  /* 0x0000000402007986 */ /* 0x001fe2000c101d24 */
[----:B------:R-:W-:Y:S05]  /*b9b0*/  EXIT ;  /* 0x000000000000794d */ /* 0x000fea0003800000 */
.L_x_30159:
[----:B------:R-:W-:-:S13]  /*b9c0*/  ISETP.NE.AND P0, PT, R0, 0xf, PT ;  /* 0x0000000f0000780c */ /* 0x000fda0003f05270 */
[----:B------:R-:W-:Y:S05]  /*b9d0*/  @!P0 BRA `(.L_x_30161) ;  /* 0x0000000000e88947 */ /* 0x000fea0003800000 */
[----:B------:R-:W-:-:S13]  /*b9e0*/  ISETP.NE.AND P0, PT, R0, 0x17, PT ;  /* 0x000000170000780c */ /* 0x000fda0003f05270 */
[----:B------:R-:W-:Y:S05]  /*b9f0*/  @!P0 BRA `(.L_x_30162) ;  /* 0x0000000000908947 */ /* 0x000fea0003800000 */
[----:B------:R-:W-:-:S13]  /*ba00*/  ISETP.NE.AND P0, PT, R0, 0x18, PT ;  /* 0x000000180000780c */ /* 0x000fda0003f05270 */
[----:B------:R-:W-:Y:S05]  /*ba10*/  @!P0 BRA `(.L_x_30163) ;  /* 0x0000000000448947 */ /* 0x000fea0003800000 */
.L_x_30140:
        /* <DEDUP_REMOVED lines=16> */
.L_x_30164:
[----:B------:R-:W-:Y:S05]  /*bb20*/  EXIT ;  /* 0x000000000000794d */ /* 0x000fea0003800000 */
.L_x_30163:
        /* <DEDUP_REMOVED lines=13> */
.L_x_30166:
[----:B------:R-:W-:Y:S05]  /*bc00*/  BSYNC.RECONVERGENT B0 ;  /* 0x0000000000007941 */ /* 0x000fea0003800200 */
.L_x_30165:
[----:B------:R-:W-:-:S05]  /*bc10*/  LOP3.LUT R5, R0, 0x80, R5, 0xf8, !PT ;  /* 0x0000008000057812 */ /* 0x000fca00078ef805 */
[----:B------:R-:W-:Y:S01]  /*bc20*/  STG.E.U8 desc[UR36][R2.64], R5 ;  /* 0x0000000502007986 */ /* 0x000fe2000c101124 */
[----:B------:R-:W-:Y:S05]  /*bc30*/  EXIT ;  /* 0x000000000000794d */ /* 0x000fea0003800000 */
.L_x_30162:
        /* <DEDUP_REMOVED lines=12> */
.L_x_30168:
[----:B------:R-:W-:Y:S01]  /*bd00*/  IMAD.MOV.U32 R0, RZ, RZ, 0x7f ;  /* 0x0000007fff007424 */ /* 0x000fe200078e00ff */
[----:B------:R-:W-:-:S04]  /*bd10*/  ISETP.GT.U32.AND P0, PT, R4, 0x7f800000, PT ;  /* 0x7f8000000400780c */ /* 0x000fc80003f04070 */
[----:B------:R-:W-:-:S09]  /*bd20*/  SEL R0, R0, 0x7c, P0 ;  /* 0x0000007c00007807 */ /* 0x000fd20000000000 */
.L_x_30169:
[----:B------:R-:W-:Y:S05]  /*bd30*/  BSYNC.RECONVERGENT B0 ;  /* 0x0000000000007941 */ /* 0x000fea0003800200 */
.L_x_30167:
[----:B------:R-:W-:-:S04]  /*bd40*/  SHF.R.U32.HI R5, RZ, 0x18, R5 ;  /* 0x00000018ff057819 */ /* 0x000fc80000011605 */
[----:B------:R-:W-:-:S05]  /*bd50*/  LOP3.LUT R5, R0, 0x80, R5, 0xf8, !PT ;  /* 0x0000008000057812 */ /* 0x000fca00078ef805 */
[----:B------:R-:W-:Y:S01]  /*bd60*/  STG.E.U8 desc[UR36][R2.64], R5 ;  /* 0x0000000502007986 */ /* 0x000fe2000c101124 */
[----:B------:R-:W-:Y:S05]  /*bd70*/  EXIT ;  /* 0x000000000000794d */ /* 0x000fea0003800000 */
.L_x_30161:
[----:B------:R-:W-:-:S04]  /*bd80*/  I2FP.F32.S32 R0, R22 ;  /* 0x0000001600007245 */ /* 0x000fc80000201400 */
[----:B------:R-:W-:-:S05]  /*bd90*/  F2FP.BF16.F32.PACK_AB R0, RZ, R0 ;  /* 0x00000000ff00723e */ /* 0x000fca00000010ff */
[----:B------:R-:W-:Y:S01]  /*bda0*/  STG.E.U16 desc[UR36][R2.64], R0 ;  /* 0x0000000002007986 */ /* 0x000fe2000c101524 */
[----:B------:R-:W-:Y:S05]  /*bdb0*/  EXIT ;  /* 0x000000000000794d */ /* 0x000fea0003800000 */
.L_x_30170:
        /* <DEDUP_REMOVED lines=12> */
.L_x_37188:


//--------------------- .text._ZN2at6native18elementwise_kernelILi128ELi2EZNS0_22gpu_kernel_impl_nocastINS0_13BinaryFunctorIiiiZZZNS0_15binary_internal21div_floor_kernel_cudaERNS_18TensorIteratorBaseEENKUlvE_clEvENKUlvE1_clEvEUliiE_EEEEvS6_RKT_EUliE_EEviT1_ --------------------------
	.section	.text._ZN2at6native18elementwise_kernelILi128ELi2EZNS0_22gpu_kernel_impl_nocastINS0_13BinaryFunctorIiiiZZZNS0_15binary_internal21div_floor_kernel_cudaERNS_18TensorIteratorBaseEENKUlvE_clEvENKUlvE1_clEvEUliiE_EEEEvS6_RKT_EUliE_EEviT1_,"ax",@progbits
	.align	128
        .global         _ZN2at6native18elementwise_kernelILi128ELi2EZNS0_22gpu_kernel_impl_nocastINS0_13BinaryFunctorIiiiZZZNS0_15binary_internal21div_floor_kernel_cudaERNS_18TensorIteratorBaseEENKUlvE_clEvENKUlvE1_clEvEUliiE_EEEEvS6_RKT_EUliE_EEviT1_
        .type           _ZN2at6native18elementwise_kernelILi128ELi2EZNS0_22gpu_kernel_impl_nocastINS0_13BinaryFunctorIiiiZZZNS0_15binary_internal21div_floor_kernel_cudaERNS_18TensorIteratorBaseEENKUlvE_clEvENKUlvE1_clEvEUliiE_EEEEvS6_RKT_EUliE_EEviT1_,@function
        .size           _ZN2at6native18elementwise_kernelILi128ELi2EZNS0_22gpu_kernel_impl_nocastINS0_13BinaryFunctorIiiiZZZNS0_15binary_internal21div_floor_kernel_cudaERNS_18TensorIteratorBaseEENKUlvE_clEvENKUlvE1_clEvEUliiE_EEEEvS6_RKT_EUliE_EEviT1_,(.L_x_37189 - _ZN2at6native18elementwise_kernelILi128ELi2EZNS0_22gpu_kernel_impl_nocastINS0_13BinaryFunctorIiiiZZZNS0_15binary_internal21div_floor_kernel_cudaERNS_18TensorIteratorBaseEENKUlvE_clEvENKUlvE1_clEvEUliiE_EEEEvS6_RKT_EUliE_EEviT1_)
        .other          _ZN2at6native18elementwise_kernelILi128ELi2EZNS0_22gpu_kernel_impl_nocastINS0_13BinaryFunctorIiiiZZZNS0_15binary_internal21div_floor_kernel_cudaERNS_18TensorIteratorBaseEENKUlvE_clEvENKUlvE1_clEvEUliiE_EEEEvS6_RKT_EUliE_EEviT1_,@"STO_CUDA_ENTRY STV_DEFAULT"
_ZN2at6native18elementwise_kernelILi128ELi2EZNS0_22gpu_kernel_impl_nocastINS0_13BinaryFunctorIiiiZZZNS0_15binary_internal21div_floor_kernel_cudaERNS_18TensorIteratorBaseEENKUlvE_clEvENKUlvE1_clEvEUliiE_EEEEvS6_RKT_EUliE_EEviT1_:
.text._ZN2at6native18elementwise_kernelILi128ELi2EZNS0_22gpu_kernel_impl_nocastINS0_13BinaryFunctorIiiiZZZNS0_15binary_internal21div_floor_kernel_cudaERNS_18TensorIteratorBaseEENKUlvE_clEvENKUlvE1_clEvEUliiE_EEEEvS6_RKT_EUliE_EEviT1_:
        /* <DEDUP_REMOVED lines=16> */
[----:B-1----:R-:W2:Y:S02]  /*0100*/  LDG.E R5, desc[UR6][R4.64] ;  /* 0x0000000604057981 */ /* 0x002ea4000c1e1900 */
[----:B--2---:R-:W-:-:S04]  /*0110*/  LOP3.LUT R2, R5, R0, RZ, 0x3c, !PT ;  /* 0x0000000005027212 */ /* 0x004fc800078e3cff */
        /* <DEDUP_REMOVED lines=27> */
[C---:B------:R-:W-:Y:S02]  /*02d0*/  IADD3 R2, PT, PT, -R7.reuse, RZ, RZ ;  /* 0x000000ff07027210 */ /* 0x040fe40007ffe1ff */
[----:B------:R-:W-:-:S03]  /*02e0*/  IADD3 R9, PT, PT, R7, -0x1, RZ ;  /* 0xffffffff07097810 */ /* 0x000fc60007ffe0ff */
[----:B------:R-:W-:-:S05]  /*02f0*/  IMAD R0, R5, R2, R0 ;  /* 0x0000000205007224 */ /* 0x000fca00078e0200 */
[----:B------:R-:W-:-:S13]  /*0300*/  ISETP.NE.AND P0, PT, R0, RZ, PT ;  /* 0x000000ff0000720c */ /* 0x000fda0003f05270 */
[----:B------:R-:W-:Y:S01]  /*0310*/  @!P0 IMAD.MOV R9, RZ, RZ, R7 ;  /* 0x000000ffff098224 */ /* 0x000fe200078e0207 */
[----:B------:R-:W-:Y:S06]  /*0320*/  BRA `(.L_x_30175) ;  /* 0x0000000000607947 */ /* 0x000fec0003800000 */
.L_x_30174:
[-C--:B------:R-:W-:Y:S02]  /*0330*/  IABS R2, R5.reuse ;  /* 0x0000000500027213 */ /* 0x080fe40000000000 */
[----:B------:R-:W-:Y:S02]  /*0340*/  IABS R8, R0 ;  /* 0x0000000000087213 */ /* 0x000fe40000000000 */
[----:B------:R-:W0:Y:S01]  /*0350*/  I2F.RP R4, R2 ;  /* 0x0000000200047306 */ /* 0x000e220000209400 */
[-C--:B------:R-:W-:Y:S02]  /*0360*/  IABS R10, R5.reuse ;  /* 0x00000005000a7213 */ /* 0x080fe40000000000 */
[----:B------:R-:W-:-:S04]  /*0370*/  LOP3.LUT R0, R0, R5, RZ, 0x3c, !PT ;  /* 0x0000000500007212 */ /* 0x000fc800078e3cff */
[----:B------:R-:W-:Y:S01]  /*0380*/  ISETP.GE.AND P0, PT, R0, RZ, PT ;  /* 0x000000ff0000720c */ /* 0x000fe20003f06270 */
[----:B0-----:R-:W0:Y:S02]  /*0390*/  MUFU.RCP R4, R4 ;  /* 0x0000000400047308 */ /* 0x001e240000001000 */
[----:B0-----:R-:W-:Y:S02]  /*03a0*/  IADD3 R6, PT, PT, R4, 0xffffffe, RZ ;  /* 0x0ffffffe04067810 */ /* 0x001fe40007ffe0ff */
[----:B------:R-:W-:-:S04]  /*03b0*/  IADD3 R4, PT, PT, RZ, -R10, RZ ;  /* 0x8000000aff047210 */ /* 0x000fc80007ffe0ff */
        /* <DEDUP_REMOVED lines=15> */
.L_x_30175:
[----:B------:R-:W0:Y:S01]  /*04b0*/  LDC.64 R4, c[0x0][0x5e8] ;  /* 0x00017a00ff047b82 */ /* 0x000e220000000a00 */
[----:B------:R-:W-:Y:S01]  /*04c0*/  VIADD R3, R3, 0x80 ;  /* 0x0000008003037836 */ /* 0x000fe20000000000 */
[----:B0-----:R0:W-:Y:S06]  /*04d0*/  STG.E desc[UR6][R4.64], R9 ;  /* 0x0000000904007986 */ /* 0x0011ec000c101906 */
.L_x_30173:
[----:B------:R-:W-:Y:S05]  /*04e0*/  BSYNC.RECONVERGENT B0 ;  /* 0x0000000000007941 */ /* 0x000fea0003800200 */
.L_x_30172:
[----:B------:R-:W-:-:S13]  /*04f0*/  ISETP.GE.AND P0, PT, R3, UR4, PT ;  /* 0x0000000403007c0c */ /* 0x000fda000bf06270 */
[----:B------:R-:W-:Y:S05]  /*0500*/  @P0 EXIT ;  /* 0x000000000000094d */ /* 0x000fea0003800000 */
[----:B------:R-:W1:Y:S08]  /*0510*/  LDC.64 R2, c[0x0][0x5f0] ;  /* 0x00017c00ff027b82 */ /* 0x000e700000000a00 */
[----:B0-----:R-:W0:Y:S01]  /*0520*/  LDC.64 R4, c[0x0][0x5f8] ;  /* 0x00017e00ff047b82 */ /* 0x001e220000000a00 */
[----:B-1----:R-:W2:Y:S04]  /*0530*/  LDG.E R3, desc[UR6][R2.64] ;  /* 0x0000000602037981 */ /* 0x002ea8000c1e1900 */
[----:B0-----:R-:W2:Y:S02]  /*0540*/  LDG.E R0, desc[UR6][R4.64] ;  /* 0x0000000604007981 */ /* 0x001ea4000c1e1900 */
        /* <DEDUP_REMOVED lines=35> */
[----:B0-----:R-:W-:Y:S01]  /*0780*/  STG.E desc[UR6][R4.64], R3 ;  /* 0x0000000304007986 */ /* 0x001fe2000c101906 */
[----:B------:R-:W-:Y:S05]  /*0790*/  EXIT ;  /* 0x000000000000794d */ /* 0x000fea0003800000 */
.L_x_30176:
        /* <DEDUP_REMOVED lines=8> */
[----:B0-----:R-:W-:Y:S02]  /*0820*/  HFMA2 R4, -RZ, RZ, 0, 0 ;  /* 0x00000000ff047431 */ /* 0x001fe400000001ff */
        /* <DEDUP_REMOVED lines=13> */
[----:B------:R-:W-:-:S05]  /*0900*/  @P1 IADD3 R5, PT, PT, R5, 0x1, RZ ;  /* 0x0000000105051810 */ /* 0x000fca0007ffe0ff */
[----:B------:R-:W-:Y:S01]  /*0910*/  @!P0 IMAD.MOV R5, RZ, RZ, -R5 ;  /* 0x000000ffff058224 */ /* 0x000fe200078e0a05 */
[----:B------:R-:W-:-:S05]  /*0920*/  @!P2 LOP3.LUT R5, RZ, R0, RZ, 0x33, !PT ;  /* 0x00000000ff05a212 */ /* 0x000fca00078e33ff */
[----:B0-----:R-:W-:Y:S01]  /*0930*/  STG.E desc[UR6][R2.64], R5 ;  /* 0x0000000502007986 */ /* 0x001fe2000c101906 */
[----:B------:R-:W-:Y:S05]  /*0940*/  EXIT ;  /* 0x000000000000794d */ /* 0x000fea0003800000 */
.L_x_30171:
        /* <DEDUP_REMOVED lines=355> */
.L_x_30179:
[----:B------:R-:W0:Y:S02]  /*1f80*/  LDCU.128 UR8, c[0x0][0x5f0] ;  /* 0x0000be00ff0877ac */ /* 0x000e240008000c00 */
[----:B0-----:R-:W-:Y:S02]  /*1f90*/  IADD3 R8, P0, PT, R6, UR8, RZ ;  /* 0x0000000806087c10 */ /* 0x001fe4000ff1e0ff */
[----:B------:R-:W-:Y:S02]  /*1fa0*/  IADD3 R6, P1, PT, R4, UR10, RZ ;  /* 0x0000000a04067c10 */ /* 0x000fe4000ff3e0ff */
[----:B------:R-:W-:Y:S02]  /*1fb0*/  IADD3.X R9, PT, PT, RZ, UR9, RZ, P0, !PT ;  /* 0x00000009ff097c10 */ /* 0x000fe400087fe4ff */
[----:B------:R-:W-:-:S03]  /*1fc0*/  IADD3.X R7, PT, PT, RZ, UR11, RZ, P1, !PT ;  /* 0x0000000bff077c10 */ /* 0x000fc60008ffe4ff */
[----:B------:R-:W2:Y:S04]  /*1fd0*/  LDG.E R4, desc[UR6][R8.64] ;  /* 0x0000000608047981 */ /* 0x000ea8000c1e1900 */
[----:B------:R-:W2:Y:S01]  /*1fe0*/  LDG.E R7, desc[UR6][R6.64] ;  /* 0x0000000606077981 */ /* 0x000ea2000c1e1900 */
[----:B------:R-:W-:Y:S01]  /*1ff0*/  BSSY.RECONVERGENT B1, `(.L_x_30180) ;  /* 0x000003d000017945 */ /* 0x000fe20003800200 */
        /* <DEDUP_REMOVED lines=11> */
[----:B0-----:R-:W-:Y:S01]  /*20b0*/  HFMA2 R8, -RZ, RZ, 0, 0 ;  /* 0x00000000ff087431 */ /* 0x001fe200000001ff */
[----:B-1----:R-:W-:-:S05]  /*20c0*/  IADD3 R10, PT, PT, RZ, -R9, RZ ;  /* 0x80000009ff0a7210 */ /* 0x002fca0007ffe0ff */
        /* <DEDUP_REMOVED lines=19> */
[----:B------:R-:W-:Y:S01]  /*2200*/  @!P0 IADD3 R7, PT, PT, R9, RZ, RZ ;  /* 0x000000ff09078210 */ /* 0x000fe20007ffe0ff */
[----:B------:R-:W-:Y:S06]  /*2210*/  BRA `(.L_x_30182) ;  /* 0x0000000000687947 */ /* 0x000fec0003800000 */
.L_x_30181:
        /* <DEDUP_REMOVED lines=9> */
[----:B0-----:R-:W-:Y:S02]  /*22b0*/  MOV R8, RZ ;  /* 0x000000ff00087202 */ /* 0x001fe40000000f00 */
        /* <DEDUP_REMOVED lines=10> */
[----:B------:R-:W-:-:S13]  /*2360*/  ISETP.GE.U32.AND P1, PT, R9, R6, PT ;  /* 0x000000060900720c */ /* 0x000fda0003f26070 */
[----:B------:R-:W-:-:S04]  /*2370*/  @P1 IADD3 R11, PT, PT, R11, 0x1, RZ ;  /* 0x000000010b0b1810 */ /* 0x000fc80007ffe0ff */
[----:B------:R-:W-:-:S05]  /*2380*/  MOV R4, R11 ;  /* 0x0000000b00047202 */ /* 0x000fca0000000f00 */
[----:B------:R-:W-:Y:S01]  /*2390*/  @!P0 IMAD.MOV R4, RZ, RZ, -R4 ;  /* 0x000000ffff048224 */ /* 0x000fe200078e0a04 */
[----:B------:R-:W-:-:S04]  /*23a0*/  @!P2 LOP3.LUT R4, RZ, R7, RZ, 0x33, !PT ;  /* 0x00000007ff04a212 */ /* 0x000fc800078e33ff */
[----:B------:R-:W-:-:S07]  /*23b0*/  MOV R7, R4 ;  /* 0x0000000400077202 */ /* 0x000fce0000000f00 */
.L_x_30182:
[----:B------:R-:W-:Y:S05]  /*23c0*/  BSYNC.RECONVERGENT B1 ;  /* 0x0000000000017941 */ /* 0x000fea0003800200 */
.L_x_30180:
[----:B------:R-:W0:Y:S01]  /*23d0*/  LDCU.64 UR8, c[0x0][0x5e8] ;  /* 0x0000bd00ff0877ac */ /* 0x000e220008000a00 */
[----:B------:R-:W-:Y:S02]  /*23e0*/  IADD3 R3, PT, PT, R3, 0x80, RZ ;  /* 0x0000008003037810 */ /* 0x000fe40007ffe0ff */
[----:B0-----:R-:W-:-:S04]  /*23f0*/  IADD3 R4, P0, PT, R5, UR8, RZ ;  /* 0x0000000805047c10 */ /* 0x001fc8000ff1e0ff */
[----:B------:R-:W-:-:S05]  /*2400*/  IADD3.X R5, PT, PT, RZ, UR9, RZ, P0, !PT ;  /* 0x00000009ff057c10 */ /* 0x000fca00087fe4ff */
[----:B------:R0:W-:Y:S04]  /*2410*/  STG.E desc[UR6][R4.64], R7 ;  /* 0x0000000704007986 */ /* 0x0001e8000c101906 */
.L_x_30178:
[----:B------:R-:W-:Y:S05]  /*2420*/  BSYNC.RECONVERGENT B0 ;  /* 0x0000000000007941 */ /* 0x000fea0003800200 */
.L_x_30177:
        /* <DEDUP_REMOVED lines=350> */
.L_x_30183:
[----:B------:R-:W0:Y:S01]  /*3a10*/  LDCU.128 UR8, c[0x0][0x5f0] ;  /* 0x0000be00ff0877ac */ /* 0x000e220008000c00 */
[----:B------:R-:W1:Y:S01]  /*3a20*/  LDCU.64 UR4, c[0x0][0x5e8] ;  /* 0x0000bd00ff0477ac */ /* 0x000e620008000a00 */
[----:B0-----:R-:W-:Y:S02]  /*3a30*/  IADD3 R6, P0, PT, R4, UR8, RZ ;  /* 0x0000000804067c10 */ /* 0x001fe4000ff1e0ff */
[----:B------:R-:W-:Y:S02]  /*3a40*/  IADD3 R4, P1, PT, R2, UR10, RZ ;  /* 0x0000000a02047c10 */ /* 0x000fe4000ff3e0ff */
[----:B------:R-:W-:-:S03]  /*3a50*/  IADD3.X R7, PT, PT, RZ, UR9, RZ, P0, !PT ;  /* 0x00000009ff077c10 */ /* 0x000fc600087fe4ff */
[----:B------:R-:W-:Y:S02]  /*3a60*/  IMAD.X R5, RZ, RZ, UR11, P1 ;  /* 0x0000000bff057e24 */ /* 0x000fe400088e06ff */
[----:B------:R-:W2:Y:S04]  /*3a70*/  LDG.E R0, desc[UR6][R6.64] ;  /* 0x0000000606007981 */ /* 0x000ea8000c1e1900 */
[----:B------:R-:W2:Y:S01]  /*3a80*/  LDG.E R5, desc[UR6][R4.64] ;  /* 0x0000000604057981 */ /* 0x000ea2000c1e1900 */
[----:B-1----:R-:W-:Y:S01]  /*3a90*/  IADD3 R2, P1, PT, R3, UR4, RZ ;  /* 0x0000000403027c10 */ /* 0x002fe2000ff3e0ff */
[----:B------:R-:W-:Y:S03]  /*3aa0*/  BSSY.RECONVERGENT B0, `(.L_x_30184) ;  /* 0x000003e000007945 */ /* 0x000fe60003800200 */
[----:B------:R-:W-:-:S02]  /*3ab0*/  IADD3.X R3, PT, PT, RZ, UR5, RZ, P1, !PT ;  /* 0x00000005ff037c10 */ /* 0x000fc40008ffe4ff */
        /* <DEDUP_REMOVED lines=34> */
.L_x_30185:
        /* <DEDUP_REMOVED lines=24> */
[----:B------:R-:W-:-:S04]  /*3e60*/  @!P2 LOP3.LUT R0, RZ, R5, RZ, 0x33, !PT ;  /* 0x00000005ff00a212 */ /* 0x000fc800078e33ff */
[----:B------:R-:W-:-:S07]  /*3e70*/  MOV R5, R0 ;  /* 0x0000000000057202 */ /* 0x000fce0000000f00 */
.L_x_30186:
[----:B------:R-:W-:Y:S05]  /*3e80*/  BSYNC.RECONVERGENT B0 ;  /* 0x0000000000007941 */ /* 0x000fea0003800200 */
.L_x_30184:
[----:B------:R-:W-:Y:S01]  /*3e90*/  STG.E desc[UR6][R2.64], R5 ;  /* 0x0000000502007986 */ /* 0x000fe2000c101906 */
[----:B------:R-:W-:Y:S05]  /*3ea0*/  EXIT ;  /* 0x000000000000794d */ /* 0x000fea0003800000 */
.L_x_30187:
        /* <DEDUP_REMOVED lines=13> */
.L_x_37189:


//--------------------- .text._ZN2at6native27unrolled_elementwise_kernelINS0_13BinaryFunctorIiiiZZZNS0_15binary_internal21div_floor_kernel_cudaERNS_18TensorIteratorBaseEENKUlvE_clEvENKUlvE1_clEvEUliiE_EESt5arrayIPcLm3EELi4E23TrivialOffsetCalculatorILi2EjESD_ILi1EjENS0_6memory15LoadWithoutCastENSG_16StoreWithoutCastEEEviT_T0_T2_T3_T4_T5_ --------------------------
	.section	.text._ZN2at6native27unrolled_elementwise_kernelINS0_13BinaryFunctorIiiiZZZNS0_15binary_internal21div_floor_kernel_cudaERNS_18TensorIteratorBaseEENKUlvE_clEvENKUlvE1_clEvEUliiE_EESt5arrayIPcLm3EELi4E23TrivialOffsetCalculatorILi2EjESD_ILi1EjENS0_6memory15LoadWithoutCastENSG_16StoreWithoutCastEEEviT_T0_T2_T3_T4_T5_,"ax",@progbits
	.align	128
        .global         _ZN2at6native27unrolled_elementwise_kernelINS0_13BinaryFunctorIiiiZZZNS0_15binary_internal21div_floor_kernel_cudaERNS_18TensorIteratorBaseEENKUlvE_clEvENKUlvE1_clEvEUliiE_EESt5arrayIPcLm3EELi4E23TrivialOffsetCalculatorILi2EjESD_ILi1EjENS0_6memory15LoadWithoutCastENSG_16StoreWithoutCastEEEviT_T0_T2_T3_T4_T5_
        .type           _ZN2at6native27unrolled_elementwise_kernelINS0_13BinaryFunctorIiiiZZZNS0_15binary_internal21div_floor_kernel_cudaERNS_18TensorIteratorBaseEENKUlvE_clEvENKUlvE1_clEvEUliiE_EESt5arrayIPcLm3EELi4E23TrivialOffsetCalculatorILi2EjESD_ILi1EjENS0_6memory15LoadWithoutCastENSG_16StoreWithoutCastEEEviT_T0_T2_T3_T4_T5_,@function
        .size           _ZN2at6native27unrolled_elementwise_kernelINS0_13BinaryFunctorIiiiZZZNS0_15binary_internal21div_floor_kernel_cudaERNS_18TensorIteratorBaseEENKUlvE_clEvENKUlvE1_clEvEUliiE_EESt5arrayIPcLm3EELi4E23TrivialOffsetCalculatorILi2EjESD_ILi1EjENS0_6memory15LoadWithoutCastENSG_16StoreWithoutCastEEEviT_T0_T2_T3_T4_T5_,(.L_x_37190 - _ZN2at6native27unrolled_elementwise_kernelINS0_13BinaryFunctorIiiiZZZNS0_15binary_internal21div_floor_kernel_cudaERNS_18TensorIteratorBaseEENKUlvE_clEvENKUlvE1_clEvEUliiE_EESt5arrayIPcLm3EELi4E23TrivialOffsetCalculatorILi2EjESD_ILi1EjENS0_6memory15LoadWithoutCastENSG_16StoreWithoutCastEEEviT_T0_T2_T3_T4_T5_)
        .other          _ZN2at6native27unrolled_elementwise_kernelINS0_13BinaryFunctorIiiiZZZNS0_15binary_internal21div_floor_kernel_cudaERNS_18TensorIteratorBaseEENKUlvE_clEvENKUlvE1_clEvEUliiE_EESt5arrayIPcLm3EELi4E23TrivialOffsetCalculatorILi2EjESD_ILi1EjENS0_6memory15LoadWithoutCastENSG_16StoreWithoutCastEEEviT_T0_T2_T3_T4_T5_,@"STO_CUDA_ENTRY STV_DEFAULT"
_ZN2at6native27unrolled_elementwise_kernelINS0_13BinaryFunctorIiiiZZZNS0_15binary_internal21div_floor_kernel_cudaERNS_18TensorIteratorBaseEENKUlvE_clEvENKUlvE1_clEvEUliiE_EESt5arrayIPcLm3EELi4E23TrivialOffsetCalculatorILi2EjESD_ILi1EjENS0_6memory15LoadWithoutCastENSG_16StoreWithoutCastEEEviT_T0_T2_T3_T4_T5_:
.text._ZN2at6native27unrolled_elementwise_kernelINS0_13BinaryFunctorIiiiZZZNS0_15binary_internal21div_floor_kernel_cudaERNS_18TensorIteratorBaseEENKUlvE_clEvENKUlvE1_clEvEUliiE_EESt5arrayIPcLm3EELi4E23TrivialOffsetCalculatorILi2EjESD_ILi1EjENS0_6memory15LoadWithoutCastENSG_16StoreWithoutCastEEEviT_T0_T2_T3_T4_T5_:
        /* <DEDUP_REMOVED lines=31> */
[----:B0-----:R-:W-:Y:S01]  /*01f0*/  MOV R14, RZ ;  /* 0x000000ff000e7202 */ /* 0x001fe20000000f00 */
[----:B------:R-:W-:Y:S01]  /*0200*/  @!P3 VIADD R25, R25, 0x80 ;  /* 0x000000801919b836 */ /* 0x000fe20000000000 */
[----:B------:R0:W5:Y:S04]  /*0210*/  @!P1 LDG.E R22, desc[UR4][R16.64] ;  /* 0x0000000410169981 */ /* 0x000168000c1e1900 */
[----:B------:R-:W-:Y:S01]  /*0220*/  ISETP.GE.AND P2, PT, R25, R18, PT ;  /* 0x000000121900720c */ /* 0x000fe20003f46270 */
[----:B------:R-:W-:-:S04]  /*0230*/  @!P3 IMAD.WIDE.U32 R8, R23, 0x4, R8 ;  /* 0x000000041708b825 */ /* 0x000fc800078e0008 */
[----:B------:R-:W-:-:S08]  /*0240*/  @!P3 IMAD.WIDE.U32 R6, R23, 0x4, R6 ;  /* 0x000000041706b825 */ /* 0x000fd000078e0006 */
[----:B------:R-:W-:Y:S01]  /*0250*/  @!P2 IMAD R25, R0, 0x200, R25 ;  /* 0x000002000019a824 */ /* 0x000fe200078e0219 */
[----:B------:R0:W5:Y:S01]  /*0260*/  @!P3 LDG.E R12, desc[UR4][R6.64] ;  /* 0x00000004060cb981 */ /* 0x000162000c1e1900 */
[----:B------:R-:W-:Y:S02]  /*0270*/  IMAD.MOV.U32 R23, RZ, RZ, RZ ;  /* 0x000000ffff177224 */ /* 0x000fe400078e00ff */
[----:B--2---:R-:W-:-:S04]  /*0280*/  @!P2 IMAD.WIDE.U32 R4, R25, 0x4, R4 ;  /* 0x000000041904a825 */ /* 0x004fc800078e0004 */
[----:B------:R-:W-:Y:S01]  /*0290*/  @!P2 IMAD.WIDE.U32 R2, R25, 0x4, R2 ;  /* 0x000000041902a825 */ /* 0x000fe200078e0002 */
[----:B------:R0:W5:Y:S03]  /*02a0*/  @!P3 LDG.E R23, desc[UR4][R8.64] ;  /* 0x000000040817b981 */ /* 0x000166000c1e1900 */
[----:B------:R-:W-:Y:S01]  /*02b0*/  IMAD.MOV.U32 R25, RZ, RZ, RZ ;  /* 0x000000ffff197224 */ /* 0x000fe200078e00ff */
[----:B------:R0:W5:Y:S01]  /*02c0*/  @!P2 LDG.E R13, desc[UR4][R4.64] ;  /* 0x00000004040da981 */ /* 0x000162000c1e1900 */
[----:B----4-:R-:W-:-:S03]  /*02d0*/  @!P1 IMAD.WIDE.U32 R10, R27, 0x4, R10 ;  /* 0x000000041b0a9825 */ /* 0x010fc600078e000a */
[----:B------:R0:W5:Y:S04]  /*02e0*/  @!P2 LDG.E R14, desc[UR4][R2.64] ;  /* 0x00000004020ea981 */ /* 0x000168000c1e1900 */
[----:B------:R0:W5:Y:S01]  /*02f0*/  @!P1 LDG.E R25, desc[UR4][R10.64] ;  /* 0x000000040a199981 */ /* 0x000162000c1e1900 */
[----:B------:R-:W-:Y:S01]  /*0300*/  ISETP.GE.AND P0, PT, R19, R18, PT ;  /* 0x000000121300720c */ /* 0x000fe20003f06270 */
[----:B------:R-:W-:-:S12]  /*0310*/  BSSY.RECONVERGENT B0, `(.L_x_30188) ;  /* 0x000003c000007945 */ /* 0x000fd80003800200 */
[----:B0-----:R-:W-:Y:S05]  /*0320*/  @P0 BRA `(.L_x_30189) ;  /* 0x0000000000e80947 */ /* 0x001fea0003800000 */
[----:B-----5:R-:W-:-:S04]  /*0330*/  LOP3.LUT R2, R21, R20, RZ, 0x3c, !PT ;  /* 0x0000001415027212 */ /* 0x020fc800078e3cff */
        /* <DEDUP_REMOVED lines=33> */
.L_x_30190:
        /* <DEDUP_REMOVED lines=24> */
.L_x_30189:
[----:B------:R-:W-:Y:S05]  /*06d0*/  BSYNC.RECONVERGENT B0 ;  /* 0x0000000000007941 */ /* 0x000fea0003800200 */
.L_x_30188:
[----:B------:R-:W-:Y:S01]  /*06e0*/  VIADD R3, R19, 0x80 ;  /* 0x0000008013037836 */ /* 0x000fe20000000000 */
[----:B------:R-:W-:Y:S04]  /*06f0*/  BSSY.RECONVERGENT B0, `(.L_x_30191) ;  /* 0x000003d000007945 */ /* 0x000fe80003800200 */
[----:B------:R-:W-:-:S13]  /*0700*/  ISETP.GE.AND P1, PT, R3, R18, PT ;  /* 0x000000120300720c */ /* 0x000fda0003f26270 */
[----:B------:R-:W-:Y:S05]  /*0710*/  @P1 BRA `(.L_x_30192) ;  /* 0x0000000000e81947 */ /* 0x000fea0003800000 */
        /* <DEDUP_REMOVED lines=34> */
.L_x_30193:
        /* <DEDUP_REMOVED lines=24> */
.L_x_30192:
[----:B------:R-:W-:Y:S05]  /*0ac0*/  BSYNC.RECONVERGENT B0 ;  /* 0x0000000000007941 */ /* 0x000fea0003800200 */
.L_x_30191:
        /* <DEDUP_REMOVED lines=37> */
.L_x_30196:
        /* <DEDUP_REMOVED lines=23> */
[----:B------:R-:W-:-:S05]  /*0e90*/  IMAD.MOV.U32 R5, RZ, RZ, R9 ;  /* 0x000000ffff057224 */ /* 0x000fca00078e0009 */
[----:B------:R-:W-:Y:S02]  /*0ea0*/  @!P1 IADD3 R5, PT, PT, -R5, RZ, RZ ;  /* 0x000000ff05059210 */ /* 0x000fe40007ffe1ff */
[----:B------:R-:W-:-:S07]  /*0eb0*/  @!P3 LOP3.LUT R5, RZ, R12, RZ, 0x33, !PT ;  /* 0x0000000cff05b212 */ /* 0x000fce00078e33ff */
.L_x_30195:
[----:B------:R-:W-:Y:S05]  /*0ec0*/  BSYNC.RECONVERGENT B0 ;  /* 0x0000000000007941 */ /* 0x000fea0003800200 */
.L_x_30194:
        /* <DEDUP_REMOVED lines=38> */
.L_x_30199:
        /* <DEDUP_REMOVED lines=23> */
[----:B------:R-:W-:-:S07]  /*12a0*/  @!P3 LOP3.LUT R9, RZ, R14, RZ, 0x33, !PT ;  /* 0x0000000eff09b212 */ /* 0x000fce00078e33ff */
.L_x_30198:
[----:B------:R-:W-:Y:S05]  /*12b0*/  BSYNC.RECONVERGENT B0 ;  /* 0x0000000000007941 */ /* 0x000fea0003800200 */
.L_x_30197:
[----:B------:R-:W0:Y:S01]  /*12c0*/  @!P0 LDC.64 R6, c[0x0][0x388] ;  /* 0x0000e200ff068b82 */ /* 0x000e220000000a00 */
[----:B------:R-:W-:Y:S01]  /*12d0*/  @!P0 IMAD R11, R0, 0x200, R19 ;  /* 0x00000200000b8824 */ /* 0x000fe200078e0213 */
[----:B------:R-:W-:Y:S01]  /*12e0*/  BSSY.RECONVERGENT B0, `(.L_x_30200) ;  /* 0x0000010000007945 */ /* 0x000fe20003800200 */
[----:B------:R-:W-:-:S05]  /*12f0*/  @!P0 IMAD.MOV.U32 R19, RZ, RZ, R3 ;  /* 0x000000ffff138224 */ /* 0x000fca00078e0003 */
[----:B------:R-:W-:Y:S01]  /*1300*/  ISETP.GE.AND P1, PT, R19, R18, PT ;  /* 0x000000121300720c */ /* 0x000fe20003f26270 */
[----:B0-----:R-:W-:-:S05]  /*1310*/  @!P0 IMAD.WIDE.U32 R6, R11, 0x4, R6 ;  /* 0x000000040b068825 */ /* 0x001fca00078e0006 */
[----:B------:R0:W-:Y:S07]  /*1320*/  @!P0 STG.E desc[UR4][R6.64], R2 ;  /* 0x0000000206008986 */ /* 0x0001ee000c101904 */
[----:B------:R-:W-:Y:S05]  /*1330*/  @P1 BRA `(.L_x_30201) ;  /* 0x0000000000281947 */ /* 0x000fea0003800000 */
[----:B0-----:R-:W0:Y:S01]  /*1340*/  LDC.64 R2, c[0x0][0x388] ;  /* 0x0000e200ff027b82 */ /* 0x001e220000000a00 */
[----:B------:R-:W-:Y:S01]  /*1350*/  LEA R7, R0, R19, 0x9 ;  /* 0x0000001300077211 */ /* 0x000fe200078e48ff */
[----:B------:R-:W-:-:S05]  /*1360*/  VIADD R19, R19, 0x80 ;  /* 0x0000008013137836 */ /* 0x000fca0000000000 */
[----:B------:R-:W-:-:S13]  /*1370*/  ISETP.GE.AND P0, PT, R19, R18, PT ;  /* 0x000000121300720c */ /* 0x000fda0003f06270 */
[----:B------:R-:W-:Y:S01]  /*1380*/  @!P0 IMAD R11, R0, 0x200, R19 ;  /* 0x00000200000b8824 */ /* 0x000fe200078e0213 */
[----:B------:R-:W-:Y:S01]  /*1390*/  @!P0 IADD3 R19, PT, PT, R19, 0x80, RZ ;  /* 0x0000008013138810 */ /* 0x000fe20007ffe0ff */
[----:B0-----:R-:W-:-:S04]  /*13a0*/  IMAD.WIDE.U32 R6, R7, 0x4, R2 ;  /* 0x0000000407067825 */ /* 0x001fc800078e0002 */
[----:B------:R-:W-:Y:S01]  /*13b0*/  @!P0 IMAD.WIDE.U32 R2, R11, 0x4, R2 ;  /* 0x000000040b028825 */ /* 0x000fe200078e0002 */
[----:B------:R1:W-:Y:S04]  /*13c0*/  STG.E desc[UR4][R6.64], R4 ;  /* 0x0000000406007986 */ /* 0x0003e8000c101904 */
[----:B------:R1:W-:Y:S02]  /*13d0*/  @!P0 STG.E desc[UR4][R2.64], R5 ;  /* 0x0000000502008986 */ /* 0x0003e4000c101904 */
.L_x_30201:
[----:B------:R-:W-:Y:S05]  /*13e0*/  BSYNC.RECONVERGENT B0 ;  /* 0x0000000000007941 */ /* 0x000fea0003800200 */
.L_x_30200:
[----:B------:R-:W-:-:S13]  /*13f0*/  ISETP.GE.AND P0, PT, R19, R18, PT ;  /* 0x000000121300720c */ /* 0x000fda0003f06270 */
[----:B------:R-:W-:Y:S05]  /*1400*/  @P0 EXIT ;  /* 0x000000000000094d */ /* 0x000fea0003800000 */
[----:B01----:R-:W0:Y:S01]  /*1410*/  LDC.64 R2, c[0x0][0x388] ;  /* 0x0000e200ff027b82 */ /* 0x003e220000000a00 */
[----:B------:R-:W-:-:S04]  /*1420*/  IMAD R19, R0, 0x200, R19 ;  /* 0x0000020000137824 */ /* 0x000fc800078e0213 */
[----:B0-----:R-:W-:-:S05]  /*1430*/  IMAD.WIDE.U32 R2, R19, 0x4, R2 ;  /* 0x0000000413027825 */ /* 0x001fca00078e0002 */
[----:B------:R-:W-:Y:S01]  /*1440*/  STG.E desc[UR4][R2.64], R9 ;  /* 0x0000000902007986 */ /* 0x000fe2000c101904 */
[----:B------:R-:W-:Y:S05]  /*1450*/  EXIT ;  /* 0x000000000000794d */ /* 0x000fea0003800000 */
.L_x_30202:
        /* <DEDUP_REMOVED lines=10> */
.L_x_37190:


//--------------------- .text._ZN2at6native29vectorized_elementwise_kernelILi2ENS0_13BinaryFunctorIiiiZZZNS0_15binary_internal21div_floor_kernel_cudaERNS_18TensorIteratorBaseEENKUlvE_clEvENKUlvE1_clEvEUliiE_EESt5arrayIPcLm3EEEEviT0_T1_ --------------------------
	.section	.text._ZN2at6native29vectorized_elementwise_kernelILi2ENS0_13BinaryFunctorIiiiZZZNS0_15binary_internal21div_floor_kernel_cudaERNS_18TensorIteratorBaseEENKUlvE_clEvENKUlvE1_clEvEUliiE_EESt5arrayIPcLm3EEEEviT0_T1_,"ax",@progbits
	.align	128
        .global         _ZN2at6native29vectorized_elementwise_kernelILi2ENS0_13BinaryFunctorIiiiZZZNS0_15binary_internal21div_floor_kernel_cudaERNS_18TensorIteratorBaseEENKUlvE_clEvENKUlvE1_clEvEUliiE_EESt5arrayIPcLm3EEEEviT0_T1_
        .type           _ZN2at6native29vectorized_elementwise_kernelILi2ENS0_13BinaryFunctorIiiiZZZNS0_15binary_internal21div_floor_kernel_cudaERNS_18TensorIteratorBaseEENKUlvE_clEvENKUlvE1_clEvEUliiE_EESt5arrayIPcLm3EEEEviT0_T1_,@function
        .size           _ZN2at6native29vectorized_elementwise_kernelILi2ENS0_13BinaryFunctorIiiiZZZNS0_15binary_internal21div_floor_kernel_cudaERNS_18TensorIteratorBaseEENKUlvE_clEvENKUlvE1_clEvEUliiE_EESt5arrayIPcLm3EEEEviT0_T1_,(.L_x_37191 - _ZN2at6native29vectorized_elementwise_kernelILi2ENS0_13BinaryFunctorIiiiZZZNS0_15binary_internal21div_floor_kernel_cudaERNS_18TensorIteratorBaseEENKUlvE_clEvENKUlvE1_clEvEUliiE_EESt5arrayIPcLm3EEEEviT0_T1_)
        .other          _ZN2at6native29vectorized_elementwise_kernelILi2ENS0_13BinaryFunctorIiiiZZZNS0_15binary_internal21div_floor_kernel_cudaERNS_18TensorIteratorBaseEENKUlvE_clEvENKUlvE1_clEvEUliiE_EESt5arrayIPcLm3EEEEviT0_T1_,@"STO_CUDA_ENTRY STV_DEFAULT"
_ZN2at6native29vectorized_elementwise_kernelILi2ENS0_13BinaryFunctorIiiiZZZNS0_15binary_internal21div_floor_kernel_cudaERNS_18TensorIteratorBaseEENKUlvE_clEvENKUlvE1_clEvEUliiE_EESt5arrayIPcLm3EEEEviT0_T1_:
.text._ZN2at6native29vectorized_elementwise_kernelILi2ENS0_13BinaryFunctorIiiiZZZNS0_15binary_internal21div_floor_kernel_cudaERNS_18TensorIteratorBaseEENKUlvE_clEvENKUlvE1_clEvEUliiE_EESt5arrayIPcLm3EEEEviT0_T1_:
        /* <DEDUP_REMOVED lines=10> */
[----:B------:R-:W-:-:S07]  /*00a0*/  IMAD.MOV.U32 R6, RZ, RZ, RZ ;  /* 0x000000ffff067224 */ /* 0x000fce00078e00ff */
        /* <DEDUP_REMOVED lines=13> */
[----:B------:R-:W-:Y:S01]  /*0180*/  CS2R R8, SRZ ;  /* 0x0000000000087805 */ /* 0x000fe2000001ff00 */
[----:B------:R2:W5:Y:S03]  /*0190*/  @!P3 LDG.E R6, desc[UR4][R14.64] ;  /* 0x000000040e06b981 */ /* 0x000566000c1e1900 */
[----:B------:R-:W1:Y:S02]  /*01a0*/  LDC.64 R28, c[0x0][0x390] ;  /* 0x0000e400ff1c7b82 */ /* 0x000e640000000a00 */
[----:B------:R-:W5:Y:S01]  /*01b0*/  @!P3 LDG.E R9, desc[UR4][R20.64] ;  /* 0x000000041409b981 */ /* 0x000f62000c1e1900 */
[----:B------:R-:W-:Y:S01]  /*01c0*/  @!P0 IADD3 R17, PT, PT, R4, R24, RZ ;  /* 0x0000001804118210 */ /* 0x000fe20007ffe0ff */
[----:B------:R-:W-:-:S04]  /*01d0*/  @!P0 VIADD R24, R24, 0x80 ;  /* 0x0000008018188836 */ /* 0x000fc80000000000 */
[----:B--2---:R-:W2:Y:S01]  /*01e0*/  LDC.64 R14, c[0x0][0x390] ;  /* 0x0000e400ff0e7b82 */ /* 0x004ea20000000a00 */
[----:B------:R-:W-:-:S13]  /*01f0*/  ISETP.GE.U32.AND P1, PT, R24, R5, PT ;  /* 0x000000051800720c */ /* 0x000fda0003f26070 */
[----:B------:R-:W-:Y:S01]  /*0200*/  @!P1 IMAD.IADD R11, R4, 0x1, R24 ;  /* 0x00000001040b9824 */ /* 0x000fe200078e0218 */
[----:B------:R-:W-:-:S04]  /*0210*/  @!P1 IADD3 R24, PT, PT, R24, 0x80, RZ ;  /* 0x0000008018189810 */ /* 0x000fc80007ffe0ff */
[----:B------:R-:W-:Y:S01]  /*0220*/  ISETP.GE.U32.AND P2, PT, R24, R5, PT ;  /* 0x000000051800720c */ /* 0x000fe20003f46070 */
[----:B---3--:R-:W-:-:S04]  /*0230*/  @!P0 IMAD.WIDE.U32 R22, R17, 0x4, R22 ;  /* 0x0000000411168825 */ /* 0x008fc800078e0016 */
[----:B----4-:R-:W-:Y:S01]  /*0240*/  @!P0 IMAD.WIDE.U32 R12, R17, 0x4, R12 ;  /* 0x00000004110c8825 */ /* 0x010fe200078e000c */
[----:B------:R3:W5:Y:S01]  /*0250*/  @!P0 LDG.E R8, desc[UR4][R22.64] ;  /* 0x0000000416088981 */ /* 0x000762000c1e1900 */
[----:B------:R-:W4:Y:S06]  /*0260*/  LDC.64 R16, c[0x0][0x398] ;  /* 0x0000e600ff107b82 */ /* 0x000f2c0000000a00 */
[----:B------:R-:W-:Y:S02]  /*0270*/  @!P2 IMAD.IADD R25, R4, 0x1, R24 ;  /* 0x000000010419a824 */ /* 0x000fe400078e0218 */
[----:B------:R-:W-:Y:S01]  /*0280*/  @!P2 VIADD R24, R24, 0x80 ;  /* 0x000000801818a836 */ /* 0x000fe20000000000 */
[----:B---3--:R-:W3:Y:S04]  /*0290*/  LDC.64 R22, c[0x0][0x398] ;  /* 0x0000e600ff167b82 */ /* 0x008ee80000000a00 */
[----:B------:R-:W-:Y:S01]  /*02a0*/  ISETP.GE.U32.AND P3, PT, R24, R5, PT ;  /* 0x000000051800720c */ /* 0x000fe20003f66070 */
[----:B0-----:R-:W-:-:S04]  /*02b0*/  @!P1 IMAD.WIDE.U32 R2, R11, 0x4, R2 ;  /* 0x000000040b029825 */ /* 0x001fc800078e0002 */
[----:B------:R-:W-:Y:S01]  /*02c0*/  @!P1 IMAD.WIDE.U32 R26, R11, 0x4, R26 ;  /* 0x000000040b1a9825 */ /* 0x000fe200078e001a */
[----:B------:R-:W-:-:S06]  /*02d0*/  CS2R R10, SRZ ;  /* 0x00000000000a7805 */ /* 0x000fcc000001ff00 */
[----:B------:R0:W5:Y:S04]  /*02e0*/  @!P1 LDG.E R10, desc[UR4][R2.64] ;  /* 0x00000004020a9981 */ /* 0x000168000c1e1900 */
[----:B------:R1:W5:Y:S01]  /*02f0*/  @!P0 LDG.E R11, desc[UR4][R12.64] ;  /* 0x000000040c0b8981 */ /* 0x000362000c1e1900 */
[----:B0-----:R-:W-:Y:S01]  /*0300*/  @!P3 IADD3 R3, PT, PT, R4, R24, RZ ;  /* 0x000000180403b210 */ /* 0x001fe20007ffe0ff */
[----:B------:R-:W-:Y:S01]  /*0310*/  @!P3 VIADD R24, R24, 0x80 ;  /* 0x000000801818b836 */ /* 0x000fe20000000000 */
[----:B-1----:R-:W0:Y:S04]  /*0320*/  LDC.64 R12, c[0x0][0x398] ;  /* 0x0000e600ff0c7b82 */ /* 0x002e280000000a00 */
[----:B------:R-:W-:Y:S01]  /*0330*/  ISETP.GE.U32.AND P0, PT, R24, R5, PT ;  /* 0x000000051800720c */ /* 0x000fe20003f06070 */
[----:B------:R-:W-:Y:S01]  /*0340*/  @!P2 IMAD.WIDE.U32 R18, R25, 0x4, R18 ;  /* 0x000000041912a825 */ /* 0x000fe200078e0012 */
[----:B------:R-:W-:-:S03]  /*0350*/  CS2R R20, SRZ ;  /* 0x0000000000147805 */ /* 0x000fc6000001ff00 */
[----:B----4-:R-:W-:-:S03]  /*0360*/  @!P2 IMAD.WIDE.U32 R16, R25, 0x4, R16 ;  /* 0x000000041910a825 */ /* 0x010fc600078e0010 */
[----:B------:R1:W5:Y:S01]  /*0370*/  @!P2 LDG.E R20, desc[UR4][R18.64] ;  /* 0x000000041214a981 */ /* 0x000362000c1e1900 */
[----:B------:R-:W-:-:S03]  /*0380*/  IMAD.MOV.U32 R25, RZ, RZ, RZ ;  /* 0x000000ffff197224 */ /* 0x000fc600078e00ff */
[----:B------:R-:W5:Y:S01]  /*0390*/  @!P1 LDG.E R21, desc[UR4][R26.64] ;  /* 0x000000041a159981 */ /* 0x000f62000c1e1900 */
[----:B------:R-:W-:-:S03]  /*03a0*/  @!P0 IMAD.IADD R0, R4, 0x1, R24 ;  /* 0x0000000104008824 */ /* 0x000fc600078e0218 */
[----:B------:R4:W5:Y:S01]  /*03b0*/  @!P2 LDG.E R25, desc[UR4][R16.64] ;  /* 0x000000041019a981 */ /* 0x000962000c1e1900 */
[----:B-1----:R-:W1:Y:S01]  /*03c0*/  LDC.64 R18, c[0x0][0x390] ;  /* 0x0000e400ff127b82 */ /* 0x002e620000000a00 */
[----:B------:R-:W-:-:S07]  /*03d0*/  @!P0 IADD3 R24, PT, PT, R24, 0x80, RZ ;  /* 0x0000008018188810 */ /* 0x000fce0007ffe0ff */
[----:B----4-:R-:W4:Y:S01]  /*03e0*/  LDC.64 R16, c[0x0][0x398] ;  /* 0x0000e600ff107b82 */ /* 0x010f220000000a00 */
[----:B------:R-:W-:Y:S01]  /*03f0*/  ISETP.GE.U32.AND P1, PT, R24, R5, PT ;  /* 0x000000051800720c */ /* 0x000fe20003f26070 */
[----:B--2---:R-:W-:-:S04]  /*0400*/  @!P3 IMAD.WIDE.U32 R14, R3, 0x4, R14 ;  /* 0x00000004030eb825 */ /* 0x004fc800078e000e */
[----:B0-----:R-:W-:Y:S01]  /*0410*/  @!P3 IMAD.WIDE.U32 R12, R3, 0x4, R12 ;  /* 0x00000004030cb825 */ /* 0x001fe200078e000c */
[----:B------:R-:W-:-:S03]  /*0420*/  CS2R R2, SRZ ;  /* 0x0000000000027805 */ /* 0x000fc6000001ff00 */
[----:B---3--:R-:W-:-:S05]  /*0430*/  @!P0 IMAD.WIDE.U32 R22, R0, 0x4, R22 ;  /* 0x0000000400168825 */ /* 0x008fca00078e0016 */
[----:B------:R0:W5:Y:S01]  /*0440*/  @!P0 LDG.E R2, desc[UR4][R22.64] ;  /* 0x0000000416028981 */ /* 0x000162000c1e1900 */
[----:B------:R-:W-:Y:S01]  /*0450*/  CS2R R26, SRZ ;  /* 0x00000000001a7805 */ /* 0x000fe2000001ff00 */
[----:B------:R-:W-:-:S04]  /*0460*/  @!P0 IMAD.WIDE.U32 R28, R0, 0x4, R28 ;  /* 0x00000004001c8825 */ /* 0x000fc800078e001c */
[----:B0-----:R-:W-:Y:S01]  /*0470*/  @!P1 IMAD.IADD R23, R4, 0x1, R24 ;  /* 0x0000000104179824 */ /* 0x001fe200078e0218 */
[----:B------:R0:W5:Y:S03]  /*0480*/  @!P3 LDG.E R27, desc[UR4][R14.64] ;  /* 0x000000040e1bb981 */ /* 0x000166000c1e1900 */
[C---:B-1----:R-:W-:Y:S01]  /*0490*/  @!P1 IMAD.WIDE.U32 R18, R23.reuse, 0x4, R18 ;  /* 0x0000000417129825 */ /* 0x042fe200078e0012 */
[----:B------:R-:W5:Y:S03]  /*04a0*/  @!P0 LDG.E R3, desc[UR4][R28.64] ;  /* 0x000000041c038981 */ /* 0x000f66000c1e1900 */
[----:B----4-:R-:W-:Y:S01]  /*04b0*/  @!P1 IMAD.WIDE.U32 R16, R23, 0x4, R16 ;  /* 0x0000000417109825 */ /* 0x010fe200078e0010 */
[----:B------:R-:W-:Y:S01]  /*04c0*/  CS2R R22, SRZ ;  /* 0x0000000000167805 */ /* 0x000fe2000001ff00 */
[----:B------:R-:W5:Y:S01]  /*04d0*/  @!P1 LDG.E R26, desc[UR4][R18.64] ;  /* 0x00000004121a9981 */ /* 0x000f62000c1e1900 */
[----:B0-----:R-:W0:Y:S04]  /*04e0*/  LDC.64 R14, c[0x0][0x398] ;  /* 0x0000e600ff0e7b82 */ /* 0x001e280000000a00 */
[----:B------:R-:W5:Y:S01]  /*04f0*/  @!P1 LDG.E R23, desc[UR4][R16.64] ;  /* 0x0000000410179981 */ /* 0x000f62000c1e1900 */
[----:B------:R-:W-:-:S02]  /*0500*/  IMAD.MOV.U32 R0, RZ, RZ, RZ ;  /* 0x000000ffff007224 */ /* 0x000fc400078e00ff */
[----:B------:R-:W-:-:S04]  /*0510*/  @!P1 VIADD R24, R24, 0x80 ;  /* 0x0000008018189836 */ /* 0x000fc80000000000 */
[----:B------:R1:W5:Y:S01]  /*0520*/  @!P3 LDG.E R0, desc[UR4][R12.64] ;  /* 0x000000040c00b981 */ /* 0x000362000c1e1900 */
[----:B------:R-:W-:Y:S01]  /*0530*/  ISETP.GE.U32.AND P0, PT, R24, R5, PT ;  /* 0x000000051800720c */ /* 0x000fe20003f06070 */
[----:B-1----:R-:W1:-:S12]  /*0540*/  LDC.64 R12, c[0x0][0x390] ;  /* 0x0000e400ff0c7b82 */ /* 0x002e580000000a00 */
[----:B------:R-:W-:-:S05]  /*0550*/  @!P0 IADD3 R29, PT, PT, R4, R24, RZ ;  /* 0x00000018041d8210 */ /* 0x000fca0007ffe0ff */
[----:B0-----:R-:W-:-:S04]  /*0560*/  @!P0 IMAD.WIDE.U32 R14, R29, 0x4, R14 ;  /* 0x000000041d0e8825 */ /* 0x001fc800078e000e */
[----:B-1----:R-:W-:-:S04]  /*0570*/  @!P0 IMAD.WIDE.U32 R12, R29, 0x4, R12 ;  /* 0x000000041d0c8825 */ /* 0x002fc800078e000c */
[----:B------:R-:W-:Y:S01]  /*0580*/  IMAD.MOV.U32 R29, RZ, RZ, RZ ;  /* 0x000000ffff1d7224 */ /* 0x000fe200078e00ff */
[----:B------:R0:W5:Y:S05]  /*0590*/  @!P0 LDG.E R22, desc[UR4][R12.64] ;  /* 0x000000040c168981 */ /* 0x00016a000c1e1900 */
[----:B------:R0:W5:Y:S01]  /*05a0*/  @!P0 LDG.E R29, desc[UR4][R14.64] ;  /* 0x000000040e1d8981 */ /* 0x000162000c1e1900 */
[----:B------:R-:W-:Y:S01]  /*05b0*/  ISETP.GE.U32.AND P0, PT, R7, R5, PT ;  /* 0x000000050700720c */ /* 0x000fe20003f06070 */
[----:B------:R-:W-:-:S12]  /*05c0*/  BSSY.RECONVERGENT B0, `(.L_x_30204) ;  /* 0x000003c000007945 */ /* 0x000fd80003800200 */
[----:B0-----:R-:W-:Y:S05]  /*05d0*/  @P0 BRA `(.L_x_30205) ;  /* 0x0000000000e80947 */ /* 0x001fea0003800000 */
[----:B-----5:R-:W-:-:S04]  /*05e0*/  LOP3.LUT R12, R9, R6, RZ, 0x3c, !PT ;  /* 0x00000006090c7212 */ /* 0x020fc800078e3cff */
[----:B------:R-:W-:-:S13]  /*05f0*/  ISETP.GT.AND P1, PT, R12, -0x1, PT ;  /* 0xffffffff0c00780c */ /* 0x000fda0003f24270 */
[----:B------:R-:W-:Y:S05]  /*0600*/  @P1 BRA `(.L_x_30206) ;  /* 0x0000000000781947 */ /* 0x000fea0003800000 */
[----:B------:R-:W-:Y:S02]  /*0610*/  IABS R14, R9 ;  /* 0x00000009000e7213 */ /* 0x000fe40000000000 */
        /* <DEDUP_REMOVED lines=8> */
[----:B------:R-:W-:Y:S01]  /*06a0*/  IMAD.HI.U32 R13, R13, R17, R12 ;  /* 0x000000110d0d7227 */ /* 0x000fe200078e000c */
[-C--:B------:R-:W-:Y:S02]  /*06b0*/  IABS R17, R9.reuse ;  /* 0x0000000900117213 */ /* 0x080fe40000000000 */
        /* <DEDUP_REMOVED lines=19> */
.L_x_30206:
[-C--:B------:R-:W-:Y:S02]  /*07f0*/  IABS R14, R9.reuse ;  /* 0x00000009000e7213 */ /* 0x080fe40000000000 */
[----:B------:R-:W-:Y:S02]  /*0800*/  IABS R16, R6 ;  /* 0x0000000600107213 */ /* 0x000fe40000000000 */
        /* <DEDUP_REMOVED lines=10> */
[----:B------:R-:W-:-:S04]  /*08b0*/  IABS R13, R9 ;  /* 0x00000009000d7213 */ /* 0x000fc80000000000 */
[----:B------:R-:W-:Y:S01]  /*08c0*/  IADD3 R13, PT, PT, RZ, -R13, RZ ;  /* 0x8000000dff0d7210 */ /* 0x000fe20007ffe0ff */
        /* <DEDUP_REMOVED lines=11> */
.L_x_30205:
[----:B------:R-:W-:Y:S05]  /*0980*/  BSYNC.RECONVERGENT B0 ;  /* 0x0000000000007941 */ /* 0x000fea0003800200 */
.L_x_30204:
[----:B------:R-:W-:Y:S01]  /*0990*/  VIADD R14, R7, 0x80 ;  /* 0x00000080070e7836 */ /* 0x000fe20000000000 */
[----:B------:R-:W-:Y:S04]  /*09a0*/  BSSY.RECONVERGENT B0, `(.L_x_30207) ;  /* 0x000003e000007945 */ /* 0x000fe80003800200 */
[----:B------:R-:W-:-:S13]  /*09b0*/  ISETP.GE.U32.AND P1, PT, R14, R5, PT ;  /* 0x000000050e00720c */ /* 0x000fda0003f26070 */
[----:B------:R-:W-:Y:S05]  /*09c0*/  @P1 BRA `(.L_x_30208) ;  /* 0x0000000000ec1947 */ /* 0x000fea0003800000 */
[----:B-----5:R-:W-:-:S04]  /*09d0*/  LOP3.LUT R9, R11, R8, RZ, 0x3c, !PT ;  /* 0x000000080b097212 */ /* 0x020fc800078e3cff */
[----:B------:R-:W-:-:S13]  /*09e0*/  ISETP.GT.AND P1, PT, R9, -0x1, PT ;  /* 0xffffffff0900780c */ /* 0x000fda0003f24270 */
[----:B------:R-:W-:Y:S05]  /*09f0*/  @P1 BRA `(.L_x_30209) ;  /* 0x0000000000781947 */ /* 0x000fea0003800000 */
[----:B------:R-:W-:-:S04]  /*0a00*/  IABS R9, R11 ;  /* 0x0000000b00097213 */ /* 0x000fc80000000000 */
[----:B------:R-:W0:Y:S08]  /*0a10*/  I2F.RP R15, R9 ;  /* 0x00000009000f7306 */ /* 0x000e300000209400 */
        /* <DEDUP_REMOVED lines=8> */
[----:B------:R-:W-:-:S05]  /*0aa0*/  IABS R17, R11 ;  /* 0x0000000b00117213 */ /* 0x000fca0000000000 */
        /* <DEDUP_REMOVED lines=19> */
.L_x_30209:
        /* <DEDUP_REMOVED lines=8> */
[----:B------:R-:W-:Y:S02]  /*0c60*/  IABS R16, R8 ;  /* 0x0000000800107213 */ /* 0x000fe40000000000 */
[----:B------:R-:W-:Y:S01]  /*0c70*/  LOP3.LUT R8, R8, R11, RZ, 0x3c, !PT ;  /* 0x0000000b08087212 */ /* 0x000fe200078e3cff */
[----:B------:R-:W-:Y:S01]  /*0c80*/  IMAD.HI.U32 R17, R13, R17, R12 ;  /* 0x000000110d117227 */ /* 0x000fe200078e000c */
[----:B------:R-:W-:Y:S02]  /*0c90*/  IABS R13, R11 ;  /* 0x0000000b000d7213 */ /* 0x000fe40000000000 */
[----:B------:R-:W-:-:S03]  /*0ca0*/  ISETP.GE.AND P1, PT, R8, RZ, PT ;  /* 0x000000ff0800720c */ /* 0x000fc60003f26270 */
        /* <DEDUP_REMOVED lines=11> */
[----:B------:R-:W-:-:S05]  /*0d60*/  @!P3 LOP3.LUT R8, RZ, R11, RZ, 0x33, !PT ;  /* 0x0000000bff08b212 */ /* 0x000fca00078e33ff */
[----:B------:R-:W-:-:S07]  /*0d70*/  IMAD.MOV.U32 R11, RZ, RZ, R8 ;  /* 0x000000ffff0b7224 */ /* 0x000fce00078e0008 */
.L_x_30208:
[----:B------:R-:W-:Y:S05]  /*0d80*/  BSYNC.RECONVERGENT B0 ;  /* 0x0000000000007941 */ /* 0x000fea0003800200 */
.L_x_30207:
[----:B-----5:R-:W-:Y:S01]  /*0d90*/  IADD3 R8, PT, PT, R7, 0x100, RZ ;  /* 0x0000010007087810 */ /* 0x020fe20007ffe0ff */
[----:B------:R-:W-:Y:S03]  /*0da0*/  BSSY.RECONVERGENT B0, `(.L_x_30210) ;  /* 0x000003d000007945 */ /* 0x000fe60003800200 */
[----:B------:R-:W-:-:S13]  /*0db0*/  ISETP.GE.U32.AND P1, PT, R8, R5, PT ;  /* 0x000000050800720c */ /* 0x000fda0003f26070 */
        /* <DEDUP_REMOVED lines=34> */
.L_x_30212:
        /* <DEDUP_REMOVED lines=25> */
.L_x_30211:
[----:B------:R-:W-:Y:S05]  /*1170*/  BSYNC.RECONVERGENT B0 ;  /* 0x0000000000007941 */ /* 0x000fea0003800200 */
.L_x_30210:
[----:B------:R-:W-:Y:S01]  /*1180*/  VIADD R8, R7, 0x180 ;  /* 0x0000018007087836 */ /* 0x000fe20000000000 */
[----:B------:R-:W-:Y:S04]  /*1190*/  BSSY.RECONVERGENT B0, `(.L_x_30213) ;  /* 0x000003d000007945 */ /* 0x000fe80003800200 */
        /* <DEDUP_REMOVED lines=35> */
.L_x_30215:
        /* <DEDUP_REMOVED lines=25> */
.L_x_30214:
[----:B------:R-:W-:Y:S05]  /*1560*/  BSYNC.RECONVERGENT B0 ;  /* 0x0000000000007941 */ /* 0x000fea0003800200 */
.L_x_30213:
        /* <DEDUP_REMOVED lines=38> */
.L_x_30218:
        /* <DEDUP_REMOVED lines=24> */
[----:B------:R-:W-:-:S04]  /*1950*/  @!P3 LOP3.LUT R8, RZ, R0, RZ, 0x33, !PT ;  /* 0x00000000ff08b212 */ /* 0x000fc800078e33ff */
[----:B------:R-:W-:-:S07]  /*1960*/  MOV R0, R8 ;  /* 0x0000000800007202 */ /* 0x000fce0000000f00 */
.L_x_30217:
[----:B------:R-:W-:Y:S05]  /*1970*/  BSYNC.RECONVERGENT B0 ;  /* 0x0000000000007941 */ /* 0x000fea0003800200 */
.L_x_30216:
        /* <DEDUP_REMOVED lines=38> */
.L_x_30221:
        /* <DEDUP_REMOVED lines=24> */
[----:B------:R-:W-:-:S07]  /*1d60*/  @!P3 LOP3.LUT R8, RZ, R2, RZ, 0x33, !PT ;  /* 0x00000002ff08b212 */ /* 0x000fce00078e33ff */
.L_x_30220:
[----:B------:R-:W-:Y:S05]  /*1d70*/  BSYNC.RECONVERGENT B0 ;  /* 0x0000000000007941 */ /* 0x000fea0003800200 */
.L_x_30219:
        /* <DEDUP_REMOVED lines=38> */
.L_x_30224:
        /* <DEDUP_REMOVED lines=26> */
.L_x_30223:
[----:B------:R-:W-:Y:S05]  /*2180*/  BSYNC.RECONVERGENT B0 ;  /* 0x0000000000007941 */ /* 0x000fea0003800200 */
.L_x_30222:
        /* <DEDUP_REMOVED lines=38> */
.L_x_30227:
        /* <DEDUP_REMOVED lines=25> */
.L_x_30226:
[----:B------:R-:W-:Y:S05]  /*2580*/  BSYNC.RECONVERGENT B0 ;  /* 0x0000000000007941 */ /* 0x000fea0003800200 */
.L_x_30225:
[----:B------:R-:W0:Y:S01]  /*2590*/  @!P0 LDC.64 R16, c[0x0][0x388] ;  /* 0x0000e200ff108b82 */ /* 0x000e220000000a00 */
[----:B------:R-:W-:Y:S01]  /*25a0*/  @!P0 IADD3 R3, PT, PT, R4, R7, RZ ;  /* 0x0000000704038210 */ /* 0x000fe20007ffe0ff */
[----:B------:R-:W-:Y:S01]  /*25b0*/  @!P0 IMAD.MOV.U32 R7, RZ, RZ, R14 ;  /* 0x000000ffff078224 */ /* 0x000fe200078e000e */
[----:B------:R-:W-:Y:S04]  /*25c0*/  BSSY.RECONVERGENT B0, `(.L_x_30228) ;  /* 0x000002f000007945 */ /* 0x000fe80003800200 */
[----:B------:R-:W-:Y:S01]  /*25d0*/  BSSY.RELIABLE B1, `(.L_x_30229) ;  /* 0x0000027000017945 */ /* 0x000fe20003800100 */
[----:B0-----:R-:W-:-:S05]  /*25e0*/  @!P0 IMAD.WIDE.U32 R16, R3, 0x4, R16 ;  /* 0x0000000403108825 */ /* 0x001fca00078e0010 */
[----:B------:R0:W-:Y:S01]  /*25f0*/  @!P0 STG.E desc[UR4][R16.64], R6 ;  /* 0x0000000610008986 */ /* 0x0001e2000c101904 */
[----:B------:R-:W-:-:S13]  /*2600*/  ISETP.GE.U32.AND P0, PT, R7, R5, PT ;  /* 0x000000050700720c */ /* 0x000fda0003f06070 */
[----:B0-----:R-:W-:Y:S05]  /*2610*/  @P0 BRA `(.L_x_30230) ;  /* 0x0000000000300947 */ /* 0x001fea0003800000 */
[----:B------:R-:W0:Y:S01]  /*2620*/  LDC.64 R14, c[0x0][0x388] ;  /* 0x0000e200ff0e7b82 */ /* 0x000e220000000a00 */
[----:B------:R-:W-:Y:S02]  /*2630*/  IMAD.IADD R3, R4, 0x1, R7 ;  /* 0x0000000104037824 */ /* 0x000fe400078e0207 */
[----:B------:R-:W-:-:S05]  /*2640*/  VIADD R7, R7, 0x80 ;  /* 0x0000008007077836 */ /* 0x000fca0000000000 */
[----:B------:R-:W-:Y:S01]  /*2650*/  ISETP.GE.U32.AND P0, PT, R7, R5, PT ;  /* 0x000000050700720c */ /* 0x000fe20003f06070 */
[----:B0-----:R-:W-:-:S05]  /*2660*/  IMAD.WIDE.U32 R14, R3, 0x4, R14 ;  /* 0x00000004030e7825 */ /* 0x001fca00078e000e */
[----:B------:R0:W-:Y:S07]  /*2670*/  STG.E desc[UR4][R14.64], R11 ;  /* 0x0000000b0e007986 */ /* 0x0001ee000c101904 */
[----:B------:R-:W-:Y:S05]  /*2680*/  @P0 BRA `(.L_x_30231) ;  /* 0x0000000000300947 */ /* 0x000fea0003800000 */
[----:B0-----:R-:W0:Y:S01]  /*2690*/  LDC.64 R14, c[0x0][0x388] ;  /* 0x0000e200ff0e7b82 */ /* 0x001e220000000a00 */
[----:B------:R-:W-:Y:S01]  /*26a0*/  IADD3 R3, PT, PT, R4, R7, RZ ;  /* 0x0000000704037210 */ /* 0x000fe20007ffe0ff */
[----:B------:R-:W-:-:S04]  /*26b0*/  VIADD R7, R7, 0x80 ;  /* 0x0000008007077836 */ /* 0x000fc80000000000 */
[----:B0-----:R-:W-:-:S05]  /*26c0*/  IMAD.WIDE.U32 R14, R3, 0x4, R14 ;  /* 0x00000004030e7825 */ /* 0x001fca00078e000e */
[----:B------:R0:W-:Y:S02]  /*26d0*/  STG.E desc[UR4][R14.64], R10 ;  /* 0x0000000a0e007986 */ /* 0x0001e4000c101904 */
.L_x_30230:
[----:B------:R-:W-:-:S13]  /*26e0*/  ISETP.GE.U32.AND P0, PT, R7, R5, PT ;  /* 0x000000050700720c */ /* 0x000fda0003f06070 */
[----:B------:R-:W-:Y:S05]  /*26f0*/  @P0 BRA `(.L_x_30232) ;  /* 0x0000000000300947 */ /* 0x000fea0003800000 */
[----:B0-----:R-:W0:Y:S01]  /*2700*/  LDC.64 R10, c[0x0][0x388] ;  /* 0x0000e200ff0a7b82 */ /* 0x001e220000000a00 */
[----:B------:R-:W-:Y:S02]  /*2710*/  IMAD.IADD R3, R4, 0x1, R7 ;  /* 0x0000000104037824 */ /* 0x000fe400078e0207 */
[----:B------:R-:W-:Y:S02]  /*2720*/  VIADD R7, R7, 0x80 ;  /* 0x0000008007077836 */ /* 0x000fe40000000000 */
[----:B0-----:R-:W-:-:S05]  /*2730*/  IMAD.WIDE.U32 R10, R3, 0x4, R10 ;  /* 0x00000004030a7825 */ /* 0x001fca00078e000a */
[----:B------:R1:W-:Y:S02]  /*2740*/  STG.E desc[UR4][R10.64], R12 ;  /* 0x0000000c0a007986 */ /* 0x0003e4000c101904 */
.L_x_30231:
[----:B------:R-:W-:-:S13]  /*2750*/  ISETP.GE.U32.AND P0, PT, R7, R5, PT ;  /* 0x000000050700720c */ /* 0x000fda0003f06070 */
[----:B------:R-:W-:Y:S05]  /*2760*/  @P0 BRA `(.L_x_30233) ;  /* 0x0000000000340947 */ /* 0x000fea0003800000 */
[----:B01----:R-:W0:Y:S01]  /*2770*/  LDC.64 R10, c[0x0][0x388] ;  /* 0x0000e200ff0a7b82 */ /* 0x003e220000000a00 */
[----:B------:R-:W-:Y:S01]  /*2780*/  IADD3 R3, PT, PT, R4, R7, RZ ;  /* 0x0000000704037210 */ /* 0x000fe20007ffe0ff */
[----:B------:R-:W-:-:S04]  /*2790*/  VIADD R7, R7, 0x80 ;  /* 0x0000008007077836 */ /* 0x000fc80000000000 */
[----:B0-----:R-:W-:-:S05]  /*27a0*/  IMAD.WIDE.U32 R10, R3, 0x4, R10 ;  /* 0x00000004030a7825 */ /* 0x001fca00078e000a */
[----:B------:R1:W-:Y:S02]  /*27b0*/  STG.E desc[UR4][R10.64], R0 ;  /* 0x000000000a007986 */ /* 0x0003e4000c101904 */
.L_x_30232:
[----:B------:R-:W-:-:S13]  /*27c0*/  ISETP.GE.U32.AND P0, PT, R7, R5, PT ;  /* 0x000000050700720c */ /* 0x000fda0003f06070 */
[----:B------:R-:W-:Y:S05]  /*27d0*/  @P0 BREAK.RELIABLE B1 ;  /* 0x0000000000010942 */ /* 0x000fea0003800100 */
[----:B------:R-:W-:Y:S05]  /*27e0*/  @P0 BRA `(.L_x_30234) ;  /* 0x0000000000300947 */ /* 0x000fea0003800000 */
[----:B01----:R-:W0:Y:S01]  /*27f0*/  LDC.64 R10, c[0x0][0x388] ;  /* 0x0000e200ff0a7b82 */ /* 0x003e220000000a00 */
[----:B------:R-:W-:Y:S02]  /*2800*/  IMAD.IADD R3, R4, 0x1, R7 ;  /* 0x0000000104037824 */ /* 0x000fe400078e0207 */
[----:B------:R-:W-:Y:S02]  /*2810*/  VIADD R7, R7, 0x80 ;  /* 0x0000008007077836 */ /* 0x000fe40000000000 */
[----:B0-----:R-:W-:-:S05]  /*2820*/  IMAD.WIDE.U32 R10, R3, 0x4, R10 ;  /* 0x00000004030a7825 */ /* 0x001fca00078e000a */
[----:B------:R2:W-:Y:S02]  /*2830*/  STG.E desc[UR4][R10.64], R8 ;  /* 0x000000080a007986 */ /* 0x0005e4000c101904 */
.L_x_30233:
[----:B------:R-:W-:Y:S05]  /*2840*/  BSYNC.RELIABLE B1 ;  /* 0x0000000000017941 */ /* 0x000fea0003800100 */
.L_x_30229:
[----:B------:R-:W-:-:S13]  /*2850*/  ISETP.GE.U32.AND P0, PT, R7, R5, PT ;  /* 0x000000050700720c */ /* 0x000fda0003f06070 */
[----:B012---:R-:W0:Y:S01]  /*2860*/  @!P0 LDC.64 R10, c[0x0][0x388] ;  /* 0x0000e200ff0a8b82 */ /* 0x007e220000000a00 */
[----:B------:R-:W-:Y:S01]  /*2870*/  @!P0 IADD3 R3, PT, PT, R4, R7, RZ ;  /* 0x0000000704038210 */ /* 0x000fe20007ffe0ff */
[----:B------:R-:W-:-:S04]  /*2880*/  @!P0 VIADD R7, R7, 0x80 ;  /* 0x0000008007078836 */ /* 0x000fc80000000000 */
[----:B0-----:R-:W-:-:S05]  /*2890*/  @!P0 IMAD.WIDE.U32 R10, R3, 0x4, R10 ;  /* 0x00000004030a8825 */ /* 0x001fca00078e000a */
[----:B------:R2:W-:Y:S02]  /*28a0*/  @!P0 STG.E desc[UR4][R10.64], R9 ;  /* 0x000000090a008986 */ /* 0x0005e4000c101904 */
.L_x_30234:
[----:B------:R-:W-:Y:S05]  /*28b0*/  BSYNC.RECONVERGENT B0 ;  /* 0x0000000000007941 */ /* 0x000fea0003800200 */
.L_x_30228:
[----:B------:R-:W-:Y:S05]  /*28c0*/  WARPSYNC.ALL ;  /* 0x0000000000007948 */ /* 0x000fea0003800000 */
[----:B------:R-:W-:-:S13]  /*28d0*/  ISETP.GE.U32.AND P0, PT, R7, R5, PT ;  /* 0x000000050700720c */ /* 0x000fda0003f06070 */
[----:B------:R-:W-:Y:S05]  /*28e0*/  @P0 EXIT ;  /* 0x000000000000094d */ /* 0x000fea0003800000 */
[----:B--2---:R-:W2:Y:S01]  /*28f0*/  LDC.64 R8, c[0x0][0x388] ;  /* 0x0000e200ff087b82 */ /* 0x004ea20000000a00 */
[----:B------:R-:W-:-:S04]  /*2900*/  IMAD.IADD R5, R4, 0x1, R7 ;  /* 0x0000000104057824 */ /* 0x000fc800078e0207 */
[----:B--2---:R-:W-:-:S05]  /*2910*/  IMAD.WIDE.U32 R4, R5, 0x4, R8 ;  /* 0x0000000405047825 */ /* 0x004fca00078e0008 */
[----:B------:R-:W-:Y:S01]  /*2920*/  STG.E desc[UR4][R4.64], R2 ;  /* 0x0000000204007986 */ /* 0x000fe2000c101904 */
[----:B------:R-:W-:Y:S05]  /*2930*/  EXIT ;  /* 0x000000000000794d */ /* 0x000fea0003800000 */
.L_x_30203:
        /* <DEDUP_REMOVED lines=16> */
[----:B--2---:R-:W-:-:S04]  /*2a40*/  LOP3.LUT R5, R18, R16, RZ, 0x3c, !PT ;  /* 0x0000001012057212 */ /* 0x004fc800078e3cff */
[----:B------:R-:W-:-:S13]  /*2a50*/  ISETP.GT.AND P0, PT, R5, -0x1, PT ;  /* 0xffffffff0500780c */ /* 0x000fda0003f04270 */
[----:B0-----:R-:W-:Y:S05]  /*2a60*/  @P0 BRA `(.L_x_30236) ;  /* 0x0000000000780947 */ /* 0x001fea0003800000 */
        /* <DEDUP_REMOVED lines=9> */
[----:B------:R-:W-:Y:S01]  /*2b00*/  IMAD R23, R24, R5, RZ ;  /* 0x0000000518177224 */ /* 0x000fe200078e02ff */
[----:B------:R-:W-:-:S03]  /*2b10*/  IABS R24, R16 ;  /* 0x0000001000187213 */ /* 0x000fc60000000000 */
        /* <DEDUP_REMOVED lines=19> */
.L_x_30236:
        /* <DEDUP_REMOVED lines=11> */
[----:B------:R-:W-:-:S03]  /*2d00*/  IMAD.HI.U32 R23, R21, R23, R20 ;  /* 0x0000001715177227 */ /* 0x000fc600078e0014 */
[----:B------:R-:W-:Y:S01]  /*2d10*/  ISETP.GE.AND P2, PT, R16, RZ, PT ;  /* 0x000000ff1000720c */ /* 0x000fe20003f46270 */
        /* <DEDUP_REMOVED lines=12> */
.L_x_30237:
[----:B------:R-:W-:Y:S05]  /*2de0*/  BSYNC.RECONVERGENT B0 ;  /* 0x0000000000007941 */ /* 0x000fea0003800200 */
.L_x_30235:
[----:B------:R-:W-:Y:S01]  /*2df0*/  LOP3.LUT R5, R19, R17, RZ, 0x3c, !PT ;  /* 0x0000001113057212 */ /* 0x000fe200078e3cff */
[----:B------:R-:W-:Y:S03]  /*2e00*/  BSSY.RECONVERGENT B0, `(.L_x_30238) ;  /* 0x000003c000007945 */ /* 0x000fe60003800200 */
[----:B------:R-:W-:-:S13]  /*2e10*/  ISETP.GT.AND P0, PT, R5, -0x1, PT ;  /* 0xffffffff0500780c */ /* 0x000fda0003f04270 */
[----:B------:R-:W-:Y:S05]  /*2e20*/  @P0 BRA `(.L_x_30239) ;  /* 0x00000000007c0947 */ /* 0x000fea0003800000 */
[----:B------:R-:W-:Y:S02]  /*2e30*/  IABS R5, R19 ;  /* 0x0000001300057213 */ /* 0x000fe40000000000 */
        /* <DEDUP_REMOVED lines=30> */
.L_x_30239:
[----:B------:R-:W-:Y:S02]  /*3020*/  IABS R5, R19 ;  /* 0x0000001300057213 */ /* 0x000fe40000000000 */
        /* <DEDUP_REMOVED lines=25> */
.L_x_30240:
[----:B------:R-:W-:Y:S05]  /*31c0*/  BSYNC.RECONVERGENT B0 ;  /* 0x0000000000007941 */ /* 0x000fea0003800200 */
.L_x_30238:
[----:B-----5:R-:W-:Y:S01]  /*31d0*/  LOP3.LUT R5, R14, R12, RZ, 0x3c, !PT ;  /* 0x0000000c0e057212 */ /* 0x020fe200078e3cff */
        /* <DEDUP_REMOVED lines=34> */
.L_x_30242:
[----:B------:R-:W-:Y:S02]  /*3400*/  IABS R5, R14 ;  /* 0x0000000e00057213 */ /* 0x000fe40000000000 */
        /* <DEDUP_REMOVED lines=25> */
.L_x_30243:
[----:B------:R-:W-:Y:S05]  /*35a0*/  BSYNC.RECONVERGENT B0 ;  /* 0x0000000000007941 */ /* 0x000fea0003800200 */
.L_x_30241:
        /* <DEDUP_REMOVED lines=35> */
.L_x_30245:
        /* <DEDUP_REMOVED lines=26> */
.L_x_30246:
[----:B------:R-:W-:Y:S05]  /*3980*/  BSYNC.RECONVERGENT B0 ;  /* 0x0000000000007941 */ /* 0x000fea0003800200 */
.L_x_30244:
        /* <DEDUP_REMOVED lines=35> */
.L_x_30248:
        /* <DEDUP_REMOVED lines=26> */
.L_x_30249:
[----:B------:R-:W-:Y:S05]  /*3d60*/  BSYNC.RECONVERGENT B0 ;  /* 0x0000000000007941 */ /* 0x000fea0003800200 */
.L_x_30247:
        /* <DEDUP_REMOVED lines=35> */
.L_x_30251:
        /* <DEDUP_REMOVED lines=26> */
.L_x_30252:
[----:B------:R-:W-:Y:S05]  /*4140*/  BSYNC.RECONVERGENT B0 ;  /* 0x0000000000007941 */ /* 0x000fea0003800200 */
.L_x_30250:
        /* <DEDUP_REMOVED lines=34> */
.L_x_30254:
[----:B------:R-:W-:Y:S02]  /*4370*/  IABS R5, R6 ;  /* 0x0000000600057213 */ /* 0x000fe40000000000 */
        /* <DEDUP_REMOVED lines=25> */
.L_x_30255:
[----:B------:R-:W-:Y:S05]  /*4510*/  BSYNC.RECONVERGENT B0 ;  /* 0x0000000000007941 */ /* 0x000fea0003800200 */
.L_x_30253:
        /* <DEDUP_REMOVED lines=34> */
.L_x_30257:
        /* <DEDUP_REMOVED lines=23> */
[----:B------:R-:W-:-:S05]  /*48b0*/  MOV R3, R15 ;  /* 0x0000000f00037202 */ /* 0x000fca0000000f00 */
[----:B------:R-:W-:Y:S01]  /*48c0*/  @!P2 IMAD.MOV R3, RZ, RZ, -R3 ;  /* 0x000000ffff03a224 */ /* 0x000fe200078e0a03 */
[----:B------:R-:W-:-:S07]  /*48d0*/  @!P0 LOP3.LUT R3, RZ, R7, RZ, 0x33, !PT ;  /* 0x00000007ff038212 */ /* 0x000fce00078e33ff */
.L_x_30258:
[----:B------:R-:W-:Y:S05]  /*48e0*/  BSYNC.RECONVERGENT B0 ;  /* 0x0000000000007941 */ /* 0x000fea0003800200 */
.L_x_30256:
        /* <DEDUP_REMOVED lines=8> */
.L_x_30259:
        /* <DEDUP_REMOVED lines=9> */
.L_x_37191:


//--------------------- .text._ZN2at6native29vectorized_elementwise_kernelILi4ENS0_13BinaryFunctorIiiiZZZNS0_15binary_internal21div_floor_kernel_cudaERNS_18TensorIteratorBaseEENKUlvE_clEvENKUlvE1_clEvEUliiE_EESt5arrayIPcLm3EEEEviT0_T1_ --------------------------
	.section	.text._ZN2at6native29vectorized_elementwise_kernelILi4ENS0_13BinaryFunctorIiiiZZZNS0_15binary_internal21div_floor_kernel_cudaERNS_18TensorIteratorBaseEENKUlvE_clEvENKUlvE1_clEvEUliiE_EESt5arrayIPcLm3EEEEviT0_T1_,"ax",@progbits
	.align	128
        .global         _ZN2at6native29vectorized_elementwise_kernelILi4ENS0_13BinaryFunctorIiiiZZZNS0_15binary_internal21div_floor_kernel_cudaERNS_18TensorIteratorBaseEENKUlvE_clEvENKUlvE1_clEvEUliiE_EESt5arrayIPcLm3EEEEviT0_T1_
        .type           _ZN2at6native29vectorized_elementwise_kernelILi4ENS0_13BinaryFunctorIiiiZZZNS0_15binary_internal21div_floor_kernel_cudaERNS_18TensorIteratorBaseEENKUlvE_clEvENKUlvE1_clEvEUliiE_EESt5arrayIPcLm3EEEEviT0_T1_,@function
        .size           _ZN2at6native29vectorized_elementwise_kernelILi4ENS0_13BinaryFunctorIiiiZZZNS0_15binary_internal21div_floor_kernel_cudaERNS_18TensorIteratorBaseEENKUlvE_clEvENKUlvE1_clEvEUliiE_EESt5arrayIPcLm3EEEEviT0_T1_,(.L_x_37192 - _ZN2at6native29vectorized_elementwise_kernelILi4ENS0_13BinaryFunctorIiiiZZZNS0_15binary_internal21div_floor_kernel_cudaERNS_18TensorIteratorBaseEENKUlvE_clEvENKUlvE1_clEvEUliiE_EESt5arrayIPcLm3EEEEviT0_T1_)
        .other          _ZN2at6native29vectorized_elementwise_kernelILi4ENS0_13BinaryFunctorIiiiZZZNS0_15binary_internal21div_floor_kernel_cudaERNS_18TensorIteratorBaseEENKUlvE_clEvENKUlvE1_clEvEUliiE_EESt5arrayIPcLm3EEEEviT0_T1_,@"STO_CUDA_ENTRY STV_DEFAULT"
_ZN2at6native29vectorized_elementwise_kernelILi4ENS0_13BinaryFunctorIiiiZZZNS0_15binary_internal21div_floor_kernel_cudaERNS_18TensorIteratorBaseEENKUlvE_clEvENKUlvE1_clEvEUliiE_EESt5arrayIPcLm3EEEEviT0_T1_:
.text._ZN2at6native29vectorized_elementwise_kernelILi4ENS0_13BinaryFunctorIiiiZZZNS0_15binary_internal21div_floor_kernel_cudaERNS_18TensorIteratorBaseEENKUlvE_clEvENKUlvE1_clEvEUliiE_EESt5arrayIPcLm3EEEEviT0_T1_:
        /* <DEDUP_REMOVED lines=127> */
.L_x_30263:
        /* <DEDUP_REMOVED lines=25> */
.L_x_30262:
[----:B------:R-:W-:Y:S05]  /*0980*/  BSYNC.RECONVERGENT B0 ;  /* 0x0000000000007941 */ /* 0x000fea0003800200 */
.L_x_30261:
        /* <DEDUP_REMOVED lines=37> */
.L_x_30266:
        /* <DEDUP_REMOVED lines=26> */
.L_x_30265:
[----:B------:R-:W-:Y:S05]  /*0d80*/  BSYNC.RECONVERGENT B0 ;  /* 0x0000000000007941 */ /* 0x000fea0003800200 */
.L_x_30264:
        /* <DEDUP_REMOVED lines=37> */
.L_x_30269:
        /* <DEDUP_REMOVED lines=25> */
.L_x_30268:
[----:B------:R-:W-:Y:S05]  /*1170*/  BSYNC.RECONVERGENT B0 ;  /* 0x0000000000007941 */ /* 0x000fea0003800200 */
.L_x_30267:
        /* <DEDUP_REMOVED lines=37> */
.L_x_30272:
        /* <DEDUP_REMOVED lines=25> */
.L_x_30271:
[----:B------:R-:W-:Y:S05]  /*1560*/  BSYNC.RECONVERGENT B0 ;  /* 0x0000000000007941 */ /* 0x000fea0003800200 */
.L_x_30270:
        /* <DEDUP_REMOVED lines=38> */
.L_x_30275:
        /* <DEDUP_REMOVED lines=26> */
.L_x_30274:
[----:B------:R-:W-:Y:S05]  /*1970*/  BSYNC.RECONVERGENT B0 ;  /* 0x0000000000007941 */ /* 0x000fea0003800200 */
.L_x_30273:
        /* <DEDUP_REMOVED lines=38> */
.L_x_30278:
        /* <DEDUP_REMOVED lines=25> */
.L_x_30277:
[----:B------:R-:W-:Y:S05]  /*1d70*/  BSYNC.RECONVERGENT B0 ;  /* 0x0000000000007941 */ /* 0x000fea0003800200 */
.L_x_30276:
        /* <DEDUP_REMOVED lines=38> */
.L_x_30281:
        /* <DEDUP_REMOVED lines=26> */
.L_x_30280:
[----:B------:R-:W-:Y:S05]  /*2180*/  BSYNC.RECONVERGENT B0 ;  /* 0x0000000000007941 */ /* 0x000fea0003800200 */
.L_x_30279:
        /* <DEDUP_REMOVED lines=38> */
.L_x_30284:
        /* <DEDUP_REMOVED lines=25> */
.L_x_30283:
[----:B------:R-:W-:Y:S05]  /*2580*/  BSYNC.RECONVERGENT B0 ;  /* 0x0000000000007941 */ /* 0x000fea0003800200 */
.L_x_30282:
        /* <DEDUP_REMOVED lines=21> */
.L_x_30287:
[----:B------:R-:W-:-:S13]  /*26e0*/  ISETP.GE.U32.AND P0, PT, R7, R5, PT ;  /* 0x000000050700720c */ /* 0x000fda0003f06070 */
[----:B------:R-:W-:Y:S05]  /*26f0*/  @P0 BRA `(.L_x_30289) ;  /* 0x0000000000300947 */ /* 0x000fea0003800000 */
[----:B0-----:R-:W0:Y:S01]  /*2700*/  LDC.64 R10, c[0x0][0x388] ;  /* 0x0000e200ff0a7b82 */ /* 0x001e220000000a00 */
[----:B------:R-:W-:Y:S02]  /*2710*/  IMAD.IADD R3, R4, 0x1, R7 ;  /* 0x0000000104037824 */ /* 0x000fe400078e0207 */
[----:B------:R-:W-:Y:S02]  /*2720*/  VIADD R7, R7, 0x80 ;  /* 0x0000008007077836 */ /* 0x000fe40000000000 */
[----:B0-----:R-:W-:-:S05]  /*2730*/  IMAD.WIDE.U32 R10, R3, 0x4, R10 ;  /* 0x00000004030a7825 */ /* 0x001fca00078e000a */
[----:B------:R1:W-:Y:S02]  /*2740*/  STG.E desc[UR4][R10.64], R12 ;  /* 0x0000000c0a007986 */ /* 0x0003e4000c101904 */
.L_x_30288:
[----:B------:R-:W-:-:S13]  /*2750*/  ISETP.GE.U32.AND P0, PT, R7, R5, PT ;  /* 0x000000050700720c */ /* 0x000fda0003f06070 */
[----:B------:R-:W-:Y:S05]  /*2760*/  @P0 BRA `(.L_x_30290) ;  /* 0x0000000000340947 */ /* 0x000fea0003800000 */
[----:B01----:R-:W0:Y:S01]  /*2770*/  LDC.64 R10, c[0x0][0x388] ;  /* 0x0000e200ff0a7b82 */ /* 0x003e220000000a00 */
[----:B------:R-:W-:Y:S01]  /*2780*/  IADD3 R3, PT, PT, R4, R7, RZ ;  /* 0x0000000704037210 */ /* 0x000fe20007ffe0ff */
[----:B------:R-:W-:-:S04]  /*2790*/  VIADD R7, R7, 0x80 ;  /* 0x0000008007077836 */ /* 0x000fc80000000000 */
[----:B0-----:R-:W-:-:S05]  /*27a0*/  IMAD.WIDE.U32 R10, R3, 0x4, R10 ;  /* 0x00000004030a7825 */ /* 0x001fca00078e000a */
[----:B------:R1:W-:Y:S02]  /*27b0*/  STG.E desc[UR4][R10.64], R0 ;  /* 0x000000000a007986 */ /* 0x0003e4000c101904 */
.L_x_30289:
        /* <DEDUP_REMOVED lines=8> */
.L_x_30290:
[----:B------:R-:W-:Y:S05]  /*2840*/  BSYNC.RELIABLE B1 ;  /* 0x0000000000017941 */ /* 0x000fea0003800100 */
.L_x_30286:
[----:B------:R-:W-:-:S13]  /*2850*/  ISETP.GE.U32.AND P0, PT, R7, R5, PT ;  /* 0x000000050700720c */ /* 0x000fda0003f06070 */
[----:B012---:R-:W0:Y:S01]  /*2860*/  @!P0 LDC.64 R10, c[0x0][0x388] ;  /* 0x0000e200ff0a8b82 */ /* 0x007e220000000a00 */
[----:B------:R-:W-:Y:S01]  /*2870*/  @!P0 IADD3 R3, PT, PT, R4, R7, RZ ;  /* 0x0000000704038210 */ /* 0x000fe20007ffe0ff */
[----:B------:R-:W-:-:S04]  /*2880*/  @!P0 VIADD R7, R7, 0x80 ;  /* 0x0000008007078836 */ /* 0x000fc80000000000 */
[----:B0-----:R-:W-:-:S05]  /*2890*/  @!P0 IMAD.WIDE.U32 R10, R3, 0x4, R10 ;  /* 0x00000004030a8825 */ /* 0x001fca00078e000a */
[----:B------:R2:W-:Y:S02]  /*28a0*/  @!P0 STG.E desc[UR4][R10.64], R9 ;  /* 0x000000090a008986 */ /* 0x0005e4000c101904 */
.L_x_30291:
[----:B------:R-:W-:Y:S05]  /*28b0*/  BSYNC.RECONVERGENT B0 ;  /* 0x0000000000007941 */ /* 0x000fea0003800200 */
.L_x_30285:
        /* <DEDUP_REMOVED lines=8> */
.L_x_30260:
        /* <DEDUP_REMOVED lines=8> */
[----:B------:R-:W-:-:S05]  /*29c0*/  IMAD.WIDE.U32 R6, R0, 0x10, R6 ;  /* 0x0000001000067825 */ /* 0x000fca00078e0006 */
[----:B------:R-:W2:Y:S04]  /*29d0*/  LDG.E.128 R20, desc[UR4][R6.64] ;  /* 0x0000000406147981 */ /* 0x000ea8000c1e1d00 */
[----:B------:R0:W5:Y:S01]  /*29e0*/  LDG.E.128 R12, desc[UR4][R6.64+0x800] ;  /* 0x00080004060c7981 */ /* 0x000162000c1e1d00 */
[----:B------:R-:W-:Y:S01]  /*29f0*/  BSSY.RECONVERGENT B0, `(.L_x_30292) ;  /* 0x000003b000007945 */ /* 0x000fe20003800200 */
[----:B--2---:R-:W-:-:S04]  /*2a00*/  LOP3.LUT R5, R20, R16, RZ, 0x3c, !PT ;  /* 0x0000001014057212 */ /* 0x004fc800078e3cff */
[----:B------:R-:W-:-:S13]  /*2a10*/  ISETP.GT.AND P0, PT, R5, -0x1, PT ;  /* 0xffffffff0500780c */ /* 0x000fda0003f04270 */
[----:B0-----:R-:W-:Y:S05]  /*2a20*/  @P0 BRA `(.L_x_30293) ;  /* 0x0000000000780947 */ /* 0x001fea0003800000 */
        /* <DEDUP_REMOVED lines=30> */
.L_x_30293:
        /* <DEDUP_REMOVED lines=25> */
.L_x_30294:
[----:B------:R-:W-:Y:S05]  /*2da0*/  BSYNC.RECONVERGENT B0 ;  /* 0x0000000000007941 */ /* 0x000fea0003800200 */
.L_x_30292:
        /* <DEDUP_REMOVED lines=35> */
.L_x_30296:
        /* <DEDUP_REMOVED lines=26> */
.L_x_30297:
[----:B------:R-:W-:Y:S05]  /*3180*/  BSYNC.RECONVERGENT B0 ;  /* 0x0000000000007941 */ /* 0x000fea0003800200 */
.L_x_30295:
        /* <DEDUP_REMOVED lines=35> */
.L_x_30299:
        /* <DEDUP_REMOVED lines=26> */
.L_x_30300:
[----:B------:R-:W-:Y:S05]  /*3560*/  BSYNC.RECONVERGENT B0 ;  /* 0x0000000000007941 */ /* 0x000fea0003800200 */
.L_x_30298:
        /* <DEDUP_REMOVED lines=35> */
.L_x_30302:
        /* <DEDUP_REMOVED lines=26> */
.L_x_30303:
[----:B------:R-:W-:Y:S05]  /*3940*/  BSYNC.RECONVERGENT B0 ;  /* 0x0000000000007941 */ /* 0x000fea0003800200 */
.L_x_30301:
        /* <DEDUP_REMOVED lines=35> */
.L_x_30305:
        /* <DEDUP_REMOVED lines=26> */
.L_x_30306:
[----:B------:R-:W-:Y:S05]  /*3d20*/  BSYNC.RECONVERGENT B0 ;  /* 0x0000000000007941 */ /* 0x000fea0003800200 */
.L_x_30304:
        /* <DEDUP_REMOVED lines=35> */
.L_x_30308:
        /* <DEDUP_REMOVED lines=26> */
.L_x_30309:
[----:B------:R-:W-:Y:S05]  /*4100*/  BSYNC.RECONVERGENT B0 ;  /* 0x0000000000007941 */ /* 0x000fea0003800200 */
.L_x_30307:
        /* <DEDUP_REMOVED lines=35> */
.L_x_30311:
        /* <DEDUP_REMOVED lines=26> */
.L_x_30312:
[----:B------:R-:W-:Y:S05]  /*44e0*/  BSYNC.RECONVERGENT B0 ;  /* 0x0000000000007941 */ /* 0x000fea0003800200 */
.L_x_30310:
        /* <DEDUP_REMOVED lines=33> */
[----:B------:R-:W-:Y:S01]  /*4700*/  @!P0 IADD3 R11, PT, PT, R3, RZ, RZ ;  /* 0x000000ff030b8210 */ /* 0x000fe20007ffe0ff */
[----:B------:R-:W-:Y:S06]  /*4710*/  BRA `(.L_x_30315) ;  /* 0x0000000000687947 */ /* 0x000fec0003800000 */
.L_x_30314:
        /* <DEDUP_REMOVED lines=26> */
.L_x_30315:
[----:B------:R-:W-:Y:S05]  /*48c0*/  BSYNC.RECONVERGENT B0 ;  /* 0x0000000000007941 */ /* 0x000fea0003800200 */
.L_x_30313:
[----:B------:R-:W0:Y:S02]  /*48d0*/  LDC.64 R2, c[0x0][0x388] ;  /* 0x0000e200ff027b82 */ /* 0x000e240000000a00 */
[----:B0-----:R-:W-:-:S04]  /*48e0*/  IMAD.WIDE.U32 R4, R4, 0x4, R2 ;  /* 0x0000000404047825 */ /* 0x001fc800078e0002 */
[----:B------:R-:W-:-:S05]  /*48f0*/  IMAD.WIDE.U32 R4, R0, 0x10, R4 ;  /* 0x0000001000047825 */ /* 0x000fca00078e0004 */
[----:B------:R-:W-:Y:S04]  /*4900*/  STG.E.128 desc[UR4][R4.64], R16 ;  /* 0x0000001004007986 */ /* 0x000fe8000c101d04 */
[----:B------:R-:W-:Y:S01]  /*4910*/  STG.E.128 desc[UR4][R4.64+0x800], R8 ;  /* 0x0008000804007986 */ /* 0x000fe2000c101d04 */
[----:B------:R-:W-:Y:S05]  /*4920*/  EXIT ;  /* 0x000000000000794d */ /* 0x000fea0003800000 */
.L_x_30316:
        /* <DEDUP_REMOVED lines=13> */
.L_x_37192:


//--------------------- .text._ZN2at6native29vectorized_elementwise_kernelILi8ENS0_13BinaryFunctorIiiiZZZNS0_15binary_internal21div_floor_kernel_cudaERNS_18TensorIteratorBaseEENKUlvE_clEvENKUlvE1_clEvEUliiE_EESt5arrayIPcLm3EEEEviT0_T1_ --------------------------
	.section	.text._ZN2at6native29vectorized_elementwise_kernelILi8ENS0_13BinaryFunctorIiiiZZZNS0_15binary_internal21div_floor_kernel_cudaERNS_18TensorIteratorBaseEENKUlvE_clEvENKUlvE1_clEvEUliiE_EESt5arrayIPcLm3EEEEviT0_T1_,"ax",@progbits
	.align	128
        .global         _ZN2at6native29vectorized_elementwise_kernelILi8ENS0_13BinaryFunctorIiiiZZZNS0_15binary_internal21div_floor_kernel_cudaERNS_18TensorIteratorBaseEENKUlvE_clEvENKUlvE1_clEvEUliiE_EESt5arrayIPcLm3EEEEviT0_T1_
        .type           _ZN2at6native29vectorized_elementwise_kernelILi8ENS0_13BinaryFunctorIiiiZZZNS0_15binary_internal21div_floor_kernel_cudaERNS_18TensorIteratorBaseEENKUlvE_clEvENKUlvE1_clEvEUliiE_EESt5arrayIPcLm3EEEEviT0_T1_,@function
        .size           _ZN2at6native29vectorized_elementwise_kernelILi8ENS0_13BinaryFunctorIiiiZZZNS0_15binary_internal21div_floor_kernel_cudaERNS_18TensorIteratorBaseEENKUlvE_clEvENKUlvE1_clEvEUliiE_EESt5arrayIPcLm3EEEEviT0_T1_,(.L_x_37193 - _ZN2at6native29vectorized_elementwise_kernelILi8ENS0_13BinaryFunctorIiiiZZZNS0_15binary_internal21div_floor_kernel_cudaERNS_18TensorIteratorBaseEENKUlvE_clEvENKUlvE1_clEvEUliiE_EESt5arrayIPcLm3EEEEviT0_T1_)
        .other          _ZN2at6native29vectorized_elementwise_kernelILi8ENS0_13BinaryFunctorIiiiZZZNS0_15binary_internal21div_floor_kernel_cudaERNS_18TensorIteratorBaseEENKUlvE_clEvENKUlvE1_clEvEUliiE_EESt5arrayIPcLm3EEEEviT0_T1_,@"STO_CUDA_ENTRY STV_DEFAULT"
_ZN2at6native29vectorized_elementwise_kernelILi8ENS0_13BinaryFunctorIiiiZZZNS0_15binary_internal21div_floor_kernel_cudaERNS_18TensorIteratorBaseEENKUlvE_clEvENKUlvE1_clEvEUliiE_EESt5arrayIPcLm3EEEEviT0_T1_:
.text._ZN2at6native29vectorized_elementwise_kernelILi8ENS0_13BinaryFunctorIiiiZZZNS0_15binary_internal21div_floor_kernel_cudaERNS_18TensorIteratorBaseEENKUlvE_clEvENKUlvE1_clEvEUliiE_EESt5arrayIPcLm3EEEEviT0_T1_:
        /* <DEDUP_REMOVED lines=127> */
.L_x_30320:
        /* <DEDUP_REMOVED lines=25> */
.L_x_30319:
[----:B------:R-:W-:Y:S05]  /*0980*/  BSYNC.RECONVERGENT B0 ;  /* 0x0000000000007941 */ /* 0x000fea0003800200 */
.L_x_30318:
        /* <DEDUP_REMOVED lines=37> */
.L_x_30323:
        /* <DEDUP_REMOVED lines=26> */
.L_x_30322:
[----:B------:R-:W-:Y:S05]  /*0d80*/  BSYNC.RECONVERGENT B0 ;  /* 0x0000000000007941 */ /* 0x000fea0003800200 */
.L_x_30321:
        /* <DEDUP_REMOVED lines=37> */
.L_x_30326:
        /* <DEDUP_REMOVED lines=25> */
.L_x_30325:
[----:B------:R-:W-:Y:S05]  /*1170*/  BSYNC.RECONVERGENT B0 ;  /* 0x0000000000007941 */ /* 0x000fea0003800200 */
.L_x_30324:
        /* <DEDUP_REMOVED lines=37> */
.L_x_30329:
        /* <DEDUP_REMOVED lines=25> */
.L_x_30328:
[----:B------:R-:W-:Y:S05]  /*1560*/  BSYNC.RECONVERGENT B0 ;  /* 0x0000000000007941 */ /* 0x000fea0003800200 */
.L_x_30327:
        /* <DEDUP_REMOVED lines=38> */
.L_x_30332:
        /* <DEDUP_REMOVED lines=26> */
.L_x_30331:
[----:B------:R-:W-:Y:S05]  /*1970*/  BSYNC.RECONVERGENT B0 ;  /* 0x0000000000007941 */ /* 0x000fea0003800200 */
.L_x_30330:
        /* <DEDUP_REMOVED lines=38> */
.L_x_30335:
        /* <DEDUP_REMOVED lines=25> */
.L_x_30334:
[----:B------:R-:W-:Y:S05]  /*1d70*/  BSYNC.RECONVERGENT B0 ;  /* 0x0000000000007941 */ /* 0x000fea0003800200 */
.L_x_30333:
        /* <DEDUP_REMOVED lines=38> */
.L_x_30338:
        /* <DEDUP_REMOVED lines=26> */
.L_x_30337:
[----:B------:R-:W-:Y:S05]  /*2180*/  BSYNC.RECONVERGENT B0 ;  /* 0x0000000000007941 */ /* 0x000fea0003800200 */
.L_x_30336:
        /* <DEDUP_REMOVED lines=38> */
.L_x_30341:
        /* <DEDUP_REMOVED lines=25> */
.L_x_30340:
[----:B------:R-:W-:Y:S05]  /*2580*/  BSYNC.RECONVERGENT B0 ;  /* 0x0000000000007941 */ /* 0x000fea0003800200 */
.L_x_30339:
        /* <DEDUP_REMOVED lines=21> */
.L_x_30344:
[----:B------:R-:W-:-:S13]  /*26e0*/  ISETP.GE.U32.AND P0, PT, R7, R5, PT ;  /* 0x000000050700720c */ /* 0x000fda0003f06070 */
[----:B------:R-:W-:Y:S05]  /*26f0*/  @P0 BRA `(.L_x_30346) ;  /* 0x0000000000300947 */ /* 0x000fea0003800000 */
[----:B0-----:R-:W0:Y:S01]  /*2700*/  LDC.64 R10, c[0x0][0x388] ;  /* 0x0000e200ff0a7b82 */ /* 0x001e220000000a00 */
[----:B------:R-:W-:Y:S02]  /*2710*/  IMAD.IADD R3, R4, 0x1, R7 ;  /* 0x0000000104037824 */ /* 0x000fe400078e0207 */
[----:B------:R-:W-:Y:S02]  /*2720*/  VIADD R7, R7, 0x80 ;  /* 0x0000008007077836 */ /* 0x000fe40000000000 */
[----:B0-----:R-:W-:-:S05]  /*2730*/  IMAD.WIDE.U32 R10, R3, 0x4, R10 ;  /* 0x00000004030a7825 */ /* 0x001fca00078e000a */
[----:B------:R1:W-:Y:S02]  /*2740*/  STG.E desc[UR4][R10.64], R12 ;  /* 0x0000000c0a007986 */ /* 0x0003e4000c101904 */
.L_x_30345:
[----:B------:R-:W-:-:S13]  /*2750*/  ISETP.GE.U32.AND P0, PT, R7, R5, PT ;  /* 0x000000050700720c */ /* 0x000fda0003f06070 */
[----:B------:R-:W-:Y:S05]  /*2760*/  @P0 BRA `(.L_x_30347) ;  /* 0x0000000000340947 */ /* 0x000fea0003800000 */
[----:B01----:R-:W0:Y:S01]  /*2770*/  LDC.64 R10, c[0x0][0x388] ;  /* 0x0000e200ff0a7b82 */ /* 0x003e220000000a00 */
[----:B------:R-:W-:Y:S01]  /*2780*/  IADD3 R3, PT, PT, R4, R7, RZ ;  /* 0x0000000704037210 */ /* 0x000fe20007ffe0ff */
[----:B------:R-:W-:-:S04]  /*2790*/  VIADD R7, R7, 0x80 ;  /* 0x0000008007077836 */ /* 0x000fc80000000000 */
[----:B0-----:R-:W-:-:S05]  /*27a0*/  IMAD.WIDE.U32 R10, R3, 0x4, R10 ;  /* 0x00000004030a7825 */ /* 0x001fca00078e000a */
[----:B------:R1:W-:Y:S02]  /*27b0*/  STG.E desc[UR4][R10.64], R0 ;  /* 0x000000000a007986 */ /* 0x0003e4000c101904 */
.L_x_30346:
        /* <DEDUP_REMOVED lines=8> */
.L_x_30347:
[----:B------:R-:W-:Y:S05]  /*2840*/  BSYNC.RELIABLE B1 ;  /* 0x0000000000017941 */ /* 0x000fea0003800100 */
.L_x_30343:
[----:B------:R-:W-:-:S13]  /*2850*/  ISETP.GE.U32.AND P0, PT, R7, R5, PT ;  /* 0x000000050700720c */ /* 0x000fda0003f06070 */
[----:B012---:R-:W0:Y:S01]  /*2860*/  @!P0 LDC.64 R10, c[0x0][0x388] ;  /* 0x0000e200ff0a8b82 */ /* 0x007e220000000a00 */
[----:B------:R-:W-:Y:S01]  /*2870*/  @!P0 IADD3 R3, PT, PT, R4, R7, RZ ;  /* 0x0000000704038210 */ /* 0x000fe20007ffe0ff */
[----:B------:R-:W-:-:S04]  /*2880*/  @!P0 VIADD R7, R7, 0x80 ;  /* 0x0000008007078836 */ /* 0x000fc80000000000 */
[----:B0-----:R-:W-:-:S05]  /*2890*/  @!P0 IMAD.WIDE.U32 R10, R3, 0x4, R10 ;  /* 0x00000004030a8825 */ /* 0x001fca00078e000a */
[----:B------:R2:W-:Y:S02]  /*28a0*/  @!P0 STG.E desc[UR4][R10.64], R9 ;  /* 0x000000090a008986 */ /* 0x0005e4000c101904 */
.L_x_30348:
[----:B------:R-:W-:Y:S05]  /*28b0*/  BSYNC.RECONVERGENT B0 ;  /* 0x0000000000007941 */ /* 0x000fea0003800200 */
.L_x_30342:
        /* <DEDUP_REMOVED lines=8> */
.L_x_30317:
[----:B------:R-:W0:Y:S01]  /*2940*/  S2R R0, SR_TID.X ;  /* 0x0000000000007919 */ /* 0x000e220000002100 */
[----:B------:R-:W1:Y:S08]  /*2950*/  LDC.64 R2, c[0x0][0x390] ;  /* 0x0000e400ff027b82 */ /* 0x000e700000000a00 */
[----:B------:R-:W2:Y:S01]  /*2960*/  LDC.64 R6, c[0x0][0x398] ;  /* 0x0000e600ff067b82 */ /* 0x000ea20000000a00 */
[----:B-1----:R-:W-:-:S04]  /*2970*/  IMAD.WIDE.U32 R2, R4, 0x4, R2 ;  /* 0x0000000404027825 */ /* 0x002fc800078e0002 */
[----:B0-----:R-:W-:-:S04]  /*2980*/  IMAD.WIDE.U32 R2, R0, 0x20, R2 ;  /* 0x0000002000027825 */ /* 0x001fc800078e0002 */
[----:B--2---:R-:W-:Y:S01]  /*2990*/  IMAD.WIDE.U32 R6, R4, 0x4, R6 ;  /* 0x0000000404067825 */ /* 0x004fe200078e0006 */
[----:B------:R-:W2:Y:S03]  /*29a0*/  LDG.E.ENL2.256 R8, R16, desc[UR4][R2.64] ;  /* 0xfe0000040210797e */ /* 0x000ea60008121908 */
[----:B------:R-:W-:-:S05]  /*29b0*/  IMAD.WIDE.U32 R6, R0, 0x20, R6 ;  /* 0x0000002000067825 */ /* 0x000fca00078e0006 */
[----:B------:R-:W2:Y:S01]  /*29c0*/  LDG.E.ENL2.256 R12, R20, desc[UR4][R6.64] ;  /* 0xfe0000040614797e */ /* 0x000ea2000812190c */
[----:B------:R-:W-:Y:S01]  /*29d0*/  BSSY.RECONVERGENT B0, `(.L_x_30349) ;  /* 0x000003b000007945 */ /* 0x000fe20003800200 */
[----:B--2---:R-:W-:-:S04]  /*29e0*/  LOP3.LUT R5, R20, R16, RZ, 0x3c, !PT ;  /* 0x0000001014057212 */ /* 0x004fc800078e3cff */
        /* <DEDUP_REMOVED lines=32> */
.L_x_30350:
        /* <DEDUP_REMOVED lines=25> */
.L_x_30351:
[----:B------:R-:W-:Y:S05]  /*2d80*/  BSYNC.RECONVERGENT B0 ;  /* 0x0000000000007941 */ /* 0x000fea0003800200 */
.L_x_30349:
        /* <DEDUP_REMOVED lines=35> */
.L_x_30353:
        /* <DEDUP_REMOVED lines=26> */
.L_x_30354:
[----:B------:R-:W-:Y:S05]  /*3160*/  BSYNC.RECONVERGENT B0 ;  /* 0x0000000000007941 */ /* 0x000fea0003800200 */
.L_x_30352:
        /* <DEDUP_REMOVED lines=35> */
.L_x_30356:
        /* <DEDUP_REMOVED lines=26> */
.L_x_30357:
[----:B------:R-:W-:Y:S05]  /*3540*/  BSYNC.RECONVERGENT B0 ;  /* 0x0000000000007941 */ /* 0x000fea0003800200 */
.L_x_30355:
        /* <DEDUP_REMOVED lines=35> */
.L_x_30359:
        /* <DEDUP_REMOVED lines=26> */
.L_x_30360:
[----:B------:R-:W-:Y:S05]  /*3920*/  BSYNC.RECONVERGENT B0 ;  /* 0x0000000000007941 */ /* 0x000fea0003800200 */
.L_x_30358:
        /* <DEDUP_REMOVED lines=35> */
.L_x_30362:
        /* <DEDUP_REMOVED lines=26> */
.L_x_30363:
[----:B------:R-:W-:Y:S05]  /*3d00*/  BSYNC.RECONVERGENT B0 ;  /* 0x0000000000007941 */ /* 0x000fea0003800200 */
.L_x_30361:
        /* <DEDUP_REMOVED lines=35> */
.L_x_30365:
        /* <DEDUP_REMOVED lines=26> */
.L_x_30366:
[----:B------:R-:W-:Y:S05]  /*40e0*/  BSYNC.RECONVERGENT B0 ;  /* 0x0000000000007941 */ /* 0x000fea0003800200 */
.L_x_30364:
        /* <DEDUP_REMOVED lines=35> */
.L_x_30368:
        /* <DEDUP_REMOVED lines=26> */
.L_x_30369:
[----:B------:R-:W-:Y:S05]  /*44c0*/  BSYNC.RECONVERGENT B0 ;  /* 0x0000000000007941 */ /* 0x000fea0003800200 */
.L_x_30367:
        /* <DEDUP_REMOVED lines=35> */
.L_x_30371:
        /* <DEDUP_REMOVED lines=26> */
.L_x_30372:
[----:B------:R-:W-:Y:S05]  /*48a0*/  BSYNC.RECONVERGENT B0 ;  /* 0x0000000000007941 */ /* 0x000fea0003800200 */
.L_x_30370:
[----:B------:R-:W0:Y:S02]  /*48b0*/  LDC.64 R2, c[0x0][0x388] ;  /* 0x0000e200ff027b82 */ /* 0x000e240000000a00 */
[----:B0-----:R-:W-:-:S04]  /*48c0*/  IMAD.WIDE.U32 R4, R4, 0x4, R2 ;  /* 0x0000000404047825 */ /* 0x001fc800078e0002 */
[----:B------:R-:W-:-:S05]  /*48d0*/  IMAD.WIDE.U32 R4, R0, 0x20, R4 ;  /* 0x0000002000047825 */ /* 0x000fca00078e0004 */
[----:B------:R-:W-:Y:S01]  /*48e0*/  STG.E.ENL2.256 desc[UR4][R4.64], R16, R8 ;  /* 0xf80000100408797f */ /* 0x000fe2000f121804 */
[----:B------:R-:W-:Y:S05]  /*48f0*/  EXIT ;  /* 0x000000000000794d */ /* 0x000fea0003800000 */
.L_x_30373:
        /* <DEDUP_REMOVED lines=16> */
.L_x_37193:


//--------------------- .text._ZN2at6native18elementwise_kernelILi128ELi4EZNS0_15gpu_kernel_implINS0_13BUnaryFunctorIiiiZZZNS0_15binary_internal21div_floor_kernel_cudaERNS_18TensorIteratorBaseEENKUlvE_clEvENKUlvE1_clEvEUliiE_EEEEvS6_RKT_EUliE_EEviT1_ --------------------------
	.section	.text._ZN2at6native18elementwise_kernelILi128ELi4EZNS0_15gpu_kernel_implINS0_13BUnaryFunctorIiiiZZZNS0_15binary_internal21div_floor_kernel_cudaERNS_18TensorIteratorBaseEENKUlvE_clEvENKUlvE1_clEvEUliiE_EEEEvS6_RKT_EUliE_EEviT1_,"ax",@progbits
	.align	128
        .global         _ZN2at6native18elementwise_kernelILi128ELi4EZNS0_15gpu_kernel_implINS0_13BUnaryFunctorIiiiZZZNS0_15binary_internal21div_floor_kernel_cudaERNS_18TensorIteratorBaseEENKUlvE_clEvENKUlvE1_clEvEUliiE_EEEEvS6_RKT_EUliE_EEviT1_
        .type           _ZN2at6native18elementwise_kernelILi128ELi4EZNS0_15gpu_kernel_implINS0_13BUnaryFunctorIiiiZZZNS0_15binary_internal21div_floor_kernel_cudaERNS_18TensorIteratorBaseEENKUlvE_clEvENKUlvE1_clEvEUliiE_EEEEvS6_RKT_EUliE_EEviT1_,@function
        .size           _ZN2at6native18elementwise_kernelILi128ELi4EZNS0_15gpu_kernel_implINS0_13BUnaryFunctorIiiiZZZNS0_15binary_internal21div_floor_kernel_cudaERNS_18TensorIteratorBaseEENKUlvE_clEvENKUlvE1_clEvEUliiE_EEEEvS6_RKT_EUliE_EEviT1_,(.L_x_37194 - _ZN2at6native18elementwise_kernelILi128ELi4EZNS0_15gpu_kernel_implINS0_13BUnaryFunctorIiiiZZZNS0_15binary_internal21div_floor_kernel_cudaERNS_18TensorIteratorBaseEENKUlvE_clEvENKUlvE1_clEvEUliiE_EEEEvS6_RKT_EUliE_EEviT1_)
        .other          _ZN2at6native18elementwise_kernelILi128ELi4EZNS0_15gpu_kernel_implINS0_13BUnaryFunctorIiiiZZZNS0_15binary_internal21div_floor_kernel_cudaERNS_18TensorIteratorBaseEENKUlvE_clEvENKUlvE1_clEvEUliiE_EEEEvS6_RKT_EUliE_EEviT1_,@"STO_CUDA_ENTRY STV_DEFAULT"
_ZN2at6native18elementwise_kernelILi128ELi4EZNS0_15gpu_kernel_implINS0_13BUnaryFunctorIiiiZZZNS0_15binary_internal21div_floor_kernel_cudaERNS_18TensorIteratorBaseEENKUlvE_clEvENKUlvE1_clEvEUliiE_EEEEvS6_RKT_EUliE_EEviT1_:
.text._ZN2at6native18elementwise_kernelILi128ELi4EZNS0_15gpu_kernel_implINS0_13BUnaryFunctorIiiiZZZNS0_15binary_internal21div_floor_kernel_cudaERNS_18TensorIteratorBaseEENKUlvE_clEvENKUlvE1_clEvEUliiE_EEEEvS6_RKT_EUliE_EEviT1_:
        /* <DEDUP_REMOVED lines=319> */
.L_x_30376:
        /* <DEDUP_REMOVED lines=16> */
.L_x_30380:
[----:B------:R0:W5:Y:S01]  /*14f0*/  LDG.E.U8 R3, desc[UR36][R4.64] ;  /* 0x0000002404037981 */ /* 0x000162000c1e1100 */
[----:B------:R-:W-:Y:S05]  /*1500*/  BRA `(.L_x_30382) ;  /* 0x0000000c002c7947 */ /* 0x000fea0003800000 */
.L_x_30379:
        /* <DEDUP_REMOVED lines=8> */
.L_x_30384:
[----:B------:R0:W5:Y:S01]  /*1590*/  LDG.E R3, desc[UR36][R4.64] ;  /* 0x0000002404037981 */ /* 0x000162000c1e1900 */
[----:B------:R-:W-:Y:S05]  /*15a0*/  BRA `(.L_x_30382) ;  /* 0x0000000c00047947 */ /* 0x000fea0003800000 */
.L_x_30383:
[----:B------:R0:W5:Y:S01]  /*15b0*/  LDG.E.S16 R3, desc[UR36][R4.64] ;  /* 0x0000002404037981 */ /* 0x000162000c1e1700 */
[----:B------:R-:W-:Y:S05]  /*15c0*/  BRA `(.L_x_30382) ;  /* 0x0000000800fc7947 */ /* 0x000fea0003800000 */
.L_x_30378:
[----:B------:R-:W-:-:S09]  /*15d0*/  UISETP.GT.AND UP0, UPT, UR4, 0x6, UPT ;  /* 0x000000060400788c */ /* 0x000fd2000bf04270 */
[----:B------:R-:W-:Y:S05]  /*15e0*/  BRA.U UP0, `(.L_x_30385) ;  /* 0x00000001002c7547 */ /* 0x000fea000b800000 */
[----:B------:R-:W-:-:S09]  /*15f0*/  UISETP.NE.AND UP0, UPT, UR4, 0x5, UPT ;  /* 0x000000050400788c */ /* 0x000fd2000bf05270 */
[----:B------:R-:W-:Y:S05]  /*1600*/  BRA.U !UP0, `(.L_x_30386) ;  /* 0x0000000108147547 */ /* 0x000fea000b800000 */
[----:B------:R-:W-:-:S09]  /*1610*/  UISETP.NE.AND UP0, UPT, UR4, 0x6, UPT ;  /* 0x000000060400788c */ /* 0x000fd2000bf05270 */
[----:B------:R-:W-:Y:S05]  /*1620*/  BRA.U UP0, `(.L_x_30381) ;  /* 0x0000000900647547 */ /* 0x000fea000b800000 */
[----:B------:R-:W2:Y:S02]  /*1630*/  LDG.E R3, desc[UR36][R4.64] ;  /* 0x0000002404037981 */ /* 0x000ea4000c1e1900 */
[----:B--2---:R-:W0:Y:S01]  /*1640*/  F2I.FTZ.TRUNC.NTZ R3, R3 ;  /* 0x0000000300037305 */ /* 0x004e22000021f100 */
[----:B------:R-:W-:Y:S05]  /*1650*/  BRA `(.L_x_30382) ;  /* 0x0000000800d87947 */ /* 0x000fea0003800000 */
.L_x_30386:
[----:B------:R-:W2:Y:S02]  /*1660*/  LDG.E.U16 R4, desc[UR36][R4.64] ;  /* 0x0000002404047981 */ /* 0x000ea4000c1e1500 */
[----:B--2---:R-:W-:-:S06]  /*1670*/  HADD2.F32 R3, -RZ, R4.H0_H0 ;  /* 0x20000004ff037230 */ /* 0x004fcc0000004100 */
[----:B------:R-:W0:Y:S01]  /*1680*/  F2I.FTZ.TRUNC.NTZ R3, R3 ;  /* 0x0000000300037305 */ /* 0x000e22000021f100 */
[----:B------:R-:W-:Y:S05]  /*1690*/  BRA `(.L_x_30382) ;  /* 0x0000000800c87947 */ /* 0x000fea0003800000 */
.L_x_30385:
[----:B------:R-:W-:-:S09]  /*16a0*/  UISETP.NE.AND UP0, UPT, UR4, 0x7, UPT ;  /* 0x000000070400788c */ /* 0x000fd2000bf05270 */
[----:B------:R-:W-:Y:S05]  /*16b0*/  BRA.U !UP0, `(.L_x_30387) ;  /* 0x00000001082c7547 */ /* 0x000fea000b800000 */
[----:B------:R-:W-:-:S09]  /*16c0*/  UISETP.NE.AND UP0, UPT, UR4, 0x8, UPT ;  /* 0x000000080400788c */ /* 0x000fd2000bf05270 */
[----:B------:R-:W-:Y:S05]  /*16d0*/  BRA.U !UP0, `(.L_x_30388) ;  /* 0x0000000108147547 */ /* 0x000fea000b800000 */
[----:B------:R-:W-:-:S09]  /*16e0*/  UISETP.NE.AND UP0, UPT, UR4, 0x9, UPT ;  /* 0x000000090400788c */ /* 0x000fd2000bf05270 */
[----:B------:R-:W-:Y:S05]  /*16f0*/  BRA.U UP0, `(.L_x_30381) ;  /* 0x0000000900307547 */ /* 0x000fea000b800000 */
[----:B------:R-:W2:Y:S02]  /*1700*/  LDG.E R3, desc[UR36][R4.64] ;  /* 0x0000002404037981 */ /* 0x000ea4000c1e1900 */
[----:B--2---:R-:W0:Y:S01]  /*1710*/  F2I.FTZ.TRUNC.NTZ R3, R3 ;  /* 0x0000000300037305 */ /* 0x004e22000021f100 */
[----:B------:R-:W-:Y:S05]  /*1720*/  BRA `(.L_x_30382) ;  /* 0x0000000800a47947 */ /* 0x000fea0003800000 */
.L_x_30388:
[----:B------:R-:W2:Y:S02]  /*1730*/  LDG.E.U16 R4, desc[UR36][R4.64] ;  /* 0x0000002404047981 */ /* 0x000ea4000c1e1500 */
[----:B--2---:R-:W-:-:S06]  /*1740*/  HADD2.F32 R3, -RZ, R4.H0_H0 ;  /* 0x20000004ff037230 */ /* 0x004fcc0000004100 */
[----:B------:R-:W0:Y:S01]  /*1750*/  F2I.FTZ.TRUNC.NTZ R3, R3 ;  /* 0x0000000300037305 */ /* 0x000e22000021f100 */
[----:B------:R-:W-:Y:S05]  /*1760*/  BRA `(.L_x_30382) ;  /* 0x0000000800947947 */ /* 0x000fea0003800000 */
.L_x_30387:
[----:B------:R-:W2:Y:S02]  /*1770*/  LDG.E.64 R2, desc[UR36][R4.64] ;  /* 0x0000002404027981 */ /* 0x000ea4000c1e1b00 */
[----:B--2---:R0:W1:Y:S01]  /*1780*/  F2I.F64.TRUNC R3, R2 ;  /* 0x0000000200037311 */ /* 0x004062000030d100 */
[----:B------:R-:W-:Y:S05]  /*1790*/  BRA `(.L_x_30382) ;  /* 0x0000000800887947 */ /* 0x000fea0003800000 */
.L_x_30377:
        /* <DEDUP_REMOVED lines=12> */
.L_x_30391:
[----:B------:R-:W2:Y:S02]  /*1860*/  LDG.E.64 R4, desc[UR36][R4.64] ;  /* 0x0000002404047981 */ /* 0x000ea4000c1e1b00 */
[----:B--2---:R0:W1:Y:S01]  /*1870*/  F2I.F64.TRUNC R3, R4 ;  /* 0x0000000400037311 */ /* 0x004062000030d100 */
[----:B------:R-:W-:Y:S05]  /*1880*/  BRA `(.L_x_30382) ;  /* 0x00000008004c7947 */ /* 0x000fea0003800000 */
.L_x_30390:
        /* <DEDUP_REMOVED lines=26> */
.L_x_30393:
        /* <DEDUP_REMOVED lines=13> */
.L_x_30392:
[----:B------:R-:W2:Y:S02]  /*1b00*/  LDG.E.U16 R3, desc[UR36][R4.64] ;  /* 0x0000002404037981 */ /* 0x000ea4000c1e1500 */
[----:B--2---:R-:W-:-:S06]  /*1b10*/  IMAD.U32 R3, R3, 0x10000, RZ ;  /* 0x0001000003037824 */ /* 0x004fcc00078e00ff */
[----:B------:R-:W0:Y:S01]  /*1b20*/  F2I.FTZ.TRUNC.NTZ R3, R3 ;  /* 0x0000000300037305 */ /* 0x000e22000021f100 */
[----:B------:R-:W-:Y:S05]  /*1b30*/  BRA `(.L_x_30382) ;  /* 0x0000000400a07947 */ /* 0x000fea0003800000 */
.L_x_30389:
        /* <DEDUP_REMOVED lines=10> */
.L_x_30396:
        /* <DEDUP_REMOVED lines=21> */
.L_x_30400:
[----:B------:R-:W-:Y:S05]  /*1d30*/  BSYNC.RECONVERGENT B1 ;  /* 0x0000000000017941 */ /* 0x000fea0003800200 */
.L_x_30399:
[----:B------:R-:W-:Y:S02]  /*1d40*/  SHF.L.U32 R0, R0, 0x14, RZ ;  /* 0x0000001400007819 */ /* 0x000fe400000006ff */
[----:B------:R-:W-:-:S04]  /*1d50*/  LEA R2, R2, 0x3b800000, 0x17 ;  /* 0x3b80000002027811 */ /* 0x000fc800078eb8ff */
[----:B------:R-:W-:-:S07]  /*1d60*/  LOP3.LUT R3, R2, R0, R7, 0xfe, !PT ;  /* 0x0000000002037212 */ /* 0x000fce00078efe07 */
.L_x_30398:
[----:B------:R-:W-:Y:S05]  /*1d70*/  BSYNC.RECONVERGENT B0 ;  /* 0x0000000000007941 */ /* 0x000fea0003800200 */
.L_x_30397:
[----:B------:R-:W1:Y:S01]  /*1d80*/  F2I.FTZ.TRUNC.NTZ R3, R3 ;  /* 0x0000000300037305 */ /* 0x000e62000021f100 */
[----:B------:R-:W-:Y:S05]  /*1d90*/  BRA `(.L_x_30382) ;  /* 0x0000000400087947 */ /* 0x000fea0003800000 */
.L_x_30395:
        /* <DEDUP_REMOVED lines=21> */
.L_x_30404:
[----:B------:R-:W-:Y:S05]  /*1ef0*/  BSYNC.RECONVERGENT B1 ;  /* 0x0000000000017941 */ /* 0x000fea0003800200 */
.L_x_30403:
[----:B------:R-:W-:Y:S01]  /*1f00*/  IMAD.SHL.U32 R0, R0, 0x200000, RZ ;  /* 0x0020000000007824 */ /* 0x000fe200078e00ff */
[----:B------:R-:W-:-:S04]  /*1f10*/  LEA R2, R2, 0x37800000, 0x17 ;  /* 0x3780000002027811 */ /* 0x000fc800078eb8ff */
[----:B------:R-:W-:-:S07]  /*1f20*/  LOP3.LUT R3, R2, R0, R7, 0xfe, !PT ;  /* 0x0000000002037212 */ /* 0x000fce00078efe07 */
.L_x_30402:
[----:B------:R-:W-:Y:S05]  /*1f30*/  BSYNC.RECONVERGENT B0 ;  /* 0x0000000000007941 */ /* 0x000fea0003800200 */
.L_x_30401:
[----:B------:R-:W2:Y:S01]  /*1f40*/  F2I.FTZ.TRUNC.NTZ R3, R3 ;  /* 0x0000000300037305 */ /* 0x000ea2000021f100 */
[----:B------:R-:W-:Y:S05]  /*1f50*/  BRA `(.L_x_30382) ;  /* 0x0000000000987947 */ /* 0x000fea0003800000 */
.L_x_30394:
[----:B------:R-:W-:-:S09]  /*1f60*/  UISETP.NE.AND UP0, UPT, UR4, 0x1c, UPT ;  /* 0x0000001c0400788c */ /* 0x000fd2000bf05270 */
[----:B------:R-:W-:Y:S05]  /*1f70*/  BRA.U !UP0, `(.L_x_30405) ;  /* 0x00000001088c7547 */ /* 0x000fea000b800000 */
[----:B------:R-:W-:-:S09]  /*1f80*/  UISETP.NE.AND UP0, UPT, UR4, 0x1d, UPT ;  /* 0x0000001d0400788c */ /* 0x000fd2000bf05270 */
[----:B------:R-:W-:Y:S05]  /*1f90*/  BRA.U !UP0, `(.L_x_30406) ;  /* 0x00000001087c7547 */ /* 0x000fea000b800000 */
[----:B------:R-:W-:-:S09]  /*1fa0*/  UISETP.NE.AND UP0, UPT, UR4, 0x2c, UPT ;  /* 0x0000002c0400788c */ /* 0x000fd2000bf05270 */
[----:B------:R-:W-:Y:S05]  /*1fb0*/  BRA.U !UP0, `(.L_x_30407) ;  /* 0x0000000108487547 */ /* 0x000fea000b800000 */
.L_x_30381:
        /* <DEDUP_REMOVED lines=16> */
.L_x_30408:
[----:B------:R-:W-:Y:S01]  /*20c0*/  IMAD.MOV.U32 R3, RZ, RZ, RZ ;  /* 0x000000ffff037224 */ /* 0x000fe200078e00ff */
[----:B------:R-:W-:Y:S06]  /*20d0*/  BRA `(.L_x_30382) ;  /* 0x0000000000387947 */ /* 0x000fec0003800000 */
.L_x_30407:
        /* <DEDUP_REMOVED lines=8> */
.L_x_30410:
[----:B------:R-:W-:Y:S05]  /*2160*/  BSYNC.RECONVERGENT B0 ;  /* 0x0000000000007941 */ /* 0x000fea0003800200 */
.L_x_30409:
[----:B------:R-:W4:Y:S01]  /*2170*/  F2I.FTZ.TRUNC.NTZ R3, R3 ;  /* 0x0000000300037305 */ /* 0x000f22000021f100 */
[----:B------:R-:W-:Y:S05]  /*2180*/  BRA `(.L_x_30382) ;  /* 0x00000000000c7947 */ /* 0x000fea0003800000 */
.L_x_30406:
[----:B------:R0:W5:Y:S01]  /*2190*/  LDG.E R3, desc[UR36][R4.64] ;  /* 0x0000002404037981 */ /* 0x000162000c1e1900 */
[----:B------:R-:W-:Y:S05]  /*21a0*/  BRA `(.L_x_30382) ;  /* 0x0000000000047947 */ /* 0x000fea0003800000 */
.L_x_30405:
[----:B------:R3:W5:Y:S02]  /*21b0*/  LDG.E R3, desc[UR36][R4.64] ;  /* 0x0000002404037981 */ /* 0x000764000c1e1900 */
.L_x_30382:
[----:B------:R-:W0:Y:S01]  /*21c0*/  LDC R0, c[0x0][0x594] ;  /* 0x00016500ff007b82 */ /* 0x000e220000000800 */
[----:B------:R-:W-:Y:S01]  /*21d0*/  BSSY.RECONVERGENT B0, `(.L_x_30411) ;  /* 0x0000036000007945 */ /* 0x000fe20003800200 */
[----:B012-45:R-:W-:-:S04]  /*21e0*/  LOP3.LUT R8, R3, R0, RZ, 0x3c, !PT ;  /* 0x0000000003087212 */ /* 0x037fc800078e3cff */
[----:B------:R-:W-:-:S13]  /*21f0*/  ISETP.GT.AND P0, PT, R8, -0x1, PT ;  /* 0xffffffff0800780c */ /* 0x000fda0003f04270 */
[----:B------:R-:W-:Y:S05]  /*2200*/  @P0 BRA `(.L_x_30412) ;  /* 0x0000000000700947 */ /* 0x000fea0003800000 */
[----:B------:R-:W-:Y:S02]  /*2210*/  IABS R7, R0 ;  /* 0x0000000000077213 */ /* 0x000fe40000000000 */
[----:B------:R-:W-:Y:S02]  /*2220*/  ISETP.GE.AND P1, PT, R8, RZ, PT ;  /* 0x000000ff0800720c */ /* 0x000fe40003f26270 */
[----:B------:R-:W0:Y:S08]  /*2230*/  I2F.RP R2, R7 ;  /* 0x0000000700027306 */ /* 0x000e300000209400 */
[----:B0-----:R-:W3:Y:S02]  /*2240*/  MUFU.RCP R2, R2 ;  /* 0x0000000200027308 */ /* 0x001ee40000001000 */
[----:B---3--:R-:W-:-:S06]  /*2250*/  VIADD R4, R2, 0xffffffe ;  /* 0x0ffffffe02047836 */ /* 0x008fcc0000000000 */
[----:B------:R0:W1:Y:S02]  /*2260*/  F2I.FTZ.U32.TRUNC.NTZ R5, R4 ;  /* 0x0000000400057305 */ /* 0x000064000021f000 */
[----:B0-----:R-:W-:Y:S01]  /*2270*/  IMAD.MOV.U32 R4, RZ, RZ, RZ ;  /* 0x000000ffff047224 */ /* 0x001fe200078e00ff */
[----:B-1----:R-:W-:-:S05]  /*2280*/  IADD3 R6, PT, PT, RZ, -R5, RZ ;  /* 0x80000005ff067210 */ /* 0x002fca0007ffe0ff */
[----:B------:R-:W-:Y:S01]  /*2290*/  IMAD R9, R6, R7, RZ ;  /* 0x0000000706097224 */ /* 0x000fe200078e02ff */
[----:B------:R-:W-:-:S03]  /*22a0*/  IABS R6, R3 ;  /* 0x0000000300067213 */ /* 0x000fc60000000000 */
[----:B------:R-:W-:-:S06]  /*22b0*/  IMAD.HI.U32 R5, R5, R9, R4 ;  /* 0x0000000905057227 */ /* 0x000fcc00078e0004 */
[----:B------:R-:W-:-:S04]  /*22c0*/  IMAD.HI.U32 R5, R5, R6, RZ ;  /* 0x0000000605057227 */ /* 0x000fc800078e00ff */
[----:B------:R-:W-:-:S04]  /*22d0*/  IMAD.MOV R2, RZ, RZ, -R5 ;  /* 0x000000ffff027224 */ /* 0x000fc800078e0a05 */
        /* <DEDUP_REMOVED lines=15> */
.L_x_30412:
[----:B------:R-:W-:Y:S02]  /*23d0*/  IABS R2, R0 ;  /* 0x0000000000027213 */ /* 0x000fe40000000000 */
[----:B------:R-:W-:Y:S02]  /*23e0*/  IABS R3, R3 ;  /* 0x0000000300037213 */ /* 0x000fe40000000000 */
[----:B------:R-:W0:Y:S01]  /*23f0*/  I2F.RP R6, R2 ;  /* 0x0000000200067306 */ /* 0x000e220000209400 */
[----:B------:R-:W-:-:S07]  /*2400*/  ISETP.GE.AND P0, PT, R8, RZ, PT ;  /* 0x000000ff0800720c */ /* 0x000fce0003f06270 */
[----:B0-----:R-:W3:Y:S02]  /*2410*/  MUFU.RCP R6, R6 ;  /* 0x0000000600067308 */ /* 0x001ee40000001000 */
[----:B---3--:R-:W-:-:S06]  /*2420*/  VIADD R4, R6, 0xffffffe ;  /* 0x0ffffffe06047836 */ /* 0x008fcc0000000000 */
        /* <DEDUP_REMOVED lines=16> */
.L_x_30413:
[----:B------:R-:W-:Y:S05]  /*2530*/  BSYNC.RECONVERGENT B0 ;  /* 0x0000000000007941 */ /* 0x000fea0003800200 */
.L_x_30411:
        /* <DEDUP_REMOVED lines=16> */
.L_x_30417:
[----:B------:R0:W-:Y:S01]  /*2640*/  STG.E.U8 desc[UR36][R2.64], R4 ;  /* 0x0000000402007986 */ /* 0x0001e2000c101124 */
[----:B------:R-:W-:Y:S05]  /*2650*/  BRA `(.L_x_30419) ;  /* 0x0000000c003c7947 */ /* 0x000fea0003800000 */
.L_x_30416:
        /* <DEDUP_REMOVED lines=9> */
.L_x_30421:
[----:B------:R0:W-:Y:S01]  /*26f0*/  STG.E desc[UR36][R2.64], R4 ;  /* 0x0000000402007986 */ /* 0x0001e2000c101924 */
[----:B------:R-:W-:Y:S05]  /*2700*/  BRA `(.L_x_30419) ;  /* 0x0000000c00107947 */ /* 0x000fea0003800000 */
.L_x_30420:
[----:B------:R0:W-:Y:S01]  /*2710*/  STG.E.U16 desc[UR36][R2.64], R4 ;  /* 0x0000000402007986 */ /* 0x0001e2000c101524 */
[----:B------:R-:W-:Y:S05]  /*2720*/  BRA `(.L_x_30419) ;  /* 0x0000000c00087947 */ /* 0x000fea0003800000 */
.L_x_30415:
        /* <DEDUP_REMOVED lines=9> */
.L_x_30423:
[----:B------:R-:W-:-:S04]  /*27c0*/  I2FP.F32.S32 R0, R4 ;  /* 0x0000000400007245 */ /* 0x000fc80000201400 */
[----:B------:R-:W-:-:S05]  /*27d0*/  F2FP.F16.F32.PACK_AB R0, RZ, R0 ;  /* 0x00000000ff00723e */ /* 0x000fca00000000ff */
[----:B------:R0:W-:Y:S01]  /*27e0*/  STG.E.U16 desc[UR36][R2.64], R0 ;  /* 0x0000000002007986 */ /* 0x0001e2000c101524 */
[----:B------:R-:W-:Y:S05]  /*27f0*/  BRA `(.L_x_30419) ;  /* 0x0000000800d47947 */ /* 0x000fea0003800000 */
.L_x_30422:
        /* <DEDUP_REMOVED lines=10> */
.L_x_30425:
[----:B------:R-:W-:-:S04]  /*28a0*/  I2FP.F32.S32 R4, R4 ;  /* 0x0000000400047245 */ /* 0x000fc80000201400 */
[----:B------:R-:W-:-:S04]  /*28b0*/  F2FP.F16.F32.PACK_AB R5, RZ, R4 ;  /* 0x00000004ff05723e */ /* 0x000fc800000000ff */
[----:B------:R-:W-:-:S05]  /*28c0*/  PRMT R5, R5, 0x5410, RZ ;  /* 0x0000541005057816 */ /* 0x000fca00000000ff */
[----:B------:R2:W-:Y:S01]  /*28d0*/  STG.E desc[UR36][R2.64], R5 ;  /* 0x0000000502007986 */ /* 0x0005e2000c101924 */
[----:B------:R-:W-:Y:S05]  /*28e0*/  BRA `(.L_x_30419) ;  /* 0x0000000800987947 */ /* 0x000fea0003800000 */
.L_x_30424:
[----:B------:R-:W0:Y:S02]  /*28f0*/  I2F.F64 R4, R4 ;  /* 0x0000000400047312 */ /* 0x000e240000201c00 */
[----:B0-----:R4:W-:Y:S01]  /*2900*/  STG.E.64 desc[UR36][R2.64], R4 ;  /* 0x0000000402007986 */ /* 0x0019e2000c101b24 */
[----:B------:R-:W-:Y:S05]  /*2910*/  BRA `(.L_x_30419) ;  /* 0x00000008008c7947 */ /* 0x000fea0003800000 */
.L_x_30414:
        /* <DEDUP_REMOVED lines=12> */
.L_x_30428:
[----:B------:R-:W0:Y:S01]  /*29e0*/  I2F.F64 R4, R4 ;  /* 0x0000000400047312 */ /* 0x000e220000201c00 */
[----:B------:R-:W-:-:S05]  /*29f0*/  CS2R R6, SRZ ;  /* 0x0000000000067805 */ /* 0x000fca000001ff00 */
[----:B0-----:R0:W-:Y:S01]  /*2a00*/  STG.E.128 desc[UR36][R2.64], R4 ;  /* 0x0000000402007986 */ /* 0x0011e2000c101d24 */
[----:B------:R-:W-:Y:S05]  /*2a10*/  BRA `(.L_x_30419) ;  /* 0x00000008004c7947 */ /* 0x000fea0003800000 */
.L_x_30427:
        /* <DEDUP_REMOVED lines=8> */
[----:B------:R-:W-:Y:S02]  /*2aa0*/  MOV R0, 0x7f ;  /* 0x0000007f00007802 */ /* 0x000fe40000000f00 */
        /* <DEDUP_REMOVED lines=10> */
.L_x_30432:
[----:B------:R-:W-:Y:S05]  /*2b50*/  BSYNC.RECONVERGENT B0 ;  /* 0x0000000000007941 */ /* 0x000fea0003800200 */
.L_x_30431:
[----:B------:R-:W-:-:S05]  /*2b60*/  LOP3.LUT R5, R0, 0x80, R5, 0xf8, !PT ;  /* 0x0000008000057812 */ /* 0x000fca00078ef805 */
[----:B------:R0:W-:Y:S01]  /*2b70*/  STG.E.U8 desc[UR36][R2.64], R5 ;  /* 0x0000000502007986 */ /* 0x0001e2000c101124 */
[----:B------:R-:W-:Y:S05]  /*2b80*/  BRA `(.L_x_30419) ;  /* 0x0000000400f07947 */ /* 0x000fea0003800000 */
.L_x_30430:
        /* <DEDUP_REMOVED lines=15> */
.L_x_30434:
[----:B------:R-:W-:Y:S05]  /*2c80*/  BSYNC.RECONVERGENT B0 ;  /* 0x0000000000007941 */ /* 0x000fea0003800200 */
.L_x_30433:
[----:B------:R-:W-:-:S05]  /*2c90*/  LOP3.LUT R5, R0, 0x80, R5, 0xf8, !PT ;  /* 0x0000008000057812 */ /* 0x000fca00078ef805 */
[----:B------:R0:W-:Y:S01]  /*2ca0*/  STG.E.U8 desc[UR36][R2.64], R5 ;  /* 0x0000000502007986 */ /* 0x0001e2000c101124 */
[----:B------:R-:W-:Y:S05]  /*2cb0*/  BRA `(.L_x_30419) ;  /* 0x0000000400a47947 */ /* 0x000fea0003800000 */
.L_x_30429:
[----:B------:R-:W-:-:S04]  /*2cc0*/  I2FP.F32.S32 R0, R4 ;  /* 0x0000000400007245 */ /* 0x000fc80000201400 */
[----:B------:R-:W-:-:S05]  /*2cd0*/  F2FP.BF16.F32.PACK_AB R0, RZ, R0 ;  /* 0x00000000ff00723e */ /* 0x000fca00000010ff */
[----:B------:R0:W-:Y:S01]  /*2ce0*/  STG.E.U16 desc[UR36][R2.64], R0 ;  /* 0x0000000002007986 */ /* 0x0001e2000c101524 */
[----:B------:R-:W-:Y:S05]  /*2cf0*/  BRA `(.L_x_30419) ;  /* 0x0000000400947947 */ /* 0x000fea0003800000 */
.L_x_30426:
        /* <DEDUP_REMOVED lines=10> */
.L_x_30437:
        /* <DEDUP_REMOVED lines=13> */
.L_x_30440:
[----:B------:R-:W-:-:S04]  /*2e70*/  SHF.R.U32.HI R0, RZ, 0x14, R5 ;  /* 0x00000014ff007819 */ /* 0x000fc80000011605 */
[----:B------:R-:W-:-:S04]  /*2e80*/  LOP3.LUT R0, R0, 0x1, RZ, 0xc0, !PT ;  /* 0x0000000100007812 */ /* 0x000fc800078ec0ff */
[----:B------:R-:W-:-:S04]  /*2e90*/  IADD3 R0, PT, PT, R5, 0x487ffff, R0 ;  /* 0x0487ffff05007810 */ /* 0x000fc80007ffe000 */
[----:B------:R-:W-:-:S04]  /*2ea0*/  SHF.R.U32.HI R0, RZ, 0x14, R0 ;  /* 0x00000014ff007819 */ /* 0x000fc80000011600 */
[----:B------:R-:W-:-:S07]  /*2eb0*/  LOP3.LUT R4, R0, 0xff, RZ, 0xc0, !PT ;  /* 0x000000ff00047812 */ /* 0x000fce00078ec0ff */
.L_x_30441:
[----:B------:R-:W-:-:S04]  /*2ec0*/  SHF.R.U32.HI R5, RZ, 0x18, R5 ;  /* 0x00000018ff057819 */ /* 0x000fc80000011605 */
[----:B------:R-:W-:-:S04]  /*2ed0*/  LOP3.LUT R4, R4, 0x80, R5, 0xf8, !PT ;  /* 0x0000008004047812 */ /* 0x000fc800078ef805 */
[----:B------:R-:W-:-:S07]  /*2ee0*/  PRMT R0, R4, 0x7610, R0 ;  /* 0x0000761004007816 */ /* 0x000fce0000000000 */
.L_x_30439:
[----:B------:R-:W-:Y:S05]  /*2ef0*/  BSYNC.RECONVERGENT B0 ;  /* 0x0000000000007941 */ /* 0x000fea0003800200 */
.L_x_30438:
[----:B------:R0:W-:Y:S01]  /*2f00*/  STG.E.U8 desc[UR36][R2.64], R0 ;  /* 0x0000000002007986 */ /* 0x0001e2000c101124 */
[----:B------:R-:W-:Y:S05]  /*2f10*/  BRA `(.L_x_30419) ;  /* 0x00000004000c7947 */ /* 0x000fea0003800000 */
.L_x_30436:
        /* <DEDUP_REMOVED lines=13> */
.L_x_30444:
[----:B------:R-:W-:-:S04]  /*2ff0*/  SHF.R.U32.HI R0, RZ, 0x15, R5 ;  /* 0x00000015ff007819 */ /* 0x000fc80000011605 */
[----:B------:R-:W-:-:S04]  /*3000*/  LOP3.LUT R0, R0, 0x1, RZ, 0xc0, !PT ;  /* 0x0000000100007812 */ /* 0x000fc800078ec0ff */
[----:B------:R-:W-:-:S04]  /*3010*/  IADD3 R0, PT, PT, R5, 0x88fffff, R0 ;  /* 0x088fffff05007810 */ /* 0x000fc80007ffe000 */
[----:B------:R-:W-:-:S04]  /*3020*/  SHF.R.U32.HI R0, RZ, 0x15, R0 ;  /* 0x00000015ff007819 */ /* 0x000fc80000011600 */
[----:B------:R-:W-:-:S07]  /*3030*/  LOP3.LUT R4, R0, 0xff, RZ, 0xc0, !PT ;  /* 0x000000ff00047812 */ /* 0x000fce00078ec0ff */
.L_x_30445:
[----:B------:R-:W-:-:S04]  /*3040*/  SHF.R.U32.HI R5, RZ, 0x18, R5 ;  /* 0x00000018ff057819 */ /* 0x000fc80000011605 */
[----:B------:R-:W-:-:S04]  /*3050*/  LOP3.LUT R4, R4, 0x80, R5, 0xf8, !PT ;  /* 0x0000008004047812 */ /* 0x000fc800078ef805 */
[----:B------:R-:W-:-:S07]  /*3060*/  PRMT R0, R4, 0x7610, R0 ;  /* 0x0000761004007816 */ /* 0x000fce0000000000 */
.L_x_30443:
[----:B------:R-:W-:Y:S05]  /*3070*/  BSYNC.RECONVERGENT B0 ;  /* 0x0000000000007941 */ /* 0x000fea0003800200 */
.L_x_30442:
[----:B------:R0:W-:Y:S01]  /*3080*/  STG.E.U8 desc[UR36][R2.64], R0 ;  /* 0x0000000002007986 */ /* 0x0001e2000c101124 */
[----:B------:R-:W-:Y:S05]  /*3090*/  BRA `(.L_x_30419) ;  /* 0x0000000000ac7947 */ /* 0x000fea0003800000 */
.L_x_30435:
[----:B------:R-:W-:-:S09]  /*30a0*/  UISETP.NE.AND UP0, UPT, UR4, 0x1c, UPT ;  /* 0x0000001c0400788c */ /* 0x000fd2000bf05270 */
[----:B------:R-:W-:Y:S05]  /*30b0*/  BRA.U !UP0, `(.L_x_30446) ;  /* 0x0000000108a07547 */ /* 0x000fea000b800000 */
[----:B------:R-:W-:-:S09]  /*30c0*/  UISETP.NE.AND UP0, UPT, UR4, 0x1d, UPT ;  /* 0x0000001d0400788c */ /* 0x000fd2000bf05270 */
[----:B------:R-:W-:Y:S05]  /*30d0*/  BRA.U !UP0, `(.L_x_30447) ;  /* 0x00000001088c7547 */ /* 0x000fea000b800000 */
[----:B------:R-:W-:-:S09]  /*30e0*/  UISETP.NE.AND UP0, UPT, UR4, 0x2c, UPT ;  /* 0x0000002c0400788c */ /* 0x000fd2000bf05270 */
[----:B------:R-:W-:Y:S05]  /*30f0*/  BRA.U !UP0, `(.L_x_30448) ;  /* 0x0000000108447547 */ /* 0x000fea000b800000 */
.L_x_30418:
        /* <DEDUP_REMOVED lines=16> */
.L_x_30449:
[----:B------:R-:W-:Y:S05]  /*3200*/  BRA `(.L_x_30419) ;  /* 0x0000000000507947 */ /* 0x000fea0003800000 */
.L_x_30448:
        /* <DEDUP_REMOVED lines=16> */
.L_x_30447:
[----:B------:R-:W-:-:S05]  /*3310*/  SHF.R.S32.HI R5, RZ, 0x1f, R4 ;  /* 0x0000001fff057819 */ /* 0x000fca0000011404 */
[----:B------:R0:W-:Y:S01]  /*3320*/  STG.E.64 desc[UR36][R2.64], R4 ;  /* 0x0000000402007986 */ /* 0x0001e2000c101b24 */
[----:B------:R-:W-:Y:S05]  /*3330*/  BRA `(.L_x_30419) ;  /* 0x0000000000047947 */ /* 0x000fea0003800000 */
.L_x_30446:
[----:B------:R0:W-:Y:S02]  /*3340*/  STG.E desc[UR36][R2.64], R4 ;  /* 0x0000000402007986 */ /* 0x0001e4000c101924 */
.L_x_30419:
[----:B------:R-:W-:-:S07]  /*3350*/  VIADD R17, R17, 0x80 ;  /* 0x0000008011117836 */ /* 0x000fce0000000000 */
.L_x_30375:
[----:B------:R-:W-:Y:S05]  /*3360*/  BSYNC.RECONVERGENT B6 ;  /* 0x0000000000067941 */ /* 0x000fea0003800200 */
.L_x_30374:
        /* <DEDUP_REMOVED lines=307> */
.L_x_30452:
        /* <DEDUP_REMOVED lines=16> */
.L_x_30456:
[----:B------:R0:W5:Y:S01]  /*47a0*/  LDG.E.U8 R3, desc[UR36][R4.64] ;  /* 0x0000002404037981 */ /* 0x000162000c1e1100 */
[----:B------:R-:W-:Y:S05]  /*47b0*/  BRA `(.L_x_30458) ;  /* 0x0000000c002c7947 */ /* 0x000fea0003800000 */
.L_x_30455:
        /* <DEDUP_REMOVED lines=8> */
.L_x_30460:
[----:B------:R0:W5:Y:S01]  /*4840*/  LDG.E R3, desc[UR36][R4.64] ;  /* 0x0000002404037981 */ /* 0x000162000c1e1900 */
[----:B------:R-:W-:Y:S05]  /*4850*/  BRA `(.L_x_30458) ;  /* 0x0000000c00047947 */ /* 0x000fea0003800000 */
.L_x_30459:
[----:B------:R0:W5:Y:S01]  /*4860*/  LDG.E.S16 R3, desc[UR36][R4.64] ;  /* 0x0000002404037981 */ /* 0x000162000c1e1700 */
[----:B------:R-:W-:Y:S05]  /*4870*/  BRA `(.L_x_30458) ;  /* 0x0000000800fc7947 */ /* 0x000fea0003800000 */
.L_x_30454:
        /* <DEDUP_REMOVED lines=9> */
.L_x_30462:
[----:B------:R-:W2:Y:S02]  /*4910*/  LDG.E.U16 R4, desc[UR36][R4.64] ;  /* 0x0000002404047981 */ /* 0x000ea4000c1e1500 */
[----:B--2---:R-:W-:-:S06]  /*4920*/  HADD2.F32 R3, -RZ, R4.H0_H0 ;  /* 0x20000004ff037230 */ /* 0x004fcc0000004100 */
[----:B------:R-:W0:Y:S01]  /*4930*/  F2I.FTZ.TRUNC.NTZ R3, R3 ;  /* 0x0000000300037305 */ /* 0x000e22000021f100 */
[----:B------:R-:W-:Y:S05]  /*4940*/  BRA `(.L_x_30458) ;  /* 0x0000000800c87947 */ /* 0x000fea0003800000 */
.L_x_30461:
        /* <DEDUP_REMOVED lines=9> */
.L_x_30464:
[----:B------:R-:W2:Y:S02]  /*49e0*/  LDG.E.U16 R4, desc[UR36][R4.64] ;  /* 0x0000002404047981 */ /* 0x000ea4000c1e1500 */
[----:B--2---:R-:W-:-:S06]  /*49f0*/  HADD2.F32 R3, -RZ, R4.H0_H0 ;  /* 0x20000004ff037230 */ /* 0x004fcc0000004100 */
[----:B------:R-:W0:Y:S01]  /*4a00*/  F2I.FTZ.TRUNC.NTZ R3, R3 ;  /* 0x0000000300037305 */ /* 0x000e22000021f100 */
[----:B------:R-:W-:Y:S05]  /*4a10*/  BRA `(.L_x_30458) ;  /* 0x0000000800947947 */ /* 0x000fea0003800000 */
.L_x_30463:
[----:B------:R-:W2:Y:S02]  /*4a20*/  LDG.E.64 R2, desc[UR36][R4.64] ;  /* 0x0000002404027981 */ /* 0x000ea4000c1e1b00 */
[----:B--2---:R0:W1:Y:S01]  /*4a30*/  F2I.F64.TRUNC R3, R2 ;  /* 0x0000000200037311 */ /* 0x004062000030d100 */
[----:B------:R-:W-:Y:S05]  /*4a40*/  BRA `(.L_x_30458) ;  /* 0x0000000800887947 */ /* 0x000fea0003800000 */
.L_x_30453:
        /* <DEDUP_REMOVED lines=12> */
.L_x_30467:
[----:B------:R-:W2:Y:S02]  /*4b10*/  LDG.E.64 R4, desc[UR36][R4.64] ;  /* 0x0000002404047981 */ /* 0x000ea4000c1e1b00 */
[----:B--2---:R0:W1:Y:S01]  /*4b20*/  F2I.F64.TRUNC R3, R4 ;  /* 0x0000000400037311 */ /* 0x004062000030d100 */
[----:B------:R-:W-:Y:S05]  /*4b30*/  BRA `(.L_x_30458) ;  /* 0x00000008004c7947 */ /* 0x000fea0003800000 */
.L_x_30466:
        /* <DEDUP_REMOVED lines=26> */
.L_x_30469:
        /* <DEDUP_REMOVED lines=13> */
.L_x_30468:
[----:B------:R-:W2:Y:S02]  /*4db0*/  LDG.E.U16 R3, desc[UR36][R4.64] ;  /* 0x0000002404037981 */ /* 0x000ea4000c1e1500 */
[----:B--2---:R-:W-:-:S06]  /*4dc0*/  IMAD.U32 R3, R3, 0x10000, RZ ;  /* 0x0001000003037824 */ /* 0x004fcc00078e00ff */
[----:B------:R-:W0:Y:S01]  /*4dd0*/  F2I.FTZ.TRUNC.NTZ R3, R3 ;  /* 0x0000000300037305 */ /* 0x000e22000021f100 */
[----:B------:R-:W-:Y:S05]  /*4de0*/  BRA `(.L_x_30458) ;  /* 0x0000000400a07947 */ /* 0x000fea0003800000 */
.L_x_30465:
        /* <DEDUP_REMOVED lines=10> */
.L_x_30472:
        /* <DEDUP_REMOVED lines=21> */
.L_x_30476:
[----:B------:R-:W-:Y:S05]  /*4fe0*/  BSYNC.RECONVERGENT B1 ;  /* 0x0000000000017941 */ /* 0x000fea0003800200 */
.L_x_30475:
[----:B------:R-:W-:Y:S01]  /*4ff0*/  IMAD.SHL.U32 R0, R0, 0x100000, RZ ;  /* 0x0010000000007824 */ /* 0x000fe200078e00ff */
[----:B------:R-:W-:-:S04]  /*5000*/  LEA R2, R2, 0x3b800000, 0x17 ;  /* 0x3b80000002027811 */ /* 0x000fc800078eb8ff */
[----:B------:R-:W-:-:S07]  /*5010*/  LOP3.LUT R3, R2, R0, R7, 0xfe, !PT ;  /* 0x0000000002037212 */ /* 0x000fce00078efe07 */
.L_x_30474:
[----:B------:R-:W-:Y:S05]  /*5020*/  BSYNC.RECONVERGENT B0 ;  /* 0x0000000000007941 */ /* 0x000fea0003800200 */
.L_x_30473:
[----:B------:R-:W4:Y:S01]  /*5030*/  F2I.FTZ.TRUNC.NTZ R3, R3 ;  /* 0x0000000300037305 */ /* 0x000f22000021f100 */
[----:B------:R-:W-:Y:S05]  /*5040*/  BRA `(.L_x_30458) ;  /* 0x0000000400087947 */ /* 0x000fea0003800000 */
.L_x_30471:
        /* <DEDUP_REMOVED lines=21> */
.L_x_30480:
[----:B------:R-:W-:Y:S05]  /*51a0*/  BSYNC.RECONVERGENT B1 ;  /* 0x0000000000017941 */ /* 0x000fea0003800200 */
.L_x_30479:
[----:B------:R-:W-:Y:S02]  /*51b0*/  SHF.L.U32 R0, R0, 0x15, RZ ;  /* 0x0000001500007819 */ /* 0x000fe400000006ff */
[----:B------:R-:W-:-:S04]  /*51c0*/  LEA R2, R2, 0x37800000, 0x17 ;  /* 0x3780000002027811 */ /* 0x000fc800078eb8ff */
[----:B------:R-:W-:-:S07]  /*51d0*/  LOP3.LUT R3, R2, R0, R7, 0xfe, !PT ;  /* 0x0000000002037212 */ /* 0x000fce00078efe07 */
.L_x_30478:
[----:B------:R-:W-:Y:S05]  /*51e0*/  BSYNC.RECONVERGENT B0 ;  /* 0x0000000000007941 */ /* 0x000fea0003800200 */
.L_x_30477:
[----:B------:R-:W0:Y:S01]  /*51f0*/  F2I.FTZ.TRUNC.NTZ R3, R3 ;  /* 0x0000000300037305 */ /* 0x000e22000021f100 */
[----:B------:R-:W-:Y:S05]  /*5200*/  BRA `(.L_x_30458) ;  /* 0x0000000000987947 */ /* 0x000fea0003800000 */
.L_x_30470:
        /* <DEDUP_REMOVED lines=14> */
.L_x_30484:
[----:B------:R-:W-:Y:S05]  /*52f0*/  BSYNC.RECONVERGENT B0 ;  /* 0x0000000000007941 */ /* 0x000fea0003800200 */
.L_x_30483:
[----:B------:R-:W1:Y:S01]  /*5300*/  F2I.FTZ.TRUNC.NTZ R3, R3 ;  /* 0x0000000300037305 */ /* 0x000e62000021f100 */
[----:B------:R-:W-:Y:S05]  /*5310*/  BRA `(.L_x_30458) ;  /* 0x0000000000547947 */ /* 0x000fea0003800000 */
.L_x_30457:
        /* <DEDUP_REMOVED lines=16> */
.L_x_30485:
[----:B------:R-:W-:Y:S01]  /*5420*/  IMAD.MOV.U32 R3, RZ, RZ, RZ ;  /* 0x000000ffff037224 */ /* 0x000fe200078e00ff */
[----:B------:R-:W-:Y:S06]  /*5430*/  BRA `(.L_x_30458) ;  /* 0x00000000000c7947 */ /* 0x000fec0003800000 */
.L_x_30482:
[----:B------:R0:W5:Y:S01]  /*5440*/  LDG.E R3, desc[UR36][R4.64] ;  /* 0x0000002404037981 */ /* 0x000162000c1e1900 */
[----:B------:R-:W-:Y:S05]  /*5450*/  BRA `(.L_x_30458) ;  /* 0x0000000000047947 */ /* 0x000fea0003800000 */
.L_x_30481:
[----:B------:R2:W5:Y:S02]  /*5460*/  LDG.E R3, desc[UR36][R4.64] ;  /* 0x0000002404037981 */ /* 0x000564000c1e1900 */
.L_x_30458:
[----:B------:R-:W0:Y:S01]  /*5470*/  LDC R0, c[0x0][0x594] ;  /* 0x00016500ff007b82 */ /* 0x000e220000000800 */
[----:B------:R-:W-:Y:S01]  /*5480*/  BSSY.RECONVERGENT B0, `(.L_x_30486) ;  /* 0x0000037000007945 */ /* 0x000fe20003800200 */
[----:B01--45:R-:W-:-:S04]  /*5490*/  LOP3.LUT R10, R3, R0, RZ, 0x3c, !PT ;  /* 0x00000000030a7212 */ /* 0x033fc800078e3cff */
[----:B------:R-:W-:-:S13]  /*54a0*/  ISETP.GT.AND P0, PT, R10, -0x1, PT ;  /* 0xffffffff0a00780c */ /* 0x000fda0003f04270 */
[----:B------:R-:W-:Y:S05]  /*54b0*/  @P0 BRA `(.L_x_30487) ;  /* 0x0000000000740947 */ /* 0x000fea0003800000 */
[----:B------:R-:W-:Y:S01]  /*54c0*/  IABS R7, R0 ;  /* 0x0000000000077213 */ /* 0x000fe20000000000 */
[----:B--23--:R-:W-:Y:S01]  /*54d0*/  IMAD.MOV.U32 R4, RZ, RZ, RZ ;  /* 0x000000ffff047224 */ /* 0x00cfe200078e00ff */
[----:B------:R-:W-:Y:S02]  /*54e0*/  ISETP.GE.AND P0, PT, R10, RZ, PT ;  /* 0x000000ff0a00720c */ /* 0x000fe40003f06270 */
[----:B------:R-:W0:Y:S08]  /*54f0*/  I2F.RP R6, R7 ;  /* 0x0000000700067306 */ /* 0x000e300000209400 */
[----:B0-----:R-:W0:Y:S02]  /*5500*/  MUFU.RCP R6, R6 ;  /* 0x0000000600067308 */ /* 0x001e240000001000 */
[----:B0-----:R-:W-:-:S06]  /*5510*/  VIADD R8, R6, 0xffffffe ;  /* 0x0ffffffe06087836 */ /* 0x001fcc0000000000 */
[----:B------:R-:W0:Y:S02]  /*5520*/  F2I.FTZ.U32.TRUNC.NTZ R5, R8 ;  /* 0x0000000800057305 */ /* 0x000e24000021f000 */
[----:B0-----:R-:W-:-:S05]  /*5530*/  IADD3 R2, PT, PT, RZ, -R5, RZ ;  /* 0x80000005ff027210 */ /* 0x001fca0007ffe0ff */
[----:B------:R-:W-:Y:S01]  /*5540*/  IMAD R9, R2, R7, RZ ;  /* 0x0000000702097224 */ /* 0x000fe200078e02ff */
[----:B------:R-:W-:-:S03]  /*5550*/  IABS R2, R3 ;  /* 0x0000000300027213 */ /* 0x000fc60000000000 */
[----:B------:R-:W-:-:S04]  /*5560*/  IMAD.HI.U32 R9, R5, R9, R4 ;  /* 0x0000000905097227 */ /* 0x000fc800078e0004 */
[----:B------:R-:W-:-:S04]  /*5570*/  IMAD.MOV.U32 R4, RZ, RZ, R2 ;  /* 0x000000ffff047224 */ /* 0x000fc800078e0002 */
[----:B------:R-:W-:-:S05]  /*5580*/  IMAD.HI.U32 R2, R9, R4, RZ ;  /* 0x0000000409027227 */ /* 0x000fca00078e00ff */
[----:B------:R-:W-:-:S05]  /*5590*/  IADD3 R5, PT, PT, -R2, RZ, RZ ;  /* 0x000000ff02057210 */ /* 0x000fca0007ffe1ff */
        /* <DEDUP_REMOVED lines=15> */
.L_x_30487:
[----:B------:R-:W-:Y:S02]  /*5690*/  IABS R2, R0 ;  /* 0x0000000000027213 */ /* 0x000fe40000000000 */
[----:B------:R-:W-:Y:S02]  /*56a0*/  IABS R3, R3 ;  /* 0x0000000300037213 */ /* 0x000fe40000000000 */
[----:B------:R-:W0:Y:S01]  /*56b0*/  I2F.RP R6, R2 ;  /* 0x0000000200067306 */ /* 0x000e220000209400 */
[----:B------:R-:W-:-:S07]  /*56c0*/  ISETP.GE.AND P0, PT, R10, RZ, PT ;  /* 0x000000ff0a00720c */ /* 0x000fce0003f06270 */
[----:B0-----:R-:W2:Y:S02]  /*56d0*/  MUFU.RCP R6, R6 ;  /* 0x0000000600067308 */ /* 0x001ea40000001000 */
[----:B--23--:R-:W-:-:S06]  /*56e0*/  VIADD R4, R6, 0xffffffe ;  /* 0x0ffffffe06047836 */ /* 0x00cfcc0000000000 */
        /* <DEDUP_REMOVED lines=16> */
.L_x_30488:
[----:B------:R-:W-:Y:S05]  /*57f0*/  BSYNC.RECONVERGENT B0 ;  /* 0x0000000000007941 */ /* 0x000fea0003800200 */
.L_x_30486:
        /* <DEDUP_REMOVED lines=16> */
.L_x_30492:
[----:B------:R0:W-:Y:S01]  /*5900*/  STG.E.U8 desc[UR36][R2.64], R4 ;  /* 0x0000000402007986 */ /* 0x0001e2000c101124 */
[----:B------:R-:W-:Y:S05]  /*5910*/  BRA `(.L_x_30494) ;  /* 0x0000000c00387947 */ /* 0x000fea0003800000 */
.L_x_30491:
        /* <DEDUP_REMOVED lines=9> */
.L_x_30496:
[----:B------:R0:W-:Y:S01]  /*59b0*/  STG.E desc[UR36][R2.64], R4 ;  /* 0x0000000402007986 */ /* 0x0001e2000c101924 */
[----:B------:R-:W-:Y:S05]  /*59c0*/  BRA `(.L_x_30494) ;  /* 0x0000000c000c7947 */ /* 0x000fea0003800000 */
.L_x_30495:
[----:B------:R0:W-:Y:S01]  /*59d0*/  STG.E.U16 desc[UR36][R2.64], R4 ;  /* 0x0000000402007986 */ /* 0x0001e2000c101524 */
[----:B------:R-:W-:Y:S05]  /*59e0*/  BRA `(.L_x_30494) ;  /* 0x0000000c00047947 */ /* 0x000fea0003800000 */
.L_x_30490:
        /* <DEDUP_REMOVED lines=9> */
.L_x_30498:
[----:B------:R-:W-:-:S04]  /*5a80*/  I2FP.F32.S32 R0, R4 ;  /* 0x0000000400007245 */ /* 0x000fc80000201400 */
[----:B------:R-:W-:-:S05]  /*5a90*/  F2FP.F16.F32.PACK_AB R0, RZ, R0 ;  /* 0x00000000ff00723e */ /* 0x000fca00000000ff */
[----:B------:R0:W-:Y:S01]  /*5aa0*/  STG.E.U16 desc[UR36][R2.64], R0 ;  /* 0x0000000002007986 */ /* 0x0001e2000c101524 */
[----:B------:R-:W-:Y:S05]  /*5ab0*/  BRA `(.L_x_30494) ;  /* 0x0000000800d07947 */ /* 0x000fea0003800000 */
.L_x_30497:
        /* <DEDUP_REMOVED lines=10> */
.L_x_30500:
[----:B------:R-:W-:-:S04]  /*5b60*/  I2FP.F32.S32 R4, R4 ;  /* 0x0000000400047245 */ /* 0x000fc80000201400 */
[----:B------:R-:W-:-:S04]  /*5b70*/  F2FP.F16.F32.PACK_AB R5, RZ, R4 ;  /* 0x00000004ff05723e */ /* 0x000fc800000000ff */
[----:B------:R-:W-:-:S05]  /*5b80*/  PRMT R5, R5, 0x5410, RZ ;  /* 0x0000541005057816 */ /* 0x000fca00000000ff */
[----:B------:R0:W-:Y:S01]  /*5b90*/  STG.E desc[UR36][R2.64], R5 ;  /* 0x0000000502007986 */ /* 0x0001e2000c101924 */
[----:B------:R-:W-:Y:S05]  /*5ba0*/  BRA `(.L_x_30494) ;  /* 0x0000000800947947 */ /* 0x000fea0003800000 */
.L_x_30499:
[----:B------:R-:W0:Y:S02]  /*5bb0*/  I2F.F64 R4, R4 ;  /* 0x0000000400047312 */ /* 0x000e240000201c00 */
[----:B0-----:R0:W-:Y:S01]  /*5bc0*/  STG.E.64 desc[UR36][R2.64], R4 ;  /* 0x0000000402007986 */ /* 0x0011e2000c101b24 */
[----:B------:R-:W-:Y:S05]  /*5bd0*/  BRA `(.L_x_30494) ;  /* 0x0000000800887947 */ /* 0x000fea0003800000 */
.L_x_30489:
        /* <DEDUP_REMOVED lines=12> */
.L_x_30504:
[----:B------:R-:W-:Y:S01]  /*5ca0*/  I2FP.F32.S32 R5, R4 ;  /* 0x0000000400057245 */ /* 0x000fe20000201400 */
[----:B------:R-:W-:Y:S01]  /*5cb0*/  BSSY.RECONVERGENT B0, `(.L_x_30505) ;  /* 0x0000013000007945 */ /* 0x000fe20003800200 */
[----:B------:R-:W-:Y:S02]  /*5cc0*/  MOV R0, 0x80 ;  /* 0x0000008000007802 */ /* 0x000fe40000000f00 */
        /* <DEDUP_REMOVED lines=15> */
.L_x_30507:
[----:B------:R-:W-:-:S04]  /*5dc0*/  SHF.R.U32.HI R5, RZ, 0x18, R5 ;  /* 0x00000018ff057819 */ /* 0x000fc80000011605 */
[----:B------:R-:W-:-:S07]  /*5dd0*/  LOP3.LUT R0, R0, 0x80, R5, 0xf8, !PT ;  /* 0x0000008000007812 */ /* 0x000fce00078ef805 */
.L_x_30506:
[----:B------:R-:W-:Y:S05]  /*5de0*/  BSYNC.RECONVERGENT B0 ;  /* 0x0000000000007941 */ /* 0x000fea0003800200 */
.L_x_30505:
[----:B------:R0:W-:Y:S01]  /*5df0*/  STG.E.U8 desc[UR36][R2.64], R0 ;  /* 0x0000000002007986 */ /* 0x0001e2000c101124 */
[----:B------:R-:W-:Y:S05]  /*5e00*/  BRA `(.L_x_30494) ;  /* 0x0000000400fc7947 */ /* 0x000fea0003800000 */
.L_x_30503:
        /* <DEDUP_REMOVED lines=18> */
.L_x_30510:
[----:B------:R-:W-:-:S04]  /*5f30*/  SHF.R.U32.HI R5, RZ, 0x18, R5 ;  /* 0x00000018ff057819 */ /* 0x000fc80000011605 */
[----:B------:R-:W-:-:S07]  /*5f40*/  LOP3.LUT R0, R0, 0x80, R5, 0xf8, !PT ;  /* 0x0000008000007812 */ /* 0x000fce00078ef805 */
.L_x_30509:
[----:B------:R-:W-:Y:S05]  /*5f50*/  BSYNC.RECONVERGENT B0 ;  /* 0x0000000000007941 */ /* 0x000fea0003800200 */
.L_x_30508:
[----:B------:R0:W-:Y:S01]  /*5f60*/  STG.E.U8 desc[UR36][R2.64], R0 ;  /* 0x0000000002007986 */ /* 0x0001e2000c101124 */
[----:B------:R-:W-:Y:S05]  /*5f70*/  BRA `(.L_x_30494) ;  /* 0x0000000400a07947 */ /* 0x000fea0003800000 */
.L_x_30502:
        /* <DEDUP_REMOVED lines=22> */
.L_x_30512:
[----:B------:R-:W-:-:S05]  /*60e0*/  SHF.R.S32.HI R5, RZ, 0x1f, R4 ;  /* 0x0000001fff057819 */ /* 0x000fca0000011404 */
[----:B------:R0:W-:Y:S01]  /*60f0*/  STG.E.64 desc[UR36][R2.64], R4 ;  /* 0x0000000402007986 */ /* 0x0001e2000c101b24 */
[----:B------:R-:W-:Y:S05]  /*6100*/  BRA `(.L_x_30494) ;  /* 0x00000004003c7947 */ /* 0x000fea0003800000 */
.L_x_30511:
[----:B------:R0:W-:Y:S01]  /*6110*/  STG.E desc[UR36][R2.64], R4 ;  /* 0x0000000402007986 */ /* 0x0001e2000c101924 */
[----:B------:R-:W-:Y:S05]  /*6120*/  BRA `(.L_x_30494) ;  /* 0x0000000400347947 */ /* 0x000fea0003800000 */
.L_x_30501:
        /* <DEDUP_REMOVED lines=10> */
.L_x_30514:
[----:B------:R-:W0:Y:S01]  /*61d0*/  I2F.F64 R4, R4 ;  /* 0x0000000400047312 */ /* 0x000e220000201c00 */
[----:B------:R-:W-:-:S05]  /*61e0*/  CS2R R6, SRZ ;  /* 0x0000000000067805 */ /* 0x000fca000001ff00 */
[----:B0-----:R4:W-:Y:S01]  /*61f0*/  STG.E.128 desc[UR36][R2.64], R4 ;  /* 0x0000000402007986 */ /* 0x0019e2000c101d24 */
[----:B------:R-:W-:Y:S05]  /*6200*/  BRA `(.L_x_30494) ;  /* 0x0000000000fc7947 */ /* 0x000fea0003800000 */
.L_x_30513:
[----:B------:R-:W-:-:S09]  /*6210*/  UISETP.NE.AND UP0, UPT, UR4, 0xf, UPT ;  /* 0x0000000f0400788c */ /* 0x000fd2000bf05270 */
[----:B------:R-:W-:Y:S05]  /*6220*/  BRA.U !UP0, `(.L_x_30515) ;  /* 0x0000000108e87547 */ /* 0x000fea000b800000 */
[----:B------:R-:W-:-:S09]  /*6230*/  UISETP.NE.AND UP0, UPT, UR4, 0x17, UPT ;  /* 0x000000170400788c */ /* 0x000fd2000bf05270 */
[----:B------:R-:W-:Y:S05]  /*6240*/  BRA.U !UP0, `(.L_x_30516) ;  /* 0x0000000108907547 */ /* 0x000fea000b800000 */
[----:B------:R-:W-:-:S09]  /*6250*/  UISETP.NE.AND UP0, UPT, UR4, 0x18, UPT ;  /* 0x000000180400788c */ /* 0x000fd2000bf05270 */
[----:B------:R-:W-:Y:S05]  /*6260*/  BRA.U !UP0, `(.L_x_30517) ;  /* 0x0000000108447547 */ /* 0x000fea000b800000 */
.L_x_30493:
        /* <DEDUP_REMOVED lines=16> */
.L_x_30518:
[----:B------:R-:W-:Y:S05]  /*6370*/  BRA `(.L_x_30494) ;  /* 0x0000000000a07947 */ /* 0x000fea0003800000 */
.L_x_30517:
        /* <DEDUP_REMOVED lines=13> */
.L_x_30520:
[----:B------:R-:W-:Y:S05]  /*6450*/  BSYNC.RECONVERGENT B0 ;  /* 0x0000000000007941 */ /* 0x000fea0003800200 */
.L_x_30519:
[----:B------:R-:W-:-:S05]  /*6460*/  LOP3.LUT R5, R0, 0x80, R5, 0xf8, !PT ;  /* 0x0000008000057812 */ /* 0x000fca00078ef805 */
[----:B------:R2:W-:Y:S01]  /*6470*/  STG.E.U8 desc[UR36][R2.64], R5 ;  /* 0x0000000502007986 */ /* 0x0005e2000c101124 */
[----:B------:R-:W-:Y:S05]  /*6480*/  BRA `(.L_x_30494) ;  /* 0x00000000005c7947 */ /* 0x000fea0003800000 */
.L_x_30516:
        /* <DEDUP_REMOVED lines=12> */
.L_x_30522:
[----:B------:R-:W-:Y:S02]  /*6550*/  ISETP.GT.U32.AND P0, PT, R4, 0x7f800000, PT ;  /* 0x7f8000000400780c */ /* 0x000fe40003f04070 */
[----:B------:R-:W-:-:S04]  /*6560*/  MOV R0, 0x7f ;  /* 0x0000007f00007802 */ /* 0x000fc80000000f00 */
[----:B------:R-:W-:-:S07]  /*6570*/  SEL R0, R0, 0x7c, P0 ;  /* 0x0000007c00007807 */ /* 0x000fce0000000000 */
.L_x_30523:
[----:B------:R-:W-:Y:S05]  /*6580*/  BSYNC.RECONVERGENT B0 ;  /* 0x0000000000007941 */ /* 0x000fea0003800200 */
.L_x_30521:
[----:B------:R-:W-:-:S04]  /*6590*/  SHF.R.U32.HI R5, RZ, 0x18, R5 ;  /* 0x00000018ff057819 */ /* 0x000fc80000011605 */
[----:B------:R-:W-:-:S05]  /*65a0*/  LOP3.LUT R5, R0, 0x80, R5, 0xf8, !PT ;  /* 0x0000008000057812 */ /* 0x000fca00078ef805 */
[----:B------:R1:W-:Y:S01]  /*65b0*/  STG.E.U8 desc[UR36][R2.64], R5 ;  /* 0x0000000502007986 */ /* 0x0003e2000c101124 */
[----:B------:R-:W-:Y:S05]  /*65c0*/  BRA `(.L_x_30494) ;  /* 0x00000000000c7947 */ /* 0x000fea0003800000 */
.L_x_30515:
[----:B------:R-:W-:-:S04]  /*65d0*/  I2FP.F32.S32 R0, R4 ;  /* 0x0000000400007245 */ /* 0x000fc80000201400 */
[----:B------:R-:W-:-:S05]  /*65e0*/  F2FP.BF16.F32.PACK_AB R0, RZ, R0 ;  /* 0x00000000ff00723e */ /* 0x000fca00000010ff */
[----:B------:R0:W-:Y:S02]  /*65f0*/  STG.E.U16 desc[UR36][R2.64], R0 ;  /* 0x0000000002007986 */ /* 0x0001e4000c101524 */
.L_x_30494:
[----:B------:R-:W-:-:S07]  /*6600*/  VIADD R17, R17, 0x80 ;  /* 0x0000008011117836 */ /* 0x000fce0000000000 */
.L_x_30451:
[----:B------:R-:W-:Y:S05]  /*6610*/  BSYNC.RECONVERGENT B6 ;  /* 0x0000000000067941 */ /* 0x000fea0003800200 */
.L_x_30450:
[----:B------:R-:W5:Y:S01]  /*6620*/  LDCU UR4, c[0x0][0x380] ;  /* 0x00007000ff0477ac */ /* 0x000f620008000800 */
[----:B------:R-:W-:Y:S01]  /*6630*/  BSSY.RECONVERGENT B6, `(.L_x_30524) ;  /* 0x0000329000067945 */ /* 0x000fe20003800200 */
[----:B-----5:R-:W-:-:S13]  /*6640*/  ISETP.GE.AND P0, PT, R17, UR4, PT ;  /* 0x0000000411007c0c */ /* 0x020fda000bf06270 */
[----:B------:R-:W-:Y:S05]  /*6650*/  @P0 BRA `(.L_x_30525) ;  /* 0x0000003000980947 */ /* 0x000fea0003800000 */
[----:B------:R-:W5:Y:S01]  /*6660*/  LDCU UR4, c[0x0][0x388] ;  /* 0x00007100ff0477ac */ /* 0x000f620008000800 */
[----:B------:R-:W-:Y:S02]  /*6670*/  HFMA2 R16, -RZ, RZ, 0, 0 ;  /* 0x00000000ff107431 */ /* 0x000fe400000001ff */
[----:B0-----:R-:W-:Y:S01]  /*6680*/  IMAD.MOV.U32 R0, RZ, RZ, RZ ;  /* 0x000000ffff007224 */ /* 0x001fe200078e00ff */
        /* <DEDUP_REMOVED lines=300> */
.L_x_30526:
[----:B------:R-:W3:Y:S01]  /*7950*/  LDCU.64 UR6, c[0x0][0x588] ;  /* 0x0000b100ff0677ac */ /* 0x000ee20008000a00 */
[----:B------:R-:W-:-:S04]  /*7960*/  UPRMT UR4, UR42, 0x9910, URZ ;  /* 0x000099102a047896 */ /* 0x000fc800080000ff */
[----:B------:R-:W-:Y:S01]  /*7970*/  UISETP.GT.AND UP0, UPT, UR4, 0x9, UPT ;  /* 0x000000090400788c */ /* 0x000fe2000bf04270 */
[----:B---34-:R-:W-:-:S04]  /*7980*/  IADD3 R4, P0, PT, R0, UR6, RZ ;  /* 0x0000000600047c10 */ /* 0x018fc8000ff1e0ff */
[----:B-12---:R-:W-:-:S04]  /*7990*/  IADD3.X R5, PT, PT, RZ, UR7, RZ, P0, !PT ;  /* 0x00000007ff057c10 */ /* 0x006fc800087fe4ff */
        /* <DEDUP_REMOVED lines=11> */
.L_x_30530:
[----:B------:R0:W5:Y:S01]  /*7a50*/  LDG.E.U8 R3, desc[UR36][R4.64] ;  /* 0x0000002404037981 */ /* 0x000162000c1e1100 */
[----:B------:R-:W-:Y:S05]  /*7a60*/  BRA `(.L_x_30532) ;  /* 0x0000000c002c7947 */ /* 0x000fea0003800000 */
.L_x_30529:
        /* <DEDUP_REMOVED lines=8> */
.L_x_30534:
[----:B------:R0:W5:Y:S01]  /*7af0*/  LDG.E R3, desc[UR36][R4.64] ;  /* 0x0000002404037981 */ /* 0x000162000c1e1900 */
[----:B------:R-:W-:Y:S05]  /*7b00*/  BRA `(.L_x_30532) ;  /* 0x0000000c00047947 */ /* 0x000fea0003800000 */
.L_x_30533:
[----:B------:R0:W5:Y:S01]  /*7b10*/  LDG.E.S16 R3, desc[UR36][R4.64] ;  /* 0x0000002404037981 */ /* 0x000162000c1e1700 */
[----:B------:R-:W-:Y:S05]  /*7b20*/  BRA `(.L_x_30532) ;  /* 0x0000000800fc7947 */ /* 0x000fea0003800000 */
.L_x_30528:
        /* <DEDUP_REMOVED lines=9> */
.L_x_30536:
[----:B------:R-:W2:Y:S02]  /*7bc0*/  LDG.E.U16 R4, desc[UR36][R4.64] ;  /* 0x0000002404047981 */ /* 0x000ea4000c1e1500 */
[----:B--2---:R-:W-:-:S06]  /*7bd0*/  HADD2.F32 R3, -RZ, R4.H0_H0 ;  /* 0x20000004ff037230 */ /* 0x004fcc0000004100 */
[----:B------:R-:W0:Y:S01]  /*7be0*/  F2I.FTZ.TRUNC.NTZ R3, R3 ;  /* 0x0000000300037305 */ /* 0x000e22000021f100 */
[----:B------:R-:W-:Y:S05]  /*7bf0*/  BRA `(.L_x_30532) ;  /* 0x0000000800c87947 */ /* 0x000fea0003800000 */
.L_x_30535:
        /* <DEDUP_REMOVED lines=9> */
.L_x_30538:
[----:B------:R-:W2:Y:S02]  /*7c90*/  LDG.E.U16 R4, desc[UR36][R4.64] ;  /* 0x0000002404047981 */ /* 0x000ea4000c1e1500 */
[----:B--2---:R-:W-:-:S06]  /*7ca0*/  HADD2.F32 R3, -RZ, R4.H0_H0 ;  /* 0x20000004ff037230 */ /* 0x004fcc0000004100 */
[----:B------:R-:W0:Y:S01]  /*7cb0*/  F2I.FTZ.TRUNC.NTZ R3, R3 ;  /* 0x0000000300037305 */ /* 0x000e22000021f100 */
[----:B------:R-:W-:Y:S05]  /*7cc0*/  BRA `(.L_x_30532) ;  /* 0x0000000800947947 */ /* 0x000fea0003800000 */
.L_x_30537:
[----:B------:R-:W2:Y:S02]  /*7cd0*/  LDG.E.64 R2, desc[UR36][R4.64] ;  /* 0x0000002404027981 */ /* 0x000ea4000c1e1b00 */
[----:B--2---:R0:W1:Y:S01]  /*7ce0*/  F2I.F64.TRUNC R3, R2 ;  /* 0x0000000200037311 */ /* 0x004062000030d100 */
[----:B------:R-:W-:Y:S05]  /*7cf0*/  BRA `(.L_x_30532) ;  /* 0x0000000800887947 */ /* 0x000fea0003800000 */
.L_x_30527:
        /* <DEDUP_REMOVED lines=12> */
.L_x_30541:
[----:B------:R-:W2:Y:S02]  /*7dc0*/  LDG.E.64 R4, desc[UR36][R4.64] ;  /* 0x0000002404047981 */ /* 0x000ea4000c1e1b00 */
[----:B--2---:R0:W1:Y:S01]  /*7dd0*/  F2I.F64.TRUNC R3, R4 ;  /* 0x0000000400037311 */ /* 0x004062000030d100 */
[----:B------:R-:W-:Y:S05]  /*7de0*/  BRA `(.L_x_30532) ;  /* 0x00000008004c7947 */ /* 0x000fea0003800000 */
.L_x_30540:
        /* <DEDUP_REMOVED lines=24> */
[----:B------:R-:W3:Y:S01]  /*7f70*/  F2I.FTZ.TRUNC.NTZ R3, R3 ;  /* 0x0000000300037305 */ /* 0x000ee2000021f100 */
[----:B------:R-:W-:Y:S05]  /*7f80*/  BRA `(.L_x_30532) ;  /* 0x0000000400e47947 */ /* 0x000fea0003800000 */
.L_x_30543:
        /* <DEDUP_REMOVED lines=11> */
[----:B------:R-:W2:Y:S01]  /*8040*/  F2I.FTZ.TRUNC.NTZ R3, R3 ;  /* 0x0000000300037305 */ /* 0x000ea2000021f100 */
[----:B------:R-:W-:Y:S05]  /*8050*/  BRA `(.L_x_30532) ;  /* 0x0000000400b07947 */ /* 0x000fea0003800000 */
.L_x_30542:
[----:B------:R-:W2:Y:S02]  /*8060*/  LDG.E.U16 R3, desc[UR36][R4.64] ;  /* 0x0000002404037981 */ /* 0x000ea4000c1e1500 */
[----:B--2---:R-:W-:-:S06]  /*8070*/  IMAD.U32 R3, R3, 0x10000, RZ ;  /* 0x0001000003037824 */ /* 0x004fcc00078e00ff */
[----:B------:R-:W4:Y:S01]  /*8080*/  F2I.FTZ.TRUNC.NTZ R3, R3 ;  /* 0x0000000300037305 */ /* 0x000f22000021f100 */
[----:B------:R-:W-:Y:S05]  /*8090*/  BRA `(.L_x_30532) ;  /* 0x0000000400a07947 */ /* 0x000fea0003800000 */
.L_x_30539:
        /* <DEDUP_REMOVED lines=10> */
.L_x_30546:
        /* <DEDUP_REMOVED lines=21> */
.L_x_30550:
[----:B------:R-:W-:Y:S05]  /*8290*/  BSYNC.RECONVERGENT B1 ;  /* 0x0000000000017941 */ /* 0x000fea0003800200 */
.L_x_30549:
[----:B------:R-:W-:Y:S02]  /*82a0*/  SHF.L.U32 R0, R0, 0x14, RZ ;  /* 0x0000001400007819 */ /* 0x000fe400000006ff */
[----:B------:R-:W-:-:S04]  /*82b0*/  LEA R2, R2, 0x3b800000, 0x17 ;  /* 0x3b80000002027811 */ /* 0x000fc800078eb8ff */
[----:B------:R-:W-:-:S07]  /*82c0*/  LOP3.LUT R3, R2, R0, R7, 0xfe, !PT ;  /* 0x0000000002037212 */ /* 0x000fce00078efe07 */
.L_x_30548:
[----:B------:R-:W-:Y:S05]  /*82d0*/  BSYNC.RECONVERGENT B0 ;  /* 0x0000000000007941 */ /* 0x000fea0003800200 */
.L_x_30547:
[----:B------:R-:W0:Y:S01]  /*82e0*/  F2I.FTZ.TRUNC.NTZ R3, R3 ;  /* 0x0000000300037305 */ /* 0x000e22000021f100 */
[----:B------:R-:W-:Y:S05]  /*82f0*/  BRA `(.L_x_30532) ;  /* 0x0000000400087947 */ /* 0x000fea0003800000 */
.L_x_30545:
        /* <DEDUP_REMOVED lines=21> */
.L_x_30554:
[----:B------:R-:W-:Y:S05]  /*8450*/  BSYNC.RECONVERGENT B1 ;  /* 0x0000000000017941 */ /* 0x000fea0003800200 */
.L_x_30553:
[----:B------:R-:W-:Y:S01]  /*8460*/  IMAD.SHL.U32 R0, R0, 0x200000, RZ ;  /* 0x0020000000007824 */ /* 0x000fe200078e00ff */
[----:B------:R-:W-:-:S04]  /*8470*/  LEA R2, R2, 0x37800000, 0x17 ;  /* 0x3780000002027811 */ /* 0x000fc800078eb8ff */
[----:B------:R-:W-:-:S07]  /*8480*/  LOP3.LUT R3, R2, R0, R7, 0xfe, !PT ;  /* 0x0000000002037212 */ /* 0x000fce00078efe07 */
.L_x_30552:
[----:B------:R-:W-:Y:S05]  /*8490*/  BSYNC.RECONVERGENT B0 ;  /* 0x0000000000007941 */ /* 0x000fea0003800200 */
.L_x_30551:
[----:B------:R-:W0:Y:S01]  /*84a0*/  F2I.FTZ.TRUNC.NTZ R3, R3 ;  /* 0x0000000300037305 */ /* 0x000e22000021f100 */
[----:B------:R-:W-:Y:S05]  /*84b0*/  BRA `(.L_x_30532) ;  /* 0x0000000000987947 */ /* 0x000fea0003800000 */
.L_x_30544:
        /* <DEDUP_REMOVED lines=14> */
.L_x_30558:
[----:B------:R-:W-:Y:S05]  /*85a0*/  BSYNC.RECONVERGENT B0 ;  /* 0x0000000000007941 */ /* 0x000fea0003800200 */
.L_x_30557:
[----:B------:R-:W0:Y:S01]  /*85b0*/  F2I.FTZ.TRUNC.NTZ R3, R3 ;  /* 0x0000000300037305 */ /* 0x000e22000021f100 */
[----:B------:R-:W-:Y:S05]  /*85c0*/  BRA `(.L_x_30532) ;  /* 0x0000000000547947 */ /* 0x000fea0003800000 */
.L_x_30531:
        /* <DEDUP_REMOVED lines=16> */
.L_x_30559:
[----:B------:R-:W-:Y:S01]  /*86d0*/  MOV R3, RZ ;  /* 0x000000ff00037202 */ /* 0x000fe20000000f00 */
[----:B------:R-:W-:Y:S06]  /*86e0*/  BRA `(.L_x_30532) ;  /* 0x00000000000c7947 */ /* 0x000fec0003800000 */
.L_x_30556:
[----:B------:R0:W5:Y:S01]  /*86f0*/  LDG.E R3, desc[UR36][R4.64] ;  /* 0x0000002404037981 */ /* 0x000162000c1e1900 */
[----:B------:R-:W-:Y:S05]  /*8700*/  BRA `(.L_x_30532) ;  /* 0x0000000000047947 */ /* 0x000fea0003800000 */
.L_x_30555:
[----:B------:R0:W5:Y:S02]  /*8710*/  LDG.E R3, desc[UR36][R4.64] ;  /* 0x0000002404037981 */ /* 0x000164000c1e1900 */
.L_x_30532:
[----:B------:R-:W0:Y:S01]  /*8720*/  LDC R0, c[0x0][0x594] ;  /* 0x00016500ff007b82 */ /* 0x000e220000000800 */
[----:B------:R-:W-:Y:S01]  /*8730*/  BSSY.RECONVERGENT B0, `(.L_x_30560) ;  /* 0x0000037000007945 */ /* 0x000fe20003800200 */
[----:B012345:R-:W-:-:S04]  /*8740*/  LOP3.LUT R10, R3, R0, RZ, 0x3c, !PT ;  /* 0x00000000030a7212 */ /* 0x03ffc800078e3cff */
[----:B------:R-:W-:-:S13]  /*8750*/  ISETP.GT.AND P0, PT, R10, -0x1, PT ;  /* 0xffffffff0a00780c */ /* 0x000fda0003f04270 */
[----:B------:R-:W-:Y:S05]  /*8760*/  @P0 BRA `(.L_x_30561) ;  /* 0x0000000000740947 */ /* 0x000fea0003800000 */
[----:B------:R-:W-:Y:S01]  /*8770*/  IABS R7, R0 ;  /* 0x0000000000077213 */ /* 0x000fe20000000000 */
[----:B------:R-:W-:Y:S01]  /*8780*/  HFMA2 R4, -RZ, RZ, 0, 0 ;  /* 0x00000000ff047431 */ /* 0x000fe200000001ff */
[----:B------:R-:W-:Y:S02]  /*8790*/  ISETP.GE.AND P0, PT, R10, RZ, PT ;  /* 0x000000ff0a00720c */ /* 0x000fe40003f06270 */
[----:B------:R-:W0:Y:S08]  /*87a0*/  I2F.RP R6, R7 ;  /* 0x0000000700067306 */ /* 0x000e300000209400 */
[----:B0-----:R-:W0:Y:S02]  /*87b0*/  MUFU.RCP R6, R6 ;  /* 0x0000000600067308 */ /* 0x001e240000001000 */
[----:B0-----:R-:W-:-:S06]  /*87c0*/  VIADD R8, R6, 0xffffffe ;  /* 0x0ffffffe06087836 */ /* 0x001fcc0000000000 */
[----:B------:R-:W0:Y:S02]  /*87d0*/  F2I.FTZ.U32.TRUNC.NTZ R5, R8 ;  /* 0x0000000800057305 */ /* 0x000e24000021f000 */
[----:B0-----:R-:W-:-:S04]  /*87e0*/  IMAD.MOV R2, RZ, RZ, -R5 ;  /* 0x000000ffff027224 */ /* 0x001fc800078e0a05 */
[----:B------:R-:W-:Y:S01]  /*87f0*/  IMAD R9, R2, R7, RZ ;  /* 0x0000000702097224 */ /* 0x000fe200078e02ff */
[----:B------:R-:W-:-:S03]  /*8800*/  IABS R2, R3 ;  /* 0x0000000300027213 */ /* 0x000fc60000000000 */
[----:B------:R-:W-:-:S04]  /*8810*/  IMAD.HI.U32 R9, R5, R9, R4 ;  /* 0x0000000905097227 */ /* 0x000fc800078e0004 */
[----:B------:R-:W-:-:S04]  /*8820*/  IMAD.MOV.U32 R4, RZ, RZ, R2 ;  /* 0x000000ffff047224 */ /* 0x000fc800078e0002 */
        /* <DEDUP_REMOVED lines=17> */
.L_x_30561:
[----:B------:R-:W-:Y:S02]  /*8940*/  IABS R2, R0 ;  /* 0x0000000000027213 */ /* 0x000fe40000000000 */
[----:B------:R-:W-:Y:S02]  /*8950*/  IABS R3, R3 ;  /* 0x0000000300037213 */ /* 0x000fe40000000000 */
[----:B------:R-:W0:Y:S01]  /*8960*/  I2F.RP R6, R2 ;  /* 0x0000000200067306 */ /* 0x000e220000209400 */
[----:B------:R-:W-:-:S07]  /*8970*/  ISETP.GE.AND P0, PT, R10, RZ, PT ;  /* 0x000000ff0a00720c */ /* 0x000fce0003f06270 */
        /* <DEDUP_REMOVED lines=18> */
.L_x_30562:
[----:B------:R-:W-:Y:S05]  /*8aa0*/  BSYNC.RECONVERGENT B0 ;  /* 0x0000000000007941 */ /* 0x000fea0003800200 */
.L_x_30560:
        /* <DEDUP_REMOVED lines=16> */
.L_x_30566:
[----:B------:R0:W-:Y:S01]  /*8bb0*/  STG.E.U8 desc[UR36][R2.64], R4 ;  /* 0x0000000402007986 */ /* 0x0001e2000c101124 */
[----:B------:R-:W-:Y:S05]  /*8bc0*/  BRA `(.L_x_30568) ;  /* 0x0000000c00387947 */ /* 0x000fea0003800000 */
.L_x_30565:
        /* <DEDUP_REMOVED lines=9> */
.L_x_30570:
[----:B------:R0:W-:Y:S01]  /*8c60*/  STG.E desc[UR36][R2.64], R4 ;  /* 0x0000000402007986 */ /* 0x0001e2000c101924 */
[----:B------:R-:W-:Y:S05]  /*8c70*/  BRA `(.L_x_30568) ;  /* 0x0000000c000c7947 */ /* 0x000fea0003800000 */
.L_x_30569:
[----:B------:R0:W-:Y:S01]  /*8c80*/  STG.E.U16 desc[UR36][R2.64], R4 ;  /* 0x0000000402007986 */ /* 0x0001e2000c101524 */
[----:B------:R-:W-:Y:S05]  /*8c90*/  BRA `(.L_x_30568) ;  /* 0x0000000c00047947 */ /* 0x000fea0003800000 */
.L_x_30564:
        /* <DEDUP_REMOVED lines=9> */
.L_x_30572:
[----:B------:R-:W-:-:S04]  /*8d30*/  I2FP.F32.S32 R0, R4 ;  /* 0x0000000400007245 */ /* 0x000fc80000201400 */
[----:B------:R-:W-:-:S05]  /*8d40*/  F2FP.F16.F32.PACK_AB R0, RZ, R0 ;  /* 0x00000000ff00723e */ /* 0x000fca00000000ff */
[----:B------:R0:W-:Y:S01]  /*8d50*/  STG.E.U16 desc[UR36][R2.64], R0 ;  /* 0x0000000002007986 */ /* 0x0001e2000c101524 */
[----:B------:R-:W-:Y:S05]  /*8d60*/  BRA `(.L_x_30568) ;  /* 0x0000000800d07947 */ /* 0x000fea0003800000 */
.L_x_30571:
        /* <DEDUP_REMOVED lines=10> */
.L_x_30574:
[----:B------:R-:W-:-:S04]  /*8e10*/  I2FP.F32.S32 R4, R4 ;  /* 0x0000000400047245 */ /* 0x000fc80000201400 */
[----:B------:R-:W-:-:S04]  /*8e20*/  F2FP.F16.F32.PACK_AB R5, RZ, R4 ;  /* 0x00000004ff05723e */ /* 0x000fc800000000ff */
[----:B------:R-:W-:-:S05]  /*8e30*/  PRMT R5, R5, 0x5410, RZ ;  /* 0x0000541005057816 */ /* 0x000fca00000000ff */
[----:B------:R0:W-:Y:S01]  /*8e40*/  STG.E desc[UR36][R2.64], R5 ;  /* 0x0000000502007986 */ /* 0x0001e2000c101924 */
[----:B------:R-:W-:Y:S05]  /*8e50*/  BRA `(.L_x_30568) ;  /* 0x0000000800947947 */ /* 0x000fea0003800000 */
.L_x_30573:
[----:B------:R-:W0:Y:S02]  /*8e60*/  I2F.F64 R4, R4 ;  /* 0x0000000400047312 */ /* 0x000e240000201c00 */
[----:B0-----:R0:W-:Y:S01]  /*8e70*/  STG.E.64 desc[UR36][R2.64], R4 ;  /* 0x0000000402007986 */ /* 0x0011e2000c101b24 */
[----:B------:R-:W-:Y:S05]  /*8e80*/  BRA `(.L_x_30568) ;  /* 0x0000000800887947 */ /* 0x000fea0003800000 */
.L_x_30563:
        /* <DEDUP_REMOVED lines=12> */
.L_x_30578:
        /* <DEDUP_REMOVED lines=18> */
.L_x_30581:
[----:B------:R-:W-:-:S04]  /*9070*/  SHF.R.U32.HI R5, RZ, 0x18, R5 ;  /* 0x00000018ff057819 */ /* 0x000fc80000011605 */
[----:B------:R-:W-:-:S07]  /*9080*/  LOP3.LUT R0, R0, 0x80, R5, 0xf8, !PT ;  /* 0x0000008000007812 */ /* 0x000fce00078ef805 */
.L_x_30580:
[----:B------:R-:W-:Y:S05]  /*9090*/  BSYNC.RECONVERGENT B0 ;  /* 0x0000000000007941 */ /* 0x000fea0003800200 */
.L_x_30579:
[----:B------:R4:W-:Y:S01]  /*90a0*/  STG.E.U8 desc[UR36][R2.64], R0 ;  /* 0x0000000002007986 */ /* 0x0009e2000c101124 */
[----:B------:R-:W-:Y:S05]  /*90b0*/  BRA `(.L_x_30568) ;  /* 0x0000000400fc7947 */ /* 0x000fea0003800000 */
.L_x_30577:
        /* <DEDUP_REMOVED lines=18> */
.L_x_30584:
[----:B------:R-:W-:-:S04]  /*91e0*/  SHF.R.U32.HI R5, RZ, 0x18, R5 ;  /* 0x00000018ff057819 */ /* 0x000fc80000011605 */
[----:B------:R-:W-:-:S07]  /*91f0*/  LOP3.LUT R0, R0, 0x80, R5, 0xf8, !PT ;  /* 0x0000008000007812 */ /* 0x000fce00078ef805 */
.L_x_30583:
[----:B------:R-:W-:Y:S05]  /*9200*/  BSYNC.RECONVERGENT B0 ;  /* 0x0000000000007941 */ /* 0x000fea0003800200 */
.L_x_30582:
[----:B------:R3:W-:Y:S01]  /*9210*/  STG.E.U8 desc[UR36][R2.64], R0 ;  /* 0x0000000002007986 */ /* 0x0007e2000c101124 */
[----:B------:R-:W-:Y:S05]  /*9220*/  BRA `(.L_x_30568) ;  /* 0x0000000400a07947 */ /* 0x000fea0003800000 */
.L_x_30576:
        /* <DEDUP_REMOVED lines=22> */
.L_x_30586:
[----:B------:R-:W-:-:S05]  /*9390*/  SHF.R.S32.HI R5, RZ, 0x1f, R4 ;  /* 0x0000001fff057819 */ /* 0x000fca0000011404 */
[----:B------:R0:W-:Y:S01]  /*93a0*/  STG.E.64 desc[UR36][R2.64], R4 ;  /* 0x0000000402007986 */ /* 0x0001e2000c101b24 */
[----:B------:R-:W-:Y:S05]  /*93b0*/  BRA `(.L_x_30568) ;  /* 0x00000004003c7947 */ /* 0x000fea0003800000 */
.L_x_30585:
[----:B------:R2:W-:Y:S01]  /*93c0*/  STG.E desc[UR36][R2.64], R4 ;  /* 0x0000000402007986 */ /* 0x0005e2000c101924 */
[----:B------:R-:W-:Y:S05]  /*93d0*/  BRA `(.L_x_30568) ;  /* 0x0000000400347947 */ /* 0x000fea0003800000 */
.L_x_30575:
        /* <DEDUP_REMOVED lines=10> */
.L_x_30588:
[----:B------:R-:W0:Y:S01]  /*9480*/  I2F.F64 R4, R4 ;  /* 0x0000000400047312 */ /* 0x000e220000201c00 */
[----:B------:R-:W-:-:S05]  /*9490*/  CS2R R6, SRZ ;  /* 0x0000000000067805 */ /* 0x000fca000001ff00 */
[----:B0-----:R0:W-:Y:S01]  /*94a0*/  STG.E.128 desc[UR36][R2.64], R4 ;  /* 0x0000000402007986 */ /* 0x0011e2000c101d24 */
[----:B------:R-:W-:Y:S05]  /*94b0*/  BRA `(.L_x_30568) ;  /* 0x0000000000fc7947 */ /* 0x000fea0003800000 */
.L_x_30587:
[----:B------:R-:W-:-:S09]  /*94c0*/  UISETP.NE.AND UP0, UPT, UR4, 0xf, UPT ;  /* 0x0000000f0400788c */ /* 0x000fd2000bf05270 */
[----:B------:R-:W-:Y:S05]  /*94d0*/  BRA.U !UP0, `(.L_x_30589) ;  /* 0x0000000108e87547 */ /* 0x000fea000b800000 */
[----:B------:R-:W-:-:S09]  /*94e0*/  UISETP.NE.AND UP0, UPT, UR4, 0x17, UPT ;  /* 0x000000170400788c */ /* 0x000fd2000bf05270 */
[----:B------:R-:W-:Y:S05]  /*94f0*/  BRA.U !UP0, `(.L_x_30590) ;  /* 0x0000000108907547 */ /* 0x000fea000b800000 */
[----:B------:R-:W-:-:S09]  /*9500*/  UISETP.NE.AND UP0, UPT, UR4, 0x18, UPT ;  /* 0x000000180400788c */ /* 0x000fd2000bf05270 */
[----:B------:R-:W-:Y:S05]  /*9510*/  BRA.U !UP0, `(.L_x_30591) ;  /* 0x0000000108447547 */ /* 0x000fea000b800000 */
.L_x_30567:
        /* <DEDUP_REMOVED lines=16> */
.L_x_30592:
[----:B------:R-:W-:Y:S05]  /*9620*/  BRA `(.L_x_30568) ;  /* 0x0000000000a07947 */ /* 0x000fea0003800000 */
.L_x_30591:
        /* <DEDUP_REMOVED lines=13> */
.L_x_30594:
[----:B------:R-:W-:Y:S05]  /*9700*/  BSYNC.RECONVERGENT B0 ;  /* 0x0000000000007941 */ /* 0x000fea0003800200 */
.L_x_30593:
[----:B------:R-:W-:-:S05]  /*9710*/  LOP3.LUT R5, R0, 0x80, R5, 0xf8, !PT ;  /* 0x0000008000057812 */ /* 0x000fca00078ef805 */
[----:B------:R0:W-:Y:S01]  /*9720*/  STG.E.U8 desc[UR36][R2.64], R5 ;  /* 0x0000000502007986 */ /* 0x0001e2000c101124 */
[----:B------:R-:W-:Y:S05]  /*9730*/  BRA `(.L_x_30568) ;  /* 0x00000000005c7947 */ /* 0x000fea0003800000 */
.L_x_30590:
        /* <DEDUP_REMOVED lines=12> */
.L_x_30596:
[----:B------:R-:W-:Y:S01]  /*9800*/  IMAD.MOV.U32 R0, RZ, RZ, 0x7f ;  /* 0x0000007fff007424 */ /* 0x000fe200078e00ff */
[----:B------:R-:W-:-:S04]  /*9810*/  ISETP.GT.U32.AND P0, PT, R4, 0x7f800000, PT ;  /* 0x7f8000000400780c */ /* 0x000fc80003f04070 */
[----:B------:R-:W-:-:S09]  /*9820*/  SEL R0, R0, 0x7c, P0 ;  /* 0x0000007c00007807 */ /* 0x000fd20000000000 */
.L_x_30597:
[----:B------:R-:W-:Y:S05]  /*9830*/  BSYNC.RECONVERGENT B0 ;  /* 0x0000000000007941 */ /* 0x000fea0003800200 */
.L_x_30595:
[----:B------:R-:W-:-:S04]  /*9840*/  SHF.R.U32.HI R5, RZ, 0x18, R5 ;  /* 0x00000018ff057819 */ /* 0x000fc80000011605 */
[----:B------:R-:W-:-:S05]  /*9850*/  LOP3.LUT R5, R0, 0x80, R5, 0xf8, !PT ;  /* 0x0000008000057812 */ /* 0x000fca00078ef805 */
[----:B------:R0:W-:Y:S01]  /*9860*/  STG.E.U8 desc[UR36][R2.64], R5 ;  /* 0x0000000502007986 */ /* 0x0001e2000c101124 */
[----:B------:R-:W-:Y:S05]  /*9870*/  BRA `(.L_x_30568) ;  /* 0x00000000000c7947 */ /* 0x000fea0003800000 */
.L_x_30589:
[----:B------:R-:W-:-:S04]  /*9880*/  I2FP.F32.S32 R0, R4 ;  /* 0x0000000400007245 */ /* 0x000fc80000201400 */
[----:B------:R-:W-:-:S05]  /*9890*/  F2FP.BF16.F32.PACK_AB R0, RZ, R0 ;  /* 0x00000000ff00723e */ /* 0x000fca00000010ff */
[----:B------:R0:W-:Y:S02]  /*98a0*/  STG.E.U16 desc[UR36][R2.64], R0 ;  /* 0x0000000002007986 */ /* 0x0001e4000c101524 */
.L_x_30568:
[----:B------:R-:W-:-:S07]  /*98b0*/  IADD3 R17, PT, PT, R17, 0x80, RZ ;  /* 0x0000008011117810 */ /* 0x000fce0007ffe0ff */
.L_x_30525:
[----:B------:R-:W-:Y:S05]  /*98c0*/  BSYNC.RECONVERGENT B6 ;  /* 0x0000000000067941 */ /* 0x000fea0003800200 */
.L_x_30524:
        /* <DEDUP_REMOVED lines=306> */
.L_x_30598:
[----:B------:R-:W0:Y:S01]  /*abf0*/  LDCU.128 UR8, c[0x0][0x580] ;  /* 0x0000b000ff0877ac */ /* 0x000e220008000c00 */
[----:B------:R-:W-:-:S04]  /*ac00*/  UPRMT UR4, UR42, 0x9910, URZ ;  /* 0x000099102a047896 */ /* 0x000fc800080000ff */
[----:B------:R-:W-:Y:S01]  /*ac10*/  UISETP.GT.AND UP0, UPT, UR4, 0x9, UPT ;  /* 0x000000090400788c */ /* 0x000fe2000bf04270 */
[----:B0-----:R-:W-:Y:S02]  /*ac20*/  IADD3 R16, P0, PT, R16, UR8, RZ ;  /* 0x0000000810107c10 */ /* 0x001fe4000ff1e0ff */
[----:B--2---:R-:W-:-:S03]  /*ac30*/  IADD3 R4, P1, PT, R0, UR10, RZ ;  /* 0x0000000a00047c10 */ /* 0x004fc6000ff3e0ff */
[----:B------:R-:W-:Y:S01]  /*ac40*/  IMAD.X R17, RZ, RZ, UR9, P0 ;  /* 0x00000009ff117e24 */ /* 0x000fe200080e06ff */
[----:B-1----:R-:W-:Y:S02]  /*ac50*/  IADD3.X R5, PT, PT, RZ, UR11, RZ, P1, !PT ;  /* 0x0000000bff057c10 */ /* 0x002fe40008ffe4ff */
        /* <DEDUP_REMOVED lines=11> */
.L_x_30602:
[----:B------:R0:W5:Y:S01]  /*ad10*/  LDG.E.U8 R3, desc[UR36][R4.64] ;  /* 0x0000002404037981 */ /* 0x000162000c1e1100 */
[----:B------:R-:W-:Y:S05]  /*ad20*/  BRA `(.L_x_30604) ;  /* 0x0000000c002c7947 */ /* 0x000fea0003800000 */
.L_x_30601:
        /* <DEDUP_REMOVED lines=8> */
.L_x_30606:
[----:B------:R0:W5:Y:S01]  /*adb0*/  LDG.E R3, desc[UR36][R4.64] ;  /* 0x0000002404037981 */ /* 0x000162000c1e1900 */
[----:B------:R-:W-:Y:S05]  /*adc0*/  BRA `(.L_x_30604) ;  /* 0x0000000c00047947 */ /* 0x000fea0003800000 */
.L_x_30605:
[----:B------:R0:W5:Y:S01]  /*add0*/  LDG.E.S16 R3, desc[UR36][R4.64] ;  /* 0x0000002404037981 */ /* 0x000162000c1e1700 */
[----:B------:R-:W-:Y:S05]  /*ade0*/  BRA `(.L_x_30604) ;  /* 0x0000000800fc7947 */ /* 0x000fea0003800000 */
.L_x_30600:
        /* <DEDUP_REMOVED lines=9> */
.L_x_30608:
[----:B------:R-:W2:Y:S02]  /*ae80*/  LDG.E.U16 R4, desc[UR36][R4.64] ;  /* 0x0000002404047981 */ /* 0x000ea4000c1e1500 */
[----:B--2---:R-:W-:-:S06]  /*ae90*/  HADD2.F32 R3, -RZ, R4.H0_H0 ;  /* 0x20000004ff037230 */ /* 0x004fcc0000004100 */
[----:B------:R-:W1:Y:S01]  /*aea0*/  F2I.FTZ.TRUNC.NTZ R3, R3 ;  /* 0x0000000300037305 */ /* 0x000e62000021f100 */
[----:B------:R-:W-:Y:S05]  /*aeb0*/  BRA `(.L_x_30604) ;  /* 0x0000000800c87947 */ /* 0x000fea0003800000 */
.L_x_30607:
[----:B------:R-:W-:-:S09]  /*aec0*/  UISETP.NE.AND UP0, UPT, UR4, 0x7, UPT ;  /* 0x000000070400788c */ /* 0x000fd2000bf05270 */
[----:B------:R-:W-:Y:S05]  /*aed0*/  BRA.U !UP0, `(.L_x_30609) ;  /* 0x00000001082c7547 */ /* 0x000fea000b800000 */
[----:B------:R-:W-:-:S09]  /*aee0*/  UISETP.NE.AND UP0, UPT, UR4, 0x8, UPT ;  /* 0x000000080400788c */ /* 0x000fd2000bf05270 */
[----:B------:R-:W-:Y:S05]  /*aef0*/  BRA.U !UP0, `(.L_x_30610) ;  /* 0x0000000108147547 */ /* 0x000fea000b800000 */
[----:B------:R-:W-:-:S09]  /*af00*/  UISETP.NE.AND UP0, UPT, UR4, 0x9, UPT ;  /* 0x000000090400788c */ /* 0x000fd2000bf05270 */
[----:B------:R-:W-:Y:S05]  /*af10*/  BRA.U UP0, `(.L_x_30603) ;  /* 0x00000009005c7547 */ /* 0x000fea000b800000 */
[----:B------:R-:W2:Y:S02]  /*af20*/  LDG.E R3, desc[UR36][R4.64] ;  /* 0x0000002404037981 */ /* 0x000ea4000c1e1900 */
[----:B--2---:R-:W4:Y:S01]  /*af30*/  F2I.FTZ.TRUNC.NTZ R3, R3 ;  /* 0x0000000300037305 */ /* 0x004f22000021f100 */
[----:B------:R-:W-:Y:S05]  /*af40*/  BRA `(.L_x_30604) ;  /* 0x0000000800a47947 */ /* 0x000fea0003800000 */
.L_x_30610:
[----:B------:R-:W2:Y:S02]  /*af50*/  LDG.E.U16 R4, desc[UR36][R4.64] ;  /* 0x0000002404047981 */ /* 0x000ea4000c1e1500 */
[----:B--2---:R-:W-:-:S06]  /*af60*/  HADD2.F32 R3, -RZ, R4.H0_H0 ;  /* 0x20000004ff037230 */ /* 0x004fcc0000004100 */
[----:B------:R-:W0:Y:S01]  /*af70*/  F2I.FTZ.TRUNC.NTZ R3, R3 ;  /* 0x0000000300037305 */ /* 0x000e22000021f100 */
[----:B------:R-:W-:Y:S05]  /*af80*/  BRA `(.L_x_30604) ;  /* 0x0000000800947947 */ /* 0x000fea0003800000 */
.L_x_30609:
[----:B------:R-:W2:Y:S02]  /*af90*/  LDG.E.64 R2, desc[UR36][R4.64] ;  /* 0x0000002404027981 */ /* 0x000ea4000c1e1b00 */
[----:B--2---:R2:W3:Y:S01]  /*afa0*/  F2I.F64.TRUNC R3, R2 ;  /* 0x0000000200037311 */ /* 0x0044e2000030d100 */
[----:B------:R-:W-:Y:S05]  /*afb0*/  BRA `(.L_x_30604) ;  /* 0x0000000800887947 */ /* 0x000fea0003800000 */
.L_x_30599:
        /* <DEDUP_REMOVED lines=12> */
.L_x_30613:
[----:B------:R-:W2:Y:S02]  /*b080*/  LDG.E.64 R4, desc[UR36][R4.64] ;  /* 0x0000002404047981 */ /* 0x000ea4000c1e1b00 */
[----:B--2---:R0:W1:Y:S01]  /*b090*/  F2I.F64.TRUNC R3, R4 ;  /* 0x0000000400037311 */ /* 0x004062000030d100 */
[----:B------:R-:W-:Y:S05]  /*b0a0*/  BRA `(.L_x_30604) ;  /* 0x00000008004c7947 */ /* 0x000fea0003800000 */
.L_x_30612:
        /* <DEDUP_REMOVED lines=26> */
.L_x_30615:
        /* <DEDUP_REMOVED lines=13> */
.L_x_30614:
[----:B------:R-:W2:Y:S02]  /*b320*/  LDG.E.U16 R3, desc[UR36][R4.64] ;  /* 0x0000002404037981 */ /* 0x000ea4000c1e1500 */
[----:B--2---:R-:W-:-:S06]  /*b330*/  IMAD.U32 R3, R3, 0x10000, RZ ;  /* 0x0001000003037824 */ /* 0x004fcc00078e00ff */
[----:B------:R-:W0:Y:S01]  /*b340*/  F2I.FTZ.TRUNC.NTZ R3, R3 ;  /* 0x0000000300037305 */ /* 0x000e22000021f100 */
[----:B------:R-:W-:Y:S05]  /*b350*/  BRA `(.L_x_30604) ;  /* 0x0000000400a07947 */ /* 0x000fea0003800000 */
.L_x_30611:
        /* <DEDUP_REMOVED lines=10> */
.L_x_30618:
        /* <DEDUP_REMOVED lines=21> */
.L_x_30622:
[----:B------:R-:W-:Y:S05]  /*b550*/  BSYNC.RECONVERGENT B1 ;  /* 0x0000000000017941 */ /* 0x000fea0003800200 */
.L_x_30621:
[----:B------:R-:W-:Y:S02]  /*b560*/  SHF.L.U32 R0, R0, 0x14, RZ ;  /* 0x0000001400007819 */ /* 0x000fe400000006ff */
[----:B------:R-:W-:-:S04]  /*b570*/  LEA R2, R2, 0x3b800000, 0x17 ;  /* 0x3b80000002027811 */ /* 0x000fc800078eb8ff */
[----:B------:R-:W-:-:S07]  /*b580*/  LOP3.LUT R3, R2, R0, R7, 0xfe, !PT ;  /* 0x0000000002037212 */ /* 0x000fce00078efe07 */
.L_x_30620:
[----:B------:R-:W-:Y:S05]  /*b590*/  BSYNC.RECONVERGENT B0 ;  /* 0x0000000000007941 */ /* 0x000fea0003800200 */
.L_x_30619:
[----:B------:R-:W0:Y:S01]  /*b5a0*/  F2I.FTZ.TRUNC.NTZ R3, R3 ;  /* 0x0000000300037305 */ /* 0x000e22000021f100 */
[----:B------:R-:W-:Y:S05]  /*b5b0*/  BRA `(.L_x_30604) ;  /* 0x0000000400087947 */ /* 0x000fea0003800000 */
.L_x_30617:
        /* <DEDUP_REMOVED lines=21> */
.L_x_30626:
[----:B------:R-:W-:Y:S05]  /*b710*/  BSYNC.RECONVERGENT B1 ;  /* 0x0000000000017941 */ /* 0x000fea0003800200 */
.L_x_30625:
[----:B------:R-:W-:Y:S01]  /*b720*/  IMAD.SHL.U32 R0, R0, 0x200000, RZ ;  /* 0x0020000000007824 */ /* 0x000fe200078e00ff */
[----:B------:R-:W-:-:S04]  /*b730*/  LEA R2, R2, 0x37800000, 0x17 ;  /* 0x3780000002027811 */ /* 0x000fc800078eb8ff */
[----:B------:R-:W-:-:S07]  /*b740*/  LOP3.LUT R3, R2, R0, R7, 0xfe, !PT ;  /* 0x0000000002037212 */ /* 0x000fce00078efe07 */
.L_x_30624:
[----:B------:R-:W-:Y:S05]  /*b750*/  BSYNC.RECONVERGENT B0 ;  /* 0x0000000000007941 */ /* 0x000fea0003800200 */
.L_x_30623:
[----:B------:R-:W0:Y:S01]  /*b760*/  F2I.FTZ.TRUNC.NTZ R3, R3 ;  /* 0x0000000300037305 */ /* 0x000e22000021f100 */
[----:B------:R-:W-:Y:S05]  /*b770*/  BRA `(.L_x_30604) ;  /* 0x0000000000987947 */ /* 0x000fea0003800000 */
.L_x_30616:
        /* <DEDUP_REMOVED lines=14> */
.L_x_30630:
[----:B------:R-:W-:Y:S05]  /*b860*/  BSYNC.RECONVERGENT B0 ;  /* 0x0000000000007941 */ /* 0x000fea0003800200 */
.L_x_30629:
[----:B------:R-:W0:Y:S01]  /*b870*/  F2I.FTZ.TRUNC.NTZ R3, R3 ;  /* 0x0000000300037305 */ /* 0x000e22000021f100 */
[----:B------:R-:W-:Y:S05]  /*b880*/  BRA `(.L_x_30604) ;  /* 0x0000000000547947 */ /* 0x000fea0003800000 */
.L_x_30603:
        /* <DEDUP_REMOVED lines=16> */
.L_x_30631:
[----:B------:R-:W-:Y:S01]  /*b990*/  MOV R3, RZ ;  /* 0x000000ff00037202 */ /* 0x000fe20000000f00 */
[----:B------:R-:W-:Y:S06]  /*b9a0*/  BRA `(.L_x_30604) ;  /* 0x00000000000c7947 */ /* 0x000fec0003800000 */
.L_x_30628:
[----:B------:R0:W5:Y:S01]  /*b9b0*/  LDG.E R3, desc[UR36][R4.64] ;  /* 0x0000002404037981 */ /* 0x000162000c1e1900 */
[----:B------:R-:W-:Y:S05]  /*b9c0*/  BRA `(.L_x_30604) ;  /* 0x0000000000047947 */ /* 0x000fea0003800000 */
.L_x_30627:
[----:B------:R0:W5:Y:S02]  /*b9d0*/  LDG.E R3, desc[UR36][R4.64] ;  /* 0x0000002404037981 */ /* 0x000164000c1e1900 */
.L_x_30604:
[----:B------:R-:W0:Y:S01]  /*b9e0*/  LDC R0, c[0x0][0x594] ;  /* 0x00016500ff007b82 */ /* 0x000e220000000800 */
[----:B------:R-:W-:Y:S01]  /*b9f0*/  BSSY.RECONVERGENT B0, `(.L_x_30632) ;  /* 0x0000037000007945 */ /* 0x000fe20003800200 */
[----:B01-345:R-:W-:-:S04]  /*ba00*/  LOP3.LUT R10, R3, R0, RZ, 0x3c, !PT ;  /* 0x00000000030a7212 */ /* 0x03bfc800078e3cff */
        /* <DEDUP_REMOVED lines=8> */
[----:B------:R-:W2:Y:S02]  /*ba90*/  F2I.FTZ.U32.TRUNC.NTZ R5, R8 ;  /* 0x0000000800057305 */ /* 0x000ea4000021f000 */
[----:B--2---:R-:W-:-:S04]  /*baa0*/  IMAD.MOV R2, RZ, RZ, -R5 ;  /* 0x000000ffff027224 */ /* 0x004fc800078e0a05 */
        /* <DEDUP_REMOVED lines=19> */
[----:B------:R-:W-:Y:S01]  /*bbe0*/  @!P0 IADD3 R5, PT, PT, R2, RZ, RZ ;  /* 0x000000ff02058210 */ /* 0x000fe20007ffe0ff */
[----:B------:R-:W-:Y:S06]  /*bbf0*/  BRA `(.L_x_30634) ;  /* 0x0000000000587947 */ /* 0x000fec0003800000 */
.L_x_30633:
[----:B--2---:R-:W-:Y:S02]  /*bc00*/  IABS R2, R0 ;  /* 0x0000000000027213 */ /* 0x004fe40000000000 */
        /* <DEDUP_REMOVED lines=21> */
.L_x_30634:
[----:B------:R-:W-:Y:S05]  /*bd60*/  BSYNC.RECONVERGENT B0 ;  /* 0x0000000000007941 */ /* 0x000fea0003800200 */
.L_x_30632:
        /* <DEDUP_REMOVED lines=13> */
.L_x_30638:
[----:B------:R-:W-:Y:S01]  /*be40*/  STG.E.U8 desc[UR36][R16.64], R5 ;  /* 0x0000000510007986 */ /* 0x000fe2000c101124 */
[----:B------:R-:W-:Y:S05]  /*be50*/  EXIT ;  /* 0x000000000000794d */ /* 0x000fea0003800000 */
.L_x_30637:
[----:B------:R-:W-:-:S09]  /*be60*/  UISETP.NE.AND UP0, UPT, UR4, 0x2, UPT ;  /* 0x000000020400788c */ /* 0x000fd2000bf05270 */
[----:B------:R-:W-:Y:S05]  /*be70*/  BRA.U !UP0, `(.L_x_30640) ;  /* 0x0000000108287547 */ /* 0x000fea000b800000 */
[----:B------:R-:W-:-:S09]  /*be80*/  UISETP.NE.AND UP0, UPT, UR4, 0x3, UPT ;  /* 0x000000030400788c */ /* 0x000fd2000bf05270 */
[----:B------:R-:W-:Y:S05]  /*be90*/  BRA.U !UP0, `(.L_x_30641) ;  /* 0x0000000108187547 */ /* 0x000fea000b800000 */
[----:B------:R-:W-:-:S09]  /*bea0*/  UISETP.NE.AND UP0, UPT, UR4, 0x4, UPT ;  /* 0x000000040400788c */ /* 0x000fd2000bf05270 */
[----:B------:R-:W-:Y:S05]  /*beb0*/  BRA.U UP0, `(.L_x_30639) ;  /* 0x0000000900447547 */ /* 0x000fea000b800000 */
[----:B------:R-:W-:Y:S02]  /*bec0*/  SHF.R.S32.HI R3, RZ, 0x1f, R5 ;  /* 0x0000001fff037819 */ /* 0x000fe40000011405 */
[----:B------:R-:W-:-:S05]  /*bed0*/  MOV R2, R5 ;  /* 0x0000000500027202 */ /* 0x000fca0000000f00 */
[----:B------:R-:W-:Y:S01]  /*bee0*/  STG.E.64 desc[UR36][R16.64], R2 ;  /* 0x0000000210007986 */ /* 0x000fe2000c101b24 */
[----:B------:R-:W-:Y:S05]  /*bef0*/  EXIT ;  /* 0x000000000000794d */ /* 0x000fea0003800000 */
.L_x_30641:
[----:B------:R-:W-:Y:S01]  /*bf00*/  STG.E desc[UR36][R16.64], R5 ;  /* 0x0000000510007986 */ /* 0x000fe2000c101924 */
[----:B------:R-:W-:Y:S05]  /*bf10*/  EXIT ;  /* 0x000000000000794d */ /* 0x000fea0003800000 */
.L_x_30640:
[----:B------:R-:W-:Y:S01]  /*bf20*/  STG.E.U16 desc[UR36][R16.64], R5 ;  /* 0x0000000510007986 */ /* 0x000fe2000c101524 */
[----:B------:R-:W-:Y:S05]  /*bf30*/  EXIT ;  /* 0x000000000000794d */ /* 0x000fea0003800000 */
.L_x_30636:
        /* <DEDUP_REMOVED lines=9> */
.L_x_30643:
[----:B------:R-:W-:-:S04]  /*bfd0*/  I2FP.F32.S32 R0, R5 ;  /* 0x0000000500007245 */ /* 0x000fc80000201400 */
[----:B------:R-:W-:-:S05]  /*bfe0*/  F2FP.F16.F32.PACK_AB R0, RZ, R0 ;  /* 0x00000000ff00723e */ /* 0x000fca00000000ff */
[----:B------:R-:W-:Y:S01]  /*bff0*/  STG.E.U16 desc[UR36][R16.64], R0 ;  /* 0x0000000010007986 */ /* 0x000fe2000c101524 */
[----:B------:R-:W-:Y:S05]  /*c000*/  EXIT ;  /* 0x000000000000794d */ /* 0x000fea0003800000 */
.L_x_30642:
        /* <DEDUP_REMOVED lines=10> */
.L_x_30645:
[----:B------:R-:W-:-:S04]  /*c0b0*/  I2FP.F32.S32 R5, R5 ;  /* 0x0000000500057245 */ /* 0x000fc80000201400 */
[----:B------:R-:W-:-:S04]  /*c0c0*/  F2FP.F16.F32.PACK_AB R3, RZ, R5 ;  /* 0x00000005ff03723e */ /* 0x000fc800000000ff */
[----:B------:R-:W-:-:S05]  /*c0d0*/  PRMT R3, R3, 0x5410, RZ ;  /* 0x0000541003037816 */ /* 0x000fca00000000ff */
[----:B------:R-:W-:Y:S01]  /*c0e0*/  STG.E desc[UR36][R16.64], R3 ;  /* 0x0000000310007986 */ /* 0x000fe2000c101924 */
[----:B------:R-:W-:Y:S05]  /*c0f0*/  EXIT ;  /* 0x000000000000794d */ /* 0x000fea0003800000 */
.L_x_30644:
[----:B------:R-:W0:Y:S02]  /*c100*/  I2F.F64 R2, R5 ;  /* 0x0000000500027312 */ /* 0x000e240000201c00 */
[----:B0-----:R-:W-:Y:S01]  /*c110*/  STG.E.64 desc[UR36][R16.64], R2 ;  /* 0x0000000210007986 */ /* 0x001fe2000c101b24 */
[----:B------:R-:W-:Y:S05]  /*c120*/  EXIT ;  /* 0x000000000000794d */ /* 0x000fea0003800000 */
.L_x_30635:
        /* <DEDUP_REMOVED lines=12> */
.L_x_30649:
        /* <DEDUP_REMOVED lines=17> */
.L_x_30652:
[----:B------:R-:W-:-:S04]  /*c300*/  SHF.R.U32.HI R3, RZ, 0x18, R3 ;  /* 0x00000018ff037819 */ /* 0x000fc80000011603 */
[----:B------:R-:W-:-:S04]  /*c310*/  LOP3.LUT R0, R0, 0x80, R3, 0xf8, !PT ;  /* 0x0000008000007812 */ /* 0x000fc800078ef803 */
[----:B------:R-:W-:-:S07]  /*c320*/  PRMT R8, R0, 0x7610, R8 ;  /* 0x0000761000087816 */ /* 0x000fce0000000008 */
.L_x_30651:
[----:B------:R-:W-:Y:S05]  /*c330*/  BSYNC.RECONVERGENT B0 ;  /* 0x0000000000007941 */ /* 0x000fea0003800200 */
.L_x_30650:
[----:B------:R-:W-:Y:S01]  /*c340*/  STG.E.U8 desc[UR36][R16.64], R8 ;  /* 0x0000000810007986 */ /* 0x000fe2000c101124 */
[----:B------:R-:W-:Y:S05]  /*c350*/  EXIT ;  /* 0x000000000000794d */ /* 0x000fea0003800000 */
.L_x_30648:
        /* <DEDUP_REMOVED lines=17> */
.L_x_30655:
[----:B------:R-:W-:-:S04]  /*c470*/  SHF.R.U32.HI R3, RZ, 0x18, R3 ;  /* 0x00000018ff037819 */ /* 0x000fc80000011603 */
[----:B------:R-:W-:-:S04]  /*c480*/  LOP3.LUT R0, R0, 0x80, R3, 0xf8, !PT ;  /* 0x0000008000007812 */ /* 0x000fc800078ef803 */
[----:B------:R-:W-:-:S07]  /*c490*/  PRMT R8, R0, 0x7610, R8 ;  /* 0x0000761000087816 */ /* 0x000fce0000000008 */
.L_x_30654:
[----:B------:R-:W-:Y:S05]  /*c4a0*/  BSYNC.RECONVERGENT B0 ;  /* 0x0000000000007941 */ /* 0x000fea0003800200 */
.L_x_30653:
[----:B------:R-:W-:Y:S01]  /*c4b0*/  STG.E.U8 desc[UR36][R16.64], R8 ;  /* 0x0000000810007986 */ /* 0x000fe2000c101124 */
[----:B------:R-:W-:Y:S05]  /*c4c0*/  EXIT ;  /* 0x000000000000794d */ /* 0x000fea0003800000 */
.L_x_30647:
[----:B------:R-:W-:-:S09]  /*c4d0*/  UISETP.NE.AND UP0, UPT, UR4, 0x1c, UPT ;  /* 0x0000001c0400788c */ /* 0x000fd2000bf05270 */
[----:B------:R-:W-:Y:S05]  /*c4e0*/  BRA.U !UP0, `(.L_x_30656) ;  /* 0x0000000108607547 */ /* 0x000fea000b800000 */
[----:B------:R-:W-:-:S09]  /*c4f0*/  UISETP.NE.AND UP0, UPT, UR4, 0x1d, UPT ;  /* 0x0000001d0400788c */ /* 0x000fd2000bf05270 */
[----:B------:R-:W-:Y:S05]  /*c500*/  BRA.U !UP0, `(.L_x_30657) ;  /* 0x0000000108487547 */ /* 0x000fea000b800000 */
[----:B------:R-:W-:-:S09]  /*c510*/  UISETP.NE.AND UP0, UPT, UR4, 0x2c, UPT ;  /* 0x0000002c0400788c */ /* 0x000fd2000bf05270 */
[----:B------:R-:W-:Y:S05]  /*c520*/  BRA.U UP0, `(.L_x_30639) ;  /* 0x0000000100a87547 */ /* 0x000fea000b800000 */
[----:B------:R-:W-:Y:S01]  /*c530*/  I2FP.F32.S32 R5, R5 ;  /* 0x0000000500057245 */ /* 0x000fe20000201400 */
        /* <DEDUP_REMOVED lines=15> */
.L_x_30657:
[--C-:B------:R-:W-:Y:S01]  /*c630*/  SHF.R.S32.HI R3, RZ, 0x1f, R5.reuse ;  /* 0x0000001fff037819 */ /* 0x100fe20000011405 */
[----:B------:R-:W-:-:S05]  /*c640*/  IMAD.MOV.U32 R2, RZ, RZ, R5 ;  /* 0x000000ffff027224 */ /* 0x000fca00078e0005 */
[----:B------:R-:W-:Y:S01]  /*c650*/  STG.E.64 desc[UR36][R16.64], R2 ;  /* 0x0000000210007986 */ /* 0x000fe2000c101b24 */
[----:B------:R-:W-:Y:S05]  /*c660*/  EXIT ;  /* 0x000000000000794d */ /* 0x000fea0003800000 */
.L_x_30656:
[----:B------:R-:W-:Y:S01]  /*c670*/  STG.E desc[UR36][R16.64], R5 ;  /* 0x0000000510007986 */ /* 0x000fe2000c101924 */
[----:B------:R-:W-:Y:S05]  /*c680*/  EXIT ;  /* 0x000000000000794d */ /* 0x000fea0003800000 */
.L_x_30646:
        /* <DEDUP_REMOVED lines=10> */
.L_x_30659:
[----:B------:R-:W0:Y:S01]  /*c730*/  I2F.F64 R4, R5 ;  /* 0x0000000500047312 */ /* 0x000e220000201c00 */
[----:B------:R-:W-:-:S05]  /*c740*/  CS2R R6, SRZ ;  /* 0x0000000000067805 */ /* 0x000fca000001ff00 */
[----:B0-----:R-:W-:Y:S01]  /*c750*/  STG.E.128 desc[UR36][R16.64], R4 ;  /* 0x0000000410007986 */ /* 0x001fe2000c101d24 */
[----:B------:R-:W-:Y:S05]  /*c760*/  EXIT ;  /* 0x000000000000794d */ /* 0x000fea0003800000 */
.L_x_30658:
[----:B------:R-:W-:-:S09]  /*c770*/  UISETP.NE.AND UP0, UPT, UR4, 0xf, UPT ;  /* 0x0000000f0400788c */ /* 0x000fd2000bf05270 */
[----:B------:R-:W-:Y:S05]  /*c780*/  BRA.U !UP0, `(.L_x_30660) ;  /* 0x0000000108e87547 */ /* 0x000fea000b800000 */
[----:B------:R-:W-:-:S09]  /*c790*/  UISETP.NE.AND UP0, UPT, UR4, 0x17, UPT ;  /* 0x000000170400788c */ /* 0x000fd2000bf05270 */
[----:B------:R-:W-:Y:S05]  /*c7a0*/  BRA.U !UP0, `(.L_x_30661) ;  /* 0x0000000108907547 */ /* 0x000fea000b800000 */
[----:B------:R-:W-:-:S09]  /*c7b0*/  UISETP.NE.AND UP0, UPT, UR4, 0x18, UPT ;  /* 0x000000180400788c */ /* 0x000fd2000bf05270 */
[----:B------:R-:W-:Y:S05]  /*c7c0*/  BRA.U !UP0, `(.L_x_30662) ;  /* 0x0000000108447547 */ /* 0x000fea000b800000 */
.L_x_30639:
        /* <DEDUP_REMOVED lines=16> */
.L_x_30663:
[----:B------:R-:W-:Y:S05]  /*c8d0*/  EXIT ;  /* 0x000000000000794d */ /* 0x000fea0003800000 */
.L_x_30662:
        /* <DEDUP_REMOVED lines=13> */
.L_x_30665:
[----:B------:R-:W-:Y:S05]  /*c9b0*/  BSYNC.RECONVERGENT B0 ;  /* 0x0000000000007941 */ /* 0x000fea0003800200 */
.L_x_30664:
[----:B------:R-:W-:-:S05]  /*c9c0*/  LOP3.LUT R3, R0, 0x80, R3, 0xf8, !PT ;  /* 0x0000008000037812 */ /* 0x000fca00078ef803 */
[----:B------:R-:W-:Y:S01]  /*c9d0*/  STG.E.U8 desc[UR36][R16.64], R3 ;  /* 0x0000000310007986 */ /* 0x000fe2000c101124 */
[----:B------:R-:W-:Y:S05]  /*c9e0*/  EXIT ;  /* 0x000000000000794d */ /* 0x000fea0003800000 */
.L_x_30661:
        /* <DEDUP_REMOVED lines=12> */
.L_x_30667:
[----:B------:R-:W-:Y:S01]  /*cab0*/  IMAD.MOV.U32 R0, RZ, RZ, 0x7f ;  /* 0x0000007fff007424 */ /* 0x000fe200078e00ff */
[----:B------:R-:W-:-:S04]  /*cac0*/  ISETP.GT.U32.AND P0, PT, R2, 0x7f800000, PT ;  /* 0x7f8000000200780c */ /* 0x000fc80003f04070 */
[----:B------:R-:W-:-:S09]  /*cad0*/  SEL R0, R0, 0x7c, P0 ;  /* 0x0000007c00007807 */ /* 0x000fd20000000000 */
.L_x_30668:
[----:B------:R-:W-:Y:S05]  /*cae0*/  BSYNC.RECONVERGENT B0 ;  /* 0x0000000000007941 */ /* 0x000fea0003800200 */
.L_x_30666:
[----:B------:R-:W-:-:S04]  /*caf0*/  SHF.R.U32.HI R3, RZ, 0x18, R3 ;  /* 0x00000018ff037819 */ /* 0x000fc80000011603 */
[----:B------:R-:W-:-:S05]  /*cb00*/  LOP3.LUT R3, R0, 0x80, R3, 0xf8, !PT ;  /* 0x0000008000037812 */ /* 0x000fca00078ef803 */
[----:B------:R-:W-:Y:S01]  /*cb10*/  STG.E.U8 desc[UR36][R16.64], R3 ;  /* 0x0000000310007986 */ /* 0x000fe2000c101124 */
[----:B------:R-:W-:Y:S05]  /*cb20*/  EXIT ;  /* 0x000000000000794d */ /* 0x000fea0003800000 */
.L_x_30660:
[----:B------:R-:W-:-:S04]  /*cb30*/  I2FP.F32.S32 R0, R5 ;  /* 0x0000000500007245 */ /* 0x000fc80000201400 */
[----:B------:R-:W-:-:S05]  /*cb40*/  F2FP.BF16.F32.PACK_AB R0, RZ, R0 ;  /* 0x00000000ff00723e */ /* 0x000fca00000010ff */
[----:B------:R-:W-:Y:S01]  /*cb50*/  STG.E.U16 desc[UR36][R16.64], R0 ;  /* 0x0000000010007986 */ /* 0x000fe2000c101524 */
[----:B------:R-:W-:Y:S05]  /*cb60*/  EXIT ;  /* 0x000000000000794d */ /* 0x000fea0003800000 */
.L_x_30669:
        /* <DEDUP_REMOVED lines=9> */
.L_x_37194:


//--------------------- .text._ZN2at6native27unrolled_elementwise_kernelINS0_13BUnaryFunctorIiiiZZZNS0_15binary_internal21div_floor_kernel_cudaERNS_18TensorIteratorBaseEENKUlvE_clEvENKUlvE1_clEvEUliiE_EESt5arrayIPcLm2EELi4E23TrivialOffsetCalculatorILi1EjESE_NS0_6memory12LoadWithCastILi1EEENSF_13StoreWithCastILi1EEEEEviT_T0_T2_T3_T4_T5_ --------------------------
	.section	.text._ZN2at6native27unrolled_elementwise_kernelINS0_13BUnaryFunctorIiiiZZZNS0_15binary_internal21div_floor_kernel_cudaERNS_18TensorIteratorBaseEENKUlvE_clEvENKUlvE1_clEvEUliiE_EESt5arrayIPcLm2EELi4E23TrivialOffsetCalculatorILi1EjESE_NS0_6memory12LoadWithCastILi1EEENSF_13StoreWithCastILi1EEEEEviT_T0_T2_T3_T4_T5_,"ax",@progbits
	.align	128
        .global         _ZN2at6native27unrolled_elementwise_kernelINS0_13BUnaryFunctorIiiiZZZNS0_15binary_internal21div_floor_kernel_cudaERNS_18TensorIteratorBaseEENKUlvE_clEvENKUlvE1_clEvEUliiE_EESt5arrayIPcLm2EELi4E23TrivialOffsetCalculatorILi1EjESE_NS0_6memory12LoadWithCastILi1EEENSF_13StoreWithCastILi1EEEEEviT_T0_T2_T3_T4_T5_
        .type           _ZN2at6native27unrolled_elementwise_kernelINS0_13BUnaryFunctorIiiiZZZNS0_15binary_internal21div_floor_kernel_cudaERNS_18TensorIteratorBaseEENKUlvE_clEvENKUlvE1_clEvEUliiE_EESt5arrayIPcLm2EELi4E23TrivialOffsetCalculatorILi1EjESE_NS0_6memory12LoadWithCastILi1EEENSF_13StoreWithCastILi1EEEEEviT_T0_T2_T3_T4_T5_,@function
        .size           _ZN2at6native27unrolled_elementwise_kernelINS0_13BUnaryFunctorIiiiZZZNS0_15binary_internal21div_floor_kernel_cudaERNS_18TensorIteratorBaseEENKUlvE_clEvENKUlvE1_clEvEUliiE_EESt5arrayIPcLm2EELi4E23TrivialOffsetCalculatorILi1EjESE_NS0_6memory12LoadWithCastILi1EEENSF_13StoreWithCastILi1EEEEEviT_T0_T2_T3_T4_T5_,(.L_x_37195 - _ZN2at6native27unrolled_elementwise_kernelINS0_13BUnaryFunctorIiiiZZZNS0_15binary_internal21div_floor_kernel_cudaERNS_18TensorIteratorBaseEENKUlvE_clEvENKUlvE1_clEvEUliiE_EESt5arrayIPcLm2EELi4E23TrivialOffsetCalculatorILi1EjESE_NS0_6memory12LoadWithCastILi1EEENSF_13StoreWithCastILi1EEEEEviT_T0_T2_T3_T4_T5_)
        .other          _ZN2at6native27unrolled_elementwise_kernelINS0_13BUnaryFunctorIiiiZZZNS0_15binary_internal21div_floor_kernel_cudaERNS_18TensorIteratorBaseEENKUlvE_clEvENKUlvE1_clEvEUliiE_EESt5arrayIPcLm2EELi4E23TrivialOffsetCalculatorILi1EjESE_NS0_6memory12LoadWithCastILi1EEENSF_13StoreWithCastILi1EEEEEviT_T0_T2_T3_T4_T5_,@"STO_CUDA_ENTRY STV_DEFAULT"
_ZN2at6native27unrolled_elementwise_kernelINS0_13BUnaryFunctorIiiiZZZNS0_15binary_internal21div_floor_kernel_cudaERNS_18TensorIteratorBaseEENKUlvE_clEvENKUlvE1_clEvEUliiE_EESt5arrayIPcLm2EELi4E23TrivialOffsetCalculatorILi1EjESE_NS0_6memory12LoadWithCastILi1EEENSF_13StoreWithCastILi1EEEEEviT_T0_T2_T3_T4_T5_:
.text._ZN2at6native27unrolled_elementwise_kernelINS0_13BUnaryFunctorIiiiZZZNS0_15binary_internal21div_floor_kernel_cudaERNS_18TensorIteratorBaseEENKUlvE_clEvENKUlvE1_clEvEUliiE_EESt5arrayIPcLm2EELi4E23TrivialOffsetCalculatorILi1EjESE_NS0_6memory12LoadWithCastILi1EEENSF_13StoreWithCastILi1EEEEEviT_T0_T2_T3_T4_T5_:
        /* <DEDUP_REMOVED lines=31> */
.L_x_30675:
[----:B------:R3:W5:Y:S01]  /*01f0*/  LDG.E.U8 R19, desc[UR36][R4.64] ;  /* 0x0000002404137981 */ /* 0x000762000c1e1100 */
[----:B------:R-:W-:Y:S05]  /*0200*/  BRA `(.L_x_30677) ;  /* 0x0000000c00307947 */ /* 0x000fea0003800000 */
.L_x_30674:
        /* <DEDUP_REMOVED lines=8> */
.L_x_30679:
[----:B------:R1:W5:Y:S01]  /*0290*/  LDG.E R19, desc[UR36][R4.64] ;  /* 0x0000002404137981 */ /* 0x000362000c1e1900 */
[----:B------:R-:W-:Y:S05]  /*02a0*/  BRA `(.L_x_30677) ;  /* 0x0000000c00087947 */ /* 0x000fea0003800000 */
.L_x_30678:
[----:B------:R2:W5:Y:S01]  /*02b0*/  LDG.E.S16 R19, desc[UR36][R4.64] ;  /* 0x0000002404137981 */ /* 0x000562000c1e1700 */
[----:B------:R-:W-:Y:S05]  /*02c0*/  BRA `(.L_x_30677) ;  /* 0x0000000c00007947 */ /* 0x000fea0003800000 */
.L_x_30673:
        /* <DEDUP_REMOVED lines=9> */
.L_x_30681:
[----:B------:R-:W2:Y:S02]  /*0360*/  LDG.E.U16 R4, desc[UR36][R4.64] ;  /* 0x0000002404047981 */ /* 0x000ea4000c1e1500 */
[----:B--2---:R-:W-:-:S06]  /*0370*/  HADD2.F32 R19, -RZ, R4.H0_H0 ;  /* 0x20000004ff137230 */ /* 0x004fcc0000004100 */
[----:B------:R-:W0:Y:S01]  /*0380*/  F2I.FTZ.TRUNC.NTZ R19, R19 ;  /* 0x0000001300137305 */ /* 0x000e22000021f100 */
[----:B------:R-:W-:Y:S05]  /*0390*/  BRA `(.L_x_30677) ;  /* 0x0000000800cc7947 */ /* 0x000fea0003800000 */
.L_x_30680:
        /* <DEDUP_REMOVED lines=9> */
.L_x_30683:
[----:B------:R-:W2:Y:S02]  /*0430*/  LDG.E.U16 R4, desc[UR36][R4.64] ;  /* 0x0000002404047981 */ /* 0x000ea4000c1e1500 */
[----:B--2---:R-:W-:-:S06]  /*0440*/  HADD2.F32 R19, -RZ, R4.H0_H0 ;  /* 0x20000004ff137230 */ /* 0x004fcc0000004100 */
[----:B------:R-:W0:Y:S01]  /*0450*/  F2I.FTZ.TRUNC.NTZ R19, R19 ;  /* 0x0000001300137305 */ /* 0x000e22000021f100 */
[----:B------:R-:W-:Y:S05]  /*0460*/  BRA `(.L_x_30677) ;  /* 0x0000000800987947 */ /* 0x000fea0003800000 */
.L_x_30682:
[----:B------:R-:W2:Y:S02]  /*0470*/  LDG.E.64 R4, desc[UR36][R4.64] ;  /* 0x0000002404047981 */ /* 0x000ea4000c1e1b00 */
[----:B--2---:R0:W1:Y:S01]  /*0480*/  F2I.F64.TRUNC R19, R4 ;  /* 0x0000000400137311 */ /* 0x004062000030d100 */
[----:B------:R-:W-:Y:S05]  /*0490*/  BRA `(.L_x_30677) ;  /* 0x00000008008c7947 */ /* 0x000fea0003800000 */
.L_x_30672:
        /* <DEDUP_REMOVED lines=12> */
.L_x_30686:
[----:B------:R-:W2:Y:S02]  /*0560*/  LDG.E.64 R4, desc[UR36][R4.64] ;  /* 0x0000002404047981 */ /* 0x000ea4000c1e1b00 */
[----:B--2---:R0:W1:Y:S01]  /*0570*/  F2I.F64.TRUNC R19, R4 ;  /* 0x0000000400137311 */ /* 0x004062000030d100 */
[----:B------:R-:W-:Y:S05]  /*0580*/  BRA `(.L_x_30677) ;  /* 0x0000000800507947 */ /* 0x000fea0003800000 */
.L_x_30685:
        /* <DEDUP_REMOVED lines=26> */
.L_x_30688:
        /* <DEDUP_REMOVED lines=14> */
.L_x_30687:
[----:B------:R-:W2:Y:S02]  /*0810*/  LDG.E.U16 R19, desc[UR36][R4.64] ;  /* 0x0000002404137981 */ /* 0x000ea4000c1e1500 */
[----:B--2---:R-:W-:-:S06]  /*0820*/  IMAD.U32 R19, R19, 0x10000, RZ ;  /* 0x0001000013137824 */ /* 0x004fcc00078e00ff */
[----:B------:R-:W0:Y:S01]  /*0830*/  F2I.FTZ.TRUNC.NTZ R19, R19 ;  /* 0x0000001300137305 */ /* 0x000e22000021f100 */
[----:B------:R-:W-:Y:S05]  /*0840*/  BRA `(.L_x_30677) ;  /* 0x0000000400a07947 */ /* 0x000fea0003800000 */
.L_x_30684:
        /* <DEDUP_REMOVED lines=10> */
.L_x_30691:
        /* <DEDUP_REMOVED lines=21> */
.L_x_30695:
[----:B------:R-:W-:Y:S05]  /*0a40*/  BSYNC.RECONVERGENT B1 ;  /* 0x0000000000017941 */ /* 0x000fea0003800200 */
.L_x_30694:
[----:B------:R-:W-:Y:S01]  /*0a50*/  IMAD.SHL.U32 R0, R0, 0x100000, RZ ;  /* 0x0010000000007824 */ /* 0x000fe200078e00ff */
[----:B------:R-:W-:-:S04]  /*0a60*/  LEA R3, R3, 0x3b800000, 0x17 ;  /* 0x3b80000003037811 */ /* 0x000fc800078eb8ff */
[----:B------:R-:W-:-:S07]  /*0a70*/  LOP3.LUT R19, R3, R0, R19, 0xfe, !PT ;  /* 0x0000000003137212 */ /* 0x000fce00078efe13 */
.L_x_30693:
[----:B------:R-:W-:Y:S05]  /*0a80*/  BSYNC.RECONVERGENT B0 ;  /* 0x0000000000007941 */ /* 0x000fea0003800200 */
.L_x_30692:
[----:B------:R-:W0:Y:S01]  /*0a90*/  F2I.FTZ.TRUNC.NTZ R19, R19 ;  /* 0x0000001300137305 */ /* 0x000e22000021f100 */
[----:B------:R-:W-:Y:S05]  /*0aa0*/  BRA `(.L_x_30677) ;  /* 0x0000000400087947 */ /* 0x000fea0003800000 */
.L_x_30690:
        /* <DEDUP_REMOVED lines=21> */
.L_x_30699:
[----:B------:R-:W-:Y:S05]  /*0c00*/  BSYNC.RECONVERGENT B1 ;  /* 0x0000000000017941 */ /* 0x000fea0003800200 */
.L_x_30698:
[----:B------:R-:W-:Y:S01]  /*0c10*/  IMAD.SHL.U32 R0, R0, 0x200000, RZ ;  /* 0x0020000000007824 */ /* 0x000fe200078e00ff */
[----:B------:R-:W-:-:S04]  /*0c20*/  LEA R3, R3, 0x37800000, 0x17 ;  /* 0x3780000003037811 */ /* 0x000fc800078eb8ff */
[----:B------:R-:W-:-:S07]  /*0c30*/  LOP3.LUT R19, R3, R0, R19, 0xfe, !PT ;  /* 0x0000000003137212 */ /* 0x000fce00078efe13 */
.L_x_30697:
[----:B------:R-:W-:Y:S05]  /*0c40*/  BSYNC.RECONVERGENT B0 ;  /* 0x0000000000007941 */ /* 0x000fea0003800200 */
.L_x_30696:
[----:B------:R-:W0:Y:S01]  /*0c50*/  F2I.FTZ.TRUNC.NTZ R19, R19 ;  /* 0x0000001300137305 */ /* 0x000e22000021f100 */
[----:B------:R-:W-:Y:S05]  /*0c60*/  BRA `(.L_x_30677) ;  /* 0x0000000000987947 */ /* 0x000fea0003800000 */
.L_x_30689:
[----:B------:R-:W-:-:S09]  /*0c70*/  UISETP.NE.AND UP0, UPT, UR4, 0x1c, UPT ;  /* 0x0000001c0400788c */ /* 0x000fd2000bf05270 */
[----:B------:R-:W-:Y:S05]  /*0c80*/  BRA.U !UP0, `(.L_x_30700) ;  /* 0x00000001088c7547 */ /* 0x000fea000b800000 */
[----:B------:R-:W-:-:S09]  /*0c90*/  UISETP.NE.AND UP0, UPT, UR4, 0x1d, UPT ;  /* 0x0000001d0400788c */ /* 0x000fd2000bf05270 */
[----:B------:R-:W-:Y:S05]  /*0ca0*/  BRA.U !UP0, `(.L_x_30701) ;  /* 0x00000001087c7547 */ /* 0x000fea000b800000 */
[----:B------:R-:W-:-:S09]  /*0cb0*/  UISETP.NE.AND UP0, UPT, UR4, 0x2c, UPT ;  /* 0x0000002c0400788c */ /* 0x000fd2000bf05270 */
[----:B------:R-:W-:Y:S05]  /*0cc0*/  BRA.U !UP0, `(.L_x_30702) ;  /* 0x0000000108487547 */ /* 0x000fea000b800000 */
.L_x_30676:
        /* <DEDUP_REMOVED lines=16> */
.L_x_30703:
[----:B------:R-:W-:Y:S01]  /*0dd0*/  IMAD.MOV.U32 R19, RZ, RZ, RZ ;  /* 0x000000ffff137224 */ /* 0x000fe200078e00ff */
[----:B------:R-:W-:Y:S06]  /*0de0*/  BRA `(.L_x_30677) ;  /* 0x0000000000387947 */ /* 0x000fec0003800000 */
.L_x_30702:
        /* <DEDUP_REMOVED lines=8> */
.L_x_30705:
[----:B------:R-:W-:Y:S05]  /*0e70*/  BSYNC.RECONVERGENT B0 ;  /* 0x0000000000007941 */ /* 0x000fea0003800200 */
.L_x_30704:
[----:B------:R-:W0:Y:S01]  /*0e80*/  F2I.FTZ.TRUNC.NTZ R19, R19 ;  /* 0x0000001300137305 */ /* 0x000e22000021f100 */
[----:B------:R-:W-:Y:S05]  /*0e90*/  BRA `(.L_x_30677) ;  /* 0x00000000000c7947 */ /* 0x000fea0003800000 */
.L_x_30701:
[----:B------:R0:W5:Y:S01]  /*0ea0*/  LDG.E R19, desc[UR36][R4.64] ;  /* 0x0000002404137981 */ /* 0x000162000c1e1900 */
[----:B------:R-:W-:Y:S05]  /*0eb0*/  BRA `(.L_x_30677) ;  /* 0x0000000000047947 */ /* 0x000fea0003800000 */
.L_x_30700:
[----:B------:R0:W5:Y:S02]  /*0ec0*/  LDG.E R19, desc[UR36][R4.64] ;  /* 0x0000002404137981 */ /* 0x000164000c1e1900 */
.L_x_30677:
[----:B------:R-:W-:-:S07]  /*0ed0*/  VIADD R25, R23, 0x80 ;  /* 0x0000008017197836 */ /* 0x000fce0000000000 */
.L_x_30671:
[----:B------:R-:W-:Y:S05]  /*0ee0*/  BSYNC.RECONVERGENT B6 ;  /* 0x0000000000067941 */ /* 0x000fea0003800200 */
.L_x_30670:
[----:B------:R-:W-:Y:S01]  /*0ef0*/  ISETP.GE.AND P0, PT, R25, R16, PT ;  /* 0x000000101900720c */ /* 0x000fe20003f06270 */
[----:B------:R-:W-:Y:S01]  /*0f00*/  BSSY.RECONVERGENT B6, `(.L_x_30706) ;  /* 0x00000e5000067945 */ /* 0x000fe20003800200 */
[----:B------:R-:W-:-:S11]  /*0f10*/  IMAD.MOV.U32 R22, RZ, RZ, RZ ;  /* 0x000000ffff167224 */ /* 0x000fd600078e00ff */
        /* <DEDUP_REMOVED lines=20> */
.L_x_30711:
[----:B------:R0:W5:Y:S01]  /*1060*/  LDG.E.U8 R22, desc[UR36][R4.64] ;  /* 0x0000002404167981 */ /* 0x000162000c1e1100 */
[----:B------:R-:W-:Y:S05]  /*1070*/  BRA `(.L_x_30713) ;  /* 0x0000000c00307947 */ /* 0x000fea0003800000 */
.L_x_30710:
        /* <DEDUP_REMOVED lines=8> */
.L_x_30715:
[----:B------:R0:W5:Y:S01]  /*1100*/  LDG.E R22, desc[UR36][R4.64] ;  /* 0x0000002404167981 */ /* 0x000162000c1e1900 */
[----:B------:R-:W-:Y:S05]  /*1110*/  BRA `(.L_x_30713) ;  /* 0x0000000c00087947 */ /* 0x000fea0003800000 */
.L_x_30714:
[----:B------:R0:W5:Y:S01]  /*1120*/  LDG.E.S16 R22, desc[UR36][R4.64] ;  /* 0x0000002404167981 */ /* 0x000162000c1e1700 */
[----:B------:R-:W-:Y:S05]  /*1130*/  BRA `(.L_x_30713) ;  /* 0x0000000c00007947 */ /* 0x000fea0003800000 */
.L_x_30709:
        /* <DEDUP_REMOVED lines=9> */
.L_x_30717:
[----:B------:R-:W2:Y:S02]  /*11d0*/  LDG.E.U16 R4, desc[UR36][R4.64] ;  /* 0x0000002404047981 */ /* 0x000ea4000c1e1500 */
[----:B--2---:R-:W-:-:S06]  /*11e0*/  HADD2.F32 R22, -RZ, R4.H0_H0 ;  /* 0x20000004ff167230 */ /* 0x004fcc0000004100 */
[----:B------:R-:W0:Y:S01]  /*11f0*/  F2I.FTZ.TRUNC.NTZ R22, R22 ;  /* 0x0000001600167305 */ /* 0x000e22000021f100 */
[----:B------:R-:W-:Y:S05]  /*1200*/  BRA `(.L_x_30713) ;  /* 0x0000000800cc7947 */ /* 0x000fea0003800000 */
.L_x_30716:
        /* <DEDUP_REMOVED lines=9> */
.L_x_30719:
[----:B------:R-:W2:Y:S02]  /*12a0*/  LDG.E.U16 R4, desc[UR36][R4.64] ;  /* 0x0000002404047981 */ /* 0x000ea4000c1e1500 */
[----:B--2---:R-:W-:-:S06]  /*12b0*/  HADD2.F32 R22, -RZ, R4.H0_H0 ;  /* 0x20000004ff167230 */ /* 0x004fcc0000004100 */
[----:B------:R-:W0:Y:S01]  /*12c0*/  F2I.FTZ.TRUNC.NTZ R22, R22 ;  /* 0x0000001600167305 */ /* 0x000e22000021f100 */
[----:B------:R-:W-:Y:S05]  /*12d0*/  BRA `(.L_x_30713) ;  /* 0x0000000800987947 */ /* 0x000fea0003800000 */
.L_x_30718:
[----:B------:R-:W2:Y:S02]  /*12e0*/  LDG.E.64 R4, desc[UR36][R4.64] ;  /* 0x0000002404047981 */ /* 0x000ea4000c1e1b00 */
[----:B--2---:R0:W1:Y:S01]  /*12f0*/  F2I.F64.TRUNC R22, R4 ;  /* 0x0000000400167311 */ /* 0x004062000030d100 */
[----:B------:R-:W-:Y:S05]  /*1300*/  BRA `(.L_x_30713) ;  /* 0x00000008008c7947 */ /* 0x000fea0003800000 */
.L_x_30708:
        /* <DEDUP_REMOVED lines=12> */
.L_x_30722:
[----:B------:R-:W2:Y:S02]  /*13d0*/  LDG.E.64 R4, desc[UR36][R4.64] ;  /* 0x0000002404047981 */ /* 0x000ea4000c1e1b00 */
[----:B--2---:R0:W1:Y:S01]  /*13e0*/  F2I.F64.TRUNC R22, R4 ;  /* 0x0000000400167311 */ /* 0x004062000030d100 */
[----:B------:R-:W-:Y:S05]  /*13f0*/  BRA `(.L_x_30713) ;  /* 0x0000000800507947 */ /* 0x000fea0003800000 */
.L_x_30721:
        /* <DEDUP_REMOVED lines=26> */
.L_x_30724:
        /* <DEDUP_REMOVED lines=14> */
.L_x_30723:
[----:B------:R-:W2:Y:S02]  /*1680*/  LDG.E.U16 R22, desc[UR36][R4.64] ;  /* 0x0000002404167981 */ /* 0x000ea4000c1e1500 */
[----:B--2---:R-:W-:-:S06]  /*1690*/  IMAD.U32 R22, R22, 0x10000, RZ ;  /* 0x0001000016167824 */ /* 0x004fcc00078e00ff */
[----:B------:R-:W4:Y:S01]  /*16a0*/  F2I.FTZ.TRUNC.NTZ R22, R22 ;  /* 0x0000001600167305 */ /* 0x000f22000021f100 */
[----:B------:R-:W-:Y:S05]  /*16b0*/  BRA `(.L_x_30713) ;  /* 0x0000000400a07947 */ /* 0x000fea0003800000 */
.L_x_30720:
        /* <DEDUP_REMOVED lines=10> */
.L_x_30727:
        /* <DEDUP_REMOVED lines=21> */
.L_x_30731:
[----:B------:R-:W-:Y:S05]  /*18b0*/  BSYNC.RECONVERGENT B1 ;  /* 0x0000000000017941 */ /* 0x000fea0003800200 */
.L_x_30730:
[----:B------:R-:W-:Y:S01]  /*18c0*/  IMAD.SHL.U32 R0, R0, 0x100000, RZ ;  /* 0x0010000000007824 */ /* 0x000fe200078e00ff */
[----:B------:R-:W-:-:S04]  /*18d0*/  LEA R3, R3, 0x3b800000, 0x17 ;  /* 0x3b80000003037811 */ /* 0x000fc800078eb8ff */
[----:B------:R-:W-:-:S07]  /*18e0*/  LOP3.LUT R22, R3, R0, R7, 0xfe, !PT ;  /* 0x0000000003167212 */ /* 0x000fce00078efe07 */
.L_x_30729:
[----:B------:R-:W-:Y:S05]  /*18f0*/  BSYNC.RECONVERGENT B0 ;  /* 0x0000000000007941 */ /* 0x000fea0003800200 */
.L_x_30728:
[----:B------:R-:W0:Y:S01]  /*1900*/  F2I.FTZ.TRUNC.NTZ R22, R22 ;  /* 0x0000001600167305 */ /* 0x000e22000021f100 */
[----:B------:R-:W-:Y:S05]  /*1910*/  BRA `(.L_x_30713) ;  /* 0x0000000400087947 */ /* 0x000fea0003800000 */
.L_x_30726:
        /* <DEDUP_REMOVED lines=21> */
.L_x_30735:
[----:B------:R-:W-:Y:S05]  /*1a70*/  BSYNC.RECONVERGENT B1 ;  /* 0x0000000000017941 */ /* 0x000fea0003800200 */
.L_x_30734:
[----:B------:R-:W-:Y:S01]  /*1a80*/  IMAD.SHL.U32 R0, R0, 0x200000, RZ ;  /* 0x0020000000007824 */ /* 0x000fe200078e00ff */
[----:B------:R-:W-:-:S04]  /*1a90*/  LEA R3, R3, 0x37800000, 0x17 ;  /* 0x3780000003037811 */ /* 0x000fc800078eb8ff */
[----:B------:R-:W-:-:S07]  /*1aa0*/  LOP3.LUT R22, R3, R0, R7, 0xfe, !PT ;  /* 0x0000000003167212 */ /* 0x000fce00078efe07 */
.L_x_30733:
[----:B------:R-:W-:Y:S05]  /*1ab0*/  BSYNC.RECONVERGENT B0 ;  /* 0x0000000000007941 */ /* 0x000fea0003800200 */
.L_x_30732:
[----:B------:R-:W0:Y:S01]  /*1ac0*/  F2I.FTZ.TRUNC.NTZ R22, R22 ;  /* 0x0000001600167305 */ /* 0x000e22000021f100 */
[----:B------:R-:W-:Y:S05]  /*1ad0*/  BRA `(.L_x_30713) ;  /* 0x0000000000987947 */ /* 0x000fea0003800000 */
.L_x_30725:
        /* <DEDUP_REMOVED lines=14> */
.L_x_30739:
[----:B------:R-:W-:Y:S05]  /*1bc0*/  BSYNC.RECONVERGENT B0 ;  /* 0x0000000000007941 */ /* 0x000fea0003800200 */
.L_x_30738:
[----:B------:R-:W0:Y:S01]  /*1bd0*/  F2I.FTZ.TRUNC.NTZ R22, R22 ;  /* 0x0000001600167305 */ /* 0x000e22000021f100 */
[----:B------:R-:W-:Y:S05]  /*1be0*/  BRA `(.L_x_30713) ;  /* 0x0000000000547947 */ /* 0x000fea0003800000 */
.L_x_30712:
        /* <DEDUP_REMOVED lines=16> */
.L_x_30740:
[----:B------:R-:W-:Y:S01]  /*1cf0*/  IMAD.MOV.U32 R22, RZ, RZ, RZ ;  /* 0x000000ffff167224 */ /* 0x000fe200078e00ff */
[----:B------:R-:W-:Y:S06]  /*1d00*/  BRA `(.L_x_30713) ;  /* 0x00000000000c7947 */ /* 0x000fec0003800000 */
.L_x_30737:
[----:B------:R0:W5:Y:S01]  /*1d10*/  LDG.E R22, desc[UR36][R4.64] ;  /* 0x0000002404167981 */ /* 0x000162000c1e1900 */
[----:B------:R-:W-:Y:S05]  /*1d20*/  BRA `(.L_x_30713) ;  /* 0x0000000000047947 */ /* 0x000fea0003800000 */
.L_x_30736:
[----:B------:R0:W5:Y:S02]  /*1d30*/  LDG.E R22, desc[UR36][R4.64] ;  /* 0x0000002404167981 */ /* 0x000164000c1e1900 */
.L_x_30713:
[----:B------:R-:W-:-:S07]  /*1d40*/  VIADD R25, R25, 0x80 ;  /* 0x0000008019197836 */ /* 0x000fce0000000000 */
.L_x_30707:
[----:B------:R-:W-:Y:S05]  /*1d50*/  BSYNC.RECONVERGENT B6 ;  /* 0x0000000000067941 */ /* 0x000fea0003800200 */
.L_x_30706:
        /* <DEDUP_REMOVED lines=23> */
.L_x_30746:
[----:B------:R0:W5:Y:S01]  /*1ed0*/  LDG.E.U8 R18, desc[UR36][R4.64] ;  /* 0x0000002404127981 */ /* 0x000162000c1e1100 */
[----:B------:R-:W-:Y:S05]  /*1ee0*/  BRA `(.L_x_30748) ;  /* 0x0000000c00307947 */ /* 0x000fea0003800000 */
.L_x_30745:
        /* <DEDUP_REMOVED lines=8> */
.L_x_30750:
[----:B------:R0:W5:Y:S01]  /*1f70*/  LDG.E R18, desc[UR36][R4.64] ;  /* 0x0000002404127981 */ /* 0x000162000c1e1900 */
[----:B------:R-:W-:Y:S05]  /*1f80*/  BRA `(.L_x_30748) ;  /* 0x0000000c00087947 */ /* 0x000fea0003800000 */
.L_x_30749:
[----:B------:R0:W5:Y:S01]  /*1f90*/  LDG.E.S16 R18, desc[UR36][R4.64] ;  /* 0x0000002404127981 */ /* 0x000162000c1e1700 */
[----:B------:R-:W-:Y:S05]  /*1fa0*/  BRA `(.L_x_30748) ;  /* 0x0000000c00007947 */ /* 0x000fea0003800000 */
.L_x_30744:
        /* <DEDUP_REMOVED lines=9> */
.L_x_30752:
[----:B------:R-:W2:Y:S02]  /*2040*/  LDG.E.U16 R4, desc[UR36][R4.64] ;  /* 0x0000002404047981 */ /* 0x000ea4000c1e1500 */
[----:B--2---:R-:W-:-:S06]  /*2050*/  HADD2.F32 R18, -RZ, R4.H0_H0 ;  /* 0x20000004ff127230 */ /* 0x004fcc0000004100 */
[----:B------:R-:W0:Y:S01]  /*2060*/  F2I.FTZ.TRUNC.NTZ R18, R18 ;  /* 0x0000001200127305 */ /* 0x000e22000021f100 */
[----:B------:R-:W-:Y:S05]  /*2070*/  BRA `(.L_x_30748) ;  /* 0x0000000800cc7947 */ /* 0x000fea0003800000 */
.L_x_30751:
        /* <DEDUP_REMOVED lines=9> */
.L_x_30754:
[----:B------:R-:W2:Y:S02]  /*2110*/  LDG.E.U16 R4, desc[UR36][R4.64] ;  /* 0x0000002404047981 */ /* 0x000ea4000c1e1500 */
[----:B--2---:R-:W-:-:S06]  /*2120*/  HADD2.F32 R18, -RZ, R4.H0_H0 ;  /* 0x20000004ff127230 */ /* 0x004fcc0000004100 */
[----:B------:R-:W0:Y:S01]  /*2130*/  F2I.FTZ.TRUNC.NTZ R18, R18 ;  /* 0x0000001200127305 */ /* 0x000e22000021f100 */
[----:B------:R-:W-:Y:S05]  /*2140*/  BRA `(.L_x_30748) ;  /* 0x0000000800987947 */ /* 0x000fea0003800000 */
.L_x_30753:
[----:B------:R-:W2:Y:S02]  /*2150*/  LDG.E.64 R4, desc[UR36][R4.64] ;  /* 0x0000002404047981 */ /* 0x000ea4000c1e1b00 */
[----:B--2---:R0:W1:Y:S01]  /*2160*/  F2I.F64.TRUNC R18, R4 ;  /* 0x0000000400127311 */ /* 0x004062000030d100 */
[----:B------:R-:W-:Y:S05]  /*2170*/  BRA `(.L_x_30748) ;  /* 0x00000008008c7947 */ /* 0x000fea0003800000 */
.L_x_30743:
        /* <DEDUP_REMOVED lines=12> */
.L_x_30757:
[----:B------:R-:W2:Y:S02]  /*2240*/  LDG.E.64 R4, desc[UR36][R4.64] ;  /* 0x0000002404047981 */ /* 0x000ea4000c1e1b00 */
[----:B--2---:R0:W1:Y:S01]  /*2250*/  F2I.F64.TRUNC R18, R4 ;  /* 0x0000000400127311 */ /* 0x004062000030d100 */
[----:B------:R-:W-:Y:S05]  /*2260*/  BRA `(.L_x_30748) ;  /* 0x0000000800507947 */ /* 0x000fea0003800000 */
.L_x_30756:
        /* <DEDUP_REMOVED lines=26> */
.L_x_30759:
        /* <DEDUP_REMOVED lines=14> */
.L_x_30758:
[----:B------:R-:W2:Y:S02]  /*24f0*/  LDG.E.U16 R18, desc[UR36][R4.64] ;  /* 0x0000002404127981 */ /* 0x000ea4000c1e1500 */
[----:B--2---:R-:W-:-:S06]  /*2500*/  IMAD.U32 R18, R18, 0x10000, RZ ;  /* 0x0001000012127824 */ /* 0x004fcc00078e00ff */
[----:B------:R-:W0:Y:S01]  /*2510*/  F2I.FTZ.TRUNC.NTZ R18, R18 ;  /* 0x0000001200127305 */ /* 0x000e22000021f100 */
[----:B------:R-:W-:Y:S05]  /*2520*/  BRA `(.L_x_30748) ;  /* 0x0000000400a07947 */ /* 0x000fea0003800000 */
.L_x_30755:
        /* <DEDUP_REMOVED lines=10> */
.L_x_30762:
        /* <DEDUP_REMOVED lines=21> */
.L_x_30766:
[----:B------:R-:W-:Y:S05]  /*2720*/  BSYNC.RECONVERGENT B1 ;  /* 0x0000000000017941 */ /* 0x000fea0003800200 */
.L_x_30765:
[----:B------:R-:W-:Y:S01]  /*2730*/  IMAD.SHL.U32 R0, R0, 0x100000, RZ ;  /* 0x0010000000007824 */ /* 0x000fe200078e00ff */
[----:B------:R-:W-:-:S04]  /*2740*/  LEA R3, R3, 0x3b800000, 0x17 ;  /* 0x3b80000003037811 */ /* 0x000fc800078eb8ff */
[----:B------:R-:W-:-:S07]  /*2750*/  LOP3.LUT R18, R3, R0, R7, 0xfe, !PT ;  /* 0x0000000003127212 */ /* 0x000fce00078efe07 */
.L_x_30764:
[----:B------:R-:W-:Y:S05]  /*2760*/  BSYNC.RECONVERGENT B0 ;  /* 0x0000000000007941 */ /* 0x000fea0003800200 */
.L_x_30763:
[----:B------:R-:W1:Y:S01]  /*2770*/  F2I.FTZ.TRUNC.NTZ R18, R18 ;  /* 0x0000001200127305 */ /* 0x000e62000021f100 */
[----:B------:R-:W-:Y:S05]  /*2780*/  BRA `(.L_x_30748) ;  /* 0x0000000400087947 */ /* 0x000fea0003800000 */
.L_x_30761:
        /* <DEDUP_REMOVED lines=21> */
.L_x_30770:
[----:B------:R-:W-:Y:S05]  /*28e0*/  BSYNC.RECONVERGENT B1 ;  /* 0x0000000000017941 */ /* 0x000fea0003800200 */
.L_x_30769:
[----:B------:R-:W-:Y:S01]  /*28f0*/  IMAD.SHL.U32 R0, R0, 0x200000, RZ ;  /* 0x0020000000007824 */ /* 0x000fe200078e00ff */
[----:B------:R-:W-:-:S04]  /*2900*/  LEA R3, R3, 0x37800000, 0x17 ;  /* 0x3780000003037811 */ /* 0x000fc800078eb8ff */
[----:B------:R-:W-:-:S07]  /*2910*/  LOP3.LUT R18, R3, R0, R7, 0xfe, !PT ;  /* 0x0000000003127212 */ /* 0x000fce00078efe07 */
.L_x_30768:
[----:B------:R-:W-:Y:S05]  /*2920*/  BSYNC.RECONVERGENT B0 ;  /* 0x0000000000007941 */ /* 0x000fea0003800200 */
.L_x_30767:
[----:B------:R-:W2:Y:S01]  /*2930*/  F2I.FTZ.TRUNC.NTZ R18, R18 ;  /* 0x0000001200127305 */ /* 0x000ea2000021f100 */
[----:B------:R-:W-:Y:S05]  /*2940*/  BRA `(.L_x_30748) ;  /* 0x0000000000987947 */ /* 0x000fea0003800000 */
.L_x_30760:
        /* <DEDUP_REMOVED lines=14> */
.L_x_30774:
[----:B------:R-:W-:Y:S05]  /*2a30*/  BSYNC.RECONVERGENT B0 ;  /* 0x0000000000007941 */ /* 0x000fea0003800200 */
.L_x_30773:
[----:B------:R-:W4:Y:S01]  /*2a40*/  F2I.FTZ.TRUNC.NTZ R18, R18 ;  /* 0x0000001200127305 */ /* 0x000f22000021f100 */
[----:B------:R-:W-:Y:S05]  /*2a50*/  BRA `(.L_x_30748) ;  /* 0x0000000000547947 */ /* 0x000fea0003800000 */
.L_x_30747:
        /* <DEDUP_REMOVED lines=16> */
.L_x_30775:
[----:B------:R-:W-:Y:S01]  /*2b60*/  IMAD.MOV.U32 R18, RZ, RZ, RZ ;  /* 0x000000ffff127224 */ /* 0x000fe200078e00ff */
[----:B------:R-:W-:Y:S06]  /*2b70*/  BRA `(.L_x_30748) ;  /* 0x00000000000c7947 */ /* 0x000fec0003800000 */
.L_x_30772:
[----:B------:R0:W5:Y:S01]  /*2b80*/  LDG.E R18, desc[UR36][R4.64] ;  /* 0x0000002404127981 */ /* 0x000162000c1e1900 */
[----:B------:R-:W-:Y:S05]  /*2b90*/  BRA `(.L_x_30748) ;  /* 0x0000000000047947 */ /* 0x000fea0003800000 */
.L_x_30771:
[----:B------:R3:W5:Y:S02]  /*2ba0*/  LDG.E R18, desc[UR36][R4.64] ;  /* 0x0000002404127981 */ /* 0x000764000c1e1900 */
.L_x_30748:
[----:B------:R-:W-:-:S07]  /*2bb0*/  VIADD R25, R25, 0x80 ;  /* 0x0000008019197836 */ /* 0x000fce0000000000 */
.L_x_30742:
[----:B------:R-:W-:Y:S05]  /*2bc0*/  BSYNC.RECONVERGENT B6 ;  /* 0x0000000000067941 */ /* 0x000fea0003800200 */
.L_x_30741:
        /* <DEDUP_REMOVED lines=23> */
.L_x_30781:
[----:B------:R0:W5:Y:S01]  /*2d40*/  LDG.E.U8 R17, desc[UR36][R4.64] ;  /* 0x0000002404117981 */ /* 0x000162000c1e1100 */
[----:B------:R-:W-:Y:S05]  /*2d50*/  BRA `(.L_x_30777) ;  /* 0x0000000c002c7947 */ /* 0x000fea0003800000 */
.L_x_30780:
        /* <DEDUP_REMOVED lines=8> */
.L_x_30784:
[----:B------:R0:W5:Y:S01]  /*2de0*/  LDG.E R17, desc[UR36][R4.64] ;  /* 0x0000002404117981 */ /* 0x000162000c1e1900 */
[----:B------:R-:W-:Y:S05]  /*2df0*/  BRA `(.L_x_30777) ;  /* 0x0000000c00047947 */ /* 0x000fea0003800000 */
.L_x_30783:
[----:B------:R0:W5:Y:S01]  /*2e00*/  LDG.E.S16 R17, desc[UR36][R4.64] ;  /* 0x0000002404117981 */ /* 0x000162000c1e1700 */
[----:B------:R-:W-:Y:S05]  /*2e10*/  BRA `(.L_x_30777) ;  /* 0x0000000800fc7947 */ /* 0x000fea0003800000 */
.L_x_30779:
        /* <DEDUP_REMOVED lines=9> */
.L_x_30786:
[----:B------:R-:W2:Y:S02]  /*2eb0*/  LDG.E.U16 R4, desc[UR36][R4.64] ;  /* 0x0000002404047981 */ /* 0x000ea4000c1e1500 */
[----:B--2---:R-:W-:-:S06]  /*2ec0*/  HADD2.F32 R17, -RZ, R4.H0_H0 ;  /* 0x20000004ff117230 */ /* 0x004fcc0000004100 */
[----:B------:R-:W0:Y:S01]  /*2ed0*/  F2I.FTZ.TRUNC.NTZ R17, R17 ;  /* 0x0000001100117305 */ /* 0x000e22000021f100 */
[----:B------:R-:W-:Y:S05]  /*2ee0*/  BRA `(.L_x_30777) ;  /* 0x0000000800c87947 */ /* 0x000fea0003800000 */
.L_x_30785:
        /* <DEDUP_REMOVED lines=9> */
.L_x_30788:
[----:B------:R-:W2:Y:S02]  /*2f80*/  LDG.E.U16 R4, desc[UR36][R4.64] ;  /* 0x0000002404047981 */ /* 0x000ea4000c1e1500 */
[----:B--2---:R-:W-:-:S06]  /*2f90*/  HADD2.F32 R17, -RZ, R4.H0_H0 ;  /* 0x20000004ff117230 */ /* 0x004fcc0000004100 */
[----:B------:R-:W0:Y:S01]  /*2fa0*/  F2I.FTZ.TRUNC.NTZ R17, R17 ;  /* 0x0000001100117305 */ /* 0x000e22000021f100 */
[----:B------:R-:W-:Y:S05]  /*2fb0*/  BRA `(.L_x_30777) ;  /* 0x0000000800947947 */ /* 0x000fea0003800000 */
.L_x_30787:
[----:B------:R-:W2:Y:S02]  /*2fc0*/  LDG.E.64 R4, desc[UR36][R4.64] ;  /* 0x0000002404047981 */ /* 0x000ea4000c1e1b00 */
[----:B--2---:R0:W1:Y:S01]  /*2fd0*/  F2I.F64.TRUNC R17, R4 ;  /* 0x0000000400117311 */ /* 0x004062000030d100 */
[----:B------:R-:W-:Y:S05]  /*2fe0*/  BRA `(.L_x_30777) ;  /* 0x0000000800887947 */ /* 0x000fea0003800000 */
.L_x_30778:
        /* <DEDUP_REMOVED lines=12> */
.L_x_30791:
[----:B------:R-:W2:Y:S02]  /*30b0*/  LDG.E.64 R4, desc[UR36][R4.64] ;  /* 0x0000002404047981 */ /* 0x000ea4000c1e1b00 */
[----:B--2---:R0:W1:Y:S01]  /*30c0*/  F2I.F64.TRUNC R17, R4 ;  /* 0x0000000400117311 */ /* 0x004062000030d100 */
[----:B------:R-:W-:Y:S05]  /*30d0*/  BRA `(.L_x_30777) ;  /* 0x00000008004c7947 */ /* 0x000fea0003800000 */
.L_x_30790:
        /* <DEDUP_REMOVED lines=26> */
.L_x_30793:
        /* <DEDUP_REMOVED lines=14> */
.L_x_30792:
[----:B------:R-:W2:Y:S02]  /*3360*/  LDG.E.U16 R17, desc[UR36][R4.64] ;  /* 0x0000002404117981 */ /* 0x000ea4000c1e1500 */
[----:B--2---:R-:W-:-:S06]  /*3370*/  IMAD.U32 R17, R17, 0x10000, RZ ;  /* 0x0001000011117824 */ /* 0x004fcc00078e00ff */
[----:B------:R-:W0:Y:S01]  /*3380*/  F2I.FTZ.TRUNC.NTZ R17, R17 ;  /* 0x0000001100117305 */ /* 0x000e22000021f100 */
[----:B------:R-:W-:Y:S05]  /*3390*/  BRA `(.L_x_30777) ;  /* 0x00000004009c7947 */ /* 0x000fea0003800000 */
.L_x_30789:
        /* <DEDUP_REMOVED lines=10> */
.L_x_30796:
        /* <DEDUP_REMOVED lines=21> */
.L_x_30800:
[----:B------:R-:W-:Y:S05]  /*3590*/  BSYNC.RECONVERGENT B1 ;  /* 0x0000000000017941 */ /* 0x000fea0003800200 */
.L_x_30799:
[----:B------:R-:W-:Y:S01]  /*35a0*/  IMAD.SHL.U32 R0, R0, 0x100000, RZ ;  /* 0x0010000000007824 */ /* 0x000fe200078e00ff */
[----:B------:R-:W-:-:S04]  /*35b0*/  LEA R3, R3, 0x3b800000, 0x17 ;  /* 0x3b80000003037811 */ /* 0x000fc800078eb8ff */
[----:B------:R-:W-:-:S07]  /*35c0*/  LOP3.LUT R17, R3, R0, R17, 0xfe, !PT ;  /* 0x0000000003117212 */ /* 0x000fce00078efe11 */
.L_x_30798:
[----:B------:R-:W-:Y:S05]  /*35d0*/  BSYNC.RECONVERGENT B0 ;  /* 0x0000000000007941 */ /* 0x000fea0003800200 */
.L_x_30797:
[----:B------:R-:W0:Y:S01]  /*35e0*/  F2I.FTZ.TRUNC.NTZ R17, R17 ;  /* 0x0000001100117305 */ /* 0x000e22000021f100 */
[----:B------:R-:W-:Y:S05]  /*35f0*/  BRA `(.L_x_30777) ;  /* 0x0000000400047947 */ /* 0x000fea0003800000 */
.L_x_30795:
        /* <DEDUP_REMOVED lines=21> */
.L_x_30804:
[----:B------:R-:W-:Y:S05]  /*3750*/  BSYNC.RECONVERGENT B1 ;  /* 0x0000000000017941 */ /* 0x000fea0003800200 */
.L_x_30803:
[----:B------:R-:W-:Y:S01]  /*3760*/  IMAD.SHL.U32 R0, R0, 0x200000, RZ ;  /* 0x0020000000007824 */ /* 0x000fe200078e00ff */
[----:B------:R-:W-:-:S04]  /*3770*/  LEA R3, R3, 0x37800000, 0x17 ;  /* 0x3780000003037811 */ /* 0x000fc800078eb8ff */
[----:B------:R-:W-:-:S07]  /*3780*/  LOP3.LUT R17, R3, R0, R17, 0xfe, !PT ;  /* 0x0000000003117212 */ /* 0x000fce00078efe11 */
.L_x_30802:
[----:B------:R-:W-:Y:S05]  /*3790*/  BSYNC.RECONVERGENT B0 ;  /* 0x0000000000007941 */ /* 0x000fea0003800200 */
.L_x_30801:
[----:B------:R-:W0:Y:S01]  /*37a0*/  F2I.FTZ.TRUNC.NTZ R17, R17 ;  /* 0x0000001100117305 */ /* 0x000e22000021f100 */
[----:B------:R-:W-:Y:S05]  /*37b0*/  BRA `(.L_x_30777) ;  /* 0x0000000000947947 */ /* 0x000fea0003800000 */
.L_x_30794:
        /* <DEDUP_REMOVED lines=14> */
.L_x_30808:
[----:B------:R-:W-:Y:S05]  /*38a0*/  BSYNC.RECONVERGENT B0 ;  /* 0x0000000000007941 */ /* 0x000fea0003800200 */
.L_x_30807:
[----:B------:R-:W0:Y:S01]  /*38b0*/  F2I.FTZ.TRUNC.NTZ R17, R17 ;  /* 0x0000001100117305 */ /* 0x000e22000021f100 */
[----:B------:R-:W-:Y:S05]  /*38c0*/  BRA `(.L_x_30777) ;  /* 0x0000000000507947 */ /* 0x000fea0003800000 */
.L_x_30782:
        /* <DEDUP_REMOVED lines=16> */
.L_x_30809:
[----:B------:R-:W-:Y:S05]  /*39d0*/  BRA `(.L_x_30777) ;  /* 0x00000000000c7947 */ /* 0x000fea0003800000 */
.L_x_30806:
[----:B------:R0:W5:Y:S01]  /*39e0*/  LDG.E R17, desc[UR36][R4.64] ;  /* 0x0000002404117981 */ /* 0x000162000c1e1900 */
[----:B------:R-:W-:Y:S05]  /*39f0*/  BRA `(.L_x_30777) ;  /* 0x0000000000047947 */ /* 0x000fea0003800000 */
.L_x_30805:
[----:B------:R0:W5:Y:S02]  /*3a00*/  LDG.E R17, desc[UR36][R4.64] ;  /* 0x0000002404117981 */ /* 0x000164000c1e1900 */
.L_x_30777:
[----:B------:R-:W-:Y:S05]  /*3a10*/  BSYNC.RECONVERGENT B6 ;  /* 0x0000000000067941 */ /* 0x000fea0003800200 */
.L_x_30776:
[----:B------:R-:W-:Y:S01]  /*3a20*/  ISETP.GE.AND P0, PT, R23, R16, PT ;  /* 0x000000101700720c */ /* 0x000fe20003f06270 */
[----:B------:R-:W-:-:S12]  /*3a30*/  BSSY.RECONVERGENT B0, `(.L_x_30810) ;  /* 0x0000039000007945 */ /* 0x000fd80003800200 */
[----:B------:R-:W-:Y:S05]  /*3a40*/  @P0 BRA `(.L_x_30811) ;  /* 0x0000000000dc0947 */ /* 0x000fea0003800000 */
[----:B0-2---:R-:W1:Y:S02]  /*3a50*/  LDC R0, c[0x0][0x388] ;  /* 0x0000e200ff007b82 */ /* 0x005e640000000800 */
[----:B-1---5:R-:W-:-:S04]  /*3a60*/  LOP3.LUT R8, R19, R0, RZ, 0x3c, !PT ;  /* 0x0000000013087212 */ /* 0x022fc800078e3cff */
[----:B------:R-:W-:-:S13]  /*3a70*/  ISETP.GT.AND P1, PT, R8, -0x1, PT ;  /* 0xffffffff0800780c */ /* 0x000fda0003f24270 */
[----:B------:R-:W-:Y:S05]  /*3a80*/  @P1 BRA `(.L_x_30812) ;  /* 0x0000000000741947 */ /* 0x000fea0003800000 */
[----:B------:R-:W-:Y:S02]  /*3a90*/  IABS R6, R0 ;  /* 0x0000000000067213 */ /* 0x000fe40000000000 */
[----:B------:R-:W-:Y:S02]  /*3aa0*/  IABS R9, R19 ;  /* 0x0000001300097213 */ /* 0x000fe40000000000 */
[----:B------:R-:W0:Y:S01]  /*3ab0*/  I2F.RP R3, R6 ;  /* 0x0000000600037306 */ /* 0x000e220000209400 */
[----:B------:R-:W-:-:S07]  /*3ac0*/  ISETP.GE.AND P2, PT, R8, RZ, PT ;  /* 0x000000ff0800720c */ /* 0x000fce0003f46270 */
[----:B0-----:R-:W3:Y:S02]  /*3ad0*/  MUFU.RCP R3, R3 ;  /* 0x0000000300037308 */ /* 0x001ee40000001000 */
[----:B---34-:R-:W-:-:S06]  /*3ae0*/  VIADD R4, R3, 0xffffffe ;  /* 0x0ffffffe03047836 */ /* 0x018fcc0000000000 */
[----:B------:R0:W1:Y:S02]  /*3af0*/  F2I.FTZ.U32.TRUNC.NTZ R5, R4 ;  /* 0x0000000400057305 */ /* 0x000064000021f000 */
[----:B0-----:R-:W-:Y:S02]  /*3b00*/  IMAD.MOV.U32 R4, RZ, RZ, RZ ;  /* 0x000000ffff047224 */ /* 0x001fe400078e00ff */
[----:B-1----:R-:W-:-:S04]  /*3b10*/  IMAD.MOV R7, RZ, RZ, -R5 ;  /* 0x000000ffff077224 */ /* 0x002fc800078e0a05 */
[----:B------:R-:W-:-:S04]  /*3b20*/  IMAD R7, R7, R6, RZ ;  /* 0x0000000607077224 */ /* 0x000fc800078e02ff */
[----:B------:R-:W-:-:S04]  /*3b30*/  IMAD.HI.U32 R5, R5, R7, R4 ;  /* 0x0000000705057227 */ /* 0x000fc800078e0004 */
[----:B------:R-:W-:-:S04]  /*3b40*/  IMAD.MOV.U32 R7, RZ, RZ, R9 ;  /* 0x000000ffff077224 */ /* 0x000fc800078e0009 */
        /* <DEDUP_REMOVED lines=17> */
.L_x_30812:
[----:B------:R-:W-:Y:S02]  /*3c60*/  IABS R3, R0 ;  /* 0x0000000000037213 */ /* 0x000fe40000000000 */
[----:B------:R-:W-:Y:S02]  /*3c70*/  ISETP.GE.AND P1, PT, R8, RZ, PT ;  /* 0x000000ff0800720c */ /* 0x000fe40003f26270 */
[----:B------:R-:W0:Y:S08]  /*3c80*/  I2F.RP R6, R3 ;  /* 0x0000000300067306 */ /* 0x000e300000209400 */
[----:B0-----:R-:W3:Y:S02]  /*3c90*/  MUFU.RCP R6, R6 ;  /* 0x0000000600067308 */ /* 0x001ee40000001000 */
[----:B---34-:R-:W-:-:S06]  /*3ca0*/  VIADD R4, R6, 0xffffffe ;  /* 0x0ffffffe06047836 */ /* 0x018fcc0000000000 */
[----:B------:R0:W1:Y:S02]  /*3cb0*/  F2I.FTZ.U32.TRUNC.NTZ R5, R4 ;  /* 0x0000000400057305 */ /* 0x000064000021f000 */
[----:B0-----:R-:W-:Y:S02]  /*3cc0*/  IMAD.MOV.U32 R4, RZ, RZ, RZ ;  /* 0x000000ffff047224 */ /* 0x001fe400078e00ff */
[----:B-1----:R-:W-:-:S04]  /*3cd0*/  IMAD.MOV R10, RZ, RZ, -R5 ;  /* 0x000000ffff0a7224 */ /* 0x002fc800078e0a05 */
[----:B------:R-:W-:Y:S01]  /*3ce0*/  IMAD R7, R10, R3, RZ ;  /* 0x000000030a077224 */ /* 0x000fe200078e02ff */
[----:B------:R-:W-:-:S03]  /*3cf0*/  IABS R10, R19 ;  /* 0x00000013000a7213 */ /* 0x000fc60000000000 */
        /* <DEDUP_REMOVED lines=12> */
.L_x_30811:
[----:B------:R-:W-:Y:S05]  /*3dc0*/  BSYNC.RECONVERGENT B0 ;  /* 0x0000000000007941 */ /* 0x000fea0003800200 */
.L_x_30810:
[----:B01---5:R-:W-:Y:S01]  /*3dd0*/  VIADD R19, R23, 0x80 ;  /* 0x0000008017137836 */ /* 0x023fe20000000000 */
[----:B------:R-:W-:Y:S04]  /*3de0*/  BSSY.RECONVERGENT B0, `(.L_x_30813) ;  /* 0x000003b000007945 */ /* 0x000fe80003800200 */
[----:B------:R-:W-:-:S13]  /*3df0*/  ISETP.GE.AND P1, PT, R19, R16, PT ;  /* 0x000000101300720c */ /* 0x000fda0003f26270 */
[----:B------:R-:W-:Y:S05]  /*3e00*/  @P1 BRA `(.L_x_30814) ;  /* 0x0000000000e01947 */ /* 0x000fea0003800000 */
[----:B------:R-:W3:Y:S02]  /*3e10*/  LDC R3, c[0x0][0x388] ;  /* 0x0000e200ff037b82 */ /* 0x000ee40000000800 */
[----:B---34-:R-:W-:-:S04]  /*3e20*/  LOP3.LUT R10, R22, R3, RZ, 0x3c, !PT ;  /* 0x00000003160a7212 */ /* 0x018fc800078e3cff */
[----:B------:R-:W-:-:S13]  /*3e30*/  ISETP.GT.AND P1, PT, R10, -0x1, PT ;  /* 0xffffffff0a00780c */ /* 0x000fda0003f24270 */
[----:B------:R-:W-:Y:S05]  /*3e40*/  @P1 BRA `(.L_x_30815) ;  /* 0x0000000000741947 */ /* 0x000fea0003800000 */
[----:B------:R-:W-:Y:S01]  /*3e50*/  IABS R8, R3 ;  /* 0x0000000300087213 */ /* 0x000fe20000000000 */
[----:B------:R-:W-:Y:S01]  /*3e60*/  IMAD.MOV.U32 R6, RZ, RZ, RZ ;  /* 0x000000ffff067224 */ /* 0x000fe200078e00ff */
[----:B------:R-:W-:Y:S02]  /*3e70*/  IABS R11, R22 ;  /* 0x00000016000b7213 */ /* 0x000fe40000000000 */
[----:B------:R-:W0:Y:S01]  /*3e80*/  I2F.RP R9, R8 ;  /* 0x0000000800097306 */ /* 0x000e220000209400 */
[----:B------:R-:W-:-:S07]  /*3e90*/  ISETP.GE.AND P1, PT, R10, RZ, PT ;  /* 0x000000ff0a00720c */ /* 0x000fce0003f26270 */
[----:B0-----:R-:W0:Y:S02]  /*3ea0*/  MUFU.RCP R9, R9 ;  /* 0x0000000900097308 */ /* 0x001e240000001000 */
[----:B0-----:R-:W-:-:S06]  /*3eb0*/  VIADD R7, R9, 0xffffffe ;  /* 0x0ffffffe09077836 */ /* 0x001fcc0000000000 */
[----:B------:R-:W2:Y:S02]  /*3ec0*/  F2I.FTZ.U32.TRUNC.NTZ R7, R7 ;  /* 0x0000000700077305 */ /* 0x000ea4000021f000 */
[----:B--2---:R-:W-:-:S04]  /*3ed0*/  IMAD.MOV R5, RZ, RZ, -R7 ;  /* 0x000000ffff057224 */ /* 0x004fc800078e0a07 */
        /* <DEDUP_REMOVED lines=20> */
.L_x_30815:
[----:B--2---:R-:W-:Y:S02]  /*4020*/  IABS R0, R3 ;  /* 0x0000000300007213 */ /* 0x004fe40000000000 */
[----:B------:R-:W-:Y:S02]  /*4030*/  IABS R22, R22 ;  /* 0x0000001600167213 */ /* 0x000fe40000000000 */
[----:B------:R-:W0:Y:S01]  /*4040*/  I2F.RP R5, R0 ;  /* 0x0000000000057306 */ /* 0x000e220000209400 */
[----:B------:R-:W-:-:S07]  /*4050*/  ISETP.GE.AND P1, PT, R10, RZ, PT ;  /* 0x000000ff0a00720c */ /* 0x000fce0003f26270 */
[----:B0-----:R-:W0:Y:S02]  /*4060*/  MUFU.RCP R5, R5 ;  /* 0x0000000500057308 */ /* 0x001e240000001000 */
[----:B0-----:R-:W-:-:S06]  /*4070*/  VIADD R6, R5, 0xffffffe ;  /* 0x0ffffffe05067836 */ /* 0x001fcc0000000000 */
        /* <DEDUP_REMOVED lines=17> */
.L_x_30814:
[----:B------:R-:W-:Y:S05]  /*4190*/  BSYNC.RECONVERGENT B0 ;  /* 0x0000000000007941 */ /* 0x000fea0003800200 */
.L_x_30813:
[----:B------:R-:W-:Y:S01]  /*41a0*/  VIADD R3, R23, 0x100 ;  /* 0x0000010017037836 */ /* 0x000fe20000000000 */
[----:B------:R-:W-:Y:S04]  /*41b0*/  BSSY.RECONVERGENT B0, `(.L_x_30816) ;  /* 0x000003b000007945 */ /* 0x000fe80003800200 */
[----:B------:R-:W-:-:S13]  /*41c0*/  ISETP.GE.AND P1, PT, R3, R16, PT ;  /* 0x000000100300720c */ /* 0x000fda0003f26270 */
[----:B------:R-:W-:Y:S05]  /*41d0*/  @P1 BRA `(.L_x_30817) ;  /* 0x0000000000e01947 */ /* 0x000fea0003800000 */
[----:B------:R-:W2:Y:S02]  /*41e0*/  LDC R3, c[0x0][0x388] ;  /* 0x0000e200ff037b82 */ /* 0x000ea40000000800 */
[----:B--2-4-:R-:W-:-:S04]  /*41f0*/  LOP3.LUT R10, R18, R3, RZ, 0x3c, !PT ;  /* 0x00000003120a7212 */ /* 0x014fc800078e3cff */
        /* <DEDUP_REMOVED lines=9> */
[----:B------:R-:W3:Y:S02]  /*4290*/  F2I.FTZ.U32.TRUNC.NTZ R7, R7 ;  /* 0x0000000700077305 */ /* 0x000ee4000021f000 */
[----:B---3--:R-:W-:-:S04]  /*42a0*/  IMAD.MOV R5, RZ, RZ, -R7 ;  /* 0x000000ffff057224 */ /* 0x008fc800078e0a07 */
        /* <DEDUP_REMOVED lines=20> */
.L_x_30818:
[----:B------:R-:W-:Y:S02]  /*43f0*/  IABS R0, R3 ;  /* 0x0000000300007213 */ /* 0x000fe40000000000 */
[----:B------:R-:W-:Y:S02]  /*4400*/  IABS R18, R18 ;  /* 0x0000001200127213 */ /* 0x000fe40000000000 */
[----:B---3--:R-:W0:Y:S01]  /*4410*/  I2F.RP R5, R0 ;  /* 0x0000000000057306 */ /* 0x008e220000209400 */
        /* <DEDUP_REMOVED lines=20> */
.L_x_30817:
[----:B------:R-:W-:Y:S05]  /*4560*/  BSYNC.RECONVERGENT B0 ;  /* 0x0000000000007941 */ /* 0x000fea0003800200 */
.L_x_30816:
[----:B------:R-:W-:Y:S01]  /*4570*/  VIADD R3, R23, 0x180 ;  /* 0x0000018017037836 */ /* 0x000fe20000000000 */
[----:B------:R-:W-:Y:S04]  /*4580*/  BSSY.RECONVERGENT B0, `(.L_x_30819) ;  /* 0x0000039000007945 */ /* 0x000fe80003800200 */
[----:B------:R-:W-:-:S13]  /*4590*/  ISETP.GE.AND P1, PT, R3, R16, PT ;  /* 0x000000100300720c */ /* 0x000fda0003f26270 */
[----:B------:R-:W-:Y:S05]  /*45a0*/  @P1 BRA `(.L_x_30820) ;  /* 0x0000000000d81947 */ /* 0x000fea0003800000 */
[----:B--2---:R-:W0:Y:S02]  /*45b0*/  LDC R0, c[0x0][0x388] ;  /* 0x0000e200ff007b82 */ /* 0x004e240000000800 */
[----:B0-----:R-:W-:-:S04]  /*45c0*/  LOP3.LUT R10, R17, R0, RZ, 0x3c, !PT ;  /* 0x00000000110a7212 */ /* 0x001fc800078e3cff */
[----:B------:R-:W-:-:S13]  /*45d0*/  ISETP.GT.AND P1, PT, R10, -0x1, PT ;  /* 0xffffffff0a00780c */ /* 0x000fda0003f24270 */
[----:B------:R-:W-:Y:S05]  /*45e0*/  @P1 BRA `(.L_x_30821) ;  /* 0x0000000000701947 */ /* 0x000fea0003800000 */
[----:B------:R-:W-:Y:S01]  /*45f0*/  IABS R8, R0 ;  /* 0x0000000000087213 */ /* 0x000fe20000000000 */
[----:B------:R-:W-:Y:S01]  /*4600*/  IMAD.MOV.U32 R6, RZ, RZ, RZ ;  /* 0x000000ffff067224 */ /* 0x000fe200078e00ff */
[----:B---34-:R-:W-:Y:S02]  /*4610*/  IABS R5, R17 ;  /* 0x0000001100057213 */ /* 0x018fe40000000000 */
[----:B------:R-:W0:Y:S01]  /*4620*/  I2F.RP R9, R8 ;  /* 0x0000000800097306 */ /* 0x000e220000209400 */
[----:B------:R-:W-:-:S07]  /*4630*/  ISETP.GE.AND P1, PT, R10, RZ, PT ;  /* 0x000000ff0a00720c */ /* 0x000fce0003f26270 */
[----:B0-----:R-:W0:Y:S02]  /*4640*/  MUFU.RCP R9, R9 ;  /* 0x0000000900097308 */ /* 0x001e240000001000 */
[----:B0-----:R-:W-:-:S06]  /*4650*/  VIADD R7, R9, 0xffffffe ;  /* 0x0ffffffe09077836 */ /* 0x001fcc0000000000 */
[----:B------:R-:W0:Y:S02]  /*4660*/  F2I.FTZ.U32.TRUNC.NTZ R7, R7 ;  /* 0x0000000700077305 */ /* 0x000e24000021f000 */
[----:B0-----:R-:W-:-:S04]  /*4670*/  IMAD.MOV R3, RZ, RZ, -R7 ;  /* 0x000000ffff037224 */ /* 0x001fc800078e0a07 */
        /* <DEDUP_REMOVED lines=19> */
.L_x_30821:
[----:B------:R-:W-:Y:S02]  /*47b0*/  IABS R3, R0 ;  /* 0x0000000000037213 */ /* 0x000fe40000000000 */
[----:B------:R-:W-:Y:S02]  /*47c0*/  ISETP.GE.AND P1, PT, R10, RZ, PT ;  /* 0x000000ff0a00720c */ /* 0x000fe40003f26270 */
[----:B---34-:R-:W0:Y:S08]  /*47d0*/  I2F.RP R5, R3 ;  /* 0x0000000300057306 */ /* 0x018e300000209400 */
[----:B0-----:R-:W0:Y:S02]  /*47e0*/  MUFU.RCP R5, R5 ;  /* 0x0000000500057308 */ /* 0x001e240000001000 */
[----:B0-----:R-:W-:-:S06]  /*47f0*/  VIADD R6, R5, 0xffffffe ;  /* 0x0ffffffe05067836 */ /* 0x001fcc0000000000 */
        /* <DEDUP_REMOVED lines=17> */
.L_x_30820:
[----:B------:R-:W-:Y:S05]  /*4910*/  BSYNC.RECONVERGENT B0 ;  /* 0x0000000000007941 */ /* 0x000fea0003800200 */
.L_x_30819:
[----:B------:R-:W0:Y:S01]  /*4920*/  LDC.U8 R17, c[0x0][0x3ac] ;  /* 0x0000eb00ff117b82 */ /* 0x000e220000000000 */
[----:B------:R-:W-:Y:S04]  /*4930*/  BSSY.RECONVERGENT B6, `(.L_x_30822) ;  /* 0x00000fd000067945 */ /* 0x000fe80003800200 */
[----:B------:R-:W-:Y:S05]  /*4940*/  @P0 BRA `(.L_x_30823) ;  /* 0x0000000c00ec0947 */ /* 0x000fea0003800000 */
[----:B------:R-:W1:Y:S01]  /*4950*/  LDCU UR4, c[0x0][0x3b0] ;  /* 0x00007600ff0477ac */ /* 0x000e620008000800 */
[----:B------:R-:W5:Y:S01]  /*4960*/  LDC.64 R8, c[0x0][0x390] ;  /* 0x0000e400ff087b82 */ /* 0x000f620000000a00 */
[----:B--2---:R-:W-:Y:S01]  /*4970*/  IMAD R0, R2, 0x200, R23 ;  /* 0x0000020002007824 */ /* 0x004fe200078e0217 */
[----:B0--34-:R-:W-:-:S03]  /*4980*/  PRMT R5, R17, 0x9910, RZ ;  /* 0x0000991011057816 */ /* 0x019fc600000000ff */
        /* <DEDUP_REMOVED lines=17> */
.L_x_30827:
[----:B------:R0:W-:Y:S01]  /*4aa0*/  STG.E.U8 desc[UR36][R8.64], R4 ;  /* 0x0000000408007986 */ /* 0x0001e2000c101124 */
[----:B------:R-:W-:Y:S01]  /*4ab0*/  IMAD.MOV.U32 R23, RZ, RZ, R19 ;  /* 0x000000ffff177224 */ /* 0x000fe200078e0013 */
[----:B------:R-:W-:Y:S06]  /*4ac0*/  BRA `(.L_x_30823) ;  /* 0x0000000c008c7947 */ /* 0x000fec0003800000 */
.L_x_30826:
        /* <DEDUP_REMOVED lines=10> */
.L_x_30830:
[----:B------:R0:W-:Y:S01]  /*4b70*/  STG.E desc[UR36][R8.64], R4 ;  /* 0x0000000408007986 */ /* 0x0001e2000c101924 */
[----:B------:R-:W-:Y:S01]  /*4b80*/  IMAD.MOV.U32 R23, RZ, RZ, R19 ;  /* 0x000000ffff177224 */ /* 0x000fe200078e0013 */
[----:B------:R-:W-:Y:S06]  /*4b90*/  BRA `(.L_x_30823) ;  /* 0x0000000c00587947 */ /* 0x000fec0003800000 */
.L_x_30829:
[----:B------:R1:W-:Y:S01]  /*4ba0*/  STG.E.U16 desc[UR36][R8.64], R4 ;  /* 0x0000000408007986 */ /* 0x0003e2000c101524 */
[----:B------:R-:W-:Y:S01]  /*4bb0*/  IMAD.MOV.U32 R23, RZ, RZ, R19 ;  /* 0x000000ffff177224 */ /* 0x000fe200078e0013 */
[----:B------:R-:W-:Y:S06]  /*4bc0*/  BRA `(.L_x_30823) ;  /* 0x0000000c004c7947 */ /* 0x000fec0003800000 */
.L_x_30825:
        /* <DEDUP_REMOVED lines=10> */
.L_x_30832:
[----:B------:R-:W-:Y:S01]  /*4c70*/  I2FP.F32.S32 R0, R4 ;  /* 0x0000000400007245 */ /* 0x000fe20000201400 */
[----:B------:R-:W-:-:S03]  /*4c80*/  IMAD.MOV.U32 R23, RZ, RZ, R19 ;  /* 0x000000ffff177224 */ /* 0x000fc600078e0013 */
[----:B------:R-:W-:-:S05]  /*4c90*/  F2FP.F16.F32.PACK_AB R0, RZ, R0 ;  /* 0x00000000ff00723e */ /* 0x000fca00000000ff */
[----:B------:R0:W-:Y:S01]  /*4ca0*/  STG.E.U16 desc[UR36][R8.64], R0 ;  /* 0x0000000008007986 */ /* 0x0001e2000c101524 */
[----:B------:R-:W-:Y:S05]  /*4cb0*/  BRA `(.L_x_30823) ;  /* 0x0000000c00107947 */ /* 0x000fea0003800000 */
.L_x_30831:
        /* <DEDUP_REMOVED lines=11> */
.L_x_30834:
[----:B------:R-:W-:Y:S01]  /*4d70*/  I2FP.F32.S32 R4, R4 ;  /* 0x0000000400047245 */ /* 0x000fe20000201400 */
[----:B------:R-:W-:-:S03]  /*4d80*/  IMAD.MOV.U32 R23, RZ, RZ, R19 ;  /* 0x000000ffff177224 */ /* 0x000fc600078e0013 */
[----:B------:R-:W-:-:S04]  /*4d90*/  F2FP.F16.F32.PACK_AB R3, RZ, R4 ;  /* 0x00000004ff03723e */ /* 0x000fc800000000ff */
[----:B------:R-:W-:-:S05]  /*4da0*/  PRMT R3, R3, 0x5410, RZ ;  /* 0x0000541003037816 */ /* 0x000fca00000000ff */
[----:B------:R0:W-:Y:S01]  /*4db0*/  STG.E desc[UR36][R8.64], R3 ;  /* 0x0000000308007986 */ /* 0x0001e2000c101924 */
[----:B------:R-:W-:Y:S05]  /*4dc0*/  BRA `(.L_x_30823) ;  /* 0x0000000800cc7947 */ /* 0x000fea0003800000 */
.L_x_30833:
[----:B------:R-:W0:Y:S01]  /*4dd0*/  I2F.F64 R4, R4 ;  /* 0x0000000400047312 */ /* 0x000e220000201c00 */
[----:B------:R-:W-:Y:S01]  /*4de0*/  IMAD.MOV.U32 R23, RZ, RZ, R19 ;  /* 0x000000ffff177224 */ /* 0x000fe200078e0013 */
[----:B0-----:R0:W-:Y:S01]  /*4df0*/  STG.E.64 desc[UR36][R8.64], R4 ;  /* 0x0000000408007986 */ /* 0x0011e2000c101b24 */
[----:B------:R-:W-:Y:S05]  /*4e00*/  BRA `(.L_x_30823) ;  /* 0x0000000800bc7947 */ /* 0x000fea0003800000 */
.L_x_30824:
        /* <DEDUP_REMOVED lines=13> */
.L_x_30837:
[----:B------:R-:W0:Y:S01]  /*4ee0*/  I2F.F64 R4, R4 ;  /* 0x0000000400047312 */ /* 0x000e220000201c00 */
[----:B------:R-:W-:Y:S01]  /*4ef0*/  CS2R R6, SRZ ;  /* 0x0000000000067805 */ /* 0x000fe2000001ff00 */
[----:B------:R-:W-:-:S04]  /*4f00*/  IMAD.MOV.U32 R23, RZ, RZ, R19 ;  /* 0x000000ffff177224 */ /* 0x000fc800078e0013 */
[----:B0-----:R0:W-:Y:S01]  /*4f10*/  STG.E.128 desc[UR36][R8.64], R4 ;  /* 0x0000000408007986 */ /* 0x0011e2000c101d24 */
[----:B------:R-:W-:Y:S05]  /*4f20*/  BRA `(.L_x_30823) ;  /* 0x0000000800747947 */ /* 0x000fea0003800000 */
.L_x_30836:
        /* <DEDUP_REMOVED lines=19> */
.L_x_30841:
[----:B------:R-:W-:Y:S05]  /*5060*/  BSYNC.RECONVERGENT B0 ;  /* 0x0000000000007941 */ /* 0x000fea0003800200 */
.L_x_30840:
[----:B------:R-:W-:Y:S01]  /*5070*/  LOP3.LUT R5, R0, 0x80, R5, 0xf8, !PT ;  /* 0x0000008000057812 */ /* 0x000fe200078ef805 */
[----:B------:R-:W-:-:S04]  /*5080*/  IMAD.MOV.U32 R23, RZ, RZ, R19 ;  /* 0x000000ffff177224 */ /* 0x000fc800078e0013 */
[----:B------:R0:W-:Y:S01]  /*5090*/  STG.E.U8 desc[UR36][R8.64], R5 ;  /* 0x0000000508007986 */ /* 0x0001e2000c101124 */
[----:B------:R-:W-:Y:S05]  /*50a0*/  BRA `(.L_x_30823) ;  /* 0x0000000800147947 */ /* 0x000fea0003800000 */
.L_x_30839:
        /* <DEDUP_REMOVED lines=15> */
.L_x_30843:
[----:B------:R-:W-:Y:S05]  /*51a0*/  BSYNC.RECONVERGENT B0 ;  /* 0x0000000000007941 */ /* 0x000fea0003800200 */
.L_x_30842:
[----:B------:R-:W-:Y:S01]  /*51b0*/  LOP3.LUT R5, R0, 0x80, R5, 0xf8, !PT ;  /* 0x0000008000057812 */ /* 0x000fe200078ef805 */
[----:B------:R-:W-:-:S04]  /*51c0*/  IMAD.MOV.U32 R23, RZ, RZ, R19 ;  /* 0x000000ffff177224 */ /* 0x000fc800078e0013 */
[----:B------:R0:W-:Y:S01]  /*51d0*/  STG.E.U8 desc[UR36][R8.64], R5 ;  /* 0x0000000508007986 */ /* 0x0001e2000c101124 */
[----:B------:R-:W-:Y:S05]  /*51e0*/  BRA `(.L_x_30823) ;  /* 0x0000000400c47947 */ /* 0x000fea0003800000 */
.L_x_30838:
[----:B------:R-:W-:Y:S01]  /*51f0*/  I2FP.F32.S32 R0, R4 ;  /* 0x0000000400007245 */ /* 0x000fe20000201400 */
[----:B------:R-:W-:-:S03]  /*5200*/  IMAD.MOV.U32 R23, RZ, RZ, R19 ;  /* 0x000000ffff177224 */ /* 0x000fc600078e0013 */
[----:B------:R-:W-:-:S05]  /*5210*/  F2FP.BF16.F32.PACK_AB R0, RZ, R0 ;  /* 0x00000000ff00723e */ /* 0x000fca00000010ff */
[----:B------:R0:W-:Y:S01]  /*5220*/  STG.E.U16 desc[UR36][R8.64], R0 ;  /* 0x0000000008007986 */ /* 0x0001e2000c101524 */
[----:B------:R-:W-:Y:S05]  /*5230*/  BRA `(.L_x_30823) ;  /* 0x0000000400b07947 */ /* 0x000fea0003800000 */
.L_x_30835:
        /* <DEDUP_REMOVED lines=11> */
.L_x_30846:
        /* <DEDUP_REMOVED lines=13> */
.L_x_30849:
[----:B------:R-:W-:-:S04]  /*53c0*/  SHF.R.U32.HI R0, RZ, 0x14, R3 ;  /* 0x00000014ff007819 */ /* 0x000fc80000011603 */
[----:B------:R-:W-:-:S04]  /*53d0*/  LOP3.LUT R0, R0, 0x1, RZ, 0xc0, !PT ;  /* 0x0000000100007812 */ /* 0x000fc800078ec0ff */
[----:B------:R-:W-:-:S04]  /*53e0*/  IADD3 R0, PT, PT, R3, 0x487ffff, R0 ;  /* 0x0487ffff03007810 */ /* 0x000fc80007ffe000 */
[----:B------:R-:W-:-:S04]  /*53f0*/  SHF.R.U32.HI R0, RZ, 0x14, R0 ;  /* 0x00000014ff007819 */ /* 0x000fc80000011600 */
[----:B------:R-:W-:-:S07]  /*5400*/  LOP3.LUT R0, R0, 0xff, RZ, 0xc0, !PT ;  /* 0x000000ff00007812 */ /* 0x000fce00078ec0ff */
.L_x_30850:
[----:B------:R-:W-:-:S04]  /*5410*/  SHF.R.U32.HI R3, RZ, 0x18, R3 ;  /* 0x00000018ff037819 */ /* 0x000fc80000011603 */
[----:B------:R-:W-:-:S04]  /*5420*/  LOP3.LUT R0, R0, 0x80, R3, 0xf8, !PT ;  /* 0x0000008000007812 */ /* 0x000fc800078ef803 */
[----:B------:R-:W-:-:S07]  /*5430*/  PRMT R4, R0, 0x7610, R4 ;  /* 0x0000761000047816 */ /* 0x000fce0000000004 */
.L_x_30848:
[----:B------:R-:W-:Y:S05]  /*5440*/  BSYNC.RECONVERGENT B0 ;  /* 0x0000000000007941 */ /* 0x000fea0003800200 */
.L_x_30847:
[----:B------:R0:W-:Y:S01]  /*5450*/  STG.E.U8 desc[UR36][R8.64], R4 ;  /* 0x0000000408007986 */ /* 0x0001e2000c101124 */
[----:B------:R-:W-:Y:S01]  /*5460*/  IMAD.MOV.U32 R23, RZ, RZ, R19 ;  /* 0x000000ffff177224 */ /* 0x000fe200078e0013 */
[----:B------:R-:W-:Y:S06]  /*5470*/  BRA `(.L_x_30823) ;  /* 0x0000000400207947 */ /* 0x000fec0003800000 */
.L_x_30845:
        /* <DEDUP_REMOVED lines=13> */
.L_x_30853:
[----:B------:R-:W-:-:S04]  /*5550*/  SHF.R.U32.HI R0, RZ, 0x15, R3 ;  /* 0x00000015ff007819 */ /* 0x000fc80000011603 */
[----:B------:R-:W-:-:S04]  /*5560*/  LOP3.LUT R0, R0, 0x1, RZ, 0xc0, !PT ;  /* 0x0000000100007812 */ /* 0x000fc800078ec0ff */
[----:B------:R-:W-:-:S04]  /*5570*/  IADD3 R0, PT, PT, R3, 0x88fffff, R0 ;  /* 0x088fffff03007810 */ /* 0x000fc80007ffe000 */
[----:B------:R-:W-:-:S04]  /*5580*/  SHF.R.U32.HI R0, RZ, 0x15, R0 ;  /* 0x00000015ff007819 */ /* 0x000fc80000011600 */
[----:B------:R-:W-:-:S07]  /*5590*/  LOP3.LUT R0, R0, 0xff, RZ, 0xc0, !PT ;  /* 0x000000ff00007812 */ /* 0x000fce00078ec0ff */
.L_x_30854:
[----:B------:R-:W-:-:S04]  /*55a0*/  SHF.R.U32.HI R3, RZ, 0x18, R3 ;  /* 0x00000018ff037819 */ /* 0x000fc80000011603 */
[----:B------:R-:W-:-:S04]  /*55b0*/  LOP3.LUT R0, R0, 0x80, R3, 0xf8, !PT ;  /* 0x0000008000007812 */ /* 0x000fc800078ef803 */
[----:B------:R-:W-:-:S07]  /*55c0*/  PRMT R4, R0, 0x7610, R4 ;  /* 0x0000761000047816 */ /* 0x000fce0000000004 */
.L_x_30852:
[----:B------:R-:W-:Y:S05]  /*55d0*/  BSYNC.RECONVERGENT B0 ;  /* 0x0000000000007941 */ /* 0x000fea0003800200 */
.L_x_30851:
[----:B------:R0:W-:Y:S01]  /*55e0*/  STG.E.U8 desc[UR36][R8.64], R4 ;  /* 0x0000000408007986 */ /* 0x0001e2000c101124 */
[----:B------:R-:W-:Y:S01]  /*55f0*/  IMAD.MOV.U32 R23, RZ, RZ, R19 ;  /* 0x000000ffff177224 */ /* 0x000fe200078e0013 */
[----:B------:R-:W-:Y:S06]  /*5600*/  BRA `(.L_x_30823) ;  /* 0x0000000000bc7947 */ /* 0x000fec0003800000 */
.L_x_30844:
[----:B------:R-:W-:-:S13]  /*5610*/  ISETP.NE.AND P0, PT, R0, 0x1c, PT ;  /* 0x0000001c0000780c */ /* 0x000fda0003f05270 */
[----:B------:R-:W-:Y:S05]  /*5620*/  @!P0 BRA `(.L_x_30855) ;  /* 0x0000000000ac8947 */ /* 0x000fea0003800000 */
[----:B------:R-:W-:-:S13]  /*5630*/  ISETP.NE.AND P0, PT, R0, 0x1d, PT ;  /* 0x0000001d0000780c */ /* 0x000fda0003f05270 */
[----:B------:R-:W-:Y:S05]  /*5640*/  @!P0 BRA `(.L_x_30856) ;  /* 0x0000000000948947 */ /* 0x000fea0003800000 */
[----:B------:R-:W-:-:S13]  /*5650*/  ISETP.NE.AND P0, PT, R0, 0x2c, PT ;  /* 0x0000002c0000780c */ /* 0x000fda0003f05270 */
[----:B------:R-:W-:Y:S05]  /*5660*/  @!P0 BRA `(.L_x_30857) ;  /* 0x0000000000488947 */ /* 0x000fea0003800000 */
.L_x_30828:
        /* <DEDUP_REMOVED lines=16> */
.L_x_30858:
[----:B------:R-:W-:Y:S01]  /*5770*/  IMAD.MOV.U32 R23, RZ, RZ, R19 ;  /* 0x000000ffff177224 */ /* 0x000fe200078e0013 */
[----:B------:R-:W-:Y:S06]  /*5780*/  BRA `(.L_x_30823) ;  /* 0x00000000005c7947 */ /* 0x000fec0003800000 */
.L_x_30857:
        /* <DEDUP_REMOVED lines=17> */
.L_x_30856:
[----:B------:R-:W-:Y:S01]  /*58a0*/  SHF.R.S32.HI R5, RZ, 0x1f, R4 ;  /* 0x0000001fff057819 */ /* 0x000fe20000011404 */
[----:B------:R-:W-:-:S04]  /*58b0*/  IMAD.MOV.U32 R23, RZ, RZ, R19 ;  /* 0x000000ffff177224 */ /* 0x000fc800078e0013 */
[----:B------:R0:W-:Y:S01]  /*58c0*/  STG.E.64 desc[UR36][R8.64], R4 ;  /* 0x0000000408007986 */ /* 0x0001e2000c101b24 */
[----:B------:R-:W-:Y:S05]  /*58d0*/  BRA `(.L_x_30823) ;  /* 0x0000000000087947 */ /* 0x000fea0003800000 */
.L_x_30855:
[----:B------:R0:W-:Y:S01]  /*58e0*/  STG.E desc[UR36][R8.64], R4 ;  /* 0x0000000408007986 */ /* 0x0001e2000c101924 */
[----:B------:R-:W-:-:S07]  /*58f0*/  IMAD.MOV.U32 R23, RZ, RZ, R19 ;  /* 0x000000ffff177224 */ /* 0x000fce00078e0013 */
.L_x_30823:
[----:B------:R-:W-:Y:S05]  /*5900*/  BSYNC.RECONVERGENT B6 ;  /* 0x0000000000067941 */ /* 0x000fea0003800200 */
.L_x_30822:
        /* <DEDUP_REMOVED lines=23> */
.L_x_30864:
[----:B------:R3:W-:Y:S01]  /*5a80*/  STG.E.U8 desc[UR36][R4.64], R24 ;  /* 0x0000001804007986 */ /* 0x0007e2000c101124 */
[----:B------:R-:W-:Y:S05]  /*5a90*/  BRA `(.L_x_30866) ;  /* 0x0000000c00387947 */ /* 0x000fea0003800000 */
.L_x_30863:
        /* <DEDUP_REMOVED lines=9> */
.L_x_30868:
[----:B------:R2:W-:Y:S01]  /*5b30*/  STG.E desc[UR36][R4.64], R24 ;  /* 0x0000001804007986 */ /* 0x0005e2000c101924 */
[----:B------:R-:W-:Y:S05]  /*5b40*/  BRA `(.L_x_30866) ;  /* 0x0000000c000c7947 */ /* 0x000fea0003800000 */
.L_x_30867:
[----:B------:R0:W-:Y:S01]  /*5b50*/  STG.E.U16 desc[UR36][R4.64], R24 ;  /* 0x0000001804007986 */ /* 0x0001e2000c101524 */
[----:B------:R-:W-:Y:S05]  /*5b60*/  BRA `(.L_x_30866) ;  /* 0x0000000c00047947 */ /* 0x000fea0003800000 */
.L_x_30862:
        /* <DEDUP_REMOVED lines=9> */
.L_x_30870:
[----:B------:R-:W-:-:S04]  /*5c00*/  I2FP.F32.S32 R0, R24 ;  /* 0x0000001800007245 */ /* 0x000fc80000201400 */
[----:B------:R-:W-:-:S05]  /*5c10*/  F2FP.F16.F32.PACK_AB R0, RZ, R0 ;  /* 0x00000000ff00723e */ /* 0x000fca00000000ff */
[----:B------:R0:W-:Y:S01]  /*5c20*/  STG.E.U16 desc[UR36][R4.64], R0 ;  /* 0x0000000004007986 */ /* 0x0001e2000c101524 */
[----:B------:R-:W-:Y:S05]  /*5c30*/  BRA `(.L_x_30866) ;  /* 0x0000000800d07947 */ /* 0x000fea0003800000 */
.L_x_30869:
        /* <DEDUP_REMOVED lines=10> */
.L_x_30872:
[----:B------:R-:W-:-:S04]  /*5ce0*/  I2FP.F32.S32 R24, R24 ;  /* 0x0000001800187245 */ /* 0x000fc80000201400 */
[----:B------:R-:W-:-:S04]  /*5cf0*/  F2FP.F16.F32.PACK_AB R3, RZ, R24 ;  /* 0x00000018ff03723e */ /* 0x000fc800000000ff */
[----:B------:R-:W-:-:S05]  /*5d00*/  PRMT R3, R3, 0x5410, RZ ;  /* 0x0000541003037816 */ /* 0x000fca00000000ff */
[----:B------:R0:W-:Y:S01]  /*5d10*/  STG.E desc[UR36][R4.64], R3 ;  /* 0x0000000304007986 */ /* 0x0001e2000c101924 */
[----:B------:R-:W-:Y:S05]  /*5d20*/  BRA `(.L_x_30866) ;  /* 0x0000000800947947 */ /* 0x000fea0003800000 */
.L_x_30871:
[----:B------:R-:W0:Y:S02]  /*5d30*/  I2F.F64 R24, R24 ;  /* 0x0000001800187312 */ /* 0x000e240000201c00 */
[----:B0-----:R0:W-:Y:S01]  /*5d40*/  STG.E.64 desc[UR36][R4.64], R24 ;  /* 0x0000001804007986 */ /* 0x0011e2000c101b24 */
[----:B------:R-:W-:Y:S05]  /*5d50*/  BRA `(.L_x_30866) ;  /* 0x0000000800887947 */ /* 0x000fea0003800000 */
.L_x_30861:
        /* <DEDUP_REMOVED lines=12> */
.L_x_30876:
        /* <DEDUP_REMOVED lines=18> */
.L_x_30879:
[----:B------:R-:W-:-:S04]  /*5f40*/  SHF.R.U32.HI R3, RZ, 0x18, R7 ;  /* 0x00000018ff037819 */ /* 0x000fc80000011607 */
[----:B------:R-:W-:-:S07]  /*5f50*/  LOP3.LUT R0, R0, 0x80, R3, 0xf8, !PT ;  /* 0x0000008000007812 */ /* 0x000fce00078ef803 */
.L_x_30878:
[----:B------:R-:W-:Y:S05]  /*5f60*/  BSYNC.RECONVERGENT B0 ;  /* 0x0000000000007941 */ /* 0x000fea0003800200 */
.L_x_30877:
[----:B------:R0:W-:Y:S01]  /*5f70*/  STG.E.U8 desc[UR36][R4.64], R0 ;  /* 0x0000000004007986 */ /* 0x0001e2000c101124 */
[----:B------:R-:W-:Y:S05]  /*5f80*/  BRA `(.L_x_30866) ;  /* 0x0000000400fc7947 */ /* 0x000fea0003800000 */
.L_x_30875:
        /* <DEDUP_REMOVED lines=18> */
.L_x_30882:
[----:B------:R-:W-:-:S04]  /*60b0*/  SHF.R.U32.HI R3, RZ, 0x18, R7 ;  /* 0x00000018ff037819 */ /* 0x000fc80000011607 */
[----:B------:R-:W-:-:S07]  /*60c0*/  LOP3.LUT R0, R0, 0x80, R3, 0xf8, !PT ;  /* 0x0000008000007812 */ /* 0x000fce00078ef803 */
.L_x_30881:
[----:B------:R-:W-:Y:S05]  /*60d0*/  BSYNC.RECONVERGENT B0 ;  /* 0x0000000000007941 */ /* 0x000fea0003800200 */
.L_x_30880:
[----:B------:R0:W-:Y:S01]  /*60e0*/  STG.E.U8 desc[UR36][R4.64], R0 ;  /* 0x0000000004007986 */ /* 0x0001e2000c101124 */
[----:B------:R-:W-:Y:S05]  /*60f0*/  BRA `(.L_x_30866) ;  /* 0x0000000400a07947 */ /* 0x000fea0003800000 */
.L_x_30874:
        /* <DEDUP_REMOVED lines=22> */
.L_x_30884:
[----:B------:R-:W-:-:S05]  /*6260*/  SHF.R.S32.HI R25, RZ, 0x1f, R24 ;  /* 0x0000001fff197819 */ /* 0x000fca0000011418 */
[----:B------:R0:W-:Y:S01]  /*6270*/  STG.E.64 desc[UR36][R4.64], R24 ;  /* 0x0000001804007986 */ /* 0x0001e2000c101b24 */
[----:B------:R-:W-:Y:S05]  /*6280*/  BRA `(.L_x_30866) ;  /* 0x00000004003c7947 */ /* 0x000fea0003800000 */
.L_x_30883:
[----:B------:R0:W-:Y:S01]  /*6290*/  STG.E desc[UR36][R4.64], R24 ;  /* 0x0000001804007986 */ /* 0x0001e2000c101924 */
[----:B------:R-:W-:Y:S05]  /*62a0*/  BRA `(.L_x_30866) ;  /* 0x0000000400347947 */ /* 0x000fea0003800000 */
.L_x_30873:
        /* <DEDUP_REMOVED lines=10> */
.L_x_30886:
[----:B------:R-:W0:Y:S01]  /*6350*/  I2F.F64 R24, R24 ;  /* 0x0000001800187312 */ /* 0x000e220000201c00 */
[----:B------:R-:W-:-:S05]  /*6360*/  CS2R R26, SRZ ;  /* 0x00000000001a7805 */ /* 0x000fca000001ff00 */
[----:B0-----:R0:W-:Y:S01]  /*6370*/  STG.E.128 desc[UR36][R4.64], R24 ;  /* 0x0000001804007986 */ /* 0x0011e2000c101d24 */
[----:B------:R-:W-:Y:S05]  /*6380*/  BRA `(.L_x_30866) ;  /* 0x0000000000fc7947 */ /* 0x000fea0003800000 */
.L_x_30885:
[----:B------:R-:W-:-:S13]  /*6390*/  ISETP.NE.AND P0, PT, R0, 0xf, PT ;  /* 0x0000000f0000780c */ /* 0x000fda0003f05270 */
[----:B------:R-:W-:Y:S05]  /*63a0*/  @!P0 BRA `(.L_x_30887) ;  /* 0x0000000000e88947 */ /* 0x000fea0003800000 */
[----:B------:R-:W-:-:S13]  /*63b0*/  ISETP.NE.AND P0, PT, R0, 0x17, PT ;  /* 0x000000170000780c */ /* 0x000fda0003f05270 */
[----:B------:R-:W-:Y:S05]  /*63c0*/  @!P0 BRA `(.L_x_30888) ;  /* 0x0000000000908947 */ /* 0x000fea0003800000 */
[----:B------:R-:W-:-:S13]  /*63d0*/  ISETP.NE.AND P0, PT, R0, 0x18, PT ;  /* 0x000000180000780c */ /* 0x000fda0003f05270 */
[----:B------:R-:W-:Y:S05]  /*63e0*/  @!P0 BRA `(.L_x_30889) ;  /* 0x0000000000448947 */ /* 0x000fea0003800000 */
.L_x_30865:
        /* <DEDUP_REMOVED lines=16> */
.L_x_30890:
[----:B------:R-:W-:Y:S05]  /*64f0*/  BRA `(.L_x_30866) ;  /* 0x0000000000a07947 */ /* 0x000fea0003800000 */
.L_x_30889:
        /* <DEDUP_REMOVED lines=13> */
.L_x_30892:
[----:B------:R-:W-:Y:S05]  /*65d0*/  BSYNC.RECONVERGENT B0 ;  /* 0x0000000000007941 */ /* 0x000fea0003800200 */
.L_x_30891:
[----:B------:R-:W-:-:S05]  /*65e0*/  LOP3.LUT R3, R0, 0x80, R3, 0xf8, !PT ;  /* 0x0000008000037812 */ /* 0x000fca00078ef803 */
[----:B------:R0:W-:Y:S01]  /*65f0*/  STG.E.U8 desc[UR36][R4.64], R3 ;  /* 0x0000000304007986 */ /* 0x0001e2000c101124 */
[----:B------:R-:W-:Y:S05]  /*6600*/  BRA `(.L_x_30866) ;  /* 0x00000000005c7947 */ /* 0x000fea0003800000 */
.L_x_30888:
        /* <DEDUP_REMOVED lines=12> */
.L_x_30894:
[----:B------:R-:W-:Y:S01]  /*66d0*/  IMAD.MOV.U32 R0, RZ, RZ, 0x7f ;  /* 0x0000007fff007424 */ /* 0x000fe200078e00ff */
[----:B------:R-:W-:-:S04]  /*66e0*/  ISETP.GT.U32.AND P0, PT, R6, 0x7f800000, PT ;  /* 0x7f8000000600780c */ /* 0x000fc80003f04070 */
[----:B------:R-:W-:-:S09]  /*66f0*/  SEL R0, R0, 0x7c, P0 ;  /* 0x0000007c00007807 */ /* 0x000fd20000000000 */
.L_x_30895:
[----:B------:R-:W-:Y:S05]  /*6700*/  BSYNC.RECONVERGENT B0 ;  /* 0x0000000000007941 */ /* 0x000fea0003800200 */
.L_x_30893:
[----:B------:R-:W-:-:S04]  /*6710*/  SHF.R.U32.HI R3, RZ, 0x18, R3 ;  /* 0x00000018ff037819 */ /* 0x000fc80000011603 */
[----:B------:R-:W-:-:S05]  /*6720*/  LOP3.LUT R3, R0, 0x80, R3, 0xf8, !PT ;  /* 0x0000008000037812 */ /* 0x000fca00078ef803 */
[----:B------:R0:W-:Y:S01]  /*6730*/  STG.E.U8 desc[UR36][R4.64], R3 ;  /* 0x0000000304007986 */ /* 0x0001e2000c101124 */
[----:B------:R-:W-:Y:S05]  /*6740*/  BRA `(.L_x_30866) ;  /* 0x00000000000c7947 */ /* 0x000fea0003800000 */
.L_x_30887:
[----:B------:R-:W-:-:S04]  /*6750*/  I2FP.F32.S32 R0, R24 ;  /* 0x0000001800007245 */ /* 0x000fc80000201400 */
[----:B------:R-:W-:-:S05]  /*6760*/  F2FP.BF16.F32.PACK_AB R0, RZ, R0 ;  /* 0x00000000ff00723e */ /* 0x000fca00000010ff */
[----:B------:R0:W-:Y:S02]  /*6770*/  STG.E.U16 desc[UR36][R4.64], R0 ;  /* 0x0000000004007986 */ /* 0x0001e4000c101524 */
.L_x_30866:
[----:B------:R-:W-:-:S05]  /*6780*/  VIADD R23, R23, 0x80 ;  /* 0x0000008017177836 */ /* 0x000fca0000000000 */
[----:B------:R-:W-:-:S13]  /*6790*/  ISETP.GE.AND P0, PT, R23, R16, PT ;  /* 0x000000101700720c */ /* 0x000fda0003f06270 */
[----:B------:R-:W-:Y:S05]  /*67a0*/  @P0 BRA `(.L_x_30860) ;  /* 0x0000000c00940947 */ /* 0x000fea0003800000 */
[----:B------:R-:W5:Y:S01]  /*67b0*/  LDCU UR4, c[0x0][0x3b0] ;  /* 0x00007600ff0477ac */ /* 0x000f620008000800 */
[----:B------:R-:W5:Y:S01]  /*67c0*/  LDC.64 R8, c[0x0][0x390] ;  /* 0x0000e400ff087b82 */ /* 0x000f620000000a00 */
[----:B0-----:R-:W-:Y:S01]  /*67d0*/  IMAD R0, R2, 0x200, R23 ;  /* 0x0000020002007824 */ /* 0x001fe200078e0217 */
[----:B-1234-:R-:W-:-:S03]  /*67e0*/  PRMT R4, R17, 0x9910, RZ ;  /* 0x0000991011047816 */ /* 0x01efc600000000ff */
        /* <DEDUP_REMOVED lines=16> */
.L_x_30899:
[----:B------:R0:W-:Y:S01]  /*68f0*/  STG.E.U8 desc[UR36][R8.64], R18 ;  /* 0x0000001208007986 */ /* 0x0001e2000c101124 */
[----:B------:R-:W-:Y:S05]  /*6900*/  BRA `(.L_x_30901) ;  /* 0x0000000c00387947 */ /* 0x000fea0003800000 */
.L_x_30898:
        /* <DEDUP_REMOVED lines=9> */
.L_x_30903:
[----:B------:R0:W-:Y:S01]  /*69a0*/  STG.E desc[UR36][R8.64], R18 ;  /* 0x0000001208007986 */ /* 0x0001e2000c101924 */
[----:B------:R-:W-:Y:S05]  /*69b0*/  BRA `(.L_x_30901) ;  /* 0x0000000c000c7947 */ /* 0x000fea0003800000 */
.L_x_30902:
[----:B------:R0:W-:Y:S01]  /*69c0*/  STG.E.U16 desc[UR36][R8.64], R18 ;  /* 0x0000001208007986 */ /* 0x0001e2000c101524 */
[----:B------:R-:W-:Y:S05]  /*69d0*/  BRA `(.L_x_30901) ;  /* 0x0000000c00047947 */ /* 0x000fea0003800000 */
.L_x_30897:
        /* <DEDUP_REMOVED lines=9> */
.L_x_30905:
[----:B------:R-:W-:-:S04]  /*6a70*/  I2FP.F32.S32 R0, R18 ;  /* 0x0000001200007245 */ /* 0x000fc80000201400 */
[----:B------:R-:W-:-:S05]  /*6a80*/  F2FP.F16.F32.PACK_AB R0, RZ, R0 ;  /* 0x00000000ff00723e */ /* 0x000fca00000000ff */
[----:B------:R0:W-:Y:S01]  /*6a90*/  STG.E.U16 desc[UR36][R8.64], R0 ;  /* 0x0000000008007986 */ /* 0x0001e2000c101524 */
[----:B------:R-:W-:Y:S05]  /*6aa0*/  BRA `(.L_x_30901) ;  /* 0x0000000800d07947 */ /* 0x000fea0003800000 */
.L_x_30904:
        /* <DEDUP_REMOVED lines=10> */
.L_x_30907:
[----:B------:R-:W-:-:S04]  /*6b50*/  I2FP.F32.S32 R18, R18 ;  /* 0x0000001200127245 */ /* 0x000fc80000201400 */
[----:B------:R-:W-:-:S04]  /*6b60*/  F2FP.F16.F32.PACK_AB R3, RZ, R18 ;  /* 0x00000012ff03723e */ /* 0x000fc800000000ff */
[----:B------:R-:W-:-:S05]  /*6b70*/  PRMT R3, R3, 0x5410, RZ ;  /* 0x0000541003037816 */ /* 0x000fca00000000ff */
[----:B------:R0:W-:Y:S01]  /*6b80*/  STG.E desc[UR36][R8.64], R3 ;  /* 0x0000000308007986 */ /* 0x0001e2000c101924 */
[----:B------:R-:W-:Y:S05]  /*6b90*/  BRA `(.L_x_30901) ;  /* 0x0000000800947947 */ /* 0x000fea0003800000 */
.L_x_30906:
[----:B------:R-:W0:Y:S02]  /*6ba0*/  I2F.F64 R18, R18 ;  /* 0x0000001200127312 */ /* 0x000e240000201c00 */
[----:B0-----:R0:W-:Y:S01]  /*6bb0*/  STG.E.64 desc[UR36][R8.64], R18 ;  /* 0x0000001208007986 */ /* 0x0011e2000c101b24 */
[----:B------:R-:W-:Y:S05]  /*6bc0*/  BRA `(.L_x_30901) ;  /* 0x0000000800887947 */ /* 0x000fea0003800000 */
.L_x_30896:
        /* <DEDUP_REMOVED lines=12> */
.L_x_30911:
        /* <DEDUP_REMOVED lines=17> */
.L_x_30914:
[----:B------:R-:W-:-:S04]  /*6da0*/  SHF.R.U32.HI R3, RZ, 0x18, R5 ;  /* 0x00000018ff037819 */ /* 0x000fc80000011605 */
[----:B------:R-:W-:-:S04]  /*6db0*/  LOP3.LUT R0, R0, 0x80, R3, 0xf8, !PT ;  /* 0x0000008000007812 */ /* 0x000fc800078ef803 */
[----:B------:R-:W-:-:S07]  /*6dc0*/  PRMT R4, R0, 0x7610, R4 ;  /* 0x0000761000047816 */ /* 0x000fce0000000004 */
.L_x_30913:
[----:B------:R-:W-:Y:S05]  /*6dd0*/  BSYNC.RECONVERGENT B0 ;  /* 0x0000000000007941 */ /* 0x000fea0003800200 */
.L_x_30912:
[----:B------:R0:W-:Y:S01]  /*6de0*/  STG.E.U8 desc[UR36][R8.64], R4 ;  /* 0x0000000408007986 */ /* 0x0001e2000c101124 */
[----:B------:R-:W-:Y:S05]  /*6df0*/  BRA `(.L_x_30901) ;  /* 0x0000000400fc7947 */ /* 0x000fea0003800000 */
.L_x_30910:
        /* <DEDUP_REMOVED lines=17> */
.L_x_30917:
[----:B------:R-:W-:-:S04]  /*6f10*/  SHF.R.U32.HI R3, RZ, 0x18, R5 ;  /* 0x00000018ff037819 */ /* 0x000fc80000011605 */
[----:B------:R-:W-:-:S04]  /*6f20*/  LOP3.LUT R0, R0, 0x80, R3, 0xf8, !PT ;  /* 0x0000008000007812 */ /* 0x000fc800078ef803 */
[----:B------:R-:W-:-:S07]  /*6f30*/  PRMT R4, R0, 0x7610, R4 ;  /* 0x0000761000047816 */ /* 0x000fce0000000004 */
.L_x_30916:
[----:B------:R-:W-:Y:S05]  /*6f40*/  BSYNC.RECONVERGENT B0 ;  /* 0x0000000000007941 */ /* 0x000fea0003800200 */
.L_x_30915:
[----:B------:R0:W-:Y:S01]  /*6f50*/  STG.E.U8 desc[UR36][R8.64], R4 ;  /* 0x0000000408007986 */ /* 0x0001e2000c101124 */
[----:B------:R-:W-:Y:S05]  /*6f60*/  BRA `(.L_x_30901) ;  /* 0x0000000400a07947 */ /* 0x000fea0003800000 */
.L_x_30909:
        /* <DEDUP_REMOVED lines=22> */
.L_x_30919:
[----:B------:R-:W-:-:S05]  /*70d0*/  SHF.R.S32.HI R19, RZ, 0x1f, R18 ;  /* 0x0000001fff137819 */ /* 0x000fca0000011412 */
[----:B------:R0:W-:Y:S01]  /*70e0*/  STG.E.64 desc[UR36][R8.64], R18 ;  /* 0x0000001208007986 */ /* 0x0001e2000c101b24 */
[----:B------:R-:W-:Y:S05]  /*70f0*/  BRA `(.L_x_30901) ;  /* 0x00000004003c7947 */ /* 0x000fea0003800000 */
.L_x_30918:
[----:B------:R0:W-:Y:S01]  /*7100*/  STG.E desc[UR36][R8.64], R18 ;  /* 0x0000001208007986 */ /* 0x0001e2000c101924 */
[----:B------:R-:W-:Y:S05]  /*7110*/  BRA `(.L_x_30901) ;  /* 0x0000000400347947 */ /* 0x000fea0003800000 */
.L_x_30908:
        /* <DEDUP_REMOVED lines=10> */
.L_x_30921:
[----:B------:R-:W0:Y:S01]  /*71c0*/  I2F.F64 R4, R18 ;  /* 0x0000001200047312 */ /* 0x000e220000201c00 */
[----:B------:R-:W-:-:S05]  /*71d0*/  CS2R R6, SRZ ;  /* 0x0000000000067805 */ /* 0x000fca000001ff00 */
[----:B0-----:R0:W-:Y:S01]  /*71e0*/  STG.E.128 desc[UR36][R8.64], R4 ;  /* 0x0000000408007986 */ /* 0x0011e2000c101d24 */
[----:B------:R-:W-:Y:S05]  /*71f0*/  BRA `(.L_x_30901) ;  /* 0x0000000000fc7947 */ /* 0x000fea0003800000 */
.L_x_30920:
[----:B------:R-:W-:-:S13]  /*7200*/  ISETP.NE.AND P0, PT, R0, 0xf, PT ;  /* 0x0000000f0000780c */ /* 0x000fda0003f05270 */
[----:B------:R-:W-:Y:S05]  /*7210*/  @!P0 BRA `(.L_x_30922) ;  /* 0x0000000000e88947 */ /* 0x000fea0003800000 */
[----:B------:R-:W-:-:S13]  /*7220*/  ISETP.NE.AND P0, PT, R0, 0x17, PT ;  /* 0x000000170000780c */ /* 0x000fda0003f05270 */
[----:B------:R-:W-:Y:S05]  /*7230*/  @!P0 BRA `(.L_x_30923) ;  /* 0x0000000000908947 */ /* 0x000fea0003800000 */
[----:B------:R-:W-:-:S13]  /*7240*/  ISETP.NE.AND P0, PT, R0, 0x18, PT ;  /* 0x000000180000780c */ /* 0x000fda0003f05270 */
[----:B------:R-:W-:Y:S05]  /*7250*/  @!P0 BRA `(.L_x_30924) ;  /* 0x0000000000448947 */ /* 0x000fea0003800000 */
.L_x_30900:
        /* <DEDUP_REMOVED lines=16> */
.L_x_30925:
[----:B------:R-:W-:Y:S05]  /*7360*/  BRA `(.L_x_30901) ;  /* 0x0000000000a07947 */ /* 0x000fea0003800000 */
.L_x_30924:
        /* <DEDUP_REMOVED lines=13> */
.L_x_30927:
[----:B------:R-:W-:Y:S05]  /*7440*/  BSYNC.RECONVERGENT B0 ;  /* 0x0000000000007941 */ /* 0x000fea0003800200 */
.L_x_30926:
[----:B------:R-:W-:-:S05]  /*7450*/  LOP3.LUT R3, R0, 0x80, R3, 0xf8, !PT ;  /* 0x0000008000037812 */ /* 0x000fca00078ef803 */
[----:B------:R3:W-:Y:S01]  /*7460*/  STG.E.U8 desc[UR36][R8.64], R3 ;  /* 0x0000000308007986 */ /* 0x0007e2000c101124 */
[----:B------:R-:W-:Y:S05]  /*7470*/  BRA `(.L_x_30901) ;  /* 0x00000000005c7947 */ /* 0x000fea0003800000 */
.L_x_30923:
        /* <DEDUP_REMOVED lines=12> */
.L_x_30929:
[----:B------:R-:W-:Y:S01]  /*7540*/  IMAD.MOV.U32 R0, RZ, RZ, 0x7f ;  /* 0x0000007fff007424 */ /* 0x000fe200078e00ff */
[----:B------:R-:W-:-:S04]  /*7550*/  ISETP.GT.U32.AND P0, PT, R4, 0x7f800000, PT ;  /* 0x7f8000000400780c */ /* 0x000fc80003f04070 */
[----:B------:R-:W-:-:S09]  /*7560*/  SEL R0, R0, 0x7c, P0 ;  /* 0x0000007c00007807 */ /* 0x000fd20000000000 */
.L_x_30930:
[----:B------:R-:W-:Y:S05]  /*7570*/  BSYNC.RECONVERGENT B0 ;  /* 0x0000000000007941 */ /* 0x000fea0003800200 */
.L_x_30928:
[----:B------:R-:W-:-:S04]  /*7580*/  SHF.R.U32.HI R3, RZ, 0x18, R3 ;  /* 0x00000018ff037819 */ /* 0x000fc80000011603 */
[----:B------:R-:W-:-:S05]  /*7590*/  LOP3.LUT R3, R0, 0x80, R3, 0xf8, !PT ;  /* 0x0000008000037812 */ /* 0x000fca00078ef803 */
[----:B------:R2:W-:Y:S01]  /*75a0*/  STG.E.U8 desc[UR36][R8.64], R3 ;  /* 0x0000000308007986 */ /* 0x0005e2000c101124 */
[----:B------:R-:W-:Y:S05]  /*75b0*/  BRA `(.L_x_30901) ;  /* 0x00000000000c7947 */ /* 0x000fea0003800000 */
.L_x_30922:
[----:B------:R-:W-:-:S04]  /*75c0*/  I2FP.F32.S32 R0, R18 ;  /* 0x0000001200007245 */ /* 0x000fc80000201400 */
[----:B------:R-:W-:-:S05]  /*75d0*/  F2FP.BF16.F32.PACK_AB R0, RZ, R0 ;  /* 0x00000000ff00723e */ /* 0x000fca00000010ff */
[----:B------:R4:W-:Y:S02]  /*75e0*/  STG.E.U16 desc[UR36][R8.64], R0 ;  /* 0x0000000008007986 */ /* 0x0009e4000c101524 */
.L_x_30901:
[----:B------:R-:W-:-:S07]  /*75f0*/  VIADD R23, R23, 0x80 ;  /* 0x0000008017177836 */ /* 0x000fce0000000000 */
.L_x_30860:
[----:B------:R-:W-:Y:S05]  /*7600*/  BSYNC.RECONVERGENT B6 ;  /* 0x0000000000067941 */ /* 0x000fea0003800200 */
.L_x_30859:
        /* <DEDUP_REMOVED lines=21> */
.L_x_30934:
[----:B------:R-:W-:Y:S01]  /*7760*/  STG.E.U8 desc[UR36][R2.64], R22 ;  /* 0x0000001602007986 */ /* 0x000fe2000c101124 */
[----:B------:R-:W-:Y:S05]  /*7770*/  EXIT ;  /* 0x000000000000794d */ /* 0x000fea0003800000 */
.L_x_30933:
        /* <DEDUP_REMOVED lines=9> */
.L_x_30937:
[----:B------:R-:W-:Y:S01]  /*7810*/  STG.E desc[UR36][R2.64], R22 ;  /* 0x0000001602007986 */ /* 0x000fe2000c101924 */
[----:B------:R-:W-:Y:S05]  /*7820*/  EXIT ;  /* 0x000000000000794d */ /* 0x000fea0003800000 */
.L_x_30936:
[----:B------:R-:W-:Y:S01]  /*7830*/  STG.E.U16 desc[UR36][R2.64], R22 ;  /* 0x0000001602007986 */ /* 0x000fe2000c101524 */
[----:B------:R-:W-:Y:S05]  /*7840*/  EXIT ;  /* 0x000000000000794d */ /* 0x000fea0003800000 */
.L_x_30932:
        /* <DEDUP_REMOVED lines=9> */
.L_x_30939:
[----:B------:R-:W-:-:S04]  /*78e0*/  I2FP.F32.S32 R0, R22 ;  /* 0x0000001600007245 */ /* 0x000fc80000201400 */
[----:B------:R-:W-:-:S05]  /*78f0*/  F2FP.F16.F32.PACK_AB R0, RZ, R0 ;  /* 0x00000000ff00723e */ /* 0x000fca00000000ff */
[----:B------:R-:W-:Y:S01]  /*7900*/  STG.E.U16 desc[UR36][R2.64], R0 ;  /* 0x0000000002007986 */ /* 0x000fe2000c101524 */
[----:B------:R-:W-:Y:S05]  /*7910*/  EXIT ;  /* 0x000000000000794d */ /* 0x000fea0003800000 */
.L_x_30938:
        /* <DEDUP_REMOVED lines=10> */
.L_x_30941:
[----:B------:R-:W-:-:S04]  /*79c0*/  I2FP.F32.S32 R22, R22 ;  /* 0x0000001600167245 */ /* 0x000fc80000201400 */
[----:B------:R-:W-:-:S04]  /*79d0*/  F2FP.F16.F32.PACK_AB R5, RZ, R22 ;  /* 0x00000016ff05723e */ /* 0x000fc800000000ff */
[----:B------:R-:W-:-:S05]  /*79e0*/  PRMT R5, R5, 0x5410, RZ ;  /* 0x0000541005057816 */ /* 0x000fca00000000ff */
[----:B------:R-:W-:Y:S01]  /*79f0*/  STG.E desc[UR36][R2.64], R5 ;  /* 0x0000000502007986 */ /* 0x000fe2000c101924 */
[----:B------:R-:W-:Y:S05]  /*7a00*/  EXIT ;  /* 0x000000000000794d */ /* 0x000fea0003800000 */
.L_x_30940:
[----:B------:R-:W0:Y:S02]  /*7a10*/  I2F.F64 R22, R22 ;  /* 0x0000001600167312 */ /* 0x000e240000201c00 */
[----:B0-----:R-:W-:Y:S01]  /*7a20*/  STG.E.64 desc[UR36][R2.64], R22 ;  /* 0x0000001602007986 */ /* 0x001fe2000c101b24 */
[----:B------:R-:W-:Y:S05]  /*7a30*/  EXIT ;  /* 0x000000000000794d */ /* 0x000fea0003800000 */
.L_x_30931:
        /* <DEDUP_REMOVED lines=12> */
.L_x_30945:
        /* <DEDUP_REMOVED lines=18> */
.L_x_30948:
[----:B------:R-:W-:-:S04]  /*7c20*/  SHF.R.U32.HI R5, RZ, 0x18, R5 ;  /* 0x00000018ff057819 */ /* 0x000fc80000011605 */
[----:B------:R-:W-:-:S07]  /*7c30*/  LOP3.LUT R0, R0, 0x80, R5, 0xf8, !PT ;  /* 0x0000008000007812 */ /* 0x000fce00078ef805 */
.L_x_30947:
[----:B------:R-:W-:Y:S05]  /*7c40*/  BSYNC.RECONVERGENT B0 ;  /* 0x0000000000007941 */ /* 0x000fea0003800200 */
.L_x_30946:
[----:B------:R-:W-:Y:S01]  /*7c50*/  STG.E.U8 desc[UR36][R2.64], R0 ;  /* 0x0000000002007986 */ /* 0x000fe2000c101124 */
[----:B------:R-:W-:Y:S05]  /*7c60*/  EXIT ;  /* 0x000000000000794d */ /* 0x000fea0003800000 */
.L_x_30944:
        /* <DEDUP_REMOVED lines=18> */
.L_x_30951:
[----:B------:R-:W-:-:S04]  /*7d90*/  SHF.R.U32.HI R5, RZ, 0x18, R5 ;  /* 0x00000018ff057819 */ /* 0x000fc80000011605 */
[----:B------:R-:W-:-:S07]  /*7da0*/  LOP3.LUT R0, R0, 0x80, R5, 0xf8, !PT ;  /* 0x0000008000007812 */ /* 0x000fce00078ef805 */
.L_x_30950:
[----:B------:R-:W-:Y:S05]  /*7db0*/  BSYNC.RECONVERGENT B0 ;  /* 0x0000000000007941 */ /* 0x000fea0003800200 */
.L_x_30949:
[----:B------:R-:W-:Y:S01]  /*7dc0*/  STG.E.U8 desc[UR36][R2.64], R0 ;  /* 0x0000000002007986 */ /* 0x000fe2000c101124 */
[----:B------:R-:W-:Y:S05]  /*7dd0*/  EXIT ;  /* 0x000000000000794d */ /* 0x000fea0003800000 */
.L_x_30943:
        /* <DEDUP_REMOVED lines=22> */
.L_x_30953:
[----:B------:R-:W-:-:S05]  /*7f40*/  SHF.R.S32.HI R23, RZ, 0x1f, R22 ;  /* 0x0000001fff177819 */ /* 0x000fca0000011416 */
[----:B------:R-:W-:Y:S01]  /*7f50*/  STG.E.64 desc[UR36][R2.64], R22 ;  /* 0x0000001602007986 */ /* 0x000fe2000c101b24 */
[----:B------:R-:W-:Y:S05]  /*7f60*/  EXIT ;  /* 0x000000000000794d */ /* 0x000fea0003800000 */
.L_x_30952:
[----:B------:R-:W-:Y:S01]  /*7f70*/  STG.E desc[UR36][R2.64], R22 ;  /* 0x0000001602007986 */ /* 0x000fe2000c101924 */
[----:B------:R-:W-:Y:S05]  /*7f80*/  EXIT ;  /* 0x000000000000794d */ /* 0x000fea0003800000 */
.L_x_30942:
        /* <DEDUP_REMOVED lines=10> */
.L_x_30955:
[----:B------:R-:W0:Y:S01]  /*8030*/  I2F.F64 R4, R22 ;  /* 0x0000001600047312 */ /* 0x000e220000201c00 */
[----:B------:R-:W-:-:S05]  /*8040*/  CS2R R6, SRZ ;  /* 0x0000000000067805 */ /* 0x000fca000001ff00 */
[----:B0-----:R-:W-:Y:S01]  /*8050*/  STG.E.128 desc[UR36][R2.64], R4 ;  /* 0x0000000402007986 */ /* 0x001fe2000c101d24 */
[----:B------:R-:W-:Y:S05]  /*8060*/  EXIT ;  /* 0x000000000000794d */ /* 0x000fea0003800000 */
.L_x_30954:
[----:B------:R-:W-:-:S13]  /*8070*/  ISETP.NE.AND P0, PT, R0, 0xf, PT ;  /* 0x0000000f0000780c */ /* 0x000fda0003f05270 */
[----:B------:R-:W-:Y:S05]  /*8080*/  @!P0 BRA `(.L_x_30956) ;  /* 0x0000000000e88947 */ /* 0x000fea0003800000 */
[----:B------:R-:W-:-:S13]  /*8090*/  ISETP.NE.AND P0, PT, R0, 0x17, PT ;  /* 0x000000170000780c */ /* 0x000fda0003f05270 */
[----:B------:R-:W-:Y:S05]  /*80a0*/  @!P0 BRA `(.L_x_30957) ;  /* 0x0000000000908947 */ /* 0x000fea0003800000 */
[----:B------:R-:W-:-:S13]  /*80b0*/  ISETP.NE.AND P0, PT, R0, 0x18, PT ;  /* 0x000000180000780c */ /* 0x000fda0003f05270 */
[----:B------:R-:W-:Y:S05]  /*80c0*/  @!P0 BRA `(.L_x_30958) ;  /* 0x0000000000448947 */ /* 0x000fea0003800000 */
.L_x_30935:
        /* <DEDUP_REMOVED lines=16> */
.L_x_30959:
[----:B------:R-:W-:Y:S05]  /*81d0*/  EXIT ;  /* 0x000000000000794d */ /* 0x000fea0003800000 */
.L_x_30958:
        /* <DEDUP_REMOVED lines=13> */
.L_x_30961:
[----:B------:R-:W-:Y:S05]  /*82b0*/  BSYNC.RECONVERGENT B0 ;  /* 0x0000000000007941 */ /* 0x000fea0003800200 */
.L_x_30960:
[----:B------:R-:W-:-:S05]  /*82c0*/  LOP3.LUT R5, R0, 0x80, R5, 0xf8, !PT ;  /* 0x0000008000057812 */ /* 0x000fca00078ef805 */
[----:B------:R-:W-:Y:S01]  /*82d0*/  STG.E.U8 desc[UR36][R2.64], R5 ;  /* 0x0000000502007986 */ /* 0x000fe2000c101124 */
[----:B------:R-:W-:Y:S05]  /*82e0*/  EXIT ;  /* 0x000000000000794d */ /* 0x000fea0003800000 */
.L_x_30957:
        /* <DEDUP_REMOVED lines=12> */
.L_x_30963:
[----:B------:R-:W-:Y:S01]  /*83b0*/  IMAD.MOV.U32 R0, RZ, RZ, 0x7f ;  /* 0x0000007fff007424 */ /* 0x000fe200078e00ff */
[----:B------:R-:W-:-:S04]  /*83c0*/  ISETP.GT.U32.AND P0, PT, R4, 0x7f800000, PT ;  /* 0x7f8000000400780c */ /* 0x000fc80003f04070 */
[----:B------:R-:W-:-:S09]  /*83d0*/  SEL R0, R0, 0x7c, P0 ;  /* 0x0000007c00007807 */ /* 0x000fd20000000000 */
.L_x_30964:
[----:B------:R-:W-:Y:S05]  /*83e0*/  BSYNC.RECONVERGENT B0 ;  /* 0x0000000000007941 */ /* 0x000fea0003800200 */
.L_x_30962:
[----:B------:R-:W-:-:S04]  /*83f0*/  SHF.R.U32.HI R5, RZ, 0x18, R5 ;  /* 0x00000018ff057819 */ /* 0x000fc80000011605 */
[----:B------:R-:W-:-:S05]  /*8400*/  LOP3.LUT R5, R0, 0x80, R5, 0xf8, !PT ;  /* 0x0000008000057812 */ /* 0x000fca00078ef805 */
[----:B------:R-:W-:Y:S01]  /*8410*/  STG.E.U8 desc[UR36][R2.64], R5 ;  /* 0x0000000502007986 */ /* 0x000fe2000c101124 */
[----:B------:R-:W-:Y:S05]  /*8420*/  EXIT ;  /* 0x000000000000794d */ /* 0x000fea0003800000 */
.L_x_30956:
[----:B------:R-:W-:-:S04]  /*8430*/  I2FP.F32.S32 R0, R22 ;  /* 0x0000001600007245 */ /* 0x000fc80000201400 */
[----:B------:R-:W-:-:S05]  /*8440*/  F2FP.BF16.F32.PACK_AB R0, RZ, R0 ;  /* 0x00000000ff00723e */ /* 0x000fca00000010ff */
[----:B------:R-:W-:Y:S01]  /*8450*/  STG.E.U16 desc[UR36][R2.64], R0 ;  /* 0x0000000002007986 */ /* 0x000fe2000c101524 */
[----:B------:R-:W-:Y:S05]  /*8460*/  EXIT ;  /* 0x000000000000794d */ /* 0x000fea0003800000 */
.L_x_30965:
        /* <DEDUP_REMOVED lines=9> */
.L_x_37195:


//--------------------- .text._ZN2at6native18elementwise_kernelILi128ELi2EZNS0_22gpu_kernel_impl_nocastINS0_13BUnaryFunctorIiiiZZZNS0_15binary_internal21div_floor_kernel_cudaERNS_18TensorIteratorBaseEENKUlvE_clEvENKUlvE1_clEvEUliiE_EEEEvS6_RKT_EUliE_EEviT1_ --------------------------
	.section	.text._ZN2at6native18elementwise_kernelILi128ELi2EZNS0_22gpu_kernel_impl_nocastINS0_13BUnaryFunctorIiiiZZZNS0_15binary_internal21div_floor_kernel_cudaERNS_18TensorIteratorBaseEENKUlvE_clEvENKUlvE1_clEvEUliiE_EEEEvS6_RKT_EUliE_EEviT1_,"ax",@progbits
	.align	128
        .global         _ZN2at6native18elementwise_kernelILi128ELi2EZNS0_22gpu_kernel_impl_nocastINS0_13BUnaryFunctorIiiiZZZNS0_15binary_internal21div_floor_kernel_cudaERNS_18TensorIteratorBaseEENKUlvE_clEvENKUlvE1_clEvEUliiE_EEEEvS6_RKT_EUliE_EEviT1_
        .type           _ZN2at6native18elementwise_kernelILi128ELi2EZNS0_22gpu_kernel_impl_nocastINS0_13BUnaryFunctorIiiiZZZNS0_15binary_internal21div_floor_kernel_cudaERNS_18TensorIteratorBaseEENKUlvE_clEvENKUlvE1_clEvEUliiE_EEEEvS6_RKT_EUliE_EEviT1_,@function
        .size           _ZN2at6native18elementwise_kernelILi128ELi2EZNS0_22gpu_kernel_impl_nocastINS0_13BUnaryFunctorIiiiZZZNS0_15binary_internal21div_floor_kernel_cudaERNS_18TensorIteratorBaseEENKUlvE_clEvENKUlvE1_clEvEUliiE_EEEEvS6_RKT_EUliE_EEviT1_,(.L_x_37196 - _ZN2at6native18elementwise_kernelILi128ELi2EZNS0_22gpu_kernel_impl_nocastINS0_13BUnaryFunctorIiiiZZZNS0_15binary_internal21div_floor_kernel_cudaERNS_18TensorIteratorBaseEENKUlvE_clEvENKUlvE1_clEvEUliiE_EEEEvS6_RKT_EUliE_EEviT1_)
        .other          _ZN2at6native18elementwise_kernelILi128ELi2EZNS0_22gpu_kernel_impl_nocastINS0_13BUnaryFunctorIiiiZZZNS0_15binary_internal21div_floor_kernel_cudaERNS_18TensorIteratorBaseEENKUlvE_clEvENKUlvE1_clEvEUliiE_EEEEvS6_RKT_EUliE_EEviT1_,@"STO_CUDA_ENTRY STV_DEFAULT"
_ZN2at6native18elementwise_kernelILi128ELi2EZNS0_22gpu_kernel_impl_nocastINS0_13BUnaryFunctorIiiiZZZNS0_15binary_internal21div_floor_kernel_cudaERNS_18TensorIteratorBaseEENKUlvE_clEvENKUlvE1_clEvEUliiE_EEEEvS6_RKT_EUliE_EEviT1_:
.text._ZN2at6native18elementwise_kernelILi128ELi2EZNS0_22gpu_kernel_impl_nocastINS0_13BUnaryFunctorIiiiZZZNS0_15binary_internal21div_floor_kernel_cudaERNS_18TensorIteratorBaseEENKUlvE_clEvENKUlvE1_clEvEUliiE_EEEEvS6_RKT_EUliE_EEviT1_:
        /* <DEDUP_REMOVED lines=14> */
[----:B------:R-:W1:Y:S01]  /*00e0*/  LDC R0, c[0x0][0x594] ;  /* 0x00016500ff007b82 */ /* 0x000e620000000800 */
[----:B0-----:R-:W1:Y:S02]  /*00f0*/  LDG.E R5, desc[UR6][R4.64] ;  /* 0x0000000604057981 */ /* 0x001e64000c1e1900 */
[----:B-1----:R-:W-:-:S04]  /*0100*/  LOP3.LUT R2, R5, R0, RZ, 0x3c, !PT ;  /* 0x0000000005027212 */ /* 0x002fc800078e3cff */
[----:B------:R-:W-:-:S13]  /*0110*/  ISETP.GT.AND P0, PT, R2, -0x1, PT ;  /* 0xffffffff0200780c */ /* 0x000fda0003f04270 */
[----:B------:R-:W-:Y:S05]  /*0120*/  @P0 BRA `(.L_x_30969) ;  /* 0x0000000000700947 */ /* 0x000fea0003800000 */
[----:B------:R-:W-:Y:S02]  /*0130*/  IABS R9, R0 ;  /* 0x0000000000097213 */ /* 0x000fe40000000000 */
[----:B------:R-:W-:Y:S02]  /*0140*/  ISETP.GE.AND P1, PT, R2, RZ, PT ;  /* 0x000000ff0200720c */ /* 0x000fe40003f26270 */
[----:B------:R-:W0:Y:S08]  /*0150*/  I2F.RP R4, R9 ;  /* 0x0000000900047306 */ /* 0x000e300000209400 */
[----:B0-----:R-:W0:Y:S02]  /*0160*/  MUFU.RCP R4, R4 ;  /* 0x0000000400047308 */ /* 0x001e240000001000 */
[----:B0-----:R-:W-:-:S06]  /*0170*/  IADD3 R6, PT, PT, R4, 0xffffffe, RZ ;  /* 0x0ffffffe04067810 */ /* 0x001fcc0007ffe0ff */
[----:B------:R0:W1:Y:S02]  /*0180*/  F2I.FTZ.U32.TRUNC.NTZ R7, R6 ;  /* 0x0000000600077305 */ /* 0x000064000021f000 */
[----:B0-----:R-:W-:Y:S02]  /*0190*/  HFMA2 R6, -RZ, RZ, 0, 0 ;  /* 0x00000000ff067431 */ /* 0x001fe400000001ff */
        /* <DEDUP_REMOVED lines=12> */
[----:B------:R-:W-:-:S05]  /*0260*/  @P0 IADD3 R7, PT, PT, R7, 0x1, RZ ;  /* 0x0000000107070810 */ /* 0x000fca0007ffe0ff */
[----:B------:R-:W-:Y:S01]  /*0270*/  @!P1 IMAD.MOV R7, RZ, RZ, -R7 ;  /* 0x000000ffff079224 */ /* 0x000fe200078e0a07 */
[----:B------:R-:W-:-:S04]  /*0280*/  @!P2 LOP3.LUT R7, RZ, R0, RZ, 0x33, !PT ;  /* 0x00000000ff07a212 */ /* 0x000fc800078e33ff */
[C---:B------:R-:W-:Y:S01]  /*0290*/  IADD3 R2, PT, PT, -R7.reuse, RZ, RZ ;  /* 0x000000ff07027210 */ /* 0x040fe20007ffe1ff */
[----:B------:R-:W-:-:S04]  /*02a0*/  VIADD R9, R7, 0xffffffff ;  /* 0xffffffff07097836 */ /* 0x000fc80000000000 */
[----:B------:R-:W-:-:S05]  /*02b0*/  IMAD R0, R0, R2, R5 ;  /* 0x0000000200007224 */ /* 0x000fca00078e0205 */
[----:B------:R-:W-:-:S13]  /*02c0*/  ISETP.NE.AND P0, PT, R0, RZ, PT ;  /* 0x000000ff0000720c */ /* 0x000fda0003f05270 */
[----:B------:R-:W-:Y:S01]  /*02d0*/  @!P0 IADD3 R9, PT, PT, R7, RZ, RZ ;  /* 0x000000ff07098210 */ /* 0x000fe20007ffe0ff */
[----:B------:R-:W-:Y:S06]  /*02e0*/  BRA `(.L_x_30970) ;  /* 0x0000000000587947 */ /* 0x000fec0003800000 */
.L_x_30969:
[----:B------:R-:W-:Y:S02]  /*02f0*/  IABS R4, R0 ;  /* 0x0000000000047213 */ /* 0x000fe40000000000 */
[----:B------:R-:W-:Y:S02]  /*0300*/  IABS R5, R5 ;  /* 0x0000000500057213 */ /* 0x000fe40000000000 */
[----:B------:R-:W0:Y:S01]  /*0310*/  I2F.RP R8, R4 ;  /* 0x0000000400087306 */ /* 0x000e220000209400 */
[----:B------:R-:W-:-:S07]  /*0320*/  ISETP.GE.AND P0, PT, R2, RZ, PT ;  /* 0x000000ff0200720c */ /* 0x000fce0003f06270 */
        /* <DEDUP_REMOVED lines=10> */
[----:B------:R-:W-:-:S13]  /*03d0*/  ISETP.GT.U32.AND P2, PT, R4, R5, PT ;  /* 0x000000050400720c */ /* 0x000fda0003f44070 */
[----:B------:R-:W-:Y:S01]  /*03e0*/  @!P2 IMAD.IADD R5, R5, 0x1, -R4 ;  /* 0x000000010505a824 */ /* 0x000fe200078e0a04 */
[----:B------:R-:W-:Y:S02]  /*03f0*/  @!P2 IADD3 R9, PT, PT, R9, 0x1, RZ ;  /* 0x000000010909a810 */ /* 0x000fe40007ffe0ff */
[----:B------:R-:W-:Y:S02]  /*0400*/  ISETP.NE.AND P2, PT, R0, RZ, PT ;  /* 0x000000ff0000720c */ /* 0x000fe40003f45270 */
[----:B------:R-:W-:-:S13]  /*0410*/  ISETP.GE.U32.AND P1, PT, R5, R4, PT ;  /* 0x000000040500720c */ /* 0x000fda0003f26070 */
[----:B------:R-:W-:-:S05]  /*0420*/  @P1 VIADD R9, R9, 0x1 ;  /* 0x0000000109091836 */ /* 0x000fca0000000000 */
[----:B------:R-:W-:Y:S02]  /*0430*/  @!P0 IADD3 R9, PT, PT, -R9, RZ, RZ ;  /* 0x000000ff09098210 */ /* 0x000fe40007ffe1ff */
[----:B------:R-:W-:-:S07]  /*0440*/  @!P2 LOP3.LUT R9, RZ, R0, RZ, 0x33, !PT ;  /* 0x00000000ff09a212 */ /* 0x000fce00078e33ff */
.L_x_30970:
[----:B------:R-:W0:Y:S01]  /*0450*/  LDC.64 R4, c[0x0][0x580] ;  /* 0x00016000ff047b82 */ /* 0x000e220000000a00 */
[----:B------:R-:W-:Y:S01]  /*0460*/  VIADD R3, R3, 0x80 ;  /* 0x0000008003037836 */ /* 0x000fe20000000000 */
[----:B0-----:R0:W-:Y:S06]  /*0470*/  STG.E desc[UR6][R4.64], R9 ;  /* 0x0000000904007986 */ /* 0x0011ec000c101906 */
.L_x_30968:
[----:B------:R-:W-:Y:S05]  /*0480*/  BSYNC.RECONVERGENT B0 ;  /* 0x0000000000007941 */ /* 0x000fea0003800200 */
.L_x_30967:
[----:B------:R-:W-:-:S13]  /*0490*/  ISETP.GE.AND P0, PT, R3, UR4, PT ;  /* 0x0000000403007c0c */ /* 0x000fda000bf06270 */
[----:B------:R-:W-:Y:S05]  /*04a0*/  @P0 EXIT ;  /* 0x000000000000094d */ /* 0x000fea0003800000 */
[----:B0-----:R-:W0:Y:S08]  /*04b0*/  LDC.64 R4, c[0x0][0x588] ;  /* 0x00016200ff047b82 */ /* 0x001e300000000a00 */
[----:B------:R-:W1:Y:S01]  /*04c0*/  LDC R0, c[0x0][0x594] ;  /* 0x00016500ff007b82 */ /* 0x000e620000000800 */
[----:B0-----:R-:W1:Y:S02]  /*04d0*/  LDG.E R3, desc[UR6][R4.64] ;  /* 0x0000000604037981 */ /* 0x001e64000c1e1900 */
[----:B-1----:R-:W-:-:S04]  /*04e0*/  LOP3.LUT R2, R3, R0, RZ, 0x3c, !PT ;  /* 0x0000000003027212 */ /* 0x002fc800078e3cff */
        /* <DEDUP_REMOVED lines=8> */
[----:B0-----:R-:W-:-:S06]  /*0570*/  IADD3 R7, PT, PT, R6, 0xffffffe, RZ ;  /* 0x0ffffffe06077810 */ /* 0x001fcc0007ffe0ff */
[----:B------:R-:W0:Y:S02]  /*0580*/  F2I.FTZ.U32.TRUNC.NTZ R5, R7 ;  /* 0x0000000700057305 */ /* 0x000e24000021f000 */
[----:B0-----:R-:W-:-:S05]  /*0590*/  IADD3 R9, PT, PT, RZ, -R5, RZ ;  /* 0x80000005ff097210 */ /* 0x001fca0007ffe0ff */
[----:B------:R-:W-:-:S04]  /*05a0*/  IMAD R9, R9, R8, RZ ;  /* 0x0000000809097224 */ /* 0x000fc800078e02ff */
[----:B------:R-:W-:Y:S01]  /*05b0*/  IMAD.HI.U32 R4, R5, R9, R4 ;  /* 0x0000000905047227 */ /* 0x000fe200078e0004 */
[----:B------:R-:W-:-:S05]  /*05c0*/  MOV R5, R10 ;  /* 0x0000000a00057202 */ /* 0x000fca0000000f00 */
        /* <DEDUP_REMOVED lines=20> */
.L_x_30971:
[----:B------:R-:W-:Y:S02]  /*0710*/  IABS R6, R0 ;  /* 0x0000000000067213 */ /* 0x000fe40000000000 */
[----:B------:R-:W-:Y:S02]  /*0720*/  IABS R3, R3 ;  /* 0x0000000300037213 */ /* 0x000fe40000000000 */
[----:B------:R-:W0:Y:S01]  /*0730*/  I2F.RP R7, R6 ;  /* 0x0000000600077306 */ /* 0x000e220000209400 */
[----:B------:R-:W-:-:S07]  /*0740*/  ISETP.GE.AND P0, PT, R2, RZ, PT ;  /* 0x000000ff0200720c */ /* 0x000fce0003f06270 */
[----:B0-----:R-:W0:Y:S02]  /*0750*/  MUFU.RCP R7, R7 ;  /* 0x0000000700077308 */ /* 0x001e240000001000 */
[----:B0-----:R-:W-:-:S06]  /*0760*/  IADD3 R4, PT, PT, R7, 0xffffffe, RZ ;  /* 0x0ffffffe07047810 */ /* 0x001fcc0007ffe0ff */
[----:B------:R0:W1:Y:S02]  /*0770*/  F2I.FTZ.U32.TRUNC.NTZ R5, R4 ;  /* 0x0000000400057305 */ /* 0x000064000021f000 */
[----:B0-----:R-:W-:Y:S02]  /*0780*/  HFMA2 R4, -RZ, RZ, 0, 0 ;  /* 0x00000000ff047431 */ /* 0x001fe400000001ff */
[----:B-1----:R-:W-:-:S04]  /*0790*/  IMAD.MOV R9, RZ, RZ, -R5 ;  /* 0x000000ffff097224 */ /* 0x002fc800078e0a05 */
[----:B------:R-:W-:-:S04]  /*07a0*/  IMAD R9, R9, R6, RZ ;  /* 0x0000000609097224 */ /* 0x000fc800078e02ff */
[----:B------:R-:W-:-:S06]  /*07b0*/  IMAD.HI.U32 R9, R5, R9, R4 ;  /* 0x0000000905097227 */ /* 0x000fcc00078e0004 */
[----:B------:R-:W-:-:S05]  /*07c0*/  IMAD.HI.U32 R9, R9, R3, RZ ;  /* 0x0000000309097227 */ /* 0x000fca00078e00ff */
[----:B------:R-:W-:-:S05]  /*07d0*/  IADD3 R5, PT, PT, -R9, RZ, RZ ;  /* 0x000000ff09057210 */ /* 0x000fca0007ffe1ff */
[C---:B------:R-:W-:Y:S02]  /*07e0*/  IMAD R3, R6.reuse, R5, R3 ;  /* 0x0000000506037224 */ /* 0x040fe400078e0203 */
[----:B------:R-:W0:Y:S03]  /*07f0*/  LDC.64 R4, c[0x0][0x580] ;  /* 0x00016000ff047b82 */ /* 0x000e260000000a00 */
[----:B------:R-:W-:-:S13]  /*0800*/  ISETP.GT.U32.AND P2, PT, R6, R3, PT ;  /* 0x000000030600720c */ /* 0x000fda0003f44070 */
[----:B------:R-:W-:Y:S01]  /*0810*/  @!P2 IMAD.IADD R3, R3, 0x1, -R6 ;  /* 0x000000010303a824 */ /* 0x000fe200078e0a06 */
[----:B------:R-:W-:Y:S02]  /*0820*/  @!P2 IADD3 R9, PT, PT, R9, 0x1, RZ ;  /* 0x000000010909a810 */ /* 0x000fe40007ffe0ff */
[----:B------:R-:W-:Y:S02]  /*0830*/  ISETP.NE.AND P2, PT, R0, RZ, PT ;  /* 0x000000ff0000720c */ /* 0x000fe40003f45270 */
[----:B------:R-:W-:-:S13]  /*0840*/  ISETP.GE.U32.AND P1, PT, R3, R6, PT ;  /* 0x000000060300720c */ /* 0x000fda0003f26070 */
[----:B------:R-:W-:-:S05]  /*0850*/  @P1 IADD3 R9, PT, PT, R9, 0x1, RZ ;  /* 0x0000000109091810 */ /* 0x000fca0007ffe0ff */
[----:B------:R-:W-:-:S05]  /*0860*/  IMAD.MOV.U32 R3, RZ, RZ, R9 ;  /* 0x000000ffff037224 */ /* 0x000fca00078e0009 */
[----:B------:R-:W-:Y:S02]  /*0870*/  @!P0 IADD3 R3, PT, PT, -R3, RZ, RZ ;  /* 0x000000ff03038210 */ /* 0x000fe40007ffe1ff */
[----:B------:R-:W-:-:S05]  /*0880*/  @!P2 LOP3.LUT R3, RZ, R0, RZ, 0x33, !PT ;  /* 0x00000000ff03a212 */ /* 0x000fca00078e33ff */
[----:B0-----:R-:W-:Y:S01]  /*0890*/  STG.E desc[UR6][R4.64], R3 ;  /* 0x0000000304007986 */ /* 0x001fe2000c101906 */
[----:B------:R-:W-:Y:S05]  /*08a0*/  EXIT ;  /* 0x000000000000794d */ /* 0x000fea0003800000 */
.L_x_30966:
        /* <DEDUP_REMOVED lines=298> */
[----:B------:R-:W-:-:S04]  /*1b50*/  IMAD R6, R13, UR8, R7 ;  /* 0x000000080d067c24 */ /* 0x000fc8000f8e0207 */
[----:B------:R-:W-:Y:S02]  /*1b60*/  @P0 IMAD.MOV R10, RZ, RZ, -R10 ;  /* 0x000000ffff0a0224 */ /* 0x000fe400078e0a0a */
[----:B--2---:R-:W-:Y:S02]  /*1b70*/  IMAD R5, R6, UR10, R5 ;  /* 0x0000000a06057c24 */ /* 0x004fe4000f8e0205 */
[----:B0-----:R-:W-:Y:S02]  /*1b80*/  @P0 IMAD R10, R10, R17, R11 ;  /* 0x000000110a0a0224 */ /* 0x001fe400078e020b */
[----:B------:R-:W-:Y:S02]  /*1b90*/  IMAD R4, R6, UR11, R4 ;  /* 0x0000000b06047c24 */ /* 0x000fe4000f8e0204 */
[C---:B-1----:R-:W-:Y:S02]  /*1ba0*/  @P0 IMAD R5, R10.reuse, R8, R5 ;  /* 0x000000080a050224 */ /* 0x042fe400078e0205 */
[----:B------:R-:W-:-:S07]  /*1bb0*/  @P0 IMAD R4, R10, R9, R4 ;  /* 0x000000090a040224 */ /* 0x000fce00078e0204 */
.L_x_30974:
[----:B------:R-:W0:Y:S02]  /*1bc0*/  LDCU.64 UR8, c[0x0][0x588] ;  /* 0x0000b100ff0877ac */ /* 0x000e240008000a00 */
[----:B0-----:R-:W-:Y:S02]  /*1bd0*/  IADD3 R8, P0, PT, R4, UR8, RZ ;  /* 0x0000000804087c10 */ /* 0x001fe4000ff1e0ff */
[----:B------:R-:W0:Y:S02]  /*1be0*/  LDC R4, c[0x0][0x594] ;  /* 0x00016500ff047b82 */ /* 0x000e240000000800 */
[----:B------:R-:W-:-:S05]  /*1bf0*/  IADD3.X R9, PT, PT, RZ, UR9, RZ, P0, !PT ;  /* 0x00000009ff097c10 */ /* 0x000fca00087fe4ff */
[----:B------:R-:W0:Y:S01]  /*1c00*/  LDG.E R7, desc[UR6][R8.64] ;  /* 0x0000000608077981 */ /* 0x000e22000c1e1900 */
[----:B------:R-:W-:Y:S01]  /*1c10*/  BSSY.RECONVERGENT B1, `(.L_x_30975) ;  /* 0x0000038000017945 */ /* 0x000fe20003800200 */
[----:B0-----:R-:W-:-:S04]  /*1c20*/  LOP3.LUT R6, R7, R4, RZ, 0x3c, !PT ;  /* 0x0000000407067212 */ /* 0x001fc800078e3cff */
[----:B------:R-:W-:-:S13]  /*1c30*/  ISETP.GT.AND P0, PT, R6, -0x1, PT ;  /* 0xffffffff0600780c */ /* 0x000fda0003f04270 */
[----:B------:R-:W-:Y:S05]  /*1c40*/  @P0 BRA `(.L_x_30976) ;  /* 0x0000000000740947 */ /* 0x000fea0003800000 */
[----:B------:R-:W-:Y:S02]  /*1c50*/  IABS R12, R4 ;  /* 0x00000004000c7213 */ /* 0x000fe40000000000 */
[----:B------:R-:W-:Y:S02]  /*1c60*/  MOV R8, RZ ;  /* 0x000000ff00087202 */ /* 0x000fe40000000f00 */
[----:B------:R-:W0:Y:S01]  /*1c70*/  I2F.RP R10, R12 ;  /* 0x0000000c000a7306 */ /* 0x000e220000209400 */
[----:B------:R-:W-:Y:S02]  /*1c80*/  IABS R14, R7 ;  /* 0x00000007000e7213 */ /* 0x000fe40000000000 */
[----:B------:R-:W-:-:S05]  /*1c90*/  ISETP.GE.AND P0, PT, R6, RZ, PT ;  /* 0x000000ff0600720c */ /* 0x000fca0003f06270 */
[----:B0-----:R-:W0:Y:S02]  /*1ca0*/  MUFU.RCP R10, R10 ;  /* 0x0000000a000a7308 */ /* 0x001e240000001000 */
[----:B0-----:R-:W-:-:S06]  /*1cb0*/  IADD3 R11, PT, PT, R10, 0xffffffe, RZ ;  /* 0x0ffffffe0a0b7810 */ /* 0x001fcc0007ffe0ff */
[----:B------:R-:W0:Y:S02]  /*1cc0*/  F2I.FTZ.U32.TRUNC.NTZ R9, R11 ;  /* 0x0000000b00097305 */ /* 0x000e24000021f000 */
[----:B0-----:R-:W-:-:S04]  /*1cd0*/  IMAD.MOV R13, RZ, RZ, -R9 ;  /* 0x000000ffff0d7224 */ /* 0x001fc800078e0a09 */
[----:B------:R-:W-:-:S04]  /*1ce0*/  IMAD R13, R13, R12, RZ ;  /* 0x0000000c0d0d7224 */ /* 0x000fc800078e02ff */
[----:B------:R-:W-:Y:S01]  /*1cf0*/  IMAD.HI.U32 R8, R9, R13, R8 ;  /* 0x0000000d09087227 */ /* 0x000fe200078e0008 */
[----:B------:R-:W-:-:S05]  /*1d00*/  MOV R9, R14 ;  /* 0x0000000e00097202 */ /* 0x000fca0000000f00 */
[----:B------:R-:W-:-:S04]  /*1d10*/  IMAD.HI.U32 R8, R8, R9, RZ ;  /* 0x0000000908087227 */ /* 0x000fc800078e00ff */
[----:B------:R-:W-:-:S04]  /*1d20*/  IMAD.MOV R10, RZ, RZ, -R8 ;  /* 0x000000ffff0a7224 */ /* 0x000fc800078e0a08 */
[----:B------:R-:W-:-:S05]  /*1d30*/  IMAD R9, R12, R10, R9 ;  /* 0x0000000a0c097224 */ /* 0x000fca00078e0209 */
[----:B------:R-:W-:-:S13]  /*1d40*/  ISETP.GT.U32.AND P2, PT, R12, R9, PT ;  /* 0x000000090c00720c */ /* 0x000fda0003f44070 */
[-C--:B------:R-:W-:Y:S02]  /*1d50*/  @!P2 IADD3 R9, PT, PT, R9, -R12.reuse, RZ ;  /* 0x8000000c0909a210 */ /* 0x080fe40007ffe0ff */
[----:B------:R-:W-:Y:S02]  /*1d60*/  @!P2 IADD3 R8, PT, PT, R8, 0x1, RZ ;  /* 0x000000010808a810 */ /* 0x000fe40007ffe0ff */
[----:B------:R-:W-:Y:S02]  /*1d70*/  ISETP.GE.U32.AND P1, PT, R9, R12, PT ;  /* 0x0000000c0900720c */ /* 0x000fe40003f26070 */
[----:B------:R-:W-:-:S11]  /*1d80*/  ISETP.NE.AND P2, PT, R4, RZ, PT ;  /* 0x000000ff0400720c */ /* 0x000fd60003f45270 */
[----:B------:R-:W-:-:S05]  /*1d90*/  @P1 VIADD R8, R8, 0x1 ;  /* 0x0000000108081836 */ /* 0x000fca0000000000 */
        /* <DEDUP_REMOVED lines=8> */
.L_x_30976:
        /* <DEDUP_REMOVED lines=22> */
[----:B------:R-:W-:-:S07]  /*1f80*/  @!P2 LOP3.LUT R7, RZ, R4, RZ, 0x33, !PT ;  /* 0x00000004ff07a212 */ /* 0x000fce00078e33ff */
.L_x_30977:
[----:B------:R-:W-:Y:S05]  /*1f90*/  BSYNC.RECONVERGENT B1 ;  /* 0x0000000000017941 */ /* 0x000fea0003800200 */
.L_x_30975:
[----:B------:R-:W0:Y:S01]  /*1fa0*/  LDCU.64 UR8, c[0x0][0x580] ;  /* 0x0000b000ff0877ac */ /* 0x000e220008000a00 */
[----:B------:R-:W-:Y:S01]  /*1fb0*/  VIADD R3, R3, 0x80 ;  /* 0x0000008003037836 */ /* 0x000fe20000000000 */
[----:B0-----:R-:W-:-:S04]  /*1fc0*/  IADD3 R4, P0, PT, R5, UR8, RZ ;  /* 0x0000000805047c10 */ /* 0x001fc8000ff1e0ff */
[----:B------:R-:W-:-:S05]  /*1fd0*/  IADD3.X R5, PT, PT, RZ, UR9, RZ, P0, !PT ;  /* 0x00000009ff057c10 */ /* 0x000fca00087fe4ff */
[----:B------:R0:W-:Y:S04]  /*1fe0*/  STG.E desc[UR6][R4.64], R7 ;  /* 0x0000000704007986 */ /* 0x0001e8000c101906 */
.L_x_30973:
[----:B------:R-:W-:Y:S05]  /*1ff0*/  BSYNC.RECONVERGENT B0 ;  /* 0x0000000000007941 */ /* 0x000fea0003800200 */
.L_x_30972:
[----:B------:R-:W-:-:S13]  /*2000*/  ISETP.GE.AND P0, PT, R3, UR4, PT ;  /* 0x0000000403007c0c */ /* 0x000fda000bf06270 */
[----:B------:R-:W-:Y:S05]  /*2010*/  @P0 EXIT ;  /* 0x000000000000094d */ /* 0x000fea0003800000 */
        /* <DEDUP_REMOVED lines=298> */
.L_x_30978:
[----:B------:R-:W0:Y:S01]  /*32c0*/  LDCU.128 UR8, c[0x0][0x580] ;  /* 0x0000b000ff0877ac */ /* 0x000e220008000c00 */
[----:B------:R-:W1:Y:S01]  /*32d0*/  LDC R0, c[0x0][0x594] ;  /* 0x00016500ff007b82 */ /* 0x000e620000000800 */
[----:B0-----:R-:W-:-:S04]  /*32e0*/  IADD3 R6, P0, PT, R2, UR10, RZ ;  /* 0x0000000a02067c10 */ /* 0x001fc8000ff1e0ff */
[----:B------:R-:W-:-:S05]  /*32f0*/  IADD3.X R7, PT, PT, RZ, UR11, RZ, P0, !PT ;  /* 0x0000000bff077c10 */ /* 0x000fca00087fe4ff */
[----:B------:R-:W1:Y:S01]  /*3300*/  LDG.E R5, desc[UR6][R6.64] ;  /* 0x0000000606057981 */ /* 0x000e62000c1e1900 */
[----:B------:R-:W-:Y:S01]  /*3310*/  IADD3 R2, P1, PT, R3, UR8, RZ ;  /* 0x0000000803027c10 */ /* 0x000fe2000ff3e0ff */
[----:B------:R-:W-:Y:S03]  /*3320*/  BSSY.RECONVERGENT B0, `(.L_x_30979) ;  /* 0x0000039000007945 */ /* 0x000fe60003800200 */
[----:B------:R-:W-:Y:S02]  /*3330*/  IADD3.X R3, PT, PT, RZ, UR9, RZ, P1, !PT ;  /* 0x00000009ff037c10 */ /* 0x000fe40008ffe4ff */
[----:B-1----:R-:W-:-:S04]  /*3340*/  LOP3.LUT R4, R5, R0, RZ, 0x3c, !PT ;  /* 0x0000000005047212 */ /* 0x002fc800078e3cff */
        /* <DEDUP_REMOVED lines=8> */
[----:B0-----:R-:W-:-:S06]  /*33d0*/  VIADD R9, R8, 0xffffffe ;  /* 0x0ffffffe08097836 */ /* 0x001fcc0000000000 */
[----:B------:R-:W0:Y:S02]  /*33e0*/  F2I.FTZ.U32.TRUNC.NTZ R7, R9 ;  /* 0x0000000900077305 */ /* 0x000e24000021f000 */
[----:B0-----:R-:W-:-:S05]  /*33f0*/  IADD3 R11, PT, PT, RZ, -R7, RZ ;  /* 0x80000007ff0b7210 */ /* 0x001fca0007ffe0ff */
[----:B------:R-:W-:-:S04]  /*3400*/  IMAD R11, R11, R10, RZ ;  /* 0x0000000a0b0b7224 */ /* 0x000fc800078e02ff */
[----:B------:R-:W-:-:S04]  /*3410*/  IMAD.HI.U32 R6, R7, R11, R6 ;  /* 0x0000000b07067227 */ /* 0x000fc800078e0006 */
[----:B------:R-:W-:-:S04]  /*3420*/  IMAD.MOV.U32 R7, RZ, RZ, R12 ;  /* 0x000000ffff077224 */ /* 0x000fc800078e000c */
[----:B------:R-:W-:-:S05]  /*3430*/  IMAD.HI.U32 R6, R6, R7, RZ ;  /* 0x0000000706067227 */ /* 0x000fca00078e00ff */
[----:B------:R-:W-:-:S05]  /*3440*/  IADD3 R8, PT, PT, -R6, RZ, RZ ;  /* 0x000000ff06087210 */ /* 0x000fca0007ffe1ff */
        /* <DEDUP_REMOVED lines=15> */
.L_x_30980:
[----:B------:R-:W-:Y:S02]  /*3540*/  IABS R8, R0 ;  /* 0x0000000000087213 */ /* 0x000fe40000000000 */
[----:B------:R-:W-:Y:S02]  /*3550*/  IABS R5, R5 ;  /* 0x0000000500057213 */ /* 0x000fe40000000000 */
[----:B------:R-:W0:Y:S01]  /*3560*/  I2F.RP R9, R8 ;  /* 0x0000000800097306 */ /* 0x000e220000209400 */
[----:B------:R-:W-:-:S07]  /*3570*/  ISETP.GE.AND P0, PT, R4, RZ, PT ;  /* 0x000000ff0400720c */ /* 0x000fce0003f06270 */
        /* <DEDUP_REMOVED lines=19> */
.L_x_30981:
[----:B------:R-:W-:Y:S05]  /*36b0*/  BSYNC.RECONVERGENT B0 ;  /* 0x0000000000007941 */ /* 0x000fea0003800200 */
.L_x_30979:
[----:B------:R-:W-:Y:S01]  /*36c0*/  STG.E desc[UR6][R2.64], R5 ;  /* 0x0000000502007986 */ /* 0x000fe2000c101906 */
[----:B------:R-:W-:Y:S05]  /*36d0*/  EXIT ;  /* 0x000000000000794d */ /* 0x000fea0003800000 */
.L_x_30982:
        /* <DEDUP_REMOVED lines=10> */
.L_x_37196:


//--------------------- .text._ZN2at6native27unrolled_elementwise_kernelINS0_13BUnaryFunctorIiiiZZZNS0_15binary_internal21div_floor_kernel_cudaERNS_18TensorIteratorBaseEENKUlvE_clEvENKUlvE1_clEvEUliiE_EESt5arrayIPcLm2EELi4E23TrivialOffsetCalculatorILi1EjESE_NS0_6memory15LoadWithoutCastENSF_16StoreWithoutCastEEEviT_T0_T2_T3_T4_T5_ --------------------------
	.section	.text._ZN2at6native27unrolled_elementwise_kernelINS0_13BUnaryFunctorIiiiZZZNS0_15binary_internal21div_floor_kernel_cudaERNS_18TensorIteratorBaseEENKUlvE_clEvENKUlvE1_clEvEUliiE_EESt5arrayIPcLm2EELi4E23TrivialOffsetCalculatorILi1EjESE_NS0_6memory15LoadWithoutCastENSF_16StoreWithoutCastEEEviT_T0_T2_T3_T4_T5_,"ax",@progbits
	.align	128
        .global         _ZN2at6native27unrolled_elementwise_kernelINS0_13BUnaryFunctorIiiiZZZNS0_15binary_internal21div_floor_kernel_cudaERNS_18TensorIteratorBaseEENKUlvE_clEvENKUlvE1_clEvEUliiE_EESt5arrayIPcLm2EELi4E23TrivialOffsetCalculatorILi1EjESE_NS0_6memory15LoadWithoutCastENSF_16StoreWithoutCastEEEviT_T0_T2_T3_T4_T5_
        .type           _ZN2at6native27unrolled_elementwise_kernelINS0_13BUnaryFunctorIiiiZZZNS0_15binary_internal21div_floor_kernel_cudaERNS_18TensorIteratorBaseEENKUlvE_clEvENKUlvE1_clEvEUliiE_EESt5arrayIPcLm2EELi4E23TrivialOffsetCalculatorILi1EjESE_NS0_6memory15LoadWithoutCastENSF_16StoreWithoutCastEEEviT_T0_T2_T3_T4_T5_,@function
        .size           _ZN2at6native27unrolled_elementwise_kernelINS0_13BUnaryFunctorIiiiZZZNS0_15binary_internal21div_floor_kernel_cudaERNS_18TensorIteratorBaseEENKUlvE_clEvENKUlvE1_clEvEUliiE_EESt5arrayIPcLm2EELi4E23TrivialOffsetCalculatorILi1EjESE_NS0_6memory15LoadWithoutCastENSF_16StoreWithoutCastEEEviT_T0_T2_T3_T4_T5_,(.L_x_37197 - _ZN2at6native27unrolled_elementwise_kernelINS0_13BUnaryFunctorIiiiZZZNS0_15binary_internal21div_floor_kernel_cudaERNS_18TensorIteratorBaseEENKUlvE_clEvENKUlvE1_clEvEUliiE_EESt5arrayIPcLm2EELi4E23TrivialOffsetCalculatorILi1EjESE_NS0_6memory15LoadWithoutCastENSF_16StoreWithoutCastEEEviT_T0_T2_T3_T4_T5_)
        .other          _ZN2at6native27unrolled_elementwise_kernelINS0_13BUnaryFunctorIiiiZZZNS0_15binary_internal21div_floor_kernel_cudaERNS_18TensorIteratorBaseEENKUlvE_clEvENKUlvE1_clEvEUliiE_EESt5arrayIPcLm2EELi4E23TrivialOffsetCalculatorILi1EjESE_NS0_6memory15LoadWithoutCastENSF_16StoreWithoutCastEEEviT_T0_T2_T3_T4_T5_,@"STO_CUDA_ENTRY STV_DEFAULT"
_ZN2at6native27unrolled_elementwise_kernelINS0_13BUnaryFunctorIiiiZZZNS0_15binary_internal21div_floor_kernel_cudaERNS_18TensorIteratorBaseEENKUlvE_clEvENKUlvE1_clEvEUliiE_EESt5arrayIPcLm2EELi4E23TrivialOffsetCalculatorILi1EjESE_NS0_6memory15LoadWithoutCastENSF_16StoreWithoutCastEEEviT_T0_T2_T3_T4_T5_:
.text._ZN2at6native27unrolled_elementwise_kernelINS0_13BUnaryFunctorIiiiZZZNS0_15binary_internal21div_floor_kernel_cudaERNS_18TensorIteratorBaseEENKUlvE_clEvENKUlvE1_clEvEUliiE_EESt5arrayIPcLm2EELi4E23TrivialOffsetCalculatorILi1EjESE_NS0_6memory15LoadWithoutCastENSF_16StoreWithoutCastEEEviT_T0_T2_T3_T4_T5_:
        /* <DEDUP_REMOVED lines=32> */
[----:B------:R-:W-:Y:S01]  /*0200*/  ISETP.GE.AND P0, PT, R3, R2, PT ;  /* 0x000000020300720c */ /* 0x000fe20003f06270 */
[----:B------:R-:W-:-:S12]  /*0210*/  BSSY.RECONVERGENT B0, `(.L_x_30983) ;  /* 0x000003b000007945 */ /* 0x000fd80003800200 */
[----:B0-----:R-:W-:Y:S05]  /*0220*/  @P0 BRA `(.L_x_30984) ;  /* 0x0000000000e40947 */ /* 0x001fea0003800000 */
[----:B------:R-:W0:Y:S02]  /*0230*/  LDC R6, c[0x0][0x388] ;  /* 0x0000e200ff067b82 */ /* 0x000e240000000800 */
[----:B0----5:R-:W-:-:S04]  /*0240*/  LOP3.LUT R14, R9, R6, RZ, 0x3c, !PT ;  /* 0x00000006090e7212 */ /* 0x021fc800078e3cff */
[----:B------:R-:W-:-:S13]  /*0250*/  ISETP.GT.AND P1, PT, R14, -0x1, PT ;  /* 0xffffffff0e00780c */ /* 0x000fda0003f24270 */
[----:B------:R-:W-:Y:S05]  /*0260*/  @P1 BRA `(.L_x_30985) ;  /* 0x0000000000741947 */ /* 0x000fea0003800000 */
        /* <DEDUP_REMOVED lines=29> */
.L_x_30985:
[----:B------:R-:W-:Y:S02]  /*0440*/  IABS R7, R6 ;  /* 0x0000000600077213 */ /* 0x000fe40000000000 */
[----:B------:R-:W-:Y:S02]  /*0450*/  ISETP.GE.AND P1, PT, R14, RZ, PT ;  /* 0x000000ff0e00720c */ /* 0x000fe40003f26270 */
        /* <DEDUP_REMOVED lines=22> */
.L_x_30984:
[----:B------:R-:W-:Y:S05]  /*05c0*/  BSYNC.RECONVERGENT B0 ;  /* 0x0000000000007941 */ /* 0x000fea0003800200 */
.L_x_30983:
[----:B------:R-:W-:Y:S01]  /*05d0*/  IADD3 R7, PT, PT, R3, 0x80, RZ ;  /* 0x0000008003077810 */ /* 0x000fe20007ffe0ff */
[----:B------:R-:W-:Y:S03]  /*05e0*/  BSSY.RECONVERGENT B0, `(.L_x_30986) ;  /* 0x000003b000007945 */ /* 0x000fe60003800200 */
[----:B------:R-:W-:-:S13]  /*05f0*/  ISETP.GE.AND P1, PT, R7, R2, PT ;  /* 0x000000020700720c */ /* 0x000fda0003f26270 */
[----:B------:R-:W-:Y:S05]  /*0600*/  @P1 BRA `(.L_x_30987) ;  /* 0x0000000000e01947 */ /* 0x000fea0003800000 */
[----:B-----5:R-:W0:Y:S02]  /*0610*/  LDC R9, c[0x0][0x388] ;  /* 0x0000e200ff097b82 */ /* 0x020e240000000800 */
[----:B0-----:R-:W-:-:S04]  /*0620*/  LOP3.LUT R16, R8, R9, RZ, 0x3c, !PT ;  /* 0x0000000908107212 */ /* 0x001fc800078e3cff */
[----:B------:R-:W-:-:S13]  /*0630*/  ISETP.GT.AND P1, PT, R16, -0x1, PT ;  /* 0xffffffff1000780c */ /* 0x000fda0003f24270 */
[----:B------:R-:W-:Y:S05]  /*0640*/  @P1 BRA `(.L_x_30988) ;  /* 0x0000000000741947 */ /* 0x000fea0003800000 */
[----:B------:R-:W-:Y:S01]  /*0650*/  IABS R14, R9 ;  /* 0x00000009000e7213 */ /* 0x000fe20000000000 */
[----:B------:R-:W-:Y:S01]  /*0660*/  HFMA2 R10, -RZ, RZ, 0, 0 ;  /* 0x00000000ff0a7431 */ /* 0x000fe200000001ff */
[----:B------:R-:W-:Y:S02]  /*0670*/  IABS R17, R8 ;  /* 0x0000000800117213 */ /* 0x000fe40000000000 */
[----:B------:R-:W0:Y:S01]  /*0680*/  I2F.RP R12, R14 ;  /* 0x0000000e000c7306 */ /* 0x000e220000209400 */
[----:B------:R-:W-:-:S07]  /*0690*/  ISETP.GE.AND P1, PT, R16, RZ, PT ;  /* 0x000000ff1000720c */ /* 0x000fce0003f26270 */
[----:B0-----:R-:W0:Y:S02]  /*06a0*/  MUFU.RCP R12, R12 ;  /* 0x0000000c000c7308 */ /* 0x001e240000001000 */
[----:B0-----:R-:W-:-:S06]  /*06b0*/  VIADD R13, R12, 0xffffffe ;  /* 0x0ffffffe0c0d7836 */ /* 0x001fcc0000000000 */
[----:B------:R-:W0:Y:S02]  /*06c0*/  F2I.FTZ.U32.TRUNC.NTZ R11, R13 ;  /* 0x0000000d000b7305 */ /* 0x000e24000021f000 */
[----:B0-----:R-:W-:-:S04]  /*06d0*/  IMAD.MOV R15, RZ, RZ, -R11 ;  /* 0x000000ffff0f7224 */ /* 0x001fc800078e0a0b */
[----:B------:R-:W-:-:S04]  /*06e0*/  IMAD R15, R15, R14, RZ ;  /* 0x0000000e0f0f7224 */ /* 0x000fc800078e02ff */
        /* <DEDUP_REMOVED lines=19> */
.L_x_30988:
        /* <DEDUP_REMOVED lines=23> */
.L_x_30987:
[----:B------:R-:W-:Y:S05]  /*0990*/  BSYNC.RECONVERGENT B0 ;  /* 0x0000000000007941 */ /* 0x000fea0003800200 */
.L_x_30986:
[----:B-----5:R-:W-:Y:S01]  /*09a0*/  VIADD R9, R3, 0x100 ;  /* 0x0000010003097836 */ /* 0x020fe20000000000 */
[----:B------:R-:W-:Y:S04]  /*09b0*/  BSSY.RECONVERGENT B0, `(.L_x_30989) ;  /* 0x0000039000007945 */ /* 0x000fe80003800200 */
[----:B------:R-:W-:-:S13]  /*09c0*/  ISETP.GE.AND P1, PT, R9, R2, PT ;  /* 0x000000020900720c */ /* 0x000fda0003f26270 */
[----:B------:R-:W-:Y:S05]  /*09d0*/  @P1 BRA `(.L_x_30990) ;  /* 0x0000000000d81947 */ /* 0x000fea0003800000 */
[----:B------:R-:W0:Y:S02]  /*09e0*/  LDC R10, c[0x0][0x388] ;  /* 0x0000e200ff0a7b82 */ /* 0x000e240000000800 */
[----:B0-----:R-:W-:-:S04]  /*09f0*/  LOP3.LUT R16, R5, R10, RZ, 0x3c, !PT ;  /* 0x0000000a05107212 */ /* 0x001fc800078e3cff */
        /* <DEDUP_REMOVED lines=9> */
[----:B------:R-:W0:Y:S02]  /*0a90*/  F2I.FTZ.U32.TRUNC.NTZ R13, R13 ;  /* 0x0000000d000d7305 */ /* 0x000e24000021f000 */
[----:B0-----:R-:W-:-:S05]  /*0aa0*/  IADD3 R9, PT, PT, RZ, -R13, RZ ;  /* 0x8000000dff097210 */ /* 0x001fca0007ffe0ff */
        /* <DEDUP_REMOVED lines=19> */
.L_x_30991:
[----:B------:R-:W-:Y:S02]  /*0be0*/  IABS R9, R10 ;  /* 0x0000000a00097213 */ /* 0x000fe40000000000 */
[----:B------:R-:W-:Y:S02]  /*0bf0*/  ISETP.GE.AND P1, PT, R16, RZ, PT ;  /* 0x000000ff1000720c */ /* 0x000fe40003f26270 */
        /* <DEDUP_REMOVED lines=20> */
.L_x_30990:
[----:B------:R-:W-:Y:S05]  /*0d40*/  BSYNC.RECONVERGENT B0 ;  /* 0x0000000000007941 */ /* 0x000fea0003800200 */
.L_x_30989:
[----:B------:R-:W-:Y:S01]  /*0d50*/  IADD3 R9, PT, PT, R3, 0x180, RZ ;  /* 0x0000018003097810 */ /* 0x000fe20007ffe0ff */
[----:B------:R-:W-:Y:S03]  /*0d60*/  BSSY.RECONVERGENT B0, `(.L_x_30992) ;  /* 0x000003c000007945 */ /* 0x000fe60003800200 */
[----:B------:R-:W-:-:S13]  /*0d70*/  ISETP.GE.AND P1, PT, R9, R2, PT ;  /* 0x000000020900720c */ /* 0x000fda0003f26270 */
[----:B------:R-:W-:Y:S05]  /*0d80*/  @P1 BRA `(.L_x_30993) ;  /* 0x0000000000e41947 */ /* 0x000fea0003800000 */
[----:B------:R-:W0:Y:S02]  /*0d90*/  LDC R9, c[0x0][0x388] ;  /* 0x0000e200ff097b82 */ /* 0x000e240000000800 */
        /* <DEDUP_REMOVED lines=32> */
.L_x_30994:
[----:B------:R-:W-:Y:S02]  /*0fa0*/  IABS R12, R9 ;  /* 0x00000009000c7213 */ /* 0x000fe40000000000 */
[----:B------:R-:W-:Y:S02]  /*0fb0*/  IABS R4, R4 ;  /* 0x0000000400047213 */ /* 0x000fe40000000000 */
[----:B------:R-:W0:Y:S01]  /*0fc0*/  I2F.RP R13, R12 ;  /* 0x0000000c000d7306 */ /* 0x000e220000209400 */
[----:B------:R-:W-:-:S07]  /*0fd0*/  ISETP.GE.AND P1, PT, R16, RZ, PT ;  /* 0x000000ff1000720c */ /* 0x000fce0003f26270 */
        /* <DEDUP_REMOVED lines=18> */
[----:B------:R-:W-:-:S05]  /*1100*/  @!P3 LOP3.LUT R4, RZ, R9, RZ, 0x33, !PT ;  /* 0x00000009ff04b212 */ /* 0x000fca00078e33ff */
[----:B------:R-:W-:-:S07]  /*1110*/  IMAD.MOV.U32 R9, RZ, RZ, R4 ;  /* 0x000000ffff097224 */ /* 0x000fce00078e0004 */
.L_x_30993:
[----:B------:R-:W-:Y:S05]  /*1120*/  BSYNC.RECONVERGENT B0 ;  /* 0x0000000000007941 */ /* 0x000fea0003800200 */
.L_x_30992:
[----:B------:R-:W0:Y:S01]  /*1130*/  @!P0 LDC.64 R10, c[0x0][0x390] ;  /* 0x0000e400ff0a8b82 */ /* 0x000e220000000a00 */
[----:B------:R-:W-:Y:S01]  /*1140*/  @!P0 IMAD R13, R0, 0x200, R3 ;  /* 0x00000200000d8824 */ /* 0x000fe200078e0203 */
[----:B------:R-:W-:Y:S01]  /*1150*/  @!P0 MOV R3, R7 ;  /* 0x0000000700038202 */ /* 0x000fe20000000f00 */
[----:B------:R-:W-:Y:S03]  /*1160*/  BSSY.RECONVERGENT B0, `(.L_x_30995) ;  /* 0x000000f000007945 */ /* 0x000fe60003800200 */
[----:B------:R-:W-:Y:S01]  /*1170*/  ISETP.GE.AND P1, PT, R3, R2, PT ;  /* 0x000000020300720c */ /* 0x000fe20003f26270 */
[----:B0-----:R-:W-:-:S05]  /*1180*/  @!P0 IMAD.WIDE.U32 R10, R13, 0x4, R10 ;  /* 0x000000040d0a8825 */ /* 0x001fca00078e000a */
[----:B------:R0:W-:Y:S07]  /*1190*/  @!P0 STG.E desc[UR4][R10.64], R6 ;  /* 0x000000060a008986 */ /* 0x0001ee000c101904 */
        /* <DEDUP_REMOVED lines=9> */
[----:B------:R1:W-:Y:S04]  /*1230*/  STG.E desc[UR4][R10.64], R8 ;  /* 0x000000080a007986 */ /* 0x0003e8000c101904 */
[----:B------:R1:W-:Y:S02]  /*1240*/  @!P0 STG.E desc[UR4][R6.64], R5 ;  /* 0x0000000506008986 */ /* 0x0003e4000c101904 */
.L_x_30996:
[----:B------:R-:W-:Y:S05]  /*1250*/  BSYNC.RECONVERGENT B0 ;  /* 0x0000000000007941 */ /* 0x000fea0003800200 */
.L_x_30995:
[----:B------:R-:W-:-:S13]  /*1260*/  ISETP.GE.AND P0, PT, R3, R2, PT ;  /* 0x000000020300720c */ /* 0x000fda0003f06270 */
[----:B------:R-:W-:Y:S05]  /*1270*/  @P0 EXIT ;  /* 0x000000000000094d */ /* 0x000fea0003800000 */
[----:B-1----:R-:W1:Y:S01]  /*1280*/  LDC.64 R4, c[0x0][0x390] ;  /* 0x0000e400ff047b82 */ /* 0x002e620000000a00 */
[----:B------:R-:W-:-:S05]  /*1290*/  LEA R3, R0, R3, 0x9 ;  /* 0x0000000300037211 */ /* 0x000fca00078e48ff */
[----:B-1----:R-:W-:-:S05]  /*12a0*/  IMAD.WIDE.U32 R2, R3, 0x4, R4 ;  /* 0x0000000403027825 */ /* 0x002fca00078e0004 */
[----:B------:R-:W-:Y:S01]  /*12b0*/  STG.E desc[UR4][R2.64], R9 ;  /* 0x0000000902007986 */ /* 0x000fe2000c101904 */
[----:B------:R-:W-:Y:S05]  /*12c0*/  EXIT ;  /* 0x000000000000794d */ /* 0x000fea0003800000 */
.L_x_30997:
        /* <DEDUP_REMOVED lines=11> */
.L_x_37197:


//--------------------- .text._ZN2at6native29vectorized_elementwise_kernelILi2ENS0_13BUnaryFunctorIiiiZZZNS0_15binary_internal21div_floor_kernel_cudaERNS_18TensorIteratorBaseEENKUlvE_clEvENKUlvE1_clEvEUliiE_EESt5arrayIPcLm2EEEEviT0_T1_ --------------------------
	.section	.text._ZN2at6native29vectorized_elementwise_kernelILi2ENS0_13BUnaryFunctorIiiiZZZNS0_15binary_internal21div_floor_kernel_cudaERNS_18TensorIteratorBaseEENKUlvE_clEvENKUlvE1_clEvEUliiE_EESt5arrayIPcLm2EEEEviT0_T1_,"ax",@progbits
	.align	128
        .global         _ZN2at6native29vectorized_elementwise_kernelILi2ENS0_13BUnaryFunctorIiiiZZZNS0_15binary_internal21div_floor_kernel_cudaERNS_18TensorIteratorBaseEENKUlvE_clEvENKUlvE1_clEvEUliiE_EESt5arrayIPcLm2EEEEviT0_T1_
        .type           _ZN2at6native29vectorized_elementwise_kernelILi2ENS0_13BUnaryFunctorIiiiZZZNS0_15binary_internal21div_floor_kernel_cudaERNS_18TensorIteratorBaseEENKUlvE_clEvENKUlvE1_clEvEUliiE_EESt5arrayIPcLm2EEEEviT0_T1_,@function
        .size           _ZN2at6native29vectorized_elementwise_kernelILi2ENS0_13BUnaryFunctorIiiiZZZNS0_15binary_internal21div_floor_kernel_cudaERNS_18TensorIteratorBaseEENKUlvE_clEvENKUlvE1_clEvEUliiE_EESt5arrayIPcLm2EEEEviT0_T1_,(.L_x_37198 - _ZN2at6native29vectorized_elementwise_kernelILi2ENS0_13BUnaryFunctorIiiiZZZNS0_15binary_internal21div_floor_kernel_cudaERNS_18TensorIteratorBaseEENKUlvE_clEvENKUlvE1_clEvEUliiE_EESt5arrayIPcLm2EEEEviT0_T1_)
        .other          _ZN2at6native29vectorized_elementwise_kernelILi2ENS0_13BUnaryFunctorIiiiZZZNS0_15binary_internal21div_floor_kernel_cudaERNS_18TensorIteratorBaseEENKUlvE_clEvENKUlvE1_clEvEUliiE_EESt5arrayIPcLm2EEEEviT0_T1_,@"STO_CUDA_ENTRY STV_DEFAULT"
_ZN2at6native29vectorized_elementwise_kernelILi2ENS0_13BUnaryFunctorIiiiZZZNS0_15binary_internal21div_floor_kernel_cudaERNS_18TensorIteratorBaseEENKUlvE_clEvENKUlvE1_clEvEUliiE_EESt5arrayIPcLm2EEEEviT0_T1_:
.text._ZN2at6native29vectorized_elementwise_kernelILi2ENS0_13BUnaryFunctorIiiiZZZNS0_15binary_internal21div_floor_kernel_cudaERNS_18TensorIteratorBaseEENKUlvE_clEvENKUlvE1_clEvEUliiE_EESt5arrayIPcLm2EEEEviT0_T1_:
        /* <DEDUP_REMOVED lines=21> */
[----:B------:R0:W5:Y:S07]  /*0150*/  @!P6 LDG.E R18, desc[UR4][R2.64] ;  /* 0x000000040212e981 */ /* 0x00016e000c1e1900 */
        /* <DEDUP_REMOVED lines=16> */
[----:B------:R-:W-:Y:S01]  /*0260*/  @!P0 IADD3 R21, PT, PT, R0, R25, RZ ;  /* 0x0000001900158210 */ /* 0x000fe20007ffe0ff */
[----:B------:R-:W-:Y:S01]  /*0270*/  @!P0 VIADD R25, R25, 0x80 ;  /* 0x0000008019198836 */ /* 0x000fe20000000000 */
[----:B------:R-:W2:Y:S04]  /*0280*/  @!P0 LDC.64 R6, c[0x0][0x398] ;  /* 0x0000e600ff068b82 */ /* 0x000ea80000000a00 */
[----:B------:R-:W-:-:S13]  /*0290*/  ISETP.GE.U32.AND P6, PT, R25, R16, PT ;  /* 0x000000101900720c */ /* 0x000fda0003fc6070 */
[----:B------:R-:W3:Y:S01]  /*02a0*/  @!P6 LDC.64 R8, c[0x0][0x398] ;  /* 0x0000e600ff08eb82 */ /* 0x000ee20000000a00 */
[----:B-1----:R-:W-:Y:S01]  /*02b0*/  @!P5 IMAD.WIDE.U32 R12, R20, 0x4, R12 ;  /* 0x00000004140cd825 */ /* 0x002fe200078e000c */
[----:B------:R-:W-:-:S03]  /*02c0*/  @!P6 IADD3 R25, PT, PT, R0, R25, RZ ;  /* 0x000000190019e210 */ /* 0x000fc60007ffe0ff */
[----:B------:R-:W-:Y:S02]  /*02d0*/  IMAD.MOV.U32 R20, RZ, RZ, RZ ;  /* 0x000000ffff147224 */ /* 0x000fe400078e00ff */
[----:B0-----:R-:W-:-:S04]  /*02e0*/  @!P2 IMAD.WIDE.U32 R2, R23, 0x4, R2 ;  /* 0x000000041702a825 */ /* 0x001fc800078e0002 */
[----:B------:R0:W5:Y:S01]  /*02f0*/  @!P5 LDG.E R20, desc[UR4][R12.64] ;  /* 0x000000040c14d981 */ /* 0x000162000c1e1900 */
[----:B----4-:R-:W-:-:S04]  /*0300*/  @!P1 IMAD.WIDE.U32 R4, R19, 0x4, R4 ;  /* 0x0000000413049825 */ /* 0x010fc800078e0004 */
[----:B--2---:R-:W-:-:S04]  /*0310*/  @!P0 IMAD.WIDE.U32 R6, R21, 0x4, R6 ;  /* 0x0000000415068825 */ /* 0x004fc800078e0006 */
[----:B------:R-:W-:Y:S01]  /*0320*/  IMAD.MOV.U32 R22, RZ, RZ, RZ ;  /* 0x000000ffff167224 */ /* 0x000fe200078e00ff */
[----:B0-----:R-:W-:Y:S01]  /*0330*/  CS2R R12, SRZ ;  /* 0x00000000000c7805 */ /* 0x001fe2000001ff00 */
[----:B------:R-:W-:Y:S02]  /*0340*/  IMAD.MOV.U32 R21, RZ, RZ, RZ ;  /* 0x000000ffff157224 */ /* 0x000fe400078e00ff */
[----:B------:R-:W-:Y:S02]  /*0350*/  IMAD.MOV.U32 R23, RZ, RZ, RZ ;  /* 0x000000ffff177224 */ /* 0x000fe400078e00ff */
[----:B------:R-:W-:Y:S01]  /*0360*/  IMAD.MOV.U32 R19, RZ, RZ, RZ ;  /* 0x000000ffff137224 */ /* 0x000fe200078e00ff */
[----:B------:R0:W5:Y:S01]  /*0370*/  @!P0 LDG.E R12, desc[UR4][R6.64] ;  /* 0x00000004060c8981 */ /* 0x000162000c1e1900 */
[----:B------:R-:W-:-:S03]  /*0380*/  @!P4 IMAD.WIDE.U32 R14, R29, 0x4, R14 ;  /* 0x000000041d0ec825 */ /* 0x000fc600078e000e */
[----:B------:R0:W5:Y:S01]  /*0390*/  @!P2 LDG.E R23, desc[UR4][R2.64] ;  /* 0x000000040217a981 */ /* 0x000162000c1e1900 */
[----:B---3--:R-:W-:-:S03]  /*03a0*/  @!P3 IMAD.WIDE.U32 R10, R27, 0x4, R10 ;  /* 0x000000041b0ab825 */ /* 0x008fc600078e000a */
[----:B------:R0:W5:Y:S01]  /*03b0*/  @!P4 LDG.E R22, desc[UR4][R14.64] ;  /* 0x000000040e16c981 */ /* 0x000162000c1e1900 */
[----:B------:R-:W-:-:S03]  /*03c0*/  @!P6 IMAD.WIDE.U32 R8, R25, 0x4, R8 ;  /* 0x000000041908e825 */ /* 0x000fc600078e0008 */
[----:B------:R0:W5:Y:S04]  /*03d0*/  @!P3 LDG.E R21, desc[UR4][R10.64] ;  /* 0x000000040a15b981 */ /* 0x000168000c1e1900 */
[----:B------:R0:W5:Y:S04]  /*03e0*/  @!P1 LDG.E R19, desc[UR4][R4.64] ;  /* 0x0000000404139981 */ /* 0x000168000c1e1900 */
[----:B------:R0:W5:Y:S01]  /*03f0*/  @!P6 LDG.E R13, desc[UR4][R8.64] ;  /* 0x00000004080de981 */ /* 0x000162000c1e1900 */
[----:B------:R-:W-:Y:S01]  /*0400*/  ISETP.GE.U32.AND P0, PT, R17, R16, PT ;  /* 0x000000101100720c */ /* 0x000fe20003f06070 */
[----:B------:R-:W-:-:S12]  /*0410*/  BSSY.RECONVERGENT B0, `(.L_x_30999) ;  /* 0x0000039000007945 */ /* 0x000fd80003800200 */
[----:B0-----:R-:W-:Y:S05]  /*0420*/  @P0 BRA `(.L_x_31000) ;  /* 0x0000000000dc0947 */ /* 0x001fea0003800000 */
[----:B------:R-:W0:Y:S02]  /*0430*/  LDC R5, c[0x0][0x388] ;  /* 0x0000e200ff057b82 */ /* 0x000e240000000800 */
[----:B0----5:R-:W-:-:S04]  /*0440*/  LOP3.LUT R8, R18, R5, RZ, 0x3c, !PT ;  /* 0x0000000512087212 */ /* 0x021fc800078e3cff */
        /* <DEDUP_REMOVED lines=30> */
.L_x_31001:
        /* <DEDUP_REMOVED lines=23> */
.L_x_31000:
[----:B------:R-:W-:Y:S05]  /*07a0*/  BSYNC.RECONVERGENT B0 ;  /* 0x0000000000007941 */ /* 0x000fea0003800200 */
.L_x_30999:
[----:B------:R-:W-:Y:S01]  /*07b0*/  IADD3 R3, PT, PT, R17, 0x80, RZ ;  /* 0x0000008011037810 */ /* 0x000fe20007ffe0ff */
[----:B------:R-:W-:Y:S03]  /*07c0*/  BSSY.RECONVERGENT B0, `(.L_x_31002) ;  /* 0x000003c000007945 */ /* 0x000fe60003800200 */
[----:B------:R-:W-:-:S13]  /*07d0*/  ISETP.GE.U32.AND P1, PT, R3, R16, PT ;  /* 0x000000100300720c */ /* 0x000fda0003f26070 */
[----:B------:R-:W-:Y:S05]  /*07e0*/  @P1 BRA `(.L_x_31003) ;  /* 0x0000000000e41947 */ /* 0x000fea0003800000 */
[----:B------:R-:W0:Y:S02]  /*07f0*/  LDC R7, c[0x0][0x388] ;  /* 0x0000e200ff077b82 */ /* 0x000e240000000800 */
[----:B0----5:R-:W-:-:S04]  /*0800*/  LOP3.LUT R10, R20, R7, RZ, 0x3c, !PT ;  /* 0x00000007140a7212 */ /* 0x021fc800078e3cff */
        /* <DEDUP_REMOVED lines=32> */
.L_x_31004:
        /* <DEDUP_REMOVED lines=23> */
.L_x_31003:
[----:B------:R-:W-:Y:S05]  /*0b80*/  BSYNC.RECONVERGENT B0 ;  /* 0x0000000000007941 */ /* 0x000fea0003800200 */
.L_x_31002:
[----:B------:R-:W-:Y:S01]  /*0b90*/  VIADD R5, R17, 0x100 ;  /* 0x0000010011057836 */ /* 0x000fe20000000000 */
[----:B------:R-:W-:Y:S04]  /*0ba0*/  BSSY.RECONVERGENT B0, `(.L_x_31005) ;  /* 0x000003c000007945 */ /* 0x000fe80003800200 */
        /* <DEDUP_REMOVED lines=14> */
[----:B0-----:R-:W-:-:S04]  /*0c90*/  IMAD.MOV R11, RZ, RZ, -R7 ;  /* 0x000000ffff0b7224 */ /* 0x001fc800078e0a07 */
        /* <DEDUP_REMOVED lines=20> */
.L_x_31007:
[----:B------:R-:W-:Y:S02]  /*0de0*/  IABS R8, R5 ;  /* 0x0000000500087213 */ /* 0x000fe40000000000 */
[----:B------:R-:W-:Y:S02]  /*0df0*/  IABS R22, R22 ;  /* 0x0000001600167213 */ /* 0x000fe40000000000 */
[----:B------:R-:W0:Y:S01]  /*0e00*/  I2F.RP R9, R8 ;  /* 0x0000000800097306 */ /* 0x000e220000209400 */
[----:B------:R-:W-:-:S07]  /*0e10*/  ISETP.GE.AND P3, PT, R14, RZ, PT ;  /* 0x000000ff0e00720c */ /* 0x000fce0003f66270 */
[----:B0-----:R-:W0:Y:S02]  /*0e20*/  MUFU.RCP R9, R9 ;  /* 0x0000000900097308 */ /* 0x001e240000001000 */
[----:B0-----:R-:W-:-:S06]  /*0e30*/  IADD3 R6, PT, PT, R9, 0xffffffe, RZ ;  /* 0x0ffffffe09067810 */ /* 0x001fcc0007ffe0ff */
[----:B------:R0:W1:Y:S02]  /*0e40*/  F2I.FTZ.U32.TRUNC.NTZ R7, R6 ;  /* 0x0000000600077305 */ /* 0x000064000021f000 */
[----:B0-----:R-:W-:Y:S02]  /*0e50*/  IMAD.MOV.U32 R6, RZ, RZ, RZ ;  /* 0x000000ffff067224 */ /* 0x001fe400078e00ff */
[----:B-1----:R-:W-:-:S04]  /*0e60*/  IMAD.MOV R11, RZ, RZ, -R7 ;  /* 0x000000ffff0b7224 */ /* 0x002fc800078e0a07 */
        /* <DEDUP_REMOVED lines=15> */
.L_x_31006:
[----:B------:R-:W-:Y:S05]  /*0f60*/  BSYNC.RECONVERGENT B0 ;  /* 0x0000000000007941 */ /* 0x000fea0003800200 */
.L_x_31005:
        /* <DEDUP_REMOVED lines=38> */
.L_x_31010:
        /* <DEDUP_REMOVED lines=22> */
.L_x_31009:
[----:B------:R-:W-:Y:S05]  /*1330*/  BSYNC.RECONVERGENT B0 ;  /* 0x0000000000007941 */ /* 0x000fea0003800200 */
.L_x_31008:
        /* <DEDUP_REMOVED lines=14> */
[----:B------:R-:W0:Y:S02]  /*1420*/  F2I.FTZ.U32.TRUNC.NTZ R9, R15 ;  /* 0x0000000f00097305 */ /* 0x000e24000021f000 */
[----:B0-----:R-:W-:-:S04]  /*1430*/  IMAD.MOV R8, RZ, RZ, -R9 ;  /* 0x000000ffff087224 */ /* 0x001fc800078e0a09 */
[----:B------:R-:W-:Y:S02]  /*1440*/  IMAD R7, R8, R11, RZ ;  /* 0x0000000b08077224 */ /* 0x000fe400078e02ff */
[----:B------:R-:W-:-:S04]  /*1450*/  IMAD.MOV.U32 R8, RZ, RZ, RZ ;  /* 0x000000ffff087224 */ /* 0x000fc800078e00ff */
        /* <DEDUP_REMOVED lines=20> */
.L_x_31013:
        /* <DEDUP_REMOVED lines=23> */
.L_x_31012:
[----:B------:R-:W-:Y:S05]  /*1710*/  BSYNC.RECONVERGENT B0 ;  /* 0x0000000000007941 */ /* 0x000fea0003800200 */
.L_x_31011:
        /* <DEDUP_REMOVED lines=38> */
.L_x_31016:
        /* <DEDUP_REMOVED lines=22> */
.L_x_31015:
[----:B------:R-:W-:Y:S05]  /*1ae0*/  BSYNC.RECONVERGENT B0 ;  /* 0x0000000000007941 */ /* 0x000fea0003800200 */
.L_x_31014:
        /* <DEDUP_REMOVED lines=37> */
.L_x_31019:
        /* <DEDUP_REMOVED lines=24> */
.L_x_31018:
[----:B------:R-:W-:Y:S05]  /*1ec0*/  BSYNC.RECONVERGENT B0 ;  /* 0x0000000000007941 */ /* 0x000fea0003800200 */
.L_x_31017:
[----:B------:R-:W-:Y:S01]  /*1ed0*/  VIADD R11, R17, 0x380 ;  /* 0x00000380110b7836 */ /* 0x000fe20000000000 */
[----:B------:R-:W-:Y:S04]  /*1ee0*/  BSSY.RECONVERGENT B0, `(.L_x_31020) ;  /* 0x000003c000007945 */ /* 0x000fe80003800200 */
[----:B------:R-:W-:-:S13]  /*1ef0*/  ISETP.GE.U32.AND P1, PT, R11, R16, PT ;  /* 0x000000100b00720c */ /* 0x000fda0003f26070 */
[----:B------:R-:W-:Y:S05]  /*1f00*/  @P1 BRA `(.L_x_31021) ;  /* 0x0000000000e41947 */ /* 0x000fea0003800000 */
[----:B-----5:R-:W0:Y:S02]  /*1f10*/  LDC R12, c[0x0][0x388] ;  /* 0x0000e200ff0c7b82 */ /* 0x020e240000000800 */
        /* <DEDUP_REMOVED lines=33> */
.L_x_31022:
        /* <DEDUP_REMOVED lines=23> */
.L_x_31021:
[----:B------:R-:W-:Y:S05]  /*22a0*/  BSYNC.RECONVERGENT B0 ;  /* 0x0000000000007941 */ /* 0x000fea0003800200 */
.L_x_31020:
[----:B-----5:R-:W0:Y:S01]  /*22b0*/  @!P0 LDC.64 R12, c[0x0][0x390] ;  /* 0x0000e400ff0c8b82 */ /* 0x020e220000000a00 */
[----:B------:R-:W-:Y:S01]  /*22c0*/  @!P0 IMAD.IADD R11, R0, 0x1, R17 ;  /* 0x00000001000b8824 */ /* 0x000fe200078e0211 */
[----:B------:R-:W-:Y:S01]  /*22d0*/  BSSY.RECONVERGENT B0, `(.L_x_31023) ;  /* 0x0000030000007945 */ /* 0x000fe20003800200 */
[----:B------:R-:W-:-:S03]  /*22e0*/  @!P0 IMAD.MOV.U32 R17, RZ, RZ, R3 ;  /* 0x000000ffff118224 */ /* 0x000fc600078e0003 */
[----:B------:R-:W-:Y:S01]  /*22f0*/  BSSY.RELIABLE B1, `(.L_x_31024) ;  /* 0x0000027000017945 */ /* 0x000fe20003800100 */
[----:B0-----:R-:W-:-:S05]  /*2300*/  @!P0 IMAD.WIDE.U32 R12, R11, 0x4, R12 ;  /* 0x000000040b0c8825 */ /* 0x001fca00078e000c */
[----:B------:R0:W-:Y:S01]  /*2310*/  @!P0 STG.E desc[UR4][R12.64], R2 ;  /* 0x000000020c008986 */ /* 0x0001e2000c101904 */
[----:B------:R-:W-:-:S13]  /*2320*/  ISETP.GE.U32.AND P0, PT, R17, R16, PT ;  /* 0x000000101100720c */ /* 0x000fda0003f06070 */
[----:B0-----:R-:W-:Y:S05]  /*2330*/  @P0 BRA `(.L_x_31025) ;  /* 0x0000000000300947 */ /* 0x001fea0003800000 */
[----:B------:R-:W0:Y:S01]  /*2340*/  LDC.64 R2, c[0x0][0x390] ;  /* 0x0000e400ff027b82 */ /* 0x000e220000000a00 */
[----:B------:R-:W-:Y:S01]  /*2350*/  IADD3 R11, PT, PT, R0, R17, RZ ;  /* 0x00000011000b7210 */ /* 0x000fe20007ffe0ff */
[----:B------:R-:W-:-:S05]  /*2360*/  VIADD R17, R17, 0x80 ;  /* 0x0000008011117836 */ /* 0x000fca0000000000 */
        /* <DEDUP_REMOVED lines=9> */
.L_x_31025:
[----:B------:R-:W-:-:S13]  /*2400*/  ISETP.GE.U32.AND P0, PT, R17, R16, PT ;  /* 0x000000101100720c */ /* 0x000fda0003f06070 */
[----:B------:R-:W-:Y:S05]  /*2410*/  @P0 BRA `(.L_x_31027) ;  /* 0x0000000000300947 */ /* 0x000fea0003800000 */
[----:B0-----:R-:W0:Y:S01]  /*2420*/  LDC.64 R2, c[0x0][0x390] ;  /* 0x0000e400ff027b82 */ /* 0x001e220000000a00 */
[----:B------:R-:W-:Y:S02]  /*2430*/  IMAD.IADD R5, R0, 0x1, R17 ;  /* 0x0000000100057824 */ /* 0x000fe400078e0211 */
[----:B------:R-:W-:Y:S02]  /*2440*/  VIADD R17, R17, 0x80 ;  /* 0x0000008011117836 */ /* 0x000fe40000000000 */
[----:B0-----:R-:W-:-:S05]  /*2450*/  IMAD.WIDE.U32 R2, R5, 0x4, R2 ;  /* 0x0000000405027825 */ /* 0x001fca00078e0002 */
[----:B------:R1:W-:Y:S02]  /*2460*/  STG.E desc[UR4][R2.64], R6 ;  /* 0x0000000602007986 */ /* 0x0003e4000c101904 */
.L_x_31026:
[----:B------:R-:W-:-:S13]  /*2470*/  ISETP.GE.U32.AND P0, PT, R17, R16, PT ;  /* 0x000000101100720c */ /* 0x000fda0003f06070 */
[----:B------:R-:W-:Y:S05]  /*2480*/  @P0 BRA `(.L_x_31028) ;  /* 0x0000000000340947 */ /* 0x000fea0003800000 */
[----:B01----:R-:W0:Y:S01]  /*2490*/  LDC.64 R2, c[0x0][0x390] ;  /* 0x0000e400ff027b82 */ /* 0x003e220000000a00 */
[----:B------:R-:W-:Y:S01]  /*24a0*/  IADD3 R5, PT, PT, R0, R17, RZ ;  /* 0x0000001100057210 */ /* 0x000fe20007ffe0ff */
[----:B------:R-:W-:-:S04]  /*24b0*/  VIADD R17, R17, 0x80 ;  /* 0x0000008011117836 */ /* 0x000fc80000000000 */
[----:B0-----:R-:W-:-:S05]  /*24c0*/  IMAD.WIDE.U32 R2, R5, 0x4, R2 ;  /* 0x0000000405027825 */ /* 0x001fca00078e0002 */
[----:B------:R1:W-:Y:S02]  /*24d0*/  STG.E desc[UR4][R2.64], R7 ;  /* 0x0000000702007986 */ /* 0x0003e4000c101904 */
.L_x_31027:
[----:B------:R-:W-:-:S13]  /*24e0*/  ISETP.GE.U32.AND P0, PT, R17, R16, PT ;  /* 0x000000101100720c */ /* 0x000fda0003f06070 */
[----:B------:R-:W-:Y:S05]  /*24f0*/  @P0 BREAK.RELIABLE B1 ;  /* 0x0000000000010942 */ /* 0x000fea0003800100 */
[----:B------:R-:W-:Y:S05]  /*2500*/  @P0 BRA `(.L_x_31029) ;  /* 0x0000000000300947 */ /* 0x000fea0003800000 */
[----:B01----:R-:W0:Y:S01]  /*2510*/  LDC.64 R2, c[0x0][0x390] ;  /* 0x0000e400ff027b82 */ /* 0x003e220000000a00 */
[----:B------:R-:W-:Y:S01]  /*2520*/  IMAD.IADD R5, R0, 0x1, R17 ;  /* 0x0000000100057824 */ /* 0x000fe200078e0211 */
[----:B------:R-:W-:-:S03]  /*2530*/  IADD3 R17, PT, PT, R17, 0x80, RZ ;  /* 0x0000008011117810 */ /* 0x000fc60007ffe0ff */
[----:B0-----:R-:W-:-:S05]  /*2540*/  IMAD.WIDE.U32 R2, R5, 0x4, R2 ;  /* 0x0000000405027825 */ /* 0x001fca00078e0002 */
[----:B------:R2:W-:Y:S02]  /*2550*/  STG.E desc[UR4][R2.64], R8 ;  /* 0x0000000802007986 */ /* 0x0005e4000c101904 */
.L_x_31028:
[----:B------:R-:W-:Y:S05]  /*2560*/  BSYNC.RELIABLE B1 ;  /* 0x0000000000017941 */ /* 0x000fea0003800100 */
.L_x_31024:
[----:B------:R-:W-:-:S13]  /*2570*/  ISETP.GE.U32.AND P0, PT, R17, R16, PT ;  /* 0x000000101100720c */ /* 0x000fda0003f06070 */
[----:B012---:R-:W0:Y:S01]  /*2580*/  @!P0 LDC.64 R2, c[0x0][0x390] ;  /* 0x0000e400ff028b82 */ /* 0x007e220000000a00 */
[----:B------:R-:W-:Y:S02]  /*2590*/  @!P0 IMAD.IADD R5, R0, 0x1, R17 ;  /* 0x0000000100058824 */ /* 0x000fe400078e0211 */
[----:B------:R-:W-:Y:S02]  /*25a0*/  @!P0 VIADD R17, R17, 0x80 ;  /* 0x0000008011118836 */ /* 0x000fe40000000000 */
[----:B0-----:R-:W-:-:S05]  /*25b0*/  @!P0 IMAD.WIDE.U32 R2, R5, 0x4, R2 ;  /* 0x0000000405028825 */ /* 0x001fca00078e0002 */
[----:B------:R2:W-:Y:S02]  /*25c0*/  @!P0 STG.E desc[UR4][R2.64], R9 ;  /* 0x0000000902008986 */ /* 0x0005e4000c101904 */
.L_x_31029:
[----:B------:R-:W-:Y:S05]  /*25d0*/  BSYNC.RECONVERGENT B0 ;  /* 0x0000000000007941 */ /* 0x000fea0003800200 */
.L_x_31023:
[----:B------:R-:W-:Y:S05]  /*25e0*/  WARPSYNC.ALL ;  /* 0x0000000000007948 */ /* 0x000fea0003800000 */
[----:B------:R-:W-:-:S13]  /*25f0*/  ISETP.GE.U32.AND P0, PT, R17, R16, PT ;  /* 0x000000101100720c */ /* 0x000fda0003f06070 */
[----:B------:R-:W-:Y:S05]  /*2600*/  @P0 EXIT ;  /* 0x000000000000094d */ /* 0x000fea0003800000 */
[----:B012---:R-:W0:Y:S01]  /*2610*/  LDC.64 R2, c[0x0][0x390] ;  /* 0x0000e400ff027b82 */ /* 0x007e220000000a00 */
[----:B------:R-:W-:-:S05]  /*2620*/  IADD3 R17, PT, PT, R0, R17, RZ ;  /* 0x0000001100117210 */ /* 0x000fca0007ffe0ff */
[----:B0-----:R-:W-:-:S05]  /*2630*/  IMAD.WIDE.U32 R2, R17, 0x4, R2 ;  /* 0x0000000411027825 */ /* 0x001fca00078e0002 */
[----:B------:R-:W-:Y:S01]  /*2640*/  STG.E desc[UR4][R2.64], R10 ;  /* 0x0000000a02007986 */ /* 0x000fe2000c101904 */
[----:B------:R-:W-:Y:S05]  /*2650*/  EXIT ;  /* 0x000000000000794d */ /* 0x000fea0003800000 */
.L_x_30998:
[----:B------:R-:W0:Y:S01]  /*2660*/  S2R R8, SR_TID.X ;  /* 0x0000000000087919 */ /* 0x000e220000002100 */
[----:B------:R-:W1:Y:S08]  /*2670*/  LDC.64 R2, c[0x0][0x398] ;  /* 0x0000e600ff027b82 */ /* 0x000e700000000a00 */
[----:B------:R-:W2:Y:S01]  /*2680*/  LDC R9, c[0x0][0x388] ;  /* 0x0000e200ff097b82 */ /* 0x000ea20000000800 */
[----:B-1----:R-:W-:-:S04]  /*2690*/  IMAD.WIDE.U32 R2, R0, 0x4, R2 ;  /* 0x0000000400027825 */ /* 0x002fc800078e0002 */
[----:B0-----:R-:W-:-:S05]  /*26a0*/  IMAD.WIDE.U32 R12, R8, 0x8, R2 ;  /* 0x00000008080c7825 */ /* 0x001fca00078e0002 */
[----:B------:R-:W2:Y:S04]  /*26b0*/  LDG.E.64 R6, desc[UR4][R12.64] ;  /* 0x000000040c067981 */ /* 0x000ea8000c1e1b00 */
        /* <DEDUP_REMOVED lines=8> */
[----:B------:R-:W-:Y:S02]  /*2740*/  MOV R16, RZ ;  /* 0x000000ff00107202 */ /* 0x000fe40000000f00 */
[----:B------:R-:W0:Y:S01]  /*2750*/  I2F.RP R18, R12 ;  /* 0x0000000c00127306 */ /* 0x000e220000209400 */
[----:B------:R-:W-:Y:S02]  /*2760*/  IABS R15, R6 ;  /* 0x00000006000f7213 */ /* 0x000fe40000000000 */
[----:B------:R-:W-:Y:S02]  /*2770*/  ISETP.GE.AND P2, PT, R14, RZ, PT ;  /* 0x000000ff0e00720c */ /* 0x000fe40003f46270 */
[----:B------:R-:W-:-:S03]  /*2780*/  LOP3.LUT R14, RZ, R9, RZ, 0x33, !PT ;  /* 0x00000009ff0e7212 */ /* 0x000fc600078e33ff */
[----:B0-----:R-:W0:Y:S02]  /*2790*/  MUFU.RCP R18, R18 ;  /* 0x0000001200127308 */ /* 0x001e240000001000 */
[----:B0-----:R-:W-:-:S06]  /*27a0*/  VIADD R19, R18, 0xffffffe ;  /* 0x0ffffffe12137836 */ /* 0x001fcc0000000000 */
[----:B------:R-:W0:Y:S02]  /*27b0*/  F2I.FTZ.U32.TRUNC.NTZ R17, R19 ;  /* 0x0000001300117305 */ /* 0x000e24000021f000 */
[----:B0-----:R-:W-:-:S04]  /*27c0*/  IMAD R13, R17, R12, RZ ;  /* 0x0000000c110d7224 */ /* 0x001fc800078e02ff */
[----:B------:R-:W-:-:S04]  /*27d0*/  IMAD.MOV R13, RZ, RZ, -R13 ;  /* 0x000000ffff0d7224 */ /* 0x000fc800078e0a0d */
[----:B------:R-:W-:-:S04]  /*27e0*/  IMAD.HI.U32 R13, R17, R13, R16 ;  /* 0x0000000d110d7227 */ /* 0x000fc800078e0010 */
[----:B------:R-:W-:-:S04]  /*27f0*/  IMAD.MOV.U32 R17, RZ, RZ, R15 ;  /* 0x000000ffff117224 */ /* 0x000fc800078e000f */
[----:B------:R-:W-:-:S04]  /*2800*/  IMAD.HI.U32 R15, R13, R17, RZ ;  /* 0x000000110d0f7227 */ /* 0x000fc800078e00ff */
[----:B------:R-:W-:-:S04]  /*2810*/  IMAD.MOV R16, RZ, RZ, -R15 ;  /* 0x000000ffff107224 */ /* 0x000fc800078e0a0f */
[----:B------:R-:W-:-:S05]  /*2820*/  IMAD R17, R12, R16, R17 ;  /* 0x000000100c117224 */ /* 0x000fca00078e0211 */
[----:B------:R-:W-:-:S13]  /*2830*/  ISETP.GT.U32.AND P1, PT, R12, R17, PT ;  /* 0x000000110c00720c */ /* 0x000fda0003f24070 */
[----:B------:R-:W-:Y:S01]  /*2840*/  @!P1 IADD3 R17, PT, PT, R17, -R12, RZ ;  /* 0x8000000c11119210 */ /* 0x000fe20007ffe0ff */
[----:B------:R-:W-:-:S03]  /*2850*/  @!P1 VIADD R15, R15, 0x1 ;  /* 0x000000010f0f9836 */ /* 0x000fc60000000000 */
[----:B------:R-:W-:-:S13]  /*2860*/  ISETP.GE.U32.AND P0, PT, R17, R12, PT ;  /* 0x0000000c1100720c */ /* 0x000fda0003f06070 */
[----:B------:R-:W-:Y:S01]  /*2870*/  @P0 VIADD R15, R15, 0x1 ;  /* 0x000000010f0f0836 */ /* 0x000fe20000000000 */
[----:B------:R-:W-:-:S04]  /*2880*/  ISETP.NE.AND P0, PT, R9, RZ, PT ;  /* 0x000000ff0900720c */ /* 0x000fc80003f05270 */
[----:B------:R-:W-:-:S04]  /*2890*/  @!P2 IADD3 R15, PT, PT, -R15, RZ, RZ ;  /* 0x000000ff0f0fa210 */ /* 0x000fc80007ffe1ff */
[----:B------:R-:W-:-:S05]  /*28a0*/  SEL R15, R14, R15, !P0 ;  /* 0x0000000f0e0f7207 */ /* 0x000fca0004000000 */
[----:B------:R-:W-:-:S04]  /*28b0*/  IMAD.MOV R16, RZ, RZ, -R15 ;  /* 0x000000ffff107224 */ /* 0x000fc800078e0a0f */
[----:B------:R-:W-:-:S05]  /*28c0*/  IMAD R6, R9, R16, R6 ;  /* 0x0000001009067224 */ /* 0x000fca00078e0206 */
[----:B------:R-:W-:Y:S01]  /*28d0*/  ISETP.NE.AND P1, PT, R6, RZ, PT ;  /* 0x000000ff0600720c */ /* 0x000fe20003f25270 */
[----:B------:R-:W-:-:S12]  /*28e0*/  VIADD R6, R15, 0xffffffff ;  /* 0xffffffff0f067836 */ /* 0x000fd80000000000 */
[----:B------:R-:W-:Y:S01]  /*28f0*/  @!P1 IADD3 R6, PT, PT, R15, RZ, RZ ;  /* 0x000000ff0f069210 */ /* 0x000fe20007ffe0ff */
[----:B------:R-:W-:Y:S06]  /*2900*/  BRA `(.L_x_31032) ;  /* 0x00000000005c7947 */ /* 0x000fec0003800000 */
.L_x_31031:
[-C--:B------:R-:W-:Y:S02]  /*2910*/  IABS R12, R9.reuse ;  /* 0x00000009000c7213 */ /* 0x080fe40000000000 */
[----:B------:R-:W-:Y:S02]  /*2920*/  IABS R6, R6 ;  /* 0x0000000600067213 */ /* 0x000fe40000000000 */
[----:B------:R-:W0:Y:S01]  /*2930*/  I2F.RP R15, R12 ;  /* 0x0000000c000f7306 */ /* 0x000e220000209400 */
[----:B------:R-:W-:Y:S02]  /*2940*/  ISETP.GE.AND P2, PT, R14, RZ, PT ;  /* 0x000000ff0e00720c */ /* 0x000fe40003f46270 */
[----:B------:R-:W-:-:S05]  /*2950*/  LOP3.LUT R14, RZ, R9, RZ, 0x33, !PT ;  /* 0x00000009ff0e7212 */ /* 0x000fca00078e33ff */
[----:B0-----:R-:W0:Y:S02]  /*2960*/  MUFU.RCP R15, R15 ;  /* 0x0000000f000f7308 */ /* 0x001e240000001000 */
[----:B0-----:R-:W-:-:S06]  /*2970*/  VIADD R16, R15, 0xffffffe ;  /* 0x0ffffffe0f107836 */ /* 0x001fcc0000000000 */
[----:B------:R0:W1:Y:S02]  /*2980*/  F2I.FTZ.U32.TRUNC.NTZ R17, R16 ;  /* 0x0000001000117305 */ /* 0x000064000021f000 */
[----:B0-----:R-:W-:Y:S02]  /*2990*/  HFMA2 R16, -RZ, RZ, 0, 0 ;  /* 0x00000000ff107431 */ /* 0x001fe400000001ff */
[----:B-1----:R-:W-:-:S04]  /*29a0*/  IMAD R13, R17, R12, RZ ;  /* 0x0000000c110d7224 */ /* 0x002fc800078e02ff */
[----:B------:R-:W-:-:S04]  /*29b0*/  IMAD.MOV R13, RZ, RZ, -R13 ;  /* 0x000000ffff0d7224 */ /* 0x000fc800078e0a0d */
        /* <DEDUP_REMOVED lines=10> */
[----:B------:R-:W-:-:S05]  /*2a60*/  @!P2 IMAD.MOV R15, RZ, RZ, -R15 ;  /* 0x000000ffff0fa224 */ /* 0x000fca00078e0a0f */
[----:B------:R-:W-:-:S07]  /*2a70*/  SEL R6, R14, R15, !P0 ;  /* 0x0000000f0e067207 */ /* 0x000fce0004000000 */
.L_x_31032:
[----:B------:R-:W-:Y:S05]  /*2a80*/  BSYNC.RECONVERGENT B0 ;  /* 0x0000000000007941 */ /* 0x000fea0003800200 */
.L_x_31030:
[----:B------:R-:W-:Y:S01]  /*2a90*/  LOP3.LUT R18, R7, R9, RZ, 0x3c, !PT ;  /* 0x0000000907127212 */ /* 0x000fe200078e3cff */
[----:B------:R-:W-:Y:S03]  /*2aa0*/  BSSY.RECONVERGENT B0, `(.L_x_31033) ;  /* 0x0000022000007945 */ /* 0x000fe60003800200 */
[----:B------:R-:W-:-:S13]  /*2ab0*/  ISETP.GT.AND P1, PT, R18, -0x1, PT ;  /* 0xffffffff1200780c */ /* 0x000fda0003f24270 */
[----:B------:R-:W-:Y:S05]  /*2ac0*/  @P1 BRA `(.L_x_31034) ;  /* 0x0000000000481947 */ /* 0x000fea0003800000 */
[----:B------:R-:W-:Y:S02]  /*2ad0*/  IABS R17, R7 ;  /* 0x0000000700117213 */ /* 0x000fe40000000000 */
[----:B------:R-:W-:-:S03]  /*2ae0*/  ISETP.GE.AND P3, PT, R18, RZ, PT ;  /* 0x000000ff1200720c */ /* 0x000fc60003f66270 */
[----:B------:R-:W-:-:S05]  /*2af0*/  IMAD.HI.U32 R15, R13, R17, RZ ;  /* 0x000000110d0f7227 */ /* 0x000fca00078e00ff */
[----:B------:R-:W-:-:S05]  /*2b00*/  IADD3 R16, PT, PT, -R15, RZ, RZ ;  /* 0x000000ff0f107210 */ /* 0x000fca0007ffe1ff */
[----:B------:R-:W-:-:S05]  /*2b10*/  IMAD R17, R12, R16, R17 ;  /* 0x000000100c117224 */ /* 0x000fca00078e0211 */
[----:B------:R-:W-:-:S13]  /*2b20*/  ISETP.GT.U32.AND P2, PT, R12, R17, PT ;  /* 0x000000110c00720c */ /* 0x000fda0003f44070 */
[----:B------:R-:W-:Y:S02]  /*2b30*/  @!P2 IMAD.IADD R17, R17, 0x1, -R12 ;  /* 0x000000011111a824 */ /* 0x000fe400078e0a0c */
[----:B------:R-:W-:-:S03]  /*2b40*/  @!P2 VIADD R15, R15, 0x1 ;  /* 0x000000010f0fa836 */ /* 0x000fc60000000000 */
[----:B------:R-:W-:-:S13]  /*2b50*/  ISETP.GE.U32.AND P1, PT, R17, R12, PT ;  /* 0x0000000c1100720c */ /* 0x000fda0003f26070 */
[----:B------:R-:W-:-:S05]  /*2b60*/  @P1 IADD3 R15, PT, PT, R15, 0x1, RZ ;  /* 0x000000010f0f1810 */ /* 0x000fca0007ffe0ff */
[----:B------:R-:W-:-:S05]  /*2b70*/  @!P3 IMAD.MOV R15, RZ, RZ, -R15 ;  /* 0x000000ffff0fb224 */ /* 0x000fca00078e0a0f */
[----:B------:R-:W-:-:S05]  /*2b80*/  SEL R15, R14, R15, !P0 ;  /* 0x0000000f0e0f7207 */ /* 0x000fca0004000000 */
[----:B------:R-:W-:-:S04]  /*2b90*/  IMAD.MOV R16, RZ, RZ, -R15 ;  /* 0x000000ffff107224 */ /* 0x000fc800078e0a0f */
[----:B------:R-:W-:-:S05]  /*2ba0*/  IMAD R7, R9, R16, R7 ;  /* 0x0000001009077224 */ /* 0x000fca00078e0207 */
[----:B------:R-:W-:Y:S02]  /*2bb0*/  ISETP.NE.AND P1, PT, R7, RZ, PT ;  /* 0x000000ff0700720c */ /* 0x000fe40003f25270 */
[----:B------:R-:W-:-:S11]  /*2bc0*/  IADD3 R7, PT, PT, R15, -0x1, RZ ;  /* 0xffffffff0f077810 */ /* 0x000fd60007ffe0ff */
[----:B------:R-:W-:Y:S01]  /*2bd0*/  @!P1 IMAD.MOV R7, RZ, RZ, R15 ;  /* 0x000000ffff079224 */ /* 0x000fe200078e020f */
[----:B------:R-:W-:Y:S06]  /*2be0*/  BRA `(.L_x_31035) ;  /* 0x0000000000347947 */ /* 0x000fec0003800000 */
.L_x_31034:
[----:B------:R-:W-:Y:S02]  /*2bf0*/  IABS R7, R7 ;  /* 0x0000000700077213 */ /* 0x000fe40000000000 */
[----:B------:R-:W-:-:S03]  /*2c00*/  ISETP.GE.AND P3, PT, R18, RZ, PT ;  /* 0x000000ff1200720c */ /* 0x000fc60003f66270 */
[----:B------:R-:W-:-:S04]  /*2c10*/  IMAD.HI.U32 R15, R13, R7, RZ ;  /* 0x000000070d0f7227 */ /* 0x000fc800078e00ff */
[----:B------:R-:W-:-:S04]  /*2c20*/  IMAD.MOV R16, RZ, RZ, -R15 ;  /* 0x000000ffff107224 */ /* 0x000fc800078e0a0f */
[----:B------:R-:W-:-:S05]  /*2c30*/  IMAD R7, R12, R16, R7 ;  /* 0x000000100c077224 */ /* 0x000fca00078e0207 */
[----:B------:R-:W-:-:S13]  /*2c40*/  ISETP.GT.U32.AND P1, PT, R12, R7, PT ;  /* 0x000000070c00720c */ /* 0x000fda0003f24070 */
[----:B------:R-:W-:Y:S01]  /*2c50*/  @!P1 IADD3 R7, PT, PT, R7, -R12, RZ ;  /* 0x8000000c07079210 */ /* 0x000fe20007ffe0ff */
[----:B------:R-:W-:-:S03]  /*2c60*/  @!P1 VIADD R15, R15, 0x1 ;  /* 0x000000010f0f9836 */ /* 0x000fc60000000000 */
[----:B------:R-:W-:-:S13]  /*2c70*/  ISETP.GE.U32.AND P2, PT, R7, R12, PT ;  /* 0x0000000c0700720c */ /* 0x000fda0003f46070 */
[----:B------:R-:W-:-:S05]  /*2c80*/  @P2 VIADD R15, R15, 0x1 ;  /* 0x000000010f0f2836 */ /* 0x000fca0000000000 */
[----:B------:R-:W-:-:S05]  /*2c90*/  MOV R7, R15 ;  /* 0x0000000f00077202 */ /* 0x000fca0000000f00 */
[----:B------:R-:W-:-:S05]  /*2ca0*/  @!P3 IMAD.MOV R7, RZ, RZ, -R7 ;  /* 0x000000ffff07b224 */ /* 0x000fca00078e0a07 */
[----:B------:R-:W-:-:S07]  /*2cb0*/  SEL R7, R14, R7, !P0 ;  /* 0x000000070e077207 */ /* 0x000fce0004000000 */
.L_x_31035:
[----:B------:R-:W-:Y:S05]  /*2cc0*/  BSYNC.RECONVERGENT B0 ;  /* 0x0000000000007941 */ /* 0x000fea0003800200 */
.L_x_31033:
[----:B-----5:R-:W-:Y:S01]  /*2cd0*/  LOP3.LUT R18, R10, R9, RZ, 0x3c, !PT ;  /* 0x000000090a127212 */ /* 0x020fe200078e3cff */
[----:B------:R-:W-:Y:S03]  /*2ce0*/  BSSY.RECONVERGENT B0, `(.L_x_31036) ;  /* 0x0000021000007945 */ /* 0x000fe60003800200 */
[----:B------:R-:W-:-:S13]  /*2cf0*/  ISETP.GT.AND P1, PT, R18, -0x1, PT ;  /* 0xffffffff1200780c */ /* 0x000fda0003f24270 */
[----:B------:R-:W-:Y:S05]  /*2d00*/  @P1 BRA `(.L_x_31037) ;  /* 0x0000000000481947 */ /* 0x000fea0003800000 */
        /* <DEDUP_REMOVED lines=18> */
.L_x_31037:
[----:B------:R-:W-:Y:S02]  /*2e30*/  IABS R10, R10 ;  /* 0x0000000a000a7213 */ /* 0x000fe40000000000 */
[----:B------:R-:W-:-:S03]  /*2e40*/  ISETP.GE.AND P3, PT, R18, RZ, PT ;  /* 0x000000ff1200720c */ /* 0x000fc60003f66270 */
[----:B------:R-:W-:-:S04]  /*2e50*/  IMAD.HI.U32 R15, R13, R10, RZ ;  /* 0x0000000a0d0f7227 */ /* 0x000fc800078e00ff */
[----:B------:R-:W-:-:S04]  /*2e60*/  IMAD.MOV R17, RZ, RZ, -R15 ;  /* 0x000000ffff117224 */ /* 0x000fc800078e0a0f */
[----:B------:R-:W-:-:S05]  /*2e70*/  IMAD R17, R12, R17, R10 ;  /* 0x000000110c117224 */ /* 0x000fca00078e020a */
[----:B------:R-:W-:-:S13]  /*2e80*/  ISETP.GT.U32.AND P1, PT, R12, R17, PT ;  /* 0x000000110c00720c */ /* 0x000fda0003f24070 */
[----:B------:R-:W-:Y:S01]  /*2e90*/  @!P1 IMAD.IADD R17, R17, 0x1, -R12 ;  /* 0x0000000111119824 */ /* 0x000fe200078e0a0c */
[----:B------:R-:W-:-:S04]  /*2ea0*/  @!P1 IADD3 R15, PT, PT, R15, 0x1, RZ ;  /* 0x000000010f0f9810 */ /* 0x000fc80007ffe0ff */
[----:B------:R-:W-:-:S13]  /*2eb0*/  ISETP.GE.U32.AND P2, PT, R17, R12, PT ;  /* 0x0000000c1100720c */ /* 0x000fda0003f46070 */
[----:B------:R-:W-:-:S04]  /*2ec0*/  @P2 VIADD R15, R15, 0x1 ;  /* 0x000000010f0f2836 */ /* 0x000fc80000000000 */
[----:B------:R-:W-:-:S05]  /*2ed0*/  @!P3 IMAD.MOV R15, RZ, RZ, -R15 ;  /* 0x000000ffff0fb224 */ /* 0x000fca00078e0a0f */
[----:B------:R-:W-:-:S07]  /*2ee0*/  SEL R10, R14, R15, !P0 ;  /* 0x0000000f0e0a7207 */ /* 0x000fce0004000000 */
.L_x_31038:
[----:B------:R-:W-:Y:S05]  /*2ef0*/  BSYNC.RECONVERGENT B0 ;  /* 0x0000000000007941 */ /* 0x000fea0003800200 */
.L_x_31036:
        /* <DEDUP_REMOVED lines=22> */
.L_x_31040:
        /* <DEDUP_REMOVED lines=13> */
.L_x_31041:
[----:B------:R-:W-:Y:S05]  /*3130*/  BSYNC.RECONVERGENT B0 ;  /* 0x0000000000007941 */ /* 0x000fea0003800200 */
.L_x_31039:
[----:B------:R-:W-:Y:S01]  /*3140*/  LOP3.LUT R18, R4, R9, RZ, 0x3c, !PT ;  /* 0x0000000904127212 */ /* 0x000fe200078e3cff */
        /* <DEDUP_REMOVED lines=21> */
.L_x_31043:
        /* <DEDUP_REMOVED lines=12> */
.L_x_31044:
[----:B------:R-:W-:Y:S05]  /*3360*/  BSYNC.RECONVERGENT B0 ;  /* 0x0000000000007941 */ /* 0x000fea0003800200 */
.L_x_31042:
        /* <DEDUP_REMOVED lines=22> */
.L_x_31046:
        /* <DEDUP_REMOVED lines=13> */
.L_x_31047:
[----:B------:R-:W-:Y:S05]  /*35a0*/  BSYNC.RECONVERGENT B0 ;  /* 0x0000000000007941 */ /* 0x000fea0003800200 */
.L_x_31045:
        /* <DEDUP_REMOVED lines=22> */
.L_x_31049:
        /* <DEDUP_REMOVED lines=12> */
.L_x_31050:
[----:B------:R-:W-:Y:S05]  /*37d0*/  BSYNC.RECONVERGENT B0 ;  /* 0x0000000000007941 */ /* 0x000fea0003800200 */
.L_x_31048:
        /* <DEDUP_REMOVED lines=22> */
.L_x_31052:
        /* <DEDUP_REMOVED lines=13> */
.L_x_31053:
[----:B------:R-:W-:Y:S05]  /*3a10*/  BSYNC.RECONVERGENT B0 ;  /* 0x0000000000007941 */ /* 0x000fea0003800200 */
.L_x_31051:
        /* <DEDUP_REMOVED lines=8> */
.L_x_31054:
        /* <DEDUP_REMOVED lines=14> */
.L_x_37198:


//--------------------- .text._ZN2at6native29vectorized_elementwise_kernelILi4ENS0_13BUnaryFunctorIiiiZZZNS0_15binary_internal21div_floor_kernel_cudaERNS_18TensorIteratorBaseEENKUlvE_clEvENKUlvE1_clEvEUliiE_EESt5arrayIPcLm2EEEEviT0_T1_ --------------------------
	.section	.text._ZN2at6native29vectorized_elementwise_kernelILi4ENS0_13BUnaryFunctorIiiiZZZNS0_15binary_internal21div_floor_kernel_cudaERNS_18TensorIteratorBaseEENKUlvE_clEvENKUlvE1_clEvEUliiE_EESt5arrayIPcLm2EEEEviT0_T1_,"ax",@progbits
	.align	128
        .global         _ZN2at6native29vectorized_elementwise_kernelILi4ENS0_13BUnaryFunctorIiiiZZZNS0_15binary_internal21div_floor_kernel_cudaERNS_18TensorIteratorBaseEENKUlvE_clEvENKUlvE1_clEvEUliiE_EESt5arrayIPcLm2EEEEviT0_T1_
        .type           _ZN2at6native29vectorized_elementwise_kernelILi4ENS0_13BUnaryFunctorIiiiZZZNS0_15binary_internal21div_floor_kernel_cudaERNS_18TensorIteratorBaseEENKUlvE_clEvENKUlvE1_clEvEUliiE_EESt5arrayIPcLm2EEEEviT0_T1_,@function
        .size           _ZN2at6native29vectorized_elementwise_kernelILi4ENS0_13BUnaryFunctorIiiiZZZNS0_15binary_internal21div_floor_kernel_cudaERNS_18TensorIteratorBaseEENKUlvE_clEvENKUlvE1_clEvEUliiE_EESt5arrayIPcLm2EEEEviT0_T1_,(.L_x_37199 - _ZN2at6native29vectorized_elementwise_kernelILi4ENS0_13BUnaryFunctorIiiiZZZNS0_15binary_internal21div_floor_kernel_cudaERNS_18TensorIteratorBaseEENKUlvE_clEvENKUlvE1_clEvEUliiE_EESt5arrayIPcLm2EEEEviT0_T1_)
        .other          _ZN2at6native29vectorized_elementwise_kernelILi4ENS0_13BUnaryFunctorIiiiZZZNS0_15binary_internal21div_floor_kernel_cudaERNS_18TensorIteratorBaseEENKUlvE_clEvENKUlvE1_clEvEUliiE_EESt5arrayIPcLm2EEEEviT0_T1_,@"STO_CUDA_ENTRY STV_DEFAULT"
_ZN2at6native29vectorized_elementwise_kernelILi4ENS0_13BUnaryFunctorIiiiZZZNS0_15binary_internal21div_floor_kernel_cudaERNS_18TensorIteratorBaseEENKUlvE_clEvENKUlvE1_clEvEUliiE_EESt5arrayIPcLm2EEEEviT0_T1_:
.text._ZN2at6native29vectorized_elementwise_kernelILi4ENS0_13BUnaryFunctorIiiiZZZNS0_15binary_internal21div_floor_kernel_cudaERNS_18TensorIteratorBaseEENKUlvE_clEvENKUlvE1_clEvEUliiE_EESt5arrayIPcLm2EEEEviT0_T1_:
        /* <DEDUP_REMOVED lines=99> */
.L_x_31058:
        /* <DEDUP_REMOVED lines=23> */
.L_x_31057:
[----:B------:R-:W-:Y:S05]  /*07a0*/  BSYNC.RECONVERGENT B0 ;  /* 0x0000000000007941 */ /* 0x000fea0003800200 */
.L_x_31056:
        /* <DEDUP_REMOVED lines=38> */
.L_x_31061:
        /* <DEDUP_REMOVED lines=23> */
.L_x_31060:
[----:B------:R-:W-:Y:S05]  /*0b80*/  BSYNC.RECONVERGENT B0 ;  /* 0x0000000000007941 */ /* 0x000fea0003800200 */
.L_x_31059:
        /* <DEDUP_REMOVED lines=37> */
.L_x_31064:
        /* <DEDUP_REMOVED lines=24> */
.L_x_31063:
[----:B------:R-:W-:Y:S05]  /*0f60*/  BSYNC.RECONVERGENT B0 ;  /* 0x0000000000007941 */ /* 0x000fea0003800200 */
.L_x_31062:
        /* <DEDUP_REMOVED lines=38> */
.L_x_31067:
        /* <DEDUP_REMOVED lines=22> */
.L_x_31066:
[----:B------:R-:W-:Y:S05]  /*1330*/  BSYNC.RECONVERGENT B0 ;  /* 0x0000000000007941 */ /* 0x000fea0003800200 */
.L_x_31065:
        /* <DEDUP_REMOVED lines=38> */
.L_x_31070:
        /* <DEDUP_REMOVED lines=23> */
.L_x_31069:
[----:B------:R-:W-:Y:S05]  /*1710*/  BSYNC.RECONVERGENT B0 ;  /* 0x0000000000007941 */ /* 0x000fea0003800200 */
.L_x_31068:
        /* <DEDUP_REMOVED lines=38> */
.L_x_31073:
        /* <DEDUP_REMOVED lines=22> */
.L_x_31072:
[----:B------:R-:W-:Y:S05]  /*1ae0*/  BSYNC.RECONVERGENT B0 ;  /* 0x0000000000007941 */ /* 0x000fea0003800200 */
.L_x_31071:
        /* <DEDUP_REMOVED lines=37> */
.L_x_31076:
        /* <DEDUP_REMOVED lines=24> */
.L_x_31075:
[----:B------:R-:W-:Y:S05]  /*1ec0*/  BSYNC.RECONVERGENT B0 ;  /* 0x0000000000007941 */ /* 0x000fea0003800200 */
.L_x_31074:
[----:B------:R-:W-:Y:S01]  /*1ed0*/  IADD3 R11, PT, PT, R17, 0x380, RZ ;  /* 0x00000380110b7810 */ /* 0x000fe20007ffe0ff */
[----:B------:R-:W-:Y:S03]  /*1ee0*/  BSSY.RECONVERGENT B0, `(.L_x_31077) ;  /* 0x000003c000007945 */ /* 0x000fe60003800200 */
[----:B------:R-:W-:-:S13]  /*1ef0*/  ISETP.GE.U32.AND P1, PT, R11, R16, PT ;  /* 0x000000100b00720c */ /* 0x000fda0003f26070 */
        /* <DEDUP_REMOVED lines=35> */
.L_x_31079:
        /* <DEDUP_REMOVED lines=23> */
.L_x_31078:
[----:B------:R-:W-:Y:S05]  /*22a0*/  BSYNC.RECONVERGENT B0 ;  /* 0x0000000000007941 */ /* 0x000fea0003800200 */
.L_x_31077:
[----:B-----5:R-:W0:Y:S01]  /*22b0*/  @!P0 LDC.64 R12, c[0x0][0x390] ;  /* 0x0000e400ff0c8b82 */ /* 0x020e220000000a00 */
[----:B------:R-:W-:Y:S01]  /*22c0*/  @!P0 IMAD.IADD R11, R0, 0x1, R17 ;  /* 0x00000001000b8824 */ /* 0x000fe200078e0211 */
[----:B------:R-:W-:Y:S01]  /*22d0*/  @!P0 MOV R17, R3 ;  /* 0x0000000300118202 */ /* 0x000fe20000000f00 */
        /* <DEDUP_REMOVED lines=18> */
.L_x_31082:
[----:B------:R-:W-:-:S13]  /*2400*/  ISETP.GE.U32.AND P0, PT, R17, R16, PT ;  /* 0x000000101100720c */ /* 0x000fda0003f06070 */
[----:B------:R-:W-:Y:S05]  /*2410*/  @P0 BRA `(.L_x_31084) ;  /* 0x0000000000300947 */ /* 0x000fea0003800000 */
[----:B0-----:R-:W0:Y:S01]  /*2420*/  LDC.64 R2, c[0x0][0x390] ;  /* 0x0000e400ff027b82 */ /* 0x001e220000000a00 */
[----:B------:R-:W-:Y:S01]  /*2430*/  IMAD.IADD R5, R0, 0x1, R17 ;  /* 0x0000000100057824 */ /* 0x000fe200078e0211 */
[----:B------:R-:W-:-:S03]  /*2440*/  IADD3 R17, PT, PT, R17, 0x80, RZ ;  /* 0x0000008011117810 */ /* 0x000fc60007ffe0ff */
[----:B0-----:R-:W-:-:S05]  /*2450*/  IMAD.WIDE.U32 R2, R5, 0x4, R2 ;  /* 0x0000000405027825 */ /* 0x001fca00078e0002 */
[----:B------:R1:W-:Y:S02]  /*2460*/  STG.E desc[UR4][R2.64], R6 ;  /* 0x0000000602007986 */ /* 0x0003e4000c101904 */
.L_x_31083:
[----:B------:R-:W-:-:S13]  /*2470*/  ISETP.GE.U32.AND P0, PT, R17, R16, PT ;  /* 0x000000101100720c */ /* 0x000fda0003f06070 */
[----:B------:R-:W-:Y:S05]  /*2480*/  @P0 BRA `(.L_x_31085) ;  /* 0x0000000000340947 */ /* 0x000fea0003800000 */
[----:B01----:R-:W0:Y:S01]  /*2490*/  LDC.64 R2, c[0x0][0x390] ;  /* 0x0000e400ff027b82 */ /* 0x003e220000000a00 */
[----:B------:R-:W-:Y:S02]  /*24a0*/  IMAD.IADD R5, R0, 0x1, R17 ;  /* 0x0000000100057824 */ /* 0x000fe400078e0211 */
[----:B------:R-:W-:Y:S02]  /*24b0*/  VIADD R17, R17, 0x80 ;  /* 0x0000008011117836 */ /* 0x000fe40000000000 */
[----:B0-----:R-:W-:-:S05]  /*24c0*/  IMAD.WIDE.U32 R2, R5, 0x4, R2 ;  /* 0x0000000405027825 */ /* 0x001fca00078e0002 */
[----:B------:R1:W-:Y:S02]  /*24d0*/  STG.E desc[UR4][R2.64], R7 ;  /* 0x0000000702007986 */ /* 0x0003e4000c101904 */
.L_x_31084:
[----:B------:R-:W-:-:S13]  /*24e0*/  ISETP.GE.U32.AND P0, PT, R17, R16, PT ;  /* 0x000000101100720c */ /* 0x000fda0003f06070 */
[----:B------:R-:W-:Y:S05]  /*24f0*/  @P0 BREAK.RELIABLE B1 ;  /* 0x0000000000010942 */ /* 0x000fea0003800100 */
[----:B------:R-:W-:Y:S05]  /*2500*/  @P0 BRA `(.L_x_31086) ;  /* 0x0000000000300947 */ /* 0x000fea0003800000 */
[----:B01----:R-:W0:Y:S01]  /*2510*/  LDC.64 R2, c[0x0][0x390] ;  /* 0x0000e400ff027b82 */ /* 0x003e220000000a00 */
[----:B------:R-:W-:Y:S01]  /*2520*/  IADD3 R5, PT, PT, R0, R17, RZ ;  /* 0x0000001100057210 */ /* 0x000fe20007ffe0ff */
[----:B------:R-:W-:-:S04]  /*2530*/  VIADD R17, R17, 0x80 ;  /* 0x0000008011117836 */ /* 0x000fc80000000000 */
[----:B0-----:R-:W-:-:S05]  /*2540*/  IMAD.WIDE.U32 R2, R5, 0x4, R2 ;  /* 0x0000000405027825 */ /* 0x001fca00078e0002 */
[----:B------:R2:W-:Y:S02]  /*2550*/  STG.E desc[UR4][R2.64], R8 ;  /* 0x0000000802007986 */ /* 0x0005e4000c101904 */
.L_x_31085:
[----:B------:R-:W-:Y:S05]  /*2560*/  BSYNC.RELIABLE B1 ;  /* 0x0000000000017941 */ /* 0x000fea0003800100 */
.L_x_31081:
[----:B------:R-:W-:-:S13]  /*2570*/  ISETP.GE.U32.AND P0, PT, R17, R16, PT ;  /* 0x000000101100720c */ /* 0x000fda0003f06070 */
[----:B012---:R-:W0:Y:S01]  /*2580*/  @!P0 LDC.64 R2, c[0x0][0x390] ;  /* 0x0000e400ff028b82 */ /* 0x007e220000000a00 */
[----:B------:R-:W-:Y:S01]  /*2590*/  @!P0 IMAD.IADD R5, R0, 0x1, R17 ;  /* 0x0000000100058824 */ /* 0x000fe200078e0211 */
[----:B------:R-:W-:-:S03]  /*25a0*/  @!P0 IADD3 R17, PT, PT, R17, 0x80, RZ ;  /* 0x0000008011118810 */ /* 0x000fc60007ffe0ff */
[----:B0-----:R-:W-:-:S05]  /*25b0*/  @!P0 IMAD.WIDE.U32 R2, R5, 0x4, R2 ;  /* 0x0000000405028825 */ /* 0x001fca00078e0002 */
[----:B------:R2:W-:Y:S02]  /*25c0*/  @!P0 STG.E desc[UR4][R2.64], R9 ;  /* 0x0000000902008986 */ /* 0x0005e4000c101904 */
.L_x_31086:
[----:B------:R-:W-:Y:S05]  /*25d0*/  BSYNC.RECONVERGENT B0 ;  /* 0x0000000000007941 */ /* 0x000fea0003800200 */
.L_x_31080:
[----:B------:R-:W-:Y:S05]  /*25e0*/  WARPSYNC.ALL ;  /* 0x0000000000007948 */ /* 0x000fea0003800000 */
[----:B------:R-:W-:-:S13]  /*25f0*/  ISETP.GE.U32.AND P0, PT, R17, R16, PT ;  /* 0x000000101100720c */ /* 0x000fda0003f06070 */
[----:B------:R-:W-:Y:S05]  /*2600*/  @P0 EXIT ;  /* 0x000000000000094d */ /* 0x000fea0003800000 */
[----:B012---:R-:W0:Y:S01]  /*2610*/  LDC.64 R2, c[0x0][0x390] ;  /* 0x0000e400ff027b82 */ /* 0x007e220000000a00 */
[----:B------:R-:W-:-:S04]  /*2620*/  IMAD.IADD R17, R0, 0x1, R17 ;  /* 0x0000000100117824 */ /* 0x000fc800078e0211 */
[----:B0-----:R-:W-:-:S05]  /*2630*/  IMAD.WIDE.U32 R2, R17, 0x4, R2 ;  /* 0x0000000411027825 */ /* 0x001fca00078e0002 */
[----:B------:R-:W-:Y:S01]  /*2640*/  STG.E desc[UR4][R2.64], R10 ;  /* 0x0000000a02007986 */ /* 0x000fe2000c101904 */
[----:B------:R-:W-:Y:S05]  /*2650*/  EXIT ;  /* 0x000000000000794d */ /* 0x000fea0003800000 */
.L_x_31055:
[----:B------:R-:W0:Y:S01]  /*2660*/  S2R R2, SR_TID.X ;  /* 0x0000000000027919 */ /* 0x000e220000002100 */
[----:B------:R-:W1:Y:S08]  /*2670*/  LDC.64 R4, c[0x0][0x398] ;  /* 0x0000e600ff047b82 */ /* 0x000e700000000a00 */
[----:B------:R-:W2:Y:S01]  /*2680*/  LDC R3, c[0x0][0x388] ;  /* 0x0000e200ff037b82 */ /* 0x000ea20000000800 */
[----:B-1----:R-:W-:-:S04]  /*2690*/  IMAD.WIDE.U32 R4, R0, 0x4, R4 ;  /* 0x0000000400047825 */ /* 0x002fc800078e0004 */
[----:B0-----:R-:W-:-:S05]  /*26a0*/  IMAD.WIDE.U32 R12, R2, 0x10, R4 ;  /* 0x00000010020c7825 */ /* 0x001fca00078e0004 */
[----:B------:R-:W2:Y:S04]  /*26b0*/  LDG.E.128 R8, desc[UR4][R12.64] ;  /* 0x000000040c087981 */ /* 0x000ea8000c1e1d00 */
[----:B------:R0:W5:Y:S01]  /*26c0*/  LDG.E.128 R4, desc[UR4][R12.64+0x800] ;  /* 0x000800040c047981 */ /* 0x000162000c1e1d00 */
[----:B------:R-:W-:Y:S01]  /*26d0*/  BSSY.RECONVERGENT B0, `(.L_x_31087) ;  /* 0x0000039000007945 */ /* 0x000fe20003800200 */
[----:B--2---:R-:W-:-:S04]  /*26e0*/  LOP3.LUT R14, R8, R3, RZ, 0x3c, !PT ;  /* 0x00000003080e7212 */ /* 0x004fc800078e3cff */
[----:B------:R-:W-:-:S13]  /*26f0*/  ISETP.GT.AND P0, PT, R14, -0x1, PT ;  /* 0xffffffff0e00780c */ /* 0x000fda0003f04270 */
[----:B0-----:R-:W-:Y:S05]  /*2700*/  @P0 BRA `(.L_x_31088) ;  /* 0x0000000000780947 */ /* 0x001fea0003800000 */
[-C--:B------:R-:W-:Y:S01]  /*2710*/  IABS R12, R3.reuse ;  /* 0x00000003000c7213 */ /* 0x080fe20000000000 */
[----:B------:R-:W-:Y:S01]  /*2720*/  IMAD.MOV.U32 R16, RZ, RZ, RZ ;  /* 0x000000ffff107224 */ /* 0x000fe200078e00ff */
[----:B------:R-:W-:Y:S02]  /*2730*/  IABS R15, R8 ;  /* 0x00000008000f7213 */ /* 0x000fe40000000000 */
[----:B------:R-:W0:Y:S01]  /*2740*/  I2F.RP R18, R12 ;  /* 0x0000000c00127306 */ /* 0x000e220000209400 */
[----:B------:R-:W-:Y:S02]  /*2750*/  ISETP.GE.AND P2, PT, R14, RZ, PT ;  /* 0x000000ff0e00720c */ /* 0x000fe40003f46270 */
[----:B------:R-:W-:-:S05]  /*2760*/  LOP3.LUT R14, RZ, R3, RZ, 0x33, !PT ;  /* 0x00000003ff0e7212 */ /* 0x000fca00078e33ff */
[----:B0-----:R-:W0:Y:S02]  /*2770*/  MUFU.RCP R18, R18 ;  /* 0x0000001200127308 */ /* 0x001e240000001000 */
[----:B0-----:R-:W-:-:S06]  /*2780*/  VIADD R19, R18, 0xffffffe ;  /* 0x0ffffffe12137836 */ /* 0x001fcc0000000000 */
[----:B------:R-:W0:Y:S02]  /*2790*/  F2I.FTZ.U32.TRUNC.NTZ R17, R19 ;  /* 0x0000001300117305 */ /* 0x000e24000021f000 */
[----:B0-----:R-:W-:-:S05]  /*27a0*/  IMAD R13, R17, R12, RZ ;  /* 0x0000000c110d7224 */ /* 0x001fca00078e02ff */
[----:B------:R-:W-:-:S05]  /*27b0*/  IADD3 R13, PT, PT, -R13, RZ, RZ ;  /* 0x000000ff0d0d7210 */ /* 0x000fca0007ffe1ff */
[----:B------:R-:W-:-:S04]  /*27c0*/  IMAD.HI.U32 R13, R17, R13, R16 ;  /* 0x0000000d110d7227 */ /* 0x000fc800078e0010 */
[----:B------:R-:W-:-:S04]  /*27d0*/  IMAD.MOV.U32 R17, RZ, RZ, R15 ;  /* 0x000000ffff117224 */ /* 0x000fc800078e000f */
[----:B------:R-:W-:-:S05]  /*27e0*/  IMAD.HI.U32 R15, R13, R17, RZ ;  /* 0x000000110d0f7227 */ /* 0x000fca00078e00ff */
[----:B------:R-:W-:-:S05]  /*27f0*/  IADD3 R16, PT, PT, -R15, RZ, RZ ;  /* 0x000000ff0f107210 */ /* 0x000fca0007ffe1ff */
[----:B------:R-:W-:-:S05]  /*2800*/  IMAD R17, R12, R16, R17 ;  /* 0x000000100c117224 */ /* 0x000fca00078e0211 */
[----:B------:R-:W-:-:S13]  /*2810*/  ISETP.GT.U32.AND P1, PT, R12, R17, PT ;  /* 0x000000110c00720c */ /* 0x000fda0003f24070 */
[----:B------:R-:W-:Y:S02]  /*2820*/  @!P1 IMAD.IADD R17, R17, 0x1, -R12 ;  /* 0x0000000111119824 */ /* 0x000fe400078e0a0c */
[----:B------:R-:W-:-:S03]  /*2830*/  @!P1 VIADD R15, R15, 0x1 ;  /* 0x000000010f0f9836 */ /* 0x000fc60000000000 */
[----:B------:R-:W-:-:S13]  /*2840*/  ISETP.GE.U32.AND P0, PT, R17, R12, PT ;  /* 0x0000000c1100720c */ /* 0x000fda0003f06070 */
[----:B------:R-:W-:Y:S02]  /*2850*/  @P0 IADD3 R15, PT, PT, R15, 0x1, RZ ;  /* 0x000000010f0f0810 */ /* 0x000fe40007ffe0ff */
[----:B------:R-:W-:-:S03]  /*2860*/  ISETP.NE.AND P0, PT, R3, RZ, PT ;  /* 0x000000ff0300720c */ /* 0x000fc60003f05270 */
        /* <DEDUP_REMOVED lines=8> */
.L_x_31088:
        /* <DEDUP_REMOVED lines=8> */
[----:B0-----:R-:W-:Y:S02]  /*2970*/  IMAD.MOV.U32 R16, RZ, RZ, RZ ;  /* 0x000000ffff107224 */ /* 0x001fe400078e00ff */
[----:B-1----:R-:W-:-:S05]  /*2980*/  IMAD R13, R17, R12, RZ ;  /* 0x0000000c110d7224 */ /* 0x002fca00078e02ff */
[----:B------:R-:W-:-:S05]  /*2990*/  IADD3 R13, PT, PT, -R13, RZ, RZ ;  /* 0x000000ff0d0d7210 */ /* 0x000fca0007ffe1ff */
        /* <DEDUP_REMOVED lines=10> */
[----:B------:R-:W-:-:S04]  /*2a40*/  @!P2 IADD3 R15, PT, PT, -R15, RZ, RZ ;  /* 0x000000ff0f0fa210 */ /* 0x000fc80007ffe1ff */
[----:B------:R-:W-:-:S07]  /*2a50*/  SEL R8, R14, R15, !P0 ;  /* 0x0000000f0e087207 */ /* 0x000fce0004000000 */
.L_x_31089:
[----:B------:R-:W-:Y:S05]  /*2a60*/  BSYNC.RECONVERGENT B0 ;  /* 0x0000000000007941 */ /* 0x000fea0003800200 */
.L_x_31087:
        /* <DEDUP_REMOVED lines=22> */
.L_x_31091:
        /* <DEDUP_REMOVED lines=13> */
.L_x_31092:
[----:B------:R-:W-:Y:S05]  /*2ca0*/  BSYNC.RECONVERGENT B0 ;  /* 0x0000000000007941 */ /* 0x000fea0003800200 */
.L_x_31090:
        /* <DEDUP_REMOVED lines=22> */
.L_x_31094:
        /* <DEDUP_REMOVED lines=11> */
[----:B------:R-:W-:-:S07]  /*2ec0*/  SEL R10, R14, R15, !P0 ;  /* 0x0000000f0e0a7207 */ /* 0x000fce0004000000 */
.L_x_31095:
[----:B------:R-:W-:Y:S05]  /*2ed0*/  BSYNC.RECONVERGENT B0 ;  /* 0x0000000000007941 */ /* 0x000fea0003800200 */
.L_x_31093:
        /* <DEDUP_REMOVED lines=22> */
.L_x_31097:
        /* <DEDUP_REMOVED lines=13> */
.L_x_31098:
[----:B------:R-:W-:Y:S05]  /*3110*/  BSYNC.RECONVERGENT B0 ;  /* 0x0000000000007941 */ /* 0x000fea0003800200 */
.L_x_31096:
[----:B-----5:R-:W-:Y:S01]  /*3120*/  LOP3.LUT R18, R4, R3, RZ, 0x3c, !PT ;  /* 0x0000000304127212 */ /* 0x020fe200078e3cff */
        /* <DEDUP_REMOVED lines=21> */
.L_x_31100:
        /* <DEDUP_REMOVED lines=12> */
.L_x_31101:
[----:B------:R-:W-:Y:S05]  /*3340*/  BSYNC.RECONVERGENT B0 ;  /* 0x0000000000007941 */ /* 0x000fea0003800200 */
.L_x_31099:
        /* <DEDUP_REMOVED lines=22> */
.L_x_31103:
        /* <DEDUP_REMOVED lines=13> */
.L_x_31104:
[----:B------:R-:W-:Y:S05]  /*3580*/  BSYNC.RECONVERGENT B0 ;  /* 0x0000000000007941 */ /* 0x000fea0003800200 */
.L_x_31102:
        /* <DEDUP_REMOVED lines=22> */
.L_x_31106:
        /* <DEDUP_REMOVED lines=12> */
.L_x_31107:
[----:B------:R-:W-:Y:S05]  /*37b0*/  BSYNC.RECONVERGENT B0 ;  /* 0x0000000000007941 */ /* 0x000fea0003800200 */
.L_x_31105:
        /* <DEDUP_REMOVED lines=22> */
.L_x_31109:
        /* <DEDUP_REMOVED lines=11> */
[----:B------:R-:W-:-:S07]  /*39d0*/  SEL R7, R14, R7, !P0 ;  /* 0x000000070e077207 */ /* 0x000fce0004000000 */
.L_x_31110:
[----:B------:R-:W-:Y:S05]  /*39e0*/  BSYNC.RECONVERGENT B0 ;  /* 0x0000000000007941 */ /* 0x000fea0003800200 */
.L_x_31108:
[----:B------:R-:W0:Y:S02]  /*39f0*/  LDC.64 R12, c[0x0][0x390] ;  /* 0x0000e400ff0c7b82 */ /* 0x000e240000000a00 */
[----:B0-----:R-:W-:-:S04]  /*3a00*/  IMAD.WIDE.U32 R12, R0, 0x4, R12 ;  /* 0x00000004000c7825 */ /* 0x001fc800078e000c */
[----:B------:R-:W-:-:S05]  /*3a10*/  IMAD.WIDE.U32 R12, R2, 0x10, R12 ;  /* 0x00000010020c7825 */ /* 0x000fca00078e000c */
[----:B------:R-:W-:Y:S04]  /*3a20*/  STG.E.128 desc[UR4][R12.64], R8 ;  /* 0x000000080c007986 */ /* 0x000fe8000c101d04 */
[----:B------:R-:W-:Y:S01]  /*3a30*/  STG.E.128 desc[UR4][R12.64+0x800], R4 ;  /* 0x000800040c007986 */ /* 0x000fe2000c101d04 */
[----:B------:R-:W-:Y:S05]  /*3a40*/  EXIT ;  /* 0x000000000000794d */ /* 0x000fea0003800000 */
.L_x_31111:
        /* <DEDUP_REMOVED lines=11> */
.L_x_37199:


//--------------------- .text._ZN2at6native29vectorized_elementwise_kernelILi8ENS0_13BUnaryFunctorIiiiZZZNS0_15binary_internal21div_floor_kernel_cudaERNS_18TensorIteratorBaseEENKUlvE_clEvENKUlvE1_clEvEUliiE_EESt5arrayIPcLm2EEEEviT0_T1_ --------------------------
	.section	.text._ZN2at6native29vectorized_elementwise_kernelILi8ENS0_13BUnaryFunctorIiiiZZZNS0_15binary_internal21div_floor_kernel_cudaERNS_18TensorIteratorBaseEENKUlvE_clEvENKUlvE1_clEvEUliiE_EESt5arrayIPcLm2EEEEviT0_T1_,"ax",@progbits
	.align	128
        .global         _ZN2at6native29vectorized_elementwise_kernelILi8ENS0_13BUnaryFunctorIiiiZZZNS0_15binary_internal21div_floor_kernel_cudaERNS_18TensorIteratorBaseEENKUlvE_clEvENKUlvE1_clEvEUliiE_EESt5arrayIPcLm2EEEEviT0_T1_
        .type           _ZN2at6native29vectorized_elementwise_kernelILi8ENS0_13BUnaryFunctorIiiiZZZNS0_15binary_internal21div_floor_kernel_cudaERNS_18TensorIteratorBaseEENKUlvE_clEvENKUlvE1_clEvEUliiE_EESt5arrayIPcLm2EEEEviT0_T1_,@function
        .size           _ZN2at6native29vectorized_elementwise_kernelILi8ENS0_13BUnaryFunctorIiiiZZZNS0_15binary_internal21div_floor_kernel_cudaERNS_18TensorIteratorBaseEENKUlvE_clEvENKUlvE1_clEvEUliiE_EESt5arrayIPcLm2EEEEviT0_T1_,(.L_x_37200 - _ZN2at6native29vectorized_elementwise_kernelILi8ENS0_13BUnaryFunctorIiiiZZZNS0_15binary_internal21div_floor_kernel_cudaERNS_18TensorIteratorBaseEENKUlvE_clEvENKUlvE1_clEvEUliiE_EESt5arrayIPcLm2EEEEviT0_T1_)
        .other          _ZN2at6native29vectorized_elementwise_kernelILi8ENS0_13BUnaryFunctorIiiiZZZNS0_15binary_internal21div_floor_kernel_cudaERNS_18TensorIteratorBaseEENKUlvE_clEvENKUlvE1_clEvEUliiE_EESt5arrayIPcLm2EEEEviT0_T1_,@"STO_CUDA_ENTRY STV_DEFAULT"
_ZN2at6native29vectorized_elementwise_kernelILi8ENS0_13BUnaryFunctorIiiiZZZNS0_15binary_internal21div_floor_kernel_cudaERNS_18TensorIteratorBaseEENKUlvE_clEvENKUlvE1_clEvEUliiE_EESt5arrayIPcLm2EEEEviT0_T1_:
.text._ZN2at6native29vectorized_elementwise_kernelILi8ENS0_13BUnaryFunctorIiiiZZZNS0_15binary_internal21div_floor_kernel_cudaERNS_18TensorIteratorBaseEENKUlvE_clEvENKUlvE1_clEvEUliiE_EESt5arrayIPcLm2EEEEviT0_T1_:
        /* <DEDUP_REMOVED lines=99> */
.L_x_31115:
        /* <DEDUP_REMOVED lines=23> */
.L_x_31114:
[----:B------:R-:W-:Y:S05]  /*07a0*/  BSYNC.RECONVERGENT B0 ;  /* 0x0000000000007941 */ /* 0x000fea0003800200 */
.L_x_31113:
        /* <DEDUP_REMOVED lines=38> */
.L_x_31118:
        /* <DEDUP_REMOVED lines=23> */
.L_x_31117:
[----:B------:R-:W-:Y:S05]  /*0b80*/  BSYNC.RECONVERGENT B0 ;  /* 0x0000000000007941 */ /* 0x000fea0003800200 */
.L_x_31116:
        /* <DEDUP_REMOVED lines=37> */
.L_x_31121:
        /* <DEDUP_REMOVED lines=24> */
.L_x_31120:
[----:B------:R-:W-:Y:S05]  /*0f60*/  BSYNC.RECONVERGENT B0 ;  /* 0x0000000000007941 */ /* 0x000fea0003800200 */
.L_x_31119:
        /* <DEDUP_REMOVED lines=38> */
.L_x_31124:
        /* <DEDUP_REMOVED lines=22> */
.L_x_31123:
[----:B------:R-:W-:Y:S05]  /*1330*/  BSYNC.RECONVERGENT B0 ;  /* 0x0000000000007941 */ /* 0x000fea0003800200 */
.L_x_31122:
        /* <DEDUP_REMOVED lines=38> */
.L_x_31127:
        /* <DEDUP_REMOVED lines=23> */
.L_x_31126:
[----:B------:R-:W-:Y:S05]  /*1710*/  BSYNC.RECONVERGENT B0 ;  /* 0x0000000000007941 */ /* 0x000fea0003800200 */
.L_x_31125:
        /* <DEDUP_REMOVED lines=38> */
.L_x_31130:
        /* <DEDUP_REMOVED lines=22> */
.L_x_31129:
[----:B------:R-:W-:Y:S05]  /*1ae0*/  BSYNC.RECONVERGENT B0 ;  /* 0x0000000000007941 */ /* 0x000fea0003800200 */
.L_x_31128:
        /* <DEDUP_REMOVED lines=37> */
.L_x_31133:
        /* <DEDUP_REMOVED lines=24> */
.L_x_31132:
[----:B------:R-:W-:Y:S05]  /*1ec0*/  BSYNC.RECONVERGENT B0 ;  /* 0x0000000000007941 */ /* 0x000fea0003800200 */
.L_x_31131:
        /* <DEDUP_REMOVED lines=38> */
.L_x_31136:
        /* <DEDUP_REMOVED lines=23> */
.L_x_31135:
[----:B------:R-:W-:Y:S05]  /*22a0*/  BSYNC.RECONVERGENT B0 ;  /* 0x0000000000007941 */ /* 0x000fea0003800200 */
.L_x_31134:
        /* <DEDUP_REMOVED lines=21> */
.L_x_31139:
[----:B------:R-:W-:-:S13]  /*2400*/  ISETP.GE.U32.AND P0, PT, R17, R16, PT ;  /* 0x000000101100720c */ /* 0x000fda0003f06070 */
[----:B------:R-:W-:Y:S05]  /*2410*/  @P0 BRA `(.L_x_31141) ;  /* 0x0000000000300947 */ /* 0x000fea0003800000 */
[----:B0-----:R-:W0:Y:S01]  /*2420*/  LDC.64 R2, c[0x0][0x390] ;  /* 0x0000e400ff027b82 */ /* 0x001e220000000a00 */
[----:B------:R-:W-:Y:S01]  /*2430*/  IMAD.IADD R5, R0, 0x1, R17 ;  /* 0x0000000100057824 */ /* 0x000fe200078e0211 */
[----:B------:R-:W-:-:S03]  /*2440*/  IADD3 R17, PT, PT, R17, 0x80, RZ ;  /* 0x0000008011117810 */ /* 0x000fc60007ffe0ff */
[----:B0-----:R-:W-:-:S05]  /*2450*/  IMAD.WIDE.U32 R2, R5, 0x4, R2 ;  /* 0x0000000405027825 */ /* 0x001fca00078e0002 */
[----:B------:R1:W-:Y:S02]  /*2460*/  STG.E desc[UR4][R2.64], R6 ;  /* 0x0000000602007986 */ /* 0x0003e4000c101904 */
.L_x_31140:
[----:B------:R-:W-:-:S13]  /*2470*/  ISETP.GE.U32.AND P0, PT, R17, R16, PT ;  /* 0x000000101100720c */ /* 0x000fda0003f06070 */
[----:B------:R-:W-:Y:S05]  /*2480*/  @P0 BRA `(.L_x_31142) ;  /* 0x0000000000340947 */ /* 0x000fea0003800000 */
[----:B01----:R-:W0:Y:S01]  /*2490*/  LDC.64 R2, c[0x0][0x390] ;  /* 0x0000e400ff027b82 */ /* 0x003e220000000a00 */
[----:B------:R-:W-:Y:S02]  /*24a0*/  IMAD.IADD R5, R0, 0x1, R17 ;  /* 0x0000000100057824 */ /* 0x000fe400078e0211 */
[----:B------:R-:W-:Y:S02]  /*24b0*/  VIADD R17, R17, 0x80 ;  /* 0x0000008011117836 */ /* 0x000fe40000000000 */
[----:B0-----:R-:W-:-:S05]  /*24c0*/  IMAD.WIDE.U32 R2, R5, 0x4, R2 ;  /* 0x0000000405027825 */ /* 0x001fca00078e0002 */
[----:B------:R1:W-:Y:S02]  /*24d0*/  STG.E desc[UR4][R2.64], R7 ;  /* 0x0000000702007986 */ /* 0x0003e4000c101904 */
.L_x_31141:
        /* <DEDUP_REMOVED lines=8> */
.L_x_31142:
[----:B------:R-:W-:Y:S05]  /*2560*/  BSYNC.RELIABLE B1 ;  /* 0x0000000000017941 */ /* 0x000fea0003800100 */
.L_x_31138:
[----:B------:R-:W-:-:S13]  /*2570*/  ISETP.GE.U32.AND P0, PT, R17, R16, PT ;  /* 0x000000101100720c */ /* 0x000fda0003f06070 */
[----:B012---:R-:W0:Y:S01]  /*2580*/  @!P0 LDC.64 R2, c[0x0][0x390] ;  /* 0x0000e400ff028b82 */ /* 0x007e220000000a00 */
[----:B------:R-:W-:Y:S01]  /*2590*/  @!P0 IMAD.IADD R5, R0, 0x1, R17 ;  /* 0x0000000100058824 */ /* 0x000fe200078e0211 */
[----:B------:R-:W-:-:S03]  /*25a0*/  @!P0 IADD3 R17, PT, PT, R17, 0x80, RZ ;  /* 0x0000008011118810 */ /* 0x000fc60007ffe0ff */
[----:B0-----:R-:W-:-:S05]  /*25b0*/  @!P0 IMAD.WIDE.U32 R2, R5, 0x4, R2 ;  /* 0x0000000405028825 */ /* 0x001fca00078e0002 */
[----:B------:R2:W-:Y:S02]  /*25c0*/  @!P0 STG.E desc[UR4][R2.64], R9 ;  /* 0x0000000902008986 */ /* 0x0005e4000c101904 */
.L_x_31143:
[----:B------:R-:W-:Y:S05]  /*25d0*/  BSYNC.RECONVERGENT B0 ;  /* 0x0000000000007941 */ /* 0x000fea0003800200 */
.L_x_31137:
        /* <DEDUP_REMOVED lines=8> */
.L_x_31112:
[----:B------:R-:W0:Y:S01]  /*2660*/  S2R R2, SR_TID.X ;  /* 0x0000000000027919 */ /* 0x000e220000002100 */
[----:B------:R-:W1:Y:S08]  /*2670*/  LDC.64 R4, c[0x0][0x398] ;  /* 0x0000e600ff047b82 */ /* 0x000e700000000a00 */
[----:B------:R-:W2:Y:S01]  /*2680*/  LDC R3, c[0x0][0x388] ;  /* 0x0000e200ff037b82 */ /* 0x000ea20000000800 */
[----:B-1----:R-:W-:-:S04]  /*2690*/  IMAD.WIDE.U32 R4, R0, 0x4, R4 ;  /* 0x0000000400047825 */ /* 0x002fc800078e0004 */
[----:B0-----:R-:W-:-:S06]  /*26a0*/  IMAD.WIDE.U32 R4, R2, 0x20, R4 ;  /* 0x0000002002047825 */ /* 0x001fcc00078e0004 */
[----:B------:R-:W2:Y:S01]  /*26b0*/  LDG.E.ENL2.256 R4, R8, desc[UR4][R4.64] ;  /* 0xfe0000040408797e */ /* 0x000ea20008121904 */
[----:B------:R-:W-:Y:S01]  /*26c0*/  BSSY.RECONVERGENT B0, `(.L_x_31144) ;  /* 0x0000039000007945 */ /* 0x000fe20003800200 */
[----:B--2---:R-:W-:-:S04]  /*26d0*/  LOP3.LUT R14, R8, R3, RZ, 0x3c, !PT ;  /* 0x00000003080e7212 */ /* 0x004fc800078e3cff */
[----:B------:R-:W-:-:S13]  /*26e0*/  ISETP.GT.AND P0, PT, R14, -0x1, PT ;  /* 0xffffffff0e00780c */ /* 0x000fda0003f04270 */
[----:B------:R-:W-:Y:S05]  /*26f0*/  @P0 BRA `(.L_x_31145) ;  /* 0x0000000000780947 */ /* 0x000fea0003800000 */
        /* <DEDUP_REMOVED lines=30> */
.L_x_31145:
        /* <DEDUP_REMOVED lines=23> */
.L_x_31146:
[----:B------:R-:W-:Y:S05]  /*2a50*/  BSYNC.RECONVERGENT B0 ;  /* 0x0000000000007941 */ /* 0x000fea0003800200 */
.L_x_31144:
        /* <DEDUP_REMOVED lines=22> */
.L_x_31148:
        /* <DEDUP_REMOVED lines=13> */
.L_x_31149:
[----:B------:R-:W-:Y:S05]  /*2c90*/  BSYNC.RECONVERGENT B0 ;  /* 0x0000000000007941 */ /* 0x000fea0003800200 */
.L_x_31147:
        /* <DEDUP_REMOVED lines=22> */
.L_x_31151:
        /* <DEDUP_REMOVED lines=12> */
.L_x_31152:
[----:B------:R-:W-:Y:S05]  /*2ec0*/  BSYNC.RECONVERGENT B0 ;  /* 0x0000000000007941 */ /* 0x000fea0003800200 */
.L_x_31150:
        /* <DEDUP_REMOVED lines=22> */
.L_x_31154:
        /* <DEDUP_REMOVED lines=13> */
.L_x_31155:
[----:B------:R-:W-:Y:S05]  /*3100*/  BSYNC.RECONVERGENT B0 ;  /* 0x0000000000007941 */ /* 0x000fea0003800200 */
.L_x_31153:
        /* <DEDUP_REMOVED lines=22> */
.L_x_31157:
        /* <DEDUP_REMOVED lines=12> */
.L_x_31158:
[----:B------:R-:W-:Y:S05]  /*3330*/  BSYNC.RECONVERGENT B0 ;  /* 0x0000000000007941 */ /* 0x000fea0003800200 */
.L_x_31156:
        /* <DEDUP_REMOVED lines=22> */
.L_x_31160:
        /* <DEDUP_REMOVED lines=13> */
.L_x_31161:
[----:B------:R-:W-:Y:S05]  /*3570*/  BSYNC.RECONVERGENT B0 ;  /* 0x0000000000007941 */ /* 0x000fea0003800200 */
.L_x_31159:
        /* <DEDUP_REMOVED lines=22> */
.L_x_31163:
        /* <DEDUP_REMOVED lines=12> */
.L_x_31164:
[----:B------:R-:W-:Y:S05]  /*37a0*/  BSYNC.RECONVERGENT B0 ;  /* 0x0000000000007941 */ /* 0x000fea0003800200 */
.L_x_31162:
        /* <DEDUP_REMOVED lines=22> */
.L_x_31166:
        /* <DEDUP_REMOVED lines=12> */
.L_x_31167:
[----:B------:R-:W-:Y:S05]  /*39d0*/  BSYNC.RECONVERGENT B0 ;  /* 0x0000000000007941 */ /* 0x000fea0003800200 */
.L_x_31165:
[----:B------:R-:W0:Y:S02]  /*39e0*/  LDC.64 R12, c[0x0][0x390] ;  /* 0x0000e400ff0c7b82 */ /* 0x000e240000000a00 */
[----:B0-----:R-:W-:-:S04]  /*39f0*/  IMAD.WIDE.U32 R12, R0, 0x4, R12 ;  /* 0x00000004000c7825 */ /* 0x001fc800078e000c */
[----:B------:R-:W-:-:S05]  /*3a00*/  IMAD.WIDE.U32 R12, R2, 0x20, R12 ;  /* 0x00000020020c7825 */ /* 0x000fca00078e000c */
[----:B------:R-:W-:Y:S01]  /*3a10*/  STG.E.ENL2.256 desc[UR4][R12.64], R8, R4 ;  /* 0xf80000080c04797f */ /* 0x000fe2000f121804 */
[----:B------:R-:W-:Y:S05]  /*3a20*/  EXIT ;  /* 0x000000000000794d */ /* 0x000fea0003800000 */
.L_x_31168:
        /* <DEDUP_REMOVED lines=13> */
.L_x_37200:


//--------------------- .text._ZN2at6native18elementwise_kernelILi128ELi4EZNS0_15gpu_kernel_implINS0_13AUnaryFunctorIiiiZZZNS0_15binary_internal21div_floor_kernel_cudaERNS_18TensorIteratorBaseEENKUlvE_clEvENKUlvE1_clEvEUliiE_EEEEvS6_RKT_EUliE_EEviT1_ --------------------------
	.section	.text._ZN2at6native18elementwise_kernelILi128ELi4EZNS0_15gpu_kernel_implINS0_13AUnaryFunctorIiiiZZZNS0_15binary_internal21div_floor_kernel_cudaERNS_18TensorIteratorBaseEENKUlvE_clEvENKUlvE1_clEvEUliiE_EEEEvS6_RKT_EUliE_EEviT1_,"ax",@progbits
	.align	128
        .global         _ZN2at6native18elementwise_kernelILi128ELi4EZNS0_15gpu_kernel_implINS0_13AUnaryFunctorIiiiZZZNS0_15binary_internal21div_floor_kernel_cudaERNS_18TensorIteratorBaseEENKUlvE_clEvENKUlvE1_clEvEUliiE_EEEEvS6_RKT_EUliE_EEviT1_
        .type           _ZN2at6native18elementwise_kernelILi128ELi4EZNS0_15gpu_kernel_implINS0_13AUnaryFunctorIiiiZZZNS0_15binary_internal21div_floor_kernel_cudaERNS_18TensorIteratorBaseEENKUlvE_clEvENKUlvE1_clEvEUliiE_EEEEvS6_RKT_EUliE_EEviT1_,@function
        .size           _ZN2at6native18elementwise_kernelILi128ELi4EZNS0_15gpu_kernel_implINS0_13AUnaryFunctorIiiiZZZNS0_15binary_internal21div_floor_kernel_cudaERNS_18TensorIteratorBaseEENKUlvE_clEvENKUlvE1_clEvEUliiE_EEEEvS6_RKT_EUliE_EEviT1_,(.L_x_37201 - _ZN2at6native18elementwise_kernelILi128ELi4EZNS0_15gpu_kernel_implINS0_13AUnaryFunctorIiiiZZZNS0_15binary_internal21div_floor_kernel_cudaERNS_18TensorIteratorBaseEENKUlvE_clEvENKUlvE1_clEvEUliiE_EEEEvS6_RKT_EUliE_EEviT1_)
        .other          _ZN2at6native18elementwise_kernelILi128ELi4EZNS0_15gpu_kernel_implINS0_13AUnaryFunctorIiiiZZZNS0_15binary_internal21div_floor_kernel_cudaERNS_18TensorIteratorBaseEENKUlvE_clEvENKUlvE1_clEvEUliiE_EEEEvS6_RKT_EUliE_EEviT1_,@"STO_CUDA_ENTRY STV_DEFAULT"
_ZN2at6native18elementwise_kernelILi128ELi4EZNS0_15gpu_kernel_implINS0_13AUnaryFunctorIiiiZZZNS0_15binary_internal21div_floor_kernel_cudaERNS_18TensorIteratorBaseEENKUlvE_clEvENKUlvE1_clEvEUliiE_EEEEvS6_RKT_EUliE_EEviT1_:
.text._ZN2at6native18elementwise_kernelILi128ELi4EZNS0_15gpu_kernel_implINS0_13AUnaryFunctorIiiiZZZNS0_15binary_internal21div_floor_kernel_cudaERNS_18TensorIteratorBaseEENKUlvE_clEvENKUlvE1_clEvEUliiE_EEEEvS6_RKT_EUliE_EEviT1_:
        /* <DEDUP_REMOVED lines=319> */
.L_x_31171:
        /* <DEDUP_REMOVED lines=16> */
.L_x_31175:
[----:B------:R0:W5:Y:S01]  /*14f0*/  LDG.E.U8 R0, desc[UR36][R2.64] ;  /* 0x0000002402007981 */ /* 0x000162000c1e1100 */
[----:B------:R-:W-:Y:S05]  /*1500*/  BRA `(.L_x_31177) ;  /* 0x0000000c002c7947 */ /* 0x000fea0003800000 */
.L_x_31174:
        /* <DEDUP_REMOVED lines=8> */
.L_x_31179:
[----:B------:R0:W5:Y:S01]  /*1590*/  LDG.E R0, desc[UR36][R2.64] ;  /* 0x0000002402007981 */ /* 0x000162000c1e1900 */
[----:B------:R-:W-:Y:S05]  /*15a0*/  BRA `(.L_x_31177) ;  /* 0x0000000c00047947 */ /* 0x000fea0003800000 */
.L_x_31178:
[----:B------:R0:W5:Y:S01]  /*15b0*/  LDG.E.S16 R0, desc[UR36][R2.64] ;  /* 0x0000002402007981 */ /* 0x000162000c1e1700 */
[----:B------:R-:W-:Y:S05]  /*15c0*/  BRA `(.L_x_31177) ;  /* 0x0000000800fc7947 */ /* 0x000fea0003800000 */
.L_x_31173:
        /* <DEDUP_REMOVED lines=9> */
.L_x_31181:
[----:B------:R-:W2:Y:S02]  /*1660*/  LDG.E.U16 R2, desc[UR36][R2.64] ;  /* 0x0000002402027981 */ /* 0x000ea4000c1e1500 */
[----:B--2---:R-:W-:-:S06]  /*1670*/  HADD2.F32 R0, -RZ, R2.H0_H0 ;  /* 0x20000002ff007230 */ /* 0x004fcc0000004100 */
[----:B------:R-:W0:Y:S01]  /*1680*/  F2I.FTZ.TRUNC.NTZ R0, R0 ;  /* 0x0000000000007305 */ /* 0x000e22000021f100 */
[----:B------:R-:W-:Y:S05]  /*1690*/  BRA `(.L_x_31177) ;  /* 0x0000000800c87947 */ /* 0x000fea0003800000 */
.L_x_31180:
        /* <DEDUP_REMOVED lines=9> */
.L_x_31183:
[----:B------:R-:W2:Y:S02]  /*1730*/  LDG.E.U16 R2, desc[UR36][R2.64] ;  /* 0x0000002402027981 */ /* 0x000ea4000c1e1500 */
[----:B--2---:R-:W-:-:S06]  /*1740*/  HADD2.F32 R0, -RZ, R2.H0_H0 ;  /* 0x20000002ff007230 */ /* 0x004fcc0000004100 */
[----:B------:R-:W0:Y:S01]  /*1750*/  F2I.FTZ.TRUNC.NTZ R0, R0 ;  /* 0x0000000000007305 */ /* 0x000e22000021f100 */
[----:B------:R-:W-:Y:S05]  /*1760*/  BRA `(.L_x_31177) ;  /* 0x0000000800947947 */ /* 0x000fea0003800000 */
.L_x_31182:
[----:B------:R-:W2:Y:S02]  /*1770*/  LDG.E.64 R2, desc[UR36][R2.64] ;  /* 0x0000002402027981 */ /* 0x000ea4000c1e1b00 */
[----:B--2---:R0:W1:Y:S01]  /*1780*/  F2I.F64.TRUNC R0, R2 ;  /* 0x0000000200007311 */ /* 0x004062000030d100 */
[----:B------:R-:W-:Y:S05]  /*1790*/  BRA `(.L_x_31177) ;  /* 0x0000000800887947 */ /* 0x000fea0003800000 */
.L_x_31172:
        /* <DEDUP_REMOVED lines=12> */
.L_x_31186:
[----:B------:R-:W2:Y:S02]  /*1860*/  LDG.E.64 R2, desc[UR36][R2.64] ;  /* 0x0000002402027981 */ /* 0x000ea4000c1e1b00 */
[----:B--2---:R0:W1:Y:S01]  /*1870*/  F2I.F64.TRUNC R0, R2 ;  /* 0x0000000200007311 */ /* 0x004062000030d100 */
[----:B------:R-:W-:Y:S05]  /*1880*/  BRA `(.L_x_31177) ;  /* 0x00000008004c7947 */ /* 0x000fea0003800000 */
.L_x_31185:
        /* <DEDUP_REMOVED lines=26> */
.L_x_31188:
        /* <DEDUP_REMOVED lines=13> */
.L_x_31187:
[----:B------:R-:W2:Y:S02]  /*1b00*/  LDG.E.U16 R0, desc[UR36][R2.64] ;  /* 0x0000002402007981 */ /* 0x000ea4000c1e1500 */
[----:B--2---:R-:W-:-:S06]  /*1b10*/  IMAD.U32 R0, R0, 0x10000, RZ ;  /* 0x0001000000007824 */ /* 0x004fcc00078e00ff */
[----:B------:R-:W0:Y:S01]  /*1b20*/  F2I.FTZ.TRUNC.NTZ R0, R0 ;  /* 0x0000000000007305 */ /* 0x000e22000021f100 */
[----:B------:R-:W-:Y:S05]  /*1b30*/  BRA `(.L_x_31177) ;  /* 0x0000000400a07947 */ /* 0x000fea0003800000 */
.L_x_31184:
        /* <DEDUP_REMOVED lines=10> */
.L_x_31191:
        /* <DEDUP_REMOVED lines=21> */
.L_x_31195:
[----:B------:R-:W-:Y:S05]  /*1d30*/  BSYNC.RECONVERGENT B1 ;  /* 0x0000000000017941 */ /* 0x000fea0003800200 */
.L_x_31194:
[----:B------:R-:W-:Y:S02]  /*1d40*/  SHF.L.U32 R0, R0, 0x14, RZ ;  /* 0x0000001400007819 */ /* 0x000fe400000006ff */
[----:B------:R-:W-:-:S04]  /*1d50*/  LEA R2, R2, 0x3b800000, 0x17 ;  /* 0x3b80000002027811 */ /* 0x000fc800078eb8ff */
[----:B------:R-:W-:-:S07]  /*1d60*/  LOP3.LUT R0, R2, R0, R7, 0xfe, !PT ;  /* 0x0000000002007212 */ /* 0x000fce00078efe07 */
.L_x_31193:
[----:B------:R-:W-:Y:S05]  /*1d70*/  BSYNC.RECONVERGENT B0 ;  /* 0x0000000000007941 */ /* 0x000fea0003800200 */
.L_x_31192:
[----:B------:R-:W1:Y:S01]  /*1d80*/  F2I.FTZ.TRUNC.NTZ R0, R0 ;  /* 0x0000000000007305 */ /* 0x000e62000021f100 */
[----:B------:R-:W-:Y:S05]  /*1d90*/  BRA `(.L_x_31177) ;  /* 0x0000000400087947 */ /* 0x000fea0003800000 */
.L_x_31190:
        /* <DEDUP_REMOVED lines=21> */
.L_x_31199:
[----:B------:R-:W-:Y:S05]  /*1ef0*/  BSYNC.RECONVERGENT B1 ;  /* 0x0000000000017941 */ /* 0x000fea0003800200 */
.L_x_31198:
[----:B------:R-:W-:Y:S01]  /*1f00*/  IMAD.SHL.U32 R0, R0, 0x200000, RZ ;  /* 0x0020000000007824 */ /* 0x000fe200078e00ff */
[----:B------:R-:W-:-:S04]  /*1f10*/  LEA R2, R2, 0x37800000, 0x17 ;  /* 0x3780000002027811 */ /* 0x000fc800078eb8ff */
[----:B------:R-:W-:-:S07]  /*1f20*/  LOP3.LUT R0, R2, R0, R7, 0xfe, !PT ;  /* 0x0000000002007212 */ /* 0x000fce00078efe07 */
.L_x_31197:
[----:B------:R-:W-:Y:S05]  /*1f30*/  BSYNC.RECONVERGENT B0 ;  /* 0x0000000000007941 */ /* 0x000fea0003800200 */
.L_x_31196:
[----:B------:R-:W2:Y:S01]  /*1f40*/  F2I.FTZ.TRUNC.NTZ R0, R0 ;  /* 0x0000000000007305 */ /* 0x000ea2000021f100 */
[----:B------:R-:W-:Y:S05]  /*1f50*/  BRA `(.L_x_31177) ;  /* 0x0000000000987947 */ /* 0x000fea0003800000 */
.L_x_31189:
[----:B------:R-:W-:-:S09]  /*1f60*/  UISETP.NE.AND UP0, UPT, UR4, 0x1c, UPT ;  /* 0x0000001c0400788c */ /* 0x000fd2000bf05270 */
[----:B------:R-:W-:Y:S05]  /*1f70*/  BRA.U !UP0, `(.L_x_31200) ;  /* 0x00000001088c7547 */ /* 0x000fea000b800000 */
[----:B------:R-:W-:-:S09]  /*1f80*/  UISETP.NE.AND UP0, UPT, UR4, 0x1d, UPT ;  /* 0x0000001d0400788c */ /* 0x000fd2000bf05270 */
[----:B------:R-:W-:Y:S05]  /*1f90*/  BRA.U !UP0, `(.L_x_31201) ;  /* 0x00000001087c7547 */ /* 0x000fea000b800000 */
[----:B------:R-:W-:-:S09]  /*1fa0*/  UISETP.NE.AND UP0, UPT, UR4, 0x2c, UPT ;  /* 0x0000002c0400788c */ /* 0x000fd2000bf05270 */
[----:B------:R-:W-:Y:S05]  /*1fb0*/  BRA.U !UP0, `(.L_x_31202) ;  /* 0x0000000108487547 */ /* 0x000fea000b800000 */
.L_x_31176:
        /* <DEDUP_REMOVED lines=16> */
.L_x_31203:
[----:B------:R-:W-:Y:S01]  /*20c0*/  IMAD.MOV.U32 R0, RZ, RZ, RZ ;  /* 0x000000ffff007224 */ /* 0x000fe200078e00ff */
[----:B------:R-:W-:Y:S06]  /*20d0*/  BRA `(.L_x_31177) ;  /* 0x0000000000387947 */ /* 0x000fec0003800000 */
.L_x_31202:
        /* <DEDUP_REMOVED lines=8> */
.L_x_31205:
[----:B------:R-:W-:Y:S05]  /*2160*/  BSYNC.RECONVERGENT B0 ;  /* 0x0000000000007941 */ /* 0x000fea0003800200 */
.L_x_31204:
[----:B------:R-:W4:Y:S01]  /*2170*/  F2I.FTZ.TRUNC.NTZ R0, R0 ;  /* 0x0000000000007305 */ /* 0x000f22000021f100 */
[----:B------:R-:W-:Y:S05]  /*2180*/  BRA `(.L_x_31177) ;  /* 0x00000000000c7947 */ /* 0x000fea0003800000 */
.L_x_31201:
[----:B------:R0:W5:Y:S01]  /*2190*/  LDG.E R0, desc[UR36][R2.64] ;  /* 0x0000002402007981 */ /* 0x000162000c1e1900 */
[----:B------:R-:W-:Y:S05]  /*21a0*/  BRA `(.L_x_31177) ;  /* 0x0000000000047947 */ /* 0x000fea0003800000 */
.L_x_31200:
[----:B------:R3:W5:Y:S02]  /*21b0*/  LDG.E R0, desc[UR36][R2.64] ;  /* 0x0000002402007981 */ /* 0x000764000c1e1900 */
.L_x_31177:
[----:B0--3--:R-:W1:Y:S01]  /*21c0*/  LDC R3, c[0x0][0x594] ;  /* 0x00016500ff037b82 */ /* 0x009e620000000800 */
[----:B------:R-:W-:Y:S01]  /*21d0*/  BSSY.RECONVERGENT B0, `(.L_x_31206) ;  /* 0x0000039000007945 */ /* 0x000fe20003800200 */
[----:B-12-45:R-:W-:-:S04]  /*21e0*/  LOP3.LUT R10, R0, R3, RZ, 0x3c, !PT ;  /* 0x00000003000a7212 */ /* 0x036fc800078e3cff */
[----:B------:R-:W-:-:S13]  /*21f0*/  ISETP.GT.AND P0, PT, R10, -0x1, PT ;  /* 0xffffffff0a00780c */ /* 0x000fda0003f04270 */
[----:B------:R-:W-:Y:S05]  /*2200*/  @P0 BRA `(.L_x_31207) ;  /* 0x0000000000780947 */ /* 0x000fea0003800000 */
[-C--:B------:R-:W-:Y:S02]  /*2210*/  IABS R7, R0.reuse ;  /* 0x0000000000077213 */ /* 0x080fe40000000000 */
[----:B------:R-:W-:Y:S02]  /*2220*/  IABS R8, R3 ;  /* 0x0000000300087213 */ /* 0x000fe40000000000 */
[----:B------:R-:W0:Y:S01]  /*2230*/  I2F.RP R2, R7 ;  /* 0x0000000700027306 */ /* 0x000e220000209400 */
[----:B------:R-:W-:Y:S02]  /*2240*/  IABS R11, R0 ;  /* 0x00000000000b7213 */ /* 0x000fe40000000000 */
[----:B------:R-:W-:-:S05]  /*2250*/  ISETP.GE.AND P1, PT, R10, RZ, PT ;  /* 0x000000ff0a00720c */ /* 0x000fca0003f26270 */
        /* <DEDUP_REMOVED lines=25> */
.L_x_31207:
        /* <DEDUP_REMOVED lines=23> */
.L_x_31208:
[----:B------:R-:W-:Y:S05]  /*2560*/  BSYNC.RECONVERGENT B0 ;  /* 0x0000000000007941 */ /* 0x000fea0003800200 */
.L_x_31206:
        /* <DEDUP_REMOVED lines=16> */
.L_x_31212:
[----:B------:R0:W-:Y:S01]  /*2670*/  STG.E.U8 desc[UR36][R2.64], R4 ;  /* 0x0000000402007986 */ /* 0x0001e2000c101124 */
[----:B------:R-:W-:Y:S05]  /*2680*/  BRA `(.L_x_31214) ;  /* 0x0000000c003c7947 */ /* 0x000fea0003800000 */
.L_x_31211:
        /* <DEDUP_REMOVED lines=9> */
.L_x_31216:
[----:B------:R0:W-:Y:S01]  /*2720*/  STG.E desc[UR36][R2.64], R4 ;  /* 0x0000000402007986 */ /* 0x0001e2000c101924 */
[----:B------:R-:W-:Y:S05]  /*2730*/  BRA `(.L_x_31214) ;  /* 0x0000000c00107947 */ /* 0x000fea0003800000 */
.L_x_31215:
[----:B------:R0:W-:Y:S01]  /*2740*/  STG.E.U16 desc[UR36][R2.64], R4 ;  /* 0x0000000402007986 */ /* 0x0001e2000c101524 */
[----:B------:R-:W-:Y:S05]  /*2750*/  BRA `(.L_x_31214) ;  /* 0x0000000c00087947 */ /* 0x000fea0003800000 */
.L_x_31210:
        /* <DEDUP_REMOVED lines=9> */
.L_x_31218:
[----:B------:R-:W-:-:S04]  /*27f0*/  I2FP.F32.S32 R0, R4 ;  /* 0x0000000400007245 */ /* 0x000fc80000201400 */
[----:B------:R-:W-:-:S05]  /*2800*/  F2FP.F16.F32.PACK_AB R0, RZ, R0 ;  /* 0x00000000ff00723e */ /* 0x000fca00000000ff */
[----:B------:R0:W-:Y:S01]  /*2810*/  STG.E.U16 desc[UR36][R2.64], R0 ;  /* 0x0000000002007986 */ /* 0x0001e2000c101524 */
[----:B------:R-:W-:Y:S05]  /*2820*/  BRA `(.L_x_31214) ;  /* 0x0000000800d47947 */ /* 0x000fea0003800000 */
.L_x_31217:
[----:B------:R-:W-:-:S09]  /*2830*/  UISETP.NE.AND UP0, UPT, UR4, 0x7, UPT ;  /* 0x000000070400788c */ /* 0x000fd2000bf05270 */
[----:B------:R-:W-:Y:S05]  /*2840*/  BRA.U !UP0, `(.L_x_31219) ;  /* 0x0000000108347547 */ /* 0x000fea000b800000 */
[----:B------:R-:W-:-:S09]  /*2850*/  UISETP.NE.AND UP0, UPT, UR4, 0x8, UPT ;  /* 0x000000080400788c */ /* 0x000fd2000bf05270 */
[----:B------:R-:W-:Y:S05]  /*2860*/  BRA.U !UP0, `(.L_x_31220) ;  /* 0x0000000108187547 */ /* 0x000fea000b800000 */
[----:B------:R-:W-:-:S09]  /*2870*/  UISETP.NE.AND UP0, UPT, UR4, 0x9, UPT ;  /* 0x000000090400788c */ /* 0x000fd2000bf05270 */
[----:B------:R-:W-:Y:S05]  /*2880*/  BRA.U UP0, `(.L_x_31213) ;  /* 0x0000000900287547 */ /* 0x000fea000b800000 */
[----:B------:R-:W-:Y:S01]  /*2890*/  HFMA2 R5, -RZ, RZ, 0, 0 ;  /* 0x00000000ff057431 */ /* 0x000fe200000001ff */
[----:B------:R-:W-:-:S05]  /*28a0*/  I2FP.F32.S32 R4, R4 ;  /* 0x0000000400047245 */ /* 0x000fca0000201400 */
[----:B------:R3:W-:Y:S01]  /*28b0*/  STG.E.64 desc[UR36][R2.64], R4 ;  /* 0x0000000402007986 */ /* 0x0007e2000c101b24 */
[----:B------:R-:W-:Y:S05]  /*28c0*/  BRA `(.L_x_31214) ;  /* 0x0000000800ac7947 */ /* 0x000fea0003800000 */
.L_x_31220:
[----:B------:R-:W-:-:S04]  /*28d0*/  I2FP.F32.S32 R4, R4 ;  /* 0x0000000400047245 */ /* 0x000fc80000201400 */
[----:B------:R-:W-:-:S04]  /*28e0*/  F2FP.F16.F32.PACK_AB R5, RZ, R4 ;  /* 0x00000004ff05723e */ /* 0x000fc800000000ff */
[----:B------:R-:W-:-:S05]  /*28f0*/  PRMT R5, R5, 0x5410, RZ ;  /* 0x0000541005057816 */ /* 0x000fca00000000ff */
[----:B------:R2:W-:Y:S01]  /*2900*/  STG.E desc[UR36][R2.64], R5 ;  /* 0x0000000502007986 */ /* 0x0005e2000c101924 */
[----:B------:R-:W-:Y:S05]  /*2910*/  BRA `(.L_x_31214) ;  /* 0x0000000800987947 */ /* 0x000fea0003800000 */
.L_x_31219:
[----:B------:R-:W0:Y:S02]  /*2920*/  I2F.F64 R4, R4 ;  /* 0x0000000400047312 */ /* 0x000e240000201c00 */
[----:B0-----:R4:W-:Y:S01]  /*2930*/  STG.E.64 desc[UR36][R2.64], R4 ;  /* 0x0000000402007986 */ /* 0x0019e2000c101b24 */
[----:B------:R-:W-:Y:S05]  /*2940*/  BRA `(.L_x_31214) ;  /* 0x00000008008c7947 */ /* 0x000fea0003800000 */
.L_x_31209:
        /* <DEDUP_REMOVED lines=12> */
.L_x_31223:
[----:B------:R-:W0:Y:S01]  /*2a10*/  I2F.F64 R4, R4 ;  /* 0x0000000400047312 */ /* 0x000e220000201c00 */
[----:B------:R-:W-:-:S05]  /*2a20*/  CS2R R6, SRZ ;  /* 0x0000000000067805 */ /* 0x000fca000001ff00 */
[----:B0-----:R0:W-:Y:S01]  /*2a30*/  STG.E.128 desc[UR36][R2.64], R4 ;  /* 0x0000000402007986 */ /* 0x0011e2000c101d24 */
[----:B------:R-:W-:Y:S05]  /*2a40*/  BRA `(.L_x_31214) ;  /* 0x00000008004c7947 */ /* 0x000fea0003800000 */
.L_x_31222:
        /* <DEDUP_REMOVED lines=19> */
.L_x_31227:
[----:B------:R-:W-:Y:S05]  /*2b80*/  BSYNC.RECONVERGENT B0 ;  /* 0x0000000000007941 */ /* 0x000fea0003800200 */
.L_x_31226:
[----:B------:R-:W-:-:S05]  /*2b90*/  LOP3.LUT R5, R0, 0x80, R5, 0xf8, !PT ;  /* 0x0000008000057812 */ /* 0x000fca00078ef805 */
[----:B------:R0:W-:Y:S01]  /*2ba0*/  STG.E.U8 desc[UR36][R2.64], R5 ;  /* 0x0000000502007986 */ /* 0x0001e2000c101124 */
[----:B------:R-:W-:Y:S05]  /*2bb0*/  BRA `(.L_x_31214) ;  /* 0x0000000400f07947 */ /* 0x000fea0003800000 */
.L_x_31225:
        /* <DEDUP_REMOVED lines=15> */
.L_x_31229:
[----:B------:R-:W-:Y:S05]  /*2cb0*/  BSYNC.RECONVERGENT B0 ;  /* 0x0000000000007941 */ /* 0x000fea0003800200 */
.L_x_31228:
[----:B------:R-:W-:-:S05]  /*2cc0*/  LOP3.LUT R5, R0, 0x80, R5, 0xf8, !PT ;  /* 0x0000008000057812 */ /* 0x000fca00078ef805 */
[----:B------:R0:W-:Y:S01]  /*2cd0*/  STG.E.U8 desc[UR36][R2.64], R5 ;  /* 0x0000000502007986 */ /* 0x0001e2000c101124 */
[----:B------:R-:W-:Y:S05]  /*2ce0*/  BRA `(.L_x_31214) ;  /* 0x0000000400a47947 */ /* 0x000fea0003800000 */
.L_x_31224:
[----:B------:R-:W-:-:S04]  /*2cf0*/  I2FP.F32.S32 R0, R4 ;  /* 0x0000000400007245 */ /* 0x000fc80000201400 */
[----:B------:R-:W-:-:S05]  /*2d00*/  F2FP.BF16.F32.PACK_AB R0, RZ, R0 ;  /* 0x00000000ff00723e */ /* 0x000fca00000010ff */
[----:B------:R0:W-:Y:S01]  /*2d10*/  STG.E.U16 desc[UR36][R2.64], R0 ;  /* 0x0000000002007986 */ /* 0x0001e2000c101524 */
[----:B------:R-:W-:Y:S05]  /*2d20*/  BRA `(.L_x_31214) ;  /* 0x0000000400947947 */ /* 0x000fea0003800000 */
.L_x_31221:
        /* <DEDUP_REMOVED lines=10> */
.L_x_31232:
        /* <DEDUP_REMOVED lines=13> */
.L_x_31235:
[----:B------:R-:W-:-:S04]  /*2ea0*/  SHF.R.U32.HI R0, RZ, 0x14, R5 ;  /* 0x00000014ff007819 */ /* 0x000fc80000011605 */
[----:B------:R-:W-:-:S04]  /*2eb0*/  LOP3.LUT R0, R0, 0x1, RZ, 0xc0, !PT ;  /* 0x0000000100007812 */ /* 0x000fc800078ec0ff */
[----:B------:R-:W-:-:S04]  /*2ec0*/  IADD3 R0, PT, PT, R5, 0x487ffff, R0 ;  /* 0x0487ffff05007810 */ /* 0x000fc80007ffe000 */
[----:B------:R-:W-:-:S04]  /*2ed0*/  SHF.R.U32.HI R0, RZ, 0x14, R0 ;  /* 0x00000014ff007819 */ /* 0x000fc80000011600 */
[----:B------:R-:W-:-:S07]  /*2ee0*/  LOP3.LUT R4, R0, 0xff, RZ, 0xc0, !PT ;  /* 0x000000ff00047812 */ /* 0x000fce00078ec0ff */
.L_x_31236:
[----:B------:R-:W-:-:S04]  /*2ef0*/  SHF.R.U32.HI R5, RZ, 0x18, R5 ;  /* 0x00000018ff057819 */ /* 0x000fc80000011605 */
[----:B------:R-:W-:-:S04]  /*2f00*/  LOP3.LUT R4, R4, 0x80, R5, 0xf8, !PT ;  /* 0x0000008004047812 */ /* 0x000fc800078ef805 */
[----:B------:R-:W-:-:S07]  /*2f10*/  PRMT R0, R4, 0x7610, R0 ;  /* 0x0000761004007816 */ /* 0x000fce0000000000 */
.L_x_31234:
[----:B------:R-:W-:Y:S05]  /*2f20*/  BSYNC.RECONVERGENT B0 ;  /* 0x0000000000007941 */ /* 0x000fea0003800200 */
.L_x_31233:
[----:B------:R0:W-:Y:S01]  /*2f30*/  STG.E.U8 desc[UR36][R2.64], R0 ;  /* 0x0000000002007986 */ /* 0x0001e2000c101124 */
[----:B------:R-:W-:Y:S05]  /*2f40*/  BRA `(.L_x_31214) ;  /* 0x00000004000c7947 */ /* 0x000fea0003800000 */
.L_x_31231:
[----:B------:R-:W-:Y:S01]  /*2f50*/  I2FP.F32.S32 R5, R4 ;  /* 0x0000000400057245 */ /* 0x000fe20000201400 */
[----:B------:R-:W-:Y:S01]  /*2f60*/  BSSY.RECONVERGENT B0, `(.L_x_31237) ;  /* 0x0000014000007945 */ /* 0x000fe20003800200 */
[----:B------:R-:W-:Y:S02]  /*2f70*/  MOV R0, 0x80 ;  /* 0x0000008000007802 */ /* 0x000fe40000000f00 */
        /* <DEDUP_REMOVED lines=10> */
.L_x_31239:
[----:B------:R-:W-:-:S04]  /*3020*/  SHF.R.U32.HI R0, RZ, 0x15, R5 ;  /* 0x00000015ff007819 */ /* 0x000fc80000011605 */
[----:B------:R-:W-:-:S04]  /*3030*/  LOP3.LUT R0, R0, 0x1, RZ, 0xc0, !PT ;  /* 0x0000000100007812 */ /* 0x000fc800078ec0ff */
[----:B------:R-:W-:-:S04]  /*3040*/  IADD3 R0, PT, PT, R5, 0x88fffff, R0 ;  /* 0x088fffff05007810 */ /* 0x000fc80007ffe000 */
[----:B------:R-:W-:-:S04]  /*3050*/  SHF.R.U32.HI R0, RZ, 0x15, R0 ;  /* 0x00000015ff007819 */ /* 0x000fc80000011600 */
[----:B------:R-:W-:-:S07]  /*3060*/  LOP3.LUT R4, R0, 0xff, RZ, 0xc0, !PT ;  /* 0x000000ff00047812 */ /* 0x000fce00078ec0ff */
.L_x_31240:
[----:B------:R-:W-:-:S04]  /*3070*/  SHF.R.U32.HI R5, RZ, 0x18, R5 ;  /* 0x00000018ff057819 */ /* 0x000fc80000011605 */
[----:B------:R-:W-:-:S04]  /*3080*/  LOP3.LUT R4, R4, 0x80, R5, 0xf8, !PT ;  /* 0x0000008004047812 */ /* 0x000fc800078ef805 */
[----:B------:R-:W-:-:S07]  /*3090*/  PRMT R0, R4, 0x7610, R0 ;  /* 0x0000761004007816 */ /* 0x000fce0000000000 */
.L_x_31238:
[----:B------:R-:W-:Y:S05]  /*30a0*/  BSYNC.RECONVERGENT B0 ;  /* 0x0000000000007941 */ /* 0x000fea0003800200 */
.L_x_31237:
[----:B------:R0:W-:Y:S01]  /*30b0*/  STG.E.U8 desc[UR36][R2.64], R0 ;  /* 0x0000000002007986 */ /* 0x0001e2000c101124 */
[----:B------:R-:W-:Y:S05]  /*30c0*/  BRA `(.L_x_31214) ;  /* 0x0000000000ac7947 */ /* 0x000fea0003800000 */
.L_x_31230:
[----:B------:R-:W-:-:S09]  /*30d0*/  UISETP.NE.AND UP0, UPT, UR4, 0x1c, UPT ;  /* 0x0000001c0400788c */ /* 0x000fd2000bf05270 */
[----:B------:R-:W-:Y:S05]  /*30e0*/  BRA.U !UP0, `(.L_x_31241) ;  /* 0x0000000108a07547 */ /* 0x000fea000b800000 */
[----:B------:R-:W-:-:S09]  /*30f0*/  UISETP.NE.AND UP0, UPT, UR4, 0x1d, UPT ;  /* 0x0000001d0400788c */ /* 0x000fd2000bf05270 */
[----:B------:R-:W-:Y:S05]  /*3100*/  BRA.U !UP0, `(.L_x_31242) ;  /* 0x00000001088c7547 */ /* 0x000fea000b800000 */
[----:B------:R-:W-:-:S09]  /*3110*/  UISETP.NE.AND UP0, UPT, UR4, 0x2c, UPT ;  /* 0x0000002c0400788c */ /* 0x000fd2000bf05270 */
[----:B------:R-:W-:Y:S05]  /*3120*/  BRA.U !UP0, `(.L_x_31243) ;  /* 0x0000000108447547 */ /* 0x000fea000b800000 */
.L_x_31213:
        /* <DEDUP_REMOVED lines=16> */
.L_x_31244:
[----:B------:R-:W-:Y:S05]  /*3230*/  BRA `(.L_x_31214) ;  /* 0x0000000000507947 */ /* 0x000fea0003800000 */
.L_x_31243:
        /* <DEDUP_REMOVED lines=16> */
.L_x_31242:
[----:B------:R-:W-:-:S05]  /*3340*/  SHF.R.S32.HI R5, RZ, 0x1f, R4 ;  /* 0x0000001fff057819 */ /* 0x000fca0000011404 */
[----:B------:R0:W-:Y:S01]  /*3350*/  STG.E.64 desc[UR36][R2.64], R4 ;  /* 0x0000000402007986 */ /* 0x0001e2000c101b24 */
[----:B------:R-:W-:Y:S05]  /*3360*/  BRA `(.L_x_31214) ;  /* 0x0000000000047947 */ /* 0x000fea0003800000 */
.L_x_31241:
[----:B------:R0:W-:Y:S02]  /*3370*/  STG.E desc[UR36][R2.64], R4 ;  /* 0x0000000402007986 */ /* 0x0001e4000c101924 */
.L_x_31214:
[----:B------:R-:W-:-:S07]  /*3380*/  VIADD R17, R17, 0x80 ;  /* 0x0000008011117836 */ /* 0x000fce0000000000 */
.L_x_31170:
[----:B------:R-:W-:Y:S05]  /*3390*/  BSYNC.RECONVERGENT B6 ;  /* 0x0000000000067941 */ /* 0x000fea0003800200 */
.L_x_31169:
        /* <DEDUP_REMOVED lines=307> */
.L_x_31247:
        /* <DEDUP_REMOVED lines=16> */
.L_x_31251:
[----:B------:R0:W5:Y:S01]  /*47d0*/  LDG.E.U8 R0, desc[UR36][R2.64] ;  /* 0x0000002402007981 */ /* 0x000162000c1e1100 */
[----:B------:R-:W-:Y:S05]  /*47e0*/  BRA `(.L_x_31253) ;  /* 0x0000000c002c7947 */ /* 0x000fea0003800000 */
.L_x_31250:
        /* <DEDUP_REMOVED lines=8> */
.L_x_31255:
[----:B------:R0:W5:Y:S01]  /*4870*/  LDG.E R0, desc[UR36][R2.64] ;  /* 0x0000002402007981 */ /* 0x000162000c1e1900 */
[----:B------:R-:W-:Y:S05]  /*4880*/  BRA `(.L_x_31253) ;  /* 0x0000000c00047947 */ /* 0x000fea0003800000 */
.L_x_31254:
[----:B------:R0:W5:Y:S01]  /*4890*/  LDG.E.S16 R0, desc[UR36][R2.64] ;  /* 0x0000002402007981 */ /* 0x000162000c1e1700 */
[----:B------:R-:W-:Y:S05]  /*48a0*/  BRA `(.L_x_31253) ;  /* 0x0000000800fc7947 */ /* 0x000fea0003800000 */
.L_x_31249:
        /* <DEDUP_REMOVED lines=9> */
.L_x_31257:
[----:B------:R-:W2:Y:S02]  /*4940*/  LDG.E.U16 R2, desc[UR36][R2.64] ;  /* 0x0000002402027981 */ /* 0x000ea4000c1e1500 */
[----:B--2---:R-:W-:-:S06]  /*4950*/  HADD2.F32 R0, -RZ, R2.H0_H0 ;  /* 0x20000002ff007230 */ /* 0x004fcc0000004100 */
[----:B------:R-:W0:Y:S01]  /*4960*/  F2I.FTZ.TRUNC.NTZ R0, R0 ;  /* 0x0000000000007305 */ /* 0x000e22000021f100 */
[----:B------:R-:W-:Y:S05]  /*4970*/  BRA `(.L_x_31253) ;  /* 0x0000000800c87947 */ /* 0x000fea0003800000 */
.L_x_31256:
        /* <DEDUP_REMOVED lines=9> */
.L_x_31259:
[----:B------:R-:W2:Y:S02]  /*4a10*/  LDG.E.U16 R2, desc[UR36][R2.64] ;  /* 0x0000002402027981 */ /* 0x000ea4000c1e1500 */
[----:B--2---:R-:W-:-:S06]  /*4a20*/  HADD2.F32 R0, -RZ, R2.H0_H0 ;  /* 0x20000002ff007230 */ /* 0x004fcc0000004100 */
[----:B------:R-:W0:Y:S01]  /*4a30*/  F2I.FTZ.TRUNC.NTZ R0, R0 ;  /* 0x0000000000007305 */ /* 0x000e22000021f100 */
[----:B------:R-:W-:Y:S05]  /*4a40*/  BRA `(.L_x_31253) ;  /* 0x0000000800947947 */ /* 0x000fea0003800000 */
.L_x_31258:
[----:B------:R-:W2:Y:S02]  /*4a50*/  LDG.E.64 R2, desc[UR36][R2.64] ;  /* 0x0000002402027981 */ /* 0x000ea4000c1e1b00 */
[----:B--2---:R0:W1:Y:S01]  /*4a60*/  F2I.F64.TRUNC R0, R2 ;  /* 0x0000000200007311 */ /* 0x004062000030d100 */
[----:B------:R-:W-:Y:S05]  /*4a70*/  BRA `(.L_x_31253) ;  /* 0x0000000800887947 */ /* 0x000fea0003800000 */
.L_x_31248:
        /* <DEDUP_REMOVED lines=12> */
.L_x_31262:
[----:B------:R-:W2:Y:S02]  /*4b40*/  LDG.E.64 R2, desc[UR36][R2.64] ;  /* 0x0000002402027981 */ /* 0x000ea4000c1e1b00 */
[----:B--2---:R0:W1:Y:S01]  /*4b50*/  F2I.F64.TRUNC R0, R2 ;  /* 0x0000000200007311 */ /* 0x004062000030d100 */
[----:B------:R-:W-:Y:S05]  /*4b60*/  BRA `(.L_x_31253) ;  /* 0x00000008004c7947 */ /* 0x000fea0003800000 */
.L_x_31261:
        /* <DEDUP_REMOVED lines=26> */
.L_x_31264:
        /* <DEDUP_REMOVED lines=13> */
.L_x_31263:
[----:B------:R-:W2:Y:S02]  /*4de0*/  LDG.E.U16 R0, desc[UR36][R2.64] ;  /* 0x0000002402007981 */ /* 0x000ea4000c1e1500 */
[----:B--2---:R-:W-:-:S06]  /*4df0*/  SHF.L.U32 R0, R0, 0x10, RZ ;  /* 0x0000001000007819 */ /* 0x004fcc00000006ff */
[----:B------:R-:W0:Y:S01]  /*4e00*/  F2I.FTZ.TRUNC.NTZ R0, R0 ;  /* 0x0000000000007305 */ /* 0x000e22000021f100 */
[----:B------:R-:W-:Y:S05]  /*4e10*/  BRA `(.L_x_31253) ;  /* 0x0000000400a07947 */ /* 0x000fea0003800000 */
.L_x_31260:
        /* <DEDUP_REMOVED lines=10> */
.L_x_31267:
        /* <DEDUP_REMOVED lines=21> */
.L_x_31271:
[----:B------:R-:W-:Y:S05]  /*5010*/  BSYNC.RECONVERGENT B1 ;  /* 0x0000000000017941 */ /* 0x000fea0003800200 */
.L_x_31270:
[----:B------:R-:W-:Y:S01]  /*5020*/  IMAD.SHL.U32 R0, R0, 0x100000, RZ ;  /* 0x0010000000007824 */ /* 0x000fe200078e00ff */
[----:B------:R-:W-:-:S04]  /*5030*/  LEA R2, R2, 0x3b800000, 0x17 ;  /* 0x3b80000002027811 */ /* 0x000fc800078eb8ff */
[----:B------:R-:W-:-:S07]  /*5040*/  LOP3.LUT R0, R2, R0, R7, 0xfe, !PT ;  /* 0x0000000002007212 */ /* 0x000fce00078efe07 */
.L_x_31269:
[----:B------:R-:W-:Y:S05]  /*5050*/  BSYNC.RECONVERGENT B0 ;  /* 0x0000000000007941 */ /* 0x000fea0003800200 */
.L_x_31268:
[----:B------:R-:W4:Y:S01]  /*5060*/  F2I.FTZ.TRUNC.NTZ R0, R0 ;  /* 0x0000000000007305 */ /* 0x000f22000021f100 */
[----:B------:R-:W-:Y:S05]  /*5070*/  BRA `(.L_x_31253) ;  /* 0x0000000400087947 */ /* 0x000fea0003800000 */
.L_x_31266:
        /* <DEDUP_REMOVED lines=21> */
.L_x_31275:
[----:B------:R-:W-:Y:S05]  /*51d0*/  BSYNC.RECONVERGENT B1 ;  /* 0x0000000000017941 */ /* 0x000fea0003800200 */
.L_x_31274:
[----:B------:R-:W-:Y:S01]  /*51e0*/  IMAD.SHL.U32 R0, R0, 0x200000, RZ ;  /* 0x0020000000007824 */ /* 0x000fe200078e00ff */
[----:B------:R-:W-:-:S04]  /*51f0*/  LEA R2, R2, 0x37800000, 0x17 ;  /* 0x3780000002027811 */ /* 0x000fc800078eb8ff */
[----:B------:R-:W-:-:S07]  /*5200*/  LOP3.LUT R0, R2, R0, R7, 0xfe, !PT ;  /* 0x0000000002007212 */ /* 0x000fce00078efe07 */
.L_x_31273:
[----:B------:R-:W-:Y:S05]  /*5210*/  BSYNC.RECONVERGENT B0 ;  /* 0x0000000000007941 */ /* 0x000fea0003800200 */
.L_x_31272:
[----:B------:R-:W0:Y:S01]  /*5220*/  F2I.FTZ.TRUNC.NTZ R0, R0 ;  /* 0x0000000000007305 */ /* 0x000e22000021f100 */
[----:B------:R-:W-:Y:S05]  /*5230*/  BRA `(.L_x_31253) ;  /* 0x0000000000987947 */ /* 0x000fea0003800000 */
.L_x_31265:
        /* <DEDUP_REMOVED lines=14> */
.L_x_31279:
[----:B------:R-:W-:Y:S05]  /*5320*/  BSYNC.RECONVERGENT B0 ;  /* 0x0000000000007941 */ /* 0x000fea0003800200 */
.L_x_31278:
[----:B------:R-:W1:Y:S01]  /*5330*/  F2I.FTZ.TRUNC.NTZ R0, R0 ;  /* 0x0000000000007305 */ /* 0x000e62000021f100 */
[----:B------:R-:W-:Y:S05]  /*5340*/  BRA `(.L_x_31253) ;  /* 0x0000000000547947 */ /* 0x000fea0003800000 */
.L_x_31252:
        /* <DEDUP_REMOVED lines=16> */
.L_x_31280:
[----:B------:R-:W-:Y:S01]  /*5450*/  IMAD.MOV.U32 R0, RZ, RZ, RZ ;  /* 0x000000ffff007224 */ /* 0x000fe200078e00ff */
[----:B------:R-:W-:Y:S06]  /*5460*/  BRA `(.L_x_31253) ;  /* 0x00000000000c7947 */ /* 0x000fec0003800000 */
.L_x_31277:
[----:B------:R0:W5:Y:S01]  /*5470*/  LDG.E R0, desc[UR36][R2.64] ;  /* 0x0000002402007981 */ /* 0x000162000c1e1900 */
[----:B------:R-:W-:Y:S05]  /*5480*/  BRA `(.L_x_31253) ;  /* 0x0000000000047947 */ /* 0x000fea0003800000 */
.L_x_31276:
[----:B------:R2:W5:Y:S02]  /*5490*/  LDG.E R0, desc[UR36][R2.64] ;  /* 0x0000002402007981 */ /* 0x000564000c1e1900 */
.L_x_31253:
[----:B0-23--:R-:W1:Y:S01]  /*54a0*/  LDC R3, c[0x0][0x594] ;  /* 0x00016500ff037b82 */ /* 0x00de620000000800 */
[----:B------:R-:W-:Y:S01]  /*54b0*/  BSSY.RECONVERGENT B0, `(.L_x_31281) ;  /* 0x0000039000007945 */ /* 0x000fe20003800200 */
[----:B-1--45:R-:W-:-:S04]  /*54c0*/  LOP3.LUT R10, R0, R3, RZ, 0x3c, !PT ;  /* 0x00000003000a7212 */ /* 0x032fc800078e3cff */
        /* <DEDUP_REMOVED lines=32> */
.L_x_31282:
        /* <DEDUP_REMOVED lines=23> */
.L_x_31283:
[----:B------:R-:W-:Y:S05]  /*5840*/  BSYNC.RECONVERGENT B0 ;  /* 0x0000000000007941 */ /* 0x000fea0003800200 */
.L_x_31281:
        /* <DEDUP_REMOVED lines=16> */
.L_x_31287:
[----:B------:R0:W-:Y:S01]  /*5950*/  STG.E.U8 desc[UR36][R2.64], R4 ;  /* 0x0000000402007986 */ /* 0x0001e2000c101124 */
[----:B------:R-:W-:Y:S05]  /*5960*/  BRA `(.L_x_31289) ;  /* 0x0000000c00387947 */ /* 0x000fea0003800000 */
.L_x_31286:
        /* <DEDUP_REMOVED lines=9> */
.L_x_31291:
[----:B------:R0:W-:Y:S01]  /*5a00*/  STG.E desc[UR36][R2.64], R4 ;  /* 0x0000000402007986 */ /* 0x0001e2000c101924 */
[----:B------:R-:W-:Y:S05]  /*5a10*/  BRA `(.L_x_31289) ;  /* 0x0000000c000c7947 */ /* 0x000fea0003800000 */
.L_x_31290:
[----:B------:R0:W-:Y:S01]  /*5a20*/  STG.E.U16 desc[UR36][R2.64], R4 ;  /* 0x0000000402007986 */ /* 0x0001e2000c101524 */
[----:B------:R-:W-:Y:S05]  /*5a30*/  BRA `(.L_x_31289) ;  /* 0x0000000c00047947 */ /* 0x000fea0003800000 */
.L_x_31285:
        /* <DEDUP_REMOVED lines=9> */
.L_x_31293:
[----:B------:R-:W-:-:S04]  /*5ad0*/  I2FP.F32.S32 R0, R4 ;  /* 0x0000000400007245 */ /* 0x000fc80000201400 */
[----:B------:R-:W-:-:S05]  /*5ae0*/  F2FP.F16.F32.PACK_AB R0, RZ, R0 ;  /* 0x00000000ff00723e */ /* 0x000fca00000000ff */
[----:B------:R0:W-:Y:S01]  /*5af0*/  STG.E.U16 desc[UR36][R2.64], R0 ;  /* 0x0000000002007986 */ /* 0x0001e2000c101524 */
[----:B------:R-:W-:Y:S05]  /*5b00*/  BRA `(.L_x_31289) ;  /* 0x0000000800d07947 */ /* 0x000fea0003800000 */
.L_x_31292:
        /* <DEDUP_REMOVED lines=10> */
.L_x_31295:
[----:B------:R-:W-:-:S04]  /*5bb0*/  I2FP.F32.S32 R4, R4 ;  /* 0x0000000400047245 */ /* 0x000fc80000201400 */
[----:B------:R-:W-:-:S04]  /*5bc0*/  F2FP.F16.F32.PACK_AB R5, RZ, R4 ;  /* 0x00000004ff05723e */ /* 0x000fc800000000ff */
[----:B------:R-:W-:-:S05]  /*5bd0*/  PRMT R5, R5, 0x5410, RZ ;  /* 0x0000541005057816 */ /* 0x000fca00000000ff */
[----:B------:R0:W-:Y:S01]  /*5be0*/  STG.E desc[UR36][R2.64], R5 ;  /* 0x0000000502007986 */ /* 0x0001e2000c101924 */
[----:B------:R-:W-:Y:S05]  /*5bf0*/  BRA `(.L_x_31289) ;  /* 0x0000000800947947 */ /* 0x000fea0003800000 */
.L_x_31294:
[----:B------:R-:W0:Y:S02]  /*5c00*/  I2F.F64 R4, R4 ;  /* 0x0000000400047312 */ /* 0x000e240000201c00 */
[----:B0-----:R0:W-:Y:S01]  /*5c10*/  STG.E.64 desc[UR36][R2.64], R4 ;  /* 0x0000000402007986 */ /* 0x0011e2000c101b24 */
[----:B------:R-:W-:Y:S05]  /*5c20*/  BRA `(.L_x_31289) ;  /* 0x0000000800887947 */ /* 0x000fea0003800000 */
.L_x_31284:
        /* <DEDUP_REMOVED lines=12> */
.L_x_31299:
        /* <DEDUP_REMOVED lines=18> */
.L_x_31302:
[----:B------:R-:W-:-:S04]  /*5e10*/  SHF.R.U32.HI R5, RZ, 0x18, R5 ;  /* 0x00000018ff057819 */ /* 0x000fc80000011605 */
[----:B------:R-:W-:-:S07]  /*5e20*/  LOP3.LUT R0, R0, 0x80, R5, 0xf8, !PT ;  /* 0x0000008000007812 */ /* 0x000fce00078ef805 */
.L_x_31301:
[----:B------:R-:W-:Y:S05]  /*5e30*/  BSYNC.RECONVERGENT B0 ;  /* 0x0000000000007941 */ /* 0x000fea0003800200 */
.L_x_31300:
[----:B------:R0:W-:Y:S01]  /*5e40*/  STG.E.U8 desc[UR36][R2.64], R0 ;  /* 0x0000000002007986 */ /* 0x0001e2000c101124 */
[----:B------:R-:W-:Y:S05]  /*5e50*/  BRA `(.L_x_31289) ;  /* 0x0000000400fc7947 */ /* 0x000fea0003800000 */
.L_x_31298:
        /* <DEDUP_REMOVED lines=18> */
.L_x_31305:
[----:B------:R-:W-:-:S04]  /*5f80*/  SHF.R.U32.HI R5, RZ, 0x18, R5 ;  /* 0x00000018ff057819 */ /* 0x000fc80000011605 */
[----:B------:R-:W-:-:S07]  /*5f90*/  LOP3.LUT R0, R0, 0x80, R5, 0xf8, !PT ;  /* 0x0000008000007812 */ /* 0x000fce00078ef805 */
.L_x_31304:
[----:B------:R-:W-:Y:S05]  /*5fa0*/  BSYNC.RECONVERGENT B0 ;  /* 0x0000000000007941 */ /* 0x000fea0003800200 */
.L_x_31303:
[----:B------:R0:W-:Y:S01]  /*5fb0*/  STG.E.U8 desc[UR36][R2.64], R0 ;  /* 0x0000000002007986 */ /* 0x0001e2000c101124 */
[----:B------:R-:W-:Y:S05]  /*5fc0*/  BRA `(.L_x_31289) ;  /* 0x0000000400a07947 */ /* 0x000fea0003800000 */
.L_x_31297:
        /* <DEDUP_REMOVED lines=22> */
.L_x_31307:
[----:B------:R-:W-:-:S05]  /*6130*/  SHF.R.S32.HI R5, RZ, 0x1f, R4 ;  /* 0x0000001fff057819 */ /* 0x000fca0000011404 */
[----:B------:R0:W-:Y:S01]  /*6140*/  STG.E.64 desc[UR36][R2.64], R4 ;  /* 0x0000000402007986 */ /* 0x0001e2000c101b24 */
[----:B------:R-:W-:Y:S05]  /*6150*/  BRA `(.L_x_31289) ;  /* 0x00000004003c7947 */ /* 0x000fea0003800000 */
.L_x_31306:
[----:B------:R0:W-:Y:S01]  /*6160*/  STG.E desc[UR36][R2.64], R4 ;  /* 0x0000000402007986 */ /* 0x0001e2000c101924 */
[----:B------:R-:W-:Y:S05]  /*6170*/  BRA `(.L_x_31289) ;  /* 0x0000000400347947 */ /* 0x000fea0003800000 */
.L_x_31296:
        /* <DEDUP_REMOVED lines=10> */
.L_x_31309:
[----:B------:R-:W0:Y:S01]  /*6220*/  I2F.F64 R4, R4 ;  /* 0x0000000400047312 */ /* 0x000e220000201c00 */
[----:B------:R-:W-:-:S05]  /*6230*/  CS2R R6, SRZ ;  /* 0x0000000000067805 */ /* 0x000fca000001ff00 */
[----:B0-----:R4:W-:Y:S01]  /*6240*/  STG.E.128 desc[UR36][R2.64], R4 ;  /* 0x0000000402007986 */ /* 0x0019e2000c101d24 */
[----:B------:R-:W-:Y:S05]  /*6250*/  BRA `(.L_x_31289) ;  /* 0x0000000000fc7947 */ /* 0x000fea0003800000 */
.L_x_31308:
[----:B------:R-:W-:-:S09]  /*6260*/  UISETP.NE.AND UP0, UPT, UR4, 0xf, UPT ;  /* 0x0000000f0400788c */ /* 0x000fd2000bf05270 */
[----:B------:R-:W-:Y:S05]  /*6270*/  BRA.U !UP0, `(.L_x_31310) ;  /* 0x0000000108e87547 */ /* 0x000fea000b800000 */
[----:B------:R-:W-:-:S09]  /*6280*/  UISETP.NE.AND UP0, UPT, UR4, 0x17, UPT ;  /* 0x000000170400788c */ /* 0x000fd2000bf05270 */
[----:B------:R-:W-:Y:S05]  /*6290*/  BRA.U !UP0, `(.L_x_31311) ;  /* 0x0000000108907547 */ /* 0x000fea000b800000 */
[----:B------:R-:W-:-:S09]  /*62a0*/  UISETP.NE.AND UP0, UPT, UR4, 0x18, UPT ;  /* 0x000000180400788c */ /* 0x000fd2000bf05270 */
[----:B------:R-:W-:Y:S05]  /*62b0*/  BRA.U !UP0, `(.L_x_31312) ;  /* 0x0000000108447547 */ /* 0x000fea000b800000 */
.L_x_31288:
        /* <DEDUP_REMOVED lines=16> */
.L_x_31313:
[----:B------:R-:W-:Y:S05]  /*63c0*/  BRA `(.L_x_31289) ;  /* 0x0000000000a07947 */ /* 0x000fea0003800000 */
.L_x_31312:
        /* <DEDUP_REMOVED lines=13> */
.L_x_31315:
[----:B------:R-:W-:Y:S05]  /*64a0*/  BSYNC.RECONVERGENT B0 ;  /* 0x0000000000007941 */ /* 0x000fea0003800200 */
.L_x_31314:
[----:B------:R-:W-:-:S05]  /*64b0*/  LOP3.LUT R5, R0, 0x80, R5, 0xf8, !PT ;  /* 0x0000008000057812 */ /* 0x000fca00078ef805 */
[----:B------:R2:W-:Y:S01]  /*64c0*/  STG.E.U8 desc[UR36][R2.64], R5 ;  /* 0x0000000502007986 */ /* 0x0005e2000c101124 */
[----:B------:R-:W-:Y:S05]  /*64d0*/  BRA `(.L_x_31289) ;  /* 0x00000000005c7947 */ /* 0x000fea0003800000 */
.L_x_31311:
        /* <DEDUP_REMOVED lines=12> */
.L_x_31317:
[----:B------:R-:W-:Y:S01]  /*65a0*/  IMAD.MOV.U32 R0, RZ, RZ, 0x7f ;  /* 0x0000007fff007424 */ /* 0x000fe200078e00ff */
[----:B------:R-:W-:-:S04]  /*65b0*/  ISETP.GT.U32.AND P0, PT, R4, 0x7f800000, PT ;  /* 0x7f8000000400780c */ /* 0x000fc80003f04070 */
[----:B------:R-:W-:-:S09]  /*65c0*/  SEL R0, R0, 0x7c, P0 ;  /* 0x0000007c00007807 */ /* 0x000fd20000000000 */
.L_x_31318:
[----:B------:R-:W-:Y:S05]  /*65d0*/  BSYNC.RECONVERGENT B0 ;  /* 0x0000000000007941 */ /* 0x000fea0003800200 */
.L_x_31316:
[----:B------:R-:W-:-:S04]  /*65e0*/  SHF.R.U32.HI R5, RZ, 0x18, R5 ;  /* 0x00000018ff057819 */ /* 0x000fc80000011605 */
[----:B------:R-:W-:-:S05]  /*65f0*/  LOP3.LUT R5, R0, 0x80, R5, 0xf8, !PT ;  /* 0x0000008000057812 */ /* 0x000fca00078ef805 */
[----:B------:R1:W-:Y:S01]  /*6600*/  STG.E.U8 desc[UR36][R2.64], R5 ;  /* 0x0000000502007986 */ /* 0x0003e2000c101124 */
[----:B------:R-:W-:Y:S05]  /*6610*/  BRA `(.L_x_31289) ;  /* 0x00000000000c7947 */ /* 0x000fea0003800000 */
.L_x_31310:
[----:B------:R-:W-:-:S04]  /*6620*/  I2FP.F32.S32 R0, R4 ;  /* 0x0000000400007245 */ /* 0x000fc80000201400 */
[----:B------:R-:W-:-:S05]  /*6630*/  F2FP.BF16.F32.PACK_AB R0, RZ, R0 ;  /* 0x00000000ff00723e */ /* 0x000fca00000010ff */
[----:B------:R0:W-:Y:S02]  /*6640*/  STG.E.U16 desc[UR36][R2.64], R0 ;  /* 0x0000000002007986 */ /* 0x0001e4000c101524 */
.L_x_31289:
[----:B------:R-:W-:-:S07]  /*6650*/  VIADD R17, R17, 0x80 ;  /* 0x0000008011117836 */ /* 0x000fce0000000000 */
.L_x_31246:
[----:B------:R-:W-:Y:S05]  /*6660*/  BSYNC.RECONVERGENT B6 ;  /* 0x0000000000067941 */ /* 0x000fea0003800200 */
.L_x_31245:
        /* <DEDUP_REMOVED lines=307> */
.L_x_31321:
        /* <DEDUP_REMOVED lines=16> */
.L_x_31325:
[----:B------:R0:W5:Y:S01]  /*7aa0*/  LDG.E.U8 R0, desc[UR36][R2.64] ;  /* 0x0000002402007981 */ /* 0x000162000c1e1100 */
[----:B------:R-:W-:Y:S05]  /*7ab0*/  BRA `(.L_x_31327) ;  /* 0x0000000c002c7947 */ /* 0x000fea0003800000 */
.L_x_31324:
        /* <DEDUP_REMOVED lines=8> */
.L_x_31329:
[----:B------:R0:W5:Y:S01]  /*7b40*/  LDG.E R0, desc[UR36][R2.64] ;  /* 0x0000002402007981 */ /* 0x000162000c1e1900 */
[----:B------:R-:W-:Y:S05]  /*7b50*/  BRA `(.L_x_31327) ;  /* 0x0000000c00047947 */ /* 0x000fea0003800000 */
.L_x_31328:
[----:B------:R0:W5:Y:S01]  /*7b60*/  LDG.E.S16 R0, desc[UR36][R2.64] ;  /* 0x0000002402007981 */ /* 0x000162000c1e1700 */
[----:B------:R-:W-:Y:S05]  /*7b70*/  BRA `(.L_x_31327) ;  /* 0x0000000800fc7947 */ /* 0x000fea0003800000 */
.L_x_31323:
        /* <DEDUP_REMOVED lines=9> */
.L_x_31331:
[----:B------:R-:W2:Y:S02]  /*7c10*/  LDG.E.U16 R2, desc[UR36][R2.64] ;  /* 0x0000002402027981 */ /* 0x000ea4000c1e1500 */
[----:B--2---:R-:W-:-:S06]  /*7c20*/  HADD2.F32 R0, -RZ, R2.H0_H0 ;  /* 0x20000002ff007230 */ /* 0x004fcc0000004100 */
[----:B------:R-:W0:Y:S01]  /*7c30*/  F2I.FTZ.TRUNC.NTZ R0, R0 ;  /* 0x0000000000007305 */ /* 0x000e22000021f100 */
[----:B------:R-:W-:Y:S05]  /*7c40*/  BRA `(.L_x_31327) ;  /* 0x0000000800c87947 */ /* 0x000fea0003800000 */
.L_x_31330:
        /* <DEDUP_REMOVED lines=9> */
.L_x_31333:
[----:B------:R-:W2:Y:S02]  /*7ce0*/  LDG.E.U16 R2, desc[UR36][R2.64] ;  /* 0x0000002402027981 */ /* 0x000ea4000c1e1500 */
[----:B--2---:R-:W-:-:S06]  /*7cf0*/  HADD2.F32 R0, -RZ, R2.H0_H0 ;  /* 0x20000002ff007230 */ /* 0x004fcc0000004100 */
[----:B------:R-:W0:Y:S01]  /*7d00*/  F2I.FTZ.TRUNC.NTZ R0, R0 ;  /* 0x0000000000007305 */ /* 0x000e22000021f100 */
[----:B------:R-:W-:Y:S05]  /*7d10*/  BRA `(.L_x_31327) ;  /* 0x0000000800947947 */ /* 0x000fea0003800000 */
.L_x_31332:
[----:B------:R-:W2:Y:S02]  /*7d20*/  LDG.E.64 R2, desc[UR36][R2.64] ;  /* 0x0000002402027981 */ /* 0x000ea4000c1e1b00 */
[----:B--2---:R0:W1:Y:S01]  /*7d30*/  F2I.F64.TRUNC R0, R2 ;  /* 0x0000000200007311 */ /* 0x004062000030d100 */
[----:B------:R-:W-:Y:S05]  /*7d40*/  BRA `(.L_x_31327) ;  /* 0x0000000800887947 */ /* 0x000fea0003800000 */
.L_x_31322:
        /* <DEDUP_REMOVED lines=12> */
.L_x_31336:
[----:B------:R-:W2:Y:S02]  /*7e10*/  LDG.E.64 R2, desc[UR36][R2.64] ;  /* 0x0000002402027981 */ /* 0x000ea4000c1e1b00 */
[----:B--2---:R0:W1:Y:S01]  /*7e20*/  F2I.F64.TRUNC R0, R2 ;  /* 0x0000000200007311 */ /* 0x004062000030d100 */
[----:B------:R-:W-:Y:S05]  /*7e30*/  BRA `(.L_x_31327) ;  /* 0x00000008004c7947 */ /* 0x000fea0003800000 */
.L_x_31335:
        /* <DEDUP_REMOVED lines=26> */
.L_x_31338:
        /* <DEDUP_REMOVED lines=13> */
.L_x_31337:
[----:B------:R-:W2:Y:S02]  /*80b0*/  LDG.E.U16 R0, desc[UR36][R2.64] ;  /* 0x0000002402007981 */ /* 0x000ea4000c1e1500 */
[----:B--2---:R-:W-:-:S06]  /*80c0*/  IMAD.U32 R0, R0, 0x10000, RZ ;  /* 0x0001000000007824 */ /* 0x004fcc00078e00ff */
[----:B------:R-:W4:Y:S01]  /*80d0*/  F2I.FTZ.TRUNC.NTZ R0, R0 ;  /* 0x0000000000007305 */ /* 0x000f22000021f100 */
[----:B------:R-:W-:Y:S05]  /*80e0*/  BRA `(.L_x_31327) ;  /* 0x0000000400a07947 */ /* 0x000fea0003800000 */
.L_x_31334:
        /* <DEDUP_REMOVED lines=10> */
.L_x_31341:
        /* <DEDUP_REMOVED lines=21> */
.L_x_31345:
[----:B------:R-:W-:Y:S05]  /*82e0*/  BSYNC.RECONVERGENT B1 ;  /* 0x0000000000017941 */ /* 0x000fea0003800200 */
.L_x_31344:
[----:B------:R-:W-:Y:S01]  /*82f0*/  IMAD.SHL.U32 R0, R0, 0x100000, RZ ;  /* 0x0010000000007824 */ /* 0x000fe200078e00ff */
[----:B------:R-:W-:-:S04]  /*8300*/  LEA R2, R2, 0x3b800000, 0x17 ;  /* 0x3b80000002027811 */ /* 0x000fc800078eb8ff */
[----:B------:R-:W-:-:S07]  /*8310*/  LOP3.LUT R0, R2, R0, R7, 0xfe, !PT ;  /* 0x0000000002007212 */ /* 0x000fce00078efe07 */
.L_x_31343:
[----:B------:R-:W-:Y:S05]  /*8320*/  BSYNC.RECONVERGENT B0 ;  /* 0x0000000000007941 */ /* 0x000fea0003800200 */
.L_x_31342:
[----:B------:R-:W0:Y:S01]  /*8330*/  F2I.FTZ.TRUNC.NTZ R0, R0 ;  /* 0x0000000000007305 */ /* 0x000e22000021f100 */
[----:B------:R-:W-:Y:S05]  /*8340*/  BRA `(.L_x_31327) ;  /* 0x0000000400087947 */ /* 0x000fea0003800000 */
.L_x_31340:
        /* <DEDUP_REMOVED lines=21> */
.L_x_31349:
[----:B------:R-:W-:Y:S05]  /*84a0*/  BSYNC.RECONVERGENT B1 ;  /* 0x0000000000017941 */ /* 0x000fea0003800200 */
.L_x_31348:
[----:B------:R-:W-:Y:S02]  /*84b0*/  SHF.L.U32 R0, R0, 0x15, RZ ;  /* 0x0000001500007819 */ /* 0x000fe400000006ff */
[----:B------:R-:W-:-:S04]  /*84c0*/  LEA R2, R2, 0x37800000, 0x17 ;  /* 0x3780000002027811 */ /* 0x000fc800078eb8ff */
[----:B------:R-:W-:-:S07]  /*84d0*/  LOP3.LUT R0, R2, R0, R7, 0xfe, !PT ;  /* 0x0000000002007212 */ /* 0x000fce00078efe07 */
.L_x_31347:
[----:B------:R-:W-:Y:S05]  /*84e0*/  BSYNC.RECONVERGENT B0 ;  /* 0x0000000000007941 */ /* 0x000fea0003800200 */
.L_x_31346:
[----:B------:R-:W0:Y:S01]  /*84f0*/  F2I.FTZ.TRUNC.NTZ R0, R0 ;  /* 0x0000000000007305 */ /* 0x000e22000021f100 */
[----:B------:R-:W-:Y:S05]  /*8500*/  BRA `(.L_x_31327) ;  /* 0x0000000000987947 */ /* 0x000fea0003800000 */
.L_x_31339:
        /* <DEDUP_REMOVED lines=14> */
.L_x_31353:
[----:B------:R-:W-:Y:S05]  /*85f0*/  BSYNC.RECONVERGENT B0 ;  /* 0x0000000000007941 */ /* 0x000fea0003800200 */
.L_x_31352:
[----:B------:R-:W0:Y:S01]  /*8600*/  F2I.FTZ.TRUNC.NTZ R0, R0 ;  /* 0x0000000000007305 */ /* 0x000e22000021f100 */
[----:B------:R-:W-:Y:S05]  /*8610*/  BRA `(.L_x_31327) ;  /* 0x0000000000547947 */ /* 0x000fea0003800000 */
.L_x_31326:
        /* <DEDUP_REMOVED lines=16> */
.L_x_31354:
[----:B------:R-:W-:Y:S01]  /*8720*/  IMAD.MOV.U32 R0, RZ, RZ, RZ ;  /* 0x000000ffff007224 */ /* 0x000fe200078e00ff */
[----:B------:R-:W-:Y:S06]  /*8730*/  BRA `(.L_x_31327) ;  /* 0x00000000000c7947 */ /* 0x000fec0003800000 */
.L_x_31351:
[----:B------:R0:W5:Y:S01]  /*8740*/  LDG.E R0, desc[UR36][R2.64] ;  /* 0x0000002402007981 */ /* 0x000162000c1e1900 */
[----:B------:R-:W-:Y:S05]  /*8750*/  BRA `(.L_x_31327) ;  /* 0x0000000000047947 */ /* 0x000fea0003800000 */
.L_x_31350:
[----:B------:R0:W5:Y:S02]  /*8760*/  LDG.E R0, desc[UR36][R2.64] ;  /* 0x0000002402007981 */ /* 0x000164000c1e1900 */
.L_x_31327:
[----:B0-----:R-:W1:Y:S01]  /*8770*/  LDC R3, c[0x0][0x594] ;  /* 0x00016500ff037b82 */ /* 0x001e620000000800 */
[----:B------:R-:W-:Y:S01]  /*8780*/  BSSY.RECONVERGENT B0, `(.L_x_31355) ;  /* 0x0000039000007945 */ /* 0x000fe20003800200 */
[----:B-12345:R-:W-:-:S04]  /*8790*/  LOP3.LUT R10, R0, R3, RZ, 0x3c, !PT ;  /* 0x00000003000a7212 */ /* 0x03efc800078e3cff */
        /* <DEDUP_REMOVED lines=32> */
.L_x_31356:
        /* <DEDUP_REMOVED lines=23> */
.L_x_31357:
[----:B------:R-:W-:Y:S05]  /*8b10*/  BSYNC.RECONVERGENT B0 ;  /* 0x0000000000007941 */ /* 0x000fea0003800200 */
.L_x_31355:
        /* <DEDUP_REMOVED lines=16> */
.L_x_31361:
[----:B------:R0:W-:Y:S01]  /*8c20*/  STG.E.U8 desc[UR36][R2.64], R4 ;  /* 0x0000000402007986 */ /* 0x0001e2000c101124 */
[----:B------:R-:W-:Y:S05]  /*8c30*/  BRA `(.L_x_31363) ;  /* 0x0000000c00387947 */ /* 0x000fea0003800000 */
.L_x_31360:
        /* <DEDUP_REMOVED lines=9> */
.L_x_31365:
[----:B------:R0:W-:Y:S01]  /*8cd0*/  STG.E desc[UR36][R2.64], R4 ;  /* 0x0000000402007986 */ /* 0x0001e2000c101924 */
[----:B------:R-:W-:Y:S05]  /*8ce0*/  BRA `(.L_x_31363) ;  /* 0x0000000c000c7947 */ /* 0x000fea0003800000 */
.L_x_31364:
[----:B------:R0:W-:Y:S01]  /*8cf0*/  STG.E.U16 desc[UR36][R2.64], R4 ;  /* 0x0000000402007986 */ /* 0x0001e2000c101524 */
[----:B------:R-:W-:Y:S05]  /*8d00*/  BRA `(.L_x_31363) ;  /* 0x0000000c00047947 */ /* 0x000fea0003800000 */
.L_x_31359:
        /* <DEDUP_REMOVED lines=9> */
.L_x_31367:
[----:B------:R-:W-:-:S04]  /*8da0*/  I2FP.F32.S32 R0, R4 ;  /* 0x0000000400007245 */ /* 0x000fc80000201400 */
[----:B------:R-:W-:-:S05]  /*8db0*/  F2FP.F16.F32.PACK_AB R0, RZ, R0 ;  /* 0x00000000ff00723e */ /* 0x000fca00000000ff */
[----:B------:R0:W-:Y:S01]  /*8dc0*/  STG.E.U16 desc[UR36][R2.64], R0 ;  /* 0x0000000002007986 */ /* 0x0001e2000c101524 */
[----:B------:R-:W-:Y:S05]  /*8dd0*/  BRA `(.L_x_31363) ;  /* 0x0000000800d07947 */ /* 0x000fea0003800000 */
.L_x_31366:
        /* <DEDUP_REMOVED lines=10> */
.L_x_31369:
[----:B------:R-:W-:-:S04]  /*8e80*/  I2FP.F32.S32 R4, R4 ;  /* 0x0000000400047245 */ /* 0x000fc80000201400 */
[----:B------:R-:W-:-:S04]  /*8e90*/  F2FP.F16.F32.PACK_AB R5, RZ, R4 ;  /* 0x00000004ff05723e */ /* 0x000fc800000000ff */
[----:B------:R-:W-:-:S05]  /*8ea0*/  PRMT R5, R5, 0x5410, RZ ;  /* 0x0000541005057816 */ /* 0x000fca00000000ff */
[----:B------:R0:W-:Y:S01]  /*8eb0*/  STG.E desc[UR36][R2.64], R5 ;  /* 0x0000000502007986 */ /* 0x0001e2000c101924 */
[----:B------:R-:W-:Y:S05]  /*8ec0*/  BRA `(.L_x_31363) ;  /* 0x0000000800947947 */ /* 0x000fea0003800000 */
.L_x_31368:
[----:B------:R-:W0:Y:S02]  /*8ed0*/  I2F.F64 R4, R4 ;  /* 0x0000000400047312 */ /* 0x000e240000201c00 */
[----:B0-----:R0:W-:Y:S01]  /*8ee0*/  STG.E.64 desc[UR36][R2.64], R4 ;  /* 0x0000000402007986 */ /* 0x0011e2000c101b24 */
[----:B------:R-:W-:Y:S05]  /*8ef0*/  BRA `(.L_x_31363) ;  /* 0x0000000800887947 */ /* 0x000fea0003800000 */
.L_x_31358:
        /* <DEDUP_REMOVED lines=12> */
.L_x_31373:
        /* <DEDUP_REMOVED lines=18> */
.L_x_31376:
[----:B------:R-:W-:-:S04]  /*90e0*/  SHF.R.U32.HI R5, RZ, 0x18, R5 ;  /* 0x00000018ff057819 */ /* 0x000fc80000011605 */
[----:B------:R-:W-:-:S07]  /*90f0*/  LOP3.LUT R0, R0, 0x80, R5, 0xf8, !PT ;  /* 0x0000008000007812 */ /* 0x000fce00078ef805 */
.L_x_31375:
[----:B------:R-:W-:Y:S05]  /*9100*/  BSYNC.RECONVERGENT B0 ;  /* 0x0000000000007941 */ /* 0x000fea0003800200 */
.L_x_31374:
[----:B------:R4:W-:Y:S01]  /*9110*/  STG.E.U8 desc[UR36][R2.64], R0 ;  /* 0x0000000002007986 */ /* 0x0009e2000c101124 */
[----:B------:R-:W-:Y:S05]  /*9120*/  BRA `(.L_x_31363) ;  /* 0x0000000400fc7947 */ /* 0x000fea0003800000 */
.L_x_31372:
        /* <DEDUP_REMOVED lines=18> */
.L_x_31379:
[----:B------:R-:W-:-:S04]  /*9250*/  SHF.R.U32.HI R5, RZ, 0x18, R5 ;  /* 0x00000018ff057819 */ /* 0x000fc80000011605 */
[----:B------:R-:W-:-:S07]  /*9260*/  LOP3.LUT R0, R0, 0x80, R5, 0xf8, !PT ;  /* 0x0000008000007812 */ /* 0x000fce00078ef805 */
.L_x_31378:
[----:B------:R-:W-:Y:S05]  /*9270*/  BSYNC.RECONVERGENT B0 ;  /* 0x0000000000007941 */ /* 0x000fea0003800200 */
.L_x_31377:
[----:B------:R3:W-:Y:S01]  /*9280*/  STG.E.U8 desc[UR36][R2.64], R0 ;  /* 0x0000000002007986 */ /* 0x0007e2000c101124 */
[----:B------:R-:W-:Y:S05]  /*9290*/  BRA `(.L_x_31363) ;  /* 0x0000000400a07947 */ /* 0x000fea0003800000 */
.L_x_31371:
        /* <DEDUP_REMOVED lines=22> */
.L_x_31381:
[----:B------:R-:W-:-:S05]  /*9400*/  SHF.R.S32.HI R5, RZ, 0x1f, R4 ;  /* 0x0000001fff057819 */ /* 0x000fca0000011404 */
[----:B------:R0:W-:Y:S01]  /*9410*/  STG.E.64 desc[UR36][R2.64], R4 ;  /* 0x0000000402007986 */ /* 0x0001e2000c101b24 */
[----:B------:R-:W-:Y:S05]  /*9420*/  BRA `(.L_x_31363) ;  /* 0x00000004003c7947 */ /* 0x000fea0003800000 */
.L_x_31380:
[----:B------:R2:W-:Y:S01]  /*9430*/  STG.E desc[UR36][R2.64], R4 ;  /* 0x0000000402007986 */ /* 0x0005e2000c101924 */
[----:B------:R-:W-:Y:S05]  /*9440*/  BRA `(.L_x_31363) ;  /* 0x0000000400347947 */ /* 0x000fea0003800000 */
.L_x_31370:
        /* <DEDUP_REMOVED lines=10> */
.L_x_31383:
[----:B------:R-:W0:Y:S01]  /*94f0*/  I2F.F64 R4, R4 ;  /* 0x0000000400047312 */ /* 0x000e220000201c00 */
[----:B------:R-:W-:-:S05]  /*9500*/  CS2R R6, SRZ ;  /* 0x0000000000067805 */ /* 0x000fca000001ff00 */
[----:B0-----:R0:W-:Y:S01]  /*9510*/  STG.E.128 desc[UR36][R2.64], R4 ;  /* 0x0000000402007986 */ /* 0x0011e2000c101d24 */
[----:B------:R-:W-:Y:S05]  /*9520*/  BRA `(.L_x_31363) ;  /* 0x0000000000fc7947 */ /* 0x000fea0003800000 */
.L_x_31382:
[----:B------:R-:W-:-:S09]  /*9530*/  UISETP.NE.AND UP0, UPT, UR4, 0xf, UPT ;  /* 0x0000000f0400788c */ /* 0x000fd2000bf05270 */
[----:B------:R-:W-:Y:S05]  /*9540*/  BRA.U !UP0, `(.L_x_31384) ;  /* 0x0000000108e87547 */ /* 0x000fea000b800000 */
[----:B------:R-:W-:-:S09]  /*9550*/  UISETP.NE.AND UP0, UPT, UR4, 0x17, UPT ;  /* 0x000000170400788c */ /* 0x000fd2000bf05270 */
[----:B------:R-:W-:Y:S05]  /*9560*/  BRA.U !UP0, `(.L_x_31385) ;  /* 0x0000000108907547 */ /* 0x000fea000b800000 */
[----:B------:R-:W-:-:S09]  /*9570*/  UISETP.NE.AND UP0, UPT, UR4, 0x18, UPT ;  /* 0x000000180400788c */ /* 0x000fd2000bf05270 */
[----:B------:R-:W-:Y:S05]  /*9580*/  BRA.U !UP0, `(.L_x_31386) ;  /* 0x0000000108447547 */ /* 0x000fea000b800000 */
.L_x_31362:
        /* <DEDUP_REMOVED lines=16> */
.L_x_31387:
[----:B------:R-:W-:Y:S05]  /*9690*/  BRA `(.L_x_31363) ;  /* 0x0000000000a07947 */ /* 0x000fea0003800000 */
.L_x_31386:
        /* <DEDUP_REMOVED lines=13> */
.L_x_31389:
[----:B------:R-:W-:Y:S05]  /*9770*/  BSYNC.RECONVERGENT B0 ;  /* 0x0000000000007941 */ /* 0x000fea0003800200 */
.L_x_31388:
[----:B------:R-:W-:-:S05]  /*9780*/  LOP3.LUT R5, R0, 0x80, R5, 0xf8, !PT ;  /* 0x0000008000057812 */ /* 0x000fca00078ef805 */
[----:B------:R0:W-:Y:S01]  /*9790*/  STG.E.U8 desc[UR36][R2.64], R5 ;  /* 0x0000000502007986 */ /* 0x0001e2000c101124 */
[----:B------:R-:W-:Y:S05]  /*97a0*/  BRA `(.L_x_31363) ;  /* 0x00000000005c7947 */ /* 0x000fea0003800000 */
.L_x_31385:
        /* <DEDUP_REMOVED lines=12> */
.L_x_31391:
[----:B------:R-:W-:Y:S02]  /*9870*/  ISETP.GT.U32.AND P0, PT, R4, 0x7f800000, PT ;  /* 0x7f8000000400780c */ /* 0x000fe40003f04070 */
[----:B------:R-:W-:-:S04]  /*9880*/  MOV R0, 0x7f ;  /* 0x0000007f00007802 */ /* 0x000fc80000000f00 */
[----:B------:R-:W-:-:S07]  /*9890*/  SEL R0, R0, 0x7c, P0 ;  /* 0x0000007c00007807 */ /* 0x000fce0000000000 */
.L_x_31392:
[----:B------:R-:W-:Y:S05]  /*98a0*/  BSYNC.RECONVERGENT B0 ;  /* 0x0000000000007941 */ /* 0x000fea0003800200 */
.L_x_31390:
[----:B------:R-:W-:-:S04]  /*98b0*/  SHF.R.U32.HI R5, RZ, 0x18, R5 ;  /* 0x00000018ff057819 */ /* 0x000fc80000011605 */
[----:B------:R-:W-:-:S05]  /*98c0*/  LOP3.LUT R5, R0, 0x80, R5, 0xf8, !PT ;  /* 0x0000008000057812 */ /* 0x000fca00078ef805 */
[----:B------:R0:W-:Y:S01]  /*98d0*/  STG.E.U8 desc[UR36][R2.64], R5 ;  /* 0x0000000502007986 */ /* 0x0001e2000c101124 */
[----:B------:R-:W-:Y:S05]  /*98e0*/  BRA `(.L_x_31363) ;  /* 0x00000000000c7947 */ /* 0x000fea0003800000 */
.L_x_31384:
[----:B------:R-:W-:-:S04]  /*98f0*/  I2FP.F32.S32 R0, R4 ;  /* 0x0000000400007245 */ /* 0x000fc80000201400 */
[----:B------:R-:W-:-:S05]  /*9900*/  F2FP.BF16.F32.PACK_AB R0, RZ, R0 ;  /* 0x00000000ff00723e */ /* 0x000fca00000010ff */
[----:B------:R0:W-:Y:S02]  /*9910*/  STG.E.U16 desc[UR36][R2.64], R0 ;  /* 0x0000000002007986 */ /* 0x0001e4000c101524 */
.L_x_31363:
[----:B------:R-:W-:-:S07]  /*9920*/  VIADD R17, R17, 0x80 ;  /* 0x0000008011117836 */ /* 0x000fce0000000000 */
.L_x_31320:
[----:B------:R-:W-:Y:S05]  /*9930*/  BSYNC.RECONVERGENT B6 ;  /* 0x0000000000067941 */ /* 0x000fea0003800200 */
.L_x_31319:
        /* <DEDUP_REMOVED lines=306> */
.L_x_31393:
        /* <DEDUP_REMOVED lines=18> */
.L_x_31397:
[----:B------:R0:W5:Y:S01]  /*ad80*/  LDG.E.U8 R0, desc[UR36][R2.64] ;  /* 0x0000002402007981 */ /* 0x000162000c1e1100 */
[----:B------:R-:W-:Y:S05]  /*ad90*/  BRA `(.L_x_31399) ;  /* 0x0000000c002c7947 */ /* 0x000fea0003800000 */
.L_x_31396:
        /* <DEDUP_REMOVED lines=8> */
.L_x_31401:
[----:B------:R0:W5:Y:S01]  /*ae20*/  LDG.E R0, desc[UR36][R2.64] ;  /* 0x0000002402007981 */ /* 0x000162000c1e1900 */
[----:B------:R-:W-:Y:S05]  /*ae30*/  BRA `(.L_x_31399) ;  /* 0x0000000c00047947 */ /* 0x000fea0003800000 */
.L_x_31400:
[----:B------:R0:W5:Y:S01]  /*ae40*/  LDG.E.S16 R0, desc[UR36][R2.64] ;  /* 0x0000002402007981 */ /* 0x000162000c1e1700 */
[----:B------:R-:W-:Y:S05]  /*ae50*/  BRA `(.L_x_31399) ;  /* 0x0000000800fc7947 */ /* 0x000fea0003800000 */
.L_x_31395:
        /* <DEDUP_REMOVED lines=9> */
.L_x_31403:
[----:B------:R-:W2:Y:S02]  /*aef0*/  LDG.E.U16 R2, desc[UR36][R2.64] ;  /* 0x0000002402027981 */ /* 0x000ea4000c1e1500 */
[----:B--2---:R-:W-:-:S06]  /*af00*/  HADD2.F32 R0, -RZ, R2.H0_H0 ;  /* 0x20000002ff007230 */ /* 0x004fcc0000004100 */
[----:B------:R-:W1:Y:S01]  /*af10*/  F2I.FTZ.TRUNC.NTZ R0, R0 ;  /* 0x0000000000007305 */ /* 0x000e62000021f100 */
[----:B------:R-:W-:Y:S05]  /*af20*/  BRA `(.L_x_31399) ;  /* 0x0000000800c87947 */ /* 0x000fea0003800000 */
.L_x_31402:
        /* <DEDUP_REMOVED lines=9> */
.L_x_31405:
[----:B------:R-:W2:Y:S02]  /*afc0*/  LDG.E.U16 R2, desc[UR36][R2.64] ;  /* 0x0000002402027981 */ /* 0x000ea4000c1e1500 */
[----:B--2---:R-:W-:-:S06]  /*afd0*/  HADD2.F32 R0, -RZ, R2.H0_H0 ;  /* 0x20000002ff007230 */ /* 0x004fcc0000004100 */
[----:B------:R-:W0:Y:S01]  /*afe0*/  F2I.FTZ.TRUNC.NTZ R0, R0 ;  /* 0x0000000000007305 */ /* 0x000e22000021f100 */
[----:B------:R-:W-:Y:S05]  /*aff0*/  BRA `(.L_x_31399) ;  /* 0x0000000800947947 */ /* 0x000fea0003800000 */
.L_x_31404:
[----:B------:R-:W2:Y:S02]  /*b000*/  LDG.E.64 R2, desc[UR36][R2.64] ;  /* 0x0000002402027981 */ /* 0x000ea4000c1e1b00 */
[----:B--2---:R2:W3:Y:S01]  /*b010*/  F2I.F64.TRUNC R0, R2 ;  /* 0x0000000200007311 */ /* 0x0044e2000030d100 */
[----:B------:R-:W-:Y:S05]  /*b020*/  BRA `(.L_x_31399) ;  /* 0x0000000800887947 */ /* 0x000fea0003800000 */
.L_x_31394:
        /* <DEDUP_REMOVED lines=12> */
.L_x_31408:
[----:B------:R-:W2:Y:S02]  /*b0f0*/  LDG.E.64 R2, desc[UR36][R2.64] ;  /* 0x0000002402027981 */ /* 0x000ea4000c1e1b00 */
[----:B--2---:R0:W1:Y:S01]  /*b100*/  F2I.F64.TRUNC R0, R2 ;  /* 0x0000000200007311 */ /* 0x004062000030d100 */
[----:B------:R-:W-:Y:S05]  /*b110*/  BRA `(.L_x_31399) ;  /* 0x00000008004c7947 */ /* 0x000fea0003800000 */
.L_x_31407:
        /* <DEDUP_REMOVED lines=26> */
.L_x_31410:
        /* <DEDUP_REMOVED lines=13> */
.L_x_31409:
[----:B------:R-:W2:Y:S02]  /*b390*/  LDG.E.U16 R0, desc[UR36][R2.64] ;  /* 0x0000002402007981 */ /* 0x000ea4000c1e1500 */
[----:B--2---:R-:W-:-:S06]  /*b3a0*/  IMAD.U32 R0, R0, 0x10000, RZ ;  /* 0x0001000000007824 */ /* 0x004fcc00078e00ff */
[----:B------:R-:W0:Y:S01]  /*b3b0*/  F2I.FTZ.TRUNC.NTZ R0, R0 ;  /* 0x0000000000007305 */ /* 0x000e22000021f100 */
[----:B------:R-:W-:Y:S05]  /*b3c0*/  BRA `(.L_x_31399) ;  /* 0x0000000400a07947 */ /* 0x000fea0003800000 */
.L_x_31406:
        /* <DEDUP_REMOVED lines=10> */
.L_x_31413:
        /* <DEDUP_REMOVED lines=21> */
.L_x_31417:
[----:B------:R-:W-:Y:S05]  /*b5c0*/  BSYNC.RECONVERGENT B1 ;  /* 0x0000000000017941 */ /* 0x000fea0003800200 */
.L_x_31416:
[----:B------:R-:W-:Y:S01]  /*b5d0*/  IMAD.SHL.U32 R0, R0, 0x100000, RZ ;  /* 0x0010000000007824 */ /* 0x000fe200078e00ff */
[----:B------:R-:W-:-:S04]  /*b5e0*/  LEA R2, R2, 0x3b800000, 0x17 ;  /* 0x3b80000002027811 */ /* 0x000fc800078eb8ff */
[----:B------:R-:W-:-:S07]  /*b5f0*/  LOP3.LUT R0, R2, R0, R7, 0xfe, !PT ;  /* 0x0000000002007212 */ /* 0x000fce00078efe07 */
.L_x_31415:
[----:B------:R-:W-:Y:S05]  /*b600*/  BSYNC.RECONVERGENT B0 ;  /* 0x0000000000007941 */ /* 0x000fea0003800200 */
.L_x_31414:
[----:B------:R-:W0:Y:S01]  /*b610*/  F2I.FTZ.TRUNC.NTZ R0, R0 ;  /* 0x0000000000007305 */ /* 0x000e22000021f100 */
[----:B------:R-:W-:Y:S05]  /*b620*/  BRA `(.L_x_31399) ;  /* 0x0000000400087947 */ /* 0x000fea0003800000 */
.L_x_31412:
        /* <DEDUP_REMOVED lines=21> */
.L_x_31421:
[----:B------:R-:W-:Y:S05]  /*b780*/  BSYNC.RECONVERGENT B1 ;  /* 0x0000000000017941 */ /* 0x000fea0003800200 */
.L_x_31420:
[----:B------:R-:W-:Y:S02]  /*b790*/  SHF.L.U32 R0, R0, 0x15, RZ ;  /* 0x0000001500007819 */ /* 0x000fe400000006ff */
[----:B------:R-:W-:-:S04]  /*b7a0*/  LEA R2, R2, 0x37800000, 0x17 ;  /* 0x3780000002027811 */ /* 0x000fc800078eb8ff */
[----:B------:R-:W-:-:S07]  /*b7b0*/  LOP3.LUT R0, R2, R0, R7, 0xfe, !PT ;  /* 0x0000000002007212 */ /* 0x000fce00078efe07 */
.L_x_31419:
[----:B------:R-:W-:Y:S05]  /*b7c0*/  BSYNC.RECONVERGENT B0 ;  /* 0x0000000000007941 */ /* 0x000fea0003800200 */
.L_x_31418:
[----:B------:R-:W0:Y:S01]  /*b7d0*/  F2I.FTZ.TRUNC.NTZ R0, R0 ;  /* 0x0000000000007305 */ /* 0x000e22000021f100 */
[----:B------:R-:W-:Y:S05]  /*b7e0*/  BRA `(.L_x_31399) ;  /* 0x0000000000987947 */ /* 0x000fea0003800000 */
.L_x_31411:
        /* <DEDUP_REMOVED lines=14> */
.L_x_31425:
[----:B------:R-:W-:Y:S05]  /*b8d0*/  BSYNC.RECONVERGENT B0 ;  /* 0x0000000000007941 */ /* 0x000fea0003800200 */
.L_x_31424:
[----:B------:R-:W0:Y:S01]  /*b8e0*/  F2I.FTZ.TRUNC.NTZ R0, R0 ;  /* 0x0000000000007305 */ /* 0x000e22000021f100 */
[----:B------:R-:W-:Y:S05]  /*b8f0*/  BRA `(.L_x_31399) ;  /* 0x0000000000547947 */ /* 0x000fea0003800000 */
.L_x_31398:
        /* <DEDUP_REMOVED lines=16> */
.L_x_31426:
[----:B------:R-:W-:Y:S01]  /*ba00*/  IMAD.MOV.U32 R0, RZ, RZ, RZ ;  /* 0x000000ffff007224 */ /* 0x000fe200078e00ff */
[----:B------:R-:W-:Y:S06]  /*ba10*/  BRA `(.L_x_31399) ;  /* 0x00000000000c7947 */ /* 0x000fec0003800000 */
.L_x_31423:
[----:B------:R0:W5:Y:S01]  /*ba20*/  LDG.E R0, desc[UR36][R2.64] ;  /* 0x0000002402007981 */ /* 0x000162000c1e1900 */
[----:B------:R-:W-:Y:S05]  /*ba30*/  BRA `(.L_x_31399) ;  /* 0x0000000000047947 */ /* 0x000fea0003800000 */
.L_x_31422:
[----:B------:R0:W5:Y:S02]  /*ba40*/  LDG.E R0, desc[UR36][R2.64] ;  /* 0x0000002402007981 */ /* 0x000164000c1e1900 */
.L_x_31399:
[----:B0-2---:R-:W1:Y:S01]  /*ba50*/  LDC R3, c[0x0][0x594] ;  /* 0x00016500ff037b82 */ /* 0x005e620000000800 */
        /* <DEDUP_REMOVED lines=34> */
.L_x_31428:
        /* <DEDUP_REMOVED lines=24> */
.L_x_31429:
[----:B------:R-:W-:Y:S05]  /*be00*/  BSYNC.RECONVERGENT B0 ;  /* 0x0000000000007941 */ /* 0x000fea0003800200 */
.L_x_31427:
        /* <DEDUP_REMOVED lines=13> */
.L_x_31433:
[----:B------:R-:W-:Y:S01]  /*bee0*/  STG.E.U8 desc[UR36][R16.64], R2 ;  /* 0x0000000210007986 */ /* 0x000fe2000c101124 */
[----:B------:R-:W-:Y:S05]  /*bef0*/  EXIT ;  /* 0x000000000000794d */ /* 0x000fea0003800000 */
.L_x_31432:
        /* <DEDUP_REMOVED lines=9> */
.L_x_31436:
[----:B------:R-:W-:Y:S01]  /*bf90*/  STG.E desc[UR36][R16.64], R2 ;  /* 0x0000000210007986 */ /* 0x000fe2000c101924 */
[----:B------:R-:W-:Y:S05]  /*bfa0*/  EXIT ;  /* 0x000000000000794d */ /* 0x000fea0003800000 */
.L_x_31435:
[----:B------:R-:W-:Y:S01]  /*bfb0*/  STG.E.U16 desc[UR36][R16.64], R2 ;  /* 0x0000000210007986 */ /* 0x000fe2000c101524 */
[----:B------:R-:W-:Y:S05]  /*bfc0*/  EXIT ;  /* 0x000000000000794d */ /* 0x000fea0003800000 */
.L_x_31431:
        /* <DEDUP_REMOVED lines=9> */
.L_x_31438:
[----:B------:R-:W-:-:S04]  /*c060*/  I2FP.F32.S32 R0, R2 ;  /* 0x0000000200007245 */ /* 0x000fc80000201400 */
[----:B------:R-:W-:-:S05]  /*c070*/  F2FP.F16.F32.PACK_AB R0, RZ, R0 ;  /* 0x00000000ff00723e */ /* 0x000fca00000000ff */
[----:B------:R-:W-:Y:S01]  /*c080*/  STG.E.U16 desc[UR36][R16.64], R0 ;  /* 0x0000000010007986 */ /* 0x000fe2000c101524 */
[----:B------:R-:W-:Y:S05]  /*c090*/  EXIT ;  /* 0x000000000000794d */ /* 0x000fea0003800000 */
.L_x_31437:
        /* <DEDUP_REMOVED lines=10> */
.L_x_31440:
[----:B------:R-:W-:-:S04]  /*c140*/  I2FP.F32.S32 R2, R2 ;  /* 0x0000000200027245 */ /* 0x000fc80000201400 */
[----:B------:R-:W-:-:S04]  /*c150*/  F2FP.F16.F32.PACK_AB R3, RZ, R2 ;  /* 0x00000002ff03723e */ /* 0x000fc800000000ff */
[----:B------:R-:W-:-:S05]  /*c160*/  PRMT R3, R3, 0x5410, RZ ;  /* 0x0000541003037816 */ /* 0x000fca00000000ff */
[----:B------:R-:W-:Y:S01]  /*c170*/  STG.E desc[UR36][R16.64], R3 ;  /* 0x0000000310007986 */ /* 0x000fe2000c101924 */
[----:B------:R-:W-:Y:S05]  /*c180*/  EXIT ;  /* 0x000000000000794d */ /* 0x000fea0003800000 */
.L_x_31439:
[----:B------:R-:W0:Y:S02]  /*c190*/  I2F.F64 R2, R2 ;  /* 0x0000000200027312 */ /* 0x000e240000201c00 */
[----:B0-----:R-:W-:Y:S01]  /*c1a0*/  STG.E.64 desc[UR36][R16.64], R2 ;  /* 0x0000000210007986 */ /* 0x001fe2000c101b24 */
[----:B------:R-:W-:Y:S05]  /*c1b0*/  EXIT ;  /* 0x000000000000794d */ /* 0x000fea0003800000 */
.L_x_31430:
        /* <DEDUP_REMOVED lines=12> */
.L_x_31444:
        /* <DEDUP_REMOVED lines=17> */
.L_x_31447:
[----:B------:R-:W-:-:S04]  /*c390*/  SHF.R.U32.HI R3, RZ, 0x18, R3 ;  /* 0x00000018ff037819 */ /* 0x000fc80000011603 */
[----:B------:R-:W-:-:S04]  /*c3a0*/  LOP3.LUT R0, R0, 0x80, R3, 0xf8, !PT ;  /* 0x0000008000007812 */ /* 0x000fc800078ef803 */
[----:B------:R-:W-:-:S07]  /*c3b0*/  PRMT R8, R0, 0x7610, R8 ;  /* 0x0000761000087816 */ /* 0x000fce0000000008 */
.L_x_31446:
[----:B------:R-:W-:Y:S05]  /*c3c0*/  BSYNC.RECONVERGENT B0 ;  /* 0x0000000000007941 */ /* 0x000fea0003800200 */
.L_x_31445:
[----:B------:R-:W-:Y:S01]  /*c3d0*/  STG.E.U8 desc[UR36][R16.64], R8 ;  /* 0x0000000810007986 */ /* 0x000fe2000c101124 */
[----:B------:R-:W-:Y:S05]  /*c3e0*/  EXIT ;  /* 0x000000000000794d */ /* 0x000fea0003800000 */
.L_x_31443:
        /* <DEDUP_REMOVED lines=17> */
.L_x_31450:
[----:B------:R-:W-:-:S04]  /*c500*/  SHF.R.U32.HI R3, RZ, 0x18, R3 ;  /* 0x00000018ff037819 */ /* 0x000fc80000011603 */
[----:B------:R-:W-:-:S04]  /*c510*/  LOP3.LUT R0, R0, 0x80, R3, 0xf8, !PT ;  /* 0x0000008000007812 */ /* 0x000fc800078ef803 */
[----:B------:R-:W-:-:S07]  /*c520*/  PRMT R8, R0, 0x7610, R8 ;  /* 0x0000761000087816 */ /* 0x000fce0000000008 */
.L_x_31449:
[----:B------:R-:W-:Y:S05]  /*c530*/  BSYNC.RECONVERGENT B0 ;  /* 0x0000000000007941 */ /* 0x000fea0003800200 */
.L_x_31448:
[----:B------:R-:W-:Y:S01]  /*c540*/  STG.E.U8 desc[UR36][R16.64], R8 ;  /* 0x0000000810007986 */ /* 0x000fe2000c101124 */
[----:B------:R-:W-:Y:S05]  /*c550*/  EXIT ;  /* 0x000000000000794d */ /* 0x000fea0003800000 */
.L_x_31442:
        /* <DEDUP_REMOVED lines=22> */
.L_x_31452:
[----:B------:R-:W-:-:S05]  /*c6c0*/  SHF.R.S32.HI R3, RZ, 0x1f, R2 ;  /* 0x0000001fff037819 */ /* 0x000fca0000011402 */
[----:B------:R-:W-:Y:S01]  /*c6d0*/  STG.E.64 desc[UR36][R16.64], R2 ;  /* 0x0000000210007986 */ /* 0x000fe2000c101b24 */
[----:B------:R-:W-:Y:S05]  /*c6e0*/  EXIT ;  /* 0x000000000000794d */ /* 0x000fea0003800000 */
.L_x_31451:
[----:B------:R-:W-:Y:S01]  /*c6f0*/  STG.E desc[UR36][R16.64], R2 ;  /* 0x0000000210007986 */ /* 0x000fe2000c101924 */
[----:B------:R-:W-:Y:S05]  /*c700*/  EXIT ;  /* 0x000000000000794d */ /* 0x000fea0003800000 */
.L_x_31441:
        /* <DEDUP_REMOVED lines=10> */
.L_x_31454:
[----:B------:R-:W0:Y:S01]  /*c7b0*/  I2F.F64 R4, R2 ;  /* 0x0000000200047312 */ /* 0x000e220000201c00 */
[----:B------:R-:W-:-:S05]  /*c7c0*/  CS2R R6, SRZ ;  /* 0x0000000000067805 */ /* 0x000fca000001ff00 */
[----:B0-----:R-:W-:Y:S01]  /*c7d0*/  STG.E.128 desc[UR36][R16.64], R4 ;  /* 0x0000000410007986 */ /* 0x001fe2000c101d24 */
[----:B------:R-:W-:Y:S05]  /*c7e0*/  EXIT ;  /* 0x000000000000794d */ /* 0x000fea0003800000 */
.L_x_31453:
[----:B------:R-:W-:-:S09]  /*c7f0*/  UISETP.NE.AND UP0, UPT, UR4, 0xf, UPT ;  /* 0x0000000f0400788c */ /* 0x000fd2000bf05270 */
[----:B------:R-:W-:Y:S05]  /*c800*/  BRA.U !UP0, `(.L_x_31455) ;  /* 0x0000000108e87547 */ /* 0x000fea000b800000 */
[----:B------:R-:W-:-:S09]  /*c810*/  UISETP.NE.AND UP0, UPT, UR4, 0x17, UPT ;  /* 0x000000170400788c */ /* 0x000fd2000bf05270 */
[----:B------:R-:W-:Y:S05]  /*c820*/  BRA.U !UP0, `(.L_x_31456) ;  /* 0x0000000108907547 */ /* 0x000fea000b800000 */
[----:B------:R-:W-:-:S09]  /*c830*/  UISETP.NE.AND UP0, UPT, UR4, 0x18, UPT ;  /* 0x000000180400788c */ /* 0x000fd2000bf05270 */
[----:B------:R-:W-:Y:S05]  /*c840*/  BRA.U !UP0, `(.L_x_31457) ;  /* 0x0000000108447547 */ /* 0x000fea000b800000 */
.L_x_31434:
        /* <DEDUP_REMOVED lines=16> */
.L_x_31458:
[----:B------:R-:W-:Y:S05]  /*c950*/  EXIT ;  /* 0x000000000000794d */ /* 0x000fea0003800000 */
.L_x_31457:
        /* <DEDUP_REMOVED lines=13> */
.L_x_31460:
[----:B------:R-:W-:Y:S05]  /*ca30*/  BSYNC.RECONVERGENT B0 ;  /* 0x0000000000007941 */ /* 0x000fea0003800200 */
.L_x_31459:
[----:B------:R-:W-:-:S05]  /*ca40*/  LOP3.LUT R3, R0, 0x80, R3, 0xf8, !PT ;  /* 0x0000008000037812 */ /* 0x000fca00078ef803 */
[----:B------:R-:W-:Y:S01]  /*ca50*/  STG.E.U8 desc[UR36][R16.64], R3 ;  /* 0x0000000310007986 */ /* 0x000fe2000c101124 */
[----:B------:R-:W-:Y:S05]  /*ca60*/  EXIT ;  /* 0x000000000000794d */ /* 0x000fea0003800000 */
.L_x_31456:
        /* <DEDUP_REMOVED lines=12> */
.L_x_31462:
[----:B------:R-:W-:Y:S01]  /*cb30*/  IMAD.MOV.U32 R0, RZ, RZ, 0x7f ;  /* 0x0000007fff007424 */ /* 0x000fe200078e00ff */
[----:B------:R-:W-:-:S04]  /*cb40*/  ISETP.GT.U32.AND P0, PT, R2, 0x7f800000, PT ;  /* 0x7f8000000200780c */ /* 0x000fc80003f04070 */
[----:B------:R-:W-:-:S09]  /*cb50*/  SEL R0, R0, 0x7c, P0 ;  /* 0x0000007c00007807 */ /* 0x000fd20000000000 */
.L_x_31463:
[----:B------:R-:W-:Y:S05]  /*cb60*/  BSYNC.RECONVERGENT B0 ;  /* 0x0000000000007941 */ /* 0x000fea0003800200 */
.L_x_31461:
[----:B------:R-:W-:-:S04]  /*cb70*/  SHF.R.U32.HI R3, RZ, 0x18, R3 ;  /* 0x00000018ff037819 */ /* 0x000fc80000011603 */
[----:B------:R-:W-:-:S05]  /*cb80*/  LOP3.LUT R3, R0, 0x80, R3, 0xf8, !PT ;  /* 0x0000008000037812 */ /* 0x000fca00078ef803 */
[----:B------:R-:W-:Y:S01]  /*cb90*/  STG.E.U8 desc[UR36][R16.64], R3 ;  /* 0x0000000310007986 */ /* 0x000fe2000c101124 */
[----:B------:R-:W-:Y:S05]  /*cba0*/  EXIT ;  /* 0x000000000000794d */ /* 0x000fea0003800000 */
.L_x_31455:
[----:B------:R-:W-:-:S04]  /*cbb0*/  I2FP.F32.S32 R0, R2 ;  /* 0x0000000200007245 */ /* 0x000fc80000201400 */
[----:B------:R-:W-:-:S05]  /*cbc0*/  F2FP.BF16.F32.PACK_AB R0, RZ, R0 ;  /* 0x00000000ff00723e */ /* 0x000fca00000010ff */
[----:B------:R-:W-:Y:S01]  /*cbd0*/  STG.E.U16 desc[UR36][R16.64], R0 ;  /* 0x0000000010007986 */ /* 0x000fe2000c101524 */
[----:B------:R-:W-:Y:S05]  /*cbe0*/  EXIT ;  /* 0x000000000000794d */ /* 0x000fea0003800000 */
.L_x_31464:
        /* <DEDUP_REMOVED lines=9> */
.L_x_37201:


//--------------------- .text._ZN2at6native27unrolled_elementwise_kernelINS0_13AUnaryFunctorIiiiZZZNS0_15binary_internal21div_floor_kernel_cudaERNS_18TensorIteratorBaseEENKUlvE_clEvENKUlvE1_clEvEUliiE_EESt5arrayIPcLm2EELi4E23TrivialOffsetCalculatorILi1EjESE_NS0_6memory12LoadWithCastILi1EEENSF_13StoreWithCastILi1EEEEEviT_T0_T2_T3_T4_T5_ --------------------------
	.section	.text._ZN2at6native27unrolled_elementwise_kernelINS0_13AUnaryFunctorIiiiZZZNS0_15binary_internal21div_floor_kernel_cudaERNS_18TensorIteratorBaseEENKUlvE_clEvENKUlvE1_clEvEUliiE_EESt5arrayIPcLm2EELi4E23TrivialOffsetCalculatorILi1EjESE_NS0_6memory12LoadWithCastILi1EEENSF_13StoreWithCastILi1EEEEEviT_T0_T2_T3_T4_T5_,"ax",@progbits
	.align	128
        .global         _ZN2at6native27unrolled_elementwise_kernelINS0_13AUnaryFunctorIiiiZZZNS0_15binary_internal21div_floor_kernel_cudaERNS_18TensorIteratorBaseEENKUlvE_clEvENKUlvE1_clEvEUliiE_EESt5arrayIPcLm2EELi4E23TrivialOffsetCalculatorILi1EjESE_NS0_6memory12LoadWithCastILi1EEENSF_13StoreWithCastILi1EEEEEviT_T0_T2_T3_T4_T5_
        .type           _ZN2at6native27unrolled_elementwise_kernelINS0_13AUnaryFunctorIiiiZZZNS0_15binary_internal21div_floor_kernel_cudaERNS_18TensorIteratorBaseEENKUlvE_clEvENKUlvE1_clEvEUliiE_EESt5arrayIPcLm2EELi4E23TrivialOffsetCalculatorILi1EjESE_NS0_6memory12LoadWithCastILi1EEENSF_13StoreWithCastILi1EEEEEviT_T0_T2_T3_T4_T5_,@function
        .size           _ZN2at6native27unrolled_elementwise_kernelINS0_13AUnaryFunctorIiiiZZZNS0_15binary_internal21div_floor_kernel_cudaERNS_18TensorIteratorBaseEENKUlvE_clEvENKUlvE1_clEvEUliiE_EESt5arrayIPcLm2EELi4E23TrivialOffsetCalculatorILi1EjESE_NS0_6memory12LoadWithCastILi1EEENSF_13StoreWithCastILi1EEEEEviT_T0_T2_T3_T4_T5_,(.L_x_37202 - _ZN2at6native27unrolled_elementwise_kernelINS0_13AUnaryFunctorIiiiZZZNS0_15binary_internal21div_floor_kernel_cudaERNS_18TensorIteratorBaseEENKUlvE_clEvENKUlvE1_clEvEUliiE_EESt5arrayIPcLm2EELi4E23TrivialOffsetCalculatorILi1EjESE_NS0_6memory12LoadWithCastILi1EEENSF_13StoreWithCastILi1EEEEEviT_T0_T2_T3_T4_T5_)
        .other          _ZN2at6native27unrolled_elementwise_kernelINS0_13AUnaryFunctorIiiiZZZNS0_15binary_internal21div_floor_kernel_cudaERNS_18TensorIteratorBaseEENKUlvE_clEvENKUlvE1_clEvEUliiE_EESt5arrayIPcLm2EELi4E23TrivialOffsetCalculatorILi1EjESE_NS0_6memory12LoadWithCastILi1EEENSF_13StoreWithCastILi1EEEEEviT_T0_T2_T3_T4_T5_,@"STO_CUDA_ENTRY STV_DEFAULT"
_ZN2at6native27unrolled_elementwise_kernelINS0_13AUnaryFunctorIiiiZZZNS0_15binary_internal21div_floor_kernel_cudaERNS_18TensorIteratorBaseEENKUlvE_clEvENKUlvE1_clEvEUliiE_EESt5arrayIPcLm2EELi4E23TrivialOffsetCalculatorILi1EjESE_NS0_6memory12LoadWithCastILi1EEENSF_13StoreWithCastILi1EEEEEviT_T0_T2_T3_T4_T5_:
.text._ZN2at6native27unrolled_elementwise_kernelINS0_13AUnaryFunctorIiiiZZZNS0_15binary_internal21div_floor_kernel_cudaERNS_18TensorIteratorBaseEENKUlvE_clEvENKUlvE1_clEvEUliiE_EESt5arrayIPcLm2EELi4E23TrivialOffsetCalculatorILi1EjESE_NS0_6memory12LoadWithCastILi1EEENSF_13StoreWithCastILi1EEEEEviT_T0_T2_T3_T4_T5_:
        /* <DEDUP_REMOVED lines=31> */
.L_x_31470:
[----:B------:R3:W5:Y:S01]  /*01f0*/  LDG.E.U8 R19, desc[UR36][R4.64] ;  /* 0x0000002404137981 */ /* 0x000762000c1e1100 */
[----:B------:R-:W-:Y:S05]  /*0200*/  BRA `(.L_x_31472) ;  /* 0x0000000c00307947 */ /* 0x000fea0003800000 */
.L_x_31469:
        /* <DEDUP_REMOVED lines=8> */
.L_x_31474:
[----:B------:R1:W5:Y:S01]  /*0290*/  LDG.E R19, desc[UR36][R4.64] ;  /* 0x0000002404137981 */ /* 0x000362000c1e1900 */
[----:B------:R-:W-:Y:S05]  /*02a0*/  BRA `(.L_x_31472) ;  /* 0x0000000c00087947 */ /* 0x000fea0003800000 */
.L_x_31473:
[----:B------:R2:W5:Y:S01]  /*02b0*/  LDG.E.S16 R19, desc[UR36][R4.64] ;  /* 0x0000002404137981 */ /* 0x000562000c1e1700 */
[----:B------:R-:W-:Y:S05]  /*02c0*/  BRA `(.L_x_31472) ;  /* 0x0000000c00007947 */ /* 0x000fea0003800000 */
.L_x_31468:
        /* <DEDUP_REMOVED lines=9> */
.L_x_31476:
[----:B------:R-:W2:Y:S02]  /*0360*/  LDG.E.U16 R4, desc[UR36][R4.64] ;  /* 0x0000002404047981 */ /* 0x000ea4000c1e1500 */
[----:B--2---:R-:W-:-:S06]  /*0370*/  HADD2.F32 R19, -RZ, R4.H0_H0 ;  /* 0x20000004ff137230 */ /* 0x004fcc0000004100 */
[----:B------:R-:W0:Y:S01]  /*0380*/  F2I.FTZ.TRUNC.NTZ R19, R19 ;  /* 0x0000001300137305 */ /* 0x000e22000021f100 */
[----:B------:R-:W-:Y:S05]  /*0390*/  BRA `(.L_x_31472) ;  /* 0x0000000800cc7947 */ /* 0x000fea0003800000 */
.L_x_31475:
        /* <DEDUP_REMOVED lines=9> */
.L_x_31478:
[----:B------:R-:W2:Y:S02]  /*0430*/  LDG.E.U16 R4, desc[UR36][R4.64] ;  /* 0x0000002404047981 */ /* 0x000ea4000c1e1500 */
[----:B--2---:R-:W-:-:S06]  /*0440*/  HADD2.F32 R19, -RZ, R4.H0_H0 ;  /* 0x20000004ff137230 */ /* 0x004fcc0000004100 */
[----:B------:R-:W0:Y:S01]  /*0450*/  F2I.FTZ.TRUNC.NTZ R19, R19 ;  /* 0x0000001300137305 */ /* 0x000e22000021f100 */
[----:B------:R-:W-:Y:S05]  /*0460*/  BRA `(.L_x_31472) ;  /* 0x0000000800987947 */ /* 0x000fea0003800000 */
.L_x_31477:
[----:B------:R-:W2:Y:S02]  /*0470*/  LDG.E.64 R4, desc[UR36][R4.64] ;  /* 0x0000002404047981 */ /* 0x000ea4000c1e1b00 */
[----:B--2---:R0:W1:Y:S01]  /*0480*/  F2I.F64.TRUNC R19, R4 ;  /* 0x0000000400137311 */ /* 0x004062000030d100 */
[----:B------:R-:W-:Y:S05]  /*0490*/  BRA `(.L_x_31472) ;  /* 0x00000008008c7947 */ /* 0x000fea0003800000 */
.L_x_31467:
        /* <DEDUP_REMOVED lines=12> */
.L_x_31481:
[----:B------:R-:W2:Y:S02]  /*0560*/  LDG.E.64 R4, desc[UR36][R4.64] ;  /* 0x0000002404047981 */ /* 0x000ea4000c1e1b00 */
[----:B--2---:R0:W1:Y:S01]  /*0570*/  F2I.F64.TRUNC R19, R4 ;  /* 0x0000000400137311 */ /* 0x004062000030d100 */
[----:B------:R-:W-:Y:S05]  /*0580*/  BRA `(.L_x_31472) ;  /* 0x0000000800507947 */ /* 0x000fea0003800000 */
.L_x_31480:
        /* <DEDUP_REMOVED lines=26> */
.L_x_31483:
        /* <DEDUP_REMOVED lines=14> */
.L_x_31482:
[----:B------:R-:W2:Y:S02]  /*0810*/  LDG.E.U16 R19, desc[UR36][R4.64] ;  /* 0x0000002404137981 */ /* 0x000ea4000c1e1500 */
[----:B--2---:R-:W-:-:S06]  /*0820*/  IMAD.U32 R19, R19, 0x10000, RZ ;  /* 0x0001000013137824 */ /* 0x004fcc00078e00ff */
[----:B------:R-:W0:Y:S01]  /*0830*/  F2I.FTZ.TRUNC.NTZ R19, R19 ;  /* 0x0000001300137305 */ /* 0x000e22000021f100 */
[----:B------:R-:W-:Y:S05]  /*0840*/  BRA `(.L_x_31472) ;  /* 0x0000000400a07947 */ /* 0x000fea0003800000 */
.L_x_31479:
        /* <DEDUP_REMOVED lines=10> */
.L_x_31486:
        /* <DEDUP_REMOVED lines=21> */
.L_x_31490:
[----:B------:R-:W-:Y:S05]  /*0a40*/  BSYNC.RECONVERGENT B1 ;  /* 0x0000000000017941 */ /* 0x000fea0003800200 */
.L_x_31489:
[----:B------:R-:W-:Y:S01]  /*0a50*/  IMAD.SHL.U32 R0, R0, 0x100000, RZ ;  /* 0x0010000000007824 */ /* 0x000fe200078e00ff */
[----:B------:R-:W-:-:S04]  /*0a60*/  LEA R3, R3, 0x3b800000, 0x17 ;  /* 0x3b80000003037811 */ /* 0x000fc800078eb8ff */
[----:B------:R-:W-:-:S07]  /*0a70*/  LOP3.LUT R19, R3, R0, R19, 0xfe, !PT ;  /* 0x0000000003137212 */ /* 0x000fce00078efe13 */
.L_x_31488:
[----:B------:R-:W-:Y:S05]  /*0a80*/  BSYNC.RECONVERGENT B0 ;  /* 0x0000000000007941 */ /* 0x000fea0003800200 */
.L_x_31487:
[----:B------:R-:W0:Y:S01]  /*0a90*/  F2I.FTZ.TRUNC.NTZ R19, R19 ;  /* 0x0000001300137305 */ /* 0x000e22000021f100 */
[----:B------:R-:W-:Y:S05]  /*0aa0*/  BRA `(.L_x_31472) ;  /* 0x0000000400087947 */ /* 0x000fea0003800000 */
.L_x_31485:
        /* <DEDUP_REMOVED lines=21> */
.L_x_31494:
[----:B------:R-:W-:Y:S05]  /*0c00*/  BSYNC.RECONVERGENT B1 ;  /* 0x0000000000017941 */ /* 0x000fea0003800200 */
.L_x_31493:
[----:B------:R-:W-:Y:S01]  /*0c10*/  IMAD.SHL.U32 R0, R0, 0x200000, RZ ;  /* 0x0020000000007824 */ /* 0x000fe200078e00ff */
[----:B------:R-:W-:-:S04]  /*0c20*/  LEA R3, R3, 0x37800000, 0x17 ;  /* 0x3780000003037811 */ /* 0x000fc800078eb8ff */
[----:B------:R-:W-:-:S07]  /*0c30*/  LOP3.LUT R19, R3, R0, R19, 0xfe, !PT ;  /* 0x0000000003137212 */ /* 0x000fce00078efe13 */
.L_x_31492:
[----:B------:R-:W-:Y:S05]  /*0c40*/  BSYNC.RECONVERGENT B0 ;  /* 0x0000000000007941 */ /* 0x000fea0003800200 */
.L_x_31491:
[----:B------:R-:W0:Y:S01]  /*0c50*/  F2I.FTZ.TRUNC.NTZ R19, R19 ;  /* 0x0000001300137305 */ /* 0x000e22000021f100 */
[----:B------:R-:W-:Y:S05]  /*0c60*/  BRA `(.L_x_31472) ;  /* 0x0000000000987947 */ /* 0x000fea0003800000 */
.L_x_31484:
[----:B------:R-:W-:-:S09]  /*0c70*/  UISETP.NE.AND UP0, UPT, UR4, 0x1c, UPT ;  /* 0x0000001c0400788c */ /* 0x000fd2000bf05270 */
[----:B------:R-:W-:Y:S05]  /*0c80*/  BRA.U !UP0, `(.L_x_31495) ;  /* 0x00000001088c7547 */ /* 0x000fea000b800000 */
[----:B------:R-:W-:-:S09]  /*0c90*/  UISETP.NE.AND UP0, UPT, UR4, 0x1d, UPT ;  /* 0x0000001d0400788c */ /* 0x000fd2000bf05270 */
[----:B------:R-:W-:Y:S05]  /*0ca0*/  BRA.U !UP0, `(.L_x_31496) ;  /* 0x00000001087c7547 */ /* 0x000fea000b800000 */
[----:B------:R-:W-:-:S09]  /*0cb0*/  UISETP.NE.AND UP0, UPT, UR4, 0x2c, UPT ;  /* 0x0000002c0400788c */ /* 0x000fd2000bf05270 */
[----:B------:R-:W-:Y:S05]  /*0cc0*/  BRA.U !UP0, `(.L_x_31497) ;  /* 0x0000000108487547 */ /* 0x000fea000b800000 */
.L_x_31471:
        /* <DEDUP_REMOVED lines=16> */
.L_x_31498:
[----:B------:R-:W-:Y:S01]  /*0dd0*/  IMAD.MOV.U32 R19, RZ, RZ, RZ ;  /* 0x000000ffff137224 */ /* 0x000fe200078e00ff */
[----:B------:R-:W-:Y:S06]  /*0de0*/  BRA `(.L_x_31472) ;  /* 0x0000000000387947 */ /* 0x000fec0003800000 */
.L_x_31497:
        /* <DEDUP_REMOVED lines=8> */
.L_x_31500:
[----:B------:R-:W-:Y:S05]  /*0e70*/  BSYNC.RECONVERGENT B0 ;  /* 0x0000000000007941 */ /* 0x000fea0003800200 */
.L_x_31499:
[----:B------:R-:W0:Y:S01]  /*0e80*/  F2I.FTZ.TRUNC.NTZ R19, R19 ;  /* 0x0000001300137305 */ /* 0x000e22000021f100 */
[----:B------:R-:W-:Y:S05]  /*0e90*/  BRA `(.L_x_31472) ;  /* 0x00000000000c7947 */ /* 0x000fea0003800000 */
.L_x_31496:
[----:B------:R0:W5:Y:S01]  /*0ea0*/  LDG.E R19, desc[UR36][R4.64] ;  /* 0x0000002404137981 */ /* 0x000162000c1e1900 */
[----:B------:R-:W-:Y:S05]  /*0eb0*/  BRA `(.L_x_31472) ;  /* 0x0000000000047947 */ /* 0x000fea0003800000 */
.L_x_31495:
[----:B------:R0:W5:Y:S02]  /*0ec0*/  LDG.E R19, desc[UR36][R4.64] ;  /* 0x0000002404137981 */ /* 0x000164000c1e1900 */
.L_x_31472:
[----:B------:R-:W-:-:S07]  /*0ed0*/  VIADD R25, R23, 0x80 ;  /* 0x0000008017197836 */ /* 0x000fce0000000000 */
.L_x_31466:
[----:B------:R-:W-:Y:S05]  /*0ee0*/  BSYNC.RECONVERGENT B6 ;  /* 0x0000000000067941 */ /* 0x000fea0003800200 */
.L_x_31465:
        /* <DEDUP_REMOVED lines=23> */
.L_x_31506:
[----:B------:R0:W5:Y:S01]  /*1060*/  LDG.E.U8 R22, desc[UR36][R4.64] ;  /* 0x0000002404167981 */ /* 0x000162000c1e1100 */
[----:B------:R-:W-:Y:S05]  /*1070*/  BRA `(.L_x_31508) ;  /* 0x0000000c00307947 */ /* 0x000fea0003800000 */
.L_x_31505:
        /* <DEDUP_REMOVED lines=8> */
.L_x_31510:
[----:B------:R0:W5:Y:S01]  /*1100*/  LDG.E R22, desc[UR36][R4.64] ;  /* 0x0000002404167981 */ /* 0x000162000c1e1900 */
[----:B------:R-:W-:Y:S05]  /*1110*/  BRA `(.L_x_31508) ;  /* 0x0000000c00087947 */ /* 0x000fea0003800000 */
.L_x_31509:
[----:B------:R0:W5:Y:S01]  /*1120*/  LDG.E.S16 R22, desc[UR36][R4.64] ;  /* 0x0000002404167981 */ /* 0x000162000c1e1700 */
[----:B------:R-:W-:Y:S05]  /*1130*/  BRA `(.L_x_31508) ;  /* 0x0000000c00007947 */ /* 0x000fea0003800000 */
.L_x_31504:
        /* <DEDUP_REMOVED lines=9> */
.L_x_31512:
[----:B------:R-:W2:Y:S02]  /*11d0*/  LDG.E.U16 R4, desc[UR36][R4.64] ;  /* 0x0000002404047981 */ /* 0x000ea4000c1e1500 */
[----:B--2---:R-:W-:-:S06]  /*11e0*/  HADD2.F32 R22, -RZ, R4.H0_H0 ;  /* 0x20000004ff167230 */ /* 0x004fcc0000004100 */
[----:B------:R-:W0:Y:S01]  /*11f0*/  F2I.FTZ.TRUNC.NTZ R22, R22 ;  /* 0x0000001600167305 */ /* 0x000e22000021f100 */
[----:B------:R-:W-:Y:S05]  /*1200*/  BRA `(.L_x_31508) ;  /* 0x0000000800cc7947 */ /* 0x000fea0003800000 */
.L_x_31511:
        /* <DEDUP_REMOVED lines=9> */
.L_x_31514:
[----:B------:R-:W2:Y:S02]  /*12a0*/  LDG.E.U16 R4, desc[UR36][R4.64] ;  /* 0x0000002404047981 */ /* 0x000ea4000c1e1500 */
[----:B--2---:R-:W-:-:S06]  /*12b0*/  HADD2.F32 R22, -RZ, R4.H0_H0 ;  /* 0x20000004ff167230 */ /* 0x004fcc0000004100 */
[----:B------:R-:W0:Y:S01]  /*12c0*/  F2I.FTZ.TRUNC.NTZ R22, R22 ;  /* 0x0000001600167305 */ /* 0x000e22000021f100 */
[----:B------:R-:W-:Y:S05]  /*12d0*/  BRA `(.L_x_31508) ;  /* 0x0000000800987947 */ /* 0x000fea0003800000 */
.L_x_31513:
[----:B------:R-:W2:Y:S02]  /*12e0*/  LDG.E.64 R4, desc[UR36][R4.64] ;  /* 0x0000002404047981 */ /* 0x000ea4000c1e1b00 */
[----:B--2---:R0:W1:Y:S01]  /*12f0*/  F2I.F64.TRUNC R22, R4 ;  /* 0x0000000400167311 */ /* 0x004062000030d100 */
[----:B------:R-:W-:Y:S05]  /*1300*/  BRA `(.L_x_31508) ;  /* 0x00000008008c7947 */ /* 0x000fea0003800000 */
.L_x_31503:
        /* <DEDUP_REMOVED lines=12> */
.L_x_31517:
[----:B------:R-:W2:Y:S02]  /*13d0*/  LDG.E.64 R4, desc[UR36][R4.64] ;  /* 0x0000002404047981 */ /* 0x000ea4000c1e1b00 */
[----:B--2---:R0:W1:Y:S01]  /*13e0*/  F2I.F64.TRUNC R22, R4 ;  /* 0x0000000400167311 */ /* 0x004062000030d100 */
[----:B------:R-:W-:Y:S05]  /*13f0*/  BRA `(.L_x_31508) ;  /* 0x0000000800507947 */ /* 0x000fea0003800000 */
.L_x_31516:
        /* <DEDUP_REMOVED lines=26> */
.L_x_31519:
        /* <DEDUP_REMOVED lines=14> */
.L_x_31518:
[----:B------:R-:W2:Y:S02]  /*1680*/  LDG.E.U16 R22, desc[UR36][R4.64] ;  /* 0x0000002404167981 */ /* 0x000ea4000c1e1500 */
[----:B--2---:R-:W-:-:S06]  /*1690*/  IMAD.U32 R22, R22, 0x10000, RZ ;  /* 0x0001000016167824 */ /* 0x004fcc00078e00ff */
[----:B------:R-:W4:Y:S01]  /*16a0*/  F2I.FTZ.TRUNC.NTZ R22, R22 ;  /* 0x0000001600167305 */ /* 0x000f22000021f100 */
[----:B------:R-:W-:Y:S05]  /*16b0*/  BRA `(.L_x_31508) ;  /* 0x0000000400a07947 */ /* 0x000fea0003800000 */
.L_x_31515:
        /* <DEDUP_REMOVED lines=10> */
.L_x_31522:
        /* <DEDUP_REMOVED lines=21> */
.L_x_31526:
[----:B------:R-:W-:Y:S05]  /*18b0*/  BSYNC.RECONVERGENT B1 ;  /* 0x0000000000017941 */ /* 0x000fea0003800200 */
.L_x_31525:
[----:B------:R-:W-:Y:S01]  /*18c0*/  IMAD.SHL.U32 R0, R0, 0x100000, RZ ;  /* 0x0010000000007824 */ /* 0x000fe200078e00ff */
[----:B------:R-:W-:-:S04]  /*18d0*/  LEA R3, R3, 0x3b800000, 0x17 ;  /* 0x3b80000003037811 */ /* 0x000fc800078eb8ff */
[----:B------:R-:W-:-:S07]  /*18e0*/  LOP3.LUT R22, R3, R0, R7, 0xfe, !PT ;  /* 0x0000000003167212 */ /* 0x000fce00078efe07 */
.L_x_31524:
[----:B------:R-:W-:Y:S05]  /*18f0*/  BSYNC.RECONVERGENT B0 ;  /* 0x0000000000007941 */ /* 0x000fea0003800200 */
.L_x_31523:
[----:B------:R-:W0:Y:S01]  /*1900*/  F2I.FTZ.TRUNC.NTZ R22, R22 ;  /* 0x0000001600167305 */ /* 0x000e22000021f100 */
[----:B------:R-:W-:Y:S05]  /*1910*/  BRA `(.L_x_31508) ;  /* 0x0000000400087947 */ /* 0x000fea0003800000 */
.L_x_31521:
        /* <DEDUP_REMOVED lines=21> */
.L_x_31530:
[----:B------:R-:W-:Y:S05]  /*1a70*/  BSYNC.RECONVERGENT B1 ;  /* 0x0000000000017941 */ /* 0x000fea0003800200 */
.L_x_31529:
[----:B------:R-:W-:Y:S01]  /*1a80*/  IMAD.SHL.U32 R0, R0, 0x200000, RZ ;  /* 0x0020000000007824 */ /* 0x000fe200078e00ff */
[----:B------:R-:W-:-:S04]  /*1a90*/  LEA R3, R3, 0x37800000, 0x17 ;  /* 0x3780000003037811 */ /* 0x000fc800078eb8ff */
[----:B------:R-:W-:-:S07]  /*1aa0*/  LOP3.LUT R22, R3, R0, R7, 0xfe, !PT ;  /* 0x0000000003167212 */ /* 0x000fce00078efe07 */
.L_x_31528:
[----:B------:R-:W-:Y:S05]  /*1ab0*/  BSYNC.RECONVERGENT B0 ;  /* 0x0000000000007941 */ /* 0x000fea0003800200 */
.L_x_31527:
[----:B------:R-:W0:Y:S01]  /*1ac0*/  F2I.FTZ.TRUNC.NTZ R22, R22 ;  /* 0x0000001600167305 */ /* 0x000e22000021f100 */
[----:B------:R-:W-:Y:S05]  /*1ad0*/  BRA `(.L_x_31508) ;  /* 0x0000000000987947 */ /* 0x000fea0003800000 */
.L_x_31520:
        /* <DEDUP_REMOVED lines=14> */
.L_x_31534:
[----:B------:R-:W-:Y:S05]  /*1bc0*/  BSYNC.RECONVERGENT B0 ;  /* 0x0000000000007941 */ /* 0x000fea0003800200 */
.L_x_31533:
[----:B------:R-:W0:Y:S01]  /*1bd0*/  F2I.FTZ.TRUNC.NTZ R22, R22 ;  /* 0x0000001600167305 */ /* 0x000e22000021f100 */
[----:B------:R-:W-:Y:S05]  /*1be0*/  BRA `(.L_x_31508) ;  /* 0x0000000000547947 */ /* 0x000fea0003800000 */
.L_x_31507:
        /* <DEDUP_REMOVED lines=16> */
.L_x_31535:
[----:B------:R-:W-:Y:S01]  /*1cf0*/  IMAD.MOV.U32 R22, RZ, RZ, RZ ;  /* 0x000000ffff167224 */ /* 0x000fe200078e00ff */
[----:B------:R-:W-:Y:S06]  /*1d00*/  BRA `(.L_x_31508) ;  /* 0x00000000000c7947 */ /* 0x000fec0003800000 */
.L_x_31532:
[----:B------:R0:W5:Y:S01]  /*1d10*/  LDG.E R22, desc[UR36][R4.64] ;  /* 0x0000002404167981 */ /* 0x000162000c1e1900 */
[----:B------:R-:W-:Y:S05]  /*1d20*/  BRA `(.L_x_31508) ;  /* 0x0000000000047947 */ /* 0x000fea0003800000 */
.L_x_31531:
[----:B------:R0:W5:Y:S02]  /*1d30*/  LDG.E R22, desc[UR36][R4.64] ;  /* 0x0000002404167981 */ /* 0x000164000c1e1900 */
.L_x_31508:
[----:B------:R-:W-:-:S07]  /*1d40*/  VIADD R25, R25, 0x80 ;  /* 0x0000008019197836 */ /* 0x000fce0000000000 */
.L_x_31502:
[----:B------:R-:W-:Y:S05]  /*1d50*/  BSYNC.RECONVERGENT B6 ;  /* 0x0000000000067941 */ /* 0x000fea0003800200 */
.L_x_31501:
        /* <DEDUP_REMOVED lines=23> */
.L_x_31541:
[----:B------:R0:W5:Y:S01]  /*1ed0*/  LDG.E.U8 R18, desc[UR36][R4.64] ;  /* 0x0000002404127981 */ /* 0x000162000c1e1100 */
[----:B------:R-:W-:Y:S05]  /*1ee0*/  BRA `(.L_x_31543) ;  /* 0x0000000c00307947 */ /* 0x000fea0003800000 */
.L_x_31540:
        /* <DEDUP_REMOVED lines=8> */
.L_x_31545:
[----:B------:R0:W5:Y:S01]  /*1f70*/  LDG.E R18, desc[UR36][R4.64] ;  /* 0x0000002404127981 */ /* 0x000162000c1e1900 */
[----:B------:R-:W-:Y:S05]  /*1f80*/  BRA `(.L_x_31543) ;  /* 0x0000000c00087947 */ /* 0x000fea0003800000 */
.L_x_31544:
[----:B------:R0:W5:Y:S01]  /*1f90*/  LDG.E.S16 R18, desc[UR36][R4.64] ;  /* 0x0000002404127981 */ /* 0x000162000c1e1700 */
[----:B------:R-:W-:Y:S05]  /*1fa0*/  BRA `(.L_x_31543) ;  /* 0x0000000c00007947 */ /* 0x000fea0003800000 */
.L_x_31539:
        /* <DEDUP_REMOVED lines=9> */
.L_x_31547:
[----:B------:R-:W2:Y:S02]  /*2040*/  LDG.E.U16 R4, desc[UR36][R4.64] ;  /* 0x0000002404047981 */ /* 0x000ea4000c1e1500 */
[----:B--2---:R-:W-:-:S06]  /*2050*/  HADD2.F32 R18, -RZ, R4.H0_H0 ;  /* 0x20000004ff127230 */ /* 0x004fcc0000004100 */
[----:B------:R-:W0:Y:S01]  /*2060*/  F2I.FTZ.TRUNC.NTZ R18, R18 ;  /* 0x0000001200127305 */ /* 0x000e22000021f100 */
[----:B------:R-:W-:Y:S05]  /*2070*/  BRA `(.L_x_31543) ;  /* 0x0000000800cc7947 */ /* 0x000fea0003800000 */
.L_x_31546:
        /* <DEDUP_REMOVED lines=9> */
.L_x_31549:
[----:B------:R-:W2:Y:S02]  /*2110*/  LDG.E.U16 R4, desc[UR36][R4.64] ;  /* 0x0000002404047981 */ /* 0x000ea4000c1e1500 */
[----:B--2---:R-:W-:-:S06]  /*2120*/  HADD2.F32 R18, -RZ, R4.H0_H0 ;  /* 0x20000004ff127230 */ /* 0x004fcc0000004100 */
[----:B------:R-:W0:Y:S01]  /*2130*/  F2I.FTZ.TRUNC.NTZ R18, R18 ;  /* 0x0000001200127305 */ /* 0x000e22000021f100 */
[----:B------:R-:W-:Y:S05]  /*2140*/  BRA `(.L_x_31543) ;  /* 0x0000000800987947 */ /* 0x000fea0003800000 */
.L_x_31548:
[----:B------:R-:W2:Y:S02]  /*2150*/  LDG.E.64 R4, desc[UR36][R4.64] ;  /* 0x0000002404047981 */ /* 0x000ea4000c1e1b00 */
[----:B--2---:R0:W1:Y:S01]  /*2160*/  F2I.F64.TRUNC R18, R4 ;  /* 0x0000000400127311 */ /* 0x004062000030d100 */
[----:B------:R-:W-:Y:S05]  /*2170*/  BRA `(.L_x_31543) ;  /* 0x00000008008c7947 */ /* 0x000fea0003800000 */
.L_x_31538:
        /* <DEDUP_REMOVED lines=12> */
.L_x_31552:
[----:B------:R-:W2:Y:S02]  /*2240*/  LDG.E.64 R4, desc[UR36][R4.64] ;  /* 0x0000002404047981 */ /* 0x000ea4000c1e1b00 */
[----:B--2---:R0:W1:Y:S01]  /*2250*/  F2I.F64.TRUNC R18, R4 ;  /* 0x0000000400127311 */ /* 0x004062000030d100 */
[----:B------:R-:W-:Y:S05]  /*2260*/  BRA `(.L_x_31543) ;  /* 0x0000000800507947 */ /* 0x000fea0003800000 */
.L_x_31551:
        /* <DEDUP_REMOVED lines=26> */
.L_x_31554:
        /* <DEDUP_REMOVED lines=14> */
.L_x_31553:
[----:B------:R-:W2:Y:S02]  /*24f0*/  LDG.E.U16 R18, desc[UR36][R4.64] ;  /* 0x0000002404127981 */ /* 0x000ea4000c1e1500 */
[----:B--2---:R-:W-:-:S06]  /*2500*/  IMAD.U32 R18, R18, 0x10000, RZ ;  /* 0x0001000012127824 */ /* 0x004fcc00078e00ff */
[----:B------:R-:W0:Y:S01]  /*2510*/  F2I.FTZ.TRUNC.NTZ R18, R18 ;  /* 0x0000001200127305 */ /* 0x000e22000021f100 */
[----:B------:R-:W-:Y:S05]  /*2520*/  BRA `(.L_x_31543) ;  /* 0x0000000400a07947 */ /* 0x000fea0003800000 */
.L_x_31550:
        /* <DEDUP_REMOVED lines=10> */
.L_x_31557:
        /* <DEDUP_REMOVED lines=21> */
.L_x_31561:
[----:B------:R-:W-:Y:S05]  /*2720*/  BSYNC.RECONVERGENT B1 ;  /* 0x0000000000017941 */ /* 0x000fea0003800200 */
.L_x_31560:
[----:B------:R-:W-:Y:S01]  /*2730*/  IMAD.SHL.U32 R0, R0, 0x100000, RZ ;  /* 0x0010000000007824 */ /* 0x000fe200078e00ff */
[----:B------:R-:W-:-:S04]  /*2740*/  LEA R3, R3, 0x3b800000, 0x17 ;  /* 0x3b80000003037811 */ /* 0x000fc800078eb8ff */
[----:B------:R-:W-:-:S07]  /*2750*/  LOP3.LUT R18, R3, R0, R7, 0xfe, !PT ;  /* 0x0000000003127212 */ /* 0x000fce00078efe07 */
.L_x_31559:
[----:B------:R-:W-:Y:S05]  /*2760*/  BSYNC.RECONVERGENT B0 ;  /* 0x0000000000007941 */ /* 0x000fea0003800200 */
.L_x_31558:
[----:B------:R-:W1:Y:S01]  /*2770*/  F2I.FTZ.TRUNC.NTZ R18, R18 ;  /* 0x0000001200127305 */ /* 0x000e62000021f100 */
[----:B------:R-:W-:Y:S05]  /*2780*/  BRA `(.L_x_31543) ;  /* 0x0000000400087947 */ /* 0x000fea0003800000 */
.L_x_31556:
        /* <DEDUP_REMOVED lines=21> */
.L_x_31565:
[----:B------:R-:W-:Y:S05]  /*28e0*/  BSYNC.RECONVERGENT B1 ;  /* 0x0000000000017941 */ /* 0x000fea0003800200 */
.L_x_31564:
[----:B------:R-:W-:Y:S01]  /*28f0*/  IMAD.SHL.U32 R0, R0, 0x200000, RZ ;  /* 0x0020000000007824 */ /* 0x000fe200078e00ff */
[----:B------:R-:W-:-:S04]  /*2900*/  LEA R3, R3, 0x37800000, 0x17 ;  /* 0x3780000003037811 */ /* 0x000fc800078eb8ff */
[----:B------:R-:W-:-:S07]  /*2910*/  LOP3.LUT R18, R3, R0, R7, 0xfe, !PT ;  /* 0x0000000003127212 */ /* 0x000fce00078efe07 */
.L_x_31563:
[----:B------:R-:W-:Y:S05]  /*2920*/  BSYNC.RECONVERGENT B0 ;  /* 0x0000000000007941 */ /* 0x000fea0003800200 */
.L_x_31562:
[----:B------:R-:W2:Y:S01]  /*2930*/  F2I.FTZ.TRUNC.NTZ R18, R18 ;  /* 0x0000001200127305 */ /* 0x000ea2000021f100 */
[----:B------:R-:W-:Y:S05]  /*2940*/  BRA `(.L_x_31543) ;  /* 0x0000000000987947 */ /* 0x000fea0003800000 */
.L_x_31555:
        /* <DEDUP_REMOVED lines=14> */
.L_x_31569:
[----:B------:R-:W-:Y:S05]  /*2a30*/  BSYNC.RECONVERGENT B0 ;  /* 0x0000000000007941 */ /* 0x000fea0003800200 */
.L_x_31568:
[----:B------:R-:W4:Y:S01]  /*2a40*/  F2I.FTZ.TRUNC.NTZ R18, R18 ;  /* 0x0000001200127305 */ /* 0x000f22000021f100 */
[----:B------:R-:W-:Y:S05]  /*2a50*/  BRA `(.L_x_31543) ;  /* 0x0000000000547947 */ /* 0x000fea0003800000 */
.L_x_31542:
        /* <DEDUP_REMOVED lines=16> */
.L_x_31570:
[----:B------:R-:W-:Y:S01]  /*2b60*/  IMAD.MOV.U32 R18, RZ, RZ, RZ ;  /* 0x000000ffff127224 */ /* 0x000fe200078e00ff */
[----:B------:R-:W-:Y:S06]  /*2b70*/  BRA `(.L_x_31543) ;  /* 0x00000000000c7947 */ /* 0x000fec0003800000 */
.L_x_31567:
[----:B------:R0:W5:Y:S01]  /*2b80*/  LDG.E R18, desc[UR36][R4.64] ;  /* 0x0000002404127981 */ /* 0x000162000c1e1900 */
[----:B------:R-:W-:Y:S05]  /*2b90*/  BRA `(.L_x_31543) ;  /* 0x0000000000047947 */ /* 0x000fea0003800000 */
.L_x_31566:
[----:B------:R3:W5:Y:S02]  /*2ba0*/  LDG.E R18, desc[UR36][R4.64] ;  /* 0x0000002404127981 */ /* 0x000764000c1e1900 */
.L_x_31543:
[----:B------:R-:W-:-:S07]  /*2bb0*/  VIADD R25, R25, 0x80 ;  /* 0x0000008019197836 */ /* 0x000fce0000000000 */
.L_x_31537:
[----:B------:R-:W-:Y:S05]  /*2bc0*/  BSYNC.RECONVERGENT B6 ;  /* 0x0000000000067941 */ /* 0x000fea0003800200 */
.L_x_31536:
        /* <DEDUP_REMOVED lines=23> */
.L_x_31576:
[----:B------:R0:W5:Y:S01]  /*2d40*/  LDG.E.U8 R17, desc[UR36][R4.64] ;  /* 0x0000002404117981 */ /* 0x000162000c1e1100 */
[----:B------:R-:W-:Y:S05]  /*2d50*/  BRA `(.L_x_31572) ;  /* 0x0000000c002c7947 */ /* 0x000fea0003800000 */
.L_x_31575:
        /* <DEDUP_REMOVED lines=8> */
.L_x_31579:
[----:B------:R0:W5:Y:S01]  /*2de0*/  LDG.E R17, desc[UR36][R4.64] ;  /* 0x0000002404117981 */ /* 0x000162000c1e1900 */
[----:B------:R-:W-:Y:S05]  /*2df0*/  BRA `(.L_x_31572) ;  /* 0x0000000c00047947 */ /* 0x000fea0003800000 */
.L_x_31578:
[----:B------:R0:W5:Y:S01]  /*2e00*/  LDG.E.S16 R17, desc[UR36][R4.64] ;  /* 0x0000002404117981 */ /* 0x000162000c1e1700 */
[----:B------:R-:W-:Y:S05]  /*2e10*/  BRA `(.L_x_31572) ;  /* 0x0000000800fc7947 */ /* 0x000fea0003800000 */
.L_x_31574:
        /* <DEDUP_REMOVED lines=9> */
.L_x_31581:
[----:B------:R-:W2:Y:S02]  /*2eb0*/  LDG.E.U16 R4, desc[UR36][R4.64] ;  /* 0x0000002404047981 */ /* 0x000ea4000c1e1500 */
[----:B--2---:R-:W-:-:S06]  /*2ec0*/  HADD2.F32 R17, -RZ, R4.H0_H0 ;  /* 0x20000004ff117230 */ /* 0x004fcc0000004100 */
[----:B------:R-:W0:Y:S01]  /*2ed0*/  F2I.FTZ.TRUNC.NTZ R17, R17 ;  /* 0x0000001100117305 */ /* 0x000e22000021f100 */
[----:B------:R-:W-:Y:S05]  /*2ee0*/  BRA `(.L_x_31572) ;  /* 0x0000000800c87947 */ /* 0x000fea0003800000 */
.L_x_31580:
        /* <DEDUP_REMOVED lines=9> */
.L_x_31583:
[----:B------:R-:W2:Y:S02]  /*2f80*/  LDG.E.U16 R4, desc[UR36][R4.64] ;  /* 0x0000002404047981 */ /* 0x000ea4000c1e1500 */
[----:B--2---:R-:W-:-:S06]  /*2f90*/  HADD2.F32 R17, -RZ, R4.H0_H0 ;  /* 0x20000004ff117230 */ /* 0x004fcc0000004100 */
[----:B------:R-:W0:Y:S01]  /*2fa0*/  F2I.FTZ.TRUNC.NTZ R17, R17 ;  /* 0x0000001100117305 */ /* 0x000e22000021f100 */
[----:B------:R-:W-:Y:S05]  /*2fb0*/  BRA `(.L_x_31572) ;  /* 0x0000000800947947 */ /* 0x000fea0003800000 */
.L_x_31582:
[----:B------:R-:W2:Y:S02]  /*2fc0*/  LDG.E.64 R4, desc[UR36][R4.64] ;  /* 0x0000002404047981 */ /* 0x000ea4000c1e1b00 */
[----:B--2---:R0:W1:Y:S01]  /*2fd0*/  F2I.F64.TRUNC R17, R4 ;  /* 0x0000000400117311 */ /* 0x004062000030d100 */
[----:B------:R-:W-:Y:S05]  /*2fe0*/  BRA `(.L_x_31572) ;  /* 0x0000000800887947 */ /* 0x000fea0003800000 */
.L_x_31573:
        /* <DEDUP_REMOVED lines=12> */
.L_x_31586:
[----:B------:R-:W2:Y:S02]  /*30b0*/  LDG.E.64 R4, desc[UR36][R4.64] ;  /* 0x0000002404047981 */ /* 0x000ea4000c1e1b00 */
[----:B--2---:R0:W1:Y:S01]  /*30c0*/  F2I.F64.TRUNC R17, R4 ;  /* 0x0000000400117311 */ /* 0x004062000030d100 */
[----:B------:R-:W-:Y:S05]  /*30d0*/  BRA `(.L_x_31572) ;  /* 0x00000008004c7947 */ /* 0x000fea0003800000 */
.L_x_31585:
        /* <DEDUP_REMOVED lines=26> */
.L_x_31588:
        /* <DEDUP_REMOVED lines=14> */
.L_x_31587:
[----:B------:R-:W2:Y:S02]  /*3360*/  LDG.E.U16 R17, desc[UR36][R4.64] ;  /* 0x0000002404117981 */ /* 0x000ea4000c1e1500 */
[----:B--2---:R-:W-:-:S06]  /*3370*/  IMAD.U32 R17, R17, 0x10000, RZ ;  /* 0x0001000011117824 */ /* 0x004fcc00078e00ff */
[----:B------:R-:W0:Y:S01]  /*3380*/  F2I.FTZ.TRUNC.NTZ R17, R17 ;  /* 0x0000001100117305 */ /* 0x000e22000021f100 */
[----:B------:R-:W-:Y:S05]  /*3390*/  BRA `(.L_x_31572) ;  /* 0x00000004009c7947 */ /* 0x000fea0003800000 */
.L_x_31584:
        /* <DEDUP_REMOVED lines=10> */
.L_x_31591:
        /* <DEDUP_REMOVED lines=21> */
.L_x_31595:
[----:B------:R-:W-:Y:S05]  /*3590*/  BSYNC.RECONVERGENT B1 ;  /* 0x0000000000017941 */ /* 0x000fea0003800200 */
.L_x_31594:
[----:B------:R-:W-:Y:S01]  /*35a0*/  IMAD.SHL.U32 R0, R0, 0x100000, RZ ;  /* 0x0010000000007824 */ /* 0x000fe200078e00ff */
[----:B------:R-:W-:-:S04]  /*35b0*/  LEA R3, R3, 0x3b800000, 0x17 ;  /* 0x3b80000003037811 */ /* 0x000fc800078eb8ff */
[----:B------:R-:W-:-:S07]  /*35c0*/  LOP3.LUT R17, R3, R0, R17, 0xfe, !PT ;  /* 0x0000000003117212 */ /* 0x000fce00078efe11 */
.L_x_31593:
[----:B------:R-:W-:Y:S05]  /*35d0*/  BSYNC.RECONVERGENT B0 ;  /* 0x0000000000007941 */ /* 0x000fea0003800200 */
.L_x_31592:
[----:B------:R-:W0:Y:S01]  /*35e0*/  F2I.FTZ.TRUNC.NTZ R17, R17 ;  /* 0x0000001100117305 */ /* 0x000e22000021f100 */
[----:B------:R-:W-:Y:S05]  /*35f0*/  BRA `(.L_x_31572) ;  /* 0x0000000400047947 */ /* 0x000fea0003800000 */
.L_x_31590:
        /* <DEDUP_REMOVED lines=21> */
.L_x_31599:
[----:B------:R-:W-:Y:S05]  /*3750*/  BSYNC.RECONVERGENT B1 ;  /* 0x0000000000017941 */ /* 0x000fea0003800200 */
.L_x_31598:
[----:B------:R-:W-:Y:S01]  /*3760*/  IMAD.SHL.U32 R0, R0, 0x200000, RZ ;  /* 0x0020000000007824 */ /* 0x000fe200078e00ff */
[----:B------:R-:W-:-:S04]  /*3770*/  LEA R3, R3, 0x37800000, 0x17 ;  /* 0x3780000003037811 */ /* 0x000fc800078eb8ff */
[----:B------:R-:W-:-:S07]  /*3780*/  LOP3.LUT R17, R3, R0, R17, 0xfe, !PT ;  /* 0x0000000003117212 */ /* 0x000fce00078efe11 */
.L_x_31597:
[----:B------:R-:W-:Y:S05]  /*3790*/  BSYNC.RECONVERGENT B0 ;  /* 0x0000000000007941 */ /* 0x000fea0003800200 */
.L_x_31596:
[----:B------:R-:W0:Y:S01]  /*37a0*/  F2I.FTZ.TRUNC.NTZ R17, R17 ;  /* 0x0000001100117305 */ /* 0x000e22000021f100 */
[----:B------:R-:W-:Y:S05]  /*37b0*/  BRA `(.L_x_31572) ;  /* 0x0000000000947947 */ /* 0x000fea0003800000 */
.L_x_31589:
        /* <DEDUP_REMOVED lines=14> */
.L_x_31603:
[----:B------:R-:W-:Y:S05]  /*38a0*/  BSYNC.RECONVERGENT B0 ;  /* 0x0000000000007941 */ /* 0x000fea0003800200 */
.L_x_31602:
[----:B------:R-:W0:Y:S01]  /*38b0*/  F2I.FTZ.TRUNC.NTZ R17, R17 ;  /* 0x0000001100117305 */ /* 0x000e22000021f100 */
[----:B------:R-:W-:Y:S05]  /*38c0*/  BRA `(.L_x_31572) ;  /* 0x0000000000507947 */ /* 0x000fea0003800000 */
.L_x_31577:
        /* <DEDUP_REMOVED lines=16> */
.L_x_31604:
[----:B------:R-:W-:Y:S05]  /*39d0*/  BRA `(.L_x_31572) ;  /* 0x00000000000c7947 */ /* 0x000fea0003800000 */
.L_x_31601:
[----:B------:R0:W5:Y:S01]  /*39e0*/  LDG.E R17, desc[UR36][R4.64] ;  /* 0x0000002404117981 */ /* 0x000162000c1e1900 */
[----:B------:R-:W-:Y:S05]  /*39f0*/  BRA `(.L_x_31572) ;  /* 0x0000000000047947 */ /* 0x000fea0003800000 */
.L_x_31600:
[----:B------:R0:W5:Y:S02]  /*3a00*/  LDG.E R17, desc[UR36][R4.64] ;  /* 0x0000002404117981 */ /* 0x000164000c1e1900 */
.L_x_31572:
[----:B------:R-:W-:Y:S05]  /*3a10*/  BSYNC.RECONVERGENT B6 ;  /* 0x0000000000067941 */ /* 0x000fea0003800200 */
.L_x_31571:
[----:B------:R-:W-:Y:S01]  /*3a20*/  ISETP.GE.AND P0, PT, R23, R16, PT ;  /* 0x000000101700720c */ /* 0x000fe20003f06270 */
[----:B------:R-:W-:-:S12]  /*3a30*/  BSSY.RECONVERGENT B0, `(.L_x_31605) ;  /* 0x000003a000007945 */ /* 0x000fd80003800200 */
[----:B------:R-:W-:Y:S05]  /*3a40*/  @P0 BRA `(.L_x_31606) ;  /* 0x0000000000e00947 */ /* 0x000fea0003800000 */
[----:B0-2---:R-:W1:Y:S02]  /*3a50*/  LDC R0, c[0x0][0x388] ;  /* 0x0000e200ff007b82 */ /* 0x005e640000000800 */
[----:B-1---5:R-:W-:-:S04]  /*3a60*/  LOP3.LUT R9, R19, R0, RZ, 0x3c, !PT ;  /* 0x0000000013097212 */ /* 0x022fc800078e3cff */
[----:B------:R-:W-:-:S13]  /*3a70*/  ISETP.GT.AND P1, PT, R9, -0x1, PT ;  /* 0xffffffff0900780c */ /* 0x000fda0003f24270 */
[----:B------:R-:W-:Y:S05]  /*3a80*/  @P1 BRA `(.L_x_31607) ;  /* 0x0000000000741947 */ /* 0x000fea0003800000 */
[-C--:B------:R-:W-:Y:S02]  /*3a90*/  IABS R6, R19.reuse ;  /* 0x0000001300067213 */ /* 0x080fe40000000000 */
[----:B------:R-:W-:Y:S02]  /*3aa0*/  IABS R8, R0 ;  /* 0x0000000000087213 */ /* 0x000fe40000000000 */
[----:B------:R-:W0:Y:S01]  /*3ab0*/  I2F.RP R3, R6 ;  /* 0x0000000600037306 */ /* 0x000e220000209400 */
[----:B------:R-:W-:Y:S02]  /*3ac0*/  IABS R10, R19 ;  /* 0x00000013000a7213 */ /* 0x000fe40000000000 */
[----:B------:R-:W-:-:S05]  /*3ad0*/  ISETP.GE.AND P2, PT, R9, RZ, PT ;  /* 0x000000ff0900720c */ /* 0x000fca0003f46270 */
[----:B0-----:R-:W3:Y:S02]  /*3ae0*/  MUFU.RCP R3, R3 ;  /* 0x0000000300037308 */ /* 0x001ee40000001000 */
[----:B---34-:R-:W-:Y:S02]  /*3af0*/  VIADD R4, R3, 0xffffffe ;  /* 0x0ffffffe03047836 */ /* 0x018fe40000000000 */
        /* <DEDUP_REMOVED lines=22> */
.L_x_31607:
        /* <DEDUP_REMOVED lines=23> */
.L_x_31606:
[----:B------:R-:W-:Y:S05]  /*3dd0*/  BSYNC.RECONVERGENT B0 ;  /* 0x0000000000007941 */ /* 0x000fea0003800200 */
.L_x_31605:
        /* <DEDUP_REMOVED lines=8> */
[-C--:B--2---:R-:W-:Y:S02]  /*3e60*/  IABS R5, R22.reuse ;  /* 0x0000001600057213 */ /* 0x084fe40000000000 */
        /* <DEDUP_REMOVED lines=29> */
.L_x_31610:
        /* <DEDUP_REMOVED lines=23> */
.L_x_31609:
[----:B------:R-:W-:Y:S05]  /*41b0*/  BSYNC.RECONVERGENT B0 ;  /* 0x0000000000007941 */ /* 0x000fea0003800200 */
.L_x_31608:
        /* <DEDUP_REMOVED lines=8> */
[-C--:B---3--:R-:W-:Y:S02]  /*4240*/  IABS R5, R18.reuse ;  /* 0x0000001200057213 */ /* 0x088fe40000000000 */
        /* <DEDUP_REMOVED lines=29> */
.L_x_31613:
        /* <DEDUP_REMOVED lines=25> */
.L_x_31612:
[----:B------:R-:W-:Y:S05]  /*45b0*/  BSYNC.RECONVERGENT B0 ;  /* 0x0000000000007941 */ /* 0x000fea0003800200 */
.L_x_31611:
        /* <DEDUP_REMOVED lines=8> */
[-C--:B------:R-:W-:Y:S02]  /*4640*/  IABS R8, R17.reuse ;  /* 0x0000001100087213 */ /* 0x080fe40000000000 */
[----:B------:R-:W-:Y:S02]  /*4650*/  IABS R12, R0 ;  /* 0x00000000000c7213 */ /* 0x000fe40000000000 */
[----:B------:R-:W0:Y:S01]  /*4660*/  I2F.RP R3, R8 ;  /* 0x0000000800037306 */ /* 0x000e220000209400 */
[----:B------:R-:W-:Y:S02]  /*4670*/  IABS R9, R17 ;  /* 0x0000001100097213 */ /* 0x000fe40000000000 */
[----:B------:R-:W-:-:S03]  /*4680*/  ISETP.GE.AND P2, PT, R11, RZ, PT ;  /* 0x000000ff0b00720c */ /* 0x000fc60003f46270 */
[----:B------:R-:W-:Y:S02]  /*4690*/  IMAD.MOV R10, RZ, RZ, -R9 ;  /* 0x000000ffff0a7224 */ /* 0x000fe400078e0a09 */
[----:B0-----:R-:W0:Y:S02]  /*46a0*/  MUFU.RCP R3, R3 ;  /* 0x0000000300037308 */ /* 0x001e240000001000 */
[----:B0-----:R-:W-:-:S06]  /*46b0*/  VIADD R6, R3, 0xffffffe ;  /* 0x0ffffffe03067836 */ /* 0x001fcc0000000000 */
        /* <DEDUP_REMOVED lines=21> */
.L_x_31616:
[----:B------:R-:W-:Y:S02]  /*4810*/  IABS R3, R17 ;  /* 0x0000001100037213 */ /* 0x000fe40000000000 */
[----:B------:R-:W-:Y:S02]  /*4820*/  IABS R0, R0 ;  /* 0x0000000000007213 */ /* 0x000fe40000000000 */
[----:B---34-:R-:W0:Y:S01]  /*4830*/  I2F.RP R5, R3 ;  /* 0x0000000300057306 */ /* 0x018e220000209400 */
        /* <DEDUP_REMOVED lines=20> */
.L_x_31615:
[----:B------:R-:W-:Y:S05]  /*4980*/  BSYNC.RECONVERGENT B0 ;  /* 0x0000000000007941 */ /* 0x000fea0003800200 */
.L_x_31614:
        /* <DEDUP_REMOVED lines=24> */
.L_x_31622:
[----:B------:R0:W-:Y:S01]  /*4b10*/  STG.E.U8 desc[UR36][R8.64], R4 ;  /* 0x0000000408007986 */ /* 0x0001e2000c101124 */
[----:B------:R-:W-:Y:S01]  /*4b20*/  IMAD.MOV.U32 R23, RZ, RZ, R19 ;  /* 0x000000ffff177224 */ /* 0x000fe200078e0013 */
[----:B------:R-:W-:Y:S06]  /*4b30*/  BRA `(.L_x_31618) ;  /* 0x0000000c008c7947 */ /* 0x000fec0003800000 */
.L_x_31621:
        /* <DEDUP_REMOVED lines=10> */
.L_x_31625:
[----:B------:R0:W-:Y:S01]  /*4be0*/  STG.E desc[UR36][R8.64], R4 ;  /* 0x0000000408007986 */ /* 0x0001e2000c101924 */
[----:B------:R-:W-:Y:S01]  /*4bf0*/  IMAD.MOV.U32 R23, RZ, RZ, R19 ;  /* 0x000000ffff177224 */ /* 0x000fe200078e0013 */
[----:B------:R-:W-:Y:S06]  /*4c00*/  BRA `(.L_x_31618) ;  /* 0x0000000c00587947 */ /* 0x000fec0003800000 */
.L_x_31624:
[----:B------:R1:W-:Y:S01]  /*4c10*/  STG.E.U16 desc[UR36][R8.64], R4 ;  /* 0x0000000408007986 */ /* 0x0003e2000c101524 */
[----:B------:R-:W-:Y:S01]  /*4c20*/  IMAD.MOV.U32 R23, RZ, RZ, R19 ;  /* 0x000000ffff177224 */ /* 0x000fe200078e0013 */
[----:B------:R-:W-:Y:S06]  /*4c30*/  BRA `(.L_x_31618) ;  /* 0x0000000c004c7947 */ /* 0x000fec0003800000 */
.L_x_31620:
        /* <DEDUP_REMOVED lines=10> */
.L_x_31627:
[----:B------:R-:W-:Y:S01]  /*4ce0*/  I2FP.F32.S32 R0, R4 ;  /* 0x0000000400007245 */ /* 0x000fe20000201400 */
[----:B------:R-:W-:-:S03]  /*4cf0*/  IMAD.MOV.U32 R23, RZ, RZ, R19 ;  /* 0x000000ffff177224 */ /* 0x000fc600078e0013 */
[----:B------:R-:W-:-:S05]  /*4d00*/  F2FP.F16.F32.PACK_AB R0, RZ, R0 ;  /* 0x00000000ff00723e */ /* 0x000fca00000000ff */
[----:B------:R0:W-:Y:S01]  /*4d10*/  STG.E.U16 desc[UR36][R8.64], R0 ;  /* 0x0000000008007986 */ /* 0x0001e2000c101524 */
[----:B------:R-:W-:Y:S05]  /*4d20*/  BRA `(.L_x_31618) ;  /* 0x0000000c00107947 */ /* 0x000fea0003800000 */
.L_x_31626:
        /* <DEDUP_REMOVED lines=11> */
.L_x_31629:
[----:B------:R-:W-:Y:S01]  /*4de0*/  I2FP.F32.S32 R4, R4 ;  /* 0x0000000400047245 */ /* 0x000fe20000201400 */
[----:B------:R-:W-:-:S03]  /*4df0*/  IMAD.MOV.U32 R23, RZ, RZ, R19 ;  /* 0x000000ffff177224 */ /* 0x000fc600078e0013 */
[----:B------:R-:W-:-:S04]  /*4e00*/  F2FP.F16.F32.PACK_AB R3, RZ, R4 ;  /* 0x00000004ff03723e */ /* 0x000fc800000000ff */
[----:B------:R-:W-:-:S05]  /*4e10*/  PRMT R3, R3, 0x5410, RZ ;  /* 0x0000541003037816 */ /* 0x000fca00000000ff */
[----:B------:R0:W-:Y:S01]  /*4e20*/  STG.E desc[UR36][R8.64], R3 ;  /* 0x0000000308007986 */ /* 0x0001e2000c101924 */
[----:B------:R-:W-:Y:S05]  /*4e30*/  BRA `(.L_x_31618) ;  /* 0x0000000800cc7947 */ /* 0x000fea0003800000 */
.L_x_31628:
[----:B------:R-:W0:Y:S01]  /*4e40*/  I2F.F64 R4, R4 ;  /* 0x0000000400047312 */ /* 0x000e220000201c00 */
[----:B------:R-:W-:Y:S01]  /*4e50*/  IMAD.MOV.U32 R23, RZ, RZ, R19 ;  /* 0x000000ffff177224 */ /* 0x000fe200078e0013 */
[----:B0-----:R0:W-:Y:S01]  /*4e60*/  STG.E.64 desc[UR36][R8.64], R4 ;  /* 0x0000000408007986 */ /* 0x0011e2000c101b24 */
[----:B------:R-:W-:Y:S05]  /*4e70*/  BRA `(.L_x_31618) ;  /* 0x0000000800bc7947 */ /* 0x000fea0003800000 */
.L_x_31619:
        /* <DEDUP_REMOVED lines=13> */
.L_x_31632:
[----:B------:R-:W0:Y:S01]  /*4f50*/  I2F.F64 R4, R4 ;  /* 0x0000000400047312 */ /* 0x000e220000201c00 */
[----:B------:R-:W-:Y:S01]  /*4f60*/  CS2R R6, SRZ ;  /* 0x0000000000067805 */ /* 0x000fe2000001ff00 */
[----:B------:R-:W-:-:S04]  /*4f70*/  IMAD.MOV.U32 R23, RZ, RZ, R19 ;  /* 0x000000ffff177224 */ /* 0x000fc800078e0013 */
[----:B0-----:R0:W-:Y:S01]  /*4f80*/  STG.E.128 desc[UR36][R8.64], R4 ;  /* 0x0000000408007986 */ /* 0x0011e2000c101d24 */
[----:B------:R-:W-:Y:S05]  /*4f90*/  BRA `(.L_x_31618) ;  /* 0x0000000800747947 */ /* 0x000fea0003800000 */
.L_x_31631:
        /* <DEDUP_REMOVED lines=19> */
.L_x_31636:
[----:B------:R-:W-:Y:S05]  /*50d0*/  BSYNC.RECONVERGENT B0 ;  /* 0x0000000000007941 */ /* 0x000fea0003800200 */
.L_x_31635:
[----:B------:R-:W-:Y:S01]  /*50e0*/  LOP3.LUT R5, R0, 0x80, R5, 0xf8, !PT ;  /* 0x0000008000057812 */ /* 0x000fe200078ef805 */
[----:B------:R-:W-:-:S04]  /*50f0*/  IMAD.MOV.U32 R23, RZ, RZ, R19 ;  /* 0x000000ffff177224 */ /* 0x000fc800078e0013 */
[----:B------:R0:W-:Y:S01]  /*5100*/  STG.E.U8 desc[UR36][R8.64], R5 ;  /* 0x0000000508007986 */ /* 0x0001e2000c101124 */
[----:B------:R-:W-:Y:S05]  /*5110*/  BRA `(.L_x_31618) ;  /* 0x0000000800147947 */ /* 0x000fea0003800000 */
.L_x_31634:
        /* <DEDUP_REMOVED lines=15> */
.L_x_31638:
[----:B------:R-:W-:Y:S05]  /*5210*/  BSYNC.RECONVERGENT B0 ;  /* 0x0000000000007941 */ /* 0x000fea0003800200 */
.L_x_31637:
[----:B------:R-:W-:Y:S01]  /*5220*/  LOP3.LUT R5, R0, 0x80, R5, 0xf8, !PT ;  /* 0x0000008000057812 */ /* 0x000fe200078ef805 */
[----:B------:R-:W-:-:S04]  /*5230*/  IMAD.MOV.U32 R23, RZ, RZ, R19 ;  /* 0x000000ffff177224 */ /* 0x000fc800078e0013 */
[----:B------:R0:W-:Y:S01]  /*5240*/  STG.E.U8 desc[UR36][R8.64], R5 ;  /* 0x0000000508007986 */ /* 0x0001e2000c101124 */
[----:B------:R-:W-:Y:S05]  /*5250*/  BRA `(.L_x_31618) ;  /* 0x0000000400c47947 */ /* 0x000fea0003800000 */
.L_x_31633:
[----:B------:R-:W-:Y:S01]  /*5260*/  I2FP.F32.S32 R0, R4 ;  /* 0x0000000400007245 */ /* 0x000fe20000201400 */
[----:B------:R-:W-:-:S03]  /*5270*/  IMAD.MOV.U32 R23, RZ, RZ, R19 ;  /* 0x000000ffff177224 */ /* 0x000fc600078e0013 */
[----:B------:R-:W-:-:S05]  /*5280*/  F2FP.BF16.F32.PACK_AB R0, RZ, R0 ;  /* 0x00000000ff00723e */ /* 0x000fca00000010ff */
[----:B------:R0:W-:Y:S01]  /*5290*/  STG.E.U16 desc[UR36][R8.64], R0 ;  /* 0x0000000008007986 */ /* 0x0001e2000c101524 */
[----:B------:R-:W-:Y:S05]  /*52a0*/  BRA `(.L_x_31618) ;  /* 0x0000000400b07947 */ /* 0x000fea0003800000 */
.L_x_31630:
        /* <DEDUP_REMOVED lines=11> */
.L_x_31641:
        /* <DEDUP_REMOVED lines=13> */
.L_x_31644:
[----:B------:R-:W-:-:S04]  /*5430*/  SHF.R.U32.HI R0, RZ, 0x14, R3 ;  /* 0x00000014ff007819 */ /* 0x000fc80000011603 */
[----:B------:R-:W-:-:S04]  /*5440*/  LOP3.LUT R0, R0, 0x1, RZ, 0xc0, !PT ;  /* 0x0000000100007812 */ /* 0x000fc800078ec0ff */
[----:B------:R-:W-:-:S04]  /*5450*/  IADD3 R0, PT, PT, R3, 0x487ffff, R0 ;  /* 0x0487ffff03007810 */ /* 0x000fc80007ffe000 */
[----:B------:R-:W-:-:S04]  /*5460*/  SHF.R.U32.HI R0, RZ, 0x14, R0 ;  /* 0x00000014ff007819 */ /* 0x000fc80000011600 */
[----:B------:R-:W-:-:S07]  /*5470*/  LOP3.LUT R0, R0, 0xff, RZ, 0xc0, !PT ;  /* 0x000000ff00007812 */ /* 0x000fce00078ec0ff */
.L_x_31645:
[----:B------:R-:W-:-:S04]  /*5480*/  SHF.R.U32.HI R3, RZ, 0x18, R3 ;  /* 0x00000018ff037819 */ /* 0x000fc80000011603 */
[----:B------:R-:W-:-:S04]  /*5490*/  LOP3.LUT R0, R0, 0x80, R3, 0xf8, !PT ;  /* 0x0000008000007812 */ /* 0x000fc800078ef803 */
[----:B------:R-:W-:-:S07]  /*54a0*/  PRMT R4, R0, 0x7610, R4 ;  /* 0x0000761000047816 */ /* 0x000fce0000000004 */
.L_x_31643:
[----:B------:R-:W-:Y:S05]  /*54b0*/  BSYNC.RECONVERGENT B0 ;  /* 0x0000000000007941 */ /* 0x000fea0003800200 */
.L_x_31642:
[----:B------:R0:W-:Y:S01]  /*54c0*/  STG.E.U8 desc[UR36][R8.64], R4 ;  /* 0x0000000408007986 */ /* 0x0001e2000c101124 */
[----:B------:R-:W-:Y:S01]  /*54d0*/  IMAD.MOV.U32 R23, RZ, RZ, R19 ;  /* 0x000000ffff177224 */ /* 0x000fe200078e0013 */
[----:B------:R-:W-:Y:S06]  /*54e0*/  BRA `(.L_x_31618) ;  /* 0x0000000400207947 */ /* 0x000fec0003800000 */
.L_x_31640:
        /* <DEDUP_REMOVED lines=13> */
.L_x_31648:
[----:B------:R-:W-:-:S04]  /*55c0*/  SHF.R.U32.HI R0, RZ, 0x15, R3 ;  /* 0x00000015ff007819 */ /* 0x000fc80000011603 */
[----:B------:R-:W-:-:S04]  /*55d0*/  LOP3.LUT R0, R0, 0x1, RZ, 0xc0, !PT ;  /* 0x0000000100007812 */ /* 0x000fc800078ec0ff */
[----:B------:R-:W-:-:S04]  /*55e0*/  IADD3 R0, PT, PT, R3, 0x88fffff, R0 ;  /* 0x088fffff03007810 */ /* 0x000fc80007ffe000 */
[----:B------:R-:W-:-:S04]  /*55f0*/  SHF.R.U32.HI R0, RZ, 0x15, R0 ;  /* 0x00000015ff007819 */ /* 0x000fc80000011600 */
[----:B------:R-:W-:-:S07]  /*5600*/  LOP3.LUT R0, R0, 0xff, RZ, 0xc0, !PT ;  /* 0x000000ff00007812 */ /* 0x000fce00078ec0ff */
.L_x_31649:
[----:B------:R-:W-:-:S04]  /*5610*/  SHF.R.U32.HI R3, RZ, 0x18, R3 ;  /* 0x00000018ff037819 */ /* 0x000fc80000011603 */
[----:B------:R-:W-:-:S04]  /*5620*/  LOP3.LUT R0, R0, 0x80, R3, 0xf8, !PT ;  /* 0x0000008000007812 */ /* 0x000fc800078ef803 */
[----:B------:R-:W-:-:S07]  /*5630*/  PRMT R4, R0, 0x7610, R4 ;  /* 0x0000761000047816 */ /* 0x000fce0000000004 */
.L_x_31647:
[----:B------:R-:W-:Y:S05]  /*5640*/  BSYNC.RECONVERGENT B0 ;  /* 0x0000000000007941 */ /* 0x000fea0003800200 */
.L_x_31646:
[----:B------:R0:W-:Y:S01]  /*5650*/  STG.E.U8 desc[UR36][R8.64], R4 ;  /* 0x0000000408007986 */ /* 0x0001e2000c101124 */
[----:B------:R-:W-:Y:S01]  /*5660*/  IMAD.MOV.U32 R23, RZ, RZ, R19 ;  /* 0x000000ffff177224 */ /* 0x000fe200078e0013 */
[----:B------:R-:W-:Y:S06]  /*5670*/  BRA `(.L_x_31618) ;  /* 0x0000000000bc7947 */ /* 0x000fec0003800000 */
.L_x_31639:
[----:B------:R-:W-:-:S13]  /*5680*/  ISETP.NE.AND P0, PT, R0, 0x1c, PT ;  /* 0x0000001c0000780c */ /* 0x000fda0003f05270 */
[----:B------:R-:W-:Y:S05]  /*5690*/  @!P0 BRA `(.L_x_31650) ;  /* 0x0000000000ac8947 */ /* 0x000fea0003800000 */
[----:B------:R-:W-:-:S13]  /*56a0*/  ISETP.NE.AND P0, PT, R0, 0x1d, PT ;  /* 0x0000001d0000780c */ /* 0x000fda0003f05270 */
[----:B------:R-:W-:Y:S05]  /*56b0*/  @!P0 BRA `(.L_x_31651) ;  /* 0x0000000000948947 */ /* 0x000fea0003800000 */
[----:B------:R-:W-:-:S13]  /*56c0*/  ISETP.NE.AND P0, PT, R0, 0x2c, PT ;  /* 0x0000002c0000780c */ /* 0x000fda0003f05270 */
[----:B------:R-:W-:Y:S05]  /*56d0*/  @!P0 BRA `(.L_x_31652) ;  /* 0x0000000000488947 */ /* 0x000fea0003800000 */
.L_x_31623:
        /* <DEDUP_REMOVED lines=16> */
.L_x_31653:
[----:B------:R-:W-:Y:S01]  /*57e0*/  IMAD.MOV.U32 R23, RZ, RZ, R19 ;  /* 0x000000ffff177224 */ /* 0x000fe200078e0013 */
[----:B------:R-:W-:Y:S06]  /*57f0*/  BRA `(.L_x_31618) ;  /* 0x00000000005c7947 */ /* 0x000fec0003800000 */
.L_x_31652:
        /* <DEDUP_REMOVED lines=17> */
.L_x_31651:
[----:B------:R-:W-:Y:S01]  /*5910*/  SHF.R.S32.HI R5, RZ, 0x1f, R4 ;  /* 0x0000001fff057819 */ /* 0x000fe20000011404 */
[----:B------:R-:W-:-:S04]  /*5920*/  IMAD.MOV.U32 R23, RZ, RZ, R19 ;  /* 0x000000ffff177224 */ /* 0x000fc800078e0013 */
[----:B------:R0:W-:Y:S01]  /*5930*/  STG.E.64 desc[UR36][R8.64], R4 ;  /* 0x0000000408007986 */ /* 0x0001e2000c101b24 */
[----:B------:R-:W-:Y:S05]  /*5940*/  BRA `(.L_x_31618) ;  /* 0x0000000000087947 */ /* 0x000fea0003800000 */
.L_x_31650:
[----:B------:R0:W-:Y:S01]  /*5950*/  STG.E desc[UR36][R8.64], R4 ;  /* 0x0000000408007986 */ /* 0x0001e2000c101924 */
[----:B------:R-:W-:-:S07]  /*5960*/  IMAD.MOV.U32 R23, RZ, RZ, R19 ;  /* 0x000000ffff177224 */ /* 0x000fce00078e0013 */
.L_x_31618:
[----:B------:R-:W-:Y:S05]  /*5970*/  BSYNC.RECONVERGENT B6 ;  /* 0x0000000000067941 */ /* 0x000fea0003800200 */
.L_x_31617:
        /* <DEDUP_REMOVED lines=23> */
.L_x_31659:
[----:B------:R3:W-:Y:S01]  /*5af0*/  STG.E.U8 desc[UR36][R4.64], R24 ;  /* 0x0000001804007986 */ /* 0x0007e2000c101124 */
[----:B------:R-:W-:Y:S05]  /*5b00*/  BRA `(.L_x_31661) ;  /* 0x0000000c00387947 */ /* 0x000fea0003800000 */
.L_x_31658:
        /* <DEDUP_REMOVED lines=9> */
.L_x_31663:
[----:B------:R2:W-:Y:S01]  /*5ba0*/  STG.E desc[UR36][R4.64], R24 ;  /* 0x0000001804007986 */ /* 0x0005e2000c101924 */
[----:B------:R-:W-:Y:S05]  /*5bb0*/  BRA `(.L_x_31661) ;  /* 0x0000000c000c7947 */ /* 0x000fea0003800000 */
.L_x_31662:
[----:B------:R0:W-:Y:S01]  /*5bc0*/  STG.E.U16 desc[UR36][R4.64], R24 ;  /* 0x0000001804007986 */ /* 0x0001e2000c101524 */
[----:B------:R-:W-:Y:S05]  /*5bd0*/  BRA `(.L_x_31661) ;  /* 0x0000000c00047947 */ /* 0x000fea0003800000 */
.L_x_31657:
        /* <DEDUP_REMOVED lines=9> */
.L_x_31665:
[----:B------:R-:W-:-:S04]  /*5c70*/  I2FP.F32.S32 R0, R24 ;  /* 0x0000001800007245 */ /* 0x000fc80000201400 */
[----:B------:R-:W-:-:S05]  /*5c80*/  F2FP.F16.F32.PACK_AB R0, RZ, R0 ;  /* 0x00000000ff00723e */ /* 0x000fca00000000ff */
[----:B------:R0:W-:Y:S01]  /*5c90*/  STG.E.U16 desc[UR36][R4.64], R0 ;  /* 0x0000000004007986 */ /* 0x0001e2000c101524 */
[----:B------:R-:W-:Y:S05]  /*5ca0*/  BRA `(.L_x_31661) ;  /* 0x0000000800d07947 */ /* 0x000fea0003800000 */
.L_x_31664:
        /* <DEDUP_REMOVED lines=10> */
.L_x_31667:
[----:B------:R-:W-:-:S04]  /*5d50*/  I2FP.F32.S32 R24, R24 ;  /* 0x0000001800187245 */ /* 0x000fc80000201400 */
[----:B------:R-:W-:-:S04]  /*5d60*/  F2FP.F16.F32.PACK_AB R3, RZ, R24 ;  /* 0x00000018ff03723e */ /* 0x000fc800000000ff */
[----:B------:R-:W-:-:S05]  /*5d70*/  PRMT R3, R3, 0x5410, RZ ;  /* 0x0000541003037816 */ /* 0x000fca00000000ff */
[----:B------:R0:W-:Y:S01]  /*5d80*/  STG.E desc[UR36][R4.64], R3 ;  /* 0x0000000304007986 */ /* 0x0001e2000c101924 */
[----:B------:R-:W-:Y:S05]  /*5d90*/  BRA `(.L_x_31661) ;  /* 0x0000000800947947 */ /* 0x000fea0003800000 */
.L_x_31666:
[----:B------:R-:W0:Y:S02]  /*5da0*/  I2F.F64 R24, R24 ;  /* 0x0000001800187312 */ /* 0x000e240000201c00 */
[----:B0-----:R0:W-:Y:S01]  /*5db0*/  STG.E.64 desc[UR36][R4.64], R24 ;  /* 0x0000001804007986 */ /* 0x0011e2000c101b24 */
[----:B------:R-:W-:Y:S05]  /*5dc0*/  BRA `(.L_x_31661) ;  /* 0x0000000800887947 */ /* 0x000fea0003800000 */
.L_x_31656:
        /* <DEDUP_REMOVED lines=12> */
.L_x_31671:
        /* <DEDUP_REMOVED lines=18> */
.L_x_31674:
[----:B------:R-:W-:-:S04]  /*5fb0*/  SHF.R.U32.HI R3, RZ, 0x18, R7 ;  /* 0x00000018ff037819 */ /* 0x000fc80000011607 */
[----:B------:R-:W-:-:S07]  /*5fc0*/  LOP3.LUT R0, R0, 0x80, R3, 0xf8, !PT ;  /* 0x0000008000007812 */ /* 0x000fce00078ef803 */
.L_x_31673:
[----:B------:R-:W-:Y:S05]  /*5fd0*/  BSYNC.RECONVERGENT B0 ;  /* 0x0000000000007941 */ /* 0x000fea0003800200 */
.L_x_31672:
[----:B------:R0:W-:Y:S01]  /*5fe0*/  STG.E.U8 desc[UR36][R4.64], R0 ;  /* 0x0000000004007986 */ /* 0x0001e2000c101124 */
[----:B------:R-:W-:Y:S05]  /*5ff0*/  BRA `(.L_x_31661) ;  /* 0x0000000400fc7947 */ /* 0x000fea0003800000 */
.L_x_31670:
        /* <DEDUP_REMOVED lines=18> */
.L_x_31677:
[----:B------:R-:W-:-:S04]  /*6120*/  SHF.R.U32.HI R3, RZ, 0x18, R7 ;  /* 0x00000018ff037819 */ /* 0x000fc80000011607 */
[----:B------:R-:W-:-:S07]  /*6130*/  LOP3.LUT R0, R0, 0x80, R3, 0xf8, !PT ;  /* 0x0000008000007812 */ /* 0x000fce00078ef803 */
.L_x_31676:
[----:B------:R-:W-:Y:S05]  /*6140*/  BSYNC.RECONVERGENT B0 ;  /* 0x0000000000007941 */ /* 0x000fea0003800200 */
.L_x_31675:
[----:B------:R0:W-:Y:S01]  /*6150*/  STG.E.U8 desc[UR36][R4.64], R0 ;  /* 0x0000000004007986 */ /* 0x0001e2000c101124 */
[----:B------:R-:W-:Y:S05]  /*6160*/  BRA `(.L_x_31661) ;  /* 0x0000000400a07947 */ /* 0x000fea0003800000 */
.L_x_31669:
        /* <DEDUP_REMOVED lines=22> */
.L_x_31679:
[----:B------:R-:W-:-:S05]  /*62d0*/  SHF.R.S32.HI R25, RZ, 0x1f, R24 ;  /* 0x0000001fff197819 */ /* 0x000fca0000011418 */
[----:B------:R0:W-:Y:S01]  /*62e0*/  STG.E.64 desc[UR36][R4.64], R24 ;  /* 0x0000001804007986 */ /* 0x0001e2000c101b24 */
[----:B------:R-:W-:Y:S05]  /*62f0*/  BRA `(.L_x_31661) ;  /* 0x00000004003c7947 */ /* 0x000fea0003800000 */
.L_x_31678:
[----:B------:R0:W-:Y:S01]  /*6300*/  STG.E desc[UR36][R4.64], R24 ;  /* 0x0000001804007986 */ /* 0x0001e2000c101924 */
[----:B------:R-:W-:Y:S05]  /*6310*/  BRA `(.L_x_31661) ;  /* 0x0000000400347947 */ /* 0x000fea0003800000 */
.L_x_31668:
        /* <DEDUP_REMOVED lines=10> */
.L_x_31681:
[----:B------:R-:W0:Y:S01]  /*63c0*/  I2F.F64 R24, R24 ;  /* 0x0000001800187312 */ /* 0x000e220000201c00 */
[----:B------:R-:W-:-:S05]  /*63d0*/  CS2R R26, SRZ ;  /* 0x00000000001a7805 */ /* 0x000fca000001ff00 */
[----:B0-----:R0:W-:Y:S01]  /*63e0*/  STG.E.128 desc[UR36][R4.64], R24 ;  /* 0x0000001804007986 */ /* 0x0011e2000c101d24 */
[----:B------:R-:W-:Y:S05]  /*63f0*/  BRA `(.L_x_31661) ;  /* 0x0000000000fc7947 */ /* 0x000fea0003800000 */
.L_x_31680:
[----:B------:R-:W-:-:S13]  /*6400*/  ISETP.NE.AND P0, PT, R0, 0xf, PT ;  /* 0x0000000f0000780c */ /* 0x000fda0003f05270 */
[----:B------:R-:W-:Y:S05]  /*6410*/  @!P0 BRA `(.L_x_31682) ;  /* 0x0000000000e88947 */ /* 0x000fea0003800000 */
[----:B------:R-:W-:-:S13]  /*6420*/  ISETP.NE.AND P0, PT, R0, 0x17, PT ;  /* 0x000000170000780c */ /* 0x000fda0003f05270 */
[----:B------:R-:W-:Y:S05]  /*6430*/  @!P0 BRA `(.L_x_31683) ;  /* 0x0000000000908947 */ /* 0x000fea0003800000 */
[----:B------:R-:W-:-:S13]  /*6440*/  ISETP.NE.AND P0, PT, R0, 0x18, PT ;  /* 0x000000180000780c */ /* 0x000fda0003f05270 */
[----:B------:R-:W-:Y:S05]  /*6450*/  @!P0 BRA `(.L_x_31684) ;  /* 0x0000000000448947 */ /* 0x000fea0003800000 */
.L_x_31660:
        /* <DEDUP_REMOVED lines=16> */
.L_x_31685:
[----:B------:R-:W-:Y:S05]  /*6560*/  BRA `(.L_x_31661) ;  /* 0x0000000000a07947 */ /* 0x000fea0003800000 */
.L_x_31684:
        /* <DEDUP_REMOVED lines=13> */
.L_x_31687:
[----:B------:R-:W-:Y:S05]  /*6640*/  BSYNC.RECONVERGENT B0 ;  /* 0x0000000000007941 */ /* 0x000fea0003800200 */
.L_x_31686:
[----:B------:R-:W-:-:S05]  /*6650*/  LOP3.LUT R3, R0, 0x80, R3, 0xf8, !PT ;  /* 0x0000008000037812 */ /* 0x000fca00078ef803 */
[----:B------:R0:W-:Y:S01]  /*6660*/  STG.E.U8 desc[UR36][R4.64], R3 ;  /* 0x0000000304007986 */ /* 0x0001e2000c101124 */
[----:B------:R-:W-:Y:S05]  /*6670*/  BRA `(.L_x_31661) ;  /* 0x00000000005c7947 */ /* 0x000fea0003800000 */
.L_x_31683:
        /* <DEDUP_REMOVED lines=12> */
.L_x_31689:
[----:B------:R-:W-:Y:S01]  /*6740*/  IMAD.MOV.U32 R0, RZ, RZ, 0x7f ;  /* 0x0000007fff007424 */ /* 0x000fe200078e00ff */
[----:B------:R-:W-:-:S04]  /*6750*/  ISETP.GT.U32.AND P0, PT, R6, 0x7f800000, PT ;  /* 0x7f8000000600780c */ /* 0x000fc80003f04070 */
[----:B------:R-:W-:-:S09]  /*6760*/  SEL R0, R0, 0x7c, P0 ;  /* 0x0000007c00007807 */ /* 0x000fd20000000000 */
.L_x_31690:
[----:B------:R-:W-:Y:S05]  /*6770*/  BSYNC.RECONVERGENT B0 ;  /* 0x0000000000007941 */ /* 0x000fea0003800200 */
.L_x_31688:
[----:B------:R-:W-:-:S04]  /*6780*/  SHF.R.U32.HI R3, RZ, 0x18, R3 ;  /* 0x00000018ff037819 */ /* 0x000fc80000011603 */
[----:B------:R-:W-:-:S05]  /*6790*/  LOP3.LUT R3, R0, 0x80, R3, 0xf8, !PT ;  /* 0x0000008000037812 */ /* 0x000fca00078ef803 */
[----:B------:R0:W-:Y:S01]  /*67a0*/  STG.E.U8 desc[UR36][R4.64], R3 ;  /* 0x0000000304007986 */ /* 0x0001e2000c101124 */
[----:B------:R-:W-:Y:S05]  /*67b0*/  BRA `(.L_x_31661) ;  /* 0x00000000000c7947 */ /* 0x000fea0003800000 */
.L_x_31682:
[----:B------:R-:W-:-:S04]  /*67c0*/  I2FP.F32.S32 R0, R24 ;  /* 0x0000001800007245 */ /* 0x000fc80000201400 */
[----:B------:R-:W-:-:S05]  /*67d0*/  F2FP.BF16.F32.PACK_AB R0, RZ, R0 ;  /* 0x00000000ff00723e */ /* 0x000fca00000010ff */
[----:B------:R0:W-:Y:S02]  /*67e0*/  STG.E.U16 desc[UR36][R4.64], R0 ;  /* 0x0000000004007986 */ /* 0x0001e4000c101524 */
.L_x_31661:
        /* <DEDUP_REMOVED lines=23> */
.L_x_31694:
[----:B------:R0:W-:Y:S01]  /*6960*/  STG.E.U8 desc[UR36][R8.64], R18 ;  /* 0x0000001208007986 */ /* 0x0001e2000c101124 */
[----:B------:R-:W-:Y:S05]  /*6970*/  BRA `(.L_x_31696) ;  /* 0x0000000c00387947 */ /* 0x000fea0003800000 */
.L_x_31693:
        /* <DEDUP_REMOVED lines=9> */
.L_x_31698:
[----:B------:R0:W-:Y:S01]  /*6a10*/  STG.E desc[UR36][R8.64], R18 ;  /* 0x0000001208007986 */ /* 0x0001e2000c101924 */
[----:B------:R-:W-:Y:S05]  /*6a20*/  BRA `(.L_x_31696) ;  /* 0x0000000c000c7947 */ /* 0x000fea0003800000 */
.L_x_31697:
[----:B------:R0:W-:Y:S01]  /*6a30*/  STG.E.U16 desc[UR36][R8.64], R18 ;  /* 0x0000001208007986 */ /* 0x0001e2000c101524 */
[----:B------:R-:W-:Y:S05]  /*6a40*/  BRA `(.L_x_31696) ;  /* 0x0000000c00047947 */ /* 0x000fea0003800000 */
.L_x_31692:
        /* <DEDUP_REMOVED lines=9> */
.L_x_31700:
[----:B------:R-:W-:-:S04]  /*6ae0*/  I2FP.F32.S32 R0, R18 ;  /* 0x0000001200007245 */ /* 0x000fc80000201400 */
[----:B------:R-:W-:-:S05]  /*6af0*/  F2FP.F16.F32.PACK_AB R0, RZ, R0 ;  /* 0x00000000ff00723e */ /* 0x000fca00000000ff */
[----:B------:R0:W-:Y:S01]  /*6b00*/  STG.E.U16 desc[UR36][R8.64], R0 ;  /* 0x0000000008007986 */ /* 0x0001e2000c101524 */
[----:B------:R-:W-:Y:S05]  /*6b10*/  BRA `(.L_x_31696) ;  /* 0x0000000800d07947 */ /* 0x000fea0003800000 */
.L_x_31699:
        /* <DEDUP_REMOVED lines=10> */
.L_x_31702:
[----:B------:R-:W-:-:S04]  /*6bc0*/  I2FP.F32.S32 R18, R18 ;  /* 0x0000001200127245 */ /* 0x000fc80000201400 */
[----:B------:R-:W-:-:S04]  /*6bd0*/  F2FP.F16.F32.PACK_AB R3, RZ, R18 ;  /* 0x00000012ff03723e */ /* 0x000fc800000000ff */
[----:B------:R-:W-:-:S05]  /*6be0*/  PRMT R3, R3, 0x5410, RZ ;  /* 0x0000541003037816 */ /* 0x000fca00000000ff */
[----:B------:R0:W-:Y:S01]  /*6bf0*/  STG.E desc[UR36][R8.64], R3 ;  /* 0x0000000308007986 */ /* 0x0001e2000c101924 */
[----:B------:R-:W-:Y:S05]  /*6c00*/  BRA `(.L_x_31696) ;  /* 0x0000000800947947 */ /* 0x000fea0003800000 */
.L_x_31701:
[----:B------:R-:W0:Y:S02]  /*6c10*/  I2F.F64 R18, R18 ;  /* 0x0000001200127312 */ /* 0x000e240000201c00 */
[----:B0-----:R0:W-:Y:S01]  /*6c20*/  STG.E.64 desc[UR36][R8.64], R18 ;  /* 0x0000001208007986 */ /* 0x0011e2000c101b24 */
[----:B------:R-:W-:Y:S05]  /*6c30*/  BRA `(.L_x_31696) ;  /* 0x0000000800887947 */ /* 0x000fea0003800000 */
.L_x_31691:
        /* <DEDUP_REMOVED lines=12> */
.L_x_31706:
        /* <DEDUP_REMOVED lines=17> */
.L_x_31709:
[----:B------:R-:W-:-:S04]  /*6e10*/  SHF.R.U32.HI R3, RZ, 0x18, R5 ;  /* 0x00000018ff037819 */ /* 0x000fc80000011605 */
[----:B------:R-:W-:-:S04]  /*6e20*/  LOP3.LUT R0, R0, 0x80, R3, 0xf8, !PT ;  /* 0x0000008000007812 */ /* 0x000fc800078ef803 */
[----:B------:R-:W-:-:S07]  /*6e30*/  PRMT R4, R0, 0x7610, R4 ;  /* 0x0000761000047816 */ /* 0x000fce0000000004 */
.L_x_31708:
[----:B------:R-:W-:Y:S05]  /*6e40*/  BSYNC.RECONVERGENT B0 ;  /* 0x0000000000007941 */ /* 0x000fea0003800200 */
.L_x_31707:
[----:B------:R0:W-:Y:S01]  /*6e50*/  STG.E.U8 desc[UR36][R8.64], R4 ;  /* 0x0000000408007986 */ /* 0x0001e2000c101124 */
[----:B------:R-:W-:Y:S05]  /*6e60*/  BRA `(.L_x_31696) ;  /* 0x0000000400fc7947 */ /* 0x000fea0003800000 */
.L_x_31705:
        /* <DEDUP_REMOVED lines=17> */
.L_x_31712:
[----:B------:R-:W-:-:S04]  /*6f80*/  SHF.R.U32.HI R3, RZ, 0x18, R5 ;  /* 0x00000018ff037819 */ /* 0x000fc80000011605 */
[----:B------:R-:W-:-:S04]  /*6f90*/  LOP3.LUT R0, R0, 0x80, R3, 0xf8, !PT ;  /* 0x0000008000007812 */ /* 0x000fc800078ef803 */
[----:B------:R-:W-:-:S07]  /*6fa0*/  PRMT R4, R0, 0x7610, R4 ;  /* 0x0000761000047816 */ /* 0x000fce0000000004 */
.L_x_31711:
[----:B------:R-:W-:Y:S05]  /*6fb0*/  BSYNC.RECONVERGENT B0 ;  /* 0x0000000000007941 */ /* 0x000fea0003800200 */
.L_x_31710:
[----:B------:R0:W-:Y:S01]  /*6fc0*/  STG.E.U8 desc[UR36][R8.64], R4 ;  /* 0x0000000408007986 */ /* 0x0001e2000c101124 */
[----:B------:R-:W-:Y:S05]  /*6fd0*/  BRA `(.L_x_31696) ;  /* 0x0000000400a07947 */ /* 0x000fea0003800000 */
.L_x_31704:
        /* <DEDUP_REMOVED lines=22> */
.L_x_31714:
[----:B------:R-:W-:-:S05]  /*7140*/  SHF.R.S32.HI R19, RZ, 0x1f, R18 ;  /* 0x0000001fff137819 */ /* 0x000fca0000011412 */
[----:B------:R0:W-:Y:S01]  /*7150*/  STG.E.64 desc[UR36][R8.64], R18 ;  /* 0x0000001208007986 */ /* 0x0001e2000c101b24 */
[----:B------:R-:W-:Y:S05]  /*7160*/  BRA `(.L_x_31696) ;  /* 0x00000004003c7947 */ /* 0x000fea0003800000 */
.L_x_31713:
[----:B------:R0:W-:Y:S01]  /*7170*/  STG.E desc[UR36][R8.64], R18 ;  /* 0x0000001208007986 */ /* 0x0001e2000c101924 */
[----:B------:R-:W-:Y:S05]  /*7180*/  BRA `(.L_x_31696) ;  /* 0x0000000400347947 */ /* 0x000fea0003800000 */
.L_x_31703:
        /* <DEDUP_REMOVED lines=10> */
.L_x_31716:
[----:B------:R-:W0:Y:S01]  /*7230*/  I2F.F64 R4, R18 ;  /* 0x0000001200047312 */ /* 0x000e220000201c00 */
[----:B------:R-:W-:-:S05]  /*7240*/  CS2R R6, SRZ ;  /* 0x0000000000067805 */ /* 0x000fca000001ff00 */
[----:B0-----:R0:W-:Y:S01]  /*7250*/  STG.E.128 desc[UR36][R8.64], R4 ;  /* 0x0000000408007986 */ /* 0x0011e2000c101d24 */
[----:B------:R-:W-:Y:S05]  /*7260*/  BRA `(.L_x_31696) ;  /* 0x0000000000fc7947 */ /* 0x000fea0003800000 */
.L_x_31715:
[----:B------:R-:W-:-:S13]  /*7270*/  ISETP.NE.AND P0, PT, R0, 0xf, PT ;  /* 0x0000000f0000780c */ /* 0x000fda0003f05270 */
[----:B------:R-:W-:Y:S05]  /*7280*/  @!P0 BRA `(.L_x_31717) ;  /* 0x0000000000e88947 */ /* 0x000fea0003800000 */
[----:B------:R-:W-:-:S13]  /*7290*/  ISETP.NE.AND P0, PT, R0, 0x17, PT ;  /* 0x000000170000780c */ /* 0x000fda0003f05270 */
[----:B------:R-:W-:Y:S05]  /*72a0*/  @!P0 BRA `(.L_x_31718) ;  /* 0x0000000000908947 */ /* 0x000fea0003800000 */
[----:B------:R-:W-:-:S13]  /*72b0*/  ISETP.NE.AND P0, PT, R0, 0x18, PT ;  /* 0x000000180000780c */ /* 0x000fda0003f05270 */
[----:B------:R-:W-:Y:S05]  /*72c0*/  @!P0 BRA `(.L_x_31719) ;  /* 0x0000000000448947 */ /* 0x000fea0003800000 */
.L_x_31695:
        /* <DEDUP_REMOVED lines=16> */
.L_x_31720:
[----:B------:R-:W-:Y:S05]  /*73d0*/  BRA `(.L_x_31696) ;  /* 0x0000000000a07947 */ /* 0x000fea0003800000 */
.L_x_31719:
        /* <DEDUP_REMOVED lines=13> */
.L_x_31722:
[----:B------:R-:W-:Y:S05]  /*74b0*/  BSYNC.RECONVERGENT B0 ;  /* 0x0000000000007941 */ /* 0x000fea0003800200 */
.L_x_31721:
[----:B------:R-:W-:-:S05]  /*74c0*/  LOP3.LUT R3, R0, 0x80, R3, 0xf8, !PT ;  /* 0x0000008000037812 */ /* 0x000fca00078ef803 */
[----:B------:R3:W-:Y:S01]  /*74d0*/  STG.E.U8 desc[UR36][R8.64], R3 ;  /* 0x0000000308007986 */ /* 0x0007e2000c101124 */
[----:B------:R-:W-:Y:S05]  /*74e0*/  BRA `(.L_x_31696) ;  /* 0x00000000005c7947 */ /* 0x000fea0003800000 */
.L_x_31718:
        /* <DEDUP_REMOVED lines=12> */
.L_x_31724:
[----:B------:R-:W-:Y:S01]  /*75b0*/  IMAD.MOV.U32 R0, RZ, RZ, 0x7f ;  /* 0x0000007fff007424 */ /* 0x000fe200078e00ff */
[----:B------:R-:W-:-:S04]  /*75c0*/  ISETP.GT.U32.AND P0, PT, R4, 0x7f800000, PT ;  /* 0x7f8000000400780c */ /* 0x000fc80003f04070 */
[----:B------:R-:W-:-:S09]  /*75d0*/  SEL R0, R0, 0x7c, P0 ;  /* 0x0000007c00007807 */ /* 0x000fd20000000000 */
.L_x_31725:
[----:B------:R-:W-:Y:S05]  /*75e0*/  BSYNC.RECONVERGENT B0 ;  /* 0x0000000000007941 */ /* 0x000fea0003800200 */
.L_x_31723:
[----:B------:R-:W-:-:S04]  /*75f0*/  SHF.R.U32.HI R3, RZ, 0x18, R3 ;  /* 0x00000018ff037819 */ /* 0x000fc80000011603 */
[----:B------:R-:W-:-:S05]  /*7600*/  LOP3.LUT R3, R0, 0x80, R3, 0xf8, !PT ;  /* 0x0000008000037812 */ /* 0x000fca00078ef803 */
[----:B------:R2:W-:Y:S01]  /*7610*/  STG.E.U8 desc[UR36][R8.64], R3 ;  /* 0x0000000308007986 */ /* 0x0005e2000c101124 */
[----:B------:R-:W-:Y:S05]  /*7620*/  BRA `(.L_x_31696) ;  /* 0x00000000000c7947 */ /* 0x000fea0003800000 */
.L_x_31717:
[----:B------:R-:W-:-:S04]  /*7630*/  I2FP.F32.S32 R0, R18 ;  /* 0x0000001200007245 */ /* 0x000fc80000201400 */
[----:B------:R-:W-:-:S05]  /*7640*/  F2FP.BF16.F32.PACK_AB R0, RZ, R0 ;  /* 0x00000000ff00723e */ /* 0x000fca00000010ff */
[----:B------:R4:W-:Y:S02]  /*7650*/  STG.E.U16 desc[UR36][R8.64], R0 ;  /* 0x0000000008007986 */ /* 0x0009e4000c101524 */
.L_x_31696:
[----:B------:R-:W-:-:S07]  /*7660*/  VIADD R23, R23, 0x80 ;  /* 0x0000008017177836 */ /* 0x000fce0000000000 */
.L_x_31655:
[----:B------:R-:W-:Y:S05]  /*7670*/  BSYNC.RECONVERGENT B6 ;  /* 0x0000000000067941 */ /* 0x000fea0003800200 */
.L_x_31654:
        /* <DEDUP_REMOVED lines=21> */
.L_x_31729:
[----:B------:R-:W-:Y:S01]  /*77d0*/  STG.E.U8 desc[UR36][R2.64], R22 ;  /* 0x0000001602007986 */ /* 0x000fe2000c101124 */
[----:B------:R-:W-:Y:S05]  /*77e0*/  EXIT ;  /* 0x000000000000794d */ /* 0x000fea0003800000 */
.L_x_31728:
        /* <DEDUP_REMOVED lines=9> */
.L_x_31732:
[----:B------:R-:W-:Y:S01]  /*7880*/  STG.E desc[UR36][R2.64], R22 ;  /* 0x0000001602007986 */ /* 0x000fe2000c101924 */
[----:B------:R-:W-:Y:S05]  /*7890*/  EXIT ;  /* 0x000000000000794d */ /* 0x000fea0003800000 */
.L_x_31731:
[----:B------:R-:W-:Y:S01]  /*78a0*/  STG.E.U16 desc[UR36][R2.64], R22 ;  /* 0x0000001602007986 */ /* 0x000fe2000c101524 */
[----:B------:R-:W-:Y:S05]  /*78b0*/  EXIT ;  /* 0x000000000000794d */ /* 0x000fea0003800000 */
.L_x_31727:
        /* <DEDUP_REMOVED lines=9> */
.L_x_31734:
[----:B------:R-:W-:-:S04]  /*7950*/  I2FP.F32.S32 R0, R22 ;  /* 0x0000001600007245 */ /* 0x000fc80000201400 */
[----:B------:R-:W-:-:S05]  /*7960*/  F2FP.F16.F32.PACK_AB R0, RZ, R0 ;  /* 0x00000000ff00723e */ /* 0x000fca00000000ff */
[----:B------:R-:W-:Y:S01]  /*7970*/  STG.E.U16 desc[UR36][R2.64], R0 ;  /* 0x0000000002007986 */ /* 0x000fe2000c101524 */
[----:B------:R-:W-:Y:S05]  /*7980*/  EXIT ;  /* 0x000000000000794d */ /* 0x000fea0003800000 */
.L_x_31733:
        /* <DEDUP_REMOVED lines=10> */
.L_x_31736:
[----:B------:R-:W-:-:S04]  /*7a30*/  I2FP.F32.S32 R22, R22 ;  /* 0x0000001600167245 */ /* 0x000fc80000201400 */
[----:B------:R-:W-:-:S04]  /*7a40*/  F2FP.F16.F32.PACK_AB R5, RZ, R22 ;  /* 0x00000016ff05723e */ /* 0x000fc800000000ff */
[----:B------:R-:W-:-:S05]  /*7a50*/  PRMT R5, R5, 0x5410, RZ ;  /* 0x0000541005057816 */ /* 0x000fca00000000ff */
[----:B------:R-:W-:Y:S01]  /*7a60*/  STG.E desc[UR36][R2.64], R5 ;  /* 0x0000000502007986 */ /* 0x000fe2000c101924 */
[----:B------:R-:W-:Y:S05]  /*7a70*/  EXIT ;  /* 0x000000000000794d */ /* 0x000fea0003800000 */
.L_x_31735:
[----:B------:R-:W0:Y:S02]  /*7a80*/  I2F.F64 R22, R22 ;  /* 0x0000001600167312 */ /* 0x000e240000201c00 */
[----:B0-----:R-:W-:Y:S01]  /*7a90*/  STG.E.64 desc[UR36][R2.64], R22 ;  /* 0x0000001602007986 */ /* 0x001fe2000c101b24 */
[----:B------:R-:W-:Y:S05]  /*7aa0*/  EXIT ;  /* 0x000000000000794d */ /* 0x000fea0003800000 */
.L_x_31726:
        /* <DEDUP_REMOVED lines=12> */
.L_x_31740:
        /* <DEDUP_REMOVED lines=18> */
.L_x_31743:
[----:B------:R-:W-:-:S04]  /*7c90*/  SHF.R.U32.HI R5, RZ, 0x18, R5 ;  /* 0x00000018ff057819 */ /* 0x000fc80000011605 */
[----:B------:R-:W-:-:S07]  /*7ca0*/  LOP3.LUT R0, R0, 0x80, R5, 0xf8, !PT ;  /* 0x0000008000007812 */ /* 0x000fce00078ef805 */
.L_x_31742:
[----:B------:R-:W-:Y:S05]  /*7cb0*/  BSYNC.RECONVERGENT B0 ;  /* 0x0000000000007941 */ /* 0x000fea0003800200 */
.L_x_31741:
[----:B------:R-:W-:Y:S01]  /*7cc0*/  STG.E.U8 desc[UR36][R2.64], R0 ;  /* 0x0000000002007986 */ /* 0x000fe2000c101124 */
[----:B------:R-:W-:Y:S05]  /*7cd0*/  EXIT ;  /* 0x000000000000794d */ /* 0x000fea0003800000 */
.L_x_31739:
        /* <DEDUP_REMOVED lines=18> */
.L_x_31746:
[----:B------:R-:W-:-:S04]  /*7e00*/  SHF.R.U32.HI R5, RZ, 0x18, R5 ;  /* 0x00000018ff057819 */ /* 0x000fc80000011605 */
[----:B------:R-:W-:-:S07]  /*7e10*/  LOP3.LUT R0, R0, 0x80, R5, 0xf8, !PT ;  /* 0x0000008000007812 */ /* 0x000fce00078ef805 */
.L_x_31745:
[----:B------:R-:W-:Y:S05]  /*7e20*/  BSYNC.RECONVERGENT B0 ;  /* 0x0000000000007941 */ /* 0x000fea0003800200 */
.L_x_31744:
[----:B------:R-:W-:Y:S01]  /*7e30*/  STG.E.U8 desc[UR36][R2.64], R0 ;  /* 0x0000000002007986 */ /* 0x000fe2000c101124 */
[----:B------:R-:W-:Y:S05]  /*7e40*/  EXIT ;  /* 0x000000000000794d */ /* 0x000fea0003800000 */
.L_x_31738:
        /* <DEDUP_REMOVED lines=22> */
.L_x_31748:
[----:B------:R-:W-:-:S05]  /*7fb0*/  SHF.R.S32.HI R23, RZ, 0x1f, R22 ;  /* 0x0000001fff177819 */ /* 0x000fca0000011416 */
[----:B------:R-:W-:Y:S01]  /*7fc0*/  STG.E.64 desc[UR36][R2.64], R22 ;  /* 0x0000001602007986 */ /* 0x000fe2000c101b24 */
[----:B------:R-:W-:Y:S05]  /*7fd0*/  EXIT ;  /* 0x000000000000794d */ /* 0x000fea0003800000 */
.L_x_31747:
[----:B------:R-:W-:Y:S01]  /*7fe0*/  STG.E desc[UR36][R2.64], R22 ;  /* 0x0000001602007986 */ /* 0x000fe2000c101924 */
[----:B------:R-:W-:Y:S05]  /*7ff0*/  EXIT ;  /* 0x000000000000794d */ /* 0x000fea0003800000 */
.L_x_31737:
        /* <DEDUP_REMOVED lines=10> */
.L_x_31750:
[----:B------:R-:W0:Y:S01]  /*80a0*/  I2F.F64 R4, R22 ;  /* 0x0000001600047312 */ /* 0x000e220000201c00 */
[----:B------:R-:W-:-:S05]  /*80b0*/  CS2R R6, SRZ ;  /* 0x0000000000067805 */ /* 0x000fca000001ff00 */
[----:B0-----:R-:W-:Y:S01]  /*80c0*/  STG.E.128 desc[UR36][R2.64], R4 ;  /* 0x0000000402007986 */ /* 0x001fe2000c101d24 */
[----:B------:R-:W-:Y:S05]  /*80d0*/  EXIT ;  /* 0x000000000000794d */ /* 0x000fea0003800000 */
.L_x_31749:
[----:B------:R-:W-:-:S13]  /*80e0*/  ISETP.NE.AND P0, PT, R0, 0xf, PT ;  /* 0x0000000f0000780c */ /* 0x000fda0003f05270 */
[----:B------:R-:W-:Y:S05]  /*80f0*/  @!P0 BRA `(.L_x_31751) ;  /* 0x0000000000e88947 */ /* 0x000fea0003800000 */
[----:B------:R-:W-:-:S13]  /*8100*/  ISETP.NE.AND P0, PT, R0, 0x17, PT ;  /* 0x000000170000780c */ /* 0x000fda0003f05270 */
[----:B------:R-:W-:Y:S05]  /*8110*/  @!P0 BRA `(.L_x_31752) ;  /* 0x0000000000908947 */ /* 0x000fea0003800000 */
[----:B------:R-:W-:-:S13]  /*8120*/  ISETP.NE.AND P0, PT, R0, 0x18, PT ;  /* 0x000000180000780c */ /* 0x000fda0003f05270 */
[----:B------:R-:W-:Y:S05]  /*8130*/  @!P0 BRA `(.L_x_31753) ;  /* 0x0000000000448947 */ /* 0x000fea0003800000 */
.L_x_31730:
        /* <DEDUP_REMOVED lines=16> */
.L_x_31754:
[----:B------:R-:W-:Y:S05]  /*8240*/  EXIT ;  /* 0x000000000000794d */ /* 0x000fea0003800000 */
.L_x_31753:
        /* <DEDUP_REMOVED lines=13> */
.L_x_31756:
[----:B------:R-:W-:Y:S05]  /*8320*/  BSYNC.RECONVERGENT B0 ;  /* 0x0000000000007941 */ /* 0x000fea0003800200 */
.L_x_31755:
[----:B------:R-:W-:-:S05]  /*8330*/  LOP3.LUT R5, R0, 0x80, R5, 0xf8, !PT ;  /* 0x0000008000057812 */ /* 0x000fca00078ef805 */
[----:B------:R-:W-:Y:S01]  /*8340*/  STG.E.U8 desc[UR36][R2.64], R5 ;  /* 0x0000000502007986 */ /* 0x000fe2000c101124 */
[----:B------:R-:W-:Y:S05]  /*8350*/  EXIT ;  /* 0x000000000000794d */ /* 0x000fea0003800000 */
.L_x_31752:
        /* <DEDUP_REMOVED lines=12> */
.L_x_31758:
[----:B------:R-:W-:Y:S01]  /*8420*/  IMAD.MOV.U32 R0, RZ, RZ, 0x7f ;  /* 0x0000007fff007424 */ /* 0x000fe200078e00ff */
[----:B------:R-:W-:-:S04]  /*8430*/  ISETP.GT.U32.AND P0, PT, R4, 0x7f800000, PT ;  /* 0x7f8000000400780c */ /* 0x000fc80003f04070 */
[----:B------:R-:W-:-:S09]  /*8440*/  SEL R0, R0, 0x7c, P0 ;  /* 0x0000007c00007807 */ /* 0x000fd20000000000 */
.L_x_31759:
[----:B------:R-:W-:Y:S05]  /*8450*/  BSYNC.RECONVERGENT B0 ;  /* 0x0000000000007941 */ /* 0x000fea0003800200 */
.L_x_31757:
[----:B------:R-:W-:-:S04]  /*8460*/  SHF.R.U32.HI R5, RZ, 0x18, R5 ;  /* 0x00000018ff057819 */ /* 0x000fc80000011605 */
[----:B------:R-:W-:-:S05]  /*8470*/  LOP3.LUT R5, R0, 0x80, R5, 0xf8, !PT ;  /* 0x0000008000057812 */ /* 0x000fca00078ef805 */
[----:B------:R-:W-:Y:S01]  /*8480*/  STG.E.U8 desc[UR36][R2.64], R5 ;  /* 0x0000000502007986 */ /* 0x000fe2000c101124 */
[----:B------:R-:W-:Y:S05]  /*8490*/  EXIT ;  /* 0x000000000000794d */ /* 0x000fea0003800000 */
.L_x_31751:
[----:B------:R-:W-:-:S04]  /*84a0*/  I2FP.F32.S32 R0, R22 ;  /* 0x0000001600007245 */ /* 0x000fc80000201400 */
[----:B------:R-:W-:-:S05]  /*84b0*/  F2FP.BF16.F32.PACK_AB R0, RZ, R0 ;  /* 0x00000000ff00723e */ /* 0x000fca00000010ff */
[----:B------:R-:W-:Y:S01]  /*84c0*/  STG.E.U16 desc[UR36][R2.64], R0 ;  /* 0x0000000002007986 */ /* 0x000fe2000c101524 */
[----:B------:R-:W-:Y:S05]  /*84d0*/  EXIT ;  /* 0x000000000000794d */ /* 0x000fea0003800000 */
.L_x_31760:
        /* <DEDUP_REMOVED lines=10> */
.L_x_37202:


//--------------------- .text._ZN2at6native18elementwise_kernelILi128ELi2EZNS0_22gpu_kernel_impl_nocastINS0_13AUnaryFunctorIiiiZZZNS0_15binary_internal21div_floor_kernel_cudaERNS_18TensorIteratorBaseEENKUlvE_clEvENKUlvE1_clEvEUliiE_EEEEvS6_RKT_EUliE_EEviT1_ --------------------------
	.section	.text._ZN2at6native18elementwise_kernelILi128ELi2EZNS0_22gpu_kernel_impl_nocastINS0_13AUnaryFunctorIiiiZZZNS0_15binary_internal21div_floor_kernel_cudaERNS_18TensorIteratorBaseEENKUlvE_clEvENKUlvE1_clEvEUliiE_EEEEvS6_RKT_EUliE_EEviT1_,"ax",@progbits
	.align	128
        .global         _ZN2at6native18elementwise_kernelILi128ELi2EZNS0_22gpu_kernel_impl_nocastINS0_13AUnaryFunctorIiiiZZZNS0_15binary_internal21div_floor_kernel_cudaERNS_18TensorIteratorBaseEENKUlvE_clEvENKUlvE1_clEvEUliiE_EEEEvS6_RKT_EUliE_EEviT1_
        .type           _ZN2at6native18elementwise_kernelILi128ELi2EZNS0_22gpu_kernel_impl_nocastINS0_13AUnaryFunctorIiiiZZZNS0_15binary_internal21div_floor_kernel_cudaERNS_18TensorIteratorBaseEENKUlvE_clEvENKUlvE1_clEvEUliiE_EEEEvS6_RKT_EUliE_EEviT1_,@function
        .size           _ZN2at6native18elementwise_kernelILi128ELi2EZNS0_22gpu_kernel_impl_nocastINS0_13AUnaryFunctorIiiiZZZNS0_15binary_internal21div_floor_kernel_cudaERNS_18TensorIteratorBaseEENKUlvE_clEvENKUlvE1_clEvEUliiE_EEEEvS6_RKT_EUliE_EEviT1_,(.L_x_37203 - _ZN2at6native18elementwise_kernelILi128ELi2EZNS0_22gpu_kernel_impl_nocastINS0_13AUnaryFunctorIiiiZZZNS0_15binary_internal21div_floor_kernel_cudaERNS_18TensorIteratorBaseEENKUlvE_clEvENKUlvE1_clEvEUliiE_EEEEvS6_RKT_EUliE_EEviT1_)
        .other          _ZN2at6native18elementwise_kernelILi128ELi2EZNS0_22gpu_kernel_impl_nocastINS0_13AUnaryFunctorIiiiZZZNS0_15binary_internal21div_floor_kernel_cudaERNS_18TensorIteratorBaseEENKUlvE_clEvENKUlvE1_clEvEUliiE_EEEEvS6_RKT_EUliE_EEviT1_,@"STO_CUDA_ENTRY STV_DEFAULT"
_ZN2at6native18elementwise_kernelILi128ELi2EZNS0_22gpu_kernel_impl_nocastINS0_13AUnaryFunctorIiiiZZZNS0_15binary_internal21div_floor_kernel_cudaERNS_18TensorIteratorBaseEENKUlvE_clEvENKUlvE1_clEvEUliiE_EEEEvS6_RKT_EUliE_EEviT1_:
.text._ZN2at6native18elementwise_kernelILi128ELi2EZNS0_22gpu_kernel_impl_nocastINS0_13AUnaryFunctorIiiiZZZNS0_15binary_internal21div_floor_kernel_cudaERNS_18TensorIteratorBaseEENKUlvE_clEvENKUlvE1_clEvEUliiE_EEEEvS6_RKT_EUliE_EEviT1_:
        /* <DEDUP_REMOVED lines=25> */
[----:B0-----:R-:W-:Y:S02]  /*0190*/  IADD3 R6, PT, PT, R4, 0xffffffe, RZ ;  /* 0x0ffffffe04067810 */ /* 0x001fe40007ffe0ff */
        /* <DEDUP_REMOVED lines=16> */
[----:B------:R-:W-:-:S04]  /*02a0*/  @!P2 LOP3.LUT R7, RZ, R0, RZ, 0x33, !PT ;  /* 0x00000000ff07a212 */ /* 0x000fc800078e33ff */
[----:B------:R-:W-:Y:S01]  /*02b0*/  IADD3 R9, PT, PT, R7, -0x1, RZ ;  /* 0xffffffff07097810 */ /* 0x000fe20007ffe0ff */
[----:B------:R-:W-:-:S04]  /*02c0*/  IMAD.MOV R2, RZ, RZ, -R7 ;  /* 0x000000ffff027224 */ /* 0x000fc800078e0a07 */
[----:B------:R-:W-:-:S05]  /*02d0*/  IMAD R0, R0, R2, R5 ;  /* 0x0000000200007224 */ /* 0x000fca00078e0205 */
[----:B------:R-:W-:-:S13]  /*02e0*/  ISETP.NE.AND P0, PT, R0, RZ, PT ;  /* 0x000000ff0000720c */ /* 0x000fda0003f05270 */
[----:B------:R-:W-:Y:S01]  /*02f0*/  @!P0 IMAD.MOV R9, RZ, RZ, R7 ;  /* 0x000000ffff098224 */ /* 0x000fe200078e0207 */
[----:B------:R-:W-:Y:S06]  /*0300*/  BRA `(.L_x_31765) ;  /* 0x00000000005c7947 */ /* 0x000fec0003800000 */
.L_x_31764:
        /* <DEDUP_REMOVED lines=22> */
[----:B------:R-:W-:-:S07]  /*0470*/  @!P2 LOP3.LUT R9, RZ, R0, RZ, 0x33, !PT ;  /* 0x00000000ff09a212 */ /* 0x000fce00078e33ff */
.L_x_31765:
[----:B------:R-:W0:Y:S01]  /*0480*/  LDC.64 R4, c[0x0][0x580] ;  /* 0x00016000ff047b82 */ /* 0x000e220000000a00 */
[----:B------:R-:W-:Y:S01]  /*0490*/  IADD3 R3, PT, PT, R3, 0x80, RZ ;  /* 0x0000008003037810 */ /* 0x000fe20007ffe0ff */
[----:B0-----:R0:W-:Y:S06]  /*04a0*/  STG.E desc[UR6][R4.64], R9 ;  /* 0x0000000904007986 */ /* 0x0011ec000c101906 */
.L_x_31763:
[----:B------:R-:W-:Y:S05]  /*04b0*/  BSYNC.RECONVERGENT B0 ;  /* 0x0000000000007941 */ /* 0x000fea0003800200 */
.L_x_31762:
        /* <DEDUP_REMOVED lines=30> */
[----:B------:R-:W-:Y:S02]  /*06a0*/  IMAD.MOV.U32 R2, RZ, RZ, R5 ;  /* 0x000000ffff027224 */ /* 0x000fe400078e0005 */
[----:B------:R-:W0:Y:S03]  /*06b0*/  LDC.64 R4, c[0x0][0x580] ;  /* 0x00016000ff047b82 */ /* 0x000e260000000a00 */
[----:B------:R-:W-:Y:S02]  /*06c0*/  @!P1 IADD3 R2, PT, PT, -R2, RZ, RZ ;  /* 0x000000ff02029210 */ /* 0x000fe40007ffe1ff */
[----:B------:R-:W-:-:S05]  /*06d0*/  @!P2 LOP3.LUT R2, RZ, R0, RZ, 0x33, !PT ;  /* 0x00000000ff02a212 */ /* 0x000fca00078e33ff */
[----:B------:R-:W-:-:S04]  /*06e0*/  IMAD.MOV R6, RZ, RZ, -R2 ;  /* 0x000000ffff067224 */ /* 0x000fc800078e0a02 */
[----:B------:R-:W-:Y:S01]  /*06f0*/  IMAD R0, R0, R6, R3 ;  /* 0x0000000600007224 */ /* 0x000fe200078e0203 */
[----:B------:R-:W-:-:S04]  /*0700*/  IADD3 R3, PT, PT, R2, -0x1, RZ ;  /* 0xffffffff02037810 */ /* 0x000fc80007ffe0ff */
[----:B------:R-:W-:-:S13]  /*0710*/  ISETP.NE.AND P0, PT, R0, RZ, PT ;  /* 0x000000ff0000720c */ /* 0x000fda0003f05270 */
[----:B------:R-:W-:-:S05]  /*0720*/  @!P0 IMAD.MOV R3, RZ, RZ, R2 ;  /* 0x000000ffff038224 */ /* 0x000fca00078e0202 */
[----:B0-----:R-:W-:Y:S01]  /*0730*/  STG.E desc[UR6][R4.64], R3 ;  /* 0x0000000304007986 */ /* 0x001fe2000c101906 */
[----:B------:R-:W-:Y:S05]  /*0740*/  EXIT ;  /* 0x000000000000794d */ /* 0x000fea0003800000 */
.L_x_31766:
        /* <DEDUP_REMOVED lines=26> */
.L_x_31761:
        /* <DEDUP_REMOVED lines=305> */
.L_x_31769:
[----:B------:R-:W0:Y:S01]  /*1c00*/  LDCU.64 UR8, c[0x0][0x588] ;  /* 0x0000b100ff0877ac */ /* 0x000e220008000a00 */
[----:B------:R-:W1:Y:S01]  /*1c10*/  LDC R7, c[0x0][0x594] ;  /* 0x00016500ff077b82 */ /* 0x000e620000000800 */
[----:B0-----:R-:W-:-:S05]  /*1c20*/  IADD3 R8, P0, PT, R4, UR8, RZ ;  /* 0x0000000804087c10 */ /* 0x001fca000ff1e0ff */
[----:B------:R-:W-:-:S05]  /*1c30*/  IMAD.X R9, RZ, RZ, UR9, P0 ;  /* 0x00000009ff097e24 */ /* 0x000fca00080e06ff */
[----:B------:R-:W1:Y:S01]  /*1c40*/  LDG.E R4, desc[UR6][R8.64] ;  /* 0x0000000608047981 */ /* 0x000e62000c1e1900 */
[----:B------:R-:W-:Y:S01]  /*1c50*/  BSSY.RECONVERGENT B1, `(.L_x_31770) ;  /* 0x0000039000017945 */ /* 0x000fe20003800200 */
        /* <DEDUP_REMOVED lines=24> */
[----:B------:R-:W-:-:S05]  /*1de0*/  @P0 IADD3 R9, PT, PT, R9, 0x1, RZ ;  /* 0x0000000109090810 */ /* 0x000fca0007ffe0ff */
        /* <DEDUP_REMOVED lines=8> */
.L_x_31771:
[----:B------:R-:W-:Y:S02]  /*1e70*/  IABS R10, R4 ;  /* 0x00000004000a7213 */ /* 0x000fe40000000000 */
[----:B------:R-:W-:Y:S02]  /*1e80*/  IABS R12, R7 ;  /* 0x00000007000c7213 */ /* 0x000fe40000000000 */
[----:B------:R-:W0:Y:S01]  /*1e90*/  I2F.RP R11, R10 ;  /* 0x0000000a000b7306 */ /* 0x000e220000209400 */
[----:B------:R-:W-:-:S07]  /*1ea0*/  ISETP.GE.AND P0, PT, R6, RZ, PT ;  /* 0x000000ff0600720c */ /* 0x000fce0003f06270 */
[----:B0-----:R-:W0:Y:S02]  /*1eb0*/  MUFU.RCP R11, R11 ;  /* 0x0000000b000b7308 */ /* 0x001e240000001000 */
[----:B0-----:R-:W-:-:S06]  /*1ec0*/  IADD3 R8, PT, PT, R11, 0xffffffe, RZ ;  /* 0x0ffffffe0b087810 */ /* 0x001fcc0007ffe0ff */
[----:B------:R0:W1:Y:S02]  /*1ed0*/  F2I.FTZ.U32.TRUNC.NTZ R9, R8 ;  /* 0x0000000800097305 */ /* 0x000064000021f000 */
[----:B0-----:R-:W-:Y:S01]  /*1ee0*/  IMAD.MOV.U32 R8, RZ, RZ, RZ ;  /* 0x000000ffff087224 */ /* 0x001fe200078e00ff */
[----:B-1----:R-:W-:-:S05]  /*1ef0*/  IADD3 R13, PT, PT, RZ, -R9, RZ ;  /* 0x80000009ff0d7210 */ /* 0x002fca0007ffe0ff */
[----:B------:R-:W-:Y:S01]  /*1f00*/  IMAD R7, R13, R10, RZ ;  /* 0x0000000a0d077224 */ /* 0x000fe200078e02ff */
[----:B------:R-:W-:-:S03]  /*1f10*/  IABS R13, R4 ;  /* 0x00000004000d7213 */ /* 0x000fc60000000000 */
        /* <DEDUP_REMOVED lines=12> */
.L_x_31772:
[----:B------:R-:W-:Y:S05]  /*1fe0*/  BSYNC.RECONVERGENT B1 ;  /* 0x0000000000017941 */ /* 0x000fea0003800200 */
.L_x_31770:
[----:B------:R-:W0:Y:S01]  /*1ff0*/  LDCU.64 UR8, c[0x0][0x580] ;  /* 0x0000b000ff0877ac */ /* 0x000e220008000a00 */
[----:B------:R-:W-:Y:S02]  /*2000*/  IADD3 R3, PT, PT, R3, 0x80, RZ ;  /* 0x0000008003037810 */ /* 0x000fe40007ffe0ff */
[----:B0-----:R-:W-:-:S05]  /*2010*/  IADD3 R4, P0, PT, R5, UR8, RZ ;  /* 0x0000000805047c10 */ /* 0x001fca000ff1e0ff */
[----:B------:R-:W-:-:S05]  /*2020*/  IMAD.X R5, RZ, RZ, UR9, P0 ;  /* 0x00000009ff057e24 */ /* 0x000fca00080e06ff */
[----:B------:R0:W-:Y:S03]  /*2030*/  STG.E desc[UR6][R4.64], R7 ;  /* 0x0000000704007986 */ /* 0x0001e6000c101906 */
.L_x_31768:
[----:B------:R-:W-:Y:S05]  /*2040*/  BSYNC.RECONVERGENT B0 ;  /* 0x0000000000007941 */ /* 0x000fea0003800200 */
.L_x_31767:
[----:B------:R-:W-:-:S13]  /*2050*/  ISETP.GE.AND P0, PT, R3, UR4, PT ;  /* 0x0000000403007c0c */ /* 0x000fda000bf06270 */
[----:B------:R-:W-:Y:S05]  /*2060*/  @P0 EXIT ;  /* 0x000000000000094d */ /* 0x000fea0003800000 */
[----:B------:R-:W1:Y:S01]  /*2070*/  LDCU.64 UR4, c[0x0][0x390] ;  /* 0x00007200ff0477ac */ /* 0x000e620008000a00 */
[----:B0-----:R-:W-:Y:S01]  /*2080*/  MOV R4, RZ ;  /* 0x000000ff00047202 */ /* 0x001fe20000000f00 */
        /* <DEDUP_REMOVED lines=296> */
.L_x_31773:
[----:B------:R-:W0:Y:S01]  /*3310*/  LDCU.128 UR8, c[0x0][0x580] ;  /* 0x0000b000ff0877ac */ /* 0x000e220008000c00 */
[----:B------:R-:W1:Y:S01]  /*3320*/  LDC R5, c[0x0][0x594] ;  /* 0x00016500ff057b82 */ /* 0x000e620000000800 */
[----:B0-----:R-:W-:-:S04]  /*3330*/  IADD3 R6, P0, PT, R2, UR10, RZ ;  /* 0x0000000a02067c10 */ /* 0x001fc8000ff1e0ff */
[----:B------:R-:W-:-:S05]  /*3340*/  IADD3.X R7, PT, PT, RZ, UR11, RZ, P0, !PT ;  /* 0x0000000bff077c10 */ /* 0x000fca00087fe4ff */
[----:B------:R-:W1:Y:S01]  /*3350*/  LDG.E R0, desc[UR6][R6.64] ;  /* 0x0000000606007981 */ /* 0x000e62000c1e1900 */
[----:B------:R-:W-:Y:S01]  /*3360*/  IADD3 R2, P1, PT, R3, UR8, RZ ;  /* 0x0000000803027c10 */ /* 0x000fe2000ff3e0ff */
[----:B------:R-:W-:Y:S04]  /*3370*/  BSSY.RECONVERGENT B0, `(.L_x_31774) ;  /* 0x000003a000007945 */ /* 0x000fe80003800200 */
[----:B------:R-:W-:Y:S01]  /*3380*/  IMAD.X R3, RZ, RZ, UR9, P1 ;  /* 0x00000009ff037e24 */ /* 0x000fe200088e06ff */
        /* <DEDUP_REMOVED lines=33> */
.L_x_31775:
        /* <DEDUP_REMOVED lines=23> */
.L_x_31776:
[----:B------:R-:W-:Y:S05]  /*3710*/  BSYNC.RECONVERGENT B0 ;  /* 0x0000000000007941 */ /* 0x000fea0003800200 */
.L_x_31774:
[----:B------:R-:W-:Y:S01]  /*3720*/  STG.E desc[UR6][R2.64], R5 ;  /* 0x0000000502007986 */ /* 0x000fe2000c101906 */
[----:B------:R-:W-:Y:S05]  /*3730*/  EXIT ;  /* 0x000000000000794d */ /* 0x000fea0003800000 */
.L_x_31777:
        /* <DEDUP_REMOVED lines=12> */
.L_x_37203:


//--------------------- .text._ZN2at6native27unrolled_elementwise_kernelINS0_13AUnaryFunctorIiiiZZZNS0_15binary_internal21div_floor_kernel_cudaERNS_18TensorIteratorBaseEENKUlvE_clEvENKUlvE1_clEvEUliiE_EESt5arrayIPcLm2EELi4E23TrivialOffsetCalculatorILi1EjESE_NS0_6memory15LoadWithoutCastENSF_16StoreWithoutCastEEEviT_T0_T2_T3_T4_T5_ --------------------------
	.section	.text._ZN2at6native27unrolled_elementwise_kernelINS0_13AUnaryFunctorIiiiZZZNS0_15binary_internal21div_floor_kernel_cudaERNS_18TensorIteratorBaseEENKUlvE_clEvENKUlvE1_clEvEUliiE_EESt5arrayIPcLm2EELi4E23TrivialOffsetCalculatorILi1EjESE_NS0_6memory15LoadWithoutCastENSF_16StoreWithoutCastEEEviT_T0_T2_T3_T4_T5_,"ax",@progbits
	.align	128
        .global         _ZN2at6native27unrolled_elementwise_kernelINS0_13AUnaryFunctorIiiiZZZNS0_15binary_internal21div_floor_kernel_cudaERNS_18TensorIteratorBaseEENKUlvE_clEvENKUlvE1_clEvEUliiE_EESt5arrayIPcLm2EELi4E23TrivialOffsetCalculatorILi1EjESE_NS0_6memory15LoadWithoutCastENSF_16StoreWithoutCastEEEviT_T0_T2_T3_T4_T5_
        .type           _ZN2at6native27unrolled_elementwise_kernelINS0_13AUnaryFunctorIiiiZZZNS0_15binary_internal21div_floor_kernel_cudaERNS_18TensorIteratorBaseEENKUlvE_clEvENKUlvE1_clEvEUliiE_EESt5arrayIPcLm2EELi4E23TrivialOffsetCalculatorILi1EjESE_NS0_6memory15LoadWithoutCastENSF_16StoreWithoutCastEEEviT_T0_T2_T3_T4_T5_,@function
        .size           _ZN2at6native27unrolled_elementwise_kernelINS0_13AUnaryFunctorIiiiZZZNS0_15binary_internal21div_floor_kernel_cudaERNS_18TensorIteratorBaseEENKUlvE_clEvENKUlvE1_clEvEUliiE_EESt5arrayIPcLm2EELi4E23TrivialOffsetCalculatorILi1EjESE_NS0_6memory15LoadWithoutCastENSF_16StoreWithoutCastEEEviT_T0_T2_T3_T4_T5_,(.L_x_37204 - _ZN2at6native27unrolled_elementwise_kernelINS0_13AUnaryFunctorIiiiZZZNS0_15binary_internal21div_floor_kernel_cudaERNS_18TensorIteratorBaseEENKUlvE_clEvENKUlvE1_clEvEUliiE_EESt5arrayIPcLm2EELi4E23TrivialOffsetCalculatorILi1EjESE_NS0_6memory15LoadWithoutCastENSF_16StoreWithoutCastEEEviT_T0_T2_T3_T4_T5_)
        .other          _ZN2at6native27unrolled_elementwise_kernelINS0_13AUnaryFunctorIiiiZZZNS0_15binary_internal21div_floor_kernel_cudaERNS_18TensorIteratorBaseEENKUlvE_clEvENKUlvE1_clEvEUliiE_EESt5arrayIPcLm2EELi4E23TrivialOffsetCalculatorILi1EjESE_NS0_6memory15LoadWithoutCastENSF_16StoreWithoutCastEEEviT_T0_T2_T3_T4_T5_,@"STO_CUDA_ENTRY STV_DEFAULT"
_ZN2at6native27unrolled_elementwise_kernelINS0_13AUnaryFunctorIiiiZZZNS0_15binary_internal21div_floor_kernel_cudaERNS_18TensorIteratorBaseEENKUlvE_clEvENKUlvE1_clEvEUliiE_EESt5arrayIPcLm2EELi4E23TrivialOffsetCalculatorILi1EjESE_NS0_6memory15LoadWithoutCastENSF_16StoreWithoutCastEEEviT_T0_T2_T3_T4_T5_:
.text._ZN2at6native27unrolled_elementwise_kernelINS0_13AUnaryFunctorIiiiZZZNS0_15binary_internal21div_floor_kernel_cudaERNS_18TensorIteratorBaseEENKUlvE_clEvENKUlvE1_clEvEUliiE_EESt5arrayIPcLm2EELi4E23TrivialOffsetCalculatorILi1EjESE_NS0_6memory15LoadWithoutCastENSF_16StoreWithoutCastEEEviT_T0_T2_T3_T4_T5_:
        /* <DEDUP_REMOVED lines=68> */
.L_x_31780:
[-C--:B------:R-:W-:Y:S02]  /*0440*/  IABS R10, R9.reuse ;  /* 0x00000009000a7213 */ /* 0x080fe40000000000 */
[----:B------:R-:W-:Y:S01]  /*0450*/  IABS R12, R6 ;  /* 0x00000006000c7213 */ /* 0x000fe20000000000 */
[----:B------:R-:W-:Y:S01]  /*0460*/  IMAD.MOV.U32 R6, RZ, RZ, RZ ;  /* 0x000000ffff067224 */ /* 0x000fe200078e00ff */
[----:B------:R-:W0:Y:S01]  /*0470*/  I2F.RP R11, R10 ;  /* 0x0000000a000b7306 */ /* 0x000e220000209400 */
[----:B------:R-:W-:Y:S02]  /*0480*/  IABS R14, R9 ;  /* 0x00000009000e7213 */ /* 0x000fe40000000000 */
[----:B------:R-:W-:-:S05]  /*0490*/  ISETP.GE.AND P1, PT, R15, RZ, PT ;  /* 0x000000ff0f00720c */ /* 0x000fca0003f26270 */
[----:B0-----:R-:W0:Y:S02]  /*04a0*/  MUFU.RCP R11, R11 ;  /* 0x0000000b000b7308 */ /* 0x001e240000001000 */
[----:B0-----:R-:W-:Y:S01]  /*04b0*/  IADD3 R7, PT, PT, R11, 0xffffffe, RZ ;  /* 0x0ffffffe0b077810 */ /* 0x001fe20007ffe0ff */
[----:B------:R-:W-:-:S05]  /*04c0*/  IMAD.MOV R11, RZ, RZ, -R14 ;  /* 0x000000ffff0b7224 */ /* 0x000fca00078e0a0e */
[----:B------:R-:W0:Y:S02]  /*04d0*/  F2I.FTZ.U32.TRUNC.NTZ R7, R7 ;  /* 0x0000000700077305 */ /* 0x000e24000021f000 */
[----:B0-----:R-:W-:-:S04]  /*04e0*/  IMAD.MOV R13, RZ, RZ, -R7 ;  /* 0x000000ffff0d7224 */ /* 0x001fc800078e0a07 */
        /* <DEDUP_REMOVED lines=12> */
.L_x_31779:
[----:B------:R-:W-:Y:S05]  /*05b0*/  BSYNC.RECONVERGENT B0 ;  /* 0x0000000000007941 */ /* 0x000fea0003800200 */
.L_x_31778:
        /* <DEDUP_REMOVED lines=38> */
.L_x_31783:
[----:B------:R-:W-:Y:S02]  /*0820*/  IABS R12, R8 ;  /* 0x00000008000c7213 */ /* 0x000fe40000000000 */
        /* <DEDUP_REMOVED lines=23> */
.L_x_31782:
[----:B------:R-:W-:Y:S05]  /*09a0*/  BSYNC.RECONVERGENT B0 ;  /* 0x0000000000007941 */ /* 0x000fea0003800200 */
.L_x_31781:
        /* <DEDUP_REMOVED lines=8> */
[-C--:B------:R-:W-:Y:S02]  /*0a30*/  IABS R14, R5.reuse ;  /* 0x00000005000e7213 */ /* 0x080fe40000000000 */
[----:B------:R-:W-:Y:S02]  /*0a40*/  IABS R18, R10 ;  /* 0x0000000a00127213 */ /* 0x000fe40000000000 */
[----:B------:R-:W0:Y:S01]  /*0a50*/  I2F.RP R9, R14 ;  /* 0x0000000e00097306 */ /* 0x000e220000209400 */
[----:B------:R-:W-:Y:S02]  /*0a60*/  IABS R16, R5 ;  /* 0x0000000500107213 */ /* 0x000fe40000000000 */
[----:B------:R-:W-:Y:S02]  /*0a70*/  ISETP.GE.AND P2, PT, R15, RZ, PT ;  /* 0x000000ff0f00720c */ /* 0x000fe40003f46270 */
[----:B------:R-:W-:-:S03]  /*0a80*/  IADD3 R16, PT, PT, RZ, -R16, RZ ;  /* 0x80000010ff107210 */ /* 0x000fc60007ffe0ff */
        /* <DEDUP_REMOVED lines=23> */
.L_x_31786:
[-C--:B------:R-:W-:Y:S02]  /*0c00*/  IABS R9, R5.reuse ;  /* 0x0000000500097213 */ /* 0x080fe40000000000 */
[----:B------:R-:W-:Y:S02]  /*0c10*/  IABS R10, R10 ;  /* 0x0000000a000a7213 */ /* 0x000fe40000000000 */
[----:B------:R-:W0:Y:S01]  /*0c20*/  I2F.RP R12, R9 ;  /* 0x00000009000c7306 */ /* 0x000e220000209400 */
[----:B------:R-:W-:Y:S02]  /*0c30*/  IABS R16, R5 ;  /* 0x0000000500107213 */ /* 0x000fe40000000000 */
[----:B------:R-:W-:-:S05]  /*0c40*/  ISETP.GE.AND P1, PT, R15, RZ, PT ;  /* 0x000000ff0f00720c */ /* 0x000fca0003f26270 */
[----:B0-----:R-:W0:Y:S02]  /*0c50*/  MUFU.RCP R12, R12 ;  /* 0x0000000c000c7308 */ /* 0x001e240000001000 */
[----:B0-----:R-:W-:-:S06]  /*0c60*/  VIADD R11, R12, 0xffffffe ;  /* 0x0ffffffe0c0b7836 */ /* 0x001fcc0000000000 */
[----:B------:R-:W0:Y:S02]  /*0c70*/  F2I.FTZ.U32.TRUNC.NTZ R11, R11 ;  /* 0x0000000b000b7305 */ /* 0x000e24000021f000 */
[----:B0-----:R-:W-:-:S05]  /*0c80*/  IADD3 R14, PT, PT, RZ, -R11, RZ ;  /* 0x8000000bff0e7210 */ /* 0x001fca0007ffe0ff */
[----:B------:R-:W-:Y:S02]  /*0c90*/  IMAD R13, R14, R9, RZ ;  /* 0x000000090e0d7224 */ /* 0x000fe400078e02ff */
[----:B------:R-:W-:Y:S02]  /*0ca0*/  IMAD.MOV.U32 R14, RZ, RZ, R10 ;  /* 0x000000ffff0e7224 */ /* 0x000fe400078e000a */
[----:B------:R-:W-:-:S04]  /*0cb0*/  IMAD.MOV.U32 R10, RZ, RZ, RZ ;  /* 0x000000ffff0a7224 */ /* 0x000fc800078e00ff */
        /* <DEDUP_REMOVED lines=12> */
[----:B------:R-:W-:-:S04]  /*0d80*/  @!P3 LOP3.LUT R9, RZ, R5, RZ, 0x33, !PT ;  /* 0x00000005ff09b212 */ /* 0x000fc800078e33ff */
[----:B------:R-:W-:-:S07]  /*0d90*/  MOV R5, R9 ;  /* 0x0000000900057202 */ /* 0x000fce0000000f00 */
.L_x_31785:
[----:B------:R-:W-:Y:S05]  /*0da0*/  BSYNC.RECONVERGENT B0 ;  /* 0x0000000000007941 */ /* 0x000fea0003800200 */
.L_x_31784:
[----:B------:R-:W-:Y:S01]  /*0db0*/  VIADD R9, R3, 0x180 ;  /* 0x0000018003097836 */ /* 0x000fe20000000000 */
        /* <DEDUP_REMOVED lines=37> */
.L_x_31789:
        /* <DEDUP_REMOVED lines=23> */
.L_x_31788:
[----:B------:R-:W-:Y:S05]  /*1180*/  BSYNC.RECONVERGENT B0 ;  /* 0x0000000000007941 */ /* 0x000fea0003800200 */
.L_x_31787:
        /* <DEDUP_REMOVED lines=18> */
.L_x_31791:
[----:B------:R-:W-:Y:S05]  /*12b0*/  BSYNC.RECONVERGENT B0 ;  /* 0x0000000000007941 */ /* 0x000fea0003800200 */
.L_x_31790:
[----:B------:R-:W-:-:S13]  /*12c0*/  ISETP.GE.AND P0, PT, R3, R2, PT ;  /* 0x000000020300720c */ /* 0x000fda0003f06270 */
[----:B------:R-:W-:Y:S05]  /*12d0*/  @P0 EXIT ;  /* 0x000000000000094d */ /* 0x000fea0003800000 */
[----:B-1----:R-:W1:Y:S01]  /*12e0*/  LDC.64 R4, c[0x0][0x390] ;  /* 0x0000e400ff047b82 */ /* 0x002e620000000a00 */
[----:B------:R-:W-:-:S04]  /*12f0*/  IMAD R3, R0, 0x200, R3 ;  /* 0x0000020000037824 */ /* 0x000fc800078e0203 */
[----:B-1----:R-:W-:-:S05]  /*1300*/  IMAD.WIDE.U32 R2, R3, 0x4, R4 ;  /* 0x0000000403027825 */ /* 0x002fca00078e0004 */
[----:B------:R-:W-:Y:S01]  /*1310*/  STG.E desc[UR4][R2.64], R9 ;  /* 0x0000000902007986 */ /* 0x000fe2000c101904 */
[----:B------:R-:W-:Y:S05]  /*1320*/  EXIT ;  /* 0x000000000000794d */ /* 0x000fea0003800000 */
.L_x_31792:
        /* <DEDUP_REMOVED lines=13> */
.L_x_37204:


//--------------------- .text._ZN2at6native29vectorized_elementwise_kernelILi2ENS0_13AUnaryFunctorIiiiZZZNS0_15binary_internal21div_floor_kernel_cudaERNS_18TensorIteratorBaseEENKUlvE_clEvENKUlvE1_clEvEUliiE_EESt5arrayIPcLm2EEEEviT0_T1_ --------------------------
	.section	.text._ZN2at6native29vectorized_elementwise_kernelILi2ENS0_13AUnaryFunctorIiiiZZZNS0_15binary_internal21div_floor_kernel_cudaERNS_18TensorIteratorBaseEENKUlvE_clEvENKUlvE1_clEvEUliiE_EESt5arrayIPcLm2EEEEviT0_T1_,"ax",@progbits
	.align	128
        .global         _ZN2at6native29vectorized_elementwise_kernelILi2ENS0_13AUnaryFunctorIiiiZZZNS0_15binary_internal21div_floor_kernel_cudaERNS_18TensorIteratorBaseEENKUlvE_clEvENKUlvE1_clEvEUliiE_EESt5arrayIPcLm2EEEEviT0_T1_
        .type           _ZN2at6native29vectorized_elementwise_kernelILi2ENS0_13AUnaryFunctorIiiiZZZNS0_15binary_internal21div_floor_kernel_cudaERNS_18TensorIteratorBaseEENKUlvE_clEvENKUlvE1_clEvEUliiE_EESt5arrayIPcLm2EEEEviT0_T1_,@function
        .size           _ZN2at6native29vectorized_elementwise_kernelILi2ENS0_13AUnaryFunctorIiiiZZZNS0_15binary_internal21div_floor_kernel_cudaERNS_18TensorIteratorBaseEENKUlvE_clEvENKUlvE1_clEvEUliiE_EESt5arrayIPcLm2EEEEviT0_T1_,(.L_x_37205 - _ZN2at6native29vectorized_elementwise_kernelILi2ENS0_13AUnaryFunctorIiiiZZZNS0_15binary_internal21div_floor_kernel_cudaERNS_18TensorIteratorBaseEENKUlvE_clEvENKUlvE1_clEvEUliiE_EESt5arrayIPcLm2EEEEviT0_T1_)
        .other          _ZN2at6native29vectorized_elementwise_kernelILi2ENS0_13AUnaryFunctorIiiiZZZNS0_15binary_internal21div_floor_kernel_cudaERNS_18TensorIteratorBaseEENKUlvE_clEvENKUlvE1_clEvEUliiE_EESt5arrayIPcLm2EEEEviT0_T1_,@"STO_CUDA_ENTRY STV_DEFAULT"
_ZN2at6native29vectorized_elementwise_kernelILi2ENS0_13AUnaryFunctorIiiiZZZNS0_15binary_internal21div_floor_kernel_cudaERNS_18TensorIteratorBaseEENKUlvE_clEvENKUlvE1_clEvEUliiE_EESt5arrayIPcLm2EEEEviT0_T1_:
.text._ZN2at6native29vectorized_elementwise_kernelILi2ENS0_13AUnaryFunctorIiiiZZZNS0_15binary_internal21div_floor_kernel_cudaERNS_18TensorIteratorBaseEENKUlvE_clEvENKUlvE1_clEvEUliiE_EESt5arrayIPcLm2EEEEviT0_T1_:
        /* <DEDUP_REMOVED lines=40> */
[----:B------:R-:W3:Y:S04]  /*0280*/  @!P0 LDC.64 R6, c[0x0][0x398] ;  /* 0x0000e600ff068b82 */ /* 0x000ee80000000a00 */
[----:B------:R-:W-:-:S13]  /*0290*/  ISETP.GE.U32.AND P6, PT, R27, R16, PT ;  /* 0x000000101b00720c */ /* 0x000fda0003fc6070 */
[----:B------:R-:W0:Y:S01]  /*02a0*/  @!P6 LDC.64 R8, c[0x0][0x398] ;  /* 0x0000e600ff08eb82 */ /* 0x000e220000000a00 */
[----:B-1----:R-:W-:-:S04]  /*02b0*/  @!P5 IMAD.WIDE.U32 R12, R20, 0x4, R12 ;  /* 0x00000004140cd825 */ /* 0x002fc800078e000c */
[----:B--2---:R-:W-:Y:S01]  /*02c0*/  @!P4 IMAD.WIDE.U32 R14, R21, 0x4, R14 ;  /* 0x00000004150ec825 */ /* 0x004fe200078e000e */
[----:B------:R-:W-:-:S03]  /*02d0*/  CS2R R20, SRZ ;  /* 0x0000000000147805 */ /* 0x000fc6000001ff00 */
[----:B------:R-:W-:Y:S02]  /*02e0*/  @!P6 IMAD.IADD R27, R0, 0x1, R27 ;  /* 0x00000001001be824 */ /* 0x000fe400078e021b */
[----:B----4-:R-:W-:Y:S01]  /*02f0*/  @!P1 IMAD.WIDE.U32 R4, R23, 0x4, R4 ;  /* 0x0000000417049825 */ /* 0x010fe200078e0004 */
[----:B------:R1:W5:Y:S01]  /*0300*/  @!P5 LDG.E R20, desc[UR4][R12.64] ;  /* 0x000000040c14d981 */ /* 0x000362000c1e1900 */
[----:B------:R-:W-:Y:S02]  /*0310*/  CS2R R22, SRZ ;  /* 0x0000000000167805 */ /* 0x000fe4000001ff00 */
[----:B---3--:R-:W-:Y:S01]  /*0320*/  @!P0 IMAD.WIDE.U32 R6, R19, 0x4, R6 ;  /* 0x0000000413068825 */ /* 0x008fe200078e0006 */
[----:B------:R2:W5:Y:S03]  /*0330*/  @!P4 LDG.E R21, desc[UR4][R14.64] ;  /* 0x000000040e15c981 */ /* 0x000566000c1e1900 */
[----:B------:R-:W-:Y:S01]  /*0340*/  IMAD.MOV.U32 R19, RZ, RZ, RZ ;  /* 0x000000ffff137224 */ /* 0x000fe200078e00ff */
[----:B------:R2:W5:Y:S01]  /*0350*/  @!P1 LDG.E R22, desc[UR4][R4.64] ;  /* 0x0000000404169981 */ /* 0x000562000c1e1900 */
[----:B------:R-:W-:Y:S01]  /*0360*/  @!P3 IMAD.WIDE.U32 R10, R29, 0x4, R10 ;  /* 0x000000041d0ab825 */ /* 0x000fe200078e000a */
[----:B-1----:R-:W-:-:S03]  /*0370*/  CS2R R12, SRZ ;  /* 0x00000000000c7805 */ /* 0x002fc6000001ff00 */
[----:B0-----:R-:W-:Y:S01]  /*0380*/  @!P2 IMAD.WIDE.U32 R2, R25, 0x4, R2 ;  /* 0x000000041902a825 */ /* 0x001fe200078e0002 */
[----:B------:R2:W5:Y:S03]  /*0390*/  @!P3 LDG.E R23, desc[UR4][R10.64] ;  /* 0x000000040a17b981 */ /* 0x000566000c1e1900 */
[----:B------:R-:W-:Y:S01]  /*03a0*/  @!P6 IMAD.WIDE.U32 R8, R27, 0x4, R8 ;  /* 0x000000041b08e825 */ /* 0x000fe200078e0008 */
[----:B------:R2:W5:Y:S04]  /*03b0*/  @!P2 LDG.E R19, desc[UR4][R2.64] ;  /* 0x000000040213a981 */ /* 0x000568000c1e1900 */
[----:B------:R2:W5:Y:S04]  /*03c0*/  @!P6 LDG.E R13, desc[UR4][R8.64] ;  /* 0x00000004080de981 */ /* 0x000568000c1e1900 */
[----:B------:R2:W5:Y:S01]  /*03d0*/  @!P0 LDG.E R12, desc[UR4][R6.64] ;  /* 0x00000004060c8981 */ /* 0x000562000c1e1900 */
[----:B------:R-:W-:Y:S01]  /*03e0*/  ISETP.GE.U32.AND P0, PT, R17, R16, PT ;  /* 0x000000101100720c */ /* 0x000fe20003f06070 */
[----:B------:R-:W-:-:S12]  /*03f0*/  BSSY.RECONVERGENT B0, `(.L_x_31794) ;  /* 0x000003a000007945 */ /* 0x000fd80003800200 */
[----:B--2---:R-:W-:Y:S05]  /*0400*/  @P0 BRA `(.L_x_31795) ;  /* 0x0000000000e00947 */ /* 0x004fea0003800000 */
        /* <DEDUP_REMOVED lines=33> */
.L_x_31796:
        /* <DEDUP_REMOVED lines=23> */
.L_x_31795:
[----:B------:R-:W-:Y:S05]  /*0790*/  BSYNC.RECONVERGENT B0 ;  /* 0x0000000000007941 */ /* 0x000fea0003800200 */
.L_x_31794:
        /* <DEDUP_REMOVED lines=37> */
.L_x_31799:
        /* <DEDUP_REMOVED lines=23> */
.L_x_31798:
[----:B------:R-:W-:Y:S05]  /*0b60*/  BSYNC.RECONVERGENT B0 ;  /* 0x0000000000007941 */ /* 0x000fea0003800200 */
.L_x_31797:
        /* <DEDUP_REMOVED lines=37> */
.L_x_31802:
        /* <DEDUP_REMOVED lines=24> */
.L_x_31801:
[----:B------:R-:W-:Y:S05]  /*0f40*/  BSYNC.RECONVERGENT B0 ;  /* 0x0000000000007941 */ /* 0x000fea0003800200 */
.L_x_31800:
        /* <DEDUP_REMOVED lines=38> */
.L_x_31805:
        /* <DEDUP_REMOVED lines=23> */
.L_x_31804:
[----:B------:R-:W-:Y:S05]  /*1320*/  BSYNC.RECONVERGENT B0 ;  /* 0x0000000000007941 */ /* 0x000fea0003800200 */
.L_x_31803:
        /* <DEDUP_REMOVED lines=37> */
.L_x_31808:
        /* <DEDUP_REMOVED lines=24> */
.L_x_31807:
[----:B------:R-:W-:Y:S05]  /*1700*/  BSYNC.RECONVERGENT B0 ;  /* 0x0000000000007941 */ /* 0x000fea0003800200 */
.L_x_31806:
        /* <DEDUP_REMOVED lines=37> */
.L_x_31811:
        /* <DEDUP_REMOVED lines=24> */
.L_x_31810:
[----:B------:R-:W-:Y:S05]  /*1ae0*/  BSYNC.RECONVERGENT B0 ;  /* 0x0000000000007941 */ /* 0x000fea0003800200 */
.L_x_31809:
        /* <DEDUP_REMOVED lines=37> */
.L_x_31814:
        /* <DEDUP_REMOVED lines=23> */
.L_x_31813:
[----:B------:R-:W-:Y:S05]  /*1eb0*/  BSYNC.RECONVERGENT B0 ;  /* 0x0000000000007941 */ /* 0x000fea0003800200 */
.L_x_31812:
        /* <DEDUP_REMOVED lines=37> */
.L_x_31817:
[-C--:B------:R-:W-:Y:S02]  /*2110*/  IABS R14, R13.reuse ;  /* 0x0000000d000e7213 */ /* 0x080fe40000000000 */
[----:B------:R-:W-:Y:S02]  /*2120*/  IABS R12, R12 ;  /* 0x0000000c000c7213 */ /* 0x000fe40000000000 */
[----:B------:R-:W0:Y:S01]  /*2130*/  I2F.RP R15, R14 ;  /* 0x0000000e000f7306 */ /* 0x000e220000209400 */
[----:B------:R-:W-:Y:S02]  /*2140*/  IABS R18, R13 ;  /* 0x0000000d00127213 */ /* 0x000fe40000000000 */
[----:B------:R-:W-:-:S05]  /*2150*/  ISETP.GE.AND P3, PT, R21, RZ, PT ;  /* 0x000000ff1500720c */ /* 0x000fca0003f66270 */
        /* <DEDUP_REMOVED lines=18> */
.L_x_31816:
[----:B------:R-:W-:Y:S05]  /*2280*/  BSYNC.RECONVERGENT B0 ;  /* 0x0000000000007941 */ /* 0x000fea0003800200 */
.L_x_31815:
        /* <DEDUP_REMOVED lines=21> */
.L_x_31820:
[----:B------:R-:W-:-:S13]  /*23e0*/  ISETP.GE.U32.AND P0, PT, R17, R16, PT ;  /* 0x000000101100720c */ /* 0x000fda0003f06070 */
[----:B------:R-:W-:Y:S05]  /*23f0*/  @P0 BRA `(.L_x_31822) ;  /* 0x0000000000300947 */ /* 0x000fea0003800000 */
[----:B0-----:R-:W0:Y:S01]  /*2400*/  LDC.64 R2, c[0x0][0x390] ;  /* 0x0000e400ff027b82 */ /* 0x001e220000000a00 */
[----:B------:R-:W-:Y:S02]  /*2410*/  IMAD.IADD R5, R0, 0x1, R17 ;  /* 0x0000000100057824 */ /* 0x000fe400078e0211 */
[----:B------:R-:W-:Y:S02]  /*2420*/  VIADD R17, R17, 0x80 ;  /* 0x0000008011117836 */ /* 0x000fe40000000000 */
[----:B0-----:R-:W-:-:S05]  /*2430*/  IMAD.WIDE.U32 R2, R5, 0x4, R2 ;  /* 0x0000000405027825 */ /* 0x001fca00078e0002 */
[----:B------:R1:W-:Y:S02]  /*2440*/  STG.E desc[UR4][R2.64], R6 ;  /* 0x0000000602007986 */ /* 0x0003e4000c101904 */
.L_x_31821:
[----:B------:R-:W-:-:S13]  /*2450*/  ISETP.GE.U32.AND P0, PT, R17, R16, PT ;  /* 0x000000101100720c */ /* 0x000fda0003f06070 */
[----:B------:R-:W-:Y:S05]  /*2460*/  @P0 BRA `(.L_x_31823) ;  /* 0x0000000000340947 */ /* 0x000fea0003800000 */
[----:B01----:R-:W0:Y:S01]  /*2470*/  LDC.64 R2, c[0x0][0x390] ;  /* 0x0000e400ff027b82 */ /* 0x003e220000000a00 */
[----:B------:R-:W-:Y:S01]  /*2480*/  IADD3 R5, PT, PT, R0, R17, RZ ;  /* 0x0000001100057210 */ /* 0x000fe20007ffe0ff */
[----:B------:R-:W-:-:S04]  /*2490*/  VIADD R17, R17, 0x80 ;  /* 0x0000008011117836 */ /* 0x000fc80000000000 */
[----:B0-----:R-:W-:-:S05]  /*24a0*/  IMAD.WIDE.U32 R2, R5, 0x4, R2 ;  /* 0x0000000405027825 */ /* 0x001fca00078e0002 */
[----:B------:R1:W-:Y:S02]  /*24b0*/  STG.E desc[UR4][R2.64], R7 ;  /* 0x0000000702007986 */ /* 0x0003e4000c101904 */
.L_x_31822:
        /* <DEDUP_REMOVED lines=8> */
.L_x_31823:
[----:B------:R-:W-:Y:S05]  /*2540*/  BSYNC.RELIABLE B1 ;  /* 0x0000000000017941 */ /* 0x000fea0003800100 */
.L_x_31819:
[----:B------:R-:W-:-:S13]  /*2550*/  ISETP.GE.U32.AND P0, PT, R17, R16, PT ;  /* 0x000000101100720c */ /* 0x000fda0003f06070 */
[----:B012---:R-:W0:Y:S01]  /*2560*/  @!P0 LDC.64 R2, c[0x0][0x390] ;  /* 0x0000e400ff028b82 */ /* 0x007e220000000a00 */
[----:B------:R-:W-:Y:S02]  /*2570*/  @!P0 IMAD.IADD R5, R0, 0x1, R17 ;  /* 0x0000000100058824 */ /* 0x000fe400078e0211 */
[----:B------:R-:W-:Y:S02]  /*2580*/  @!P0 VIADD R17, R17, 0x80 ;  /* 0x0000008011118836 */ /* 0x000fe40000000000 */
[----:B0-----:R-:W-:-:S05]  /*2590*/  @!P0 IMAD.WIDE.U32 R2, R5, 0x4, R2 ;  /* 0x0000000405028825 */ /* 0x001fca00078e0002 */
[----:B------:R2:W-:Y:S02]  /*25a0*/  @!P0 STG.E desc[UR4][R2.64], R11 ;  /* 0x0000000b02008986 */ /* 0x0005e4000c101904 */
.L_x_31824:
[----:B------:R-:W-:Y:S05]  /*25b0*/  BSYNC.RECONVERGENT B0 ;  /* 0x0000000000007941 */ /* 0x000fea0003800200 */
.L_x_31818:
        /* <DEDUP_REMOVED lines=8> */
.L_x_31793:
        /* <DEDUP_REMOVED lines=42> */
.L_x_31826:
[-C--:B------:R-:W-:Y:S02]  /*28e0*/  IABS R16, R10.reuse ;  /* 0x0000000a00107213 */ /* 0x080fe40000000000 */
[----:B------:R-:W-:Y:S02]  /*28f0*/  IABS R18, R10 ;  /* 0x0000000a00127213 */ /* 0x000fe40000000000 */
[----:B------:R-:W0:Y:S01]  /*2900*/  I2F.RP R17, R16 ;  /* 0x0000001000117306 */ /* 0x000e220000209400 */
[----:B------:R-:W-:Y:S02]  /*2910*/  IABS R12, R9 ;  /* 0x00000009000c7213 */ /* 0x000fe40000000000 */
[----:B------:R-:W-:Y:S01]  /*2920*/  IMAD.MOV R18, RZ, RZ, -R18 ;  /* 0x000000ffff127224 */ /* 0x000fe200078e0a12 */
[----:B------:R-:W-:-:S04]  /*2930*/  ISETP.GE.AND P2, PT, R13, RZ, PT ;  /* 0x000000ff0d00720c */ /* 0x000fc80003f46270 */
[----:B0-----:R-:W0:Y:S02]  /*2940*/  MUFU.RCP R17, R17 ;  /* 0x0000001100117308 */ /* 0x001e240000001000 */
[----:B0-----:R-:W-:-:S06]  /*2950*/  IADD3 R14, PT, PT, R17, 0xffffffe, RZ ;  /* 0x0ffffffe110e7810 */ /* 0x001fcc0007ffe0ff */
[----:B------:R0:W1:Y:S02]  /*2960*/  F2I.FTZ.U32.TRUNC.NTZ R15, R14 ;  /* 0x0000000e000f7305 */ /* 0x000064000021f000 */
[----:B0-----:R-:W-:Y:S01]  /*2970*/  MOV R14, RZ ;  /* 0x000000ff000e7202 */ /* 0x001fe20000000f00 */
[----:B-1----:R-:W-:-:S04]  /*2980*/  IMAD.MOV R19, RZ, RZ, -R15 ;  /* 0x000000ffff137224 */ /* 0x002fc800078e0a0f */
[----:B------:R-:W-:-:S04]  /*2990*/  IMAD R19, R19, R16, RZ ;  /* 0x0000001013137224 */ /* 0x000fc800078e02ff */
[----:B------:R-:W-:-:S04]  /*29a0*/  IMAD.HI.U32 R19, R15, R19, R14 ;  /* 0x000000130f137227 */ /* 0x000fc800078e000e */
[----:B------:R-:W-:Y:S02]  /*29b0*/  IMAD.MOV.U32 R14, RZ, RZ, R18 ;  /* 0x000000ffff0e7224 */ /* 0x000fe400078e0012 */
        /* <DEDUP_REMOVED lines=12> */
.L_x_31827:
[----:B------:R-:W-:Y:S05]  /*2a80*/  BSYNC.RECONVERGENT B0 ;  /* 0x0000000000007941 */ /* 0x000fea0003800200 */
.L_x_31825:
[----:B------:R-:W-:Y:S01]  /*2a90*/  LOP3.LUT R18, R11, R9, RZ, 0x3c, !PT ;  /* 0x000000090b127212 */ /* 0x000fe200078e3cff */
[----:B------:R-:W-:Y:S03]  /*2aa0*/  BSSY.RECONVERGENT B0, `(.L_x_31828) ;  /* 0x0000037000007945 */ /* 0x000fe60003800200 */
[----:B------:R-:W-:-:S13]  /*2ab0*/  ISETP.GT.AND P0, PT, R18, -0x1, PT ;  /* 0xffffffff1200780c */ /* 0x000fda0003f04270 */
[----:B------:R-:W-:Y:S05]  /*2ac0*/  @P0 BRA `(.L_x_31829) ;  /* 0x0000000000700947 */ /* 0x000fea0003800000 */
[-C--:B------:R-:W-:Y:S02]  /*2ad0*/  IABS R16, R11.reuse ;  /* 0x0000000b00107213 */ /* 0x080fe40000000000 */
        /* <DEDUP_REMOVED lines=27> */
.L_x_31829:
[-C--:B------:R-:W-:Y:S02]  /*2c90*/  IABS R13, R11.reuse ;  /* 0x0000000b000d7213 */ /* 0x080fe40000000000 */
        /* <DEDUP_REMOVED lines=23> */
.L_x_31830:
[----:B------:R-:W-:Y:S05]  /*2e10*/  BSYNC.RECONVERGENT B0 ;  /* 0x0000000000007941 */ /* 0x000fea0003800200 */
.L_x_31828:
[----:B-----5:R-:W-:Y:S01]  /*2e20*/  LOP3.LUT R18, R6, R9, RZ, 0x3c, !PT ;  /* 0x0000000906127212 */ /* 0x020fe200078e3cff */
        /* <DEDUP_REMOVED lines=31> */
.L_x_31832:
[-C--:B------:R-:W-:Y:S02]  /*3020*/  IABS R13, R6.reuse ;  /* 0x00000006000d7213 */ /* 0x080fe40000000000 */
        /* <DEDUP_REMOVED lines=23> */
.L_x_31833:
[----:B------:R-:W-:Y:S05]  /*31a0*/  BSYNC.RECONVERGENT B0 ;  /* 0x0000000000007941 */ /* 0x000fea0003800200 */
.L_x_31831:
        /* <DEDUP_REMOVED lines=32> */
.L_x_31835:
        /* <DEDUP_REMOVED lines=24> */
.L_x_31836:
[----:B------:R-:W-:Y:S05]  /*3530*/  BSYNC.RECONVERGENT B0 ;  /* 0x0000000000007941 */ /* 0x000fea0003800200 */
.L_x_31834:
        /* <DEDUP_REMOVED lines=32> */
.L_x_31838:
        /* <DEDUP_REMOVED lines=24> */
.L_x_31839:
[----:B------:R-:W-:Y:S05]  /*38c0*/  BSYNC.RECONVERGENT B0 ;  /* 0x0000000000007941 */ /* 0x000fea0003800200 */
.L_x_31837:
        /* <DEDUP_REMOVED lines=32> */
.L_x_31841:
        /* <DEDUP_REMOVED lines=24> */
.L_x_31842:
[----:B------:R-:W-:Y:S05]  /*3c50*/  BSYNC.RECONVERGENT B0 ;  /* 0x0000000000007941 */ /* 0x000fea0003800200 */
.L_x_31840:
        /* <DEDUP_REMOVED lines=32> */
.L_x_31844:
        /* <DEDUP_REMOVED lines=24> */
.L_x_31845:
[----:B------:R-:W-:Y:S05]  /*3fe0*/  BSYNC.RECONVERGENT B0 ;  /* 0x0000000000007941 */ /* 0x000fea0003800200 */
.L_x_31843:
[----:B------:R-:W-:Y:S01]  /*3ff0*/  LOP3.LUT R18, R3, R9, RZ, 0x3c, !PT ;  /* 0x0000000903127212 */ /* 0x000fe200078e3cff */
[----:B------:R-:W-:Y:S03]  /*4000*/  BSSY.RECONVERGENT B0, `(.L_x_31846) ;  /* 0x0000037000007945 */ /* 0x000fe60003800200 */
[----:B------:R-:W-:-:S13]  /*4010*/  ISETP.GT.AND P0, PT, R18, -0x1, PT ;  /* 0xffffffff1200780c */ /* 0x000fda0003f04270 */
[----:B------:R-:W-:Y:S05]  /*4020*/  @P0 BRA `(.L_x_31847) ;  /* 0x0000000000700947 */ /* 0x000fea0003800000 */
        /* <DEDUP_REMOVED lines=28> */
.L_x_31847:
        /* <DEDUP_REMOVED lines=24> */
.L_x_31848:
[----:B------:R-:W-:Y:S05]  /*4370*/  BSYNC.RECONVERGENT B0 ;  /* 0x0000000000007941 */ /* 0x000fea0003800200 */
.L_x_31846:
        /* <DEDUP_REMOVED lines=8> */
.L_x_31849:
        /* <DEDUP_REMOVED lines=16> */
.L_x_37205:


//--------------------- .text._ZN2at6native29vectorized_elementwise_kernelILi4ENS0_13AUnaryFunctorIiiiZZZNS0_15binary_internal21div_floor_kernel_cudaERNS_18TensorIteratorBaseEENKUlvE_clEvENKUlvE1_clEvEUliiE_EESt5arrayIPcLm2EEEEviT0_T1_ --------------------------
	.section	.text._ZN2at6native29vectorized_elementwise_kernelILi4ENS0_13AUnaryFunctorIiiiZZZNS0_15binary_internal21div_floor_kernel_cudaERNS_18TensorIteratorBaseEENKUlvE_clEvENKUlvE1_clEvEUliiE_EESt5arrayIPcLm2EEEEviT0_T1_,"ax",@progbits
	.align	128
        .global         _ZN2at6native29vectorized_elementwise_kernelILi4ENS0_13AUnaryFunctorIiiiZZZNS0_15binary_internal21div_floor_kernel_cudaERNS_18TensorIteratorBaseEENKUlvE_clEvENKUlvE1_clEvEUliiE_EESt5arrayIPcLm2EEEEviT0_T1_
        .type           _ZN2at6native29vectorized_elementwise_kernelILi4ENS0_13AUnaryFunctorIiiiZZZNS0_15binary_internal21div_floor_kernel_cudaERNS_18TensorIteratorBaseEENKUlvE_clEvENKUlvE1_clEvEUliiE_EESt5arrayIPcLm2EEEEviT0_T1_,@function
        .size           _ZN2at6native29vectorized_elementwise_kernelILi4ENS0_13AUnaryFunctorIiiiZZZNS0_15binary_internal21div_floor_kernel_cudaERNS_18TensorIteratorBaseEENKUlvE_clEvENKUlvE1_clEvEUliiE_EESt5arrayIPcLm2EEEEviT0_T1_,(.L_x_37206 - _ZN2at6native29vectorized_elementwise_kernelILi4ENS0_13AUnaryFunctorIiiiZZZNS0_15binary_internal21div_floor_kernel_cudaERNS_18TensorIteratorBaseEENKUlvE_clEvENKUlvE1_clEvEUliiE_EESt5arrayIPcLm2EEEEviT0_T1_)
        .other          _ZN2at6native29vectorized_elementwise_kernelILi4ENS0_13AUnaryFunctorIiiiZZZNS0_15binary_internal21div_floor_kernel_cudaERNS_18TensorIteratorBaseEENKUlvE_clEvENKUlvE1_clEvEUliiE_EESt5arrayIPcLm2EEEEviT0_T1_,@"STO_CUDA_ENTRY STV_DEFAULT"
_ZN2at6native29vectorized_elementwise_kernelILi4ENS0_13AUnaryFunctorIiiiZZZNS0_15binary_internal21div_floor_kernel_cudaERNS_18TensorIteratorBaseEENKUlvE_clEvENKUlvE1_clEvEUliiE_EESt5arrayIPcLm2EEEEviT0_T1_:
.text._ZN2at6native29vectorized_elementwise_kernelILi4ENS0_13AUnaryFunctorIiiiZZZNS0_15binary_internal21div_floor_kernel_cudaERNS_18TensorIteratorBaseEENKUlvE_clEvENKUlvE1_clEvEUliiE_EESt5arrayIPcLm2EEEEviT0_T1_:
        /* <DEDUP_REMOVED lines=98> */
.L_x_31853:
        /* <DEDUP_REMOVED lines=23> */
.L_x_31852:
[----:B------:R-:W-:Y:S05]  /*0790*/  BSYNC.RECONVERGENT B0 ;  /* 0x0000000000007941 */ /* 0x000fea0003800200 */
.L_x_31851:
        /* <DEDUP_REMOVED lines=37> */
.L_x_31856:
        /* <DEDUP_REMOVED lines=23> */
.L_x_31855:
[----:B------:R-:W-:Y:S05]  /*0b60*/  BSYNC.RECONVERGENT B0 ;  /* 0x0000000000007941 */ /* 0x000fea0003800200 */
.L_x_31854:
        /* <DEDUP_REMOVED lines=37> */
.L_x_31859:
        /* <DEDUP_REMOVED lines=24> */
.L_x_31858:
[----:B------:R-:W-:Y:S05]  /*0f40*/  BSYNC.RECONVERGENT B0 ;  /* 0x0000000000007941 */ /* 0x000fea0003800200 */
.L_x_31857:
        /* <DEDUP_REMOVED lines=38> */
.L_x_31862:
        /* <DEDUP_REMOVED lines=23> */
.L_x_31861:
[----:B------:R-:W-:Y:S05]  /*1320*/  BSYNC.RECONVERGENT B0 ;  /* 0x0000000000007941 */ /* 0x000fea0003800200 */
.L_x_31860:
        /* <DEDUP_REMOVED lines=37> */
.L_x_31865:
        /* <DEDUP_REMOVED lines=24> */
.L_x_31864:
[----:B------:R-:W-:Y:S05]  /*1700*/  BSYNC.RECONVERGENT B0 ;  /* 0x0000000000007941 */ /* 0x000fea0003800200 */
.L_x_31863:
        /* <DEDUP_REMOVED lines=37> */
.L_x_31868:
        /* <DEDUP_REMOVED lines=24> */
.L_x_31867:
[----:B------:R-:W-:Y:S05]  /*1ae0*/  BSYNC.RECONVERGENT B0 ;  /* 0x0000000000007941 */ /* 0x000fea0003800200 */
.L_x_31866:
        /* <DEDUP_REMOVED lines=37> */
.L_x_31871:
        /* <DEDUP_REMOVED lines=23> */
.L_x_31870:
[----:B------:R-:W-:Y:S05]  /*1eb0*/  BSYNC.RECONVERGENT B0 ;  /* 0x0000000000007941 */ /* 0x000fea0003800200 */
.L_x_31869:
        /* <DEDUP_REMOVED lines=37> */
.L_x_31874:
        /* <DEDUP_REMOVED lines=23> */
.L_x_31873:
[----:B------:R-:W-:Y:S05]  /*2280*/  BSYNC.RECONVERGENT B0 ;  /* 0x0000000000007941 */ /* 0x000fea0003800200 */
.L_x_31872:
        /* <DEDUP_REMOVED lines=21> */
.L_x_31877:
[----:B------:R-:W-:-:S13]  /*23e0*/  ISETP.GE.U32.AND P0, PT, R17, R16, PT ;  /* 0x000000101100720c */ /* 0x000fda0003f06070 */
[----:B------:R-:W-:Y:S05]  /*23f0*/  @P0 BRA `(.L_x_31879) ;  /* 0x0000000000300947 */ /* 0x000fea0003800000 */
[----:B0-----:R-:W0:Y:S01]  /*2400*/  LDC.64 R2, c[0x0][0x390] ;  /* 0x0000e400ff027b82 */ /* 0x001e220000000a00 */
[----:B------:R-:W-:Y:S02]  /*2410*/  IMAD.IADD R5, R0, 0x1, R17 ;  /* 0x0000000100057824 */ /* 0x000fe400078e0211 */
[----:B------:R-:W-:Y:S02]  /*2420*/  VIADD R17, R17, 0x80 ;  /* 0x0000008011117836 */ /* 0x000fe40000000000 */
[----:B0-----:R-:W-:-:S05]  /*2430*/  IMAD.WIDE.U32 R2, R5, 0x4, R2 ;  /* 0x0000000405027825 */ /* 0x001fca00078e0002 */
[----:B------:R1:W-:Y:S02]  /*2440*/  STG.E desc[UR4][R2.64], R6 ;  /* 0x0000000602007986 */ /* 0x0003e4000c101904 */
.L_x_31878:
[----:B------:R-:W-:-:S13]  /*2450*/  ISETP.GE.U32.AND P0, PT, R17, R16, PT ;  /* 0x000000101100720c */ /* 0x000fda0003f06070 */
[----:B------:R-:W-:Y:S05]  /*2460*/  @P0 BRA `(.L_x_31880) ;  /* 0x0000000000340947 */ /* 0x000fea0003800000 */
[----:B01----:R-:W0:Y:S01]  /*2470*/  LDC.64 R2, c[0x0][0x390] ;  /* 0x0000e400ff027b82 */ /* 0x003e220000000a00 */
[----:B------:R-:W-:Y:S01]  /*2480*/  IADD3 R5, PT, PT, R0, R17, RZ ;  /* 0x0000001100057210 */ /* 0x000fe20007ffe0ff */
[----:B------:R-:W-:-:S04]  /*2490*/  VIADD R17, R17, 0x80 ;  /* 0x0000008011117836 */ /* 0x000fc80000000000 */
[----:B0-----:R-:W-:-:S05]  /*24a0*/  IMAD.WIDE.U32 R2, R5, 0x4, R2 ;  /* 0x0000000405027825 */ /* 0x001fca00078e0002 */
[----:B------:R1:W-:Y:S02]  /*24b0*/  STG.E desc[UR4][R2.64], R7 ;  /* 0x0000000702007986 */ /* 0x0003e4000c101904 */
.L_x_31879:
        /* <DEDUP_REMOVED lines=8> */
.L_x_31880:
[----:B------:R-:W-:Y:S05]  /*2540*/  BSYNC.RELIABLE B1 ;  /* 0x0000000000017941 */ /* 0x000fea0003800100 */
.L_x_31876:
[----:B------:R-:W-:-:S13]  /*2550*/  ISETP.GE.U32.AND P0, PT, R17, R16, PT ;  /* 0x000000101100720c */ /* 0x000fda0003f06070 */
[----:B012---:R-:W0:Y:S01]  /*2560*/  @!P0 LDC.64 R2, c[0x0][0x390] ;  /* 0x0000e400ff028b82 */ /* 0x007e220000000a00 */
[----:B------:R-:W-:Y:S02]  /*2570*/  @!P0 IMAD.IADD R5, R0, 0x1, R17 ;  /* 0x0000000100058824 */ /* 0x000fe400078e0211 */
[----:B------:R-:W-:Y:S02]  /*2580*/  @!P0 VIADD R17, R17, 0x80 ;  /* 0x0000008011118836 */ /* 0x000fe40000000000 */
[----:B0-----:R-:W-:-:S05]  /*2590*/  @!P0 IMAD.WIDE.U32 R2, R5, 0x4, R2 ;  /* 0x0000000405028825 */ /* 0x001fca00078e0002 */
[----:B------:R2:W-:Y:S02]  /*25a0*/  @!P0 STG.E desc[UR4][R2.64], R11 ;  /* 0x0000000b02008986 */ /* 0x0005e4000c101904 */
.L_x_31881:
[----:B------:R-:W-:Y:S05]  /*25b0*/  BSYNC.RECONVERGENT B0 ;  /* 0x0000000000007941 */ /* 0x000fea0003800200 */
.L_x_31875:
        /* <DEDUP_REMOVED lines=8> */
.L_x_31850:
        /* <DEDUP_REMOVED lines=40> */
.L_x_31883:
        /* <DEDUP_REMOVED lines=26> */
.L_x_31884:
[----:B------:R-:W-:Y:S05]  /*2a60*/  BSYNC.RECONVERGENT B0 ;  /* 0x0000000000007941 */ /* 0x000fea0003800200 */
.L_x_31882:
        /* <DEDUP_REMOVED lines=32> */
.L_x_31886:
        /* <DEDUP_REMOVED lines=24> */
.L_x_31887:
[----:B------:R-:W-:Y:S05]  /*2df0*/  BSYNC.RECONVERGENT B0 ;  /* 0x0000000000007941 */ /* 0x000fea0003800200 */
.L_x_31885:
        /* <DEDUP_REMOVED lines=32> */
.L_x_31889:
        /* <DEDUP_REMOVED lines=24> */
.L_x_31890:
[----:B------:R-:W-:Y:S05]  /*3180*/  BSYNC.RECONVERGENT B0 ;  /* 0x0000000000007941 */ /* 0x000fea0003800200 */
.L_x_31888:
        /* <DEDUP_REMOVED lines=32> */
.L_x_31892:
        /* <DEDUP_REMOVED lines=24> */
.L_x_31893:
[----:B------:R-:W-:Y:S05]  /*3510*/  BSYNC.RECONVERGENT B0 ;  /* 0x0000000000007941 */ /* 0x000fea0003800200 */
.L_x_31891:
        /* <DEDUP_REMOVED lines=32> */
.L_x_31895:
        /* <DEDUP_REMOVED lines=24> */
.L_x_31896:
[----:B------:R-:W-:Y:S05]  /*38a0*/  BSYNC.RECONVERGENT B0 ;  /* 0x0000000000007941 */ /* 0x000fea0003800200 */
.L_x_31894:
        /* <DEDUP_REMOVED lines=32> */
.L_x_31898:
        /* <DEDUP_REMOVED lines=24> */
.L_x_31899:
[----:B------:R-:W-:Y:S05]  /*3c30*/  BSYNC.RECONVERGENT B0 ;  /* 0x0000000000007941 */ /* 0x000fea0003800200 */
.L_x_31897:
        /* <DEDUP_REMOVED lines=32> */
.L_x_31901:
        /* <DEDUP_REMOVED lines=24> */
.L_x_31902:
[----:B------:R-:W-:Y:S05]  /*3fc0*/  BSYNC.RECONVERGENT B0 ;  /* 0x0000000000007941 */ /* 0x000fea0003800200 */
.L_x_31900:
        /* <DEDUP_REMOVED lines=32> */
.L_x_31904:
        /* <DEDUP_REMOVED lines=24> */
.L_x_31905:
[----:B------:R-:W-:Y:S05]  /*4350*/  BSYNC.RECONVERGENT B0 ;  /* 0x0000000000007941 */ /* 0x000fea0003800200 */
.L_x_31903:
[----:B------:R-:W0:Y:S02]  /*4360*/  LDC.64 R12, c[0x0][0x390] ;  /* 0x0000e400ff0c7b82 */ /* 0x000e240000000a00 */
[----:B0-----:R-:W-:-:S04]  /*4370*/  IMAD.WIDE.U32 R12, R0, 0x4, R12 ;  /* 0x00000004000c7825 */ /* 0x001fc800078e000c */
[----:B------:R-:W-:-:S05]  /*4380*/  IMAD.WIDE.U32 R12, R2, 0x10, R12 ;  /* 0x00000010020c7825 */ /* 0x000fca00078e000c */
[----:B------:R-:W-:Y:S04]  /*4390*/  STG.E.128 desc[UR4][R12.64], R8 ;  /* 0x000000080c007986 */ /* 0x000fe8000c101d04 */
[----:B------:R-:W-:Y:S01]  /*43a0*/  STG.E.128 desc[UR4][R12.64+0x800], R4 ;  /* 0x000800040c007986 */ /* 0x000fe2000c101d04 */
[----:B------:R-:W-:Y:S05]  /*43b0*/  EXIT ;  /* 0x000000000000794d */ /* 0x000fea0003800000 */
.L_x_31906:
        /* <DEDUP_REMOVED lines=12> */
.L_x_37206:


//--------------------- .text._ZN2at6native29vectorized_elementwise_kernelILi8ENS0_13AUnaryFunctorIiiiZZZNS0_15binary_internal21div_floor_kernel_cudaERNS_18TensorIteratorBaseEENKUlvE_clEvENKUlvE1_clEvEUliiE_EESt5arrayIPcLm2EEEEviT0_T1_ --------------------------
	.section	.text._ZN2at6native29vectorized_elementwise_kernelILi8ENS0_13AUnaryFunctorIiiiZZZNS0_15binary_internal21div_floor_kernel_cudaERNS_18TensorIteratorBaseEENKUlvE_clEvENKUlvE1_clEvEUliiE_EESt5arrayIPcLm2EEEEviT0_T1_,"ax",@progbits
	.align	128
        .global         _ZN2at6native29vectorized_elementwise_kernelILi8ENS0_13AUnaryFunctorIiiiZZZNS0_15binary_internal21div_floor_kernel_cudaERNS_18TensorIteratorBaseEENKUlvE_clEvENKUlvE1_clEvEUliiE_EESt5arrayIPcLm2EEEEviT0_T1_
        .type           _ZN2at6native29vectorized_elementwise_kernelILi8ENS0_13AUnaryFunctorIiiiZZZNS0_15binary_internal21div_floor_kernel_cudaERNS_18TensorIteratorBaseEENKUlvE_clEvENKUlvE1_clEvEUliiE_EESt5arrayIPcLm2EEEEviT0_T1_,@function
        .size           _ZN2at6native29vectorized_elementwise_kernelILi8ENS0_13AUnaryFunctorIiiiZZZNS0_15binary_internal21div_floor_kernel_cudaERNS_18TensorIteratorBaseEENKUlvE_clEvENKUlvE1_clEvEUliiE_EESt5arrayIPcLm2EEEEviT0_T1_,(.L_x_37207 - _ZN2at6native29vectorized_elementwise_kernelILi8ENS0_13AUnaryFunctorIiiiZZZNS0_15binary_internal21div_floor_kernel_cudaERNS_18TensorIteratorBaseEENKUlvE_clEvENKUlvE1_clEvEUliiE_EESt5arrayIPcLm2EEEEviT0_T1_)
        .other          _ZN2at6native29vectorized_elementwise_kernelILi8ENS0_13AUnaryFunctorIiiiZZZNS0_15binary_internal21div_floor_kernel_cudaERNS_18TensorIteratorBaseEENKUlvE_clEvENKUlvE1_clEvEUliiE_EESt5arrayIPcLm2EEEEviT0_T1_,@"STO_CUDA_ENTRY STV_DEFAULT"
_ZN2at6native29vectorized_elementwise_kernelILi8ENS0_13AUnaryFunctorIiiiZZZNS0_15binary_internal21div_floor_kernel_cudaERNS_18TensorIteratorBaseEENKUlvE_clEvENKUlvE1_clEvEUliiE_EESt5arrayIPcLm2EEEEviT0_T1_:
.text._ZN2at6native29vectorized_elementwise_kernelILi8ENS0_13AUnaryFunctorIiiiZZZNS0_15binary_internal21div_floor_kernel_cudaERNS_18TensorIteratorBaseEENKUlvE_clEvENKUlvE1_clEvEUliiE_EESt5arrayIPcLm2EEEEviT0_T1_:
        /* <DEDUP_REMOVED lines=98> */
.L_x_31910:
        /* <DEDUP_REMOVED lines=23> */
.L_x_31909:
[----:B------:R-:W-:Y:S05]  /*0790*/  BSYNC.RECONVERGENT B0 ;  /* 0x0000000000007941 */ /* 0x000fea0003800200 */
.L_x_31908:
        /* <DEDUP_REMOVED lines=37> */
.L_x_31913:
        /* <DEDUP_REMOVED lines=23> */
.L_x_31912:
[----:B------:R-:W-:Y:S05]  /*0b60*/  BSYNC.RECONVERGENT B0 ;  /* 0x0000000000007941 */ /* 0x000fea0003800200 */
.L_x_31911:
        /* <DEDUP_REMOVED lines=37> */
.L_x_31916:
        /* <DEDUP_REMOVED lines=24> */
.L_x_31915:
[----:B------:R-:W-:Y:S05]  /*0f40*/  BSYNC.RECONVERGENT B0 ;  /* 0x0000000000007941 */ /* 0x000fea0003800200 */
.L_x_31914:
        /* <DEDUP_REMOVED lines=38> */
.L_x_31919:
        /* <DEDUP_REMOVED lines=23> */
.L_x_31918:
[----:B------:R-:W-:Y:S05]  /*1320*/  BSYNC.RECONVERGENT B0 ;  /* 0x0000000000007941 */ /* 0x000fea0003800200 */
.L_x_31917:
        /* <DEDUP_REMOVED lines=37> */
.L_x_31922:
        /* <DEDUP_REMOVED lines=24> */
.L_x_31921:
[----:B------:R-:W-:Y:S05]  /*1700*/  BSYNC.RECONVERGENT B0 ;  /* 0x0000000000007941 */ /* 0x000fea0003800200 */
.L_x_31920:
        /* <DEDUP_REMOVED lines=37> */
.L_x_31925:
        /* <DEDUP_REMOVED lines=24> */
.L_x_31924:
[----:B------:R-:W-:Y:S05]  /*1ae0*/  BSYNC.RECONVERGENT B0 ;  /* 0x0000000000007941 */ /* 0x000fea0003800200 */
.L_x_31923:
        /* <DEDUP_REMOVED lines=37> */
.L_x_31928:
        /* <DEDUP_REMOVED lines=23> */
.L_x_31927:
[----:B------:R-:W-:Y:S05]  /*1eb0*/  BSYNC.RECONVERGENT B0 ;  /* 0x0000000000007941 */ /* 0x000fea0003800200 */
.L_x_31926:
        /* <DEDUP_REMOVED lines=37> */
.L_x_31931:
        /* <DEDUP_REMOVED lines=23> */
.L_x_31930:
[----:B------:R-:W-:Y:S05]  /*2280*/  BSYNC.RECONVERGENT B0 ;  /* 0x0000000000007941 */ /* 0x000fea0003800200 */
.L_x_31929:
        /* <DEDUP_REMOVED lines=21> */
.L_x_31934:
[----:B------:R-:W-:-:S13]  /*23e0*/  ISETP.GE.U32.AND P0, PT, R17, R16, PT ;  /* 0x000000101100720c */ /* 0x000fda0003f06070 */
[----:B------:R-:W-:Y:S05]  /*23f0*/  @P0 BRA `(.L_x_31936) ;  /* 0x0000000000300947 */ /* 0x000fea0003800000 */
[----:B0-----:R-:W0:Y:S01]  /*2400*/  LDC.64 R2, c[0x0][0x390] ;  /* 0x0000e400ff027b82 */ /* 0x001e220000000a00 */
[----:B------:R-:W-:Y:S02]  /*2410*/  IMAD.IADD R5, R0, 0x1, R17 ;  /* 0x0000000100057824 */ /* 0x000fe400078e0211 */
[----:B------:R-:W-:Y:S02]  /*2420*/  VIADD R17, R17, 0x80 ;  /* 0x0000008011117836 */ /* 0x000fe40000000000 */
[----:B0-----:R-:W-:-:S05]  /*2430*/  IMAD.WIDE.U32 R2, R5, 0x4, R2 ;  /* 0x0000000405027825 */ /* 0x001fca00078e0002 */
[----:B------:R1:W-:Y:S02]  /*2440*/  STG.E desc[UR4][R2.64], R6 ;  /* 0x0000000602007986 */ /* 0x0003e4000c101904 */
.L_x_31935:
[----:B------:R-:W-:-:S13]  /*2450*/  ISETP.GE.U32.AND P0, PT, R17, R16, PT ;  /* 0x000000101100720c */ /* 0x000fda0003f06070 */
[----:B------:R-:W-:Y:S05]  /*2460*/  @P0 BRA `(.L_x_31937) ;  /* 0x0000000000340947 */ /* 0x000fea0003800000 */
[----:B01----:R-:W0:Y:S01]  /*2470*/  LDC.64 R2, c[0x0][0x390] ;  /* 0x0000e400ff027b82 */ /* 0x003e220000000a00 */
[----:B------:R-:W-:Y:S01]  /*2480*/  IADD3 R5, PT, PT, R0, R17, RZ ;  /* 0x0000001100057210 */ /* 0x000fe20007ffe0ff */
[----:B------:R-:W-:-:S04]  /*2490*/  VIADD R17, R17, 0x80 ;  /* 0x0000008011117836 */ /* 0x000fc80000000000 */
[----:B0-----:R-:W-:-:S05]  /*24a0*/  IMAD.WIDE.U32 R2, R5, 0x4, R2 ;  /* 0x0000000405027825 */ /* 0x001fca00078e0002 */
[----:B------:R1:W-:Y:S02]  /*24b0*/  STG.E desc[UR4][R2.64], R7 ;  /* 0x0000000702007986 */ /* 0x0003e4000c101904 */
.L_x_31936:
        /* <DEDUP_REMOVED lines=8> */
.L_x_31937:
[----:B------:R-:W-:Y:S05]  /*2540*/  BSYNC.RELIABLE B1 ;  /* 0x0000000000017941 */ /* 0x000fea0003800100 */
.L_x_31933:
[----:B------:R-:W-:-:S13]  /*2550*/  ISETP.GE.U32.AND P0, PT, R17, R16, PT ;  /* 0x000000101100720c */ /* 0x000fda0003f06070 */
[----:B012---:R-:W0:Y:S01]  /*2560*/  @!P0 LDC.64 R2, c[0x0][0x390] ;  /* 0x0000e400ff028b82 */ /* 0x007e220000000a00 */
[----:B------:R-:W-:Y:S02]  /*2570*/  @!P0 IMAD.IADD R5, R0, 0x1, R17 ;  /* 0x0000000100058824 */ /* 0x000fe400078e0211 */
[----:B------:R-:W-:Y:S02]  /*2580*/  @!P0 VIADD R17, R17, 0x80 ;  /* 0x0000008011118836 */ /* 0x000fe40000000000 */
[----:B0-----:R-:W-:-:S05]  /*2590*/  @!P0 IMAD.WIDE.U32 R2, R5, 0x4, R2 ;  /* 0x0000000405028825 */ /* 0x001fca00078e0002 */
[----:B------:R2:W-:Y:S02]  /*25a0*/  @!P0 STG.E desc[UR4][R2.64], R11 ;  /* 0x0000000b02008986 */ /* 0x0005e4000c101904 */
.L_x_31938:
[----:B------:R-:W-:Y:S05]  /*25b0*/  BSYNC.RECONVERGENT B0 ;  /* 0x0000000000007941 */ /* 0x000fea0003800200 */
.L_x_31932:
        /* <DEDUP_REMOVED lines=8> */
.L_x_31907:
        /* <DEDUP_REMOVED lines=39> */
.L_x_31940:
        /* <DEDUP_REMOVED lines=26> */
.L_x_31941:
[----:B------:R-:W-:Y:S05]  /*2a50*/  BSYNC.RECONVERGENT B0 ;  /* 0x0000000000007941 */ /* 0x000fea0003800200 */
.L_x_31939:
        /* <DEDUP_REMOVED lines=32> */
.L_x_31943:
        /* <DEDUP_REMOVED lines=24> */
.L_x_31944:
[----:B------:R-:W-:Y:S05]  /*2de0*/  BSYNC.RECONVERGENT B0 ;  /* 0x0000000000007941 */ /* 0x000fea0003800200 */
.L_x_31942:
        /* <DEDUP_REMOVED lines=32> */
.L_x_31946:
        /* <DEDUP_REMOVED lines=24> */
.L_x_31947:
[----:B------:R-:W-:Y:S05]  /*3170*/  BSYNC.RECONVERGENT B0 ;  /* 0x0000000000007941 */ /* 0x000fea0003800200 */
.L_x_31945:
        /* <DEDUP_REMOVED lines=32> */
.L_x_31949:
        /* <DEDUP_REMOVED lines=24> */
.L_x_31950:
[----:B------:R-:W-:Y:S05]  /*3500*/  BSYNC.RECONVERGENT B0 ;  /* 0x0000000000007941 */ /* 0x000fea0003800200 */
.L_x_31948:
        /* <DEDUP_REMOVED lines=32> */
.L_x_31952:
        /* <DEDUP_REMOVED lines=24> */
.L_x_31953:
[----:B------:R-:W-:Y:S05]  /*3890*/  BSYNC.RECONVERGENT B0 ;  /* 0x0000000000007941 */ /* 0x000fea0003800200 */
.L_x_31951:
        /* <DEDUP_REMOVED lines=32> */
.L_x_31955:
        /* <DEDUP_REMOVED lines=24> */
.L_x_31956:
[----:B------:R-:W-:Y:S05]  /*3c20*/  BSYNC.RECONVERGENT B0 ;  /* 0x0000000000007941 */ /* 0x000fea0003800200 */
.L_x_31954:
        /* <DEDUP_REMOVED lines=32> */
.L_x_31958:
        /* <DEDUP_REMOVED lines=24> */
.L_x_31959:
[----:B------:R-:W-:Y:S05]  /*3fb0*/  BSYNC.RECONVERGENT B0 ;  /* 0x0000000000007941 */ /* 0x000fea0003800200 */
.L_x_31957:
        /* <DEDUP_REMOVED lines=32> */
.L_x_31961:
        /* <DEDUP_REMOVED lines=24> */
.L_x_31962:
[----:B------:R-:W-:Y:S05]  /*4340*/  BSYNC.RECONVERGENT B0 ;  /* 0x0000000000007941 */ /* 0x000fea0003800200 */
.L_x_31960:
[----:B------:R-:W0:Y:S02]  /*4350*/  LDC.64 R12, c[0x0][0x390] ;  /* 0x0000e400ff0c7b82 */ /* 0x000e240000000a00 */
[----:B0-----:R-:W-:-:S04]  /*4360*/  IMAD.WIDE.U32 R12, R0, 0x4, R12 ;  /* 0x00000004000c7825 */ /* 0x001fc800078e000c */
[----:B------:R-:W-:-:S05]  /*4370*/  IMAD.WIDE.U32 R12, R2, 0x20, R12 ;  /* 0x00000020020c7825 */ /* 0x000fca00078e000c */
[----:B------:R-:W-:Y:S01]  /*4380*/  STG.E.ENL2.256 desc[UR4][R12.64], R8, R4 ;  /* 0xf80000080c04797f */ /* 0x000fe2000f121804 */
[----:B------:R-:W-:Y:S05]  /*4390*/  EXIT ;  /* 0x000000000000794d */ /* 0x000fea0003800000 */
.L_x_31963:
        /* <DEDUP_REMOVED lines=14> */
.L_x_37207:


//--------------------- .text._ZN2at6native18elementwise_kernelILi128ELi4EZNS0_15gpu_kernel_implINS0_13BinaryFunctorIaaaZZZNS0_15binary_internal21div_floor_kernel_cudaERNS_18TensorIteratorBaseEENKUlvE_clEvENKUlvE0_clEvEUlaaE_EEEEvS6_RKT_EUliE_EEviT1_ --------------------------
	.section	.text._ZN2at6native18elementwise_kernelILi128ELi4EZNS0_15gpu_kernel_implINS0_13BinaryFunctorIaaaZZZNS0_15binary_internal21div_floor_kernel_cudaERNS_18TensorIteratorBaseEENKUlvE_clEvENKUlvE0_clEvEUlaaE_EEEEvS6_RKT_EUliE_EEviT1_,"ax",@progbits
	.align	128
        .global         _ZN2at6native18elementwise_kernelILi128ELi4EZNS0_15gpu_kernel_implINS0_13BinaryFunctorIaaaZZZNS0_15binary_internal21div_floor_kernel_cudaERNS_18TensorIteratorBaseEENKUlvE_clEvENKUlvE0_clEvEUlaaE_EEEEvS6_RKT_EUliE_EEviT1_
        .type           _ZN2at6native18elementwise_kernelILi128ELi4EZNS0_15gpu_kernel_implINS0_13BinaryFunctorIaaaZZZNS0_15binary_internal21div_floor_kernel_cudaERNS_18TensorIteratorBaseEENKUlvE_clEvENKUlvE0_clEvEUlaaE_EEEEvS6_RKT_EUliE_EEviT1_,@function
        .size           _ZN2at6native18elementwise_kernelILi128ELi4EZNS0_15gpu_kernel_implINS0_13BinaryFunctorIaaaZZZNS0_15binary_internal21div_floor_kernel_cudaERNS_18TensorIteratorBaseEENKUlvE_clEvENKUlvE0_clEvEUlaaE_EEEEvS6_RKT_EUliE_EEviT1_,(.L_x_36991 - _ZN2at6native18elementwise_kernelILi128ELi4EZNS0_15gpu_kernel_implINS0_13BinaryFunctorIaaaZZZNS0_15binary_internal21div_floor_kernel_cudaERNS_18TensorIteratorBaseEENKUlvE_clEvENKUlvE0_clEvEUlaaE_EEEEvS6_RKT_EUliE_EEviT1_)
        .other          _ZN2at6native18elementwise_kernelILi128ELi4EZNS0_15gpu_kernel_implINS0_13BinaryFunctorIaaaZZZNS0_15binary_internal21div_floor_kernel_cudaERNS_18TensorIteratorBaseEENKUlvE_clEvENKUlvE0_clEvEUlaaE_EEEEvS6_RKT_EUliE_EEviT1_,@"STO_CUDA_ENTRY STV_DEFAULT"
_ZN2at6native18elementwise_kernelILi128ELi4EZNS0_15gpu_kernel_implINS0_13BinaryFunctorIaaaZZZNS0_15binary_internal21div_floor_kernel_cudaERNS_18TensorIteratorBaseEENKUlvE_clEvENKUlvE0_clEvEUlaaE_EEEEvS6_RKT_EUliE_EEviT1_:
.text._ZN2at6native18elementwise_kernelILi128ELi4EZNS0_15gpu_kernel_implINS0_13BinaryFunctorIaaaZZZNS0_15binary_internal21div_floor_kernel_cudaERNS_18TensorIteratorBaseEENKUlvE_clEvENKUlvE0_clEvEUlaaE_EEEEvS6_RKT_EUliE_EEviT1_:
        /* <DEDUP_REMOVED lines=371> */
.L_x_31966:
        /* <DEDUP_REMOVED lines=14> */
[----:B------:R0:W5:Y:S01]  /*1810*/  LDG.E.U8 R19, desc[UR36][R2.64] ;  /* 0x0000002402137981 */ /* 0x000162000c1e1100 */
[----:B------:R-:W-:Y:S05]  /*1820*/  BRA `(.L_x_31972) ;  /* 0x0000000c00547947 */ /* 0x000fea0003800000 */
.L_x_31970:
[----:B------:R0:W5:Y:S01]  /*1830*/  LDG.E.U8 R19, desc[UR36][R2.64] ;  /* 0x0000002402137981 */ /* 0x000162000c1e1100 */
[----:B------:R-:W-:Y:S05]  /*1840*/  BRA `(.L_x_31972) ;  /* 0x0000000c004c7947 */ /* 0x000fea0003800000 */
.L_x_31969:
[----:B------:R-:W-:-:S09]  /*1850*/  UISETP.NE.AND UP0, UPT, UR4, 0x2, UPT ;  /* 0x000000020400788c */ /* 0x000fd2000bf05270 */
[----:B------:R-:W-:Y:S05]  /*1860*/  BRA.U !UP0, `(.L_x_31973) ;  /* 0x0000000108207547 */ /* 0x000fea000b800000 */
[----:B------:R-:W-:-:S09]  /*1870*/  UISETP.NE.AND UP0, UPT, UR4, 0x3, UPT ;  /* 0x000000030400788c */ /* 0x000fd2000bf05270 */
[----:B------:R-:W-:Y:S05]  /*1880*/  BRA.U !UP0, `(.L_x_31974) ;  /* 0x0000000108107547 */ /* 0x000fea000b800000 */
[----:B------:R-:W-:-:S09]  /*1890*/  UISETP.NE.AND UP0, UPT, UR4, 0x4, UPT ;  /* 0x000000040400788c */ /* 0x000fd2000bf05270 */
[----:B------:R-:W-:Y:S05]  /*18a0*/  BRA.U UP0, `(.L_x_31971) ;  /* 0x0000000900b07547 */ /* 0x000fea000b800000 */
[----:B------:R0:W5:Y:S01]  /*18b0*/  LDG.E.U8 R19, desc[UR36][R2.64] ;  /* 0x0000002402137981 */ /* 0x000162000c1e1100 */
[----:B------:R-:W-:Y:S05]  /*18c0*/  BRA `(.L_x_31972) ;  /* 0x0000000c002c7947 */ /* 0x000fea0003800000 */
.L_x_31974:
[----:B------:R0:W5:Y:S01]  /*18d0*/  LDG.E.U8 R19, desc[UR36][R2.64] ;  /* 0x0000002402137981 */ /* 0x000162000c1e1100 */
[----:B------:R-:W-:Y:S05]  /*18e0*/  BRA `(.L_x_31972) ;  /* 0x0000000c00247947 */ /* 0x000fea0003800000 */
.L_x_31973:
[----:B------:R0:W5:Y:S01]  /*18f0*/  LDG.E.U16 R19, desc[UR36][R2.64] ;  /* 0x0000002402137981 */ /* 0x000162000c1e1500 */
[----:B------:R-:W-:Y:S05]  /*1900*/  BRA `(.L_x_31972) ;  /* 0x0000000c001c7947 */ /* 0x000fea0003800000 */
.L_x_31968:
        /* <DEDUP_REMOVED lines=9> */
.L_x_31976:
[----:B------:R-:W2:Y:S02]  /*19a0*/  LDG.E.U16 R0, desc[UR36][R2.64] ;  /* 0x0000002402007981 */ /* 0x000ea4000c1e1500 */
[----:B--2---:R-:W-:-:S06]  /*19b0*/  HADD2.F32 R0, -RZ, R0.H0_H0 ;  /* 0x20000000ff007230 */ /* 0x004fcc0000004100 */
[----:B------:R-:W0:Y:S02]  /*19c0*/  F2I.FTZ.TRUNC.NTZ R0, R0 ;  /* 0x0000000000007305 */ /* 0x000e24000021f100 */
[----:B0-----:R-:W-:Y:S01]  /*19d0*/  PRMT R19, R0, 0x7610, R19 ;  /* 0x0000761000137816 */ /* 0x001fe20000000013 */
[----:B------:R-:W-:Y:S06]  /*19e0*/  BRA `(.L_x_31972) ;  /* 0x0000000800e47947 */ /* 0x000fec0003800000 */
.L_x_31975:
        /* <DEDUP_REMOVED lines=9> */
.L_x_31978:
[----:B------:R-:W2:Y:S02]  /*1a80*/  LDG.E.U16 R2, desc[UR36][R2.64] ;  /* 0x0000002402027981 */ /* 0x000ea4000c1e1500 */
[----:B--2---:R-:W-:-:S06]  /*1a90*/  HADD2.F32 R0, -RZ, R2.H0_H0 ;  /* 0x20000002ff007230 */ /* 0x004fcc0000004100 */
[----:B------:R-:W0:Y:S02]  /*1aa0*/  F2I.FTZ.TRUNC.NTZ R0, R0 ;  /* 0x0000000000007305 */ /* 0x000e24000021f100 */
[----:B0-----:R-:W-:Y:S01]  /*1ab0*/  PRMT R19, R0, 0x7610, R19 ;  /* 0x0000761000137816 */ /* 0x001fe20000000013 */
[----:B------:R-:W-:Y:S06]  /*1ac0*/  BRA `(.L_x_31972) ;  /* 0x0000000800ac7947 */ /* 0x000fec0003800000 */
.L_x_31977:
[----:B------:R-:W2:Y:S02]  /*1ad0*/  LDG.E.64 R2, desc[UR36][R2.64] ;  /* 0x0000002402027981 */ /* 0x000ea4000c1e1b00 */
[----:B--2---:R0:W1:Y:S01]  /*1ae0*/  F2I.F64.TRUNC R19, R2 ;  /* 0x0000000200137311 */ /* 0x004062000030d100 */
[----:B------:R-:W-:Y:S05]  /*1af0*/  BRA `(.L_x_31972) ;  /* 0x0000000800a07947 */ /* 0x000fea0003800000 */
.L_x_31967:
        /* <DEDUP_REMOVED lines=12> */
.L_x_31981:
[----:B------:R-:W2:Y:S02]  /*1bc0*/  LDG.E.64 R2, desc[UR36][R2.64] ;  /* 0x0000002402027981 */ /* 0x000ea4000c1e1b00 */
[----:B--2---:R3:W4:Y:S01]  /*1bd0*/  F2I.F64.TRUNC R19, R2 ;  /* 0x0000000200137311 */ /* 0x004722000030d100 */
[----:B------:R-:W-:Y:S05]  /*1be0*/  BRA `(.L_x_31972) ;  /* 0x0000000800647947 */ /* 0x000fea0003800000 */
.L_x_31980:
        /* <DEDUP_REMOVED lines=27> */
.L_x_31983:
        /* <DEDUP_REMOVED lines=14> */
.L_x_31982:
[----:B------:R-:W2:Y:S02]  /*1e80*/  LDG.E.U16 R0, desc[UR36][R2.64] ;  /* 0x0000002402007981 */ /* 0x000ea4000c1e1500 */
[----:B--2---:R-:W-:-:S06]  /*1e90*/  IMAD.U32 R0, R0, 0x10000, RZ ;  /* 0x0001000000007824 */ /* 0x004fcc00078e00ff */
[----:B------:R-:W0:Y:S02]  /*1ea0*/  F2I.FTZ.TRUNC.NTZ R0, R0 ;  /* 0x0000000000007305 */ /* 0x000e24000021f100 */
[----:B0-----:R-:W-:Y:S01]  /*1eb0*/  PRMT R19, R0, 0x7610, R19 ;  /* 0x0000761000137816 */ /* 0x001fe20000000013 */
[----:B------:R-:W-:Y:S06]  /*1ec0*/  BRA `(.L_x_31972) ;  /* 0x0000000400ac7947 */ /* 0x000fec0003800000 */
.L_x_31979:
        /* <DEDUP_REMOVED lines=10> */
.L_x_31986:
        /* <DEDUP_REMOVED lines=21> */
.L_x_31990:
[----:B------:R-:W-:Y:S05]  /*20c0*/  BSYNC.RECONVERGENT B1 ;  /* 0x0000000000017941 */ /* 0x000fea0003800200 */
.L_x_31989:
[----:B------:R-:W-:Y:S01]  /*20d0*/  IMAD.SHL.U32 R0, R0, 0x100000, RZ ;  /* 0x0010000000007824 */ /* 0x000fe200078e00ff */
[----:B------:R-:W-:-:S04]  /*20e0*/  LEA R2, R2, 0x3b800000, 0x17 ;  /* 0x3b80000002027811 */ /* 0x000fc800078eb8ff */
[----:B------:R-:W-:-:S07]  /*20f0*/  LOP3.LUT R0, R2, R0, R7, 0xfe, !PT ;  /* 0x0000000002007212 */ /* 0x000fce00078efe07 */
.L_x_31988:
[----:B------:R-:W-:Y:S05]  /*2100*/  BSYNC.RECONVERGENT B0 ;  /* 0x0000000000007941 */ /* 0x000fea0003800200 */
.L_x_31987:
[----:B------:R-:W0:Y:S02]  /*2110*/  F2I.FTZ.TRUNC.NTZ R0, R0 ;  /* 0x0000000000007305 */ /* 0x000e24000021f100 */
[----:B0-----:R-:W-:Y:S01]  /*2120*/  PRMT R19, R0, 0x7610, R19 ;  /* 0x0000761000137816 */ /* 0x001fe20000000013 */
[----:B------:R-:W-:Y:S06]  /*2130*/  BRA `(.L_x_31972) ;  /* 0x0000000400107947 */ /* 0x000fec0003800000 */
.L_x_31985:
        /* <DEDUP_REMOVED lines=21> */
.L_x_31994:
[----:B------:R-:W-:Y:S05]  /*2290*/  BSYNC.RECONVERGENT B1 ;  /* 0x0000000000017941 */ /* 0x000fea0003800200 */
.L_x_31993:
[----:B------:R-:W-:Y:S01]  /*22a0*/  IMAD.SHL.U32 R0, R0, 0x200000, RZ ;  /* 0x0020000000007824 */ /* 0x000fe200078e00ff */
[----:B------:R-:W-:-:S04]  /*22b0*/  LEA R2, R2, 0x37800000, 0x17 ;  /* 0x3780000002027811 */ /* 0x000fc800078eb8ff */
[----:B------:R-:W-:-:S07]  /*22c0*/  LOP3.LUT R0, R2, R0, R7, 0xfe, !PT ;  /* 0x0000000002007212 */ /* 0x000fce00078efe07 */
.L_x_31992:
[----:B------:R-:W-:Y:S05]  /*22d0*/  BSYNC.RECONVERGENT B0 ;  /* 0x0000000000007941 */ /* 0x000fea0003800200 */
.L_x_31991:
[----:B------:R-:W0:Y:S02]  /*22e0*/  F2I.FTZ.TRUNC.NTZ R0, R0 ;  /* 0x0000000000007305 */ /* 0x000e24000021f100 */
[----:B0-----:R-:W-:Y:S01]  /*22f0*/  PRMT R19, R0, 0x7610, R19 ;  /* 0x0000761000137816 */ /* 0x001fe20000000013 */
[----:B------:R-:W-:Y:S06]  /*2300*/  BRA `(.L_x_31972) ;  /* 0x00000000009c7947 */ /* 0x000fec0003800000 */
.L_x_31984:
[----:B------:R-:W-:-:S09]  /*2310*/  UISETP.NE.AND UP0, UPT, UR4, 0x1c, UPT ;  /* 0x0000001c0400788c */ /* 0x000fd2000bf05270 */
[----:B------:R-:W-:Y:S05]  /*2320*/  BRA.U !UP0, `(.L_x_31995) ;  /* 0x0000000108907547 */ /* 0x000fea000b800000 */
[----:B------:R-:W-:-:S09]  /*2330*/  UISETP.NE.AND UP0, UPT, UR4, 0x1d, UPT ;  /* 0x0000001d0400788c */ /* 0x000fd2000bf05270 */
[----:B------:R-:W-:Y:S05]  /*2340*/  BRA.U !UP0, `(.L_x_31996) ;  /* 0x0000000108807547 */ /* 0x000fea000b800000 */
[----:B------:R-:W-:-:S09]  /*2350*/  UISETP.NE.AND UP0, UPT, UR4, 0x2c, UPT ;  /* 0x0000002c0400788c */ /* 0x000fd2000bf05270 */
[----:B------:R-:W-:Y:S05]  /*2360*/  BRA.U !UP0, `(.L_x_31997) ;  /* 0x0000000108487547 */ /* 0x000fea000b800000 */
.L_x_31971:
        /* <DEDUP_REMOVED lines=16> */
.L_x_31998:
[----:B------:R-:W-:Y:S01]  /*2470*/  PRMT R19, RZ, 0x7610, R19 ;  /* 0x00007610ff137816 */ /* 0x000fe20000000013 */
[----:B------:R-:W-:Y:S06]  /*2480*/  BRA `(.L_x_31972) ;  /* 0x00000000003c7947 */ /* 0x000fec0003800000 */
.L_x_31997:
        /* <DEDUP_REMOVED lines=8> */
.L_x_32000:
[----:B------:R-:W-:Y:S05]  /*2510*/  BSYNC.RECONVERGENT B0 ;  /* 0x0000000000007941 */ /* 0x000fea0003800200 */
.L_x_31999:
[----:B------:R-:W0:Y:S02]  /*2520*/  F2I.FTZ.TRUNC.NTZ R0, R0 ;  /* 0x0000000000007305 */ /* 0x000e24000021f100 */
[----:B0-----:R-:W-:Y:S01]  /*2530*/  PRMT R19, R0, 0x7610, R19 ;  /* 0x0000761000137816 */ /* 0x001fe20000000013 */
[----:B------:R-:W-:Y:S06]  /*2540*/  BRA `(.L_x_31972) ;  /* 0x00000000000c7947 */ /* 0x000fec0003800000 */
.L_x_31996:
[----:B------:R2:W5:Y:S01]  /*2550*/  LDG.E.U8 R19, desc[UR36][R2.64] ;  /* 0x0000002402137981 */ /* 0x000562000c1e1100 */
[----:B------:R-:W-:Y:S05]  /*2560*/  BRA `(.L_x_31972) ;  /* 0x0000000000047947 */ /* 0x000fea0003800000 */
.L_x_31995:
[----:B------:R1:W5:Y:S02]  /*2570*/  LDG.E.U8 R19, desc[UR36][R2.64] ;  /* 0x0000002402137981 */ /* 0x000364000c1e1100 */
.L_x_31972:
        /* <DEDUP_REMOVED lines=16> */
.L_x_32004:
[----:B------:R3:W5:Y:S01]  /*2680*/  LDG.E.U8 R4, desc[UR36][R2.64] ;  /* 0x0000002402047981 */ /* 0x000762000c1e1100 */
[----:B------:R-:W-:Y:S05]  /*2690*/  BRA `(.L_x_32006) ;  /* 0x0000000c004c7947 */ /* 0x000fea0003800000 */
.L_x_32003:
        /* <DEDUP_REMOVED lines=8> */
.L_x_32008:
[----:B------:R1:W5:Y:S01]  /*2720*/  LDG.E.U8 R4, desc[UR36][R2.64] ;  /* 0x0000002402047981 */ /* 0x000362000c1e1100 */
[----:B------:R-:W-:Y:S05]  /*2730*/  BRA `(.L_x_32006) ;  /* 0x0000000c00247947 */ /* 0x000fea0003800000 */
.L_x_32007:
[----:B------:R2:W5:Y:S01]  /*2740*/  LDG.E.U16 R4, desc[UR36][R2.64] ;  /* 0x0000002402047981 */ /* 0x000562000c1e1500 */
[----:B------:R-:W-:Y:S05]  /*2750*/  BRA `(.L_x_32006) ;  /* 0x0000000c001c7947 */ /* 0x000fea0003800000 */
.L_x_32002:
        /* <DEDUP_REMOVED lines=9> */
.L_x_32010:
[----:B------:R-:W2:Y:S02]  /*27f0*/  LDG.E.U16 R0, desc[UR36][R2.64] ;  /* 0x0000002402007981 */ /* 0x000ea4000c1e1500 */
[----:B--2---:R-:W-:-:S06]  /*2800*/  HADD2.F32 R0, -RZ, R0.H0_H0 ;  /* 0x20000000ff007230 */ /* 0x004fcc0000004100 */
[----:B------:R-:W0:Y:S02]  /*2810*/  F2I.FTZ.TRUNC.NTZ R0, R0 ;  /* 0x0000000000007305 */ /* 0x000e24000021f100 */
[----:B0-----:R-:W-:Y:S01]  /*2820*/  PRMT R4, R0, 0x7610, R4 ;  /* 0x0000761000047816 */ /* 0x001fe20000000004 */
[----:B------:R-:W-:Y:S06]  /*2830*/  BRA `(.L_x_32006) ;  /* 0x0000000800e47947 */ /* 0x000fec0003800000 */
.L_x_32009:
        /* <DEDUP_REMOVED lines=9> */
.L_x_32012:
[----:B------:R-:W2:Y:S02]  /*28d0*/  LDG.E.U16 R2, desc[UR36][R2.64] ;  /* 0x0000002402027981 */ /* 0x000ea4000c1e1500 */
[----:B--2---:R-:W-:-:S06]  /*28e0*/  HADD2.F32 R0, -RZ, R2.H0_H0 ;  /* 0x20000002ff007230 */ /* 0x004fcc0000004100 */
[----:B------:R-:W0:Y:S02]  /*28f0*/  F2I.FTZ.TRUNC.NTZ R0, R0 ;  /* 0x0000000000007305 */ /* 0x000e24000021f100 */
[----:B0-----:R-:W-:Y:S01]  /*2900*/  PRMT R4, R0, 0x7610, R4 ;  /* 0x0000761000047816 */ /* 0x001fe20000000004 */
[----:B------:R-:W-:Y:S06]  /*2910*/  BRA `(.L_x_32006) ;  /* 0x0000000800ac7947 */ /* 0x000fec0003800000 */
.L_x_32011:
[----:B------:R-:W2:Y:S02]  /*2920*/  LDG.E.64 R2, desc[UR36][R2.64] ;  /* 0x0000002402027981 */ /* 0x000ea4000c1e1b00 */
[----:B--2---:R0:W1:Y:S01]  /*2930*/  F2I.F64.TRUNC R4, R2 ;  /* 0x0000000200047311 */ /* 0x004062000030d100 */
[----:B------:R-:W-:Y:S05]  /*2940*/  BRA `(.L_x_32006) ;  /* 0x0000000800a07947 */ /* 0x000fea0003800000 */
.L_x_32001:
        /* <DEDUP_REMOVED lines=12> */
.L_x_32015:
[----:B------:R-:W2:Y:S02]  /*2a10*/  LDG.E.64 R2, desc[UR36][R2.64] ;  /* 0x0000002402027981 */ /* 0x000ea4000c1e1b00 */
[----:B--2---:R0:W1:Y:S01]  /*2a20*/  F2I.F64.TRUNC R4, R2 ;  /* 0x0000000200047311 */ /* 0x004062000030d100 */
[----:B------:R-:W-:Y:S05]  /*2a30*/  BRA `(.L_x_32006) ;  /* 0x0000000800647947 */ /* 0x000fea0003800000 */
.L_x_32014:
        /* <DEDUP_REMOVED lines=27> */
.L_x_32017:
        /* <DEDUP_REMOVED lines=14> */
.L_x_32016:
[----:B------:R-:W2:Y:S02]  /*2cd0*/  LDG.E.U16 R0, desc[UR36][R2.64] ;  /* 0x0000002402007981 */ /* 0x000ea4000c1e1500 */
[----:B--2---:R-:W-:-:S06]  /*2ce0*/  IMAD.U32 R0, R0, 0x10000, RZ ;  /* 0x0001000000007824 */ /* 0x004fcc00078e00ff */
[----:B------:R-:W0:Y:S02]  /*2cf0*/  F2I.FTZ.TRUNC.NTZ R0, R0 ;  /* 0x0000000000007305 */ /* 0x000e24000021f100 */
[----:B0-----:R-:W-:Y:S01]  /*2d00*/  PRMT R4, R0, 0x7610, R4 ;  /* 0x0000761000047816 */ /* 0x001fe20000000004 */
[----:B------:R-:W-:Y:S06]  /*2d10*/  BRA `(.L_x_32006) ;  /* 0x0000000400ac7947 */ /* 0x000fec0003800000 */
.L_x_32013:
        /* <DEDUP_REMOVED lines=10> */
.L_x_32020:
        /* <DEDUP_REMOVED lines=21> */
.L_x_32024:
[----:B------:R-:W-:Y:S05]  /*2f10*/  BSYNC.RECONVERGENT B1 ;  /* 0x0000000000017941 */ /* 0x000fea0003800200 */
.L_x_32023:
[----:B------:R-:W-:Y:S01]  /*2f20*/  IMAD.SHL.U32 R0, R0, 0x100000, RZ ;  /* 0x0010000000007824 */ /* 0x000fe200078e00ff */
[----:B------:R-:W-:-:S04]  /*2f30*/  LEA R2, R2, 0x3b800000, 0x17 ;  /* 0x3b80000002027811 */ /* 0x000fc800078eb8ff */
[----:B------:R-:W-:-:S07]  /*2f40*/  LOP3.LUT R0, R2, R0, R7, 0xfe, !PT ;  /* 0x0000000002007212 */ /* 0x000fce00078efe07 */
.L_x_32022:
[----:B------:R-:W-:Y:S05]  /*2f50*/  BSYNC.RECONVERGENT B0 ;  /* 0x0000000000007941 */ /* 0x000fea0003800200 */
.L_x_32021:
[----:B------:R-:W0:Y:S02]  /*2f60*/  F2I.FTZ.TRUNC.NTZ R0, R0 ;  /* 0x0000000000007305 */ /* 0x000e24000021f100 */
[----:B0-----:R-:W-:Y:S01]  /*2f70*/  PRMT R4, R0, 0x7610, R4 ;  /* 0x0000761000047816 */ /* 0x001fe20000000004 */
[----:B------:R-:W-:Y:S06]  /*2f80*/  BRA `(.L_x_32006) ;  /* 0x0000000400107947 */ /* 0x000fec0003800000 */
.L_x_32019:
        /* <DEDUP_REMOVED lines=21> */
.L_x_32028:
[----:B------:R-:W-:Y:S05]  /*30e0*/  BSYNC.RECONVERGENT B1 ;  /* 0x0000000000017941 */ /* 0x000fea0003800200 */
.L_x_32027:
[----:B------:R-:W-:Y:S01]  /*30f0*/  IMAD.SHL.U32 R0, R0, 0x200000, RZ ;  /* 0x0020000000007824 */ /* 0x000fe200078e00ff */
[----:B------:R-:W-:-:S04]  /*3100*/  LEA R2, R2, 0x37800000, 0x17 ;  /* 0x3780000002027811 */ /* 0x000fc800078eb8ff */
[----:B------:R-:W-:-:S07]  /*3110*/  LOP3.LUT R0, R2, R0, R7, 0xfe, !PT ;  /* 0x0000000002007212 */ /* 0x000fce00078efe07 */
.L_x_32026:
[----:B------:R-:W-:Y:S05]  /*3120*/  BSYNC.RECONVERGENT B0 ;  /* 0x0000000000007941 */ /* 0x000fea0003800200 */
.L_x_32025:
[----:B------:R-:W0:Y:S02]  /*3130*/  F2I.FTZ.TRUNC.NTZ R0, R0 ;  /* 0x0000000000007305 */ /* 0x000e24000021f100 */
[----:B0-----:R-:W-:Y:S01]  /*3140*/  PRMT R4, R0, 0x7610, R4 ;  /* 0x0000761000047816 */ /* 0x001fe20000000004 */
[----:B------:R-:W-:Y:S06]  /*3150*/  BRA `(.L_x_32006) ;  /* 0x00000000009c7947 */ /* 0x000fec0003800000 */
.L_x_32018:
[----:B------:R-:W-:-:S09]  /*3160*/  UISETP.NE.AND UP0, UPT, UR4, 0x1c, UPT ;  /* 0x0000001c0400788c */ /* 0x000fd2000bf05270 */
[----:B------:R-:W-:Y:S05]  /*3170*/  BRA.U !UP0, `(.L_x_32029) ;  /* 0x0000000108907547 */ /* 0x000fea000b800000 */
[----:B------:R-:W-:-:S09]  /*3180*/  UISETP.NE.AND UP0, UPT, UR4, 0x1d, UPT ;  /* 0x0000001d0400788c */ /* 0x000fd2000bf05270 */
[----:B------:R-:W-:Y:S05]  /*3190*/  BRA.U !UP0, `(.L_x_32030) ;  /* 0x0000000108807547 */ /* 0x000fea000b800000 */
[----:B------:R-:W-:-:S09]  /*31a0*/  UISETP.NE.AND UP0, UPT, UR4, 0x2c, UPT ;  /* 0x0000002c0400788c */ /* 0x000fd2000bf05270 */
[----:B------:R-:W-:Y:S05]  /*31b0*/  BRA.U !UP0, `(.L_x_32031) ;  /* 0x0000000108487547 */ /* 0x000fea000b800000 */
.L_x_32005:
        /* <DEDUP_REMOVED lines=15> */
[----:B--2-45:R-:W-:Y:S05]  /*32b0*/  CALL.ABS.NOINC R2 ;  /* 0x0000000002007343 */ /* 0x034fea0003c00000 */
.L_x_32032:
[----:B------:R-:W-:Y:S01]  /*32c0*/  PRMT R4, RZ, 0x7610, R4 ;  /* 0x00007610ff047816 */ /* 0x000fe20000000004 */
[----:B------:R-:W-:Y:S06]  /*32d0*/  BRA `(.L_x_32006) ;  /* 0x00000000003c7947 */ /* 0x000fec0003800000 */
.L_x_32031:
        /* <DEDUP_REMOVED lines=8> */
.L_x_32034:
[----:B------:R-:W-:Y:S05]  /*3360*/  BSYNC.RECONVERGENT B0 ;  /* 0x0000000000007941 */ /* 0x000fea0003800200 */
.L_x_32033:
[----:B------:R-:W0:Y:S02]  /*3370*/  F2I.FTZ.TRUNC.NTZ R0, R0 ;  /* 0x0000000000007305 */ /* 0x000e24000021f100 */
[----:B0-----:R-:W-:Y:S01]  /*3380*/  PRMT R4, R0, 0x7610, R4 ;  /* 0x0000761000047816 */ /* 0x001fe20000000004 */
[----:B------:R-:W-:Y:S06]  /*3390*/  BRA `(.L_x_32006) ;  /* 0x00000000000c7947 */ /* 0x000fec0003800000 */
.L_x_32030:
[----:B------:R0:W5:Y:S01]  /*33a0*/  LDG.E.U8 R4, desc[UR36][R2.64] ;  /* 0x0000002402047981 */ /* 0x000162000c1e1100 */
[----:B------:R-:W-:Y:S05]  /*33b0*/  BRA `(.L_x_32006) ;  /* 0x0000000000047947 */ /* 0x000fea0003800000 */
.L_x_32029:
[----:B------:R0:W5:Y:S02]  /*33c0*/  LDG.E.U8 R4, desc[UR36][R2.64] ;  /* 0x0000002402047981 */ /* 0x000164000c1e1100 */
.L_x_32006:
[----:B-1--45:R-:W-:Y:S01]  /*33d0*/  LOP3.LUT R0, R4, R19, RZ, 0x3c, !PT ;  /* 0x0000001304007212 */ /* 0x032fe200078e3cff */
[----:B------:R-:W-:Y:S03]  /*33e0*/  BSSY.RECONVERGENT B0, `(.L_x_32035) ;  /* 0x000001b000007945 */ /* 0x000fe60003800200 */
[----:B------:R-:W-:-:S04]  /*33f0*/  PRMT R0, R0, 0x8880, RZ ;  /* 0x0000888000007816 */ /* 0x000fc800000000ff */
[----:B------:R-:W-:-:S13]  /*3400*/  ISETP.GT.AND P0, PT, R0, -0x1, PT ;  /* 0xffffffff0000780c */ /* 0x000fda0003f04270 */
[----:B------:R-:W-:Y:S05]  /*3410*/  @P0 BRA `(.L_x_32036) ;  /* 0x0000000000480947 */ /* 0x000fea0003800000 */
[C---:B------:R-:W-:Y:S02]  /*3420*/  PRMT R5, R19.reuse, 0x8880, RZ ;  /* 0x0000888013057816 */ /* 0x040fe400000000ff */
[----:B0-23--:R-:W-:Y:S02]  /*3430*/  PRMT R3, R19, 0x8880, RZ ;  /* 0x0000888013037816 */ /* 0x00dfe400000000ff */
[----:B------:R-:W-:Y:S02]  /*3440*/  PRMT R0, R4, 0x8880, RZ ;  /* 0x0000888004007816 */ /* 0x000fe400000000ff */
[----:B------:R-:W-:Y:S02]  /*3450*/  PRMT R5, R5, 0x7710, RZ ;  /* 0x0000771005057816 */ /* 0x000fe400000000ff */
[----:B------:R-:W-:-:S07]  /*3460*/  MOV R2, 0x3480 ;  /* 0x0000348000027802 */ /* 0x000fce0000000f00 */
[----:B------:R-:W-:Y:S05]  /*3470*/  CALL.REL.NOINC `($__internal_42_$__cuda_sm20_div_s16) ;  /* 0x000000dc00307944 */ /* 0x000fea0003c00000 */
[----:B------:R-:W-:Y:S02]  /*3480*/  PRMT R3, R4, 0x8880, RZ ;  /* 0x0000888004037816 */ /* 0x000fe400000000ff */
[----:B------:R-:W-:-:S05]  /*3490*/  PRMT R2, R0, 0x9910, RZ ;  /* 0x0000991000027816 */ /* 0x000fca00000000ff */
[----:B------:R-:W-:-:S04]  /*34a0*/  IMAD R2, R3, R2, RZ ;  /* 0x0000000203027224 */ /* 0x000fc800078e02ff */
[----:B------:R-:W-:-:S05]  /*34b0*/  IMAD.MOV R2, RZ, RZ, -R2 ;  /* 0x000000ffff027224 */ /* 0x000fca00078e0a02 */
[----:B------:R-:W-:-:S05]  /*34c0*/  PRMT R2, R2, 0x7710, RZ ;  /* 0x0000771002027816 */ /* 0x000fca00000000ff */
[----:B------:R-:W-:-:S05]  /*34d0*/  IMAD.IADD R5, R5, 0x1, R2 ;  /* 0x0000000105057824 */ /* 0x000fca00078e0202 */
[----:B------:R-:W-:-:S04]  /*34e0*/  PRMT R2, R5, 0x9910, RZ ;  /* 0x0000991005027816 */ /* 0x000fc800000000ff */
[----:B------:R-:W-:Y:S01]  /*34f0*/  ISETP.NE.AND P0, PT, R2, RZ, PT ;  /* 0x000000ff0200720c */ /* 0x000fe20003f05270 */
[----:B------:R-:W-:-:S12]  /*3500*/  VIADD R2, R0, 0xffffffff ;  /* 0xffffffff00027836 */ /* 0x000fd80000000000 */
[----:B------:R-:W-:-:S05]  /*3510*/  @!P0 IMAD.MOV R2, RZ, RZ, R0 ;  /* 0x000000ffff028224 */ /* 0x000fca00078e0200 */
[----:B------:R-:W-:Y:S01]  /*3520*/  PRMT R5, R2, 0x7610, R5 ;  /* 0x0000761002057816 */ /* 0x000fe20000000005 */
[----:B------:R-:W-:Y:S06]  /*3530*/  BRA `(.L_x_32037) ;  /* 0x0000000000147947 */ /* 0x000fec0003800000 */
.L_x_32036:
[----:B0-23--:R-:W-:Y:S02]  /*3540*/  PRMT R3, R19, 0x8880, RZ ;  /* 0x0000888013037816 */ /* 0x00dfe400000000ff */
[----:B------:R-:W-:Y:S02]  /*3550*/  PRMT R0, R4, 0x8880, RZ ;  /* 0x0000888004007816 */ /* 0x000fe400000000ff */
[----:B------:R-:W-:-:S07]  /*3560*/  MOV R2, 0x3580 ;  /* 0x0000358000027802 */ /* 0x000fce0000000f00 */
[----:B------:R-:W-:Y:S05]  /*3570*/  CALL.REL.NOINC `($__internal_42_$__cuda_sm20_div_s16) ;  /* 0x000000d800f07944 */ /* 0x000fea0003c00000 */
[----:B------:R-:W-:-:S07]  /*3580*/  PRMT R5, R0, 0x7610, R5 ;  /* 0x0000761000057816 */ /* 0x000fce0000000005 */
.L_x_32037:
[----:B------:R-:W-:Y:S05]  /*3590*/  BSYNC.RECONVERGENT B0 ;  /* 0x0000000000007941 */ /* 0x000fea0003800200 */
.L_x_32035:
        /* <DEDUP_REMOVED lines=16> */
.L_x_32041:
[----:B------:R1:W-:Y:S01]  /*36a0*/  STG.E.U8 desc[UR36][R2.64], R5 ;  /* 0x0000000502007986 */ /* 0x0003e2000c101124 */
[----:B------:R-:W-:Y:S05]  /*36b0*/  BRA `(.L_x_32043) ;  /* 0x0000000c00887947 */ /* 0x000fea0003800000 */
.L_x_32040:
[----:B------:R-:W-:-:S09]  /*36c0*/  UISETP.NE.AND UP0, UPT, UR4, 0x2, UPT ;  /* 0x000000020400788c */ /* 0x000fd2000bf05270 */
[----:B------:R-:W-:Y:S05]  /*36d0*/  BRA.U !UP0, `(.L_x_32044) ;  /* 0x0000000108387547 */ /* 0x000fea000b800000 */
[----:B------:R-:W-:-:S09]  /*36e0*/  UISETP.NE.AND UP0, UPT, UR4, 0x3, UPT ;  /* 0x000000030400788c */ /* 0x000fd2000bf05270 */
[----:B------:R-:W-:Y:S05]  /*36f0*/  BRA.U !UP0, `(.L_x_32045) ;  /* 0x0000000108207547 */ /* 0x000fea000b800000 */
[----:B------:R-:W-:-:S09]  /*3700*/  UISETP.NE.AND UP0, UPT, UR4, 0x4, UPT ;  /* 0x000000040400788c */ /* 0x000fd2000bf05270 */
[----:B------:R-:W-:Y:S05]  /*3710*/  BRA.U UP0, `(.L_x_32042) ;  /* 0x0000000900c47547 */ /* 0x000fea000b800000 */
[----:B------:R-:W-:-:S04]  /*3720*/  LOP3.LUT R5, R5, 0xffff, RZ, 0xc0, !PT ;  /* 0x0000ffff05057812 */ /* 0x000fc800078ec0ff */
[----:B------:R-:W-:-:S05]  /*3730*/  PRMT R5, R5, 0x8880, RZ ;  /* 0x0000888005057816 */ /* 0x000fca00000000ff */
[----:B------:R-:W-:-:S05]  /*3740*/  IMAD.MOV.U32 R4, RZ, RZ, R5 ;  /* 0x000000ffff047224 */ /* 0x000fca00078e0005 */
[----:B------:R-:W-:-:S05]  /*3750*/  SHF.R.S32.HI R5, RZ, 0x1f, R4 ;  /* 0x0000001fff057819 */ /* 0x000fca0000011404 */
[----:B------:R4:W-:Y:S01]  /*3760*/  STG.E.64 desc[UR36][R2.64], R4 ;  /* 0x0000000402007986 */ /* 0x0009e2000c101b24 */
[----:B------:R-:W-:Y:S05]  /*3770*/  BRA `(.L_x_32043) ;  /* 0x0000000c00587947 */ /* 0x000fea0003800000 */
.L_x_32045:
[----:B------:R-:W-:-:S04]  /*3780*/  LOP3.LUT R5, R5, 0xffff, RZ, 0xc0, !PT ;  /* 0x0000ffff05057812 */ /* 0x000fc800078ec0ff */
[----:B------:R-:W-:-:S05]  /*3790*/  PRMT R5, R5, 0x8880, RZ ;  /* 0x0000888005057816 */ /* 0x000fca00000000ff */
[----:B------:R3:W-:Y:S01]  /*37a0*/  STG.E desc[UR36][R2.64], R5 ;  /* 0x0000000502007986 */ /* 0x0007e2000c101924 */
[----:B------:R-:W-:Y:S05]  /*37b0*/  BRA `(.L_x_32043) ;  /* 0x0000000c00487947 */ /* 0x000fea0003800000 */
.L_x_32044:
[----:B------:R-:W-:-:S04]  /*37c0*/  PRMT R5, R5, 0x8880, RZ ;  /* 0x0000888005057816 */ /* 0x000fc800000000ff */
[----:B------:R-:W-:-:S05]  /*37d0*/  PRMT R5, R5, 0x7710, RZ ;  /* 0x0000771005057816 */ /* 0x000fca00000000ff */
[----:B------:R2:W-:Y:S01]  /*37e0*/  STG.E.U16 desc[UR36][R2.64], R5 ;  /* 0x0000000502007986 */ /* 0x0005e2000c101524 */
[----:B------:R-:W-:Y:S05]  /*37f0*/  BRA `(.L_x_32043) ;  /* 0x0000000c00387947 */ /* 0x000fea0003800000 */
.L_x_32039:
[----:B------:R-:W-:-:S09]  /*3800*/  UISETP.GT.AND UP0, UPT, UR4, 0x6, UPT ;  /* 0x000000060400788c */ /* 0x000fd2000bf04270 */
[----:B------:R-:W-:Y:S05]  /*3810*/  BRA.U UP0, `(.L_x_32046) ;  /* 0x00000001002c7547 */ /* 0x000fea000b800000 */
[----:B------:R-:W-:-:S09]  /*3820*/  UISETP.NE.AND UP0, UPT, UR4, 0x5, UPT ;  /* 0x000000050400788c */ /* 0x000fd2000bf05270 */
[----:B------:R-:W-:Y:S05]  /*3830*/  BRA.U !UP0, `(.L_x_32047) ;  /* 0x0000000108147547 */ /* 0x000fea000b800000 */
[----:B------:R-:W-:-:S09]  /*3840*/  UISETP.NE.AND UP0, UPT, UR4, 0x6, UPT ;  /* 0x000000060400788c */ /* 0x000fd2000bf05270 */
[----:B------:R-:W-:Y:S05]  /*3850*/  BRA.U UP0, `(.L_x_32042) ;  /* 0x0000000900747547 */ /* 0x000fea000b800000 */
[----:B------:R-:W0:Y:S02]  /*3860*/  I2F.S8 R5, R5 ;  /* 0x0000000500057306 */ /* 0x000e240000001400 */
[----:B0-----:R0:W-:Y:S01]  /*3870*/  STG.E desc[UR36][R2.64], R5 ;  /* 0x0000000502007986 */ /* 0x0011e2000c101924 */
[----:B------:R-:W-:Y:S05]  /*3880*/  BRA `(.L_x_32043) ;  /* 0x0000000c00147947 */ /* 0x000fea0003800000 */
.L_x_32047:
[----:B------:R-:W0:Y:S02]  /*3890*/  I2F.S8 R0, R5 ;  /* 0x0000000500007306 */ /* 0x000e240000001400 */
[----:B0-----:R-:W-:-:S05]  /*38a0*/  F2FP.F16.F32.PACK_AB R0, RZ, R0 ;  /* 0x00000000ff00723e */ /* 0x001fca00000000ff */
[----:B------:R0:W-:Y:S01]  /*38b0*/  STG.E.U16 desc[UR36][R2.64], R0 ;  /* 0x0000000002007986 */ /* 0x0001e2000c101524 */
[----:B------:R-:W-:Y:S05]  /*38c0*/  BRA `(.L_x_32043) ;  /* 0x0000000c00047947 */ /* 0x000fea0003800000 */
.L_x_32046:
[----:B------:R-:W-:-:S09]  /*38d0*/  UISETP.NE.AND UP0, UPT, UR4, 0x7, UPT ;  /* 0x000000070400788c */ /* 0x000fd2000bf05270 */
[----:B------:R-:W-:Y:S05]  /*38e0*/  BRA.U !UP0, `(.L_x_32048) ;  /* 0x0000000108347547 */ /* 0x000fea000b800000 */
[----:B------:R-:W-:-:S09]  /*38f0*/  UISETP.NE.AND UP0, UPT, UR4, 0x8, UPT ;  /* 0x000000080400788c */ /* 0x000fd2000bf05270 */
[----:B------:R-:W-:Y:S05]  /*3900*/  BRA.U !UP0, `(.L_x_32049) ;  /* 0x0000000108187547 */ /* 0x000fea000b800000 */
[----:B------:R-:W-:-:S09]  /*3910*/  UISETP.NE.AND UP0, UPT, UR4, 0x9, UPT ;  /* 0x000000090400788c */ /* 0x000fd2000bf05270 */
[----:B------:R-:W-:Y:S05]  /*3920*/  BRA.U UP0, `(.L_x_32042) ;  /* 0x0000000900407547 */ /* 0x000fea000b800000 */
[----:B------:R-:W0:Y:S01]  /*3930*/  I2F.S8 R6, R5 ;  /* 0x0000000500067306 */ /* 0x000e220000001400 */
[----:B------:R-:W-:-:S05]  /*3940*/  HFMA2 R7, -RZ, RZ, 0, 0 ;  /* 0x00000000ff077431 */ /* 0x000fca00000001ff */
[----:B0-----:R0:W-:Y:S01]  /*3950*/  STG.E.64 desc[UR36][R2.64], R6 ;  /* 0x0000000602007986 */ /* 0x0011e2000c101b24 */
[----:B------:R-:W-:Y:S05]  /*3960*/  BRA `(.L_x_32043) ;  /* 0x0000000800dc7947 */ /* 0x000fea0003800000 */
.L_x_32049:
[----:B------:R-:W0:Y:S02]  /*3970*/  I2F.S8 R5, R5 ;  /* 0x0000000500057306 */ /* 0x000e240000001400 */
[----:B0-----:R-:W-:-:S04]  /*3980*/  F2FP.F16.F32.PACK_AB R5, RZ, R5 ;  /* 0x00000005ff05723e */ /* 0x001fc800000000ff */
[----:B------:R-:W-:-:S05]  /*3990*/  PRMT R5, R5, 0x5410, RZ ;  /* 0x0000541005057816 */ /* 0x000fca00000000ff */
[----:B------:R0:W-:Y:S01]  /*39a0*/  STG.E desc[UR36][R2.64], R5 ;  /* 0x0000000502007986 */ /* 0x0001e2000c101924 */
[----:B------:R-:W-:Y:S05]  /*39b0*/  BRA `(.L_x_32043) ;  /* 0x0000000800c87947 */ /* 0x000fea0003800000 */
.L_x_32048:
[----:B------:R-:W-:-:S04]  /*39c0*/  PRMT R4, R5, 0x8880, RZ ;  /* 0x0000888005047816 */ /* 0x000fc800000000ff */
[----:B------:R-:W-:-:S06]  /*39d0*/  PRMT R4, R4, 0x7710, RZ ;  /* 0x0000771004047816 */ /* 0x000fcc00000000ff */
[----:B------:R-:W0:Y:S02]  /*39e0*/  I2F.F64.S16 R4, R4 ;  /* 0x0000000400047312 */ /* 0x000e240000101c00 */
[----:B0-----:R0:W-:Y:S01]  /*39f0*/  STG.E.64 desc[UR36][R2.64], R4 ;  /* 0x0000000402007986 */ /* 0x0011e2000c101b24 */
[----:B------:R-:W-:Y:S05]  /*3a00*/  BRA `(.L_x_32043) ;  /* 0x0000000800b47947 */ /* 0x000fea0003800000 */
.L_x_32038:
        /* <DEDUP_REMOVED lines=8> */
[----:B------:R-:W-:-:S04]  /*3a90*/  LOP3.LUT P0, RZ, R5, 0xff, RZ, 0xc0, !PT ;  /* 0x000000ff05ff7812 */ /* 0x000fc8000780c0ff */
[----:B------:R-:W-:-:S05]  /*3aa0*/  SEL R5, RZ, 0x1, !P0 ;  /* 0x00000001ff057807 */ /* 0x000fca0004000000 */
[----:B------:R0:W-:Y:S01]  /*3ab0*/  STG.E.U8 desc[UR36][R2.64], R5 ;  /* 0x0000000502007986 */ /* 0x0001e2000c101124 */
[----:B------:R-:W-:Y:S05]  /*3ac0*/  BRA `(.L_x_32043) ;  /* 0x0000000800847947 */ /* 0x000fea0003800000 */
.L_x_32052:
[----:B------:R-:W-:Y:S02]  /*3ad0*/  PRMT R4, R5, 0x8880, RZ ;  /* 0x0000888005047816 */ /* 0x000fe400000000ff */
[----:B------:R-:W-:Y:S02]  /*3ae0*/  CS2R R6, SRZ ;  /* 0x0000000000067805 */ /* 0x000fe4000001ff00 */
[----:B------:R-:W-:-:S06]  /*3af0*/  PRMT R4, R4, 0x7710, RZ ;  /* 0x0000771004047816 */ /* 0x000fcc00000000ff */
[----:B------:R-:W0:Y:S02]  /*3b00*/  I2F.F64.S16 R4, R4 ;  /* 0x0000000400047312 */ /* 0x000e240000101c00 */
[----:B0-----:R0:W-:Y:S01]  /*3b10*/  STG.E.128 desc[UR36][R2.64], R4 ;  /* 0x0000000402007986 */ /* 0x0011e2000c101d24 */
[----:B------:R-:W-:Y:S05]  /*3b20*/  BRA `(.L_x_32043) ;  /* 0x00000008006c7947 */ /* 0x000fea0003800000 */
.L_x_32051:
[----:B------:R-:W-:-:S09]  /*3b30*/  UISETP.NE.AND UP0, UPT, UR4, 0xf, UPT ;  /* 0x0000000f0400788c */ /* 0x000fd2000bf05270 */
[----:B------:R-:W-:Y:S05]  /*3b40*/  BRA.U !UP0, `(.L_x_32053) ;  /* 0x0000000108a07547 */ /* 0x000fea000b800000 */
[----:B------:R-:W-:-:S09]  /*3b50*/  UISETP.NE.AND UP0, UPT, UR4, 0x17, UPT ;  /* 0x000000170400788c */ /* 0x000fd2000bf05270 */
[----:B------:R-:W-:Y:S05]  /*3b60*/  BRA.U !UP0, `(.L_x_32054) ;  /* 0x00000001084c7547 */ /* 0x000fea000b800000 */
[----:B------:R-:W-:-:S09]  /*3b70*/  UISETP.NE.AND UP0, UPT, UR4, 0x18, UPT ;  /* 0x000000180400788c */ /* 0x000fd2000bf05270 */
[----:B------:R-:W-:Y:S05]  /*3b80*/  BRA.U UP0, `(.L_x_32042) ;  /* 0x0000000500a87547 */ /* 0x000fea000b800000 */
[----:B------:R-:W0:Y:S01]  /*3b90*/  I2F.S8 R5, R5 ;  /* 0x0000000500057306 */ /* 0x000e220000001400 */
        /* <DEDUP_REMOVED lines=12> */
.L_x_32056:
[----:B------:R-:W-:Y:S05]  /*3c60*/  BSYNC.RECONVERGENT B0 ;  /* 0x0000000000007941 */ /* 0x000fea0003800200 */
.L_x_32055:
[----:B------:R-:W-:-:S05]  /*3c70*/  LOP3.LUT R7, R0, 0x80, R7, 0xf8, !PT ;  /* 0x0000008000077812 */ /* 0x000fca00078ef807 */
[----:B------:R0:W-:Y:S01]  /*3c80*/  STG.E.U8 desc[UR36][R2.64], R7 ;  /* 0x0000000702007986 */ /* 0x0001e2000c101124 */
[----:B------:R-:W-:Y:S05]  /*3c90*/  BRA `(.L_x_32043) ;  /* 0x0000000800107947 */ /* 0x000fea0003800000 */
.L_x_32054:
[----:B------:R-:W0:Y:S01]  /*3ca0*/  I2F.S8 R5, R5 ;  /* 0x0000000500057306 */ /* 0x000e220000001400 */
        /* <DEDUP_REMOVED lines=14> */
.L_x_32058:
[----:B------:R-:W-:Y:S05]  /*3d90*/  BSYNC.RECONVERGENT B0 ;  /* 0x0000000000007941 */ /* 0x000fea0003800200 */
.L_x_32057:
[----:B------:R-:W-:-:S05]  /*3da0*/  LOP3.LUT R7, R0, 0x80, R7, 0xf8, !PT ;  /* 0x0000008000077812 */ /* 0x000fca00078ef807 */
[----:B------:R0:W-:Y:S01]  /*3db0*/  STG.E.U8 desc[UR36][R2.64], R7 ;  /* 0x0000000702007986 */ /* 0x0001e2000c101124 */
[----:B------:R-:W-:Y:S05]  /*3dc0*/  BRA `(.L_x_32043) ;  /* 0x0000000400c47947 */ /* 0x000fea0003800000 */
.L_x_32053:
[----:B------:R-:W0:Y:S02]  /*3dd0*/  I2F.S8 R0, R5 ;  /* 0x0000000500007306 */ /* 0x000e240000001400 */
[----:B0-----:R-:W-:-:S05]  /*3de0*/  F2FP.BF16.F32.PACK_AB R0, RZ, R0 ;  /* 0x00000000ff00723e */ /* 0x001fca00000010ff */
[----:B------:R0:W-:Y:S01]  /*3df0*/  STG.E.U16 desc[UR36][R2.64], R0 ;  /* 0x0000000002007986 */ /* 0x0001e2000c101524 */
[----:B------:R-:W-:Y:S05]  /*3e00*/  BRA `(.L_x_32043) ;  /* 0x0000000400b47947 */ /* 0x000fea0003800000 */
.L_x_32050:
        /* <DEDUP_REMOVED lines=8> */
[----:B------:R-:W-:-:S04]  /*3e90*/  PRMT R5, R5, 0x8880, RZ ;  /* 0x0000888005057816 */ /* 0x000fc800000000ff */
[----:B------:R-:W-:-:S05]  /*3ea0*/  PRMT R5, R5, 0x7710, RZ ;  /* 0x0000771005057816 */ /* 0x000fca00000000ff */
[----:B------:R0:W-:Y:S01]  /*3eb0*/  STG.E.U16 desc[UR36][R2.64], R5 ;  /* 0x0000000502007986 */ /* 0x0001e2000c101524 */
[----:B------:R-:W-:Y:S05]  /*3ec0*/  BRA `(.L_x_32043) ;  /* 0x0000000400847947 */ /* 0x000fea0003800000 */
.L_x_32061:
[----:B------:R-:W0:Y:S01]  /*3ed0*/  I2F.S8 R5, R5 ;  /* 0x0000000500057306 */ /* 0x000e220000001400 */
        /* <DEDUP_REMOVED lines=12> */
.L_x_32064:
[----:B------:R-:W-:-:S04]  /*3fa0*/  SHF.R.U32.HI R0, RZ, 0x14, R5 ;  /* 0x00000014ff007819 */ /* 0x000fc80000011605 */
[----:B------:R-:W-:-:S04]  /*3fb0*/  LOP3.LUT R0, R0, 0x1, RZ, 0xc0, !PT ;  /* 0x0000000100007812 */ /* 0x000fc800078ec0ff */
[----:B------:R-:W-:-:S04]  /*3fc0*/  IADD3 R0, PT, PT, R5, 0x487ffff, R0 ;  /* 0x0487ffff05007810 */ /* 0x000fc80007ffe000 */
[----:B------:R-:W-:-:S04]  /*3fd0*/  SHF.R.U32.HI R0, RZ, 0x14, R0 ;  /* 0x00000014ff007819 */ /* 0x000fc80000011600 */
[----:B------:R-:W-:-:S07]  /*3fe0*/  LOP3.LUT R4, R0, 0xff, RZ, 0xc0, !PT ;  /* 0x000000ff00047812 */ /* 0x000fce00078ec0ff */
.L_x_32065:
[----:B------:R-:W-:-:S04]  /*3ff0*/  SHF.R.U32.HI R5, RZ, 0x18, R5 ;  /* 0x00000018ff057819 */ /* 0x000fc80000011605 */
[----:B------:R-:W-:-:S04]  /*4000*/  LOP3.LUT R4, R4, 0x80, R5, 0xf8, !PT ;  /* 0x0000008004047812 */ /* 0x000fc800078ef805 */
[----:B------:R-:W-:-:S07]  /*4010*/  PRMT R0, R4, 0x7610, R0 ;  /* 0x0000761004007816 */ /* 0x000fce0000000000 */
.L_x_32063:
[----:B------:R-:W-:Y:S05]  /*4020*/  BSYNC.RECONVERGENT B0 ;  /* 0x0000000000007941 */ /* 0x000fea0003800200 */
.L_x_32062:
[----:B------:R0:W-:Y:S01]  /*4030*/  STG.E.U8 desc[UR36][R2.64], R0 ;  /* 0x0000000002007986 */ /* 0x0001e2000c101124 */
[----:B------:R-:W-:Y:S05]  /*4040*/  BRA `(.L_x_32043) ;  /* 0x0000000400247947 */ /* 0x000fea0003800000 */
.L_x_32060:
        /* <DEDUP_REMOVED lines=13> */
.L_x_32068:
[----:B------:R-:W-:-:S04]  /*4120*/  SHF.R.U32.HI R0, RZ, 0x15, R5 ;  /* 0x00000015ff007819 */ /* 0x000fc80000011605 */
[----:B------:R-:W-:-:S04]  /*4130*/  LOP3.LUT R0, R0, 0x1, RZ, 0xc0, !PT ;  /* 0x0000000100007812 */ /* 0x000fc800078ec0ff */
[----:B------:R-:W-:-:S04]  /*4140*/  IADD3 R0, PT, PT, R5, 0x88fffff, R0 ;  /* 0x088fffff05007810 */ /* 0x000fc80007ffe000 */
[----:B------:R-:W-:-:S04]  /*4150*/  SHF.R.U32.HI R0, RZ, 0x15, R0 ;  /* 0x00000015ff007819 */ /* 0x000fc80000011600 */
[----:B------:R-:W-:-:S07]  /*4160*/  LOP3.LUT R4, R0, 0xff, RZ, 0xc0, !PT ;  /* 0x000000ff00047812 */ /* 0x000fce00078ec0ff */
.L_x_32069:
[----:B------:R-:W-:-:S04]  /*4170*/  SHF.R.U32.HI R5, RZ, 0x18, R5 ;  /* 0x00000018ff057819 */ /* 0x000fc80000011605 */
[----:B------:R-:W-:-:S04]  /*4180*/  LOP3.LUT R4, R4, 0x80, R5, 0xf8, !PT ;  /* 0x0000008004047812 */ /* 0x000fc800078ef805 */
[----:B------:R-:W-:-:S07]  /*4190*/  PRMT R0, R4, 0x7610, R0 ;  /* 0x0000761004007816 */ /* 0x000fce0000000000 */
.L_x_32067:
[----:B------:R-:W-:Y:S05]  /*41a0*/  BSYNC.RECONVERGENT B0 ;  /* 0x0000000000007941 */ /* 0x000fea0003800200 */
.L_x_32066:
[----:B------:R0:W-:Y:S01]  /*41b0*/  STG.E.U8 desc[UR36][R2.64], R0 ;  /* 0x0000000002007986 */ /* 0x0001e2000c101124 */
[----:B------:R-:W-:Y:S05]  /*41c0*/  BRA `(.L_x_32043) ;  /* 0x0000000000c47947 */ /* 0x000fea0003800000 */
.L_x_32059:
[----:B------:R-:W-:-:S09]  /*41d0*/  UISETP.NE.AND UP0, UPT, UR4, 0x1c, UPT ;  /* 0x0000001c0400788c */ /* 0x000fd2000bf05270 */
[----:B------:R-:W-:Y:S05]  /*41e0*/  BRA.U !UP0, `(.L_x_32070) ;  /* 0x0000000108b07547 */ /* 0x000fea000b800000 */
[----:B------:R-:W-:-:S09]  /*41f0*/  UISETP.NE.AND UP0, UPT, UR4, 0x1d, UPT ;  /* 0x0000001d0400788c */ /* 0x000fd2000bf05270 */
[----:B------:R-:W-:Y:S05]  /*4200*/  BRA.U !UP0, `(.L_x_32071) ;  /* 0x0000000108907547 */ /* 0x000fea000b800000 */
[----:B------:R-:W-:-:S09]  /*4210*/  UISETP.NE.AND UP0, UPT, UR4, 0x2c, UPT ;  /* 0x0000002c0400788c */ /* 0x000fd2000bf05270 */
[----:B------:R-:W-:Y:S05]  /*4220*/  BRA.U !UP0, `(.L_x_32072) ;  /* 0x0000000108447547 */ /* 0x000fea000b800000 */
.L_x_32042:
        /* <DEDUP_REMOVED lines=9> */
[----:B------:R-:W-:Y:S01]  /*42c0*/  IMAD.U32 R5, RZ, RZ, UR7 ;  /* 0x00000007ff057e24 */ /* 0x000fe2000f8e00ff */
[----:B---3--:R-:W-:Y:S01]  /*42d0*/  MOV R6, UR8 ;  /* 0x0000000800067c02 */ /* 0x008fe20008000f00 */
[----:B------:R-:W-:Y:S02]  /*42e0*/  IMAD.U32 R7, RZ, RZ, UR9 ;  /* 0x00000009ff077e24 */ /* 0x000fe4000f8e00ff */
[----:B----4-:R-:W-:Y:S02]  /*42f0*/  IMAD.U32 R10, RZ, RZ, UR4 ;  /* 0x00000004ff0a7e24 */ /* 0x010fe4000f8e00ff */
[----:B-1----:R-:W-:-:S07]  /*4300*/  IMAD.U32 R11, RZ, RZ, UR5 ;  /* 0x00000005ff0b7e24 */ /* 0x002fce000f8e00ff */
[----:B------:R-:W-:-:S07]  /*4310*/  LEPC R20, `(.L_x_32073) ;  /* 0x000000001014794e */ /* 0x000fce0000000000 */
[----:B--2---:R-:W-:Y:S05]  /*4320*/  CALL.ABS.NOINC R2 ;  /* 0x0000000002007343 */ /* 0x004fea0003c00000 */
.L_x_32073:
[----:B------:R-:W-:Y:S05]  /*4330*/  BRA `(.L_x_32043) ;  /* 0x0000000000687947 */ /* 0x000fea0003800000 */
.L_x_32072:
[----:B------:R-:W0:Y:S02]  /*4340*/  I2F.S8 R5, R5 ;  /* 0x0000000500057306 */ /* 0x000e240000001400 */
        /* <DEDUP_REMOVED lines=16> */
.L_x_32071:
[----:B------:R-:W-:-:S04]  /*4450*/  LOP3.LUT R5, R5, 0xffff, RZ, 0xc0, !PT ;  /* 0x0000ffff05057812 */ /* 0x000fc800078ec0ff */
[----:B------:R-:W-:-:S05]  /*4460*/  PRMT R5, R5, 0x8880, RZ ;  /* 0x0000888005057816 */ /* 0x000fca00000000ff */
[----:B------:R-:W-:-:S05]  /*4470*/  IMAD.MOV.U32 R4, RZ, RZ, R5 ;  /* 0x000000ffff047224 */ /* 0x000fca00078e0005 */
[----:B------:R-:W-:-:S05]  /*4480*/  SHF.R.S32.HI R5, RZ, 0x1f, R4 ;  /* 0x0000001fff057819 */ /* 0x000fca0000011404 */
[----:B------:R0:W-:Y:S01]  /*4490*/  STG.E.64 desc[UR36][R2.64], R4 ;  /* 0x0000000402007986 */ /* 0x0001e2000c101b24 */
[----:B------:R-:W-:Y:S05]  /*44a0*/  BRA `(.L_x_32043) ;  /* 0x00000000000c7947 */ /* 0x000fea0003800000 */
.L_x_32070:
[----:B------:R-:W-:-:S04]  /*44b0*/  LOP3.LUT R5, R5, 0xffff, RZ, 0xc0, !PT ;  /* 0x0000ffff05057812 */ /* 0x000fc800078ec0ff */
[----:B------:R-:W-:-:S05]  /*44c0*/  PRMT R5, R5, 0x8880, RZ ;  /* 0x0000888005057816 */ /* 0x000fca00000000ff */
[----:B------:R0:W-:Y:S02]  /*44d0*/  STG.E desc[UR36][R2.64], R5 ;  /* 0x0000000502007986 */ /* 0x0001e4000c101924 */
.L_x_32043:
[----:B------:R-:W-:-:S07]  /*44e0*/  VIADD R17, R17, 0x80 ;  /* 0x0000008011117836 */ /* 0x000fce0000000000 */
.L_x_31965:
[----:B------:R-:W-:Y:S05]  /*44f0*/  BSYNC.RECONVERGENT B6 ;  /* 0x0000000000067941 */ /* 0x000fea0003800200 */
.L_x_31964:
[----:B------:R-:W5:Y:S01]  /*4500*/  LDCU UR4, c[0x0][0x380] ;  /* 0x00007000ff0477ac */ /* 0x000f620008000800 */
[----:B------:R-:W-:Y:S01]  /*4510*/  BSSY.RECONVERGENT B6, `(.L_x_32074) ;  /* 0x0000440000067945 */ /* 0x000fe20003800200 */
[----:B-----5:R-:W-:-:S13]  /*4520*/  ISETP.GE.AND P0, PT, R17, UR4, PT ;  /* 0x0000000411007c0c */ /* 0x020fda000bf06270 */
[----:B------:R-:W-:Y:S05]  /*4530*/  @P0 BRA `(.L_x_32075) ;  /* 0x0000004000f40947 */ /* 0x000fea0003800000 */
[----:B------:R-:W5:Y:S01]  /*4540*/  LDCU UR4, c[0x0][0x388] ;  /* 0x00007100ff0477ac */ /* 0x000f620008000800 */
[----:B------:R-:W-:Y:S01]  /*4550*/  IMAD.MOV.U32 R18, RZ, RZ, RZ ;  /* 0x000000ffff127224 */ /* 0x000fe200078e00ff */
        /* <DEDUP_REMOVED lines=352> */
.L_x_32076:
        /* <DEDUP_REMOVED lines=16> */
.L_x_32080:
[----:B------:R0:W5:Y:S01]  /*5c60*/  LDG.E.U8 R19, desc[UR36][R2.64] ;  /* 0x0000002402137981 */ /* 0x000162000c1e1100 */
[----:B------:R-:W-:Y:S05]  /*5c70*/  BRA `(.L_x_32082) ;  /* 0x0000000c004c7947 */ /* 0x000fea0003800000 */
.L_x_32079:
        /* <DEDUP_REMOVED lines=8> */
.L_x_32084:
[----:B------:R0:W5:Y:S01]  /*5d00*/  LDG.E.U8 R19, desc[UR36][R2.64] ;  /* 0x0000002402137981 */ /* 0x000162000c1e1100 */
[----:B------:R-:W-:Y:S05]  /*5d10*/  BRA `(.L_x_32082) ;  /* 0x0000000c00247947 */ /* 0x000fea0003800000 */
.L_x_32083:
[----:B------:R0:W5:Y:S01]  /*5d20*/  LDG.E.U16 R19, desc[UR36][R2.64] ;  /* 0x0000002402137981 */ /* 0x000162000c1e1500 */
[----:B------:R-:W-:Y:S05]  /*5d30*/  BRA `(.L_x_32082) ;  /* 0x0000000c001c7947 */ /* 0x000fea0003800000 */
.L_x_32078:
        /* <DEDUP_REMOVED lines=9> */
.L_x_32086:
[----:B------:R-:W2:Y:S02]  /*5dd0*/  LDG.E.U16 R0, desc[UR36][R2.64] ;  /* 0x0000002402007981 */ /* 0x000ea4000c1e1500 */
[----:B--2---:R-:W-:-:S06]  /*5de0*/  HADD2.F32 R0, -RZ, R0.H0_H0 ;  /* 0x20000000ff007230 */ /* 0x004fcc0000004100 */
[----:B------:R-:W0:Y:S02]  /*5df0*/  F2I.FTZ.TRUNC.NTZ R0, R0 ;  /* 0x0000000000007305 */ /* 0x000e24000021f100 */
[----:B0-----:R-:W-:Y:S01]  /*5e00*/  PRMT R19, R0, 0x7610, R19 ;  /* 0x0000761000137816 */ /* 0x001fe20000000013 */
[----:B------:R-:W-:Y:S06]  /*5e10*/  BRA `(.L_x_32082) ;  /* 0x0000000800e47947 */ /* 0x000fec0003800000 */
.L_x_32085:
        /* <DEDUP_REMOVED lines=9> */
.L_x_32088:
[----:B------:R-:W2:Y:S02]  /*5eb0*/  LDG.E.U16 R2, desc[UR36][R2.64] ;  /* 0x0000002402027981 */ /* 0x000ea4000c1e1500 */
[----:B--2---:R-:W-:-:S06]  /*5ec0*/  HADD2.F32 R0, -RZ, R2.H0_H0 ;  /* 0x20000002ff007230 */ /* 0x004fcc0000004100 */
[----:B------:R-:W0:Y:S02]  /*5ed0*/  F2I.FTZ.TRUNC.NTZ R0, R0 ;  /* 0x0000000000007305 */ /* 0x000e24000021f100 */
[----:B0-----:R-:W-:Y:S01]  /*5ee0*/  PRMT R19, R0, 0x7610, R19 ;  /* 0x0000761000137816 */ /* 0x001fe20000000013 */
[----:B------:R-:W-:Y:S06]  /*5ef0*/  BRA `(.L_x_32082) ;  /* 0x0000000800ac7947 */ /* 0x000fec0003800000 */
.L_x_32087:
[----:B------:R-:W2:Y:S02]  /*5f00*/  LDG.E.64 R2, desc[UR36][R2.64] ;  /* 0x0000002402027981 */ /* 0x000ea4000c1e1b00 */
[----:B--2---:R0:W1:Y:S01]  /*5f10*/  F2I.F64.TRUNC R19, R2 ;  /* 0x0000000200137311 */ /* 0x004062000030d100 */
[----:B------:R-:W-:Y:S05]  /*5f20*/  BRA `(.L_x_32082) ;  /* 0x0000000800a07947 */ /* 0x000fea0003800000 */
.L_x_32077:
        /* <DEDUP_REMOVED lines=12> */
.L_x_32091:
[----:B------:R-:W2:Y:S02]  /*5ff0*/  LDG.E.64 R2, desc[UR36][R2.64] ;  /* 0x0000002402027981 */ /* 0x000ea4000c1e1b00 */
[----:B--2---:R3:W4:Y:S01]  /*6000*/  F2I.F64.TRUNC R19, R2 ;  /* 0x0000000200137311 */ /* 0x004722000030d100 */
[----:B------:R-:W-:Y:S05]  /*6010*/  BRA `(.L_x_32082) ;  /* 0x0000000800647947 */ /* 0x000fea0003800000 */
.L_x_32090:
        /* <DEDUP_REMOVED lines=27> */
.L_x_32093:
        /* <DEDUP_REMOVED lines=14> */
.L_x_32092:
[----:B------:R-:W2:Y:S02]  /*62b0*/  LDG.E.U16 R0, desc[UR36][R2.64] ;  /* 0x0000002402007981 */ /* 0x000ea4000c1e1500 */
[----:B--2---:R-:W-:-:S06]  /*62c0*/  IMAD.U32 R0, R0, 0x10000, RZ ;  /* 0x0001000000007824 */ /* 0x004fcc00078e00ff */
[----:B------:R-:W0:Y:S02]  /*62d0*/  F2I.FTZ.TRUNC.NTZ R0, R0 ;  /* 0x0000000000007305 */ /* 0x000e24000021f100 */
[----:B0-----:R-:W-:Y:S01]  /*62e0*/  PRMT R19, R0, 0x7610, R19 ;  /* 0x0000761000137816 */ /* 0x001fe20000000013 */
[----:B------:R-:W-:Y:S06]  /*62f0*/  BRA `(.L_x_32082) ;  /* 0x0000000400ac7947 */ /* 0x000fec0003800000 */
.L_x_32089:
        /* <DEDUP_REMOVED lines=10> */
.L_x_32096:
        /* <DEDUP_REMOVED lines=21> */
.L_x_32100:
[----:B------:R-:W-:Y:S05]  /*64f0*/  BSYNC.RECONVERGENT B1 ;  /* 0x0000000000017941 */ /* 0x000fea0003800200 */
.L_x_32099:
[----:B------:R-:W-:Y:S01]  /*6500*/  IMAD.SHL.U32 R0, R0, 0x100000, RZ ;  /* 0x0010000000007824 */ /* 0x000fe200078e00ff */
[----:B------:R-:W-:-:S04]  /*6510*/  LEA R2, R2, 0x3b800000, 0x17 ;  /* 0x3b80000002027811 */ /* 0x000fc800078eb8ff */
[----:B------:R-:W-:-:S07]  /*6520*/  LOP3.LUT R0, R2, R0, R7, 0xfe, !PT ;  /* 0x0000000002007212 */ /* 0x000fce00078efe07 */
.L_x_32098:
[----:B------:R-:W-:Y:S05]  /*6530*/  BSYNC.RECONVERGENT B0 ;  /* 0x0000000000007941 */ /* 0x000fea0003800200 */
.L_x_32097:
[----:B------:R-:W0:Y:S02]  /*6540*/  F2I.FTZ.TRUNC.NTZ R0, R0 ;  /* 0x0000000000007305 */ /* 0x000e24000021f100 */
[----:B0-----:R-:W-:Y:S01]  /*6550*/  PRMT R19, R0, 0x7610, R19 ;  /* 0x0000761000137816 */ /* 0x001fe20000000013 */
[----:B------:R-:W-:Y:S06]  /*6560*/  BRA `(.L_x_32082) ;  /* 0x0000000400107947 */ /* 0x000fec0003800000 */
.L_x_32095:
        /* <DEDUP_REMOVED lines=21> */
.L_x_32104:
[----:B------:R-:W-:Y:S05]  /*66c0*/  BSYNC.RECONVERGENT B1 ;  /* 0x0000000000017941 */ /* 0x000fea0003800200 */
.L_x_32103:
[----:B------:R-:W-:Y:S02]  /*66d0*/  SHF.L.U32 R0, R0, 0x15, RZ ;  /* 0x0000001500007819 */ /* 0x000fe400000006ff */
[----:B------:R-:W-:-:S04]  /*66e0*/  LEA R2, R2, 0x37800000, 0x17 ;  /* 0x3780000002027811 */ /* 0x000fc800078eb8ff */
[----:B------:R-:W-:-:S07]  /*66f0*/  LOP3.LUT R0, R2, R0, R7, 0xfe, !PT ;  /* 0x0000000002007212 */ /* 0x000fce00078efe07 */
.L_x_32102:
[----:B------:R-:W-:Y:S05]  /*6700*/  BSYNC.RECONVERGENT B0 ;  /* 0x0000000000007941 */ /* 0x000fea0003800200 */
.L_x_32101:
[----:B------:R-:W0:Y:S02]  /*6710*/  F2I.FTZ.TRUNC.NTZ R0, R0 ;  /* 0x0000000000007305 */ /* 0x000e24000021f100 */
[----:B0-----:R-:W-:Y:S01]  /*6720*/  PRMT R19, R0, 0x7610, R19 ;  /* 0x0000761000137816 */ /* 0x001fe20000000013 */
[----:B------:R-:W-:Y:S06]  /*6730*/  BRA `(.L_x_32082) ;  /* 0x00000000009c7947 */ /* 0x000fec0003800000 */
.L_x_32094:
        /* <DEDUP_REMOVED lines=14> */
.L_x_32108:
[----:B------:R-:W-:Y:S05]  /*6820*/  BSYNC.RECONVERGENT B0 ;  /* 0x0000000000007941 */ /* 0x000fea0003800200 */
.L_x_32107:
[----:B------:R-:W0:Y:S02]  /*6830*/  F2I.FTZ.TRUNC.NTZ R0, R0 ;  /* 0x0000000000007305 */ /* 0x000e24000021f100 */
[----:B0-----:R-:W-:Y:S01]  /*6840*/  PRMT R19, R0, 0x7610, R19 ;  /* 0x0000761000137816 */ /* 0x001fe20000000013 */
[----:B------:R-:W-:Y:S06]  /*6850*/  BRA `(.L_x_32082) ;  /* 0x0000000000547947 */ /* 0x000fec0003800000 */
.L_x_32081:
        /* <DEDUP_REMOVED lines=16> */
.L_x_32109:
[----:B------:R-:W-:Y:S01]  /*6960*/  PRMT R19, RZ, 0x7610, R19 ;  /* 0x00007610ff137816 */ /* 0x000fe20000000013 */
[----:B------:R-:W-:Y:S06]  /*6970*/  BRA `(.L_x_32082) ;  /* 0x00000000000c7947 */ /* 0x000fec0003800000 */
.L_x_32106:
[----:B------:R1:W5:Y:S01]  /*6980*/  LDG.E.U8 R19, desc[UR36][R2.64] ;  /* 0x0000002402137981 */ /* 0x000362000c1e1100 */
[----:B------:R-:W-:Y:S05]  /*6990*/  BRA `(.L_x_32082) ;  /* 0x0000000000047947 */ /* 0x000fea0003800000 */
.L_x_32105:
[----:B------:R2:W5:Y:S02]  /*69a0*/  LDG.E.U8 R19, desc[UR36][R2.64] ;  /* 0x0000002402137981 */ /* 0x000564000c1e1100 */
.L_x_32082:
        /* <DEDUP_REMOVED lines=16> */
.L_x_32113:
[----:B------:R3:W5:Y:S01]  /*6ab0*/  LDG.E.U8 R4, desc[UR36][R2.64] ;  /* 0x0000002402047981 */ /* 0x000762000c1e1100 */
[----:B------:R-:W-:Y:S05]  /*6ac0*/  BRA `(.L_x_32115) ;  /* 0x0000000c004c7947 */ /* 0x000fea0003800000 */
.L_x_32112:
        /* <DEDUP_REMOVED lines=8> */
.L_x_32117:
[----:B------:R2:W5:Y:S01]  /*6b50*/  LDG.E.U8 R4, desc[UR36][R2.64] ;  /* 0x0000002402047981 */ /* 0x000562000c1e1100 */
[----:B------:R-:W-:Y:S05]  /*6b60*/  BRA `(.L_x_32115) ;  /* 0x0000000c00247947 */ /* 0x000fea0003800000 */
.L_x_32116:
[----:B------:R0:W5:Y:S01]  /*6b70*/  LDG.E.U16 R4, desc[UR36][R2.64] ;  /* 0x0000002402047981 */ /* 0x000162000c1e1500 */
[----:B------:R-:W-:Y:S05]  /*6b80*/  BRA `(.L_x_32115) ;  /* 0x0000000c001c7947 */ /* 0x000fea0003800000 */
.L_x_32111:
        /* <DEDUP_REMOVED lines=9> */
.L_x_32119:
[----:B------:R-:W2:Y:S02]  /*6c20*/  LDG.E.U16 R0, desc[UR36][R2.64] ;  /* 0x0000002402007981 */ /* 0x000ea4000c1e1500 */
[----:B--2---:R-:W-:-:S06]  /*6c30*/  HADD2.F32 R0, -RZ, R0.H0_H0 ;  /* 0x20000000ff007230 */ /* 0x004fcc0000004100 */
[----:B------:R-:W0:Y:S02]  /*6c40*/  F2I.FTZ.TRUNC.NTZ R0, R0 ;  /* 0x0000000000007305 */ /* 0x000e24000021f100 */
[----:B0-----:R-:W-:Y:S01]  /*6c50*/  PRMT R4, R0, 0x7610, R4 ;  /* 0x0000761000047816 */ /* 0x001fe20000000004 */
[----:B------:R-:W-:Y:S06]  /*6c60*/  BRA `(.L_x_32115) ;  /* 0x0000000800e47947 */ /* 0x000fec0003800000 */
.L_x_32118:
        /* <DEDUP_REMOVED lines=9> */
.L_x_32121:
[----:B------:R-:W2:Y:S02]  /*6d00*/  LDG.E.U16 R2, desc[UR36][R2.64] ;  /* 0x0000002402027981 */ /* 0x000ea4000c1e1500 */
[----:B--2---:R-:W-:-:S06]  /*6d10*/  HADD2.F32 R0, -RZ, R2.H0_H0 ;  /* 0x20000002ff007230 */ /* 0x004fcc0000004100 */
[----:B------:R-:W0:Y:S02]  /*6d20*/  F2I.FTZ.TRUNC.NTZ R0, R0 ;  /* 0x0000000000007305 */ /* 0x000e24000021f100 */
[----:B0-----:R-:W-:Y:S01]  /*6d30*/  PRMT R4, R0, 0x7610, R4 ;  /* 0x0000761000047816 */ /* 0x001fe20000000004 */
[----:B------:R-:W-:Y:S06]  /*6d40*/  BRA `(.L_x_32115) ;  /* 0x0000000800ac7947 */ /* 0x000fec0003800000 */
.L_x_32120:
[----:B------:R-:W2:Y:S02]  /*6d50*/  LDG.E.64 R2, desc[UR36][R2.64] ;  /* 0x0000002402027981 */ /* 0x000ea4000c1e1b00 */
[----:B--2---:R0:W1:Y:S01]  /*6d60*/  F2I.F64.TRUNC R4, R2 ;  /* 0x0000000200047311 */ /* 0x004062000030d100 */
[----:B------:R-:W-:Y:S05]  /*6d70*/  BRA `(.L_x_32115) ;  /* 0x0000000800a07947 */ /* 0x000fea0003800000 */
.L_x_32110:
        /* <DEDUP_REMOVED lines=12> */
.L_x_32124:
[----:B------:R-:W2:Y:S02]  /*6e40*/  LDG.E.64 R2, desc[UR36][R2.64] ;  /* 0x0000002402027981 */ /* 0x000ea4000c1e1b00 */
[----:B--2---:R0:W1:Y:S01]  /*6e50*/  F2I.F64.TRUNC R4, R2 ;  /* 0x0000000200047311 */ /* 0x004062000030d100 */
[----:B------:R-:W-:Y:S05]  /*6e60*/  BRA `(.L_x_32115) ;  /* 0x0000000800647947 */ /* 0x000fea0003800000 */
.L_x_32123:
        /* <DEDUP_REMOVED lines=27> */
.L_x_32126:
        /* <DEDUP_REMOVED lines=14> */
.L_x_32125:
[----:B------:R-:W2:Y:S02]  /*7100*/  LDG.E.U16 R0, desc[UR36][R2.64] ;  /* 0x0000002402007981 */ /* 0x000ea4000c1e1500 */
[----:B--2---:R-:W-:-:S06]  /*7110*/  IMAD.U32 R0, R0, 0x10000, RZ ;  /* 0x0001000000007824 */ /* 0x004fcc00078e00ff */
[----:B------:R-:W0:Y:S02]  /*7120*/  F2I.FTZ.TRUNC.NTZ R0, R0 ;  /* 0x0000000000007305 */ /* 0x000e24000021f100 */
[----:B0-----:R-:W-:Y:S01]  /*7130*/  PRMT R4, R0, 0x7610, R4 ;  /* 0x0000761000047816 */ /* 0x001fe20000000004 */
[----:B------:R-:W-:Y:S06]  /*7140*/  BRA `(.L_x_32115) ;  /* 0x0000000400ac7947 */ /* 0x000fec0003800000 */
.L_x_32122:
        /* <DEDUP_REMOVED lines=10> */
.L_x_32129:
        /* <DEDUP_REMOVED lines=21> */
.L_x_32133:
[----:B------:R-:W-:Y:S05]  /*7340*/  BSYNC.RECONVERGENT B1 ;  /* 0x0000000000017941 */ /* 0x000fea0003800200 */
.L_x_32132:
[----:B------:R-:W-:Y:S01]  /*7350*/  IMAD.SHL.U32 R0, R0, 0x100000, RZ ;  /* 0x0010000000007824 */ /* 0x000fe200078e00ff */
[----:B------:R-:W-:-:S04]  /*7360*/  LEA R2, R2, 0x3b800000, 0x17 ;  /* 0x3b80000002027811 */ /* 0x000fc800078eb8ff */
[----:B------:R-:W-:-:S07]  /*7370*/  LOP3.LUT R0, R2, R0, R7, 0xfe, !PT ;  /* 0x0000000002007212 */ /* 0x000fce00078efe07 */
.L_x_32131:
[----:B------:R-:W-:Y:S05]  /*7380*/  BSYNC.RECONVERGENT B0 ;  /* 0x0000000000007941 */ /* 0x000fea0003800200 */
.L_x_32130:
[----:B------:R-:W0:Y:S02]  /*7390*/  F2I.FTZ.TRUNC.NTZ R0, R0 ;  /* 0x0000000000007305 */ /* 0x000e24000021f100 */
[----:B0-----:R-:W-:Y:S01]  /*73a0*/  PRMT R4, R0, 0x7610, R4 ;  /* 0x0000761000047816 */ /* 0x001fe20000000004 */
[----:B------:R-:W-:Y:S06]  /*73b0*/  BRA `(.L_x_32115) ;  /* 0x0000000400107947 */ /* 0x000fec0003800000 */
.L_x_32128:
        /* <DEDUP_REMOVED lines=21> */
.L_x_32137:
[----:B------:R-:W-:Y:S05]  /*7510*/  BSYNC.RECONVERGENT B1 ;  /* 0x0000000000017941 */ /* 0x000fea0003800200 */
.L_x_32136:
[----:B------:R-:W-:Y:S01]  /*7520*/  IMAD.SHL.U32 R0, R0, 0x200000, RZ ;  /* 0x0020000000007824 */ /* 0x000fe200078e00ff */
[----:B------:R-:W-:-:S04]  /*7530*/  LEA R2, R2, 0x37800000, 0x17 ;  /* 0x3780000002027811 */ /* 0x000fc800078eb8ff */
[----:B------:R-:W-:-:S07]  /*7540*/  LOP3.LUT R0, R2, R0, R7, 0xfe, !PT ;  /* 0x0000000002007212 */ /* 0x000fce00078efe07 */
.L_x_32135:
[----:B------:R-:W-:Y:S05]  /*7550*/  BSYNC.RECONVERGENT B0 ;  /* 0x0000000000007941 */ /* 0x000fea0003800200 */
.L_x_32134:
[----:B------:R-:W0:Y:S02]  /*7560*/  F2I.FTZ.TRUNC.NTZ R0, R0 ;  /* 0x0000000000007305 */ /* 0x000e24000021f100 */
[----:B0-----:R-:W-:Y:S01]  /*7570*/  PRMT R4, R0, 0x7610, R4 ;  /* 0x0000761000047816 */ /* 0x001fe20000000004 */
[----:B------:R-:W-:Y:S06]  /*7580*/  BRA `(.L_x_32115) ;  /* 0x00000000009c7947 */ /* 0x000fec0003800000 */
.L_x_32127:
        /* <DEDUP_REMOVED lines=14> */
.L_x_32141:
[----:B------:R-:W-:Y:S05]  /*7670*/  BSYNC.RECONVERGENT B0 ;  /* 0x0000000000007941 */ /* 0x000fea0003800200 */
.L_x_32140:
[----:B------:R-:W0:Y:S02]  /*7680*/  F2I.FTZ.TRUNC.NTZ R0, R0 ;  /* 0x0000000000007305 */ /* 0x000e24000021f100 */
[----:B0-----:R-:W-:Y:S01]  /*7690*/  PRMT R4, R0, 0x7610, R4 ;  /* 0x0000761000047816 */ /* 0x001fe20000000004 */
[----:B------:R-:W-:Y:S06]  /*76a0*/  BRA `(.L_x_32115) ;  /* 0x0000000000547947 */ /* 0x000fec0003800000 */
.L_x_32114:
        /* <DEDUP_REMOVED lines=12> */
[----:B---3--:R-:W-:Y:S01]  /*7770*/  IMAD.U32 R10, RZ, RZ, UR8 ;  /* 0x00000008ff0a7e24 */ /* 0x008fe2000f8e00ff */
[----:B------:R-:W-:-:S07]  /*7780*/  MOV R11, UR9 ;  /* 0x00000009000b7c02 */ /* 0x000fce0008000f00 */
[----:B------:R-:W-:-:S07]  /*7790*/  LEPC R20, `(.L_x_32142) ;  /* 0x000000001014794e */ /* 0x000fce0000000000 */
[----:B--2-45:R-:W-:Y:S05]  /*77a0*/  CALL.ABS.NOINC R2 ;  /* 0x0000000002007343 */ /* 0x034fea0003c00000 */
.L_x_32142:
[----:B------:R-:W-:Y:S01]  /*77b0*/  PRMT R4, RZ, 0x7610, R4 ;  /* 0x00007610ff047816 */ /* 0x000fe20000000004 */
[----:B------:R-:W-:Y:S06]  /*77c0*/  BRA `(.L_x_32115) ;  /* 0x00000000000c7947 */ /* 0x000fec0003800000 */
.L_x_32139:
[----:B------:R0:W5:Y:S01]  /*77d0*/  LDG.E.U8 R4, desc[UR36][R2.64] ;  /* 0x0000002402047981 */ /* 0x000162000c1e1100 */
[----:B------:R-:W-:Y:S05]  /*77e0*/  BRA `(.L_x_32115) ;  /* 0x0000000000047947 */ /* 0x000fea0003800000 */
.L_x_32138:
[----:B------:R0:W5:Y:S02]  /*77f0*/  LDG.E.U8 R4, desc[UR36][R2.64] ;  /* 0x0000002402047981 */ /* 0x000164000c1e1100 */
.L_x_32115:
        /* <DEDUP_REMOVED lines=18> */
[----:B------:R-:W-:Y:S02]  /*7920*/  ISETP.NE.AND P0, PT, R2, RZ, PT ;  /* 0x000000ff0200720c */ /* 0x000fe40003f05270 */
[----:B------:R-:W-:-:S11]  /*7930*/  IADD3 R2, PT, PT, R0, -0x1, RZ ;  /* 0xffffffff00027810 */ /* 0x000fd60007ffe0ff */
[----:B------:R-:W-:-:S05]  /*7940*/  @!P0 IMAD.MOV R2, RZ, RZ, R0 ;  /* 0x000000ffff028224 */ /* 0x000fca00078e0200 */
[----:B------:R-:W-:Y:S01]  /*7950*/  PRMT R5, R2, 0x7610, R5 ;  /* 0x0000761002057816 */ /* 0x000fe20000000005 */
[----:B------:R-:W-:Y:S06]  /*7960*/  BRA `(.L_x_32145) ;  /* 0x0000000000147947 */ /* 0x000fec0003800000 */
.L_x_32144:
[----:B0-23--:R-:W-:Y:S02]  /*7970*/  PRMT R3, R19, 0x8880, RZ ;  /* 0x0000888013037816 */ /* 0x00dfe400000000ff */
[----:B------:R-:W-:Y:S02]  /*7980*/  PRMT R0, R4, 0x8880, RZ ;  /* 0x0000888004007816 */ /* 0x000fe400000000ff */
[----:B------:R-:W-:-:S07]  /*7990*/  MOV R2, 0x79b0 ;  /* 0x000079b000027802 */ /* 0x000fce0000000f00 */
[----:B------:R-:W-:Y:S05]  /*79a0*/  CALL.REL.NOINC `($__internal_42_$__cuda_sm20_div_s16) ;  /* 0x0000009400e47944 */ /* 0x000fea0003c00000 */
[----:B------:R-:W-:-:S07]  /*79b0*/  PRMT R5, R0, 0x7610, R5 ;  /* 0x0000761000057816 */ /* 0x000fce0000000005 */
.L_x_32145:
[----:B------:R-:W-:Y:S05]  /*79c0*/  BSYNC.RECONVERGENT B0 ;  /* 0x0000000000007941 */ /* 0x000fea0003800200 */
.L_x_32143:
        /* <DEDUP_REMOVED lines=16> */
.L_x_32149:
[----:B------:R0:W-:Y:S01]  /*7ad0*/  STG.E.U8 desc[UR36][R2.64], R5 ;  /* 0x0000000502007986 */ /* 0x0001e2000c101124 */
[----:B------:R-:W-:Y:S05]  /*7ae0*/  BRA `(.L_x_32151) ;  /* 0x0000000c00847947 */ /* 0x000fea0003800000 */
.L_x_32148:
        /* <DEDUP_REMOVED lines=12> */
.L_x_32153:
[----:B------:R-:W-:-:S04]  /*7bb0*/  LOP3.LUT R5, R5, 0xffff, RZ, 0xc0, !PT ;  /* 0x0000ffff05057812 */ /* 0x000fc800078ec0ff */
[----:B------:R-:W-:-:S05]  /*7bc0*/  PRMT R5, R5, 0x8880, RZ ;  /* 0x0000888005057816 */ /* 0x000fca00000000ff */
[----:B------:R0:W-:Y:S01]  /*7bd0*/  STG.E desc[UR36][R2.64], R5 ;  /* 0x0000000502007986 */ /* 0x0001e2000c101924 */
[----:B------:R-:W-:Y:S05]  /*7be0*/  BRA `(.L_x_32151) ;  /* 0x0000000c00447947 */ /* 0x000fea0003800000 */
.L_x_32152:
[----:B------:R-:W-:-:S04]  /*7bf0*/  PRMT R5, R5, 0x8880, RZ ;  /* 0x0000888005057816 */ /* 0x000fc800000000ff */
[----:B------:R-:W-:-:S05]  /*7c00*/  PRMT R5, R5, 0x7710, RZ ;  /* 0x0000771005057816 */ /* 0x000fca00000000ff */
[----:B------:R0:W-:Y:S01]  /*7c10*/  STG.E.U16 desc[UR36][R2.64], R5 ;  /* 0x0000000502007986 */ /* 0x0001e2000c101524 */
[----:B------:R-:W-:Y:S05]  /*7c20*/  BRA `(.L_x_32151) ;  /* 0x0000000c00347947 */ /* 0x000fea0003800000 */
.L_x_32147:
        /* <DEDUP_REMOVED lines=9> */
.L_x_32155:
[----:B------:R-:W0:Y:S02]  /*7cc0*/  I2F.S8 R0, R5 ;  /* 0x0000000500007306 */ /* 0x000e240000001400 */
[----:B0-----:R-:W-:-:S05]  /*7cd0*/  F2FP.F16.F32.PACK_AB R0, RZ, R0 ;  /* 0x00000000ff00723e */ /* 0x001fca00000000ff */
[----:B------:R0:W-:Y:S01]  /*7ce0*/  STG.E.U16 desc[UR36][R2.64], R0 ;  /* 0x0000000002007986 */ /* 0x0001e2000c101524 */
[----:B------:R-:W-:Y:S05]  /*7cf0*/  BRA `(.L_x_32151) ;  /* 0x0000000c00007947 */ /* 0x000fea0003800000 */
.L_x_32154:
[----:B------:R-:W-:-:S09]  /*7d00*/  UISETP.NE.AND UP0, UPT, UR4, 0x7, UPT ;  /* 0x000000070400788c */ /* 0x000fd2000bf05270 */
[----:B------:R-:W-:Y:S05]  /*7d10*/  BRA.U !UP0, `(.L_x_32156) ;  /* 0x0000000108347547 */ /* 0x000fea000b800000 */
[----:B------:R-:W-:-:S09]  /*7d20*/  UISETP.NE.AND UP0, UPT, UR4, 0x8, UPT ;  /* 0x000000080400788c */ /* 0x000fd2000bf05270 */
[----:B------:R-:W-:Y:S05]  /*7d30*/  BRA.U !UP0, `(.L_x_32157) ;  /* 0x0000000108187547 */ /* 0x000fea000b800000 */
[----:B------:R-:W-:-:S09]  /*7d40*/  UISETP.NE.AND UP0, UPT, UR4, 0x9, UPT ;  /* 0x000000090400788c */ /* 0x000fd2000bf05270 */
[----:B------:R-:W-:Y:S05]  /*7d50*/  BRA.U UP0, `(.L_x_32150) ;  /* 0x0000000900047547 */ /* 0x000fea000b800000 */
[----:B------:R-:W0:Y:S01]  /*7d60*/  I2F.S8 R6, R5 ;  /* 0x0000000500067306 */ /* 0x000e220000001400 */
[----:B------:R-:W-:-:S05]  /*7d70*/  IMAD.MOV.U32 R7, RZ, RZ, RZ ;  /* 0x000000ffff077224 */ /* 0x000fca00078e00ff */
[----:B0-----:R0:W-:Y:S01]  /*7d80*/  STG.E.64 desc[UR36][R2.64], R6 ;  /* 0x0000000602007986 */ /* 0x0011e2000c101b24 */
[----:B------:R-:W-:Y:S05]  /*7d90*/  BRA `(.L_x_32151) ;  /* 0x0000000800d87947 */ /* 0x000fea0003800000 */
.L_x_32157:
[----:B------:R-:W0:Y:S02]  /*7da0*/  I2F.S8 R5, R5 ;  /* 0x0000000500057306 */ /* 0x000e240000001400 */
[----:B0-----:R-:W-:-:S04]  /*7db0*/  F2FP.F16.F32.PACK_AB R5, RZ, R5 ;  /* 0x00000005ff05723e */ /* 0x001fc800000000ff */
[----:B------:R-:W-:-:S05]  /*7dc0*/  PRMT R5, R5, 0x5410, RZ ;  /* 0x0000541005057816 */ /* 0x000fca00000000ff */
[----:B------:R0:W-:Y:S01]  /*7dd0*/  STG.E desc[UR36][R2.64], R5 ;  /* 0x0000000502007986 */ /* 0x0001e2000c101924 */
[----:B------:R-:W-:Y:S05]  /*7de0*/  BRA `(.L_x_32151) ;  /* 0x0000000800c47947 */ /* 0x000fea0003800000 */
.L_x_32156:
[----:B------:R-:W-:-:S04]  /*7df0*/  PRMT R4, R5, 0x8880, RZ ;  /* 0x0000888005047816 */ /* 0x000fc800000000ff */
[----:B------:R-:W-:-:S06]  /*7e00*/  PRMT R4, R4, 0x7710, RZ ;  /* 0x0000771004047816 */ /* 0x000fcc00000000ff */
[----:B------:R-:W0:Y:S02]  /*7e10*/  I2F.F64.S16 R4, R4 ;  /* 0x0000000400047312 */ /* 0x000e240000101c00 */
[----:B0-----:R0:W-:Y:S01]  /*7e20*/  STG.E.64 desc[UR36][R2.64], R4 ;  /* 0x0000000402007986 */ /* 0x0011e2000c101b24 */
[----:B------:R-:W-:Y:S05]  /*7e30*/  BRA `(.L_x_32151) ;  /* 0x0000000800b07947 */ /* 0x000fea0003800000 */
.L_x_32146:
        /* <DEDUP_REMOVED lines=14> */
.L_x_32161:
[----:B------:R-:W0:Y:S01]  /*7f20*/  I2F.S8 R5, R5 ;  /* 0x0000000500057306 */ /* 0x000e220000001400 */
        /* <DEDUP_REMOVED lines=17> */
.L_x_32164:
[----:B------:R-:W-:-:S04]  /*8040*/  SHF.R.U32.HI R5, RZ, 0x18, R5 ;  /* 0x00000018ff057819 */ /* 0x000fc80000011605 */
[----:B------:R-:W-:-:S07]  /*8050*/  LOP3.LUT R0, R0, 0x80, R5, 0xf8, !PT ;  /* 0x0000008000007812 */ /* 0x000fce00078ef805 */
.L_x_32163:
[----:B------:R-:W-:Y:S05]  /*8060*/  BSYNC.RECONVERGENT B0 ;  /* 0x0000000000007941 */ /* 0x000fea0003800200 */
.L_x_32162:
[----:B------:R3:W-:Y:S01]  /*8070*/  STG.E.U8 desc[UR36][R2.64], R0 ;  /* 0x0000000002007986 */ /* 0x0007e2000c101124 */
[----:B------:R-:W-:Y:S05]  /*8080*/  BRA `(.L_x_32151) ;  /* 0x00000008001c7947 */ /* 0x000fea0003800000 */
.L_x_32160:
        /* <DEDUP_REMOVED lines=18> */
.L_x_32167:
[----:B------:R-:W-:-:S04]  /*81b0*/  SHF.R.U32.HI R5, RZ, 0x18, R5 ;  /* 0x00000018ff057819 */ /* 0x000fc80000011605 */
[----:B------:R-:W-:-:S07]  /*81c0*/  LOP3.LUT R0, R0, 0x80, R5, 0xf8, !PT ;  /* 0x0000008000007812 */ /* 0x000fce00078ef805 */
.L_x_32166:
[----:B------:R-:W-:Y:S05]  /*81d0*/  BSYNC.RECONVERGENT B0 ;  /* 0x0000000000007941 */ /* 0x000fea0003800200 */
.L_x_32165:
[----:B------:R0:W-:Y:S01]  /*81e0*/  STG.E.U8 desc[UR36][R2.64], R0 ;  /* 0x0000000002007986 */ /* 0x0001e2000c101124 */
[----:B------:R-:W-:Y:S05]  /*81f0*/  BRA `(.L_x_32151) ;  /* 0x0000000400c07947 */ /* 0x000fea0003800000 */
.L_x_32159:
[----:B------:R-:W-:-:S09]  /*8200*/  UISETP.NE.AND UP0, UPT, UR4, 0x1c, UPT ;  /* 0x0000001c0400788c */ /* 0x000fd2000bf05270 */
[----:B------:R-:W-:Y:S05]  /*8210*/  BRA.U !UP0, `(.L_x_32168) ;  /* 0x00000001086c7547 */ /* 0x000fea000b800000 */
[----:B------:R-:W-:-:S09]  /*8220*/  UISETP.NE.AND UP0, UPT, UR4, 0x1d, UPT ;  /* 0x0000001d0400788c */ /* 0x000fd2000bf05270 */
[----:B------:R-:W-:Y:S05]  /*8230*/  BRA.U !UP0, `(.L_x_32169) ;  /* 0x00000001084c7547 */ /* 0x000fea000b800000 */
[----:B------:R-:W-:-:S09]  /*8240*/  UISETP.NE.AND UP0, UPT, UR4, 0x2c, UPT ;  /* 0x0000002c0400788c */ /* 0x000fd2000bf05270 */
[----:B------:R-:W-:Y:S05]  /*8250*/  BRA.U UP0, `(.L_x_32150) ;  /* 0x0000000100c47547 */ /* 0x000fea000b800000 */
        /* <DEDUP_REMOVED lines=17> */
.L_x_32169:
[----:B------:R-:W-:-:S04]  /*8370*/  LOP3.LUT R5, R5, 0xffff, RZ, 0xc0, !PT ;  /* 0x0000ffff05057812 */ /* 0x000fc800078ec0ff */
[----:B------:R-:W-:-:S05]  /*8380*/  PRMT R5, R5, 0x8880, RZ ;  /* 0x0000888005057816 */ /* 0x000fca00000000ff */
[----:B------:R-:W-:-:S05]  /*8390*/  IMAD.MOV.U32 R4, RZ, RZ, R5 ;  /* 0x000000ffff047224 */ /* 0x000fca00078e0005 */
[----:B------:R-:W-:-:S05]  /*83a0*/  SHF.R.S32.HI R5, RZ, 0x1f, R4 ;  /* 0x0000001fff057819 */ /* 0x000fca0000011404 */
[----:B------:R1:W-:Y:S01]  /*83b0*/  STG.E.64 desc[UR36][R2.64], R4 ;  /* 0x0000000402007986 */ /* 0x0003e2000c101b24 */
[----:B------:R-:W-:Y:S05]  /*83c0*/  BRA `(.L_x_32151) ;  /* 0x00000004004c7947 */ /* 0x000fea0003800000 */
.L_x_32168:
[----:B------:R-:W-:-:S04]  /*83d0*/  LOP3.LUT R5, R5, 0xffff, RZ, 0xc0, !PT ;  /* 0x0000ffff05057812 */ /* 0x000fc800078ec0ff */
[----:B------:R-:W-:-:S05]  /*83e0*/  PRMT R5, R5, 0x8880, RZ ;  /* 0x0000888005057816 */ /* 0x000fca00000000ff */
[----:B------:R0:W-:Y:S01]  /*83f0*/  STG.E desc[UR36][R2.64], R5 ;  /* 0x0000000502007986 */ /* 0x0001e2000c101924 */
[----:B------:R-:W-:Y:S05]  /*8400*/  BRA `(.L_x_32151) ;  /* 0x00000004003c7947 */ /* 0x000fea0003800000 */
.L_x_32158:
        /* <DEDUP_REMOVED lines=10> */
.L_x_32171:
[----:B------:R-:W-:Y:S02]  /*84b0*/  PRMT R4, R5, 0x8880, RZ ;  /* 0x0000888005047816 */ /* 0x000fe400000000ff */
[----:B------:R-:W-:Y:S02]  /*84c0*/  CS2R R6, SRZ ;  /* 0x0000000000067805 */ /* 0x000fe4000001ff00 */
[----:B------:R-:W-:-:S06]  /*84d0*/  PRMT R4, R4, 0x7710, RZ ;  /* 0x0000771004047816 */ /* 0x000fcc00000000ff */
[----:B------:R-:W0:Y:S02]  /*84e0*/  I2F.F64.S16 R4, R4 ;  /* 0x0000000400047312 */ /* 0x000e240000101c00 */
[----:B0-----:R0:W-:Y:S01]  /*84f0*/  STG.E.128 desc[UR36][R2.64], R4 ;  /* 0x0000000402007986 */ /* 0x0011e2000c101d24 */
[----:B------:R-:W-:Y:S05]  /*8500*/  BRA `(.L_x_32151) ;  /* 0x0000000000fc7947 */ /* 0x000fea0003800000 */
.L_x_32170:
[----:B------:R-:W-:-:S09]  /*8510*/  UISETP.NE.AND UP0, UPT, UR4, 0xf, UPT ;  /* 0x0000000f0400788c */ /* 0x000fd2000bf05270 */
[----:B------:R-:W-:Y:S05]  /*8520*/  BRA.U !UP0, `(.L_x_32172) ;  /* 0x0000000108e87547 */ /* 0x000fea000b800000 */
[----:B------:R-:W-:-:S09]  /*8530*/  UISETP.NE.AND UP0, UPT, UR4, 0x17, UPT ;  /* 0x000000170400788c */ /* 0x000fd2000bf05270 */
[----:B------:R-:W-:Y:S05]  /*8540*/  BRA.U !UP0, `(.L_x_32173) ;  /* 0x0000000108907547 */ /* 0x000fea000b800000 */
[----:B------:R-:W-:-:S09]  /*8550*/  UISETP.NE.AND UP0, UPT, UR4, 0x18, UPT ;  /* 0x000000180400788c */ /* 0x000fd2000bf05270 */
[----:B------:R-:W-:Y:S05]  /*8560*/  BRA.U !UP0, `(.L_x_32174) ;  /* 0x0000000108447547 */ /* 0x000fea000b800000 */
.L_x_32150:
        /* <DEDUP_REMOVED lines=11> */
[----:B------:R-:W-:Y:S01]  /*8620*/  IMAD.U32 R7, RZ, RZ, UR7 ;  /* 0x00000007ff077e24 */ /* 0x000fe2000f8e00ff */
[----:B----4-:R-:W-:Y:S01]  /*8630*/  MOV R10, UR8 ;  /* 0x00000008000a7c02 */ /* 0x010fe20008000f00 */
[----:B-1----:R-:W-:-:S07]  /*8640*/  IMAD.U32 R11, RZ, RZ, UR9 ;  /* 0x00000009ff0b7e24 */ /* 0x002fce000f8e00ff */
[----:B------:R-:W-:-:S07]  /*8650*/  LEPC R20, `(.L_x_32175) ;  /* 0x000000001014794e */ /* 0x000fce0000000000 */
[----:B--2---:R-:W-:Y:S05]  /*8660*/  CALL.ABS.NOINC R2 ;  /* 0x0000000002007343 */ /* 0x004fea0003c00000 */
.L_x_32175:
[----:B------:R-:W-:Y:S05]  /*8670*/  BRA `(.L_x_32151) ;  /* 0x0000000000a07947 */ /* 0x000fea0003800000 */
.L_x_32174:
[----:B------:R-:W0:Y:S01]  /*8680*/  I2F.S8 R5, R5 ;  /* 0x0000000500057306 */ /* 0x000e220000001400 */
        /* <DEDUP_REMOVED lines=12> */
.L_x_32177:
[----:B------:R-:W-:Y:S05]  /*8750*/  BSYNC.RECONVERGENT B0 ;  /* 0x0000000000007941 */ /* 0x000fea0003800200 */
.L_x_32176:
[----:B------:R-:W-:-:S05]  /*8760*/  LOP3.LUT R7, R0, 0x80, R7, 0xf8, !PT ;  /* 0x0000008000077812 */ /* 0x000fca00078ef807 */
[----:B------:R0:W-:Y:S01]  /*8770*/  STG.E.U8 desc[UR36][R2.64], R7 ;  /* 0x0000000702007986 */ /* 0x0001e2000c101124 */
[----:B------:R-:W-:Y:S05]  /*8780*/  BRA `(.L_x_32151) ;  /* 0x00000000005c7947 */ /* 0x000fea0003800000 */
.L_x_32173:
[----:B------:R-:W0:Y:S01]  /*8790*/  I2F.S8 R5, R5 ;  /* 0x0000000500057306 */ /* 0x000e220000001400 */
        /* <DEDUP_REMOVED lines=11> */
.L_x_32179:
[----:B------:R-:W-:Y:S01]  /*8850*/  HFMA2 R0, -RZ, RZ, 0, 7.569789886474609375e-06 ;  /* 0x0000007fff007431 */ /* 0x000fe200000001ff */
[----:B------:R-:W-:-:S04]  /*8860*/  ISETP.GT.U32.AND P0, PT, R4, 0x7f800000, PT ;  /* 0x7f8000000400780c */ /* 0x000fc80003f04070 */
[----:B------:R-:W-:-:S09]  /*8870*/  SEL R0, R0, 0x7c, P0 ;  /* 0x0000007c00007807 */ /* 0x000fd20000000000 */
.L_x_32180:
[----:B------:R-:W-:Y:S05]  /*8880*/  BSYNC.RECONVERGENT B0 ;  /* 0x0000000000007941 */ /* 0x000fea0003800200 */
.L_x_32178:
[----:B------:R-:W-:-:S04]  /*8890*/  SHF.R.U32.HI R5, RZ, 0x18, R5 ;  /* 0x00000018ff057819 */ /* 0x000fc80000011605 */
[----:B------:R-:W-:-:S05]  /*88a0*/  LOP3.LUT R5, R0, 0x80, R5, 0xf8, !PT ;  /* 0x0000008000057812 */ /* 0x000fca00078ef805 */
[----:B------:R0:W-:Y:S01]  /*88b0*/  STG.E.U8 desc[UR36][R2.64], R5 ;  /* 0x0000000502007986 */ /* 0x0001e2000c101124 */
[----:B------:R-:W-:Y:S05]  /*88c0*/  BRA `(.L_x_32151) ;  /* 0x00000000000c7947 */ /* 0x000fea0003800000 */
.L_x_32172:
[----:B------:R-:W0:Y:S02]  /*88d0*/  I2F.S8 R0, R5 ;  /* 0x0000000500007306 */ /* 0x000e240000001400 */
[----:B0-----:R-:W-:-:S05]  /*88e0*/  F2FP.BF16.F32.PACK_AB R0, RZ, R0 ;  /* 0x00000000ff00723e */ /* 0x001fca00000010ff */
[----:B------:R0:W-:Y:S02]  /*88f0*/  STG.E.U16 desc[UR36][R2.64], R0 ;  /* 0x0000000002007986 */ /* 0x0001e4000c101524 */
.L_x_32151:
[----:B------:R-:W-:-:S07]  /*8900*/  VIADD R17, R17, 0x80 ;  /* 0x0000008011117836 */ /* 0x000fce0000000000 */
.L_x_32075:
[----:B------:R-:W-:Y:S05]  /*8910*/  BSYNC.RECONVERGENT B6 ;  /* 0x0000000000067941 */ /* 0x000fea0003800200 */
.L_x_32074:
[----:B------:R-:W5:Y:S01]  /*8920*/  LDCU UR4, c[0x0][0x380] ;  /* 0x00007000ff0477ac */ /* 0x000f620008000800 */
[----:B------:R-:W-:Y:S01]  /*8930*/  BSSY.RECONVERGENT B6, `(.L_x_32181) ;  /* 0x0000440000067945 */ /* 0x000fe20003800200 */
[----:B-----5:R-:W-:-:S13]  /*8940*/  ISETP.GE.AND P0, PT, R17, UR4, PT ;  /* 0x0000000411007c0c */ /* 0x020fda000bf06270 */
[----:B------:R-:W-:Y:S05]  /*8950*/  @P0 BRA `(.L_x_32182) ;  /* 0x0000004000f40947 */ /* 0x000fea0003800000 */
[----:B------:R-:W5:Y:S01]  /*8960*/  LDCU UR4, c[0x0][0x388] ;  /* 0x00007100ff0477ac */ /* 0x000f620008000800 */
[----:B------:R-:W-:Y:S02]  /*8970*/  IMAD.MOV.U32 R18, RZ, RZ, RZ ;  /* 0x000000ffff127224 */ /* 0x000fe400078e00ff */
[----:B0--3--:R-:W-:Y:S02]  /*8980*/  IMAD.MOV.U32 R0, RZ, RZ, RZ ;  /* 0x000000ffff007224 */ /* 0x009fe400078e00ff */
        /* <DEDUP_REMOVED lines=8> */
[----:B-12-4-:R-:W-:Y:S01]  /*8a10*/  IMAD.HI.U32 R2, R17, UR4, R16 ;  /* 0x0000000411027c27 */ /* 0x016fe2000f8e0010 */
[----:B------:R-:W1:Y:S04]  /*8a20*/  LDCU UR4, c[0x0][0x4c0] ;  /* 0x00009800ff0477ac */ /* 0x000e680008000800 */
[----:B------:R-:W-:-:S04]  /*8a30*/  SHF.R.U32.HI R3, RZ, UR5, R2 ;  /* 0x00000005ff037c19 */ /* 0x000fc80008011602 */
[----:B------:R-:W-:-:S05]  /*8a40*/  IADD3 R18, PT, PT, -R3, RZ, RZ ;  /* 0x000000ff03127210 */ /* 0x000fca0007ffe1ff */
[----:B0-----:R-:W-:-:S04]  /*8a50*/  IMAD R18, R18, UR6, R17 ;  /* 0x0000000612127c24 */ /* 0x001fc8000f8e0211 */
[C---:B---3--:R-:W-:Y:S02]  /*8a60*/  IMAD R16, R18.reuse, UR8, RZ ;  /* 0x0000000812107c24 */ /* 0x048fe4000f8e02ff */
        /* <DEDUP_REMOVED lines=337> */
.L_x_32183:
        /* <DEDUP_REMOVED lines=16> */
.L_x_32187:
[----:B------:R4:W5:Y:S01]  /*a080*/  LDG.E.U8 R19, desc[UR36][R2.64] ;  /* 0x0000002402137981 */ /* 0x000962000c1e1100 */
[----:B------:R-:W-:Y:S05]  /*a090*/  BRA `(.L_x_32189) ;  /* 0x0000000c004c7947 */ /* 0x000fea0003800000 */
.L_x_32186:
        /* <DEDUP_REMOVED lines=8> */
.L_x_32191:
[----:B------:R2:W5:Y:S01]  /*a120*/  LDG.E.U8 R19, desc[UR36][R2.64] ;  /* 0x0000002402137981 */ /* 0x000562000c1e1100 */
[----:B------:R-:W-:Y:S05]  /*a130*/  BRA `(.L_x_32189) ;  /* 0x0000000c00247947 */ /* 0x000fea0003800000 */
.L_x_32190:
[----:B------:R0:W5:Y:S01]  /*a140*/  LDG.E.U16 R19, desc[UR36][R2.64] ;  /* 0x0000002402137981 */ /* 0x000162000c1e1500 */
[----:B------:R-:W-:Y:S05]  /*a150*/  BRA `(.L_x_32189) ;  /* 0x0000000c001c7947 */ /* 0x000fea0003800000 */
.L_x_32185:
        /* <DEDUP_REMOVED lines=9> */
.L_x_32193:
[----:B------:R-:W2:Y:S02]  /*a1f0*/  LDG.E.U16 R0, desc[UR36][R2.64] ;  /* 0x0000002402007981 */ /* 0x000ea4000c1e1500 */
[----:B--2---:R-:W-:-:S06]  /*a200*/  HADD2.F32 R0, -RZ, R0.H0_H0 ;  /* 0x20000000ff007230 */ /* 0x004fcc0000004100 */
[----:B------:R-:W0:Y:S02]  /*a210*/  F2I.FTZ.TRUNC.NTZ R0, R0 ;  /* 0x0000000000007305 */ /* 0x000e24000021f100 */
[----:B0-----:R-:W-:Y:S01]  /*a220*/  PRMT R19, R0, 0x7610, R19 ;  /* 0x0000761000137816 */ /* 0x001fe20000000013 */
[----:B------:R-:W-:Y:S06]  /*a230*/  BRA `(.L_x_32189) ;  /* 0x0000000800e47947 */ /* 0x000fec0003800000 */
.L_x_32192:
        /* <DEDUP_REMOVED lines=9> */
.L_x_32195:
[----:B------:R-:W2:Y:S02]  /*a2d0*/  LDG.E.U16 R2, desc[UR36][R2.64] ;  /* 0x0000002402027981 */ /* 0x000ea4000c1e1500 */
[----:B--2---:R-:W-:-:S06]  /*a2e0*/  HADD2.F32 R0, -RZ, R2.H0_H0 ;  /* 0x20000002ff007230 */ /* 0x004fcc0000004100 */
[----:B------:R-:W0:Y:S02]  /*a2f0*/  F2I.FTZ.TRUNC.NTZ R0, R0 ;  /* 0x0000000000007305 */ /* 0x000e24000021f100 */
[----:B0-----:R-:W-:Y:S01]  /*a300*/  PRMT R19, R0, 0x7610, R19 ;  /* 0x0000761000137816 */ /* 0x001fe20000000013 */
[----:B------:R-:W-:Y:S06]  /*a310*/  BRA `(.L_x_32189) ;  /* 0x0000000800ac7947 */ /* 0x000fec0003800000 */
.L_x_32194:
[----:B------:R-:W2:Y:S02]  /*a320*/  LDG.E.64 R2, desc[UR36][R2.64] ;  /* 0x0000002402027981 */ /* 0x000ea4000c1e1b00 */
[----:B--2---:R0:W1:Y:S01]  /*a330*/  F2I.F64.TRUNC R19, R2 ;  /* 0x0000000200137311 */ /* 0x004062000030d100 */
[----:B------:R-:W-:Y:S05]  /*a340*/  BRA `(.L_x_32189) ;  /* 0x0000000800a07947 */ /* 0x000fea0003800000 */
.L_x_32184:
        /* <DEDUP_REMOVED lines=12> */
.L_x_32198:
[----:B------:R-:W2:Y:S02]  /*a410*/  LDG.E.64 R2, desc[UR36][R2.64] ;  /* 0x0000002402027981 */ /* 0x000ea4000c1e1b00 */
[----:B--2---:R0:W1:Y:S01]  /*a420*/  F2I.F64.TRUNC R19, R2 ;  /* 0x0000000200137311 */ /* 0x004062000030d100 */
[----:B------:R-:W-:Y:S05]  /*a430*/  BRA `(.L_x_32189) ;  /* 0x0000000800647947 */ /* 0x000fea0003800000 */
.L_x_32197:
        /* <DEDUP_REMOVED lines=27> */
.L_x_32200:
        /* <DEDUP_REMOVED lines=14> */
.L_x_32199:
[----:B------:R-:W2:Y:S02]  /*a6d0*/  LDG.E.U16 R0, desc[UR36][R2.64] ;  /* 0x0000002402007981 */ /* 0x000ea4000c1e1500 */
[----:B--2---:R-:W-:-:S06]  /*a6e0*/  IMAD.U32 R0, R0, 0x10000, RZ ;  /* 0x0001000000007824 */ /* 0x004fcc00078e00ff */
[----:B------:R-:W0:Y:S02]  /*a6f0*/  F2I.FTZ.TRUNC.NTZ R0, R0 ;  /* 0x0000000000007305 */ /* 0x000e24000021f100 */
[----:B0-----:R-:W-:Y:S01]  /*a700*/  PRMT R19, R0, 0x7610, R19 ;  /* 0x0000761000137816 */ /* 0x001fe20000000013 */
[----:B------:R-:W-:Y:S06]  /*a710*/  BRA `(.L_x_32189) ;  /* 0x0000000400ac7947 */ /* 0x000fec0003800000 */
.L_x_32196:
        /* <DEDUP_REMOVED lines=10> */
.L_x_32203:
        /* <DEDUP_REMOVED lines=21> */
.L_x_32207:
[----:B------:R-:W-:Y:S05]  /*a910*/  BSYNC.RECONVERGENT B1 ;  /* 0x0000000000017941 */ /* 0x000fea0003800200 */
.L_x_32206:
[----:B------:R-:W-:Y:S01]  /*a920*/  IMAD.SHL.U32 R0, R0, 0x100000, RZ ;  /* 0x0010000000007824 */ /* 0x000fe200078e00ff */
[----:B------:R-:W-:-:S04]  /*a930*/  LEA R2, R2, 0x3b800000, 0x17 ;  /* 0x3b80000002027811 */ /* 0x000fc800078eb8ff */
[----:B------:R-:W-:-:S07]  /*a940*/  LOP3.LUT R0, R2, R0, R7, 0xfe, !PT ;  /* 0x0000000002007212 */ /* 0x000fce00078efe07 */
.L_x_32205:
[----:B------:R-:W-:Y:S05]  /*a950*/  BSYNC.RECONVERGENT B0 ;  /* 0x0000000000007941 */ /* 0x000fea0003800200 */
.L_x_32204:
[----:B------:R-:W0:Y:S02]  /*a960*/  F2I.FTZ.TRUNC.NTZ R0, R0 ;  /* 0x0000000000007305 */ /* 0x000e24000021f100 */
[----:B0-----:R-:W-:Y:S01]  /*a970*/  PRMT R19, R0, 0x7610, R19 ;  /* 0x0000761000137816 */ /* 0x001fe20000000013 */
[----:B------:R-:W-:Y:S06]  /*a980*/  BRA `(.L_x_32189) ;  /* 0x0000000400107947 */ /* 0x000fec0003800000 */
.L_x_32202:
        /* <DEDUP_REMOVED lines=21> */
.L_x_32211:
[----:B------:R-:W-:Y:S05]  /*aae0*/  BSYNC.RECONVERGENT B1 ;  /* 0x0000000000017941 */ /* 0x000fea0003800200 */
.L_x_32210:
[----:B------:R-:W-:Y:S01]  /*aaf0*/  IMAD.SHL.U32 R0, R0, 0x200000, RZ ;  /* 0x0020000000007824 */ /* 0x000fe200078e00ff */
[----:B------:R-:W-:-:S04]  /*ab00*/  LEA R2, R2, 0x37800000, 0x17 ;  /* 0x3780000002027811 */ /* 0x000fc800078eb8ff */
[----:B------:R-:W-:-:S07]  /*ab10*/  LOP3.LUT R0, R2, R0, R7, 0xfe, !PT ;  /* 0x0000000002007212 */ /* 0x000fce00078efe07 */
.L_x_32209:
[----:B------:R-:W-:Y:S05]  /*ab20*/  BSYNC.RECONVERGENT B0 ;  /* 0x0000000000007941 */ /* 0x000fea0003800200 */
.L_x_32208:
[----:B------:R-:W0:Y:S02]  /*ab30*/  F2I.FTZ.TRUNC.NTZ R0, R0 ;  /* 0x0000000000007305 */ /* 0x000e24000021f100 */
[----:B0-----:R-:W-:Y:S01]  /*ab40*/  PRMT R19, R0, 0x7610, R19 ;  /* 0x0000761000137816 */ /* 0x001fe20000000013 */
[----:B------:R-:W-:Y:S06]  /*ab50*/  BRA `(.L_x_32189) ;  /* 0x00000000009c7947 */ /* 0x000fec0003800000 */
.L_x_32201:
        /* <DEDUP_REMOVED lines=14> */
.L_x_32215:
[----:B------:R-:W-:Y:S05]  /*ac40*/  BSYNC.RECONVERGENT B0 ;  /* 0x0000000000007941 */ /* 0x000fea0003800200 */
.L_x_32214:
[----:B------:R-:W0:Y:S02]  /*ac50*/  F2I.FTZ.TRUNC.NTZ R0, R0 ;  /* 0x0000000000007305 */ /* 0x000e24000021f100 */
[----:B0-----:R-:W-:Y:S01]  /*ac60*/  PRMT R19, R0, 0x7610, R19 ;  /* 0x0000761000137816 */ /* 0x001fe20000000013 */
[----:B------:R-:W-:Y:S06]  /*ac70*/  BRA `(.L_x_32189) ;  /* 0x0000000000547947 */ /* 0x000fec0003800000 */
.L_x_32188:
        /* <DEDUP_REMOVED lines=15> */
[----:B--2---:R-:W-:Y:S05]  /*ad70*/  CALL.ABS.NOINC R2 ;  /* 0x0000000002007343 */ /* 0x004fea0003c00000 */
.L_x_32216:
[----:B------:R-:W-:Y:S01]  /*ad80*/  PRMT R19, RZ, 0x7610, R19 ;  /* 0x00007610ff137816 */ /* 0x000fe20000000013 */
[----:B------:R-:W-:Y:S06]  /*ad90*/  BRA `(.L_x_32189) ;  /* 0x00000000000c7947 */ /* 0x000fec0003800000 */
.L_x_32213:
[----:B------:R0:W5:Y:S01]  /*ada0*/  LDG.E.U8 R19, desc[UR36][R2.64] ;  /* 0x0000002402137981 */ /* 0x000162000c1e1100 */
[----:B------:R-:W-:Y:S05]  /*adb0*/  BRA `(.L_x_32189) ;  /* 0x0000000000047947 */ /* 0x000fea0003800000 */
.L_x_32212:
[----:B------:R0:W5:Y:S02]  /*adc0*/  LDG.E.U8 R19, desc[UR36][R2.64] ;  /* 0x0000002402137981 */ /* 0x000164000c1e1100 */
.L_x_32189:
        /* <DEDUP_REMOVED lines=16> */
.L_x_32220:
[----:B------:R0:W5:Y:S01]  /*aed0*/  LDG.E.U8 R4, desc[UR36][R2.64] ;  /* 0x0000002402047981 */ /* 0x000162000c1e1100 */
[----:B------:R-:W-:Y:S05]  /*aee0*/  BRA `(.L_x_32222) ;  /* 0x0000000c004c7947 */ /* 0x000fea0003800000 */
.L_x_32219:
        /* <DEDUP_REMOVED lines=8> */
.L_x_32224:
[----:B------:R0:W5:Y:S01]  /*af70*/  LDG.E.U8 R4, desc[UR36][R2.64] ;  /* 0x0000002402047981 */ /* 0x000162000c1e1100 */
[----:B------:R-:W-:Y:S05]  /*af80*/  BRA `(.L_x_32222) ;  /* 0x0000000c00247947 */ /* 0x000fea0003800000 */
.L_x_32223:
[----:B------:R0:W5:Y:S01]  /*af90*/  LDG.E.U16 R4, desc[UR36][R2.64] ;  /* 0x0000002402047981 */ /* 0x000162000c1e1500 */
[----:B------:R-:W-:Y:S05]  /*afa0*/  BRA `(.L_x_32222) ;  /* 0x0000000c001c7947 */ /* 0x000fea0003800000 */
.L_x_32218:
        /* <DEDUP_REMOVED lines=9> */
.L_x_32226:
[----:B------:R-:W2:Y:S02]  /*b040*/  LDG.E.U16 R0, desc[UR36][R2.64] ;  /* 0x0000002402007981 */ /* 0x000ea4000c1e1500 */
[----:B--2---:R-:W-:-:S06]  /*b050*/  HADD2.F32 R0, -RZ, R0.H0_H0 ;  /* 0x20000000ff007230 */ /* 0x004fcc0000004100 */
[----:B------:R-:W0:Y:S02]  /*b060*/  F2I.FTZ.TRUNC.NTZ R0, R0 ;  /* 0x0000000000007305 */ /* 0x000e24000021f100 */
[----:B0-----:R-:W-:Y:S01]  /*b070*/  PRMT R4, R0, 0x7610, R4 ;  /* 0x0000761000047816 */ /* 0x001fe20000000004 */
[----:B------:R-:W-:Y:S06]  /*b080*/  BRA `(.L_x_32222) ;  /* 0x0000000800e47947 */ /* 0x000fec0003800000 */
.L_x_32225:
        /* <DEDUP_REMOVED lines=9> */
.L_x_32228:
[----:B------:R-:W2:Y:S02]  /*b120*/  LDG.E.U16 R2, desc[UR36][R2.64] ;  /* 0x0000002402027981 */ /* 0x000ea4000c1e1500 */
[----:B--2---:R-:W-:-:S06]  /*b130*/  HADD2.F32 R0, -RZ, R2.H0_H0 ;  /* 0x20000002ff007230 */ /* 0x004fcc0000004100 */
[----:B------:R-:W0:Y:S02]  /*b140*/  F2I.FTZ.TRUNC.NTZ R0, R0 ;  /* 0x0000000000007305 */ /* 0x000e24000021f100 */
[----:B0-----:R-:W-:Y:S01]  /*b150*/  PRMT R4, R0, 0x7610, R4 ;  /* 0x0000761000047816 */ /* 0x001fe20000000004 */
[----:B------:R-:W-:Y:S06]  /*b160*/  BRA `(.L_x_32222) ;  /* 0x0000000800ac7947 */ /* 0x000fec0003800000 */
.L_x_32227:
[----:B------:R-:W2:Y:S02]  /*b170*/  LDG.E.64 R2, desc[UR36][R2.64] ;  /* 0x0000002402027981 */ /* 0x000ea4000c1e1b00 */
[----:B--2---:R4:W0:Y:S01]  /*b180*/  F2I.F64.TRUNC R4, R2 ;  /* 0x0000000200047311 */ /* 0x004822000030d100 */
[----:B------:R-:W-:Y:S05]  /*b190*/  BRA `(.L_x_32222) ;  /* 0x0000000800a07947 */ /* 0x000fea0003800000 */
.L_x_32217:
        /* <DEDUP_REMOVED lines=12> */
.L_x_32231:
[----:B------:R-:W2:Y:S02]  /*b260*/  LDG.E.64 R2, desc[UR36][R2.64] ;  /* 0x0000002402027981 */ /* 0x000ea4000c1e1b00 */
[----:B--2---:R0:W1:Y:S01]  /*b270*/  F2I.F64.TRUNC R4, R2 ;  /* 0x0000000200047311 */ /* 0x004062000030d100 */
[----:B------:R-:W-:Y:S05]  /*b280*/  BRA `(.L_x_32222) ;  /* 0x0000000800647947 */ /* 0x000fea0003800000 */
.L_x_32230:
        /* <DEDUP_REMOVED lines=27> */
.L_x_32233:
        /* <DEDUP_REMOVED lines=14> */
.L_x_32232:
[----:B------:R-:W2:Y:S02]  /*b520*/  LDG.E.U16 R0, desc[UR36][R2.64] ;  /* 0x0000002402007981 */ /* 0x000ea4000c1e1500 */
[----:B--2---:R-:W-:-:S06]  /*b530*/  IMAD.U32 R0, R0, 0x10000, RZ ;  /* 0x0001000000007824 */ /* 0x004fcc00078e00ff */
[----:B------:R-:W0:Y:S02]  /*b540*/  F2I.FTZ.TRUNC.NTZ R0, R0 ;  /* 0x0000000000007305 */ /* 0x000e24000021f100 */
[----:B0-----:R-:W-:Y:S01]  /*b550*/  PRMT R4, R0, 0x7610, R4 ;  /* 0x0000761000047816 */ /* 0x001fe20000000004 */
[----:B------:R-:W-:Y:S06]  /*b560*/  BRA `(.L_x_32222) ;  /* 0x0000000400ac7947 */ /* 0x000fec0003800000 */
.L_x_32229:
        /* <DEDUP_REMOVED lines=10> */
.L_x_32236:
        /* <DEDUP_REMOVED lines=21> */
.L_x_32240:
[----:B------:R-:W-:Y:S05]  /*b760*/  BSYNC.RECONVERGENT B1 ;  /* 0x0000000000017941 */ /* 0x000fea0003800200 */
.L_x_32239:
[----:B------:R-:W-:Y:S01]  /*b770*/  IMAD.SHL.U32 R0, R0, 0x100000, RZ ;  /* 0x0010000000007824 */ /* 0x000fe200078e00ff */
[----:B------:R-:W-:-:S04]  /*b780*/  LEA R2, R2, 0x3b800000, 0x17 ;  /* 0x3b80000002027811 */ /* 0x000fc800078eb8ff */
[----:B------:R-:W-:-:S07]  /*b790*/  LOP3.LUT R0, R2, R0, R7, 0xfe, !PT ;  /* 0x0000000002007212 */ /* 0x000fce00078efe07 */
.L_x_32238:
[----:B------:R-:W-:Y:S05]  /*b7a0*/  BSYNC.RECONVERGENT B0 ;  /* 0x0000000000007941 */ /* 0x000fea0003800200 */
.L_x_32237:
[----:B------:R-:W0:Y:S02]  /*b7b0*/  F2I.FTZ.TRUNC.NTZ R0, R0 ;  /* 0x0000000000007305 */ /* 0x000e24000021f100 */
[----:B0-----:R-:W-:Y:S01]  /*b7c0*/  PRMT R4, R0, 0x7610, R4 ;  /* 0x0000761000047816 */ /* 0x001fe20000000004 */
[----:B------:R-:W-:Y:S06]  /*b7d0*/  BRA `(.L_x_32222) ;  /* 0x0000000400107947 */ /* 0x000fec0003800000 */
.L_x_32235:
        /* <DEDUP_REMOVED lines=21> */
.L_x_32244:
[----:B------:R-:W-:Y:S05]  /*b930*/  BSYNC.RECONVERGENT B1 ;  /* 0x0000000000017941 */ /* 0x000fea0003800200 */
.L_x_32243:
[----:B------:R-:W-:Y:S02]  /*b940*/  SHF.L.U32 R0, R0, 0x15, RZ ;  /* 0x0000001500007819 */ /* 0x000fe400000006ff */
[----:B------:R-:W-:-:S04]  /*b950*/  LEA R2, R2, 0x37800000, 0x17 ;  /* 0x3780000002027811 */ /* 0x000fc800078eb8ff */
[----:B------:R-:W-:-:S07]  /*b960*/  LOP3.LUT R0, R2, R0, R7, 0xfe, !PT ;  /* 0x0000000002007212 */ /* 0x000fce00078efe07 */
.L_x_32242:
[----:B------:R-:W-:Y:S05]  /*b970*/  BSYNC.RECONVERGENT B0 ;  /* 0x0000000000007941 */ /* 0x000fea0003800200 */
.L_x_32241:
[----:B------:R-:W0:Y:S02]  /*b980*/  F2I.FTZ.TRUNC.NTZ R0, R0 ;  /* 0x0000000000007305 */ /* 0x000e24000021f100 */
[----:B0-----:R-:W-:Y:S01]  /*b990*/  PRMT R4, R0, 0x7610, R4 ;  /* 0x0000761000047816 */ /* 0x001fe20000000004 */
[----:B------:R-:W-:Y:S06]  /*b9a0*/  BRA `(.L_x_32222) ;  /* 0x00000000009c7947 */ /* 0x000fec0003800000 */
.L_x_32234:
        /* <DEDUP_REMOVED lines=14> */
.L_x_32248:
[----:B------:R-:W-:Y:S05]  /*ba90*/  BSYNC.RECONVERGENT B0 ;  /* 0x0000000000007941 */ /* 0x000fea0003800200 */
.L_x_32247:
[----:B------:R-:W0:Y:S02]  /*baa0*/  F2I.FTZ.TRUNC.NTZ R0, R0 ;  /* 0x0000000000007305 */ /* 0x000e24000021f100 */
[----:B0-----:R-:W-:Y:S01]  /*bab0*/  PRMT R4, R0, 0x7610, R4 ;  /* 0x0000761000047816 */ /* 0x001fe20000000004 */
[----:B------:R-:W-:Y:S06]  /*bac0*/  BRA `(.L_x_32222) ;  /* 0x0000000000547947 */ /* 0x000fec0003800000 */
.L_x_32221:
        /* <DEDUP_REMOVED lines=15> */
[----:B--2--5:R-:W-:Y:S05]  /*bbc0*/  CALL.ABS.NOINC R2 ;  /* 0x0000000002007343 */ /* 0x024fea0003c00000 */
.L_x_32249:
[----:B------:R-:W-:Y:S01]  /*bbd0*/  PRMT R4, RZ, 0x7610, R4 ;  /* 0x00007610ff047816 */ /* 0x000fe20000000004 */
[----:B------:R-:W-:Y:S06]  /*bbe0*/  BRA `(.L_x_32222) ;  /* 0x00000000000c7947 */ /* 0x000fec0003800000 */
.L_x_32246:
[----:B------:R0:W5:Y:S01]  /*bbf0*/  LDG.E.U8 R4, desc[UR36][R2.64] ;  /* 0x0000002402047981 */ /* 0x000162000c1e1100 */
[----:B------:R-:W-:Y:S05]  /*bc00*/  BRA `(.L_x_32222) ;  /* 0x0000000000047947 */ /* 0x000fea0003800000 */
.L_x_32245:
[----:B------:R0:W5:Y:S02]  /*bc10*/  LDG.E.U8 R4, desc[UR36][R2.64] ;  /* 0x0000002402047981 */ /* 0x000164000c1e1100 */
.L_x_32222:
[----:B01-3-5:R-:W-:Y:S01]  /*bc20*/  LOP3.LUT R0, R4, R19, RZ, 0x3c, !PT ;  /* 0x0000001304007212 */ /* 0x02bfe200078e3cff */
[----:B------:R-:W-:Y:S03]  /*bc30*/  BSSY.RECONVERGENT B0, `(.L_x_32250) ;  /* 0x000001b000007945 */ /* 0x000fe60003800200 */
[----:B------:R-:W-:-:S04]  /*bc40*/  PRMT R0, R0, 0x8880, RZ ;  /* 0x0000888000007816 */ /* 0x000fc800000000ff */
[----:B------:R-:W-:-:S13]  /*bc50*/  ISETP.GT.AND P0, PT, R0, -0x1, PT ;  /* 0xffffffff0000780c */ /* 0x000fda0003f04270 */
[----:B------:R-:W-:Y:S05]  /*bc60*/  @P0 BRA `(.L_x_32251) ;  /* 0x0000000000480947 */ /* 0x000fea0003800000 */
[C---:B------:R-:W-:Y:S02]  /*bc70*/  PRMT R5, R19.reuse, 0x8880, RZ ;  /* 0x0000888013057816 */ /* 0x040fe400000000ff */
[----:B----4-:R-:W-:Y:S02]  /*bc80*/  PRMT R3, R19, 0x8880, RZ ;  /* 0x0000888013037816 */ /* 0x010fe400000000ff */
[----:B------:R-:W-:Y:S02]  /*bc90*/  PRMT R0, R4, 0x8880, RZ ;  /* 0x0000888004007816 */ /* 0x000fe400000000ff */
[----:B------:R-:W-:Y:S02]  /*bca0*/  PRMT R5, R5, 0x7710, RZ ;  /* 0x0000771005057816 */ /* 0x000fe400000000ff */
[----:B--2---:R-:W-:-:S07]  /*bcb0*/  MOV R2, 0xbcd0 ;  /* 0x0000bcd000027802 */ /* 0x004fce0000000f00 */
        /* <DEDUP_REMOVED lines=13> */
.L_x_32251:
[----:B----4-:R-:W-:Y:S02]  /*bd90*/  PRMT R3, R19, 0x8880, RZ ;  /* 0x0000888013037816 */ /* 0x010fe400000000ff */
[----:B------:R-:W-:Y:S02]  /*bda0*/  PRMT R0, R4, 0x8880, RZ ;  /* 0x0000888004007816 */ /* 0x000fe400000000ff */
[----:B--2---:R-:W-:-:S07]  /*bdb0*/  MOV R2, 0xbdd0 ;  /* 0x0000bdd000027802 */ /* 0x004fce0000000f00 */
[----:B------:R-:W-:Y:S05]  /*bdc0*/  CALL.REL.NOINC `($__internal_42_$__cuda_sm20_div_s16) ;  /* 0x0000005000dc7944 */ /* 0x000fea0003c00000 */
[----:B------:R-:W-:-:S07]  /*bdd0*/  PRMT R5, R0, 0x7610, R5 ;  /* 0x0000761000057816 */ /* 0x000fce0000000005 */
.L_x_32252:
[----:B------:R-:W-:Y:S05]  /*bde0*/  BSYNC.RECONVERGENT B0 ;  /* 0x0000000000007941 */ /* 0x000fea0003800200 */
.L_x_32250:
        /* <DEDUP_REMOVED lines=16> */
.L_x_32256:
[----:B------:R0:W-:Y:S01]  /*bef0*/  STG.E.U8 desc[UR36][R2.64], R5 ;  /* 0x0000000502007986 */ /* 0x0001e2000c101124 */
[----:B------:R-:W-:Y:S05]  /*bf00*/  BRA `(.L_x_32258) ;  /* 0x0000000c00847947 */ /* 0x000fea0003800000 */
.L_x_32255:
[----:B------:R-:W-:-:S09]  /*bf10*/  UISETP.NE.AND UP0, UPT, UR4, 0x2, UPT ;  /* 0x000000020400788c */ /* 0x000fd2000bf05270 */
[----:B------:R-:W-:Y:S05]  /*bf20*/  BRA.U !UP0, `(.L_x_32259) ;  /* 0x0000000108387547 */ /* 0x000fea000b800000 */
[----:B------:R-:W-:-:S09]  /*bf30*/  UISETP.NE.AND UP0, UPT, UR4, 0x3, UPT ;  /* 0x000000030400788c */ /* 0x000fd2000bf05270 */
[----:B------:R-:W-:Y:S05]  /*bf40*/  BRA.U !UP0, `(.L_x_32260) ;  /* 0x0000000108207547 */ /* 0x000fea000b800000 */
[----:B------:R-:W-:-:S09]  /*bf50*/  UISETP.NE.AND UP0, UPT, UR4, 0x4, UPT ;  /* 0x000000040400788c */ /* 0x000fd2000bf05270 */
[----:B------:R-:W-:Y:S05]  /*bf60*/  BRA.U UP0, `(.L_x_32257) ;  /* 0x0000000900887547 */ /* 0x000fea000b800000 */
[----:B------:R-:W-:-:S04]  /*bf70*/  LOP3.LUT R5, R5, 0xffff, RZ, 0xc0, !PT ;  /* 0x0000ffff05057812 */ /* 0x000fc800078ec0ff */
[----:B------:R-:W-:-:S04]  /*bf80*/  PRMT R5, R5, 0x8880, RZ ;  /* 0x0000888005057816 */ /* 0x000fc800000000ff */
[----:B------:R-:W-:-:S04]  /*bf90*/  MOV R4, R5 ;  /* 0x0000000500047202 */ /* 0x000fc80000000f00 */
[----:B------:R-:W-:-:S05]  /*bfa0*/  SHF.R.S32.HI R5, RZ, 0x1f, R4 ;  /* 0x0000001fff057819 */ /* 0x000fca0000011404 */
[----:B------:R0:W-:Y:S01]  /*bfb0*/  STG.E.64 desc[UR36][R2.64], R4 ;  /* 0x0000000402007986 */ /* 0x0001e2000c101b24 */
[----:B------:R-:W-:Y:S05]  /*bfc0*/  BRA `(.L_x_32258) ;  /* 0x0000000c00547947 */ /* 0x000fea0003800000 */
.L_x_32260:
[----:B------:R-:W-:-:S04]  /*bfd0*/  LOP3.LUT R5, R5, 0xffff, RZ, 0xc0, !PT ;  /* 0x0000ffff05057812 */ /* 0x000fc800078ec0ff */
[----:B------:R-:W-:-:S05]  /*bfe0*/  PRMT R5, R5, 0x8880, RZ ;  /* 0x0000888005057816 */ /* 0x000fca00000000ff */
[----:B------:R0:W-:Y:S01]  /*bff0*/  STG.E desc[UR36][R2.64], R5 ;  /* 0x0000000502007986 */ /* 0x0001e2000c101924 */
[----:B------:R-:W-:Y:S05]  /*c000*/  BRA `(.L_x_32258) ;  /* 0x0000000c00447947 */ /* 0x000fea0003800000 */
.L_x_32259:
[----:B------:R-:W-:-:S04]  /*c010*/  PRMT R5, R5, 0x8880, RZ ;  /* 0x0000888005057816 */ /* 0x000fc800000000ff */
[----:B------:R-:W-:-:S05]  /*c020*/  PRMT R5, R5, 0x7710, RZ ;  /* 0x0000771005057816 */ /* 0x000fca00000000ff */
[----:B------:R0:W-:Y:S01]  /*c030*/  STG.E.U16 desc[UR36][R2.64], R5 ;  /* 0x0000000502007986 */ /* 0x0001e2000c101524 */
[----:B------:R-:W-:Y:S05]  /*c040*/  BRA `(.L_x_32258) ;  /* 0x0000000c00347947 */ /* 0x000fea0003800000 */
.L_x_32254:
        /* <DEDUP_REMOVED lines=9> */
.L_x_32262:
[----:B------:R-:W0:Y:S02]  /*c0e0*/  I2F.S8 R0, R5 ;  /* 0x0000000500007306 */ /* 0x000e240000001400 */
[----:B0-----:R-:W-:-:S05]  /*c0f0*/  F2FP.F16.F32.PACK_AB R0, RZ, R0 ;  /* 0x00000000ff00723e */ /* 0x001fca00000000ff */
[----:B------:R0:W-:Y:S01]  /*c100*/  STG.E.U16 desc[UR36][R2.64], R0 ;  /* 0x0000000002007986 */ /* 0x0001e2000c101524 */
[----:B------:R-:W-:Y:S05]  /*c110*/  BRA `(.L_x_32258) ;  /* 0x0000000c00007947 */ /* 0x000fea0003800000 */
.L_x_32261:
        /* <DEDUP_REMOVED lines=10> */
.L_x_32264:
[----:B------:R-:W0:Y:S02]  /*c1c0*/  I2F.S8 R5, R5 ;  /* 0x0000000500057306 */ /* 0x000e240000001400 */
[----:B0-----:R-:W-:-:S04]  /*c1d0*/  F2FP.F16.F32.PACK_AB R5, RZ, R5 ;  /* 0x00000005ff05723e */ /* 0x001fc800000000ff */
[----:B------:R-:W-:-:S05]  /*c1e0*/  PRMT R5, R5, 0x5410, RZ ;  /* 0x0000541005057816 */ /* 0x000fca00000000ff */
[----:B------:R0:W-:Y:S01]  /*c1f0*/  STG.E desc[UR36][R2.64], R5 ;  /* 0x0000000502007986 */ /* 0x0001e2000c101924 */
[----:B------:R-:W-:Y:S05]  /*c200*/  BRA `(.L_x_32258) ;  /* 0x0000000800c47947 */ /* 0x000fea0003800000 */
.L_x_32263:
[----:B------:R-:W-:-:S04]  /*c210*/  PRMT R4, R5, 0x8880, RZ ;  /* 0x0000888005047816 */ /* 0x000fc800000000ff */
[----:B------:R-:W-:-:S06]  /*c220*/  PRMT R4, R4, 0x7710, RZ ;  /* 0x0000771004047816 */ /* 0x000fcc00000000ff */
[----:B------:R-:W0:Y:S02]  /*c230*/  I2F.F64.S16 R4, R4 ;  /* 0x0000000400047312 */ /* 0x000e240000101c00 */
[----:B0-----:R0:W-:Y:S01]  /*c240*/  STG.E.64 desc[UR36][R2.64], R4 ;  /* 0x0000000402007986 */ /* 0x0011e2000c101b24 */
[----:B------:R-:W-:Y:S05]  /*c250*/  BRA `(.L_x_32258) ;  /* 0x0000000800b07947 */ /* 0x000fea0003800000 */
.L_x_32253:
        /* <DEDUP_REMOVED lines=14> */
.L_x_32268:
        /* <DEDUP_REMOVED lines=18> */
.L_x_32271:
[----:B------:R-:W-:-:S04]  /*c460*/  SHF.R.U32.HI R5, RZ, 0x18, R5 ;  /* 0x00000018ff057819 */ /* 0x000fc80000011605 */
[----:B------:R-:W-:-:S07]  /*c470*/  LOP3.LUT R0, R0, 0x80, R5, 0xf8, !PT ;  /* 0x0000008000007812 */ /* 0x000fce00078ef805 */
.L_x_32270:
[----:B------:R-:W-:Y:S05]  /*c480*/  BSYNC.RECONVERGENT B0 ;  /* 0x0000000000007941 */ /* 0x000fea0003800200 */
.L_x_32269:
[----:B------:R0:W-:Y:S01]  /*c490*/  STG.E.U8 desc[UR36][R2.64], R0 ;  /* 0x0000000002007986 */ /* 0x0001e2000c101124 */
[----:B------:R-:W-:Y:S05]  /*c4a0*/  BRA `(.L_x_32258) ;  /* 0x00000008001c7947 */ /* 0x000fea0003800000 */
.L_x_32267:
        /* <DEDUP_REMOVED lines=18> */
.L_x_32274:
[----:B------:R-:W-:-:S04]  /*c5d0*/  SHF.R.U32.HI R5, RZ, 0x18, R5 ;  /* 0x00000018ff057819 */ /* 0x000fc80000011605 */
[----:B------:R-:W-:-:S07]  /*c5e0*/  LOP3.LUT R0, R0, 0x80, R5, 0xf8, !PT ;  /* 0x0000008000007812 */ /* 0x000fce00078ef805 */
.L_x_32273:
[----:B------:R-:W-:Y:S05]  /*c5f0*/  BSYNC.RECONVERGENT B0 ;  /* 0x0000000000007941 */ /* 0x000fea0003800200 */
.L_x_32272:
[----:B------:R0:W-:Y:S01]  /*c600*/  STG.E.U8 desc[UR36][R2.64], R0 ;  /* 0x0000000002007986 */ /* 0x0001e2000c101124 */
[----:B------:R-:W-:Y:S05]  /*c610*/  BRA `(.L_x_32258) ;  /* 0x0000000400c07947 */ /* 0x000fea0003800000 */
.L_x_32266:
        /* <DEDUP_REMOVED lines=23> */
.L_x_32276:
[----:B------:R-:W-:-:S04]  /*c790*/  LOP3.LUT R5, R5, 0xffff, RZ, 0xc0, !PT ;  /* 0x0000ffff05057812 */ /* 0x000fc800078ec0ff */
[----:B------:R-:W-:-:S05]  /*c7a0*/  PRMT R5, R5, 0x8880, RZ ;  /* 0x0000888005057816 */ /* 0x000fca00000000ff */
[----:B------:R-:W-:-:S05]  /*c7b0*/  IMAD.MOV.U32 R4, RZ, RZ, R5 ;  /* 0x000000ffff047224 */ /* 0x000fca00078e0005 */
[----:B------:R-:W-:-:S05]  /*c7c0*/  SHF.R.S32.HI R5, RZ, 0x1f, R4 ;  /* 0x0000001fff057819 */ /* 0x000fca0000011404 */
[----:B------:R0:W-:Y:S01]  /*c7d0*/  STG.E.64 desc[UR36][R2.64], R4 ;  /* 0x0000000402007986 */ /* 0x0001e2000c101b24 */
[----:B------:R-:W-:Y:S05]  /*c7e0*/  BRA `(.L_x_32258) ;  /* 0x00000004004c7947 */ /* 0x000fea0003800000 */
.L_x_32275:
[----:B------:R-:W-:-:S04]  /*c7f0*/  LOP3.LUT R5, R5, 0xffff, RZ, 0xc0, !PT ;  /* 0x0000ffff05057812 */ /* 0x000fc800078ec0ff */
[----:B------:R-:W-:-:S05]  /*c800*/  PRMT R5, R5, 0x8880, RZ ;  /* 0x0000888005057816 */ /* 0x000fca00000000ff */
[----:B------:R0:W-:Y:S01]  /*c810*/  STG.E desc[UR36][R2.64], R5 ;  /* 0x0000000502007986 */ /* 0x0001e2000c101924 */
[----:B------:R-:W-:Y:S05]  /*c820*/  BRA `(.L_x_32258) ;  /* 0x00000004003c7947 */ /* 0x000fea0003800000 */
.L_x_32265:
        /* <DEDUP_REMOVED lines=10> */
.L_x_32278:
[----:B------:R-:W-:Y:S02]  /*c8d0*/  PRMT R4, R5, 0x8880, RZ ;  /* 0x0000888005047816 */ /* 0x000fe400000000ff */
[----:B------:R-:W-:Y:S02]  /*c8e0*/  CS2R R6, SRZ ;  /* 0x0000000000067805 */ /* 0x000fe4000001ff00 */
[----:B------:R-:W-:-:S06]  /*c8f0*/  PRMT R4, R4, 0x7710, RZ ;  /* 0x0000771004047816 */ /* 0x000fcc00000000ff */
[----:B------:R-:W0:Y:S02]  /*c900*/  I2F.F64.S16 R4, R4 ;  /* 0x0000000400047312 */ /* 0x000e240000101c00 */
[----:B0-----:R0:W-:Y:S01]  /*c910*/  STG.E.128 desc[UR36][R2.64], R4 ;  /* 0x0000000402007986 */ /* 0x0011e2000c101d24 */
[----:B------:R-:W-:Y:S05]  /*c920*/  BRA `(.L_x_32258) ;  /* 0x0000000000fc7947 */ /* 0x000fea0003800000 */
.L_x_32277:
[----:B------:R-:W-:-:S09]  /*c930*/  UISETP.NE.AND UP0, UPT, UR4, 0xf, UPT ;  /* 0x0000000f0400788c */ /* 0x000fd2000bf05270 */
[----:B------:R-:W-:Y:S05]  /*c940*/  BRA.U !UP0, `(.L_x_32279) ;  /* 0x0000000108e87547 */ /* 0x000fea000b800000 */
[----:B------:R-:W-:-:S09]  /*c950*/  UISETP.NE.AND UP0, UPT, UR4, 0x17, UPT ;  /* 0x000000170400788c */ /* 0x000fd2000bf05270 */
[----:B------:R-:W-:Y:S05]  /*c960*/  BRA.U !UP0, `(.L_x_32280) ;  /* 0x0000000108907547 */ /* 0x000fea000b800000 */
[----:B------:R-:W-:-:S09]  /*c970*/  UISETP.NE.AND UP0, UPT, UR4, 0x18, UPT ;  /* 0x000000180400788c */ /* 0x000fd2000bf05270 */
[----:B------:R-:W-:Y:S05]  /*c980*/  BRA.U !UP0, `(.L_x_32281) ;  /* 0x0000000108447547 */ /* 0x000fea000b800000 */
.L_x_32257:
        /* <DEDUP_REMOVED lines=16> */
.L_x_32282:
[----:B------:R-:W-:Y:S05]  /*ca90*/  BRA `(.L_x_32258) ;  /* 0x0000000000a07947 */ /* 0x000fea0003800000 */
.L_x_32281:
        /* <DEDUP_REMOVED lines=13> */
.L_x_32284:
[----:B------:R-:W-:Y:S05]  /*cb70*/  BSYNC.RECONVERGENT B0 ;  /* 0x0000000000007941 */ /* 0x000fea0003800200 */
.L_x_32283:
[----:B------:R-:W-:-:S05]  /*cb80*/  LOP3.LUT R7, R0, 0x80, R7, 0xf8, !PT ;  /* 0x0000008000077812 */ /* 0x000fca00078ef807 */
[----:B------:R3:W-:Y:S01]  /*cb90*/  STG.E.U8 desc[UR36][R2.64], R7 ;  /* 0x0000000702007986 */ /* 0x0007e2000c101124 */
[----:B------:R-:W-:Y:S05]  /*cba0*/  BRA `(.L_x_32258) ;  /* 0x00000000005c7947 */ /* 0x000fea0003800000 */
.L_x_32280:
        /* <DEDUP_REMOVED lines=12> */
.L_x_32286:
[----:B------:R-:W-:Y:S01]  /*cc70*/  IMAD.MOV.U32 R0, RZ, RZ, 0x7f ;  /* 0x0000007fff007424 */ /* 0x000fe200078e00ff */
[----:B------:R-:W-:-:S04]  /*cc80*/  ISETP.GT.U32.AND P0, PT, R4, 0x7f800000, PT ;  /* 0x7f8000000400780c */ /* 0x000fc80003f04070 */
[----:B------:R-:W-:-:S09]  /*cc90*/  SEL R0, R0, 0x7c, P0 ;  /* 0x0000007c00007807 */ /* 0x000fd20000000000 */
.L_x_32287:
[----:B------:R-:W-:Y:S05]  /*cca0*/  BSYNC.RECONVERGENT B0 ;  /* 0x0000000000007941 */ /* 0x000fea0003800200 */
.L_x_32285:
[----:B------:R-:W-:-:S04]  /*ccb0*/  SHF.R.U32.HI R5, RZ, 0x18, R5 ;  /* 0x00000018ff057819 */ /* 0x000fc80000011605 */
[----:B------:R-:W-:-:S05]  /*ccc0*/  LOP3.LUT R5, R0, 0x80, R5, 0xf8, !PT ;  /* 0x0000008000057812 */ /* 0x000fca00078ef805 */
[----:B------:R2:W-:Y:S01]  /*ccd0*/  STG.E.U8 desc[UR36][R2.64], R5 ;  /* 0x0000000502007986 */ /* 0x0005e2000c101124 */
[----:B------:R-:W-:Y:S05]  /*cce0*/  BRA `(.L_x_32258) ;  /* 0x00000000000c7947 */ /* 0x000fea0003800000 */
.L_x_32279:
[----:B------:R-:W0:Y:S02]  /*ccf0*/  I2F.S8 R0, R5 ;  /* 0x0000000500007306 */ /* 0x000e240000001400 */
[----:B0-----:R-:W-:-:S05]  /*cd00*/  F2FP.BF16.F32.PACK_AB R0, RZ, R0 ;  /* 0x00000000ff00723e */ /* 0x001fca00000010ff */
[----:B------:R4:W-:Y:S02]  /*cd10*/  STG.E.U16 desc[UR36][R2.64], R0 ;  /* 0x0000000002007986 */ /* 0x0009e4000c101524 */
.L_x_32258:
[----:B------:R-:W-:-:S07]  /*cd20*/  VIADD R17, R17, 0x80 ;  /* 0x0000008011117836 */ /* 0x000fce0000000000 */
.L_x_32182:
[----:B------:R-:W-:Y:S05]  /*cd30*/  BSYNC.RECONVERGENT B6 ;  /* 0x0000000000067941 */ /* 0x000fea0003800200 */
.L_x_32181:
[----:B------:R-:W5:Y:S02]  /*cd40*/  LDCU UR4, c[0x0][0x380] ;  /* 0x00007000ff0477ac */ /* 0x000f640008000800 */
[----:B-----5:R-:W-:-:S13]  /*cd50*/  ISETP.GE.AND P0, PT, R17, UR4, PT ;  /* 0x0000000411007c0c */ /* 0x020fda000bf06270 */
[----:B------:R-:W-:Y:S05]  /*cd60*/  @P0 EXIT ;  /* 0x000000000000094d */ /* 0x000fea0003800000 */
[----:B------:R-:W5:Y:S01]  /*cd70*/  LDCU UR4, c[0x0][0x388] ;  /* 0x00007100ff0477ac */ /* 0x000f620008000800 */
[----:B------:R-:W-:Y:S01]  /*cd80*/  IMAD.MOV.U32 R18, RZ, RZ, RZ ;  /* 0x000000ffff127224 */ /* 0x000fe200078e00ff */
        /* <DEDUP_REMOVED lines=9> */
[----:B-12---:R-:W-:Y:S01]  /*ce20*/  IMAD.HI.U32 R2, R17, UR4, R16 ;  /* 0x0000000411027c27 */ /* 0x006fe2000f8e0010 */
[----:B------:R-:W1:Y:S04]  /*ce30*/  LDCU UR4, c[0x0][0x4c0] ;  /* 0x00009800ff0477ac */ /* 0x000e680008000800 */
[----:B------:R-:W-:-:S05]  /*ce40*/  SHF.R.U32.HI R3, RZ, UR5, R2 ;  /* 0x00000005ff037c19 */ /* 0x000fca0008011602 */
[----:B------:R-:W-:-:S04]  /*ce50*/  IMAD.MOV R0, RZ, RZ, -R3 ;  /* 0x000000ffff007224 */ /* 0x000fc800078e0a03 */
        /* <DEDUP_REMOVED lines=339> */
.L_x_32288:
[----:B------:R-:W0:Y:S01]  /*e390*/  LDCU.64 UR6, c[0x0][0x5e8] ;  /* 0x0000bd00ff0677ac */ /* 0x000e220008000a00 */
[----:B------:R-:W1:Y:S01]  /*e3a0*/  LDCU.64 UR8, c[0x0][0x5f0] ;  /* 0x0000be00ff0877ac */ /* 0x000e620008000a00 */
        /* <DEDUP_REMOVED lines=17> */
.L_x_32292:
[----:B------:R0:W5:Y:S01]  /*e4c0*/  LDG.E.U8 R19, desc[UR36][R2.64] ;  /* 0x0000002402137981 */ /* 0x000162000c1e1100 */
[----:B------:R-:W-:Y:S05]  /*e4d0*/  BRA `(.L_x_32294) ;  /* 0x0000000c004c7947 */ /* 0x000fea0003800000 */
.L_x_32291:
        /* <DEDUP_REMOVED lines=8> */
.L_x_32296:
[----:B------:R0:W5:Y:S01]  /*e560*/  LDG.E.U8 R19, desc[UR36][R2.64] ;  /* 0x0000002402137981 */ /* 0x000162000c1e1100 */
[----:B------:R-:W-:Y:S05]  /*e570*/  BRA `(.L_x_32294) ;  /* 0x0000000c00247947 */ /* 0x000fea0003800000 */
.L_x_32295:
[----:B------:R0:W5:Y:S01]  /*e580*/  LDG.E.U16 R19, desc[UR36][R2.64] ;  /* 0x0000002402137981 */ /* 0x000162000c1e1500 */
[----:B------:R-:W-:Y:S05]  /*e590*/  BRA `(.L_x_32294) ;  /* 0x0000000c001c7947 */ /* 0x000fea0003800000 */
.L_x_32290:
        /* <DEDUP_REMOVED lines=9> */
.L_x_32298:
[----:B------:R-:W2:Y:S02]  /*e630*/  LDG.E.U16 R0, desc[UR36][R2.64] ;  /* 0x0000002402007981 */ /* 0x000ea4000c1e1500 */
[----:B--2---:R-:W-:-:S06]  /*e640*/  HADD2.F32 R0, -RZ, R0.H0_H0 ;  /* 0x20000000ff007230 */ /* 0x004fcc0000004100 */
[----:B------:R-:W0:Y:S02]  /*e650*/  F2I.FTZ.TRUNC.NTZ R0, R0 ;  /* 0x0000000000007305 */ /* 0x000e24000021f100 */
[----:B0-----:R-:W-:Y:S01]  /*e660*/  PRMT R19, R0, 0x7610, R19 ;  /* 0x0000761000137816 */ /* 0x001fe20000000013 */
[----:B------:R-:W-:Y:S06]  /*e670*/  BRA `(.L_x_32294) ;  /* 0x0000000800e47947 */ /* 0x000fec0003800000 */
.L_x_32297:
        /* <DEDUP_REMOVED lines=9> */
.L_x_32300:
[----:B------:R-:W2:Y:S02]  /*e710*/  LDG.E.U16 R2, desc[UR36][R2.64] ;  /* 0x0000002402027981 */ /* 0x000ea4000c1e1500 */
[----:B--2---:R-:W-:-:S06]  /*e720*/  HADD2.F32 R0, -RZ, R2.H0_H0 ;  /* 0x20000002ff007230 */ /* 0x004fcc0000004100 */
[----:B------:R-:W0:Y:S02]  /*e730*/  F2I.FTZ.TRUNC.NTZ R0, R0 ;  /* 0x0000000000007305 */ /* 0x000e24000021f100 */
[----:B0-----:R-:W-:Y:S01]  /*e740*/  PRMT R19, R0, 0x7610, R19 ;  /* 0x0000761000137816 */ /* 0x001fe20000000013 */
[----:B------:R-:W-:Y:S06]  /*e750*/  BRA `(.L_x_32294) ;  /* 0x0000000800ac7947 */ /* 0x000fec0003800000 */
.L_x_32299:
[----:B------:R-:W2:Y:S02]  /*e760*/  LDG.E.64 R2, desc[UR36][R2.64] ;  /* 0x0000002402027981 */ /* 0x000ea4000c1e1b00 */
[----:B--2---:R0:W1:Y:S01]  /*e770*/  F2I.F64.TRUNC R19, R2 ;  /* 0x0000000200137311 */ /* 0x004062000030d100 */
[----:B------:R-:W-:Y:S05]  /*e780*/  BRA `(.L_x_32294) ;  /* 0x0000000800a07947 */ /* 0x000fea0003800000 */
.L_x_32289:
        /* <DEDUP_REMOVED lines=12> */
.L_x_32303:
[----:B------:R-:W2:Y:S02]  /*e850*/  LDG.E.64 R2, desc[UR36][R2.64] ;  /* 0x0000002402027981 */ /* 0x000ea4000c1e1b00 */
[----:B--2---:R0:W1:Y:S01]  /*e860*/  F2I.F64.TRUNC R19, R2 ;  /* 0x0000000200137311 */ /* 0x004062000030d100 */
[----:B------:R-:W-:Y:S05]  /*e870*/  BRA `(.L_x_32294) ;  /* 0x0000000800647947 */ /* 0x000fea0003800000 */
.L_x_32302:
        /* <DEDUP_REMOVED lines=27> */
.L_x_32305:
        /* <DEDUP_REMOVED lines=14> */
.L_x_32304:
[----:B------:R-:W2:Y:S02]  /*eb10*/  LDG.E.U16 R0, desc[UR36][R2.64] ;  /* 0x0000002402007981 */ /* 0x000ea4000c1e1500 */
[----:B--2---:R-:W-:-:S06]  /*eb20*/  IMAD.U32 R0, R0, 0x10000, RZ ;  /* 0x0001000000007824 */ /* 0x004fcc00078e00ff */
[----:B------:R-:W0:Y:S02]  /*eb30*/  F2I.FTZ.TRUNC.NTZ R0, R0 ;  /* 0x0000000000007305 */ /* 0x000e24000021f100 */
[----:B0-----:R-:W-:Y:S01]  /*eb40*/  PRMT R19, R0, 0x7610, R19 ;  /* 0x0000761000137816 */ /* 0x001fe20000000013 */
[----:B------:R-:W-:Y:S06]  /*eb50*/  BRA `(.L_x_32294) ;  /* 0x0000000400ac7947 */ /* 0x000fec0003800000 */
.L_x_32301:
        /* <DEDUP_REMOVED lines=10> */
.L_x_32308:
        /* <DEDUP_REMOVED lines=21> */
.L_x_32312:
[----:B------:R-:W-:Y:S05]  /*ed50*/  BSYNC.RECONVERGENT B1 ;  /* 0x0000000000017941 */ /* 0x000fea0003800200 */
.L_x_32311:
[----:B------:R-:W-:Y:S01]  /*ed60*/  IMAD.SHL.U32 R0, R0, 0x100000, RZ ;  /* 0x0010000000007824 */ /* 0x000fe200078e00ff */
[----:B------:R-:W-:-:S04]  /*ed70*/  LEA R2, R2, 0x3b800000, 0x17 ;  /* 0x3b80000002027811 */ /* 0x000fc800078eb8ff */
[----:B------:R-:W-:-:S07]  /*ed80*/  LOP3.LUT R0, R2, R0, R7, 0xfe, !PT ;  /* 0x0000000002007212 */ /* 0x000fce00078efe07 */
.L_x_32310:
[----:B------:R-:W-:Y:S05]  /*ed90*/  BSYNC.RECONVERGENT B0 ;  /* 0x0000000000007941 */ /* 0x000fea0003800200 */
.L_x_32309:
[----:B------:R-:W0:Y:S02]  /*eda0*/  F2I.FTZ.TRUNC.NTZ R0, R0 ;  /* 0x0000000000007305 */ /* 0x000e24000021f100 */
[----:B0-----:R-:W-:Y:S01]  /*edb0*/  PRMT R19, R0, 0x7610, R19 ;  /* 0x0000761000137816 */ /* 0x001fe20000000013 */
[----:B------:R-:W-:Y:S06]  /*edc0*/  BRA `(.L_x_32294) ;  /* 0x0000000400107947 */ /* 0x000fec0003800000 */
.L_x_32307:
        /* <DEDUP_REMOVED lines=21> */
.L_x_32316:
[----:B------:R-:W-:Y:S05]  /*ef20*/  BSYNC.RECONVERGENT B1 ;  /* 0x0000000000017941 */ /* 0x000fea0003800200 */
.L_x_32315:
[----:B------:R-:W-:Y:S01]  /*ef30*/  IMAD.SHL.U32 R0, R0, 0x200000, RZ ;  /* 0x0020000000007824 */ /* 0x000fe200078e00ff */
[----:B------:R-:W-:-:S04]  /*ef40*/  LEA R2, R2, 0x37800000, 0x17 ;  /* 0x3780000002027811 */ /* 0x000fc800078eb8ff */
[----:B------:R-:W-:-:S07]  /*ef50*/  LOP3.LUT R0, R2, R0, R7, 0xfe, !PT ;  /* 0x0000000002007212 */ /* 0x000fce00078efe07 */
.L_x_32314:
[----:B------:R-:W-:Y:S05]  /*ef60*/  BSYNC.RECONVERGENT B0 ;  /* 0x0000000000007941 */ /* 0x000fea0003800200 */
.L_x_32313:
[----:B------:R-:W0:Y:S02]  /*ef70*/  F2I.FTZ.TRUNC.NTZ R0, R0 ;  /* 0x0000000000007305 */ /* 0x000e24000021f100 */
[----:B0-----:R-:W-:Y:S01]  /*ef80*/  PRMT R19, R0, 0x7610, R19 ;  /* 0x0000761000137816 */ /* 0x001fe20000000013 */
[----:B------:R-:W-:Y:S06]  /*ef90*/  BRA `(.L_x_32294) ;  /* 0x00000000009c7947 */ /* 0x000fec0003800000 */
.L_x_32306:
        /* <DEDUP_REMOVED lines=14> */
.L_x_32320:
[----:B------:R-:W-:Y:S05]  /*f080*/  BSYNC.RECONVERGENT B0 ;  /* 0x0000000000007941 */ /* 0x000fea0003800200 */
.L_x_32319:
[----:B------:R-:W0:Y:S02]  /*f090*/  F2I.FTZ.TRUNC.NTZ R0, R0 ;  /* 0x0000000000007305 */ /* 0x000e24000021f100 */
[----:B0-----:R-:W-:Y:S01]  /*f0a0*/  PRMT R19, R0, 0x7610, R19 ;  /* 0x0000761000137816 */ /* 0x001fe20000000013 */
[----:B------:R-:W-:Y:S06]  /*f0b0*/  BRA `(.L_x_32294) ;  /* 0x0000000000547947 */ /* 0x000fec0003800000 */
.L_x_32293:
        /* <DEDUP_REMOVED lines=16> */
.L_x_32321:
[----:B------:R-:W-:Y:S01]  /*f1c0*/  PRMT R19, RZ, 0x7610, R19 ;  /* 0x00007610ff137816 */ /* 0x000fe20000000013 */
[----:B------:R-:W-:Y:S06]  /*f1d0*/  BRA `(.L_x_32294) ;  /* 0x00000000000c7947 */ /* 0x000fec0003800000 */
.L_x_32318:
[----:B------:R2:W5:Y:S01]  /*f1e0*/  LDG.E.U8 R19, desc[UR36][R2.64] ;  /* 0x0000002402137981 */ /* 0x000562000c1e1100 */
[----:B------:R-:W-:Y:S05]  /*f1f0*/  BRA `(.L_x_32294) ;  /* 0x0000000000047947 */ /* 0x000fea0003800000 */
.L_x_32317:
[----:B------:R3:W5:Y:S02]  /*f200*/  LDG.E.U8 R19, desc[UR36][R2.64] ;  /* 0x0000002402137981 */ /* 0x000764000c1e1100 */
.L_x_32294:
        /* <DEDUP_REMOVED lines=16> */
.L_x_32325:
[----:B------:R2:W5:Y:S01]  /*f310*/  LDG.E.U8 R4, desc[UR36][R2.64] ;  /* 0x0000002402047981 */ /* 0x000562000c1e1100 */
[----:B------:R-:W-:Y:S05]  /*f320*/  BRA `(.L_x_32327) ;  /* 0x0000000c004c7947 */ /* 0x000fea0003800000 */
.L_x_32324:
        /* <DEDUP_REMOVED lines=8> */
.L_x_32329:
[----:B------:R0:W5:Y:S01]  /*f3b0*/  LDG.E.U8 R4, desc[UR36][R2.64] ;  /* 0x0000002402047981 */ /* 0x000162000c1e1100 */
[----:B------:R-:W-:Y:S05]  /*f3c0*/  BRA `(.L_x_32327) ;  /* 0x0000000c00247947 */ /* 0x000fea0003800000 */
.L_x_32328:
[----:B------:R3:W5:Y:S01]  /*f3d0*/  LDG.E.U16 R4, desc[UR36][R2.64] ;  /* 0x0000002402047981 */ /* 0x000762000c1e1500 */
[----:B------:R-:W-:Y:S05]  /*f3e0*/  BRA `(.L_x_32327) ;  /* 0x0000000c001c7947 */ /* 0x000fea0003800000 */
.L_x_32323:
        /* <DEDUP_REMOVED lines=9> */
.L_x_32331:
[----:B------:R-:W2:Y:S02]  /*f480*/  LDG.E.U16 R0, desc[UR36][R2.64] ;  /* 0x0000002402007981 */ /* 0x000ea4000c1e1500 */
[----:B--2---:R-:W-:-:S06]  /*f490*/  HADD2.F32 R0, -RZ, R0.H0_H0 ;  /* 0x20000000ff007230 */ /* 0x004fcc0000004100 */
[----:B------:R-:W0:Y:S02]  /*f4a0*/  F2I.FTZ.TRUNC.NTZ R0, R0 ;  /* 0x0000000000007305 */ /* 0x000e24000021f100 */
[----:B0-----:R-:W-:Y:S01]  /*f4b0*/  PRMT R4, R0, 0x7610, R4 ;  /* 0x0000761000047816 */ /* 0x001fe20000000004 */
[----:B------:R-:W-:Y:S06]  /*f4c0*/  BRA `(.L_x_32327) ;  /* 0x0000000800e47947 */ /* 0x000fec0003800000 */
.L_x_32330:
        /* <DEDUP_REMOVED lines=9> */
.L_x_32333:
[----:B------:R-:W2:Y:S02]  /*f560*/  LDG.E.U16 R2, desc[UR36][R2.64] ;  /* 0x0000002402027981 */ /* 0x000ea4000c1e1500 */
[----:B--2---:R-:W-:-:S06]  /*f570*/  HADD2.F32 R0, -RZ, R2.H0_H0 ;  /* 0x20000002ff007230 */ /* 0x004fcc0000004100 */
[----:B------:R-:W0:Y:S02]  /*f580*/  F2I.FTZ.TRUNC.NTZ R0, R0 ;  /* 0x0000000000007305 */ /* 0x000e24000021f100 */
[----:B0-----:R-:W-:Y:S01]  /*f590*/  PRMT R4, R0, 0x7610, R4 ;  /* 0x0000761000047816 */ /* 0x001fe20000000004 */
[----:B------:R-:W-:Y:S06]  /*f5a0*/  BRA `(.L_x_32327) ;  /* 0x0000000800ac7947 */ /* 0x000fec0003800000 */
.L_x_32332:
[----:B------:R-:W2:Y:S02]  /*f5b0*/  LDG.E.64 R2, desc[UR36][R2.64] ;  /* 0x0000002402027981 */ /* 0x000ea4000c1e1b00 */
[----:B--2---:R0:W2:Y:S01]  /*f5c0*/  F2I.F64.TRUNC R4, R2 ;  /* 0x0000000200047311 */ /* 0x0040a2000030d100 */
[----:B------:R-:W-:Y:S05]  /*f5d0*/  BRA `(.L_x_32327) ;  /* 0x0000000800a07947 */ /* 0x000fea0003800000 */
.L_x_32322:
        /* <DEDUP_REMOVED lines=12> */
.L_x_32336:
[----:B------:R-:W2:Y:S02]  /*f6a0*/  LDG.E.64 R2, desc[UR36][R2.64] ;  /* 0x0000002402027981 */ /* 0x000ea4000c1e1b00 */
[----:B--2---:R0:W2:Y:S01]  /*f6b0*/  F2I.F64.TRUNC R4, R2 ;  /* 0x0000000200047311 */ /* 0x0040a2000030d100 */
[----:B------:R-:W-:Y:S05]  /*f6c0*/  BRA `(.L_x_32327) ;  /* 0x0000000800647947 */ /* 0x000fea0003800000 */
.L_x_32335:
        /* <DEDUP_REMOVED lines=27> */
.L_x_32338:
        /* <DEDUP_REMOVED lines=14> */
.L_x_32337:
[----:B------:R-:W2:Y:S02]  /*f960*/  LDG.E.U16 R0, desc[UR36][R2.64] ;  /* 0x0000002402007981 */ /* 0x000ea4000c1e1500 */
[----:B--2---:R-:W-:-:S06]  /*f970*/  SHF.L.U32 R0, R0, 0x10, RZ ;  /* 0x0000001000007819 */ /* 0x004fcc00000006ff */
[----:B------:R-:W0:Y:S02]  /*f980*/  F2I.FTZ.TRUNC.NTZ R0, R0 ;  /* 0x0000000000007305 */ /* 0x000e24000021f100 */
[----:B0-----:R-:W-:Y:S01]  /*f990*/  PRMT R4, R0, 0x7610, R4 ;  /* 0x0000761000047816 */ /* 0x001fe20000000004 */
[----:B------:R-:W-:Y:S06]  /*f9a0*/  BRA `(.L_x_32327) ;  /* 0x0000000400ac7947 */ /* 0x000fec0003800000 */
.L_x_32334:
        /* <DEDUP_REMOVED lines=10> */
.L_x_32341:
        /* <DEDUP_REMOVED lines=21> */
.L_x_32345:
[----:B------:R-:W-:Y:S05]  /*fba0*/  BSYNC.RECONVERGENT B1 ;  /* 0x0000000000017941 */ /* 0x000fea0003800200 */
.L_x_32344:
[----:B------:R-:W-:Y:S01]  /*fbb0*/  IMAD.SHL.U32 R0, R0, 0x100000, RZ ;  /* 0x0010000000007824 */ /* 0x000fe200078e00ff */
[----:B------:R-:W-:-:S04]  /*fbc0*/  LEA R2, R2, 0x3b800000, 0x17 ;  /* 0x3b80000002027811 */ /* 0x000fc800078eb8ff */
[----:B------:R-:W-:-:S07]  /*fbd0*/  LOP3.LUT R0, R2, R0, R7, 0xfe, !PT ;  /* 0x0000000002007212 */ /* 0x000fce00078efe07 */
.L_x_32343:
[----:B------:R-:W-:Y:S05]  /*fbe0*/  BSYNC.RECONVERGENT B0 ;  /* 0x0000000000007941 */ /* 0x000fea0003800200 */
.L_x_32342:
[----:B------:R-:W0:Y:S02]  /*fbf0*/  F2I.FTZ.TRUNC.NTZ R0, R0 ;  /* 0x0000000000007305 */ /* 0x000e24000021f100 */
[----:B0-----:R-:W-:Y:S01]  /*fc00*/  PRMT R4, R0, 0x7610, R4 ;  /* 0x0000761000047816 */ /* 0x001fe20000000004 */
[----:B------:R-:W-:Y:S06]  /*fc10*/  BRA `(.L_x_32327) ;  /* 0x0000000400107947 */ /* 0x000fec0003800000 */
.L_x_32340:
        /* <DEDUP_REMOVED lines=21> */
.L_x_32349:
[----:B------:R-:W-:Y:S05]  /*fd70*/  BSYNC.RECONVERGENT B1 ;  /* 0x0000000000017941 */ /* 0x000fea0003800200 */
.L_x_32348:
[----:B------:R-:W-:Y:S01]  /*fd80*/  IMAD.SHL.U32 R0, R0, 0x200000, RZ ;  /* 0x0020000000007824 */ /* 0x000fe200078e00ff */
[----:B------:R-:W-:-:S04]  /*fd90*/  LEA R2, R2, 0x37800000, 0x17 ;  /* 0x3780000002027811 */ /* 0x000fc800078eb8ff */
[----:B------:R-:W-:-:S07]  /*fda0*/  LOP3.LUT R0, R2, R0, R7, 0xfe, !PT ;  /* 0x0000000002007212 */ /* 0x000fce00078efe07 */
.L_x_32347:
[----:B------:R-:W-:Y:S05]  /*fdb0*/  BSYNC.RECONVERGENT B0 ;  /* 0x0000000000007941 */ /* 0x000fea0003800200 */
.L_x_32346:
[----:B------:R-:W0:Y:S02]  /*fdc0*/  F2I.FTZ.TRUNC.NTZ R0, R0 ;  /* 0x0000000000007305 */ /* 0x000e24000021f100 */
[----:B0-----:R-:W-:Y:S01]  /*fdd0*/  PRMT R4, R0, 0x7610, R4 ;  /* 0x0000761000047816 */ /* 0x001fe20000000004 */
[----:B------:R-:W-:Y:S06]  /*fde0*/  BRA `(.L_x_32327) ;  /* 0x00000000009c7947 */ /* 0x000fec0003800000 */
.L_x_32339:
        /* <DEDUP_REMOVED lines=14> */
.L_x_32353:
[----:B------:R-:W-:Y:S05]  /*fed0*/  BSYNC.RECONVERGENT B0 ;  /* 0x0000000000007941 */ /* 0x000fea0003800200 */
.L_x_32352:
[----:B------:R-:W0:Y:S02]  /*fee0*/  F2I.FTZ.TRUNC.NTZ R0, R0 ;  /* 0x0000000000007305 */ /* 0x000e24000021f100 */
[----:B0-----:R-:W-:Y:S01]  /*fef0*/  PRMT R4, R0, 0x7610, R4 ;  /* 0x0000761000047816 */ /* 0x001fe20000000004 */
[----:B------:R-:W-:Y:S06]  /*ff00*/  BRA `(.L_x_32327) ;  /* 0x0000000000547947 */ /* 0x000fec0003800000 */
.L_x_32326:
        /* <DEDUP_REMOVED lines=11> */
[----:B------:R-:W-:Y:S01]  /*ffc0*/  IMAD.U32 R7, RZ, RZ, UR7 ;  /* 0x00000007ff077e24 */ /* 0x000fe2000f8e00ff */
[----:B----4-:R-:W-:Y:S01]  /*ffd0*/  MOV R10, UR8 ;  /* 0x00000008000a7c02 */ /* 0x010fe20008000f00 */
[----:B------:R-:W-:-:S07]  /*ffe0*/  IMAD.U32 R11, RZ, RZ, UR9 ;  /* 0x00000009ff0b7e24 */ /* 0x000fce000f8e00ff */
[----:B------:R-:W-:-:S07]  /*fff0*/  LEPC R20, `(.L_x_32354) ;  /* 0x000000001014794e */ /* 0x000fce0000000000 */
[----:B-1-3-5:R-:W-:Y:S05]  /*10000*/  CALL.ABS.NOINC R2 ;  /* 0x0000000002007343 */ /* 0x02afea0003c00000 */
.L_x_32354:
[----:B------:R-:W-:Y:S01]  /*10010*/  PRMT R4, RZ, 0x7610, R4 ;  /* 0x00007610ff047816 */ /* 0x000fe20000000004 */
[----:B------:R-:W-:Y:S06]  /*10020*/  BRA `(.L_x_32327) ;  /* 0x00000000000c7947 */ /* 0x000fec0003800000 */
.L_x_32351:
[----:B------:R0:W5:Y:S01]  /*10030*/  LDG.E.U8 R4, desc[UR36][R2.64] ;  /* 0x0000002402047981 */ /* 0x000162000c1e1100 */
[----:B------:R-:W-:Y:S05]  /*10040*/  BRA `(.L_x_32327) ;  /* 0x0000000000047947 */ /* 0x000fea0003800000 */
.L_x_32350:
[----:B------:R0:W5:Y:S02]  /*10050*/  LDG.E.U8 R4, desc[UR36][R2.64] ;  /* 0x0000002402047981 */ /* 0x000164000c1e1100 */
.L_x_32327:
[----:B-12--5:R-:W-:Y:S01]  /*10060*/  LOP3.LUT R0, R4, R19, RZ, 0x3c, !PT ;  /* 0x0000001304007212 */ /* 0x026fe200078e3cff */
[----:B------:R-:W-:Y:S03]  /*10070*/  BSSY.RECONVERGENT B0, `(.L_x_32355) ;  /* 0x000001b000007945 */ /* 0x000fe60003800200 */
[----:B------:R-:W-:-:S04]  /*10080*/  PRMT R0, R0, 0x8880, RZ ;  /* 0x0000888000007816 */ /* 0x000fc800000000ff */
[----:B------:R-:W-:-:S13]  /*10090*/  ISETP.GT.AND P0, PT, R0, -0x1, PT ;  /* 0xffffffff0000780c */ /* 0x000fda0003f04270 */
[----:B------:R-:W-:Y:S05]  /*100a0*/  @P0 BRA `(.L_x_32356) ;  /* 0x0000000000480947 */ /* 0x000fea0003800000 */
[C---:B------:R-:W-:Y:S02]  /*100b0*/  PRMT R5, R19.reuse, 0x8880, RZ ;  /* 0x0000888013057816 */ /* 0x040fe400000000ff */
[----:B0--34-:R-:W-:Y:S02]  /*100c0*/  PRMT R3, R19, 0x8880, RZ ;  /* 0x0000888013037816 */ /* 0x019fe400000000ff */
        /* <DEDUP_REMOVED lines=8> */
[----:B------:R-:W-:-:S04]  /*10150*/  PRMT R2, R2, 0x7710, RZ ;  /* 0x0000771002027816 */ /* 0x000fc800000000ff */
[----:B------:R-:W-:-:S04]  /*10160*/  IADD3 R5, PT, PT, R5, R2, RZ ;  /* 0x0000000205057210 */ /* 0x000fc80007ffe0ff */
[----:B------:R-:W-:-:S04]  /*10170*/  PRMT R2, R5, 0x9910, RZ ;  /* 0x0000991005027816 */ /* 0x000fc800000000ff */
[----:B------:R-:W-:Y:S01]  /*10180*/  ISETP.NE.AND P0, PT, R2, RZ, PT ;  /* 0x000000ff0200720c */ /* 0x000fe20003f05270 */
[----:B------:R-:W-:-:S12]  /*10190*/  VIADD R2, R0, 0xffffffff ;  /* 0xffffffff00027836 */ /* 0x000fd80000000000 */
[----:B------:R-:W-:-:S05]  /*101a0*/  @!P0 IMAD.MOV R2, RZ, RZ, R0 ;  /* 0x000000ffff028224 */ /* 0x000fca00078e0200 */
[----:B------:R-:W-:Y:S01]  /*101b0*/  PRMT R3, R2, 0x7610, R3 ;  /* 0x0000761002037816 */ /* 0x000fe20000000003 */
[----:B------:R-:W-:Y:S06]  /*101c0*/  BRA `(.L_x_32357) ;  /* 0x0000000000147947 */ /* 0x000fec0003800000 */
.L_x_32356:
[----:B0--34-:R-:W-:Y:S02]  /*101d0*/  PRMT R3, R19, 0x8880, RZ ;  /* 0x0000888013037816 */ /* 0x019fe400000000ff */
[----:B------:R-:W-:Y:S02]  /*101e0*/  PRMT R0, R4, 0x8880, RZ ;  /* 0x0000888004007816 */ /* 0x000fe400000000ff */
[----:B------:R-:W-:-:S07]  /*101f0*/  MOV R2, 0x10210 ;  /* 0x0001021000027802 */ /* 0x000fce0000000f00 */
[----:B------:R-:W-:Y:S05]  /*10200*/  CALL.REL.NOINC `($__internal_42_$__cuda_sm20_div_s16) ;  /* 0x0000000c00cc7944 */ /* 0x000fea0003c00000 */
[----:B------:R-:W-:-:S07]  /*10210*/  PRMT R3, R0, 0x7610, R3 ;  /* 0x0000761000037816 */ /* 0x000fce0000000003 */
.L_x_32357:
[----:B------:R-:W-:Y:S05]  /*10220*/  BSYNC.RECONVERGENT B0 ;  /* 0x0000000000007941 */ /* 0x000fea0003800200 */
.L_x_32355:
        /* <DEDUP_REMOVED lines=13> */
.L_x_32361:
[----:B------:R-:W-:Y:S01]  /*10300*/  STG.E.U8 desc[UR36][R16.64], R3 ;  /* 0x0000000310007986 */ /* 0x000fe2000c101124 */
[----:B------:R-:W-:Y:S05]  /*10310*/  EXIT ;  /* 0x000000000000794d */ /* 0x000fea0003800000 */
.L_x_32360:
        /* <DEDUP_REMOVED lines=10> */
[----:B------:R-:W-:Y:S01]  /*103c0*/  STG.E.64 desc[UR36][R16.64], R2 ;  /* 0x0000000210007986 */ /* 0x000fe2000c101b24 */
[----:B------:R-:W-:Y:S05]  /*103d0*/  EXIT ;  /* 0x000000000000794d */ /* 0x000fea0003800000 */
.L_x_32364:
[----:B------:R-:W-:-:S04]  /*103e0*/  LOP3.LUT R3, R3, 0xffff, RZ, 0xc0, !PT ;  /* 0x0000ffff03037812 */ /* 0x000fc800078ec0ff */
[----:B------:R-:W-:-:S05]  /*103f0*/  PRMT R3, R3, 0x8880, RZ ;  /* 0x0000888003037816 */ /* 0x000fca00000000ff */
[----:B------:R-:W-:Y:S01]  /*10400*/  STG.E desc[UR36][R16.64], R3 ;  /* 0x0000000310007986 */ /* 0x000fe2000c101924 */
[----:B------:R-:W-:Y:S05]  /*10410*/  EXIT ;  /* 0x000000000000794d */ /* 0x000fea0003800000 */
.L_x_32363:
[----:B------:R-:W-:-:S04]  /*10420*/  PRMT R3, R3, 0x8880, RZ ;  /* 0x0000888003037816 */ /* 0x000fc800000000ff */
[----:B------:R-:W-:-:S05]  /*10430*/  PRMT R3, R3, 0x7710, RZ ;  /* 0x0000771003037816 */ /* 0x000fca00000000ff */
[----:B------:R-:W-:Y:S01]  /*10440*/  STG.E.U16 desc[UR36][R16.64], R3 ;  /* 0x0000000310007986 */ /* 0x000fe2000c101524 */
[----:B------:R-:W-:Y:S05]  /*10450*/  EXIT ;  /* 0x000000000000794d */ /* 0x000fea0003800000 */
.L_x_32359:
[----:B------:R-:W-:-:S09]  /*10460*/  UISETP.GT.AND UP0, UPT, UR4, 0x6, UPT ;  /* 0x000000060400788c */ /* 0x000fd2000bf04270 */
[----:B------:R-:W-:Y:S05]  /*10470*/  BRA.U UP0, `(.L_x_32365) ;  /* 0x00000001002c7547 */ /* 0x000fea000b800000 */
[----:B------:R-:W-:-:S09]  /*10480*/  UISETP.NE.AND UP0, UPT, UR4, 0x5, UPT ;  /* 0x000000050400788c */ /* 0x000fd2000bf05270 */
[----:B------:R-:W-:Y:S05]  /*10490*/  BRA.U !UP0, `(.L_x_32366) ;  /* 0x0000000108147547 */ /* 0x000fea000b800000 */
[----:B------:R-:W-:-:S09]  /*104a0*/  UISETP.NE.AND UP0, UPT, UR4, 0x6, UPT ;  /* 0x000000060400788c */ /* 0x000fd2000bf05270 */
[----:B------:R-:W-:Y:S05]  /*104b0*/  BRA.U UP0, `(.L_x_32362) ;  /* 0x0000000900387547 */ /* 0x000fea000b800000 */
[----:B------:R-:W0:Y:S02]  /*104c0*/  I2F.S8 R3, R3 ;  /* 0x0000000300037306 */ /* 0x000e240000001400 */
[----:B0-----:R-:W-:Y:S01]  /*104d0*/  STG.E desc[UR36][R16.64], R3 ;  /* 0x0000000310007986 */ /* 0x001fe2000c101924 */
[----:B------:R-:W-:Y:S05]  /*104e0*/  EXIT ;  /* 0x000000000000794d */ /* 0x000fea0003800000 */
.L_x_32366:
[----:B------:R-:W0:Y:S02]  /*104f0*/  I2F.S8 R0, R3 ;  /* 0x0000000300007306 */ /* 0x000e240000001400 */
[----:B0-----:R-:W-:-:S05]  /*10500*/  F2FP.F16.F32.PACK_AB R0, RZ, R0 ;  /* 0x00000000ff00723e */ /* 0x001fca00000000ff */
[----:B------:R-:W-:Y:S01]  /*10510*/  STG.E.U16 desc[UR36][R16.64], R0 ;  /* 0x0000000010007986 */ /* 0x000fe2000c101524 */
[----:B------:R-:W-:Y:S05]  /*10520*/  EXIT ;  /* 0x000000000000794d */ /* 0x000fea0003800000 */
.L_x_32365:
        /* <DEDUP_REMOVED lines=8> */
[----:B0-----:R-:W-:Y:S01]  /*105b0*/  STG.E.64 desc[UR36][R16.64], R4 ;  /* 0x0000000410007986 */ /* 0x001fe2000c101b24 */
[----:B------:R-:W-:Y:S05]  /*105c0*/  EXIT ;  /* 0x000000000000794d */ /* 0x000fea0003800000 */
.L_x_32368:
[----:B------:R-:W0:Y:S02]  /*105d0*/  I2F.S8 R3, R3 ;  /* 0x0000000300037306 */ /* 0x000e240000001400 */
[----:B0-----:R-:W-:-:S04]  /*105e0*/  F2FP.F16.F32.PACK_AB R3, RZ, R3 ;  /* 0x00000003ff03723e */ /* 0x001fc800000000ff */
[----:B------:R-:W-:-:S05]  /*105f0*/  PRMT R3, R3, 0x5410, RZ ;  /* 0x0000541003037816 */ /* 0x000fca00000000ff */
[----:B------:R-:W-:Y:S01]  /*10600*/  STG.E desc[UR36][R16.64], R3 ;  /* 0x0000000310007986 */ /* 0x000fe2000c101924 */
[----:B------:R-:W-:Y:S05]  /*10610*/  EXIT ;  /* 0x000000000000794d */ /* 0x000fea0003800000 */
.L_x_32367:
[----:B------:R-:W-:-:S04]  /*10620*/  PRMT R2, R3, 0x8880, RZ ;  /* 0x0000888003027816 */ /* 0x000fc800000000ff */
[----:B------:R-:W-:-:S06]  /*10630*/  PRMT R2, R2, 0x7710, RZ ;  /* 0x0000771002027816 */ /* 0x000fcc00000000ff */
[----:B------:R-:W0:Y:S02]  /*10640*/  I2F.F64.S16 R2, R2 ;  /* 0x0000000200027312 */ /* 0x000e240000101c00 */
[----:B0-----:R-:W-:Y:S01]  /*10650*/  STG.E.64 desc[UR36][R16.64], R2 ;  /* 0x0000000210007986 */ /* 0x001fe2000c101b24 */
[----:B------:R-:W-:Y:S05]  /*10660*/  EXIT ;  /* 0x000000000000794d */ /* 0x000fea0003800000 */
.L_x_32358:
        /* <DEDUP_REMOVED lines=12> */
[----:B------:R-:W-:Y:S01]  /*10730*/  STG.E.U16 desc[UR36][R16.64], R3 ;  /* 0x0000000310007986 */ /* 0x000fe2000c101524 */
[----:B------:R-:W-:Y:S05]  /*10740*/  EXIT ;  /* 0x000000000000794d */ /* 0x000fea0003800000 */
.L_x_32372:
        /* <DEDUP_REMOVED lines=17> */
.L_x_32375:
[----:B------:R-:W-:-:S04]  /*10860*/  SHF.R.U32.HI R3, RZ, 0x18, R3 ;  /* 0x00000018ff037819 */ /* 0x000fc80000011603 */
[----:B------:R-:W-:-:S04]  /*10870*/  LOP3.LUT R0, R0, 0x80, R3, 0xf8, !PT ;  /* 0x0000008000007812 */ /* 0x000fc800078ef803 */
[----:B------:R-:W-:-:S07]  /*10880*/  PRMT R8, R0, 0x7610, R8 ;  /* 0x0000761000087816 */ /* 0x000fce0000000008 */
.L_x_32374:
[----:B------:R-:W-:Y:S05]  /*10890*/  BSYNC.RECONVERGENT B0 ;  /* 0x0000000000007941 */ /* 0x000fea0003800200 */
.L_x_32373:
[----:B------:R-:W-:Y:S01]  /*108a0*/  STG.E.U8 desc[UR36][R16.64], R8 ;  /* 0x0000000810007986 */ /* 0x000fe2000c101124 */
[----:B------:R-:W-:Y:S05]  /*108b0*/  EXIT ;  /* 0x000000000000794d */ /* 0x000fea0003800000 */
.L_x_32371:
[----:B------:R-:W0:Y:S01]  /*108c0*/  I2F.S8 R3, R3 ;  /* 0x0000000300037306 */ /* 0x000e220000001400 */
        /* <DEDUP_REMOVED lines=16> */
.L_x_32378:
[----:B------:R-:W-:-:S04]  /*109d0*/  SHF.R.U32.HI R3, RZ, 0x18, R3 ;  /* 0x00000018ff037819 */ /* 0x000fc80000011603 */
[----:B------:R-:W-:-:S04]  /*109e0*/  LOP3.LUT R0, R0, 0x80, R3, 0xf8, !PT ;  /* 0x0000008000007812 */ /* 0x000fc800078ef803 */
[----:B------:R-:W-:-:S07]  /*109f0*/  PRMT R8, R0, 0x7610, R8 ;  /* 0x0000761000087816 */ /* 0x000fce0000000008 */
.L_x_32377:
[----:B------:R-:W-:Y:S05]  /*10a00*/  BSYNC.RECONVERGENT B0 ;  /* 0x0000000000007941 */ /* 0x000fea0003800200 */
.L_x_32376:
[----:B------:R-:W-:Y:S01]  /*10a10*/  STG.E.U8 desc[UR36][R16.64], R8 ;  /* 0x0000000810007986 */ /* 0x000fe2000c101124 */
[----:B------:R-:W-:Y:S05]  /*10a20*/  EXIT ;  /* 0x000000000000794d */ /* 0x000fea0003800000 */
.L_x_32370:
        /* <DEDUP_REMOVED lines=21> */
[----:B------:R-:W-:Y:S01]  /*10b80*/  STG.E.U8 desc[UR36][R16.64], R3 ;  /* 0x0000000310007986 */ /* 0x000fe2000c101124 */
[----:B------:R-:W-:Y:S05]  /*10b90*/  EXIT ;  /* 0x000000000000794d */ /* 0x000fea0003800000 */
.L_x_32380:
[----:B------:R-:W-:-:S04]  /*10ba0*/  LOP3.LUT R3, R3, 0xffff, RZ, 0xc0, !PT ;  /* 0x0000ffff03037812 */ /* 0x000fc800078ec0ff */
[----:B------:R-:W-:-:S05]  /*10bb0*/  PRMT R3, R3, 0x8880, RZ ;  /* 0x0000888003037816 */ /* 0x000fca00000000ff */
[----:B------:R-:W-:-:S05]  /*10bc0*/  IMAD.MOV.U32 R2, RZ, RZ, R3 ;  /* 0x000000ffff027224 */ /* 0x000fca00078e0003 */
[----:B------:R-:W-:-:S05]  /*10bd0*/  SHF.R.S32.HI R3, RZ, 0x1f, R2 ;  /* 0x0000001fff037819 */ /* 0x000fca0000011402 */
[----:B------:R-:W-:Y:S01]  /*10be0*/  STG.E.64 desc[UR36][R16.64], R2 ;  /* 0x0000000210007986 */ /* 0x000fe2000c101b24 */
[----:B------:R-:W-:Y:S05]  /*10bf0*/  EXIT ;  /* 0x000000000000794d */ /* 0x000fea0003800000 */
.L_x_32379:
[----:B------:R-:W-:-:S04]  /*10c00*/  LOP3.LUT R3, R3, 0xffff, RZ, 0xc0, !PT ;  /* 0x0000ffff03037812 */ /* 0x000fc800078ec0ff */
[----:B------:R-:W-:-:S05]  /*10c10*/  PRMT R3, R3, 0x8880, RZ ;  /* 0x0000888003037816 */ /* 0x000fca00000000ff */
[----:B------:R-:W-:Y:S01]  /*10c20*/  STG.E desc[UR36][R16.64], R3 ;  /* 0x0000000310007986 */ /* 0x000fe2000c101924 */
[----:B------:R-:W-:Y:S05]  /*10c30*/  EXIT ;  /* 0x000000000000794d */ /* 0x000fea0003800000 */
.L_x_32369:
        /* <DEDUP_REMOVED lines=8> */
[----:B------:R-:W-:Y:S01]  /*10cc0*/  STG.E.U8 desc[UR36][R16.64], R3 ;  /* 0x0000000310007986 */ /* 0x000fe2000c101124 */
[----:B------:R-:W-:Y:S05]  /*10cd0*/  EXIT ;  /* 0x000000000000794d */ /* 0x000fea0003800000 */
.L_x_32382:
[----:B------:R-:W-:Y:S02]  /*10ce0*/  PRMT R4, R3, 0x8880, RZ ;  /* 0x0000888003047816 */ /* 0x000fe400000000ff */
[----:B------:R-:W-:Y:S02]  /*10cf0*/  CS2R R6, SRZ ;  /* 0x0000000000067805 */ /* 0x000fe4000001ff00 */
[----:B------:R-:W-:-:S06]  /*10d00*/  PRMT R4, R4, 0x7710, RZ ;  /* 0x0000771004047816 */ /* 0x000fcc00000000ff */
[----:B------:R-:W0:Y:S02]  /*10d10*/  I2F.F64.S16 R4, R4 ;  /* 0x0000000400047312 */ /* 0x000e240000101c00 */
[----:B0-----:R-:W-:Y:S01]  /*10d20*/  STG.E.128 desc[UR36][R16.64], R4 ;  /* 0x0000000410007986 */ /* 0x001fe2000c101d24 */
[----:B------:R-:W-:Y:S05]  /*10d30*/  EXIT ;  /* 0x000000000000794d */ /* 0x000fea0003800000 */
.L_x_32381:
[----:B------:R-:W-:-:S09]  /*10d40*/  UISETP.NE.AND UP0, UPT, UR4, 0xf, UPT ;  /* 0x0000000f0400788c */ /* 0x000fd2000bf05270 */
[----:B------:R-:W-:Y:S05]  /*10d50*/  BRA.U !UP0, `(.L_x_32383) ;  /* 0x0000000108e87547 */ /* 0x000fea000b800000 */
[----:B------:R-:W-:-:S09]  /*10d60*/  UISETP.NE.AND UP0, UPT, UR4, 0x17, UPT ;  /* 0x000000170400788c */ /* 0x000fd2000bf05270 */
[----:B------:R-:W-:Y:S05]  /*10d70*/  BRA.U !UP0, `(.L_x_32384) ;  /* 0x0000000108907547 */ /* 0x000fea000b800000 */
[----:B------:R-:W-:-:S09]  /*10d80*/  UISETP.NE.AND UP0, UPT, UR4, 0x18, UPT ;  /* 0x000000180400788c */ /* 0x000fd2000bf05270 */
[----:B------:R-:W-:Y:S05]  /*10d90*/  BRA.U !UP0, `(.L_x_32385) ;  /* 0x0000000108447547 */ /* 0x000fea000b800000 */
.L_x_32362:
        /* <DEDUP_REMOVED lines=10> */
[----:B---3--:R-:W-:Y:S02]  /*10e40*/  IMAD.U32 R6, RZ, RZ, UR6 ;  /* 0x00000006ff067e24 */ /* 0x008fe4000f8e00ff */
[----:B------:R-:W-:Y:S02]  /*10e50*/  IMAD.U32 R7, RZ, RZ, UR7 ;  /* 0x00000007ff077e24 */ /* 0x000fe4000f8e00ff */
[----:B----4-:R-:W-:Y:S02]  /*10e60*/  IMAD.U32 R10, RZ, RZ, UR8 ;  /* 0x00000008ff0a7e24 */ /* 0x010fe4000f8e00ff */
[----:B-1----:R-:W-:-:S07]  /*10e70*/  IMAD.U32 R11, RZ, RZ, UR9 ;  /* 0x00000009ff0b7e24 */ /* 0x002fce000f8e00ff */
[----:B------:R-:W-:-:S07]  /*10e80*/  LEPC R20, `(.L_x_32386) ;  /* 0x000000001014794e */ /* 0x000fce0000000000 */
[----:B--2---:R-:W-:Y:S05]  /*10e90*/  CALL.ABS.NOINC R2 ;  /* 0x0000000002007343 */ /* 0x004fea0003c00000 */
.L_x_32386:
[----:B------:R-:W-:Y:S05]  /*10ea0*/  EXIT ;  /* 0x000000000000794d */ /* 0x000fea0003800000 */
.L_x_32385:
        /* <DEDUP_REMOVED lines=13> */
.L_x_32388:
[----:B------:R-:W-:Y:S05]  /*10f80*/  BSYNC.RECONVERGENT B0 ;  /* 0x0000000000007941 */ /* 0x000fea0003800200 */
.L_x_32387:
[----:B------:R-:W-:-:S05]  /*10f90*/  LOP3.LUT R5, R0, 0x80, R5, 0xf8, !PT ;  /* 0x0000008000057812 */ /* 0x000fca00078ef805 */
[----:B------:R-:W-:Y:S01]  /*10fa0*/  STG.E.U8 desc[UR36][R16.64], R5 ;  /* 0x0000000510007986 */ /* 0x000fe2000c101124 */
[----:B------:R-:W-:Y:S05]  /*10fb0*/  EXIT ;  /* 0x000000000000794d */ /* 0x000fea0003800000 */
.L_x_32384:
        /* <DEDUP_REMOVED lines=12> */
.L_x_32390:
[----:B------:R-:W-:Y:S01]  /*11080*/  IMAD.MOV.U32 R0, RZ, RZ, 0x7f ;  /* 0x0000007fff007424 */ /* 0x000fe200078e00ff */
[----:B------:R-:W-:-:S04]  /*11090*/  ISETP.GT.U32.AND P0, PT, R2, 0x7f800000, PT ;  /* 0x7f8000000200780c */ /* 0x000fc80003f04070 */
[----:B------:R-:W-:-:S09]  /*110a0*/  SEL R0, R0, 0x7c, P0 ;  /* 0x0000007c00007807 */ /* 0x000fd20000000000 */
.L_x_32391:
[----:B------:R-:W-:Y:S05]  /*110b0*/  BSYNC.RECONVERGENT B0 ;  /* 0x0000000000007941 */ /* 0x000fea0003800200 */
.L_x_32389:
[----:B------:R-:W-:-:S04]  /*110c0*/  SHF.R.U32.HI R3, RZ, 0x18, R3 ;  /* 0x00000018ff037819 */ /* 0x000fc80000011603 */
[----:B------:R-:W-:-:S05]  /*110d0*/  LOP3.LUT R3, R0, 0x80, R3, 0xf8, !PT ;  /* 0x0000008000037812 */ /* 0x000fca00078ef803 */
[----:B------:R-:W-:Y:S01]  /*110e0*/  STG.E.U8 desc[UR36][R16.64], R3 ;  /* 0x0000000310007986 */ /* 0x000fe2000c101124 */
[----:B------:R-:W-:Y:S05]  /*110f0*/  EXIT ;  /* 0x000000000000794d */ /* 0x000fea0003800000 */
.L_x_32383:
[----:B------:R-:W0:Y:S02]  /*11100*/  I2F.S8 R0, R3 ;  /* 0x0000000300007306 */ /* 0x000e240000001400 */
[----:B0-----:R-:W-:-:S05]  /*11110*/  F2FP.BF16.F32.PACK_AB R0, RZ, R0 ;  /* 0x00000000ff00723e */ /* 0x001fca00000010ff */
[----:B------:R-:W-:Y:S01]  /*11120*/  STG.E.U16 desc[UR36][R16.64], R0 ;  /* 0x0000000010007986 */ /* 0x000fe2000c101524 */
[----:B------:R-:W-:Y:S05]  /*11130*/  EXIT ;  /* 0x000000000000794d */ /* 0x000fea0003800000 */
        .weak           $__internal_42_$__cuda_sm20_div_s16
        .type           $__internal_42_$__cuda_sm20_div_s16,@function
        .size           $__internal_42_$__cuda_sm20_div_s16,(.L_x_36991 - $__internal_42_$__cuda_sm20_div_s16)
$__internal_42_$__cuda_sm20_div_s16:
[----:B------:R-:W-:Y:S01]  /*11140*/  IABS R10, R0 ;  /* 0x00000000000a7213 */ /* 0x000fe20000000000 */
[----:B------:R-:W-:Y:S01]  /*11150*/  IMAD.MOV.U32 R7, RZ, RZ, 0x4b800000 ;  /* 0x4b800000ff077424 */ /* 0x000fe200078e00ff */
[-C--:B------:R-:W-:Y:S02]  /*11160*/  IABS R9, R3.reuse ;  /* 0x0000000300097213 */ /* 0x080fe40000000000 */
[----:B------:R-:W0:Y:S01]  /*11170*/  I2F.U16 R6, R10 ;  /* 0x0000000a00067306 */ /* 0x000e220000101000 */
[----:B------:R-:W-:-:S04]  /*11180*/  LOP3.LUT R3, R0, R3, RZ, 0x3c, !PT ;  /* 0x0000000300037212 */ /* 0x000fc800078e3cff */
[----:B------:R-:W-:Y:S02]  /*11190*/  SHF.R.U32.HI R3, RZ, 0x1f, R3 ;  /* 0x0000001fff037819 */ /* 0x000fe40000011603 */
[C---:B0-----:R-:W-:Y:S02]  /*111a0*/  FSETP.GEU.AND P1, PT, |R6|.reuse, 1.175494350822287508e-38, PT ;  /* 0x008000000600780b */ /* 0x041fe40003f2e200 */
[----:B------:R-:W-:Y:S02]  /*111b0*/  FSETP.GT.AND P0, PT, |R6|, 8.50705917302346158658e+37, PT ;  /* 0x7e8000000600780b */ /* 0x000fe40003f04200 */
[----:B------:R-:W-:-:S04]  /*111c0*/  FSEL R7, R7, 1, !P1 ;  /* 0x3f80000007077808 */ /* 0x000fc80004800000 */
[----:B------:R-:W-:Y:S02]  /*111d0*/  FSEL R7, R7, 0.25, !P0 ;  /* 0x3e80000007077808 */ /* 0x000fe40004000000 */
[----:B------:R-:W-:-:S03]  /*111e0*/  ISETP.NE.AND P0, PT, R0, RZ, PT ;  /* 0x000000ff0000720c */ /* 0x000fc60003f05270 */
[----:B------:R-:W-:Y:S02]  /*111f0*/  FMUL R8, R6, R7 ;  /* 0x0000000706087220 */ /* 0x000fe40000400000 */
[----:B------:R-:W-:Y:S08]  /*11200*/  I2F.U16.RZ R6, R9 ;  /* 0x0000000900067306 */ /* 0x000ff0000010d000 */
[----:B------:R-:W0:Y:S02]  /*11210*/  MUFU.RCP R8, R8 ;  /* 0x0000000800087308 */ /* 0x000e240000001000 */
[----:B0-----:R-:W-:-:S05]  /*11220*/  FMUL R7, R7, R8 ;  /* 0x0000000807077220 */ /* 0x001fca0000400000 */
[----:B------:R-:W-:-:S05]  /*11230*/  IADD3 R7, PT, PT, R7, 0x2, RZ ;  /* 0x0000000207077810 */ /* 0x000fca0007ffe0ff */
[----:B------:R-:W-:Y:S01]  /*11240*/  FMUL.RZ R6, R6, R7 ;  /* 0x0000000706067220 */ /* 0x000fe2000040c000 */
[----:B------:R-:W-:-:S05]  /*11250*/  IMAD.MOV R7, RZ, RZ, -R3 ;  /* 0x000000ffff077224 */ /* 0x000fca00078e0a03 */
[----:B------:R-:W0:Y:S02]  /*11260*/  F2I.U32.TRUNC.NTZ R6, R6 ;  /* 0x0000000600067305 */ /* 0x000e24000020f000 */
[----:B0-----:R-:W-:-:S05]  /*11270*/  LOP3.LUT R0, R7, 0xffff, R6, 0x78, !PT ;  /* 0x0000ffff07007812 */ /* 0x001fca00078e7806 */
[----:B------:R-:W-:Y:S02]  /*11280*/  IMAD.IADD R0, R3, 0x1, R0 ;  /* 0x0000000103007824 */ /* 0x000fe400078e0200 */
[----:B------:R-:W-:Y:S02]  /*11290*/  IMAD.MOV.U32 R3, RZ, RZ, 0x0 ;  /* 0x00000000ff037424 */ /* 0x000fe400078e00ff */
[----:B------:R-:W-:Y:S02]  /*112a0*/  @!P0 IMAD.MOV.U32 R0, RZ, RZ, -0x1 ;  /* 0xffffffffff008424 */ /* 0x000fe400078e00ff */
[----:B------:R-:W-:Y:S05]  /*112b0*/  RET.REL.NODEC R2 `(_ZN2at6native18elementwise_kernelILi128ELi4EZNS0_15gpu_kernel_implINS0_13BinaryFunctorIaaaZZZNS0_15binary_internal21div_floor_kernel_cudaERNS_18TensorIteratorBaseEENKUlvE_clEvENKUlvE0_clEvEUlaaE_EEEEvS6_RKT_EUliE_EEviT1_) ;  /* 0xfffffeec02507950 */ /* 0x000fea0003c3ffff */
.L_x_32392:
        /* <DEDUP_REMOVED lines=12> */
.L_x_36991:


//--------------------- .text._ZN2at6native27unrolled_elementwise_kernelINS0_13BinaryFunctorIaaaZZZNS0_15binary_internal21div_floor_kernel_cudaERNS_18TensorIteratorBaseEENKUlvE_clEvENKUlvE0_clEvEUlaaE_EESt5arrayIPcLm3EELi4E23TrivialOffsetCalculatorILi2EjESD_ILi1EjENS0_6memory12LoadWithCastILi2EEENSG_13StoreWithCastILi1EEEEEviT_T0_T2_T3_T4_T5_ --------------------------
	.section	.text._ZN2at6native27unrolled_elementwise_kernelINS0_13BinaryFunctorIaaaZZZNS0_15binary_internal21div_floor_kernel_cudaERNS_18TensorIteratorBaseEENKUlvE_clEvENKUlvE0_clEvEUlaaE_EESt5arrayIPcLm3EELi4E23TrivialOffsetCalculatorILi2EjESD_ILi1EjENS0_6memory12LoadWithCastILi2EEENSG_13StoreWithCastILi1EEEEEviT_T0_T2_T3_T4_T5_,"ax",@progbits
	.align	128
        .global         _ZN2at6native27unrolled_elementwise_kernelINS0_13BinaryFunctorIaaaZZZNS0_15binary_internal21div_floor_kernel_cudaERNS_18TensorIteratorBaseEENKUlvE_clEvENKUlvE0_clEvEUlaaE_EESt5arrayIPcLm3EELi4E23TrivialOffsetCalculatorILi2EjESD_ILi1EjENS0_6memory12LoadWithCastILi2EEENSG_13StoreWithCastILi1EEEEEviT_T0_T2_T3_T4_T5_
        .type           _ZN2at6native27unrolled_elementwise_kernelINS0_13BinaryFunctorIaaaZZZNS0_15binary_internal21div_floor_kernel_cudaERNS_18TensorIteratorBaseEENKUlvE_clEvENKUlvE0_clEvEUlaaE_EESt5arrayIPcLm3EELi4E23TrivialOffsetCalculatorILi2EjESD_ILi1EjENS0_6memory12LoadWithCastILi2EEENSG_13StoreWithCastILi1EEEEEviT_T0_T2_T3_T4_T5_,@function
        .size           _ZN2at6native27unrolled_elementwise_kernelINS0_13BinaryFunctorIaaaZZZNS0_15binary_internal21div_floor_kernel_cudaERNS_18TensorIteratorBaseEENKUlvE_clEvENKUlvE0_clEvEUlaaE_EESt5arrayIPcLm3EELi4E23TrivialOffsetCalculatorILi2EjESD_ILi1EjENS0_6memory12LoadWithCastILi2EEENSG_13StoreWithCastILi1EEEEEviT_T0_T2_T3_T4_T5_,(.L_x_36992 - _ZN2at6native27unrolled_elementwise_kernelINS0_13BinaryFunctorIaaaZZZNS0_15binary_internal21div_floor_kernel_cudaERNS_18TensorIteratorBaseEENKUlvE_clEvENKUlvE0_clEvEUlaaE_EESt5arrayIPcLm3EELi4E23TrivialOffsetCalculatorILi2EjESD_ILi1EjENS0_6memory12LoadWithCastILi2EEENSG_13StoreWithCastILi1EEEEEviT_T0_T2_T3_T4_T5_)
        .other          _ZN2at6native27unrolled_elementwise_kernelINS0_13BinaryFunctorIaaaZZZNS0_15binary_internal21div_floor_kernel_cudaERNS_18TensorIteratorBaseEENKUlvE_clEvENKUlvE0_clEvEUlaaE_EESt5arrayIPcLm3EELi4E23TrivialOffsetCalculatorILi2EjESD_ILi1EjENS0_6memory12LoadWithCastILi2EEENSG_13StoreWithCastILi1EEEEEviT_T0_T2_T3_T4_T5_,@"STO_CUDA_ENTRY STV_DEFAULT"
_ZN2at6native27unrolled_elementwise_kernelINS0_13BinaryFunctorIaaaZZZNS0_15binary_internal21div_floor_kernel_cudaERNS_18TensorIteratorBaseEENKUlvE_clEvENKUlvE0_clEvEUlaaE_EESt5arrayIPcLm3EELi4E23TrivialOffsetCalculatorILi2EjESD_ILi1EjENS0_6memory12LoadWithCastILi2EEENSG_13StoreWithCastILi1EEEEEviT_T0_T2_T3_T4_T5_:
.text._ZN2at6native27unrolled_elementwise_kernelINS0_13BinaryFunctorIaaaZZZNS0_15binary_internal21div_floor_kernel_cudaERNS_18TensorIteratorBaseEENKUlvE_clEvENKUlvE0_clEvEUlaaE_EESt5arrayIPcLm3EELi4E23TrivialOffsetCalculatorILi2EjESD_ILi1EjENS0_6memory12LoadWithCastILi2EEENSG_13StoreWithCastILi1EEEEEviT_T0_T2_T3_T4_T5_:
        /* <DEDUP_REMOVED lines=33> */
.L_x_32398:
[----:B------:R3:W5:Y:S01]  /*0210*/  LDG.E.U8 R28, desc[UR36][R4.64] ;  /* 0x00000024041c7981 */ /* 0x000762000c1e1100 */
[----:B------:R-:W-:Y:S05]  /*0220*/  BRA `(.L_x_32400) ;  /* 0x0000000c00507947 */ /* 0x000fea0003800000 */
.L_x_32397:
        /* <DEDUP_REMOVED lines=8> */
.L_x_32402:
[----:B------:R1:W5:Y:S01]  /*02b0*/  LDG.E.U8 R28, desc[UR36][R4.64] ;  /* 0x00000024041c7981 */ /* 0x000362000c1e1100 */
[----:B------:R-:W-:Y:S05]  /*02c0*/  BRA `(.L_x_32400) ;  /* 0x0000000c00287947 */ /* 0x000fea0003800000 */
.L_x_32401:
[----:B------:R2:W5:Y:S01]  /*02d0*/  LDG.E.U16 R28, desc[UR36][R4.64] ;  /* 0x00000024041c7981 */ /* 0x000562000c1e1500 */
[----:B------:R-:W-:Y:S05]  /*02e0*/  BRA `(.L_x_32400) ;  /* 0x0000000c00207947 */ /* 0x000fea0003800000 */
.L_x_32396:
        /* <DEDUP_REMOVED lines=9> */
.L_x_32404:
[----:B------:R-:W2:Y:S02]  /*0380*/  LDG.E.U16 R0, desc[UR36][R4.64] ;  /* 0x0000002404007981 */ /* 0x000ea4000c1e1500 */
[----:B--2---:R-:W-:-:S06]  /*0390*/  HADD2.F32 R0, -RZ, R0.H0_H0 ;  /* 0x20000000ff007230 */ /* 0x004fcc0000004100 */
[----:B------:R-:W0:Y:S02]  /*03a0*/  F2I.FTZ.TRUNC.NTZ R0, R0 ;  /* 0x0000000000007305 */ /* 0x000e24000021f100 */
[----:B0-----:R-:W-:Y:S01]  /*03b0*/  PRMT R28, R0, 0x7610, R28 ;  /* 0x00007610001c7816 */ /* 0x001fe2000000001c */
[----:B------:R-:W-:Y:S06]  /*03c0*/  BRA `(.L_x_32400) ;  /* 0x0000000800e87947 */ /* 0x000fec0003800000 */
.L_x_32403:
        /* <DEDUP_REMOVED lines=9> */
.L_x_32406:
[----:B------:R-:W2:Y:S02]  /*0460*/  LDG.E.U16 R4, desc[UR36][R4.64] ;  /* 0x0000002404047981 */ /* 0x000ea4000c1e1500 */
[----:B--2---:R-:W-:-:S06]  /*0470*/  HADD2.F32 R0, -RZ, R4.H0_H0 ;  /* 0x20000004ff007230 */ /* 0x004fcc0000004100 */
[----:B------:R-:W0:Y:S02]  /*0480*/  F2I.FTZ.TRUNC.NTZ R0, R0 ;  /* 0x0000000000007305 */ /* 0x000e24000021f100 */
[----:B0-----:R-:W-:Y:S01]  /*0490*/  PRMT R28, R0, 0x7610, R28 ;  /* 0x00007610001c7816 */ /* 0x001fe2000000001c */
[----:B------:R-:W-:Y:S06]  /*04a0*/  BRA `(.L_x_32400) ;  /* 0x0000000800b07947 */ /* 0x000fec0003800000 */
.L_x_32405:
[----:B------:R-:W2:Y:S02]  /*04b0*/  LDG.E.64 R4, desc[UR36][R4.64] ;  /* 0x0000002404047981 */ /* 0x000ea4000c1e1b00 */
[----:B--2---:R0:W1:Y:S01]  /*04c0*/  F2I.F64.TRUNC R28, R4 ;  /* 0x00000004001c7311 */ /* 0x004062000030d100 */
[----:B------:R-:W-:Y:S05]  /*04d0*/  BRA `(.L_x_32400) ;  /* 0x0000000800a47947 */ /* 0x000fea0003800000 */
.L_x_32395:
        /* <DEDUP_REMOVED lines=12> */
.L_x_32409:
[----:B------:R-:W2:Y:S02]  /*05a0*/  LDG.E.64 R4, desc[UR36][R4.64] ;  /* 0x0000002404047981 */ /* 0x000ea4000c1e1b00 */
[----:B--2---:R0:W1:Y:S01]  /*05b0*/  F2I.F64.TRUNC R28, R4 ;  /* 0x00000004001c7311 */ /* 0x004062000030d100 */
[----:B------:R-:W-:Y:S05]  /*05c0*/  BRA `(.L_x_32400) ;  /* 0x0000000800687947 */ /* 0x000fea0003800000 */
.L_x_32408:
        /* <DEDUP_REMOVED lines=27> */
.L_x_32411:
        /* <DEDUP_REMOVED lines=15> */
.L_x_32410:
[----:B------:R-:W2:Y:S02]  /*0870*/  LDG.E.U16 R0, desc[UR36][R4.64] ;  /* 0x0000002404007981 */ /* 0x000ea4000c1e1500 */
[----:B--2---:R-:W-:-:S06]  /*0880*/  IMAD.U32 R0, R0, 0x10000, RZ ;  /* 0x0001000000007824 */ /* 0x004fcc00078e00ff */
[----:B------:R-:W0:Y:S02]  /*0890*/  F2I.FTZ.TRUNC.NTZ R0, R0 ;  /* 0x0000000000007305 */ /* 0x000e24000021f100 */
[----:B0-----:R-:W-:Y:S01]  /*08a0*/  PRMT R28, R0, 0x7610, R28 ;  /* 0x00007610001c7816 */ /* 0x001fe2000000001c */
[----:B------:R-:W-:Y:S06]  /*08b0*/  BRA `(.L_x_32400) ;  /* 0x0000000400ac7947 */ /* 0x000fec0003800000 */
.L_x_32407:
        /* <DEDUP_REMOVED lines=10> */
.L_x_32414:
        /* <DEDUP_REMOVED lines=21> */
.L_x_32418:
[----:B------:R-:W-:Y:S05]  /*0ab0*/  BSYNC.RECONVERGENT B1 ;  /* 0x0000000000017941 */ /* 0x000fea0003800200 */
.L_x_32417:
[----:B------:R-:W-:Y:S01]  /*0ac0*/  IMAD.SHL.U32 R0, R0, 0x100000, RZ ;  /* 0x0010000000007824 */ /* 0x000fe200078e00ff */
[----:B------:R-:W-:-:S04]  /*0ad0*/  LEA R3, R3, 0x3b800000, 0x17 ;  /* 0x3b80000003037811 */ /* 0x000fc800078eb8ff */
[----:B------:R-:W-:-:S07]  /*0ae0*/  LOP3.LUT R0, R3, R0, R7, 0xfe, !PT ;  /* 0x0000000003007212 */ /* 0x000fce00078efe07 */
.L_x_32416:
[----:B------:R-:W-:Y:S05]  /*0af0*/  BSYNC.RECONVERGENT B0 ;  /* 0x0000000000007941 */ /* 0x000fea0003800200 */
.L_x_32415:
[----:B------:R-:W0:Y:S02]  /*0b00*/  F2I.FTZ.TRUNC.NTZ R0, R0 ;  /* 0x0000000000007305 */ /* 0x000e24000021f100 */
[----:B0-----:R-:W-:Y:S01]  /*0b10*/  PRMT R28, R0, 0x7610, R28 ;  /* 0x00007610001c7816 */ /* 0x001fe2000000001c */
[----:B------:R-:W-:Y:S06]  /*0b20*/  BRA `(.L_x_32400) ;  /* 0x0000000400107947 */ /* 0x000fec0003800000 */
.L_x_32413:
        /* <DEDUP_REMOVED lines=21> */
.L_x_32422:
[----:B------:R-:W-:Y:S05]  /*0c80*/  BSYNC.RECONVERGENT B1 ;  /* 0x0000000000017941 */ /* 0x000fea0003800200 */
.L_x_32421:
[----:B------:R-:W-:Y:S01]  /*0c90*/  IMAD.SHL.U32 R0, R0, 0x200000, RZ ;  /* 0x0020000000007824 */ /* 0x000fe200078e00ff */
[----:B------:R-:W-:-:S04]  /*0ca0*/  LEA R3, R3, 0x37800000, 0x17 ;  /* 0x3780000003037811 */ /* 0x000fc800078eb8ff */
[----:B------:R-:W-:-:S07]  /*0cb0*/  LOP3.LUT R0, R3, R0, R7, 0xfe, !PT ;  /* 0x0000000003007212 */ /* 0x000fce00078efe07 */
.L_x_32420:
[----:B------:R-:W-:Y:S05]  /*0cc0*/  BSYNC.RECONVERGENT B0 ;  /* 0x0000000000007941 */ /* 0x000fea0003800200 */
.L_x_32419:
[----:B------:R-:W0:Y:S02]  /*0cd0*/  F2I.FTZ.TRUNC.NTZ R0, R0 ;  /* 0x0000000000007305 */ /* 0x000e24000021f100 */
[----:B0-----:R-:W-:Y:S01]  /*0ce0*/  PRMT R28, R0, 0x7610, R28 ;  /* 0x00007610001c7816 */ /* 0x001fe2000000001c */
[----:B------:R-:W-:Y:S06]  /*0cf0*/  BRA `(.L_x_32400) ;  /* 0x00000000009c7947 */ /* 0x000fec0003800000 */
.L_x_32412:
[----:B------:R-:W-:-:S09]  /*0d00*/  UISETP.NE.AND UP0, UPT, UR4, 0x1c, UPT ;  /* 0x0000001c0400788c */ /* 0x000fd2000bf05270 */
[----:B------:R-:W-:Y:S05]  /*0d10*/  BRA.U !UP0, `(.L_x_32423) ;  /* 0x0000000108907547 */ /* 0x000fea000b800000 */
[----:B------:R-:W-:-:S09]  /*0d20*/  UISETP.NE.AND UP0, UPT, UR4, 0x1d, UPT ;  /* 0x0000001d0400788c */ /* 0x000fd2000bf05270 */
[----:B------:R-:W-:Y:S05]  /*0d30*/  BRA.U !UP0, `(.L_x_32424) ;  /* 0x0000000108807547 */ /* 0x000fea000b800000 */
[----:B------:R-:W-:-:S09]  /*0d40*/  UISETP.NE.AND UP0, UPT, UR4, 0x2c, UPT ;  /* 0x0000002c0400788c */ /* 0x000fd2000bf05270 */
[----:B------:R-:W-:Y:S05]  /*0d50*/  BRA.U !UP0, `(.L_x_32425) ;  /* 0x0000000108487547 */ /* 0x000fea000b800000 */
.L_x_32399:
        /* <DEDUP_REMOVED lines=16> */
.L_x_32426:
[----:B------:R-:W-:Y:S01]  /*0e60*/  PRMT R28, RZ, 0x7610, R28 ;  /* 0x00007610ff1c7816 */ /* 0x000fe2000000001c */
[----:B------:R-:W-:Y:S06]  /*0e70*/  BRA `(.L_x_32400) ;  /* 0x00000000003c7947 */ /* 0x000fec0003800000 */
.L_x_32425:
        /* <DEDUP_REMOVED lines=8> */
.L_x_32428:
[----:B------:R-:W-:Y:S05]  /*0f00*/  BSYNC.RECONVERGENT B0 ;  /* 0x0000000000007941 */ /* 0x000fea0003800200 */
.L_x_32427:
[----:B------:R-:W0:Y:S02]  /*0f10*/  F2I.FTZ.TRUNC.NTZ R0, R0 ;  /* 0x0000000000007305 */ /* 0x000e24000021f100 */
[----:B0-----:R-:W-:Y:S01]  /*0f20*/  PRMT R28, R0, 0x7610, R28 ;  /* 0x00007610001c7816 */ /* 0x001fe2000000001c */
[----:B------:R-:W-:Y:S06]  /*0f30*/  BRA `(.L_x_32400) ;  /* 0x00000000000c7947 */ /* 0x000fec0003800000 */
.L_x_32424:
[----:B------:R0:W5:Y:S01]  /*0f40*/  LDG.E.U8 R28, desc[UR36][R4.64] ;  /* 0x00000024041c7981 */ /* 0x000162000c1e1100 */
[----:B------:R-:W-:Y:S05]  /*0f50*/  BRA `(.L_x_32400) ;  /* 0x0000000000047947 */ /* 0x000fea0003800000 */
.L_x_32423:
[----:B------:R0:W5:Y:S02]  /*0f60*/  LDG.E.U8 R28, desc[UR36][R4.64] ;  /* 0x00000024041c7981 */ /* 0x000164000c1e1100 */
.L_x_32400:
        /* <DEDUP_REMOVED lines=18> */
.L_x_32432:
[----:B------:R1:W5:Y:S01]  /*1090*/  LDG.E.U8 R23, desc[UR36][R4.64] ;  /* 0x0000002404177981 */ /* 0x000362000c1e1100 */
[----:B------:R-:W-:Y:S05]  /*10a0*/  BRA `(.L_x_32434) ;  /* 0x0000000c00507947 */ /* 0x000fea0003800000 */
.L_x_32431:
        /* <DEDUP_REMOVED lines=8> */
.L_x_32436:
[----:B------:R3:W5:Y:S01]  /*1130*/  LDG.E.U8 R23, desc[UR36][R4.64] ;  /* 0x0000002404177981 */ /* 0x000762000c1e1100 */
[----:B------:R-:W-:Y:S05]  /*1140*/  BRA `(.L_x_32434) ;  /* 0x0000000c00287947 */ /* 0x000fea0003800000 */
.L_x_32435:
[----:B------:R2:W5:Y:S01]  /*1150*/  LDG.E.U16 R23, desc[UR36][R4.64] ;  /* 0x0000002404177981 */ /* 0x000562000c1e1500 */
[----:B------:R-:W-:Y:S05]  /*1160*/  BRA `(.L_x_32434) ;  /* 0x0000000c00207947 */ /* 0x000fea0003800000 */
.L_x_32430:
        /* <DEDUP_REMOVED lines=9> */
.L_x_32438:
[----:B------:R-:W2:Y:S02]  /*1200*/  LDG.E.U16 R0, desc[UR36][R4.64] ;  /* 0x0000002404007981 */ /* 0x000ea4000c1e1500 */
[----:B--2---:R-:W-:-:S06]  /*1210*/  HADD2.F32 R0, -RZ, R0.H0_H0 ;  /* 0x20000000ff007230 */ /* 0x004fcc0000004100 */
[----:B------:R-:W0:Y:S02]  /*1220*/  F2I.FTZ.TRUNC.NTZ R0, R0 ;  /* 0x0000000000007305 */ /* 0x000e24000021f100 */
[----:B0-----:R-:W-:Y:S01]  /*1230*/  PRMT R23, R0, 0x7610, R23 ;  /* 0x0000761000177816 */ /* 0x001fe20000000017 */
[----:B------:R-:W-:Y:S06]  /*1240*/  BRA `(.L_x_32434) ;  /* 0x0000000800e87947 */ /* 0x000fec0003800000 */
.L_x_32437:
        /* <DEDUP_REMOVED lines=9> */
.L_x_32440:
[----:B------:R-:W2:Y:S02]  /*12e0*/  LDG.E.U16 R4, desc[UR36][R4.64] ;  /* 0x0000002404047981 */ /* 0x000ea4000c1e1500 */
[----:B--2---:R-:W-:-:S06]  /*12f0*/  HADD2.F32 R0, -RZ, R4.H0_H0 ;  /* 0x20000004ff007230 */ /* 0x004fcc0000004100 */
[----:B------:R-:W0:Y:S02]  /*1300*/  F2I.FTZ.TRUNC.NTZ R0, R0 ;  /* 0x0000000000007305 */ /* 0x000e24000021f100 */
[----:B0-----:R-:W-:Y:S01]  /*1310*/  PRMT R23, R0, 0x7610, R23 ;  /* 0x0000761000177816 */ /* 0x001fe20000000017 */
[----:B------:R-:W-:Y:S06]  /*1320*/  BRA `(.L_x_32434) ;  /* 0x0000000800b07947 */ /* 0x000fec0003800000 */
.L_x_32439:
[----:B------:R-:W2:Y:S02]  /*1330*/  LDG.E.64 R4, desc[UR36][R4.64] ;  /* 0x0000002404047981 */ /* 0x000ea4000c1e1b00 */
[----:B--2---:R0:W1:Y:S01]  /*1340*/  F2I.F64.TRUNC R23, R4 ;  /* 0x0000000400177311 */ /* 0x004062000030d100 */
[----:B------:R-:W-:Y:S05]  /*1350*/  BRA `(.L_x_32434) ;  /* 0x0000000800a47947 */ /* 0x000fea0003800000 */
.L_x_32429:
        /* <DEDUP_REMOVED lines=12> */
.L_x_32443:
[----:B------:R-:W2:Y:S02]  /*1420*/  LDG.E.64 R4, desc[UR36][R4.64] ;  /* 0x0000002404047981 */ /* 0x000ea4000c1e1b00 */
[----:B--2---:R0:W1:Y:S01]  /*1430*/  F2I.F64.TRUNC R23, R4 ;  /* 0x0000000400177311 */ /* 0x004062000030d100 */
[----:B------:R-:W-:Y:S05]  /*1440*/  BRA `(.L_x_32434) ;  /* 0x0000000800687947 */ /* 0x000fea0003800000 */
.L_x_32442:
        /* <DEDUP_REMOVED lines=27> */
.L_x_32445:
        /* <DEDUP_REMOVED lines=15> */
.L_x_32444:
[----:B------:R-:W2:Y:S02]  /*16f0*/  LDG.E.U16 R0, desc[UR36][R4.64] ;  /* 0x0000002404007981 */ /* 0x000ea4000c1e1500 */
[----:B--2---:R-:W-:-:S06]  /*1700*/  IMAD.U32 R0, R0, 0x10000, RZ ;  /* 0x0001000000007824 */ /* 0x004fcc00078e00ff */
[----:B------:R-:W0:Y:S02]  /*1710*/  F2I.FTZ.TRUNC.NTZ R0, R0 ;  /* 0x0000000000007305 */ /* 0x000e24000021f100 */
[----:B0-----:R-:W-:Y:S01]  /*1720*/  PRMT R23, R0, 0x7610, R23 ;  /* 0x0000761000177816 */ /* 0x001fe20000000017 */
[----:B------:R-:W-:Y:S06]  /*1730*/  BRA `(.L_x_32434) ;  /* 0x0000000400ac7947 */ /* 0x000fec0003800000 */
.L_x_32441:
        /* <DEDUP_REMOVED lines=10> */
.L_x_32448:
        /* <DEDUP_REMOVED lines=21> */
.L_x_32452:
[----:B------:R-:W-:Y:S05]  /*1930*/  BSYNC.RECONVERGENT B1 ;  /* 0x0000000000017941 */ /* 0x000fea0003800200 */
.L_x_32451:
[----:B------:R-:W-:Y:S01]  /*1940*/  IMAD.SHL.U32 R0, R0, 0x100000, RZ ;  /* 0x0010000000007824 */ /* 0x000fe200078e00ff */
[----:B------:R-:W-:-:S04]  /*1950*/  LEA R3, R3, 0x3b800000, 0x17 ;  /* 0x3b80000003037811 */ /* 0x000fc800078eb8ff */
[----:B------:R-:W-:-:S07]  /*1960*/  LOP3.LUT R0, R3, R0, R7, 0xfe, !PT ;  /* 0x0000000003007212 */ /* 0x000fce00078efe07 */
.L_x_32450:
[----:B------:R-:W-:Y:S05]  /*1970*/  BSYNC.RECONVERGENT B0 ;  /* 0x0000000000007941 */ /* 0x000fea0003800200 */
.L_x_32449:
[----:B------:R-:W0:Y:S02]  /*1980*/  F2I.FTZ.TRUNC.NTZ R0, R0 ;  /* 0x0000000000007305 */ /* 0x000e24000021f100 */
[----:B0-----:R-:W-:Y:S01]  /*1990*/  PRMT R23, R0, 0x7610, R23 ;  /* 0x0000761000177816 */ /* 0x001fe20000000017 */
[----:B------:R-:W-:Y:S06]  /*19a0*/  BRA `(.L_x_32434) ;  /* 0x0000000400107947 */ /* 0x000fec0003800000 */
.L_x_32447:
        /* <DEDUP_REMOVED lines=21> */
.L_x_32456:
[----:B------:R-:W-:Y:S05]  /*1b00*/  BSYNC.RECONVERGENT B1 ;  /* 0x0000000000017941 */ /* 0x000fea0003800200 */
.L_x_32455:
[----:B------:R-:W-:Y:S01]  /*1b10*/  IMAD.SHL.U32 R0, R0, 0x200000, RZ ;  /* 0x0020000000007824 */ /* 0x000fe200078e00ff */
[----:B------:R-:W-:-:S04]  /*1b20*/  LEA R3, R3, 0x37800000, 0x17 ;  /* 0x3780000003037811 */ /* 0x000fc800078eb8ff */
[----:B------:R-:W-:-:S07]  /*1b30*/  LOP3.LUT R0, R3, R0, R7, 0xfe, !PT ;  /* 0x0000000003007212 */ /* 0x000fce00078efe07 */
.L_x_32454:
[----:B------:R-:W-:Y:S05]  /*1b40*/  BSYNC.RECONVERGENT B0 ;  /* 0x0000000000007941 */ /* 0x000fea0003800200 */
.L_x_32453:
[----:B------:R-:W0:Y:S02]  /*1b50*/  F2I.FTZ.TRUNC.NTZ R0, R0 ;  /* 0x0000000000007305 */ /* 0x000e24000021f100 */
[----:B0-----:R-:W-:Y:S01]  /*1b60*/  PRMT R23, R0, 0x7610, R23 ;  /* 0x0000761000177816 */ /* 0x001fe20000000017 */
[----:B------:R-:W-:Y:S06]  /*1b70*/  BRA `(.L_x_32434) ;  /* 0x00000000009c7947 */ /* 0x000fec0003800000 */
.L_x_32446:
[----:B------:R-:W-:-:S09]  /*1b80*/  UISETP.NE.AND UP0, UPT, UR4, 0x1c, UPT ;  /* 0x0000001c0400788c */ /* 0x000fd2000bf05270 */
[----:B------:R-:W-:Y:S05]  /*1b90*/  BRA.U !UP0, `(.L_x_32457) ;  /* 0x0000000108907547 */ /* 0x000fea000b800000 */
[----:B------:R-:W-:-:S09]  /*1ba0*/  UISETP.NE.AND UP0, UPT, UR4, 0x1d, UPT ;  /* 0x0000001d0400788c */ /* 0x000fd2000bf05270 */
[----:B------:R-:W-:Y:S05]  /*1bb0*/  BRA.U !UP0, `(.L_x_32458) ;  /* 0x0000000108807547 */ /* 0x000fea000b800000 */
[----:B------:R-:W-:-:S09]  /*1bc0*/  UISETP.NE.AND UP0, UPT, UR4, 0x2c, UPT ;  /* 0x0000002c0400788c */ /* 0x000fd2000bf05270 */
[----:B------:R-:W-:Y:S05]  /*1bd0*/  BRA.U !UP0, `(.L_x_32459) ;  /* 0x0000000108487547 */ /* 0x000fea000b800000 */
.L_x_32433:
        /* <DEDUP_REMOVED lines=16> */
.L_x_32460:
[----:B------:R-:W-:Y:S01]  /*1ce0*/  PRMT R23, RZ, 0x7610, R23 ;  /* 0x00007610ff177816 */ /* 0x000fe20000000017 */
[----:B------:R-:W-:Y:S06]  /*1cf0*/  BRA `(.L_x_32434) ;  /* 0x00000000003c7947 */ /* 0x000fec0003800000 */
.L_x_32459:
        /* <DEDUP_REMOVED lines=8> */
.L_x_32462:
[----:B------:R-:W-:Y:S05]  /*1d80*/  BSYNC.RECONVERGENT B0 ;  /* 0x0000000000007941 */ /* 0x000fea0003800200 */
.L_x_32461:
[----:B------:R-:W0:Y:S02]  /*1d90*/  F2I.FTZ.TRUNC.NTZ R0, R0 ;  /* 0x0000000000007305 */ /* 0x000e24000021f100 */
[----:B0-----:R-:W-:Y:S01]  /*1da0*/  PRMT R23, R0, 0x7610, R23 ;  /* 0x0000761000177816 */ /* 0x001fe20000000017 */
[----:B------:R-:W-:Y:S06]  /*1db0*/  BRA `(.L_x_32434) ;  /* 0x00000000000c7947 */ /* 0x000fec0003800000 */
.L_x_32458:
[----:B------:R0:W5:Y:S01]  /*1dc0*/  LDG.E.U8 R23, desc[UR36][R4.64] ;  /* 0x0000002404177981 */ /* 0x000162000c1e1100 */
[----:B------:R-:W-:Y:S05]  /*1dd0*/  BRA `(.L_x_32434) ;  /* 0x0000000000047947 */ /* 0x000fea0003800000 */
.L_x_32457:
[----:B------:R0:W5:Y:S02]  /*1de0*/  LDG.E.U8 R23, desc[UR36][R4.64] ;  /* 0x0000002404177981 */ /* 0x000164000c1e1100 */
.L_x_32434:
[----:B------:R-:W-:-:S07]  /*1df0*/  VIADD R29, R25, 0x80 ;  /* 0x00000080191d7836 */ /* 0x000fce0000000000 */
.L_x_32394:
[----:B------:R-:W-:Y:S05]  /*1e00*/  BSYNC.RECONVERGENT B6 ;  /* 0x0000000000067941 */ /* 0x000fea0003800200 */
.L_x_32393:
        /* <DEDUP_REMOVED lines=24> */
.L_x_32468:
[----:B------:R0:W5:Y:S01]  /*1f90*/  LDG.E.U8 R27, desc[UR36][R4.64] ;  /* 0x00000024041b7981 */ /* 0x000162000c1e1100 */
[----:B------:R-:W-:Y:S05]  /*1fa0*/  BRA `(.L_x_32470) ;  /* 0x0000000c00507947 */ /* 0x000fea0003800000 */
.L_x_32467:
        /* <DEDUP_REMOVED lines=8> */
.L_x_32472:
[----:B------:R0:W5:Y:S01]  /*2030*/  LDG.E.U8 R27, desc[UR36][R4.64] ;  /* 0x00000024041b7981 */ /* 0x000162000c1e1100 */
[----:B------:R-:W-:Y:S05]  /*2040*/  BRA `(.L_x_32470) ;  /* 0x0000000c00287947 */ /* 0x000fea0003800000 */
.L_x_32471:
[----:B------:R0:W5:Y:S01]  /*2050*/  LDG.E.U16 R27, desc[UR36][R4.64] ;  /* 0x00000024041b7981 */ /* 0x000162000c1e1500 */
[----:B------:R-:W-:Y:S05]  /*2060*/  BRA `(.L_x_32470) ;  /* 0x0000000c00207947 */ /* 0x000fea0003800000 */
.L_x_32466:
        /* <DEDUP_REMOVED lines=9> */
.L_x_32474:
[----:B------:R-:W2:Y:S02]  /*2100*/  LDG.E.U16 R0, desc[UR36][R4.64] ;  /* 0x0000002404007981 */ /* 0x000ea4000c1e1500 */
[----:B--2---:R-:W-:-:S06]  /*2110*/  HADD2.F32 R0, -RZ, R0.H0_H0 ;  /* 0x20000000ff007230 */ /* 0x004fcc0000004100 */
[----:B------:R-:W0:Y:S02]  /*2120*/  F2I.FTZ.TRUNC.NTZ R0, R0 ;  /* 0x0000000000007305 */ /* 0x000e24000021f100 */
[----:B0-----:R-:W-:Y:S01]  /*2130*/  PRMT R27, R0, 0x7610, R27 ;  /* 0x00007610001b7816 */ /* 0x001fe2000000001b */
[----:B------:R-:W-:Y:S06]  /*2140*/  BRA `(.L_x_32470) ;  /* 0x0000000800e87947 */ /* 0x000fec0003800000 */
.L_x_32473:
        /* <DEDUP_REMOVED lines=9> */
.L_x_32476:
[----:B------:R-:W2:Y:S02]  /*21e0*/  LDG.E.U16 R4, desc[UR36][R4.64] ;  /* 0x0000002404047981 */ /* 0x000ea4000c1e1500 */
[----:B--2---:R-:W-:-:S06]  /*21f0*/  HADD2.F32 R0, -RZ, R4.H0_H0 ;  /* 0x20000004ff007230 */ /* 0x004fcc0000004100 */
[----:B------:R-:W0:Y:S02]  /*2200*/  F2I.FTZ.TRUNC.NTZ R0, R0 ;  /* 0x0000000000007305 */ /* 0x000e24000021f100 */
[----:B0-----:R-:W-:Y:S01]  /*2210*/  PRMT R27, R0, 0x7610, R27 ;  /* 0x00007610001b7816 */ /* 0x001fe2000000001b */
[----:B------:R-:W-:Y:S06]  /*2220*/  BRA `(.L_x_32470) ;  /* 0x0000000800b07947 */ /* 0x000fec0003800000 */
.L_x_32475:
[----:B------:R-:W2:Y:S02]  /*2230*/  LDG.E.64 R4, desc[UR36][R4.64] ;  /* 0x0000002404047981 */ /* 0x000ea4000c1e1b00 */
[----:B--2---:R0:W1:Y:S01]  /*2240*/  F2I.F64.TRUNC R27, R4 ;  /* 0x00000004001b7311 */ /* 0x004062000030d100 */
[----:B------:R-:W-:Y:S05]  /*2250*/  BRA `(.L_x_32470) ;  /* 0x0000000800a47947 */ /* 0x000fea0003800000 */
.L_x_32465:
        /* <DEDUP_REMOVED lines=12> */
.L_x_32479:
[----:B------:R-:W2:Y:S02]  /*2320*/  LDG.E.64 R4, desc[UR36][R4.64] ;  /* 0x0000002404047981 */ /* 0x000ea4000c1e1b00 */
[----:B--2---:R0:W1:Y:S01]  /*2330*/  F2I.F64.TRUNC R27, R4 ;  /* 0x00000004001b7311 */ /* 0x004062000030d100 */
[----:B------:R-:W-:Y:S05]  /*2340*/  BRA `(.L_x_32470) ;  /* 0x0000000800687947 */ /* 0x000fea0003800000 */
.L_x_32478:
        /* <DEDUP_REMOVED lines=27> */
.L_x_32481:
        /* <DEDUP_REMOVED lines=15> */
.L_x_32480:
[----:B------:R-:W2:Y:S02]  /*25f0*/  LDG.E.U16 R0, desc[UR36][R4.64] ;  /* 0x0000002404007981 */ /* 0x000ea4000c1e1500 */
[----:B--2---:R-:W-:-:S06]  /*2600*/  IMAD.U32 R0, R0, 0x10000, RZ ;  /* 0x0001000000007824 */ /* 0x004fcc00078e00ff */
[----:B------:R-:W0:Y:S02]  /*2610*/  F2I.FTZ.TRUNC.NTZ R0, R0 ;  /* 0x0000000000007305 */ /* 0x000e24000021f100 */
[----:B0-----:R-:W-:Y:S01]  /*2620*/  PRMT R27, R0, 0x7610, R27 ;  /* 0x00007610001b7816 */ /* 0x001fe2000000001b */
[----:B------:R-:W-:Y:S06]  /*2630*/  BRA `(.L_x_32470) ;  /* 0x0000000400ac7947 */ /* 0x000fec0003800000 */
.L_x_32477:
        /* <DEDUP_REMOVED lines=10> */
.L_x_32484:
        /* <DEDUP_REMOVED lines=21> */
.L_x_32488:
[----:B------:R-:W-:Y:S05]  /*2830*/  BSYNC.RECONVERGENT B1 ;  /* 0x0000000000017941 */ /* 0x000fea0003800200 */
.L_x_32487:
[----:B------:R-:W-:Y:S01]  /*2840*/  IMAD.SHL.U32 R0, R0, 0x100000, RZ ;  /* 0x0010000000007824 */ /* 0x000fe200078e00ff */
[----:B------:R-:W-:-:S04]  /*2850*/  LEA R3, R3, 0x3b800000, 0x17 ;  /* 0x3b80000003037811 */ /* 0x000fc800078eb8ff */
[----:B------:R-:W-:-:S07]  /*2860*/  LOP3.LUT R0, R3, R0, R7, 0xfe, !PT ;  /* 0x0000000003007212 */ /* 0x000fce00078efe07 */
.L_x_32486:
[----:B------:R-:W-:Y:S05]  /*2870*/  BSYNC.RECONVERGENT B0 ;  /* 0x0000000000007941 */ /* 0x000fea0003800200 */
.L_x_32485:
[----:B------:R-:W0:Y:S02]  /*2880*/  F2I.FTZ.TRUNC.NTZ R0, R0 ;  /* 0x0000000000007305 */ /* 0x000e24000021f100 */
[----:B0-----:R-:W-:Y:S01]  /*2890*/  PRMT R27, R0, 0x7610, R27 ;  /* 0x00007610001b7816 */ /* 0x001fe2000000001b */
[----:B------:R-:W-:Y:S06]  /*28a0*/  BRA `(.L_x_32470) ;  /* 0x0000000400107947 */ /* 0x000fec0003800000 */
.L_x_32483:
        /* <DEDUP_REMOVED lines=21> */
.L_x_32492:
[----:B------:R-:W-:Y:S05]  /*2a00*/  BSYNC.RECONVERGENT B1 ;  /* 0x0000000000017941 */ /* 0x000fea0003800200 */
.L_x_32491:
[----:B------:R-:W-:Y:S01]  /*2a10*/  IMAD.SHL.U32 R0, R0, 0x200000, RZ ;  /* 0x0020000000007824 */ /* 0x000fe200078e00ff */
[----:B------:R-:W-:-:S04]  /*2a20*/  LEA R3, R3, 0x37800000, 0x17 ;  /* 0x3780000003037811 */ /* 0x000fc800078eb8ff */
[----:B------:R-:W-:-:S07]  /*2a30*/  LOP3.LUT R0, R3, R0, R7, 0xfe, !PT ;  /* 0x0000000003007212 */ /* 0x000fce00078efe07 */
.L_x_32490:
[----:B------:R-:W-:Y:S05]  /*2a40*/  BSYNC.RECONVERGENT B0 ;  /* 0x0000000000007941 */ /* 0x000fea0003800200 */
.L_x_32489:
[----:B------:R-:W0:Y:S02]  /*2a50*/  F2I.FTZ.TRUNC.NTZ R0, R0 ;  /* 0x0000000000007305 */ /* 0x000e24000021f100 */
[----:B0-----:R-:W-:Y:S01]  /*2a60*/  PRMT R27, R0, 0x7610, R27 ;  /* 0x00007610001b7816 */ /* 0x001fe2000000001b */
[----:B------:R-:W-:Y:S06]  /*2a70*/  BRA `(.L_x_32470) ;  /* 0x00000000009c7947 */ /* 0x000fec0003800000 */
.L_x_32482:
        /* <DEDUP_REMOVED lines=14> */
.L_x_32496:
[----:B------:R-:W-:Y:S05]  /*2b60*/  BSYNC.RECONVERGENT B0 ;  /* 0x0000000000007941 */ /* 0x000fea0003800200 */
.L_x_32495:
[----:B------:R-:W0:Y:S02]  /*2b70*/  F2I.FTZ.TRUNC.NTZ R0, R0 ;  /* 0x0000000000007305 */ /* 0x000e24000021f100 */
[----:B0-----:R-:W-:Y:S01]  /*2b80*/  PRMT R27, R0, 0x7610, R27 ;  /* 0x00007610001b7816 */ /* 0x001fe2000000001b */
[----:B------:R-:W-:Y:S06]  /*2b90*/  BRA `(.L_x_32470) ;  /* 0x0000000000547947 */ /* 0x000fec0003800000 */
.L_x_32469:
        /* <DEDUP_REMOVED lines=16> */
.L_x_32497:
[----:B------:R-:W-:Y:S01]  /*2ca0*/  PRMT R27, RZ, 0x7610, R27 ;  /* 0x00007610ff1b7816 */ /* 0x000fe2000000001b */
[----:B------:R-:W-:Y:S06]  /*2cb0*/  BRA `(.L_x_32470) ;  /* 0x00000000000c7947 */ /* 0x000fec0003800000 */
.L_x_32494:
[----:B------:R2:W5:Y:S01]  /*2cc0*/  LDG.E.U8 R27, desc[UR36][R4.64] ;  /* 0x00000024041b7981 */ /* 0x000562000c1e1100 */
[----:B------:R-:W-:Y:S05]  /*2cd0*/  BRA `(.L_x_32470) ;  /* 0x0000000000047947 */ /* 0x000fea0003800000 */
.L_x_32493:
[----:B------:R3:W5:Y:S02]  /*2ce0*/  LDG.E.U8 R27, desc[UR36][R4.64] ;  /* 0x00000024041b7981 */ /* 0x000764000c1e1100 */
.L_x_32470:
        /* <DEDUP_REMOVED lines=18> */
.L_x_32501:
[----:B------:R0:W5:Y:S01]  /*2e10*/  LDG.E.U8 R22, desc[UR36][R4.64] ;  /* 0x0000002404167981 */ /* 0x000162000c1e1100 */
[----:B------:R-:W-:Y:S05]  /*2e20*/  BRA `(.L_x_32503) ;  /* 0x0000000c00507947 */ /* 0x000fea0003800000 */
.L_x_32500:
        /* <DEDUP_REMOVED lines=8> */
.L_x_32505:
[----:B------:R0:W5:Y:S01]  /*2eb0*/  LDG.E.U8 R22, desc[UR36][R4.64] ;  /* 0x0000002404167981 */ /* 0x000162000c1e1100 */
[----:B------:R-:W-:Y:S05]  /*2ec0*/  BRA `(.L_x_32503) ;  /* 0x0000000c00287947 */ /* 0x000fea0003800000 */
.L_x_32504:
[----:B------:R0:W5:Y:S01]  /*2ed0*/  LDG.E.U16 R22, desc[UR36][R4.64] ;  /* 0x0000002404167981 */ /* 0x000162000c1e1500 */
[----:B------:R-:W-:Y:S05]  /*2ee0*/  BRA `(.L_x_32503) ;  /* 0x0000000c00207947 */ /* 0x000fea0003800000 */
.L_x_32499:
        /* <DEDUP_REMOVED lines=9> */
.L_x_32507:
[----:B------:R-:W2:Y:S02]  /*2f80*/  LDG.E.U16 R0, desc[UR36][R4.64] ;  /* 0x0000002404007981 */ /* 0x000ea4000c1e1500 */
[----:B--2---:R-:W-:-:S06]  /*2f90*/  HADD2.F32 R0, -RZ, R0.H0_H0 ;  /* 0x20000000ff007230 */ /* 0x004fcc0000004100 */
[----:B------:R-:W0:Y:S02]  /*2fa0*/  F2I.FTZ.TRUNC.NTZ R0, R0 ;  /* 0x0000000000007305 */ /* 0x000e24000021f100 */
[----:B0-----:R-:W-:Y:S01]  /*2fb0*/  PRMT R22, R0, 0x7610, R22 ;  /* 0x0000761000167816 */ /* 0x001fe20000000016 */
[----:B------:R-:W-:Y:S06]  /*2fc0*/  BRA `(.L_x_32503) ;  /* 0x0000000800e87947 */ /* 0x000fec0003800000 */
.L_x_32506:
        /* <DEDUP_REMOVED lines=9> */
.L_x_32509:
[----:B------:R-:W2:Y:S02]  /*3060*/  LDG.E.U16 R4, desc[UR36][R4.64] ;  /* 0x0000002404047981 */ /* 0x000ea4000c1e1500 */
[----:B--2---:R-:W-:-:S06]  /*3070*/  HADD2.F32 R0, -RZ, R4.H0_H0 ;  /* 0x20000004ff007230 */ /* 0x004fcc0000004100 */
[----:B------:R-:W0:Y:S02]  /*3080*/  F2I.FTZ.TRUNC.NTZ R0, R0 ;  /* 0x0000000000007305 */ /* 0x000e24000021f100 */
[----:B0-----:R-:W-:Y:S01]  /*3090*/  PRMT R22, R0, 0x7610, R22 ;  /* 0x0000761000167816 */ /* 0x001fe20000000016 */
[----:B------:R-:W-:Y:S06]  /*30a0*/  BRA `(.L_x_32503) ;  /* 0x0000000800b07947 */ /* 0x000fec0003800000 */
.L_x_32508:
[----:B------:R-:W2:Y:S02]  /*30b0*/  LDG.E.64 R4, desc[UR36][R4.64] ;  /* 0x0000002404047981 */ /* 0x000ea4000c1e1b00 */
[----:B--2---:R0:W2:Y:S01]  /*30c0*/  F2I.F64.TRUNC R22, R4 ;  /* 0x0000000400167311 */ /* 0x0040a2000030d100 */
[----:B------:R-:W-:Y:S05]  /*30d0*/  BRA `(.L_x_32503) ;  /* 0x0000000800a47947 */ /* 0x000fea0003800000 */
.L_x_32498:
        /* <DEDUP_REMOVED lines=12> */
.L_x_32512:
[----:B------:R-:W2:Y:S02]  /*31a0*/  LDG.E.64 R4, desc[UR36][R4.64] ;  /* 0x0000002404047981 */ /* 0x000ea4000c1e1b00 */
[----:B--2---:R4:W0:Y:S01]  /*31b0*/  F2I.F64.TRUNC R22, R4 ;  /* 0x0000000400167311 */ /* 0x004822000030d100 */
[----:B------:R-:W-:Y:S05]  /*31c0*/  BRA `(.L_x_32503) ;  /* 0x0000000800687947 */ /* 0x000fea0003800000 */
.L_x_32511:
        /* <DEDUP_REMOVED lines=27> */
.L_x_32514:
        /* <DEDUP_REMOVED lines=15> */
.L_x_32513:
[----:B------:R-:W2:Y:S02]  /*3470*/  LDG.E.U16 R0, desc[UR36][R4.64] ;  /* 0x0000002404007981 */ /* 0x000ea4000c1e1500 */
[----:B--2---:R-:W-:-:S06]  /*3480*/  IMAD.U32 R0, R0, 0x10000, RZ ;  /* 0x0001000000007824 */ /* 0x004fcc00078e00ff */
[----:B------:R-:W0:Y:S02]  /*3490*/  F2I.FTZ.TRUNC.NTZ R0, R0 ;  /* 0x0000000000007305 */ /* 0x000e24000021f100 */
[----:B0-----:R-:W-:Y:S01]  /*34a0*/  PRMT R22, R0, 0x7610, R22 ;  /* 0x0000761000167816 */ /* 0x001fe20000000016 */
[----:B------:R-:W-:Y:S06]  /*34b0*/  BRA `(.L_x_32503) ;  /* 0x0000000400ac7947 */ /* 0x000fec0003800000 */
.L_x_32510:
        /* <DEDUP_REMOVED lines=10> */
.L_x_32517:
        /* <DEDUP_REMOVED lines=21> */
.L_x_32521:
[----:B------:R-:W-:Y:S05]  /*36b0*/  BSYNC.RECONVERGENT B1 ;  /* 0x0000000000017941 */ /* 0x000fea0003800200 */
.L_x_32520:
[----:B------:R-:W-:Y:S01]  /*36c0*/  IMAD.SHL.U32 R0, R0, 0x100000, RZ ;  /* 0x0010000000007824 */ /* 0x000fe200078e00ff */
[----:B------:R-:W-:-:S04]  /*36d0*/  LEA R3, R3, 0x3b800000, 0x17 ;  /* 0x3b80000003037811 */ /* 0x000fc800078eb8ff */
[----:B------:R-:W-:-:S07]  /*36e0*/  LOP3.LUT R0, R3, R0, R7, 0xfe, !PT ;  /* 0x0000000003007212 */ /* 0x000fce00078efe07 */
.L_x_32519:
[----:B------:R-:W-:Y:S05]  /*36f0*/  BSYNC.RECONVERGENT B0 ;  /* 0x0000000000007941 */ /* 0x000fea0003800200 */
.L_x_32518:
[----:B------:R-:W0:Y:S02]  /*3700*/  F2I.FTZ.TRUNC.NTZ R0, R0 ;  /* 0x0000000000007305 */ /* 0x000e24000021f100 */
[----:B0-----:R-:W-:Y:S01]  /*3710*/  PRMT R22, R0, 0x7610, R22 ;  /* 0x0000761000167816 */ /* 0x001fe20000000016 */
[----:B------:R-:W-:Y:S06]  /*3720*/  BRA `(.L_x_32503) ;  /* 0x0000000400107947 */ /* 0x000fec0003800000 */
.L_x_32516:
        /* <DEDUP_REMOVED lines=21> */
.L_x_32525:
[----:B------:R-:W-:Y:S05]  /*3880*/  BSYNC.RECONVERGENT B1 ;  /* 0x0000000000017941 */ /* 0x000fea0003800200 */
.L_x_32524:
[----:B------:R-:W-:Y:S01]  /*3890*/  IMAD.SHL.U32 R0, R0, 0x200000, RZ ;  /* 0x0020000000007824 */ /* 0x000fe200078e00ff */
[----:B------:R-:W-:-:S04]  /*38a0*/  LEA R3, R3, 0x37800000, 0x17 ;  /* 0x3780000003037811 */ /* 0x000fc800078eb8ff */
[----:B------:R-:W-:-:S07]  /*38b0*/  LOP3.LUT R0, R3, R0, R7, 0xfe, !PT ;  /* 0x0000000003007212 */ /* 0x000fce00078efe07 */
.L_x_32523:
[----:B------:R-:W-:Y:S05]  /*38c0*/  BSYNC.RECONVERGENT B0 ;  /* 0x0000000000007941 */ /* 0x000fea0003800200 */
.L_x_32522:
[----:B------:R-:W0:Y:S02]  /*38d0*/  F2I.FTZ.TRUNC.NTZ R0, R0 ;  /* 0x0000000000007305 */ /* 0x000e24000021f100 */
[----:B0-----:R-:W-:Y:S01]  /*38e0*/  PRMT R22, R0, 0x7610, R22 ;  /* 0x0000761000167816 */ /* 0x001fe20000000016 */
[----:B------:R-:W-:Y:S06]  /*38f0*/  BRA `(.L_x_32503) ;  /* 0x00000000009c7947 */ /* 0x000fec0003800000 */
.L_x_32515:
        /* <DEDUP_REMOVED lines=14> */
.L_x_32529:
[----:B------:R-:W-:Y:S05]  /*39e0*/  BSYNC.RECONVERGENT B0 ;  /* 0x0000000000007941 */ /* 0x000fea0003800200 */
.L_x_32528:
[----:B------:R-:W0:Y:S02]  /*39f0*/  F2I.FTZ.TRUNC.NTZ R0, R0 ;  /* 0x0000000000007305 */ /* 0x000e24000021f100 */
[----:B0-----:R-:W-:Y:S01]  /*3a00*/  PRMT R22, R0, 0x7610, R22 ;  /* 0x0000761000167816 */ /* 0x001fe20000000016 */
[----:B------:R-:W-:Y:S06]  /*3a10*/  BRA `(.L_x_32503) ;  /* 0x0000000000547947 */ /* 0x000fec0003800000 */
.L_x_32502:
        /* <DEDUP_REMOVED lines=16> */
.L_x_32530:
[----:B------:R-:W-:Y:S01]  /*3b20*/  PRMT R22, RZ, 0x7610, R22 ;  /* 0x00007610ff167816 */ /* 0x000fe20000000016 */
[----:B------:R-:W-:Y:S06]  /*3b30*/  BRA `(.L_x_32503) ;  /* 0x00000000000c7947 */ /* 0x000fec0003800000 */
.L_x_32527:
[----:B------:R2:W5:Y:S01]  /*3b40*/  LDG.E.U8 R22, desc[UR36][R4.64] ;  /* 0x0000002404167981 */ /* 0x000562000c1e1100 */
[----:B------:R-:W-:Y:S05]  /*3b50*/  BRA `(.L_x_32503) ;  /* 0x0000000000047947 */ /* 0x000fea0003800000 */
.L_x_32526:
[----:B------:R3:W5:Y:S02]  /*3b60*/  LDG.E.U8 R22, desc[UR36][R4.64] ;  /* 0x0000002404167981 */ /* 0x000764000c1e1100 */
.L_x_32503:
[----:B------:R-:W-:-:S07]  /*3b70*/  VIADD R29, R29, 0x80 ;  /* 0x000000801d1d7836 */ /* 0x000fce0000000000 */
.L_x_32464:
[----:B------:R-:W-:Y:S05]  /*3b80*/  BSYNC.RECONVERGENT B6 ;  /* 0x0000000000067941 */ /* 0x000fea0003800200 */
.L_x_32463:
        /* <DEDUP_REMOVED lines=24> */
.L_x_32536:
[----:B------:R0:W5:Y:S01]  /*3d10*/  LDG.E.U8 R17, desc[UR36][R4.64] ;  /* 0x0000002404117981 */ /* 0x000162000c1e1100 */
[----:B------:R-:W-:Y:S05]  /*3d20*/  BRA `(.L_x_32538) ;  /* 0x0000000c00507947 */ /* 0x000fea0003800000 */
.L_x_32535:
        /* <DEDUP_REMOVED lines=8> */
.L_x_32540:
[----:B------:R0:W5:Y:S01]  /*3db0*/  LDG.E.U8 R17, desc[UR36][R4.64] ;  /* 0x0000002404117981 */ /* 0x000162000c1e1100 */
[----:B------:R-:W-:Y:S05]  /*3dc0*/  BRA `(.L_x_32538) ;  /* 0x0000000c00287947 */ /* 0x000fea0003800000 */
.L_x_32539:
[----:B------:R0:W5:Y:S01]  /*3dd0*/  LDG.E.U16 R17, desc[UR36][R4.64] ;  /* 0x0000002404117981 */ /* 0x000162000c1e1500 */
[----:B------:R-:W-:Y:S05]  /*3de0*/  BRA `(.L_x_32538) ;  /* 0x0000000c00207947 */ /* 0x000fea0003800000 */
.L_x_32534:
        /* <DEDUP_REMOVED lines=9> */
.L_x_32542:
[----:B------:R-:W2:Y:S02]  /*3e80*/  LDG.E.U16 R0, desc[UR36][R4.64] ;  /* 0x0000002404007981 */ /* 0x000ea4000c1e1500 */
[----:B--2---:R-:W-:-:S06]  /*3e90*/  HADD2.F32 R0, -RZ, R0.H0_H0 ;  /* 0x20000000ff007230 */ /* 0x004fcc0000004100 */
[----:B------:R-:W0:Y:S02]  /*3ea0*/  F2I.FTZ.TRUNC.NTZ R0, R0 ;  /* 0x0000000000007305 */ /* 0x000e24000021f100 */
[----:B0-----:R-:W-:Y:S01]  /*3eb0*/  PRMT R17, R0, 0x7610, R17 ;  /* 0x0000761000117816 */ /* 0x001fe20000000011 */
[----:B------:R-:W-:Y:S06]  /*3ec0*/  BRA `(.L_x_32538) ;  /* 0x0000000800e87947 */ /* 0x000fec0003800000 */
.L_x_32541:
        /* <DEDUP_REMOVED lines=9> */
.L_x_32544:
[----:B------:R-:W2:Y:S02]  /*3f60*/  LDG.E.U16 R4, desc[UR36][R4.64] ;  /* 0x0000002404047981 */ /* 0x000ea4000c1e1500 */
[----:B--2---:R-:W-:-:S06]  /*3f70*/  HADD2.F32 R0, -RZ, R4.H0_H0 ;  /* 0x20000004ff007230 */ /* 0x004fcc0000004100 */
[----:B------:R-:W0:Y:S02]  /*3f80*/  F2I.FTZ.TRUNC.NTZ R0, R0 ;  /* 0x0000000000007305 */ /* 0x000e24000021f100 */
[----:B0-----:R-:W-:Y:S01]  /*3f90*/  PRMT R17, R0, 0x7610, R17 ;  /* 0x0000761000117816 */ /* 0x001fe20000000011 */
[----:B------:R-:W-:Y:S06]  /*3fa0*/  BRA `(.L_x_32538) ;  /* 0x0000000800b07947 */ /* 0x000fec0003800000 */
.L_x_32543:
[----:B------:R-:W2:Y:S02]  /*3fb0*/  LDG.E.64 R4, desc[UR36][R4.64] ;  /* 0x0000002404047981 */ /* 0x000ea4000c1e1b00 */
[----:B--2---:R0:W1:Y:S01]  /*3fc0*/  F2I.F64.TRUNC R17, R4 ;  /* 0x0000000400117311 */ /* 0x004062000030d100 */
[----:B------:R-:W-:Y:S05]  /*3fd0*/  BRA `(.L_x_32538) ;  /* 0x0000000800a47947 */ /* 0x000fea0003800000 */
.L_x_32533:
        /* <DEDUP_REMOVED lines=12> */
.L_x_32547:
[----:B------:R-:W2:Y:S02]  /*40a0*/  LDG.E.64 R4, desc[UR36][R4.64] ;  /* 0x0000002404047981 */ /* 0x000ea4000c1e1b00 */
[----:B--2---:R0:W1:Y:S01]  /*40b0*/  F2I.F64.TRUNC R17, R4 ;  /* 0x0000000400117311 */ /* 0x004062000030d100 */
[----:B------:R-:W-:Y:S05]  /*40c0*/  BRA `(.L_x_32538) ;  /* 0x0000000800687947 */ /* 0x000fea0003800000 */
.L_x_32546:
        /* <DEDUP_REMOVED lines=27> */
.L_x_32549:
        /* <DEDUP_REMOVED lines=15> */
.L_x_32548:
[----:B------:R-:W2:Y:S02]  /*4370*/  LDG.E.U16 R0, desc[UR36][R4.64] ;  /* 0x0000002404007981 */ /* 0x000ea4000c1e1500 */
[----:B--2---:R-:W-:-:S06]  /*4380*/  IMAD.U32 R0, R0, 0x10000, RZ ;  /* 0x0001000000007824 */ /* 0x004fcc00078e00ff */
[----:B------:R-:W0:Y:S02]  /*4390*/  F2I.FTZ.TRUNC.NTZ R0, R0 ;  /* 0x0000000000007305 */ /* 0x000e24000021f100 */
[----:B0-----:R-:W-:Y:S01]  /*43a0*/  PRMT R17, R0, 0x7610, R17 ;  /* 0x0000761000117816 */ /* 0x001fe20000000011 */
[----:B------:R-:W-:Y:S06]  /*43b0*/  BRA `(.L_x_32538) ;  /* 0x0000000400ac7947 */ /* 0x000fec0003800000 */
.L_x_32545:
        /* <DEDUP_REMOVED lines=10> */
.L_x_32552:
        /* <DEDUP_REMOVED lines=21> */
.L_x_32556:
[----:B------:R-:W-:Y:S05]  /*45b0*/  BSYNC.RECONVERGENT B1 ;  /* 0x0000000000017941 */ /* 0x000fea0003800200 */
.L_x_32555:
[----:B------:R-:W-:Y:S01]  /*45c0*/  IMAD.SHL.U32 R0, R0, 0x100000, RZ ;  /* 0x0010000000007824 */ /* 0x000fe200078e00ff */
[----:B------:R-:W-:-:S04]  /*45d0*/  LEA R3, R3, 0x3b800000, 0x17 ;  /* 0x3b80000003037811 */ /* 0x000fc800078eb8ff */
[----:B------:R-:W-:-:S07]  /*45e0*/  LOP3.LUT R0, R3, R0, R7, 0xfe, !PT ;  /* 0x0000000003007212 */ /* 0x000fce00078efe07 */
.L_x_32554:
[----:B------:R-:W-:Y:S05]  /*45f0*/  BSYNC.RECONVERGENT B0 ;  /* 0x0000000000007941 */ /* 0x000fea0003800200 */
.L_x_32553:
[----:B------:R-:W0:Y:S02]  /*4600*/  F2I.FTZ.TRUNC.NTZ R0, R0 ;  /* 0x0000000000007305 */ /* 0x000e24000021f100 */
[----:B0-----:R-:W-:Y:S01]  /*4610*/  PRMT R17, R0, 0x7610, R17 ;  /* 0x0000761000117816 */ /* 0x001fe20000000011 */
[----:B------:R-:W-:Y:S06]  /*4620*/  BRA `(.L_x_32538) ;  /* 0x0000000400107947 */ /* 0x000fec0003800000 */
.L_x_32551:
        /* <DEDUP_REMOVED lines=21> */
.L_x_32560:
[----:B------:R-:W-:Y:S05]  /*4780*/  BSYNC.RECONVERGENT B1 ;  /* 0x0000000000017941 */ /* 0x000fea0003800200 */
.L_x_32559:
[----:B------:R-:W-:Y:S01]  /*4790*/  IMAD.SHL.U32 R0, R0, 0x200000, RZ ;  /* 0x0020000000007824 */ /* 0x000fe200078e00ff */
[----:B------:R-:W-:-:S04]  /*47a0*/  LEA R3, R3, 0x37800000, 0x17 ;  /* 0x3780000003037811 */ /* 0x000fc800078eb8ff */
[----:B------:R-:W-:-:S07]  /*47b0*/  LOP3.LUT R0, R3, R0, R7, 0xfe, !PT ;  /* 0x0000000003007212 */ /* 0x000fce00078efe07 */
.L_x_32558:
[----:B------:R-:W-:Y:S05]  /*47c0*/  BSYNC.RECONVERGENT B0 ;  /* 0x0000000000007941 */ /* 0x000fea0003800200 */
.L_x_32557:
[----:B------:R-:W0:Y:S02]  /*47d0*/  F2I.FTZ.TRUNC.NTZ R0, R0 ;  /* 0x0000000000007305 */ /* 0x000e24000021f100 */
[----:B0-----:R-:W-:Y:S01]  /*47e0*/  PRMT R17, R0, 0x7610, R17 ;  /* 0x0000761000117816 */ /* 0x001fe20000000011 */
[----:B------:R-:W-:Y:S06]  /*47f0*/  BRA `(.L_x_32538) ;  /* 0x00000000009c7947 */ /* 0x000fec0003800000 */
.L_x_32550:
        /* <DEDUP_REMOVED lines=14> */
.L_x_32564:
[----:B------:R-:W-:Y:S05]  /*48e0*/  BSYNC.RECONVERGENT B0 ;  /* 0x0000000000007941 */ /* 0x000fea0003800200 */
.L_x_32563:
[----:B------:R-:W0:Y:S02]  /*48f0*/  F2I.FTZ.TRUNC.NTZ R0, R0 ;  /* 0x0000000000007305 */ /* 0x000e24000021f100 */
[----:B0-----:R-:W-:Y:S01]  /*4900*/  PRMT R17, R0, 0x7610, R17 ;  /* 0x0000761000117816 */ /* 0x001fe20000000011 */
[----:B------:R-:W-:Y:S06]  /*4910*/  BRA `(.L_x_32538) ;  /* 0x0000000000547947 */ /* 0x000fec0003800000 */
.L_x_32537:
        /* <DEDUP_REMOVED lines=16> */
.L_x_32565:
[----:B------:R-:W-:Y:S01]  /*4a20*/  PRMT R17, RZ, 0x7610, R17 ;  /* 0x00007610ff117816 */ /* 0x000fe20000000011 */
[----:B------:R-:W-:Y:S06]  /*4a30*/  BRA `(.L_x_32538) ;  /* 0x00000000000c7947 */ /* 0x000fec0003800000 */
.L_x_32562:
[----:B------:R3:W5:Y:S01]  /*4a40*/  LDG.E.U8 R17, desc[UR36][R4.64] ;  /* 0x0000002404117981 */ /* 0x000762000c1e1100 */
[----:B------:R-:W-:Y:S05]  /*4a50*/  BRA `(.L_x_32538) ;  /* 0x0000000000047947 */ /* 0x000fea0003800000 */
.L_x_32561:
[----:B------:R4:W5:Y:S02]  /*4a60*/  LDG.E.U8 R17, desc[UR36][R4.64] ;  /* 0x0000002404117981 */ /* 0x000964000c1e1100 */
.L_x_32538:
        /* <DEDUP_REMOVED lines=18> */
.L_x_32569:
[----:B------:R0:W5:Y:S01]  /*4b90*/  LDG.E.U8 R24, desc[UR36][R4.64] ;  /* 0x0000002404187981 */ /* 0x000162000c1e1100 */
[----:B------:R-:W-:Y:S05]  /*4ba0*/  BRA `(.L_x_32571) ;  /* 0x0000000c00507947 */ /* 0x000fea0003800000 */
.L_x_32568:
        /* <DEDUP_REMOVED lines=8> */
.L_x_32573:
[----:B------:R0:W5:Y:S01]  /*4c30*/  LDG.E.U8 R24, desc[UR36][R4.64] ;  /* 0x0000002404187981 */ /* 0x000162000c1e1100 */
[----:B------:R-:W-:Y:S05]  /*4c40*/  BRA `(.L_x_32571) ;  /* 0x0000000c00287947 */ /* 0x000fea0003800000 */
.L_x_32572:
[----:B------:R0:W5:Y:S01]  /*4c50*/  LDG.E.U16 R24, desc[UR36][R4.64] ;  /* 0x0000002404187981 */ /* 0x000162000c1e1500 */
[----:B------:R-:W-:Y:S05]  /*4c60*/  BRA `(.L_x_32571) ;  /* 0x0000000c00207947 */ /* 0x000fea0003800000 */
.L_x_32567:
        /* <DEDUP_REMOVED lines=9> */
.L_x_32575:
[----:B------:R-:W2:Y:S02]  /*4d00*/  LDG.E.U16 R0, desc[UR36][R4.64] ;  /* 0x0000002404007981 */ /* 0x000ea4000c1e1500 */
[----:B--2---:R-:W-:-:S06]  /*4d10*/  HADD2.F32 R0, -RZ, R0.H0_H0 ;  /* 0x20000000ff007230 */ /* 0x004fcc0000004100 */
[----:B------:R-:W0:Y:S02]  /*4d20*/  F2I.FTZ.TRUNC.NTZ R0, R0 ;  /* 0x0000000000007305 */ /* 0x000e24000021f100 */
[----:B0-----:R-:W-:Y:S01]  /*4d30*/  PRMT R24, R0, 0x7610, R24 ;  /* 0x0000761000187816 */ /* 0x001fe20000000018 */
[----:B------:R-:W-:Y:S06]  /*4d40*/  BRA `(.L_x_32571) ;  /* 0x0000000800e87947 */ /* 0x000fec0003800000 */
.L_x_32574:
        /* <DEDUP_REMOVED lines=9> */
.L_x_32577:
[----:B------:R-:W2:Y:S02]  /*4de0*/  LDG.E.U16 R4, desc[UR36][R4.64] ;  /* 0x0000002404047981 */ /* 0x000ea4000c1e1500 */
[----:B--2---:R-:W-:-:S06]  /*4df0*/  HADD2.F32 R0, -RZ, R4.H0_H0 ;  /* 0x20000004ff007230 */ /* 0x004fcc0000004100 */
[----:B------:R-:W0:Y:S02]  /*4e00*/  F2I.FTZ.TRUNC.NTZ R0, R0 ;  /* 0x0000000000007305 */ /* 0x000e24000021f100 */
[----:B0-----:R-:W-:Y:S01]  /*4e10*/  PRMT R24, R0, 0x7610, R24 ;  /* 0x0000761000187816 */ /* 0x001fe20000000018 */
[----:B------:R-:W-:Y:S06]  /*4e20*/  BRA `(.L_x_32571) ;  /* 0x0000000800b07947 */ /* 0x000fec0003800000 */
.L_x_32576:
[----:B------:R-:W2:Y:S02]  /*4e30*/  LDG.E.64 R4, desc[UR36][R4.64] ;  /* 0x0000002404047981 */ /* 0x000ea4000c1e1b00 */
[----:B--2---:R0:W2:Y:S01]  /*4e40*/  F2I.F64.TRUNC R24, R4 ;  /* 0x0000000400187311 */ /* 0x0040a2000030d100 */
[----:B------:R-:W-:Y:S05]  /*4e50*/  BRA `(.L_x_32571) ;  /* 0x0000000800a47947 */ /* 0x000fea0003800000 */
.L_x_32566:
        /* <DEDUP_REMOVED lines=12> */
.L_x_32580:
[----:B------:R-:W2:Y:S02]  /*4f20*/  LDG.E.64 R4, desc[UR36][R4.64] ;  /* 0x0000002404047981 */ /* 0x000ea4000c1e1b00 */
[----:B--2---:R4:W0:Y:S01]  /*4f30*/  F2I.F64.TRUNC R24, R4 ;  /* 0x0000000400187311 */ /* 0x004822000030d100 */
[----:B------:R-:W-:Y:S05]  /*4f40*/  BRA `(.L_x_32571) ;  /* 0x0000000800687947 */ /* 0x000fea0003800000 */
.L_x_32579:
        /* <DEDUP_REMOVED lines=27> */
.L_x_32582:
        /* <DEDUP_REMOVED lines=15> */
.L_x_32581:
[----:B------:R-:W2:Y:S02]  /*51f0*/  LDG.E.U16 R0, desc[UR36][R4.64] ;  /* 0x0000002404007981 */ /* 0x000ea4000c1e1500 */
[----:B--2---:R-:W-:-:S06]  /*5200*/  IMAD.U32 R0, R0, 0x10000, RZ ;  /* 0x0001000000007824 */ /* 0x004fcc00078e00ff */
[----:B------:R-:W0:Y:S02]  /*5210*/  F2I.FTZ.TRUNC.NTZ R0, R0 ;  /* 0x0000000000007305 */ /* 0x000e24000021f100 */
[----:B0-----:R-:W-:Y:S01]  /*5220*/  PRMT R24, R0, 0x7610, R24 ;  /* 0x0000761000187816 */ /* 0x001fe20000000018 */
[----:B------:R-:W-:Y:S06]  /*5230*/  BRA `(.L_x_32571) ;  /* 0x0000000400ac7947 */ /* 0x000fec0003800000 */
.L_x_32578:
        /* <DEDUP_REMOVED lines=10> */
.L_x_32585:
        /* <DEDUP_REMOVED lines=21> */
.L_x_32589:
[----:B------:R-:W-:Y:S05]  /*5430*/  BSYNC.RECONVERGENT B1 ;  /* 0x0000000000017941 */ /* 0x000fea0003800200 */
.L_x_32588:
[----:B------:R-:W-:Y:S01]  /*5440*/  IMAD.SHL.U32 R0, R0, 0x100000, RZ ;  /* 0x0010000000007824 */ /* 0x000fe200078e00ff */
[----:B------:R-:W-:-:S04]  /*5450*/  LEA R3, R3, 0x3b800000, 0x17 ;  /* 0x3b80000003037811 */ /* 0x000fc800078eb8ff */
[----:B------:R-:W-:-:S07]  /*5460*/  LOP3.LUT R0, R3, R0, R7, 0xfe, !PT ;  /* 0x0000000003007212 */ /* 0x000fce00078efe07 */
.L_x_32587:
[----:B------:R-:W-:Y:S05]  /*5470*/  BSYNC.RECONVERGENT B0 ;  /* 0x0000000000007941 */ /* 0x000fea0003800200 */
.L_x_32586:
[----:B------:R-:W0:Y:S02]  /*5480*/  F2I.FTZ.TRUNC.NTZ R0, R0 ;  /* 0x0000000000007305 */ /* 0x000e24000021f100 */
[----:B0-----:R-:W-:Y:S01]  /*5490*/  PRMT R24, R0, 0x7610, R24 ;  /* 0x0000761000187816 */ /* 0x001fe20000000018 */
[----:B------:R-:W-:Y:S06]  /*54a0*/  BRA `(.L_x_32571) ;  /* 0x0000000400107947 */ /* 0x000fec0003800000 */
.L_x_32584:
        /* <DEDUP_REMOVED lines=21> */
.L_x_32593:
[----:B------:R-:W-:Y:S05]  /*5600*/  BSYNC.RECONVERGENT B1 ;  /* 0x0000000000017941 */ /* 0x000fea0003800200 */
.L_x_32592:
[----:B------:R-:W-:Y:S01]  /*5610*/  IMAD.SHL.U32 R0, R0, 0x200000, RZ ;  /* 0x0020000000007824 */ /* 0x000fe200078e00ff */
[----:B------:R-:W-:-:S04]  /*5620*/  LEA R3, R3, 0x37800000, 0x17 ;  /* 0x3780000003037811 */ /* 0x000fc800078eb8ff */
[----:B------:R-:W-:-:S07]  /*5630*/  LOP3.LUT R0, R3, R0, R7, 0xfe, !PT ;  /* 0x0000000003007212 */ /* 0x000fce00078efe07 */
.L_x_32591:
[----:B------:R-:W-:Y:S05]  /*5640*/  BSYNC.RECONVERGENT B0 ;  /* 0x0000000000007941 */ /* 0x000fea0003800200 */
.L_x_32590:
[----:B------:R-:W0:Y:S02]  /*5650*/  F2I.FTZ.TRUNC.NTZ R0, R0 ;  /* 0x0000000000007305 */ /* 0x000e24000021f100 */
[----:B0-----:R-:W-:Y:S01]  /*5660*/  PRMT R24, R0, 0x7610, R24 ;  /* 0x0000761000187816 */ /* 0x001fe20000000018 */
[----:B------:R-:W-:Y:S06]  /*5670*/  BRA `(.L_x_32571) ;  /* 0x00000000009c7947 */ /* 0x000fec0003800000 */
.L_x_32583:
        /* <DEDUP_REMOVED lines=14> */
.L_x_32597:
[----:B------:R-:W-:Y:S05]  /*5760*/  BSYNC.RECONVERGENT B0 ;  /* 0x0000000000007941 */ /* 0x000fea0003800200 */
.L_x_32596:
[----:B------:R-:W0:Y:S02]  /*5770*/  F2I.FTZ.TRUNC.NTZ R0, R0 ;  /* 0x0000000000007305 */ /* 0x000e24000021f100 */
[----:B0-----:R-:W-:Y:S01]  /*5780*/  PRMT R24, R0, 0x7610, R24 ;  /* 0x0000761000187816 */ /* 0x001fe20000000018 */
[----:B------:R-:W-:Y:S06]  /*5790*/  BRA `(.L_x_32571) ;  /* 0x0000000000547947 */ /* 0x000fec0003800000 */
.L_x_32570:
        /* <DEDUP_REMOVED lines=16> */
.L_x_32598:
[----:B------:R-:W-:Y:S01]  /*58a0*/  PRMT R24, RZ, 0x7610, R24 ;  /* 0x00007610ff187816 */ /* 0x000fe20000000018 */
[----:B------:R-:W-:Y:S06]  /*58b0*/  BRA `(.L_x_32571) ;  /* 0x00000000000c7947 */ /* 0x000fec0003800000 */
.L_x_32595:
[----:B------:R2:W5:Y:S01]  /*58c0*/  LDG.E.U8 R24, desc[UR36][R4.64] ;  /* 0x0000002404187981 */ /* 0x000562000c1e1100 */
[----:B------:R-:W-:Y:S05]  /*58d0*/  BRA `(.L_x_32571) ;  /* 0x0000000000047947 */ /* 0x000fea0003800000 */
.L_x_32594:
[----:B------:R3:W5:Y:S02]  /*58e0*/  LDG.E.U8 R24, desc[UR36][R4.64] ;  /* 0x0000002404187981 */ /* 0x000764000c1e1100 */
.L_x_32571:
[----:B------:R-:W-:-:S07]  /*58f0*/  VIADD R29, R29, 0x80 ;  /* 0x000000801d1d7836 */ /* 0x000fce0000000000 */
.L_x_32532:
[----:B------:R-:W-:Y:S05]  /*5900*/  BSYNC.RECONVERGENT B6 ;  /* 0x0000000000067941 */ /* 0x000fea0003800200 */
.L_x_32531:
        /* <DEDUP_REMOVED lines=24> */
.L_x_32604:
[----:B------:R0:W5:Y:S01]  /*5a90*/  LDG.E.U8 R19, desc[UR36][R4.64] ;  /* 0x0000002404137981 */ /* 0x000162000c1e1100 */
[----:B------:R-:W-:Y:S05]  /*5aa0*/  BRA `(.L_x_32606) ;  /* 0x0000000c00507947 */ /* 0x000fea0003800000 */
.L_x_32603:
        /* <DEDUP_REMOVED lines=8> */
.L_x_32608:
[----:B------:R3:W5:Y:S01]  /*5b30*/  LDG.E.U8 R19, desc[UR36][R4.64] ;  /* 0x0000002404137981 */ /* 0x000762000c1e1100 */
[----:B------:R-:W-:Y:S05]  /*5b40*/  BRA `(.L_x_32606) ;  /* 0x0000000c00287947 */ /* 0x000fea0003800000 */
.L_x_32607:
[----:B------:R2:W5:Y:S01]  /*5b50*/  LDG.E.U16 R19, desc[UR36][R4.64] ;  /* 0x0000002404137981 */ /* 0x000562000c1e1500 */
[----:B------:R-:W-:Y:S05]  /*5b60*/  BRA `(.L_x_32606) ;  /* 0x0000000c00207947 */ /* 0x000fea0003800000 */
.L_x_32602:
        /* <DEDUP_REMOVED lines=9> */
.L_x_32610:
[----:B------:R-:W2:Y:S02]  /*5c00*/  LDG.E.U16 R0, desc[UR36][R4.64] ;  /* 0x0000002404007981 */ /* 0x000ea4000c1e1500 */
[----:B--2---:R-:W-:-:S06]  /*5c10*/  HADD2.F32 R0, -RZ, R0.H0_H0 ;  /* 0x20000000ff007230 */ /* 0x004fcc0000004100 */
[----:B------:R-:W0:Y:S02]  /*5c20*/  F2I.FTZ.TRUNC.NTZ R0, R0 ;  /* 0x0000000000007305 */ /* 0x000e24000021f100 */
[----:B0-----:R-:W-:Y:S01]  /*5c30*/  PRMT R19, R0, 0x7610, R19 ;  /* 0x0000761000137816 */ /* 0x001fe20000000013 */
[----:B------:R-:W-:Y:S06]  /*5c40*/  BRA `(.L_x_32606) ;  /* 0x0000000800e87947 */ /* 0x000fec0003800000 */
.L_x_32609:
        /* <DEDUP_REMOVED lines=9> */
.L_x_32612:
[----:B------:R-:W2:Y:S02]  /*5ce0*/  LDG.E.U16 R4, desc[UR36][R4.64] ;  /* 0x0000002404047981 */ /* 0x000ea4000c1e1500 */
[----:B--2---:R-:W-:-:S06]  /*5cf0*/  HADD2.F32 R0, -RZ, R4.H0_H0 ;  /* 0x20000004ff007230 */ /* 0x004fcc0000004100 */
[----:B------:R-:W0:Y:S02]  /*5d00*/  F2I.FTZ.TRUNC.NTZ R0, R0 ;  /* 0x0000000000007305 */ /* 0x000e24000021f100 */
[----:B0-----:R-:W-:Y:S01]  /*5d10*/  PRMT R19, R0, 0x7610, R19 ;  /* 0x0000761000137816 */ /* 0x001fe20000000013 */
[----:B------:R-:W-:Y:S06]  /*5d20*/  BRA `(.L_x_32606) ;  /* 0x0000000800b07947 */ /* 0x000fec0003800000 */
.L_x_32611:
[----:B------:R-:W2:Y:S02]  /*5d30*/  LDG.E.64 R4, desc[UR36][R4.64] ;  /* 0x0000002404047981 */ /* 0x000ea4000c1e1b00 */
[----:B--2---:R0:W1:Y:S01]  /*5d40*/  F2I.F64.TRUNC R19, R4 ;  /* 0x0000000400137311 */ /* 0x004062000030d100 */
[----:B------:R-:W-:Y:S05]  /*5d50*/  BRA `(.L_x_32606) ;  /* 0x0000000800a47947 */ /* 0x000fea0003800000 */
.L_x_32601:
        /* <DEDUP_REMOVED lines=12> */
.L_x_32615:
[----:B------:R-:W2:Y:S02]  /*5e20*/  LDG.E.64 R4, desc[UR36][R4.64] ;  /* 0x0000002404047981 */ /* 0x000ea4000c1e1b00 */
[----:B--2---:R0:W1:Y:S01]  /*5e30*/  F2I.F64.TRUNC R19, R4 ;  /* 0x0000000400137311 */ /* 0x004062000030d100 */
[----:B------:R-:W-:Y:S05]  /*5e40*/  BRA `(.L_x_32606) ;  /* 0x0000000800687947 */ /* 0x000fea0003800000 */
.L_x_32614:
        /* <DEDUP_REMOVED lines=27> */
.L_x_32617:
        /* <DEDUP_REMOVED lines=15> */
.L_x_32616:
[----:B------:R-:W2:Y:S02]  /*60f0*/  LDG.E.U16 R0, desc[UR36][R4.64] ;  /* 0x0000002404007981 */ /* 0x000ea4000c1e1500 */
[----:B--2---:R-:W-:-:S06]  /*6100*/  IMAD.U32 R0, R0, 0x10000, RZ ;  /* 0x0001000000007824 */ /* 0x004fcc00078e00ff */
[----:B------:R-:W0:Y:S02]  /*6110*/  F2I.FTZ.TRUNC.NTZ R0, R0 ;  /* 0x0000000000007305 */ /* 0x000e24000021f100 */
[----:B0-----:R-:W-:Y:S01]  /*6120*/  PRMT R19, R0, 0x7610, R19 ;  /* 0x0000761000137816 */ /* 0x001fe20000000013 */
[----:B------:R-:W-:Y:S06]  /*6130*/  BRA `(.L_x_32606) ;  /* 0x0000000400ac7947 */ /* 0x000fec0003800000 */
.L_x_32613:
        /* <DEDUP_REMOVED lines=10> */
.L_x_32620:
        /* <DEDUP_REMOVED lines=21> */
.L_x_32624:
[----:B------:R-:W-:Y:S05]  /*6330*/  BSYNC.RECONVERGENT B1 ;  /* 0x0000000000017941 */ /* 0x000fea0003800200 */
.L_x_32623:
[----:B------:R-:W-:Y:S01]  /*6340*/  IMAD.SHL.U32 R0, R0, 0x100000, RZ ;  /* 0x0010000000007824 */ /* 0x000fe200078e00ff */
[----:B------:R-:W-:-:S04]  /*6350*/  LEA R3, R3, 0x3b800000, 0x17 ;  /* 0x3b80000003037811 */ /* 0x000fc800078eb8ff */
[----:B------:R-:W-:-:S07]  /*6360*/  LOP3.LUT R0, R3, R0, R7, 0xfe, !PT ;  /* 0x0000000003007212 */ /* 0x000fce00078efe07 */
.L_x_32622:
[----:B------:R-:W-:Y:S05]  /*6370*/  BSYNC.RECONVERGENT B0 ;  /* 0x0000000000007941 */ /* 0x000fea0003800200 */
.L_x_32621:
[----:B------:R-:W0:Y:S02]  /*6380*/  F2I.FTZ.TRUNC.NTZ R0, R0 ;  /* 0x0000000000007305 */ /* 0x000e24000021f100 */
[----:B0-----:R-:W-:Y:S01]  /*6390*/  PRMT R19, R0, 0x7610, R19 ;  /* 0x0000761000137816 */ /* 0x001fe20000000013 */
[----:B------:R-:W-:Y:S06]  /*63a0*/  BRA `(.L_x_32606) ;  /* 0x0000000400107947 */ /* 0x000fec0003800000 */
.L_x_32619:
        /* <DEDUP_REMOVED lines=21> */
.L_x_32628:
[----:B------:R-:W-:Y:S05]  /*6500*/  BSYNC.RECONVERGENT B1 ;  /* 0x0000000000017941 */ /* 0x000fea0003800200 */
.L_x_32627:
[----:B------:R-:W-:Y:S01]  /*6510*/  IMAD.SHL.U32 R0, R0, 0x200000, RZ ;  /* 0x0020000000007824 */ /* 0x000fe200078e00ff */
[----:B------:R-:W-:-:S04]  /*6520*/  LEA R3, R3, 0x37800000, 0x17 ;  /* 0x3780000003037811 */ /* 0x000fc800078eb8ff */
[----:B------:R-:W-:-:S07]  /*6530*/  LOP3.LUT R0, R3, R0, R7, 0xfe, !PT ;  /* 0x0000000003007212 */ /* 0x000fce00078efe07 */
.L_x_32626:
[----:B------:R-:W-:Y:S05]  /*6540*/  BSYNC.RECONVERGENT B0 ;  /* 0x0000000000007941 */ /* 0x000fea0003800200 */
.L_x_32625:
[----:B------:R-:W0:Y:S02]  /*6550*/  F2I.FTZ.TRUNC.NTZ R0, R0 ;  /* 0x0000000000007305 */ /* 0x000e24000021f100 */
[----:B0-----:R-:W-:Y:S01]  /*6560*/  PRMT R19, R0, 0x7610, R19 ;  /* 0x0000761000137816 */ /* 0x001fe20000000013 */
[----:B------:R-:W-:Y:S06]  /*6570*/  BRA `(.L_x_32606) ;  /* 0x00000000009c7947 */ /* 0x000fec0003800000 */
.L_x_32618:
        /* <DEDUP_REMOVED lines=14> */
.L_x_32632:
[----:B------:R-:W-:Y:S05]  /*6660*/  BSYNC.RECONVERGENT B0 ;  /* 0x0000000000007941 */ /* 0x000fea0003800200 */
.L_x_32631:
[----:B------:R-:W0:Y:S02]  /*6670*/  F2I.FTZ.TRUNC.NTZ R0, R0 ;  /* 0x0000000000007305 */ /* 0x000e24000021f100 */
[----:B0-----:R-:W-:Y:S01]  /*6680*/  PRMT R19, R0, 0x7610, R19 ;  /* 0x0000761000137816 */ /* 0x001fe20000000013 */
[----:B------:R-:W-:Y:S06]  /*6690*/  BRA `(.L_x_32606) ;  /* 0x0000000000547947 */ /* 0x000fec0003800000 */
.L_x_32605:
        /* <DEDUP_REMOVED lines=16> */
.L_x_32633:
[----:B------:R-:W-:Y:S01]  /*67a0*/  PRMT R19, RZ, 0x7610, R19 ;  /* 0x00007610ff137816 */ /* 0x000fe20000000013 */
[----:B------:R-:W-:Y:S06]  /*67b0*/  BRA `(.L_x_32606) ;  /* 0x00000000000c7947 */ /* 0x000fec0003800000 */
.L_x_32630:
[----:B------:R0:W5:Y:S01]  /*67c0*/  LDG.E.U8 R19, desc[UR36][R4.64] ;  /* 0x0000002404137981 */ /* 0x000162000c1e1100 */
[----:B------:R-:W-:Y:S05]  /*67d0*/  BRA `(.L_x_32606) ;  /* 0x0000000000047947 */ /* 0x000fea0003800000 */
.L_x_32629:
[----:B------:R0:W5:Y:S02]  /*67e0*/  LDG.E.U8 R19, desc[UR36][R4.64] ;  /* 0x0000002404137981 */ /* 0x000164000c1e1100 */
.L_x_32606:
        /* <DEDUP_REMOVED lines=19> */
.L_x_32637:
[----:B------:R0:W5:Y:S01]  /*6920*/  LDG.E.U8 R18, desc[UR36][R4.64] ;  /* 0x0000002404127981 */ /* 0x000162000c1e1100 */
[----:B------:R-:W-:Y:S05]  /*6930*/  BRA `(.L_x_32600) ;  /* 0x0000000c004c7947 */ /* 0x000fea0003800000 */
.L_x_32636:
        /* <DEDUP_REMOVED lines=8> */
.L_x_32640:
[----:B------:R0:W5:Y:S01]  /*69c0*/  LDG.E.U8 R18, desc[UR36][R4.64] ;  /* 0x0000002404127981 */ /* 0x000162000c1e1100 */
[----:B------:R-:W-:Y:S05]  /*69d0*/  BRA `(.L_x_32600) ;  /* 0x0000000c00247947 */ /* 0x000fea0003800000 */
.L_x_32639:
[----:B------:R0:W5:Y:S01]  /*69e0*/  LDG.E.U16 R18, desc[UR36][R4.64] ;  /* 0x0000002404127981 */ /* 0x000162000c1e1500 */
[----:B------:R-:W-:Y:S05]  /*69f0*/  BRA `(.L_x_32600) ;  /* 0x0000000c001c7947 */ /* 0x000fea0003800000 */
.L_x_32635:
        /* <DEDUP_REMOVED lines=9> */
.L_x_32642:
[----:B------:R-:W2:Y:S02]  /*6a90*/  LDG.E.U16 R0, desc[UR36][R4.64] ;  /* 0x0000002404007981 */ /* 0x000ea4000c1e1500 */
[----:B--2---:R-:W-:-:S06]  /*6aa0*/  HADD2.F32 R0, -RZ, R0.H0_H0 ;  /* 0x20000000ff007230 */ /* 0x004fcc0000004100 */
[----:B------:R-:W0:Y:S02]  /*6ab0*/  F2I.FTZ.TRUNC.NTZ R0, R0 ;  /* 0x0000000000007305 */ /* 0x000e24000021f100 */
[----:B0-----:R-:W-:Y:S01]  /*6ac0*/  PRMT R18, R0, 0x7610, R18 ;  /* 0x0000761000127816 */ /* 0x001fe20000000012 */
[----:B------:R-:W-:Y:S06]  /*6ad0*/  BRA `(.L_x_32600) ;  /* 0x0000000800e47947 */ /* 0x000fec0003800000 */
.L_x_32641:
        /* <DEDUP_REMOVED lines=9> */
.L_x_32644:
[----:B------:R-:W2:Y:S02]  /*6b70*/  LDG.E.U16 R4, desc[UR36][R4.64] ;  /* 0x0000002404047981 */ /* 0x000ea4000c1e1500 */
[----:B--2---:R-:W-:-:S06]  /*6b80*/  HADD2.F32 R0, -RZ, R4.H0_H0 ;  /* 0x20000004ff007230 */ /* 0x004fcc0000004100 */
[----:B------:R-:W0:Y:S02]  /*6b90*/  F2I.FTZ.TRUNC.NTZ R0, R0 ;  /* 0x0000000000007305 */ /* 0x000e24000021f100 */
[----:B0-----:R-:W-:Y:S01]  /*6ba0*/  PRMT R18, R0, 0x7610, R18 ;  /* 0x0000761000127816 */ /* 0x001fe20000000012 */
[----:B------:R-:W-:Y:S06]  /*6bb0*/  BRA `(.L_x_32600) ;  /* 0x0000000800ac7947 */ /* 0x000fec0003800000 */
.L_x_32643:
[----:B------:R-:W2:Y:S02]  /*6bc0*/  LDG.E.64 R4, desc[UR36][R4.64] ;  /* 0x0000002404047981 */ /* 0x000ea4000c1e1b00 */
[----:B--2---:R0:W1:Y:S01]  /*6bd0*/  F2I.F64.TRUNC R18, R4 ;  /* 0x0000000400127311 */ /* 0x004062000030d100 */
[----:B------:R-:W-:Y:S05]  /*6be0*/  BRA `(.L_x_32600) ;  /* 0x0000000800a07947 */ /* 0x000fea0003800000 */
.L_x_32634:
        /* <DEDUP_REMOVED lines=12> */
.L_x_32647:
[----:B------:R-:W2:Y:S02]  /*6cb0*/  LDG.E.64 R4, desc[UR36][R4.64] ;  /* 0x0000002404047981 */ /* 0x000ea4000c1e1b00 */
[----:B--2---:R0:W1:Y:S01]  /*6cc0*/  F2I.F64.TRUNC R18, R4 ;  /* 0x0000000400127311 */ /* 0x004062000030d100 */
[----:B------:R-:W-:Y:S05]  /*6cd0*/  BRA `(.L_x_32600) ;  /* 0x0000000800647947 */ /* 0x000fea0003800000 */
.L_x_32646:
        /* <DEDUP_REMOVED lines=27> */
.L_x_32649:
        /* <DEDUP_REMOVED lines=15> */
.L_x_32648:
[----:B------:R-:W2:Y:S02]  /*6f80*/  LDG.E.U16 R0, desc[UR36][R4.64] ;  /* 0x0000002404007981 */ /* 0x000ea4000c1e1500 */
[----:B--2---:R-:W-:-:S06]  /*6f90*/  IMAD.U32 R0, R0, 0x10000, RZ ;  /* 0x0001000000007824 */ /* 0x004fcc00078e00ff */
[----:B------:R-:W0:Y:S02]  /*6fa0*/  F2I.FTZ.TRUNC.NTZ R0, R0 ;  /* 0x0000000000007305 */ /* 0x000e24000021f100 */
[----:B0-----:R-:W-:Y:S01]  /*6fb0*/  PRMT R18, R0, 0x7610, R18 ;  /* 0x0000761000127816 */ /* 0x001fe20000000012 */
[----:B------:R-:W-:Y:S06]  /*6fc0*/  BRA `(.L_x_32600) ;  /* 0x0000000400a87947 */ /* 0x000fec0003800000 */
.L_x_32645:
        /* <DEDUP_REMOVED lines=10> */
.L_x_32652:
        /* <DEDUP_REMOVED lines=21> */
.L_x_32656:
[----:B------:R-:W-:Y:S05]  /*71c0*/  BSYNC.RECONVERGENT B1 ;  /* 0x0000000000017941 */ /* 0x000fea0003800200 */
.L_x_32655:
[----:B------:R-:W-:Y:S01]  /*71d0*/  IMAD.SHL.U32 R0, R0, 0x100000, RZ ;  /* 0x0010000000007824 */ /* 0x000fe200078e00ff */
[----:B------:R-:W-:-:S04]  /*71e0*/  LEA R3, R3, 0x3b800000, 0x17 ;  /* 0x3b80000003037811 */ /* 0x000fc800078eb8ff */
[----:B------:R-:W-:-:S07]  /*71f0*/  LOP3.LUT R0, R3, R0, R7, 0xfe, !PT ;  /* 0x0000000003007212 */ /* 0x000fce00078efe07 */
.L_x_32654:
[----:B------:R-:W-:Y:S05]  /*7200*/  BSYNC.RECONVERGENT B0 ;  /* 0x0000000000007941 */ /* 0x000fea0003800200 */
.L_x_32653:
[----:B------:R-:W0:Y:S02]  /*7210*/  F2I.FTZ.TRUNC.NTZ R0, R0 ;  /* 0x0000000000007305 */ /* 0x000e24000021f100 */
[----:B0-----:R-:W-:Y:S01]  /*7220*/  PRMT R18, R0, 0x7610, R18 ;  /* 0x0000761000127816 */ /* 0x001fe20000000012 */
[----:B------:R-:W-:Y:S06]  /*7230*/  BRA `(.L_x_32600) ;  /* 0x00000004000c7947 */ /* 0x000fec0003800000 */
.L_x_32651:
        /* <DEDUP_REMOVED lines=21> */
.L_x_32660:
[----:B------:R-:W-:Y:S05]  /*7390*/  BSYNC.RECONVERGENT B1 ;  /* 0x0000000000017941 */ /* 0x000fea0003800200 */
.L_x_32659:
[----:B------:R-:W-:Y:S01]  /*73a0*/  IMAD.SHL.U32 R0, R0, 0x200000, RZ ;  /* 0x0020000000007824 */ /* 0x000fe200078e00ff */
[----:B------:R-:W-:-:S04]  /*73b0*/  LEA R3, R3, 0x37800000, 0x17 ;  /* 0x3780000003037811 */ /* 0x000fc800078eb8ff */
[----:B------:R-:W-:-:S07]  /*73c0*/  LOP3.LUT R0, R3, R0, R7, 0xfe, !PT ;  /* 0x0000000003007212 */ /* 0x000fce00078efe07 */
.L_x_32658:
[----:B------:R-:W-:Y:S05]  /*73d0*/  BSYNC.RECONVERGENT B0 ;  /* 0x0000000000007941 */ /* 0x000fea0003800200 */
.L_x_32657:
[----:B------:R-:W0:Y:S02]  /*73e0*/  F2I.FTZ.TRUNC.NTZ R0, R0 ;  /* 0x0000000000007305 */ /* 0x000e24000021f100 */
[----:B0-----:R-:W-:Y:S01]  /*73f0*/  PRMT R18, R0, 0x7610, R18 ;  /* 0x0000761000127816 */ /* 0x001fe20000000012 */
[----:B------:R-:W-:Y:S06]  /*7400*/  BRA `(.L_x_32600) ;  /* 0x0000000000987947 */ /* 0x000fec0003800000 */
.L_x_32650:
        /* <DEDUP_REMOVED lines=14> */
.L_x_32664:
[----:B------:R-:W-:Y:S05]  /*74f0*/  BSYNC.RECONVERGENT B0 ;  /* 0x0000000000007941 */ /* 0x000fea0003800200 */
.L_x_32663:
[----:B------:R-:W0:Y:S02]  /*7500*/  F2I.FTZ.TRUNC.NTZ R0, R0 ;  /* 0x0000000000007305 */ /* 0x000e24000021f100 */
[----:B0-----:R-:W-:Y:S01]  /*7510*/  PRMT R18, R0, 0x7610, R18 ;  /* 0x0000761000127816 */ /* 0x001fe20000000012 */
[----:B------:R-:W-:Y:S06]  /*7520*/  BRA `(.L_x_32600) ;  /* 0x0000000000507947 */ /* 0x000fec0003800000 */
.L_x_32638:
        /* <DEDUP_REMOVED lines=16> */
.L_x_32665:
[----:B------:R-:W-:Y:S05]  /*7630*/  BRA `(.L_x_32600) ;  /* 0x00000000000c7947 */ /* 0x000fea0003800000 */
.L_x_32662:
[----:B------:R0:W5:Y:S01]  /*7640*/  LDG.E.U8 R18, desc[UR36][R4.64] ;  /* 0x0000002404127981 */ /* 0x000162000c1e1100 */
[----:B------:R-:W-:Y:S05]  /*7650*/  BRA `(.L_x_32600) ;  /* 0x0000000000047947 */ /* 0x000fea0003800000 */
.L_x_32661:
[----:B------:R0:W5:Y:S02]  /*7660*/  LDG.E.U8 R18, desc[UR36][R4.64] ;  /* 0x0000002404127981 */ /* 0x000164000c1e1100 */
.L_x_32600:
[----:B------:R-:W-:Y:S05]  /*7670*/  BSYNC.RECONVERGENT B6 ;  /* 0x0000000000067941 */ /* 0x000fea0003800200 */
.L_x_32599:
[----:B------:R-:W-:Y:S01]  /*7680*/  ISETP.GE.AND P0, PT, R25, R16, PT ;  /* 0x000000101900720c */ /* 0x000fe20003f06270 */
[----:B------:R-:W-:-:S12]  /*7690*/  BSSY.RECONVERGENT B0, `(.L_x_32666) ;  /* 0x000001c000007945 */ /* 0x000fd80003800200 */
[----:B------:R-:W-:Y:S05]  /*76a0*/  @P0 BRA `(.L_x_32667) ;  /* 0x0000000000680947 */ /* 0x000fea0003800000 */
[----:B-1---5:R-:W-:-:S04]  /*76b0*/  LOP3.LUT R0, R23, R28, RZ, 0x3c, !PT ;  /* 0x0000001c17007212 */ /* 0x022fc800078e3cff */
[----:B------:R-:W-:-:S04]  /*76c0*/  PRMT R0, R0, 0x8880, RZ ;  /* 0x0000888000007816 */ /* 0x000fc800000000ff */
[----:B------:R-:W-:-:S13]  /*76d0*/  ISETP.GT.AND P0, PT, R0, -0x1, PT ;  /* 0xffffffff0000780c */ /* 0x000fda0003f04270 */
[----:B------:R-:W-:Y:S05]  /*76e0*/  @P0 BRA `(.L_x_32668) ;  /* 0x0000000000440947 */ /* 0x000fea0003800000 */
[C---:B------:R-:W-:Y:S02]  /*76f0*/  PRMT R0, R28.reuse, 0x8880, RZ ;  /* 0x000088801c007816 */ /* 0x040fe400000000ff */
[----:B------:R-:W-:Y:S02]  /*7700*/  PRMT R6, R28, 0x8880, RZ ;  /* 0x000088801c067816 */ /* 0x000fe400000000ff */
[----:B------:R-:W-:Y:S02]  /*7710*/  PRMT R3, R23, 0x8880, RZ ;  /* 0x0000888017037816 */ /* 0x000fe400000000ff */
[----:B------:R-:W-:Y:S02]  /*7720*/  PRMT R0, R0, 0x7710, RZ ;  /* 0x0000771000007816 */ /* 0x000fe400000000ff */
[----:B0-234-:R-:W-:-:S07]  /*7730*/  MOV R4, 0x7750 ;  /* 0x0000775000047802 */ /* 0x01dfce0000000f00 */
[----:B------:R-:W-:Y:S05]  /*7740*/  CALL.REL.NOINC `($__internal_43_$__cuda_sm20_div_s16) ;  /* 0x0000004400b87944 */ /* 0x000fea0003c00000 */
        /* <DEDUP_REMOVED lines=9> */
[----:B------:R-:W-:Y:S01]  /*77e0*/  @!P0 IMAD.MOV R0, RZ, RZ, R3 ;  /* 0x000000ffff008224 */ /* 0x000fe200078e0203 */
[----:B------:R-:W-:Y:S06]  /*77f0*/  BRA `(.L_x_32667) ;  /* 0x0000000000147947 */ /* 0x000fec0003800000 */
.L_x_32668:
[----:B------:R-:W-:Y:S02]  /*7800*/  PRMT R6, R28, 0x8880, RZ ;  /* 0x000088801c067816 */ /* 0x000fe400000000ff */
[----:B------:R-:W-:Y:S02]  /*7810*/  PRMT R3, R23, 0x8880, RZ ;  /* 0x0000888017037816 */ /* 0x000fe400000000ff */
[----:B0-234-:R-:W-:-:S07]  /*7820*/  MOV R4, 0x7840 ;  /* 0x0000784000047802 */ /* 0x01dfce0000000f00 */
[----:B------:R-:W-:Y:S05]  /*7830*/  CALL.REL.NOINC `($__internal_43_$__cuda_sm20_div_s16) ;  /* 0x00000044007c7944 */ /* 0x000fea0003c00000 */
[----:B------:R-:W-:-:S07]  /*7840*/  PRMT R0, R3, 0x7610, R0 ;  /* 0x0000761003007816 */ /* 0x000fce0000000000 */
.L_x_32667:
[----:B------:R-:W-:Y:S05]  /*7850*/  BSYNC.RECONVERGENT B0 ;  /* 0x0000000000007941 */ /* 0x000fea0003800200 */
.L_x_32666:
        /* <DEDUP_REMOVED lines=8> */
[C---:B------:R-:W-:Y:S02]  /*78e0*/  PRMT R7, R27.reuse, 0x8880, RZ ;  /* 0x000088801b077816 */ /* 0x040fe400000000ff */
[----:B------:R-:W-:Y:S02]  /*78f0*/  PRMT R6, R27, 0x8880, RZ ;  /* 0x000088801b067816 */ /* 0x000fe400000000ff */
[----:B------:R-:W-:Y:S02]  /*7900*/  PRMT R3, R22, 0x8880, RZ ;  /* 0x0000888016037816 */ /* 0x000fe400000000ff */
[----:B------:R-:W-:Y:S02]  /*7910*/  PRMT R7, R7, 0x7710, RZ ;  /* 0x0000771007077816 */ /* 0x000fe400000000ff */
[----:B---34-:R-:W-:-:S07]  /*7920*/  MOV R4, 0x7940 ;  /* 0x0000794000047802 */ /* 0x018fce0000000f00 */
[----:B------:R-:W-:Y:S05]  /*7930*/  CALL.REL.NOINC `($__internal_43_$__cuda_sm20_div_s16) ;  /* 0x00000044003c7944 */ /* 0x000fea0003c00000 */
[----:B------:R-:W-:Y:S01]  /*7940*/  PRMT R4, R22, 0x8880, RZ ;  /* 0x0000888016047816 */ /* 0x000fe200000000ff */
[C---:B------:R-:W-:Y:S01]  /*7950*/  VIADD R22, R3.reuse, 0xffffffff ;  /* 0xffffffff03167836 */ /* 0x040fe20000000000 */
[----:B------:R-:W-:-:S05]  /*7960*/  PRMT R5, R3, 0x9910, RZ ;  /* 0x0000991003057816 */ /* 0x000fca00000000ff */
[----:B------:R-:W-:-:S04]  /*7970*/  IMAD R4, R4, R5, RZ ;  /* 0x0000000504047224 */ /* 0x000fc800078e02ff */
[----:B------:R-:W-:-:S05]  /*7980*/  IMAD.MOV R4, RZ, RZ, -R4 ;  /* 0x000000ffff047224 */ /* 0x000fca00078e0a04 */
[----:B------:R-:W-:-:S05]  /*7990*/  PRMT R4, R4, 0x7710, RZ ;  /* 0x0000771004047816 */ /* 0x000fca00000000ff */
[----:B------:R-:W-:-:S05]  /*79a0*/  IMAD.IADD R7, R7, 0x1, R4 ;  /* 0x0000000107077824 */ /* 0x000fca00078e0204 */
[----:B------:R-:W-:-:S04]  /*79b0*/  PRMT R4, R7, 0x9910, RZ ;  /* 0x0000991007047816 */ /* 0x000fc800000000ff */
[----:B------:R-:W-:-:S13]  /*79c0*/  ISETP.NE.AND P0, PT, R4, RZ, PT ;  /* 0x000000ff0400720c */ /* 0x000fda0003f05270 */
[----:B------:R-:W-:Y:S01]  /*79d0*/  @!P0 IMAD.MOV R22, RZ, RZ, R3 ;  /* 0x000000ffff168224 */ /* 0x000fe200078e0203 */
[----:B------:R-:W-:Y:S06]  /*79e0*/  BRA `(.L_x_32670) ;  /* 0x0000000000147947 */ /* 0x000fec0003800000 */
.L_x_32671:
[----:B------:R-:W-:Y:S02]  /*79f0*/  PRMT R6, R27, 0x8880, RZ ;  /* 0x000088801b067816 */ /* 0x000fe400000000ff */
[----:B------:R-:W-:Y:S02]  /*7a00*/  PRMT R3, R22, 0x8880, RZ ;  /* 0x0000888016037816 */ /* 0x000fe400000000ff */
[----:B---34-:R-:W-:-:S07]  /*7a10*/  MOV R4, 0x7a30 ;  /* 0x00007a3000047802 */ /* 0x018fce0000000f00 */
[----:B------:R-:W-:Y:S05]  /*7a20*/  CALL.REL.NOINC `($__internal_43_$__cuda_sm20_div_s16) ;  /* 0x0000004400007944 */ /* 0x000fea0003c00000 */
[----:B------:R-:W-:-:S07]  /*7a30*/  PRMT R22, R3, 0x7610, R22 ;  /* 0x0000761003167816 */ /* 0x000fce0000000016 */
.L_x_32670:
[----:B------:R-:W-:Y:S05]  /*7a40*/  BSYNC.RECONVERGENT B0 ;  /* 0x0000000000007941 */ /* 0x000fea0003800200 */
.L_x_32669:
        /* <DEDUP_REMOVED lines=25> */
.L_x_32674:
[----:B------:R-:W-:Y:S02]  /*7be0*/  PRMT R6, R17, 0x8880, RZ ;  /* 0x0000888011067816 */ /* 0x000fe400000000ff */
[----:B------:R-:W-:Y:S02]  /*7bf0*/  PRMT R3, R24, 0x8880, RZ ;  /* 0x0000888018037816 */ /* 0x000fe400000000ff */
[----:B---34-:R-:W-:-:S07]  /*7c00*/  MOV R4, 0x7c20 ;  /* 0x00007c2000047802 */ /* 0x018fce0000000f00 */
[----:B------:R-:W-:Y:S05]  /*7c10*/  CALL.REL.NOINC `($__internal_43_$__cuda_sm20_div_s16) ;  /* 0x0000004000847944 */ /* 0x000fea0003c00000 */
[----:B------:R-:W-:-:S07]  /*7c20*/  PRMT R17, R3, 0x7610, R17 ;  /* 0x0000761003117816 */ /* 0x000fce0000000011 */
.L_x_32673:
[----:B------:R-:W-:Y:S05]  /*7c30*/  BSYNC.RECONVERGENT B0 ;  /* 0x0000000000007941 */ /* 0x000fea0003800200 */
.L_x_32672:
        /* <DEDUP_REMOVED lines=25> */
.L_x_32677:
[----:B------:R-:W-:Y:S02]  /*7dd0*/  PRMT R6, R19, 0x8880, RZ ;  /* 0x0000888013067816 */ /* 0x000fe400000000ff */
[----:B------:R-:W-:Y:S02]  /*7de0*/  PRMT R3, R18, 0x8880, RZ ;  /* 0x0000888012037816 */ /* 0x000fe400000000ff */
[----:B0-234-:R-:W-:-:S07]  /*7df0*/  MOV R4, 0x7e10 ;  /* 0x00007e1000047802 */ /* 0x01dfce0000000f00 */
[----:B------:R-:W-:Y:S05]  /*7e00*/  CALL.REL.NOINC `($__internal_43_$__cuda_sm20_div_s16) ;  /* 0x0000004000087944 */ /* 0x000fea0003c00000 */
[----:B------:R-:W-:-:S07]  /*7e10*/  PRMT R18, R3, 0x7610, R18 ;  /* 0x0000761003127816 */ /* 0x000fce0000000012 */
.L_x_32676:
[----:B------:R-:W-:Y:S05]  /*7e20*/  BSYNC.RECONVERGENT B0 ;  /* 0x0000000000007941 */ /* 0x000fea0003800200 */
.L_x_32675:
[----:B------:R-:W1:Y:S01]  /*7e30*/  LDC.U8 R19, c[0x0][0x3b0] ;  /* 0x0000ec00ff137b82 */ /* 0x000e620000000000 */
[----:B------:R-:W-:Y:S01]  /*7e40*/  ISETP.GE.AND P0, PT, R25, R16, PT ;  /* 0x000000101900720c */ /* 0x000fe20003f06270 */
[----:B------:R-:W-:Y:S04]  /*7e50*/  BSSY.RECONVERGENT B7, `(.L_x_32678) ;  /* 0x0000305000077945 */ /* 0x000fe80003800200 */
[----:B------:R-:W-:Y:S08]  /*7e60*/  BSSY.RELIABLE B6, `(.L_x_32679) ;  /* 0x000020c000067945 */ /* 0x000ff00003800100 */
        /* <DEDUP_REMOVED lines=22> */
.L_x_32684:
[----:B------:R0:W-:Y:S01]  /*7fd0*/  STG.E.U8 desc[UR36][R8.64], R0 ;  /* 0x0000000008007986 */ /* 0x0001e2000c101124 */
[----:B------:R-:W-:Y:S01]  /*7fe0*/  IMAD.MOV.U32 R25, RZ, RZ, R23 ;  /* 0x000000ffff197224 */ /* 0x000fe200078e0017 */
[----:B------:R-:W-:Y:S06]  /*7ff0*/  BRA `(.L_x_32686) ;  /* 0x0000000c00d47947 */ /* 0x000fec0003800000 */
.L_x_32683:
[----:B------:R-:W-:-:S13]  /*8000*/  ISETP.NE.AND P0, PT, R3, 0x2, PT ;  /* 0x000000020300780c */ /* 0x000fda0003f05270 */
[----:B------:R-:W-:Y:S05]  /*8010*/  @!P0 BRA `(.L_x_32687) ;  /* 0x0000000000408947 */ /* 0x000fea0003800000 */
[----:B------:R-:W-:-:S13]  /*8020*/  ISETP.NE.AND P0, PT, R3, 0x3, PT ;  /* 0x000000030300780c */ /* 0x000fda0003f05270 */
[----:B------:R-:W-:Y:S05]  /*8030*/  @!P0 BRA `(.L_x_32688) ;  /* 0x0000000000248947 */ /* 0x000fea0003800000 */
[----:B------:R-:W-:-:S13]  /*8040*/  ISETP.NE.AND P0, PT, R3, 0x4, PT ;  /* 0x000000040300780c */ /* 0x000fda0003f05270 */
[----:B------:R-:W-:Y:S05]  /*8050*/  @P0 BRA `(.L_x_32685) ;  /* 0x0000000c00040947 */ /* 0x000fea0003800000 */
[----:B------:R-:W-:Y:S01]  /*8060*/  LOP3.LUT R0, R0, 0xffff, RZ, 0xc0, !PT ;  /* 0x0000ffff00007812 */ /* 0x000fe200078ec0ff */
[----:B------:R-:W-:-:S03]  /*8070*/  IMAD.MOV.U32 R25, RZ, RZ, R23 ;  /* 0x000000ffff197224 */ /* 0x000fc600078e0017 */
[----:B------:R-:W-:-:S05]  /*8080*/  PRMT R0, R0, 0x8880, RZ ;  /* 0x0000888000007816 */ /* 0x000fca00000000ff */
[----:B------:R-:W-:-:S05]  /*8090*/  IMAD.MOV.U32 R4, RZ, RZ, R0 ;  /* 0x000000ffff047224 */ /* 0x000fca00078e0000 */
[----:B------:R-:W-:-:S05]  /*80a0*/  SHF.R.S32.HI R5, RZ, 0x1f, R4 ;  /* 0x0000001fff057819 */ /* 0x000fca0000011404 */
[----:B------:R0:W-:Y:S01]  /*80b0*/  STG.E.64 desc[UR36][R8.64], R4 ;  /* 0x0000000408007986 */ /* 0x0001e2000c101b24 */
[----:B------:R-:W-:Y:S05]  /*80c0*/  BRA `(.L_x_32686) ;  /* 0x0000000c00a07947 */ /* 0x000fea0003800000 */
.L_x_32688:
[----:B------:R-:W-:Y:S01]  /*80d0*/  LOP3.LUT R0, R0, 0xffff, RZ, 0xc0, !PT ;  /* 0x0000ffff00007812 */ /* 0x000fe200078ec0ff */
[----:B------:R-:W-:-:S03]  /*80e0*/  IMAD.MOV.U32 R25, RZ, RZ, R23 ;  /* 0x000000ffff197224 */ /* 0x000fc600078e0017 */
[----:B------:R-:W-:-:S05]  /*80f0*/  PRMT R3, R0, 0x8880, RZ ;  /* 0x0000888000037816 */ /* 0x000fca00000000ff */
[----:B------:R0:W-:Y:S01]  /*8100*/  STG.E desc[UR36][R8.64], R3 ;  /* 0x0000000308007986 */ /* 0x0001e2000c101924 */
[----:B------:R-:W-:Y:S05]  /*8110*/  BRA `(.L_x_32686) ;  /* 0x0000000c008c7947 */ /* 0x000fea0003800000 */
.L_x_32687:
[----:B------:R-:W-:Y:S01]  /*8120*/  PRMT R3, R0, 0x8880, RZ ;  /* 0x0000888000037816 */ /* 0x000fe200000000ff */
[----:B------:R-:W-:-:S03]  /*8130*/  IMAD.MOV.U32 R25, RZ, RZ, R23 ;  /* 0x000000ffff197224 */ /* 0x000fc600078e0017 */
[----:B------:R-:W-:-:S05]  /*8140*/  PRMT R3, R3, 0x7710, RZ ;  /* 0x0000771003037816 */ /* 0x000fca00000000ff */
[----:B------:R0:W-:Y:S01]  /*8150*/  STG.E.U16 desc[UR36][R8.64], R3 ;  /* 0x0000000308007986 */ /* 0x0001e2000c101524 */
[----:B------:R-:W-:Y:S05]  /*8160*/  BRA `(.L_x_32686) ;  /* 0x0000000c00787947 */ /* 0x000fea0003800000 */
.L_x_32682:
[----:B------:R-:W-:-:S13]  /*8170*/  ISETP.GT.AND P0, PT, R3, 0x6, PT ;  /* 0x000000060300780c */ /* 0x000fda0003f04270 */
[----:B------:R-:W-:Y:S05]  /*8180*/  @P0 BRA `(.L_x_32689) ;  /* 0x0000000000340947 */ /* 0x000fea0003800000 */
[----:B------:R-:W-:-:S13]  /*8190*/  ISETP.NE.AND P0, PT, R3, 0x5, PT ;  /* 0x000000050300780c */ /* 0x000fda0003f05270 */
[----:B------:R-:W-:Y:S05]  /*81a0*/  @!P0 BRA `(.L_x_32690) ;  /* 0x0000000000188947 */ /* 0x000fea0003800000 */
[----:B------:R-:W-:-:S13]  /*81b0*/  ISETP.NE.AND P0, PT, R3, 0x6, PT ;  /* 0x000000060300780c */ /* 0x000fda0003f05270 */
[----:B------:R-:W-:Y:S05]  /*81c0*/  @P0 BRA `(.L_x_32685) ;  /* 0x0000000800a80947 */ /* 0x000fea0003800000 */
[----:B------:R-:W0:Y:S01]  /*81d0*/  I2F.S8 R3, R0 ;  /* 0x0000000000037306 */ /* 0x000e220000001400 */
[----:B------:R-:W-:Y:S01]  /*81e0*/  IMAD.MOV.U32 R25, RZ, RZ, R23 ;  /* 0x000000ffff197224 */ /* 0x000fe200078e0017 */
[----:B0-----:R0:W-:Y:S01]  /*81f0*/  STG.E desc[UR36][R8.64], R3 ;  /* 0x0000000308007986 */ /* 0x0011e2000c101924 */
[----:B------:R-:W-:Y:S05]  /*8200*/  BRA `(.L_x_32686) ;  /* 0x0000000c00507947 */ /* 0x000fea0003800000 */
.L_x_32690:
[----:B------:R-:W0:Y:S01]  /*8210*/  I2F.S8 R3, R0 ;  /* 0x0000000000037306 */ /* 0x000e220000001400 */
[----:B------:R-:W-:Y:S01]  /*8220*/  IMAD.MOV.U32 R25, RZ, RZ, R23 ;  /* 0x000000ffff197224 */ /* 0x000fe200078e0017 */
[----:B0-----:R-:W-:-:S05]  /*8230*/  F2FP.F16.F32.PACK_AB R3, RZ, R3 ;  /* 0x00000003ff03723e */ /* 0x001fca00000000ff */
[----:B------:R0:W-:Y:S01]  /*8240*/  STG.E.U16 desc[UR36][R8.64], R3 ;  /* 0x0000000308007986 */ /* 0x0001e2000c101524 */
[----:B------:R-:W-:Y:S05]  /*8250*/  BRA `(.L_x_32686) ;  /* 0x0000000c003c7947 */ /* 0x000fea0003800000 */
.L_x_32689:
[----:B------:R-:W-:-:S13]  /*8260*/  ISETP.NE.AND P0, PT, R3, 0x7, PT ;  /* 0x000000070300780c */ /* 0x000fda0003f05270 */
[----:B------:R-:W-:Y:S05]  /*8270*/  @!P0 BRA `(.L_x_32691) ;  /* 0x00000000003c8947 */ /* 0x000fea0003800000 */
[----:B------:R-:W-:-:S13]  /*8280*/  ISETP.NE.AND P0, PT, R3, 0x8, PT ;  /* 0x000000080300780c */ /* 0x000fda0003f05270 */
[----:B------:R-:W-:Y:S05]  /*8290*/  @!P0 BRA `(.L_x_32692) ;  /* 0x00000000001c8947 */ /* 0x000fea0003800000 */
[----:B------:R-:W-:-:S13]  /*82a0*/  ISETP.NE.AND P0, PT, R3, 0x9, PT ;  /* 0x000000090300780c */ /* 0x000fda0003f05270 */
[----:B------:R-:W-:Y:S05]  /*82b0*/  @P0 BRA `(.L_x_32685) ;  /* 0x00000008006c0947 */ /* 0x000fea0003800000 */
[----:B------:R-:W0:Y:S01]  /*82c0*/  I2F.S8 R4, R0 ;  /* 0x0000000000047306 */ /* 0x000e220000001400 */
[----:B------:R-:W-:Y:S02]  /*82d0*/  IMAD.MOV.U32 R5, RZ, RZ, RZ ;  /* 0x000000ffff057224 */ /* 0x000fe400078e00ff */
[----:B------:R-:W-:-:S03]  /*82e0*/  IMAD.MOV.U32 R25, RZ, RZ, R23 ;  /* 0x000000ffff197224 */ /* 0x000fc600078e0017 */
[----:B0-----:R0:W-:Y:S01]  /*82f0*/  STG.E.64 desc[UR36][R8.64], R4 ;  /* 0x0000000408007986 */ /* 0x0011e2000c101b24 */
[----:B------:R-:W-:Y:S05]  /*8300*/  BRA `(.L_x_32686) ;  /* 0x0000000c00107947 */ /* 0x000fea0003800000 */
.L_x_32692:
[----:B------:R-:W0:Y:S01]  /*8310*/  I2F.S8 R0, R0 ;  /* 0x0000000000007306 */ /* 0x000e220000001400 */
[----:B------:R-:W-:Y:S01]  /*8320*/  IMAD.MOV.U32 R25, RZ, RZ, R23 ;  /* 0x000000ffff197224 */ /* 0x000fe200078e0017 */
[----:B0-----:R-:W-:-:S04]  /*8330*/  F2FP.F16.F32.PACK_AB R3, RZ, R0 ;  /* 0x00000000ff03723e */ /* 0x001fc800000000ff */
[----:B------:R-:W-:-:S05]  /*8340*/  PRMT R3, R3, 0x5410, RZ ;  /* 0x0000541003037816 */ /* 0x000fca00000000ff */
[----:B------:R0:W-:Y:S01]  /*8350*/  STG.E desc[UR36][R8.64], R3 ;  /* 0x0000000308007986 */ /* 0x0001e2000c101924 */
[----:B------:R-:W-:Y:S05]  /*8360*/  BRA `(.L_x_32686) ;  /* 0x0000000800f87947 */ /* 0x000fea0003800000 */
.L_x_32691:
[----:B------:R-:W-:Y:S01]  /*8370*/  PRMT R4, R0, 0x8880, RZ ;  /* 0x0000888000047816 */ /* 0x000fe200000000ff */
[----:B------:R-:W-:-:S03]  /*8380*/  IMAD.MOV.U32 R25, RZ, RZ, R23 ;  /* 0x000000ffff197224 */ /* 0x000fc600078e0017 */
[----:B------:R-:W-:-:S06]  /*8390*/  PRMT R4, R4, 0x7710, RZ ;  /* 0x0000771004047816 */ /* 0x000fcc00000000ff */
[----:B------:R-:W0:Y:S02]  /*83a0*/  I2F.F64.S16 R4, R4 ;  /* 0x0000000400047312 */ /* 0x000e240000101c00 */
[----:B0-----:R0:W-:Y:S01]  /*83b0*/  STG.E.64 desc[UR36][R8.64], R4 ;  /* 0x0000000408007986 */ /* 0x0011e2000c101b24 */
[----:B------:R-:W-:Y:S05]  /*83c0*/  BRA `(.L_x_32686) ;  /* 0x0000000800e07947 */ /* 0x000fea0003800000 */
.L_x_32681:
        /* <DEDUP_REMOVED lines=8> */
[----:B------:R-:W-:Y:S01]  /*8450*/  LOP3.LUT P0, RZ, R0, 0xff, RZ, 0xc0, !PT ;  /* 0x000000ff00ff7812 */ /* 0x000fe2000780c0ff */
[----:B------:R-:W-:-:S03]  /*8460*/  IMAD.MOV.U32 R25, RZ, RZ, R23 ;  /* 0x000000ffff197224 */ /* 0x000fc600078e0017 */
[----:B------:R-:W-:-:S05]  /*8470*/  SEL R3, RZ, 0x1, !P0 ;  /* 0x00000001ff037807 */ /* 0x000fca0004000000 */
[----:B------:R0:W-:Y:S01]  /*8480*/  STG.E.U8 desc[UR36][R8.64], R3 ;  /* 0x0000000308007986 */ /* 0x0001e2000c101124 */
[----:B------:R-:W-:Y:S05]  /*8490*/  BRA `(.L_x_32686) ;  /* 0x0000000800ac7947 */ /* 0x000fea0003800000 */
.L_x_32695:
[----:B------:R-:W-:Y:S02]  /*84a0*/  PRMT R4, R0, 0x8880, RZ ;  /* 0x0000888000047816 */ /* 0x000fe400000000ff */
[----:B------:R-:W-:Y:S01]  /*84b0*/  CS2R R6, SRZ ;  /* 0x0000000000067805 */ /* 0x000fe2000001ff00 */
[----:B------:R-:W-:Y:S01]  /*84c0*/  IMAD.MOV.U32 R25, RZ, RZ, R23 ;  /* 0x000000ffff197224 */ /* 0x000fe200078e0017 */
[----:B------:R-:W-:-:S06]  /*84d0*/  PRMT R4, R4, 0x7710, RZ ;  /* 0x0000771004047816 */ /* 0x000fcc00000000ff */
[----:B------:R-:W0:Y:S02]  /*84e0*/  I2F.F64.S16 R4, R4 ;  /* 0x0000000400047312 */ /* 0x000e240000101c00 */
[----:B0-----:R0:W-:Y:S01]  /*84f0*/  STG.E.128 desc[UR36][R8.64], R4 ;  /* 0x0000000408007986 */ /* 0x0011e2000c101d24 */
[----:B------:R-:W-:Y:S05]  /*8500*/  BRA `(.L_x_32686) ;  /* 0x0000000800907947 */ /* 0x000fea0003800000 */
.L_x_32694:
[----:B------:R-:W-:-:S13]  /*8510*/  ISETP.NE.AND P0, PT, R3, 0xf, PT ;  /* 0x0000000f0300780c */ /* 0x000fda0003f05270 */
[----:B------:R-:W-:Y:S05]  /*8520*/  @!P0 BRA `(.L_x_32696) ;  /* 0x0000000000a88947 */ /* 0x000fea0003800000 */
[----:B------:R-:W-:-:S13]  /*8530*/  ISETP.NE.AND P0, PT, R3, 0x17, PT ;  /* 0x000000170300780c */ /* 0x000fda0003f05270 */
[----:B------:R-:W-:Y:S05]  /*8540*/  @!P0 BRA `(.L_x_32697) ;  /* 0x0000000000508947 */ /* 0x000fea0003800000 */
[----:B------:R-:W-:-:S13]  /*8550*/  ISETP.NE.AND P0, PT, R3, 0x18, PT ;  /* 0x000000180300780c */ /* 0x000fda0003f05270 */
[----:B------:R-:W-:Y:S05]  /*8560*/  @P0 BRA `(.L_x_32685) ;  /* 0x0000000400c00947 */ /* 0x000fea0003800000 */
        /* <DEDUP_REMOVED lines=8> */
[----:B------:R-:W-:Y:S01]  /*85f0*/  @P0 SHF.R.U32.HI R0, RZ, 0x14, R7 ;  /* 0x00000014ff000819 */ /* 0x000fe20000011607 */
[----:B------:R-:W-:-:S03]  /*8600*/  @!P0 FADD.FTZ R3, R5, 16384 ;  /* 0x4680000005038421 */ /* 0x000fc60000010000 */
[----:B------:R-:W-:-:S04]  /*8610*/  @P0 LOP3.LUT R0, R0, 0x1, RZ, 0xc0, !PT ;  /* 0x0000000100000812 */ /* 0x000fc800078ec0ff */
[----:B------:R-:W-:-:S04]  /*8620*/  @P0 IADD3 R0, PT, PT, R7, 0x407ffff, R0 ;  /* 0x0407ffff07000810 */ /* 0x000fc80007ffe000 */
[----:B------:R-:W-:-:S07]  /*8630*/  @P0 SHF.R.U32.HI R3, RZ, 0x14, R0 ;  /* 0x00000014ff030819 */ /* 0x000fce0000011600 */
.L_x_32699:
[----:B------:R-:W-:Y:S05]  /*8640*/  BSYNC.RECONVERGENT B0 ;  /* 0x0000000000007941 */ /* 0x000fea0003800200 */
.L_x_32698:
[----:B------:R-:W-:Y:S01]  /*8650*/  LOP3.LUT R3, R3, 0x80, R4, 0xf8, !PT ;  /* 0x0000008003037812 */ /* 0x000fe200078ef804 */
[----:B------:R-:W-:-:S04]  /*8660*/  IMAD.MOV.U32 R25, RZ, RZ, R23 ;  /* 0x000000ffff197224 */ /* 0x000fc800078e0017 */
[----:B------:R0:W-:Y:S01]  /*8670*/  STG.E.U8 desc[UR36][R8.64], R3 ;  /* 0x0000000308007986 */ /* 0x0001e2000c101124 */
[----:B------:R-:W-:Y:S05]  /*8680*/  BRA `(.L_x_32686) ;  /* 0x0000000800307947 */ /* 0x000fea0003800000 */
.L_x_32697:
        /* <DEDUP_REMOVED lines=10> */
[----:B------:R-:W-:Y:S01]  /*8730*/  @P0 SHF.R.U32.HI R0, RZ, 0x15, R7 ;  /* 0x00000015ff000819 */ /* 0x000fe20000011607 */
[----:B------:R-:W-:-:S03]  /*8740*/  @!P0 FADD.FTZ R3, R5, 128 ;  /* 0x4300000005038421 */ /* 0x000fc60000010000 */
[----:B------:R-:W-:-:S04]  /*8750*/  @P0 LOP3.LUT R0, R0, 0x1, RZ, 0xc0, !PT ;  /* 0x0000000100000812 */ /* 0x000fc800078ec0ff */
[----:B------:R-:W-:-:S04]  /*8760*/  @P0 IADD3 R0, PT, PT, R7, 0x80fffff, R0 ;  /* 0x080fffff07000810 */ /* 0x000fc80007ffe000 */
[----:B------:R-:W-:-:S07]  /*8770*/  @P0 SHF.R.U32.HI R3, RZ, 0x15, R0 ;  /* 0x00000015ff030819 */ /* 0x000fce0000011600 */
.L_x_32701:
[----:B------:R-:W-:Y:S05]  /*8780*/  BSYNC.RECONVERGENT B0 ;  /* 0x0000000000007941 */ /* 0x000fea0003800200 */
.L_x_32700:
[----:B------:R-:W-:Y:S01]  /*8790*/  LOP3.LUT R3, R3, 0x80, R4, 0xf8, !PT ;  /* 0x0000008003037812 */ /* 0x000fe200078ef804 */
[----:B------:R-:W-:-:S04]  /*87a0*/  IMAD.MOV.U32 R25, RZ, RZ, R23 ;  /* 0x000000ffff197224 */ /* 0x000fc800078e0017 */
[----:B------:R0:W-:Y:S01]  /*87b0*/  STG.E.U8 desc[UR36][R8.64], R3 ;  /* 0x0000000308007986 */ /* 0x0001e2000c101124 */
[----:B------:R-:W-:Y:S05]  /*87c0*/  BRA `(.L_x_32686) ;  /* 0x0000000400e07947 */ /* 0x000fea0003800000 */
.L_x_32696:
[----:B------:R-:W0:Y:S01]  /*87d0*/  I2F.S8 R3, R0 ;  /* 0x0000000000037306 */ /* 0x000e220000001400 */
[----:B------:R-:W-:Y:S01]  /*87e0*/  IMAD.MOV.U32 R25, RZ, RZ, R23 ;  /* 0x000000ffff197224 */ /* 0x000fe200078e0017 */
[----:B0-----:R-:W-:-:S05]  /*87f0*/  F2FP.BF16.F32.PACK_AB R3, RZ, R3 ;  /* 0x00000003ff03723e */ /* 0x001fca00000010ff */
[----:B------:R0:W-:Y:S01]  /*8800*/  STG.E.U16 desc[UR36][R8.64], R3 ;  /* 0x0000000308007986 */ /* 0x0001e2000c101524 */
[----:B------:R-:W-:Y:S05]  /*8810*/  BRA `(.L_x_32686) ;  /* 0x0000000400cc7947 */ /* 0x000fea0003800000 */
.L_x_32693:
        /* <DEDUP_REMOVED lines=10> */
[----:B------:R-:W-:-:S05]  /*88c0*/  PRMT R3, R3, 0x7710, RZ ;  /* 0x0000771003037816 */ /* 0x000fca00000000ff */
[----:B------:R4:W-:Y:S01]  /*88d0*/  STG.E.U16 desc[UR36][R8.64], R3 ;  /* 0x0000000308007986 */ /* 0x0009e2000c101524 */
[----:B------:R-:W-:Y:S05]  /*88e0*/  BRA `(.L_x_32686) ;  /* 0x0000000400987947 */ /* 0x000fea0003800000 */
.L_x_32704:
        /* <DEDUP_REMOVED lines=13> */
.L_x_32707:
[----:B------:R-:W-:-:S04]  /*89c0*/  SHF.R.U32.HI R0, RZ, 0x14, R5 ;  /* 0x00000014ff007819 */ /* 0x000fc80000011605 */
[----:B------:R-:W-:-:S04]  /*89d0*/  LOP3.LUT R0, R0, 0x1, RZ, 0xc0, !PT ;  /* 0x0000000100007812 */ /* 0x000fc800078ec0ff */
[----:B------:R-:W-:-:S04]  /*89e0*/  IADD3 R0, PT, PT, R5, 0x487ffff, R0 ;  /* 0x0487ffff05007810 */ /* 0x000fc80007ffe000 */
[----:B------:R-:W-:-:S04]  /*89f0*/  SHF.R.U32.HI R0, RZ, 0x14, R0 ;  /* 0x00000014ff007819 */ /* 0x000fc80000011600 */
[----:B------:R-:W-:-:S07]  /*8a00*/  LOP3.LUT R0, R0, 0xff, RZ, 0xc0, !PT ;  /* 0x000000ff00007812 */ /* 0x000fce00078ec0ff */
.L_x_32708:
[----:B------:R-:W-:-:S04]  /*8a10*/  SHF.R.U32.HI R3, RZ, 0x18, R5 ;  /* 0x00000018ff037819 */ /* 0x000fc80000011605 */
[----:B------:R-:W-:-:S04]  /*8a20*/  LOP3.LUT R0, R0, 0x80, R3, 0xf8, !PT ;  /* 0x0000008000007812 */ /* 0x000fc800078ef803 */
[----:B------:R-:W-:-:S07]  /*8a30*/  PRMT R4, R0, 0x7610, R4 ;  /* 0x0000761000047816 */ /* 0x000fce0000000004 */
.L_x_32706:
[----:B------:R-:W-:Y:S05]  /*8a40*/  BSYNC.RECONVERGENT B0 ;  /* 0x0000000000007941 */ /* 0x000fea0003800200 */
.L_x_32705:
[----:B------:R0:W-:Y:S01]  /*8a50*/  STG.E.U8 desc[UR36][R8.64], R4 ;  /* 0x0000000408007986 */ /* 0x0001e2000c101124 */
[----:B------:R-:W-:Y:S01]  /*8a60*/  IMAD.MOV.U32 R25, RZ, RZ, R23 ;  /* 0x000000ffff197224 */ /* 0x000fe200078e0017 */
[----:B------:R-:W-:Y:S06]  /*8a70*/  BRA `(.L_x_32686) ;  /* 0x0000000400347947 */ /* 0x000fec0003800000 */
.L_x_32703:
        /* <DEDUP_REMOVED lines=13> */
.L_x_32711:
[----:B------:R-:W-:-:S04]  /*8b50*/  SHF.R.U32.HI R0, RZ, 0x15, R5 ;  /* 0x00000015ff007819 */ /* 0x000fc80000011605 */
[----:B------:R-:W-:-:S04]  /*8b60*/  LOP3.LUT R0, R0, 0x1, RZ, 0xc0, !PT ;  /* 0x0000000100007812 */ /* 0x000fc800078ec0ff */
[----:B------:R-:W-:-:S04]  /*8b70*/  IADD3 R0, PT, PT, R5, 0x88fffff, R0 ;  /* 0x088fffff05007810 */ /* 0x000fc80007ffe000 */
[----:B------:R-:W-:-:S04]  /*8b80*/  SHF.R.U32.HI R0, RZ, 0x15, R0 ;  /* 0x00000015ff007819 */ /* 0x000fc80000011600 */
[----:B------:R-:W-:-:S07]  /*8b90*/  LOP3.LUT R0, R0, 0xff, RZ, 0xc0, !PT ;  /* 0x000000ff00007812 */ /* 0x000fce00078ec0ff */
.L_x_32712:
[----:B------:R-:W-:-:S04]  /*8ba0*/  SHF.R.U32.HI R3, RZ, 0x18, R5 ;  /* 0x00000018ff037819 */ /* 0x000fc80000011605 */
[----:B------:R-:W-:-:S04]  /*8bb0*/  LOP3.LUT R0, R0, 0x80, R3, 0xf8, !PT ;  /* 0x0000008000007812 */ /* 0x000fc800078ef803 */
[----:B------:R-:W-:-:S07]  /*8bc0*/  PRMT R4, R0, 0x7610, R4 ;  /* 0x0000761000047816 */ /* 0x000fce0000000004 */
.L_x_32710:
[----:B------:R-:W-:Y:S05]  /*8bd0*/  BSYNC.RECONVERGENT B0 ;  /* 0x0000000000007941 */ /* 0x000fea0003800200 */
.L_x_32709:
[----:B------:R3:W-:Y:S01]  /*8be0*/  STG.E.U8 desc[UR36][R8.64], R4 ;  /* 0x0000000408007986 */ /* 0x0007e2000c101124 */
[----:B------:R-:W-:Y:S01]  /*8bf0*/  IMAD.MOV.U32 R25, RZ, RZ, R23 ;  /* 0x000000ffff197224 */ /* 0x000fe200078e0017 */
[----:B------:R-:W-:Y:S06]  /*8c00*/  BRA `(.L_x_32686) ;  /* 0x0000000000d07947 */ /* 0x000fec0003800000 */
.L_x_32702:
[----:B------:R-:W-:-:S13]  /*8c10*/  ISETP.NE.AND P0, PT, R3, 0x1c, PT ;  /* 0x0000001c0300780c */ /* 0x000fda0003f05270 */
[----:B------:R-:W-:Y:S05]  /*8c20*/  @!P0 BRA `(.L_x_32713) ;  /* 0x0000000000b88947 */ /* 0x000fea0003800000 */
[----:B------:R-:W-:-:S13]  /*8c30*/  ISETP.NE.AND P0, PT, R3, 0x1d, PT ;  /* 0x0000001d0300780c */ /* 0x000fda0003f05270 */
[----:B------:R-:W-:Y:S05]  /*8c40*/  @!P0 BRA `(.L_x_32714) ;  /* 0x0000000000948947 */ /* 0x000fea0003800000 */
[----:B------:R-:W-:-:S13]  /*8c50*/  ISETP.NE.AND P0, PT, R3, 0x2c, PT ;  /* 0x0000002c0300780c */ /* 0x000fda0003f05270 */
[----:B------:R-:W-:Y:S05]  /*8c60*/  @!P0 BRA `(.L_x_32715) ;  /* 0x0000000000488947 */ /* 0x000fea0003800000 */
.L_x_32685:
        /* <DEDUP_REMOVED lines=16> */
.L_x_32716:
[----:B------:R-:W-:Y:S01]  /*8d70*/  IMAD.MOV.U32 R25, RZ, RZ, R23 ;  /* 0x000000ffff197224 */ /* 0x000fe200078e0017 */
[----:B------:R-:W-:Y:S06]  /*8d80*/  BRA `(.L_x_32686) ;  /* 0x0000000000707947 */ /* 0x000fec0003800000 */
.L_x_32715:
[----:B------:R-:W0:Y:S01]  /*8d90*/  I2F.S8 R0, R0 ;  /* 0x0000000000007306 */ /* 0x000e220000001400 */
        /* <DEDUP_REMOVED lines=11> */
[----:B------:R-:W-:-:S13]  /*8e50*/  @P1 PLOP3.LUT P0, PT, P2, PT, PT, 0x80, 0x8 ;  /* 0x000000000008181c */ /* 0x000fda000170f070 */
[----:B------:R-:W-:-:S04]  /*8e60*/  @!P0 IMAD.MOV R0, RZ, RZ, R4 ;  /* 0x000000ffff008224 */ /* 0x000fc800078e0204 */
[----:B------:R-:W-:-:S05]  /*8e70*/  @P1 IMAD.MOV.U32 R3, RZ, RZ, R0 ;  /* 0x000000ffff031224 */ /* 0x000fca00078e0000 */
[----:B------:R2:W-:Y:S01]  /*8e80*/  STG.E.U8 desc[UR36][R8.64], R3 ;  /* 0x0000000308007986 */ /* 0x0005e2000c101124 */
[----:B------:R-:W-:Y:S05]  /*8e90*/  BRA `(.L_x_32686) ;  /* 0x00000000002c7947 */ /* 0x000fea0003800000 */
.L_x_32714:
[----:B------:R-:W-:Y:S01]  /*8ea0*/  LOP3.LUT R0, R0, 0xffff, RZ, 0xc0, !PT ;  /* 0x0000ffff00007812 */ /* 0x000fe200078ec0ff */
[----:B------:R-:W-:-:S03]  /*8eb0*/  IMAD.MOV.U32 R25, RZ, RZ, R23 ;  /* 0x000000ffff197224 */ /* 0x000fc600078e0017 */
[----:B------:R-:W-:-:S05]  /*8ec0*/  PRMT R0, R0, 0x8880, RZ ;  /* 0x0000888000007816 */ /* 0x000fca00000000ff */
[----:B------:R-:W-:-:S05]  /*8ed0*/  IMAD.MOV.U32 R4, RZ, RZ, R0 ;  /* 0x000000ffff047224 */ /* 0x000fca00078e0000 */
[----:B------:R-:W-:-:S05]  /*8ee0*/  SHF.R.S32.HI R5, RZ, 0x1f, R4 ;  /* 0x0000001fff057819 */ /* 0x000fca0000011404 */
[----:B------:R1:W-:Y:S01]  /*8ef0*/  STG.E.64 desc[UR36][R8.64], R4 ;  /* 0x0000000408007986 */ /* 0x0003e2000c101b24 */
[----:B------:R-:W-:Y:S05]  /*8f00*/  BRA `(.L_x_32686) ;  /* 0x0000000000107947 */ /* 0x000fea0003800000 */
.L_x_32713:
[----:B------:R-:W-:Y:S01]  /*8f10*/  LOP3.LUT R0, R0, 0xffff, RZ, 0xc0, !PT ;  /* 0x0000ffff00007812 */ /* 0x000fe200078ec0ff */
[----:B------:R-:W-:-:S03]  /*8f20*/  IMAD.MOV.U32 R25, RZ, RZ, R23 ;  /* 0x000000ffff197224 */ /* 0x000fc600078e0017 */
[----:B------:R-:W-:-:S05]  /*8f30*/  PRMT R3, R0, 0x8880, RZ ;  /* 0x0000888000037816 */ /* 0x000fca00000000ff */
[----:B------:R0:W-:Y:S02]  /*8f40*/  STG.E desc[UR36][R8.64], R3 ;  /* 0x0000000308007986 */ /* 0x0001e4000c101924 */
.L_x_32686:
        /* <DEDUP_REMOVED lines=23> */
.L_x_32721:
[----:B------:R0:W-:Y:S01]  /*90c0*/  STG.E.U8 desc[UR36][R8.64], R22 ;  /* 0x0000001608007986 */ /* 0x0001e2000c101124 */
[----:B------:R-:W-:Y:S05]  /*90d0*/  BRA `(.L_x_32723) ;  /* 0x0000000c00807947 */ /* 0x000fea0003800000 */
.L_x_32720:
[----:B------:R-:W-:-:S13]  /*90e0*/  ISETP.NE.AND P0, PT, R0, 0x2, PT ;  /* 0x000000020000780c */ /* 0x000fda0003f05270 */
[----:B------:R-:W-:Y:S05]  /*90f0*/  @!P0 BRA `(.L_x_32724) ;  /* 0x0000000000388947 */ /* 0x000fea0003800000 */
[----:B------:R-:W-:-:S13]  /*9100*/  ISETP.NE.AND P0, PT, R0, 0x3, PT ;  /* 0x000000030000780c */ /* 0x000fda0003f05270 */
[----:B------:R-:W-:Y:S05]  /*9110*/  @!P0 BRA `(.L_x_32725) ;  /* 0x0000000000208947 */ /* 0x000fea0003800000 */
[----:B------:R-:W-:-:S13]  /*9120*/  ISETP.NE.AND P0, PT, R0, 0x4, PT ;  /* 0x000000040000780c */ /* 0x000fda0003f05270 */
[----:B------:R-:W-:Y:S05]  /*9130*/  @P0 BRA `(.L_x_32722) ;  /* 0x0000000800840947 */ /* 0x000fea0003800000 */
[----:B------:R-:W-:-:S04]  /*9140*/  LOP3.LUT R22, R22, 0xffff, RZ, 0xc0, !PT ;  /* 0x0000ffff16167812 */ /* 0x000fc800078ec0ff */
[----:B------:R-:W-:-:S05]  /*9150*/  PRMT R22, R22, 0x8880, RZ ;  /* 0x0000888016167816 */ /* 0x000fca00000000ff */
[----:B------:R-:W-:-:S05]  /*9160*/  IMAD.MOV.U32 R4, RZ, RZ, R22 ;  /* 0x000000ffff047224 */ /* 0x000fca00078e0016 */
[----:B------:R-:W-:-:S05]  /*9170*/  SHF.R.S32.HI R5, RZ, 0x1f, R4 ;  /* 0x0000001fff057819 */ /* 0x000fca0000011404 */
[----:B------:R0:W-:Y:S01]  /*9180*/  STG.E.64 desc[UR36][R8.64], R4 ;  /* 0x0000000408007986 */ /* 0x0001e2000c101b24 */
[----:B------:R-:W-:Y:S05]  /*9190*/  BRA `(.L_x_32723) ;  /* 0x0000000c00507947 */ /* 0x000fea0003800000 */
.L_x_32725:
[----:B------:R-:W-:-:S04]  /*91a0*/  LOP3.LUT R22, R22, 0xffff, RZ, 0xc0, !PT ;  /* 0x0000ffff16167812 */ /* 0x000fc800078ec0ff */
[----:B------:R-:W-:-:S05]  /*91b0*/  PRMT R3, R22, 0x8880, RZ ;  /* 0x0000888016037816 */ /* 0x000fca00000000ff */
[----:B------:R0:W-:Y:S01]  /*91c0*/  STG.E desc[UR36][R8.64], R3 ;  /* 0x0000000308007986 */ /* 0x0001e2000c101924 */
[----:B------:R-:W-:Y:S05]  /*91d0*/  BRA `(.L_x_32723) ;  /* 0x0000000c00407947 */ /* 0x000fea0003800000 */
.L_x_32724:
[----:B------:R-:W-:-:S04]  /*91e0*/  PRMT R3, R22, 0x8880, RZ ;  /* 0x0000888016037816 */ /* 0x000fc800000000ff */
[----:B------:R-:W-:-:S05]  /*91f0*/  PRMT R3, R3, 0x7710, RZ ;  /* 0x0000771003037816 */ /* 0x000fca00000000ff */
[----:B------:R0:W-:Y:S01]  /*9200*/  STG.E.U16 desc[UR36][R8.64], R3 ;  /* 0x0000000308007986 */ /* 0x0001e2000c101524 */
[----:B------:R-:W-:Y:S05]  /*9210*/  BRA `(.L_x_32723) ;  /* 0x0000000c00307947 */ /* 0x000fea0003800000 */
.L_x_32719:
[----:B------:R-:W-:-:S13]  /*9220*/  ISETP.GT.AND P0, PT, R0, 0x6, PT ;  /* 0x000000060000780c */ /* 0x000fda0003f04270 */
[----:B------:R-:W-:Y:S05]  /*9230*/  @P0 BRA `(.L_x_32726) ;  /* 0x00000000002c0947 */ /* 0x000fea0003800000 */
[----:B------:R-:W-:-:S13]  /*9240*/  ISETP.NE.AND P0, PT, R0, 0x5, PT ;  /* 0x000000050000780c */ /* 0x000fda0003f05270 */
[----:B------:R-:W-:Y:S05]  /*9250*/  @!P0 BRA `(.L_x_32727) ;  /* 0x0000000000148947 */ /* 0x000fea0003800000 */
[----:B------:R-:W-:-:S13]  /*9260*/  ISETP.NE.AND P0, PT, R0, 0x6, PT ;  /* 0x000000060000780c */ /* 0x000fda0003f05270 */
[----:B------:R-:W-:Y:S05]  /*9270*/  @P0 BRA `(.L_x_32722) ;  /* 0x0000000800340947 */ /* 0x000fea0003800000 */
[----:B------:R-:W0:Y:S02]  /*9280*/  I2F.S8 R3, R22 ;  /* 0x0000001600037306 */ /* 0x000e240000001400 */
[----:B0-----:R0:W-:Y:S01]  /*9290*/  STG.E desc[UR36][R8.64], R3 ;  /* 0x0000000308007986 */ /* 0x0011e2000c101924 */
[----:B------:R-:W-:Y:S05]  /*92a0*/  BRA `(.L_x_32723) ;  /* 0x0000000c000c7947 */ /* 0x000fea0003800000 */
.L_x_32727:
[----:B------:R-:W0:Y:S02]  /*92b0*/  I2F.S8 R0, R22 ;  /* 0x0000001600007306 */ /* 0x000e240000001400 */
[----:B0-----:R-:W-:-:S05]  /*92c0*/  F2FP.F16.F32.PACK_AB R0, RZ, R0 ;  /* 0x00000000ff00723e */ /* 0x001fca00000000ff */
[----:B------:R0:W-:Y:S01]  /*92d0*/  STG.E.U16 desc[UR36][R8.64], R0 ;  /* 0x0000000008007986 */ /* 0x0001e2000c101524 */
[----:B------:R-:W-:Y:S05]  /*92e0*/  BRA `(.L_x_32723) ;  /* 0x0000000800fc7947 */ /* 0x000fea0003800000 */
.L_x_32726:
[----:B------:R-:W-:-:S13]  /*92f0*/  ISETP.NE.AND P0, PT, R0, 0x7, PT ;  /* 0x000000070000780c */ /* 0x000fda0003f05270 */
[----:B------:R-:W-:Y:S05]  /*9300*/  @!P0 BRA `(.L_x_32728) ;  /* 0x0000000000348947 */ /* 0x000fea0003800000 */
[----:B------:R-:W-:-:S13]  /*9310*/  ISETP.NE.AND P0, PT, R0, 0x8, PT ;  /* 0x000000080000780c */ /* 0x000fda0003f05270 */
[----:B------:R-:W-:Y:S05]  /*9320*/  @!P0 BRA `(.L_x_32729) ;  /* 0x0000000000188947 */ /* 0x000fea0003800000 */
[----:B------:R-:W-:-:S13]  /*9330*/  ISETP.NE.AND P0, PT, R0, 0x9, PT ;  /* 0x000000090000780c */ /* 0x000fda0003f05270 */
[----:B------:R-:W-:Y:S05]  /*9340*/  @P0 BRA `(.L_x_32722) ;  /* 0x0000000800000947 */ /* 0x000fea0003800000 */
[----:B------:R-:W0:Y:S01]  /*9350*/  I2F.S8 R22, R22 ;  /* 0x0000001600167306 */ /* 0x000e220000001400 */
[----:B------:R-:W-:-:S05]  /*9360*/  IMAD.MOV.U32 R23, RZ, RZ, RZ ;  /* 0x000000ffff177224 */ /* 0x000fca00078e00ff */
[----:B0-----:R0:W-:Y:S01]  /*9370*/  STG.E.64 desc[UR36][R8.64], R22 ;  /* 0x0000001608007986 */ /* 0x0011e2000c101b24 */
[----:B------:R-:W-:Y:S05]  /*9380*/  BRA `(.L_x_32723) ;  /* 0x0000000800d47947 */ /* 0x000fea0003800000 */
.L_x_32729:
[----:B------:R-:W0:Y:S02]  /*9390*/  I2F.S8 R22, R22 ;  /* 0x0000001600167306 */ /* 0x000e240000001400 */
[----:B0-----:R-:W-:-:S04]  /*93a0*/  F2FP.F16.F32.PACK_AB R3, RZ, R22 ;  /* 0x00000016ff03723e */ /* 0x001fc800000000ff */
[----:B------:R-:W-:-:S05]  /*93b0*/  PRMT R3, R3, 0x5410, RZ ;  /* 0x0000541003037816 */ /* 0x000fca00000000ff */
[----:B------:R0:W-:Y:S01]  /*93c0*/  STG.E desc[UR36][R8.64], R3 ;  /* 0x0000000308007986 */ /* 0x0001e2000c101924 */
[----:B------:R-:W-:Y:S05]  /*93d0*/  BRA `(.L_x_32723) ;  /* 0x0000000800c07947 */ /* 0x000fea0003800000 */
.L_x_32728:
[----:B------:R-:W-:-:S04]  /*93e0*/  PRMT R4, R22, 0x8880, RZ ;  /* 0x0000888016047816 */ /* 0x000fc800000000ff */
[----:B------:R-:W-:-:S06]  /*93f0*/  PRMT R4, R4, 0x7710, RZ ;  /* 0x0000771004047816 */ /* 0x000fcc00000000ff */
[----:B------:R-:W0:Y:S02]  /*9400*/  I2F.F64.S16 R4, R4 ;  /* 0x0000000400047312 */ /* 0x000e240000101c00 */
[----:B0-----:R0:W-:Y:S01]  /*9410*/  STG.E.64 desc[UR36][R8.64], R4 ;  /* 0x0000000408007986 */ /* 0x0011e2000c101b24 */
[----:B------:R-:W-:Y:S05]  /*9420*/  BRA `(.L_x_32723) ;  /* 0x0000000800ac7947 */ /* 0x000fea0003800000 */
.L_x_32718:
        /* <DEDUP_REMOVED lines=10> */
[----:B------:R-:W-:-:S04]  /*94d0*/  PRMT R3, R22, 0x8880, RZ ;  /* 0x0000888016037816 */ /* 0x000fc800000000ff */
[----:B------:R-:W-:-:S05]  /*94e0*/  PRMT R3, R3, 0x7710, RZ ;  /* 0x0000771003037816 */ /* 0x000fca00000000ff */
[----:B------:R0:W-:Y:S01]  /*94f0*/  STG.E.U16 desc[UR36][R8.64], R3 ;  /* 0x0000000308007986 */ /* 0x0001e2000c101524 */
[----:B------:R-:W-:Y:S05]  /*9500*/  BRA `(.L_x_32723) ;  /* 0x0000000800747947 */ /* 0x000fea0003800000 */
.L_x_32733:
        /* <DEDUP_REMOVED lines=17> */
.L_x_32736:
[----:B------:R-:W-:-:S04]  /*9620*/  SHF.R.U32.HI R3, RZ, 0x18, R5 ;  /* 0x00000018ff037819 */ /* 0x000fc80000011605 */
[----:B------:R-:W-:-:S04]  /*9630*/  LOP3.LUT R0, R0, 0x80, R3, 0xf8, !PT ;  /* 0x0000008000007812 */ /* 0x000fc800078ef803 */
[----:B------:R-:W-:-:S07]  /*9640*/  PRMT R4, R0, 0x7610, R4 ;  /* 0x0000761000047816 */ /* 0x000fce0000000004 */
.L_x_32735:
[----:B------:R-:W-:Y:S05]  /*9650*/  BSYNC.RECONVERGENT B0 ;  /* 0x0000000000007941 */ /* 0x000fea0003800200 */
.L_x_32734:
[----:B------:R0:W-:Y:S01]  /*9660*/  STG.E.U8 desc[UR36][R8.64], R4 ;  /* 0x0000000408007986 */ /* 0x0001e2000c101124 */
[----:B------:R-:W-:Y:S05]  /*9670*/  BRA `(.L_x_32723) ;  /* 0x0000000800187947 */ /* 0x000fea0003800000 */
.L_x_32732:
        /* <DEDUP_REMOVED lines=17> */
.L_x_32739:
[----:B------:R-:W-:-:S04]  /*9790*/  SHF.R.U32.HI R3, RZ, 0x18, R5 ;  /* 0x00000018ff037819 */ /* 0x000fc80000011605 */
[----:B------:R-:W-:-:S04]  /*97a0*/  LOP3.LUT R0, R0, 0x80, R3, 0xf8, !PT ;  /* 0x0000008000007812 */ /* 0x000fc800078ef803 */
[----:B------:R-:W-:-:S07]  /*97b0*/  PRMT R4, R0, 0x7610, R4 ;  /* 0x0000761000047816 */ /* 0x000fce0000000004 */
.L_x_32738:
[----:B------:R-:W-:Y:S05]  /*97c0*/  BSYNC.RECONVERGENT B0 ;  /* 0x0000000000007941 */ /* 0x000fea0003800200 */
.L_x_32737:
[----:B------:R0:W-:Y:S01]  /*97d0*/  STG.E.U8 desc[UR36][R8.64], R4 ;  /* 0x0000000408007986 */ /* 0x0001e2000c101124 */
[----:B------:R-:W-:Y:S05]  /*97e0*/  BRA `(.L_x_32723) ;  /* 0x0000000400bc7947 */ /* 0x000fea0003800000 */
.L_x_32731:
[----:B------:R-:W-:-:S13]  /*97f0*/  ISETP.NE.AND P0, PT, R0, 0x1c, PT ;  /* 0x0000001c0000780c */ /* 0x000fda0003f05270 */
[----:B------:R-:W-:Y:S05]  /*9800*/  @!P0 BRA `(.L_x_32740) ;  /* 0x0000000000688947 */ /* 0x000fea0003800000 */
[----:B------:R-:W-:-:S13]  /*9810*/  ISETP.NE.AND P0, PT, R0, 0x1d, PT ;  /* 0x0000001d0000780c */ /* 0x000fda0003f05270 */
[----:B------:R-:W-:Y:S05]  /*9820*/  @!P0 BRA `(.L_x_32741) ;  /* 0x0000000000488947 */ /* 0x000fea0003800000 */
[----:B------:R-:W-:-:S13]  /*9830*/  ISETP.NE.AND P0, PT, R0, 0x2c, PT ;  /* 0x0000002c0000780c */ /* 0x000fda0003f05270 */
[----:B------:R-:W-:Y:S05]  /*9840*/  @P0 BRA `(.L_x_32722) ;  /* 0x0000000000c00947 */ /* 0x000fea0003800000 */
[----:B------:R-:W0:Y:S02]  /*9850*/  I2F.S8 R22, R22 ;  /* 0x0000001600167306 */ /* 0x000e240000001400 */
        /* <DEDUP_REMOVED lines=15> */
.L_x_32741:
[----:B------:R-:W-:-:S04]  /*9950*/  LOP3.LUT R22, R22, 0xffff, RZ, 0xc0, !PT ;  /* 0x0000ffff16167812 */ /* 0x000fc800078ec0ff */
[----:B------:R-:W-:-:S05]  /*9960*/  PRMT R22, R22, 0x8880, RZ ;  /* 0x0000888016167816 */ /* 0x000fca00000000ff */
[----:B------:R-:W-:-:S05]  /*9970*/  IMAD.MOV.U32 R4, RZ, RZ, R22 ;  /* 0x000000ffff047224 */ /* 0x000fca00078e0016 */
[----:B------:R-:W-:-:S05]  /*9980*/  SHF.R.S32.HI R5, RZ, 0x1f, R4 ;  /* 0x0000001fff057819 */ /* 0x000fca0000011404 */
[----:B------:R0:W-:Y:S01]  /*9990*/  STG.E.64 desc[UR36][R8.64], R4 ;  /* 0x0000000408007986 */ /* 0x0001e2000c101b24 */
[----:B------:R-:W-:Y:S05]  /*99a0*/  BRA `(.L_x_32723) ;  /* 0x00000004004c7947 */ /* 0x000fea0003800000 */
.L_x_32740:
[----:B------:R-:W-:-:S04]  /*99b0*/  LOP3.LUT R22, R22, 0xffff, RZ, 0xc0, !PT ;  /* 0x0000ffff16167812 */ /* 0x000fc800078ec0ff */
[----:B------:R-:W-:-:S05]  /*99c0*/  PRMT R3, R22, 0x8880, RZ ;  /* 0x0000888016037816 */ /* 0x000fca00000000ff */
[----:B------:R0:W-:Y:S01]  /*99d0*/  STG.E desc[UR36][R8.64], R3 ;  /* 0x0000000308007986 */ /* 0x0001e2000c101924 */
[----:B------:R-:W-:Y:S05]  /*99e0*/  BRA `(.L_x_32723) ;  /* 0x00000004003c7947 */ /* 0x000fea0003800000 */
.L_x_32730:
[----:B------:R-:W-:-:S13]  /*99f0*/  ISETP.GT.AND P0, PT, R0, 0xe, PT ;  /* 0x0000000e0000780c */ /* 0x000fda0003f04270 */
[----:B------:R-:W-:Y:S05]  /*9a00*/  @P0 BRA `(.L_x_32742) ;  /* 0x0000000000380947 */ /* 0x000fea0003800000 */
[----:B------:R-:W-:-:S13]  /*9a10*/  ISETP.NE.AND P0, PT, R0, 0xa, PT ;  /* 0x0000000a0000780c */ /* 0x000fda0003f05270 */
[----:B------:R-:W-:Y:S05]  /*9a20*/  @!P0 BRA `(.L_x_32743) ;  /* 0x0000000000188947 */ /* 0x000fea0003800000 */
[----:B------:R-:W-:-:S13]  /*9a30*/  ISETP.NE.AND P0, PT, R0, 0xb, PT ;  /* 0x0000000b0000780c */ /* 0x000fda0003f05270 */
[----:B------:R-:W-:Y:S05]  /*9a40*/  @P0 BRA `(.L_x_32722) ;  /* 0x0000000000400947 */ /* 0x000fea0003800000 */
[----:B------:R-:W-:-:S04]  /*9a50*/  LOP3.LUT P0, RZ, R22, 0xff, RZ, 0xc0, !PT ;  /* 0x000000ff16ff7812 */ /* 0x000fc8000780c0ff */
[----:B------:R-:W-:-:S05]  /*9a60*/  SEL R3, RZ, 0x1, !P0 ;  /* 0x00000001ff037807 */ /* 0x000fca0004000000 */
[----:B------:R3:W-:Y:S01]  /*9a70*/  STG.E.U8 desc[UR36][R8.64], R3 ;  /* 0x0000000308007986 */ /* 0x0007e2000c101124 */
[----:B------:R-:W-:Y:S05]  /*9a80*/  BRA `(.L_x_32723) ;  /* 0x0000000400147947 */ /* 0x000fea0003800000 */
.L_x_32743:
[----:B------:R-:W-:Y:S02]  /*9a90*/  PRMT R4, R22, 0x8880, RZ ;  /* 0x0000888016047816 */ /* 0x000fe400000000ff */
[----:B------:R-:W-:Y:S02]  /*9aa0*/  CS2R R6, SRZ ;  /* 0x0000000000067805 */ /* 0x000fe4000001ff00 */
[----:B------:R-:W-:-:S06]  /*9ab0*/  PRMT R4, R4, 0x7710, RZ ;  /* 0x0000771004047816 */ /* 0x000fcc00000000ff */
[----:B------:R-:W0:Y:S02]  /*9ac0*/  I2F.F64.S16 R4, R4 ;  /* 0x0000000400047312 */ /* 0x000e240000101c00 */
[----:B0-----:R4:W-:Y:S01]  /*9ad0*/  STG.E.128 desc[UR36][R8.64], R4 ;  /* 0x0000000408007986 */ /* 0x0019e2000c101d24 */
[----:B------:R-:W-:Y:S05]  /*9ae0*/  BRA `(.L_x_32723) ;  /* 0x0000000000fc7947 */ /* 0x000fea0003800000 */
.L_x_32742:
[----:B------:R-:W-:-:S13]  /*9af0*/  ISETP.NE.AND P0, PT, R0, 0xf, PT ;  /* 0x0000000f0000780c */ /* 0x000fda0003f05270 */
[----:B------:R-:W-:Y:S05]  /*9b00*/  @!P0 BRA `(.L_x_32744) ;  /* 0x0000000000e88947 */ /* 0x000fea0003800000 */
[----:B------:R-:W-:-:S13]  /*9b10*/  ISETP.NE.AND P0, PT, R0, 0x17, PT ;  /* 0x000000170000780c */ /* 0x000fda0003f05270 */
[----:B------:R-:W-:Y:S05]  /*9b20*/  @!P0 BRA `(.L_x_32745) ;  /* 0x0000000000908947 */ /* 0x000fea0003800000 */
[----:B------:R-:W-:-:S13]  /*9b30*/  ISETP.NE.AND P0, PT, R0, 0x18, PT ;  /* 0x000000180000780c */ /* 0x000fda0003f05270 */
[----:B------:R-:W-:Y:S05]  /*9b40*/  @!P0 BRA `(.L_x_32746) ;  /* 0x0000000000448947 */ /* 0x000fea0003800000 */
.L_x_32722:
        /* <DEDUP_REMOVED lines=16> */
.L_x_32747:
[----:B------:R-:W-:Y:S05]  /*9c50*/  BRA `(.L_x_32723) ;  /* 0x0000000000a07947 */ /* 0x000fea0003800000 */
.L_x_32746:
        /* <DEDUP_REMOVED lines=13> */
.L_x_32749:
[----:B------:R-:W-:Y:S05]  /*9d30*/  BSYNC.RECONVERGENT B0 ;  /* 0x0000000000007941 */ /* 0x000fea0003800200 */
.L_x_32748:
[----:B------:R-:W-:-:S05]  /*9d40*/  LOP3.LUT R3, R0, 0x80, R3, 0xf8, !PT ;  /* 0x0000008000037812 */ /* 0x000fca00078ef803 */
[----:B------:R1:W-:Y:S01]  /*9d50*/  STG.E.U8 desc[UR36][R8.64], R3 ;  /* 0x0000000308007986 */ /* 0x0003e2000c101124 */
[----:B------:R-:W-:Y:S05]  /*9d60*/  BRA `(.L_x_32723) ;  /* 0x00000000005c7947 */ /* 0x000fea0003800000 */
.L_x_32745:
        /* <DEDUP_REMOVED lines=12> */
.L_x_32751:
[----:B------:R-:W-:Y:S01]  /*9e30*/  IMAD.MOV.U32 R0, RZ, RZ, 0x7f ;  /* 0x0000007fff007424 */ /* 0x000fe200078e00ff */
[----:B------:R-:W-:-:S04]  /*9e40*/  ISETP.GT.U32.AND P0, PT, R3, 0x7f800000, PT ;  /* 0x7f8000000300780c */ /* 0x000fc80003f04070 */
[----:B------:R-:W-:-:S09]  /*9e50*/  SEL R0, R0, 0x7c, P0 ;  /* 0x0000007c00007807 */ /* 0x000fd20000000000 */
.L_x_32752:
[----:B------:R-:W-:Y:S05]  /*9e60*/  BSYNC.RECONVERGENT B0 ;  /* 0x0000000000007941 */ /* 0x000fea0003800200 */
.L_x_32750:
[----:B------:R-:W-:-:S04]  /*9e70*/  SHF.R.U32.HI R3, RZ, 0x18, R5 ;  /* 0x00000018ff037819 */ /* 0x000fc80000011605 */
[----:B------:R-:W-:-:S05]  /*9e80*/  LOP3.LUT R3, R0, 0x80, R3, 0xf8, !PT ;  /* 0x0000008000037812 */ /* 0x000fca00078ef803 */
[----:B------:R0:W-:Y:S01]  /*9e90*/  STG.E.U8 desc[UR36][R8.64], R3 ;  /* 0x0000000308007986 */ /* 0x0001e2000c101124 */
[----:B------:R-:W-:Y:S05]  /*9ea0*/  BRA `(.L_x_32723) ;  /* 0x00000000000c7947 */ /* 0x000fea0003800000 */
.L_x_32744:
[----:B------:R-:W0:Y:S02]  /*9eb0*/  I2F.S8 R0, R22 ;  /* 0x0000001600007306 */ /* 0x000e240000001400 */
[----:B0-----:R-:W-:-:S05]  /*9ec0*/  F2FP.BF16.F32.PACK_AB R0, RZ, R0 ;  /* 0x00000000ff00723e */ /* 0x001fca00000010ff */
[----:B------:R2:W-:Y:S02]  /*9ed0*/  STG.E.U16 desc[UR36][R8.64], R0 ;  /* 0x0000000008007986 */ /* 0x0005e4000c101524 */
.L_x_32723:
[----:B------:R-:W-:-:S07]  /*9ee0*/  VIADD R25, R25, 0x80 ;  /* 0x0000008019197836 */ /* 0x000fce0000000000 */
.L_x_32680:
[----:B------:R-:W-:-:S13]  /*9ef0*/  ISETP.GE.AND P0, PT, R25, R16, PT ;  /* 0x000000101900720c */ /* 0x000fda0003f06270 */
[----:B------:R-:W-:Y:S05]  /*9f00*/  @P0 BREAK.RELIABLE B6 ;  /* 0x0000000000060942 */ /* 0x000fea0003800100 */
[----:B------:R-:W-:Y:S05]  /*9f10*/  @P0 BRA `(.L_x_32717) ;  /* 0x0000000c00e00947 */ /* 0x000fea0003800000 */
[----:B------:R-:W-:Y:S05]  /*9f20*/  BSYNC.RELIABLE B6 ;  /* 0x0000000000067941 */ /* 0x000fea0003800100 */
.L_x_32679:
        /* <DEDUP_REMOVED lines=20> */
.L_x_32756:
[----:B------:R0:W-:Y:S01]  /*a070*/  STG.E.U8 desc[UR36][R8.64], R17 ;  /* 0x0000001108007986 */ /* 0x0001e2000c101124 */
[----:B------:R-:W-:Y:S05]  /*a080*/  BRA `(.L_x_32758) ;  /* 0x0000000c00807947 */ /* 0x000fea0003800000 */
.L_x_32755:
        /* <DEDUP_REMOVED lines=12> */
.L_x_32760:
[----:B------:R-:W-:-:S04]  /*a150*/  LOP3.LUT R17, R17, 0xffff, RZ, 0xc0, !PT ;  /* 0x0000ffff11117812 */ /* 0x000fc800078ec0ff */
[----:B------:R-:W-:-:S05]  /*a160*/  PRMT R3, R17, 0x8880, RZ ;  /* 0x0000888011037816 */ /* 0x000fca00000000ff */
[----:B------:R0:W-:Y:S01]  /*a170*/  STG.E desc[UR36][R8.64], R3 ;  /* 0x0000000308007986 */ /* 0x0001e2000c101924 */
[----:B------:R-:W-:Y:S05]  /*a180*/  BRA `(.L_x_32758) ;  /* 0x0000000c00407947 */ /* 0x000fea0003800000 */
.L_x_32759:
[----:B------:R-:W-:-:S04]  /*a190*/  PRMT R3, R17, 0x8880, RZ ;  /* 0x0000888011037816 */ /* 0x000fc800000000ff */
[----:B------:R-:W-:-:S05]  /*a1a0*/  PRMT R3, R3, 0x7710, RZ ;  /* 0x0000771003037816 */ /* 0x000fca00000000ff */
[----:B------:R0:W-:Y:S01]  /*a1b0*/  STG.E.U16 desc[UR36][R8.64], R3 ;  /* 0x0000000308007986 */ /* 0x0001e2000c101524 */
[----:B------:R-:W-:Y:S05]  /*a1c0*/  BRA `(.L_x_32758) ;  /* 0x0000000c00307947 */ /* 0x000fea0003800000 */
.L_x_32754:
        /* <DEDUP_REMOVED lines=9> */
.L_x_32762:
[----:B------:R-:W0:Y:S02]  /*a260*/  I2F.S8 R0, R17 ;  /* 0x0000001100007306 */ /* 0x000e240000001400 */
[----:B0-----:R-:W-:-:S05]  /*a270*/  F2FP.F16.F32.PACK_AB R0, RZ, R0 ;  /* 0x00000000ff00723e */ /* 0x001fca00000000ff */
[----:B------:R0:W-:Y:S01]  /*a280*/  STG.E.U16 desc[UR36][R8.64], R0 ;  /* 0x0000000008007986 */ /* 0x0001e2000c101524 */
[----:B------:R-:W-:Y:S05]  /*a290*/  BRA `(.L_x_32758) ;  /* 0x0000000800fc7947 */ /* 0x000fea0003800000 */
.L_x_32761:
        /* <DEDUP_REMOVED lines=10> */
.L_x_32764:
[----:B------:R-:W0:Y:S02]  /*a340*/  I2F.S8 R17, R17 ;  /* 0x0000001100117306 */ /* 0x000e240000001400 */
[----:B0-----:R-:W-:-:S04]  /*a350*/  F2FP.F16.F32.PACK_AB R3, RZ, R17 ;  /* 0x00000011ff03723e */ /* 0x001fc800000000ff */
[----:B------:R-:W-:-:S05]  /*a360*/  PRMT R3, R3, 0x5410, RZ ;  /* 0x0000541003037816 */ /* 0x000fca00000000ff */
[----:B------:R0:W-:Y:S01]  /*a370*/  STG.E desc[UR36][R8.64], R3 ;  /* 0x0000000308007986 */ /* 0x0001e2000c101924 */
[----:B------:R-:W-:Y:S05]  /*a380*/  BRA `(.L_x_32758) ;  /* 0x0000000800c07947 */ /* 0x000fea0003800000 */
.L_x_32763:
[----:B------:R-:W-:-:S04]  /*a390*/  PRMT R4, R17, 0x8880, RZ ;  /* 0x0000888011047816 */ /* 0x000fc800000000ff */
[----:B------:R-:W-:-:S06]  /*a3a0*/  PRMT R4, R4, 0x7710, RZ ;  /* 0x0000771004047816 */ /* 0x000fcc00000000ff */
[----:B------:R-:W0:Y:S02]  /*a3b0*/  I2F.F64.S16 R4, R4 ;  /* 0x0000000400047312 */ /* 0x000e240000101c00 */
[----:B0-----:R0:W-:Y:S01]  /*a3c0*/  STG.E.64 desc[UR36][R8.64], R4 ;  /* 0x0000000408007986 */ /* 0x0011e2000c101b24 */
[----:B------:R-:W-:Y:S05]  /*a3d0*/  BRA `(.L_x_32758) ;  /* 0x0000000800ac7947 */ /* 0x000fea0003800000 */
.L_x_32753:
        /* <DEDUP_REMOVED lines=14> */
.L_x_32768:
        /* <DEDUP_REMOVED lines=17> */
.L_x_32771:
[----:B------:R-:W-:-:S04]  /*a5d0*/  SHF.R.U32.HI R3, RZ, 0x18, R17 ;  /* 0x00000018ff037819 */ /* 0x000fc80000011611 */
[----:B------:R-:W-:-:S04]  /*a5e0*/  LOP3.LUT R0, R0, 0x80, R3, 0xf8, !PT ;  /* 0x0000008000007812 */ /* 0x000fc800078ef803 */
[----:B------:R-:W-:-:S07]  /*a5f0*/  PRMT R4, R0, 0x7610, R4 ;  /* 0x0000761000047816 */ /* 0x000fce0000000004 */
.L_x_32770:
[----:B------:R-:W-:Y:S05]  /*a600*/  BSYNC.RECONVERGENT B0 ;  /* 0x0000000000007941 */ /* 0x000fea0003800200 */
.L_x_32769:
[----:B------:R0:W-:Y:S01]  /*a610*/  STG.E.U8 desc[UR36][R8.64], R4 ;  /* 0x0000000408007986 */ /* 0x0001e2000c101124 */
[----:B------:R-:W-:Y:S05]  /*a620*/  BRA `(.L_x_32758) ;  /* 0x0000000800187947 */ /* 0x000fea0003800000 */
.L_x_32767:
        /* <DEDUP_REMOVED lines=17> */
.L_x_32774:
[----:B------:R-:W-:-:S04]  /*a740*/  SHF.R.U32.HI R3, RZ, 0x18, R17 ;  /* 0x00000018ff037819 */ /* 0x000fc80000011611 */
[----:B------:R-:W-:-:S04]  /*a750*/  LOP3.LUT R0, R0, 0x80, R3, 0xf8, !PT ;  /* 0x0000008000007812 */ /* 0x000fc800078ef803 */
[----:B------:R-:W-:-:S07]  /*a760*/  PRMT R4, R0, 0x7610, R4 ;  /* 0x0000761000047816 */ /* 0x000fce0000000004 */
.L_x_32773:
[----:B------:R-:W-:Y:S05]  /*a770*/  BSYNC.RECONVERGENT B0 ;  /* 0x0000000000007941 */ /* 0x000fea0003800200 */
.L_x_32772:
[----:B------:R0:W-:Y:S01]  /*a780*/  STG.E.U8 desc[UR36][R8.64], R4 ;  /* 0x0000000408007986 */ /* 0x0001e2000c101124 */
[----:B------:R-:W-:Y:S05]  /*a790*/  BRA `(.L_x_32758) ;  /* 0x0000000400bc7947 */ /* 0x000fea0003800000 */
.L_x_32766:
        /* <DEDUP_REMOVED lines=22> */
.L_x_32776:
[----:B------:R-:W-:-:S04]  /*a900*/  LOP3.LUT R17, R17, 0xffff, RZ, 0xc0, !PT ;  /* 0x0000ffff11117812 */ /* 0x000fc800078ec0ff */
[----:B------:R-:W-:-:S05]  /*a910*/  PRMT R17, R17, 0x8880, RZ ;  /* 0x0000888011117816 */ /* 0x000fca00000000ff */
[----:B------:R-:W-:-:S05]  /*a920*/  IMAD.MOV.U32 R4, RZ, RZ, R17 ;  /* 0x000000ffff047224 */ /* 0x000fca00078e0011 */
[----:B------:R-:W-:-:S05]  /*a930*/  SHF.R.S32.HI R5, RZ, 0x1f, R4 ;  /* 0x0000001fff057819 */ /* 0x000fca0000011404 */
[----:B------:R0:W-:Y:S01]  /*a940*/  STG.E.64 desc[UR36][R8.64], R4 ;  /* 0x0000000408007986 */ /* 0x0001e2000c101b24 */
[----:B------:R-:W-:Y:S05]  /*a950*/  BRA `(.L_x_32758) ;  /* 0x00000004004c7947 */ /* 0x000fea0003800000 */
.L_x_32775:
[----:B------:R-:W-:-:S04]  /*a960*/  LOP3.LUT R17, R17, 0xffff, RZ, 0xc0, !PT ;  /* 0x0000ffff11117812 */ /* 0x000fc800078ec0ff */
[----:B------:R-:W-:-:S05]  /*a970*/  PRMT R3, R17, 0x8880, RZ ;  /* 0x0000888011037816 */ /* 0x000fca00000000ff */
[----:B------:R0:W-:Y:S01]  /*a980*/  STG.E desc[UR36][R8.64], R3 ;  /* 0x0000000308007986 */ /* 0x0001e2000c101924 */
[----:B------:R-:W-:Y:S05]  /*a990*/  BRA `(.L_x_32758) ;  /* 0x00000004003c7947 */ /* 0x000fea0003800000 */
.L_x_32765:
        /* <DEDUP_REMOVED lines=10> */
.L_x_32778:
[----:B------:R-:W-:Y:S02]  /*aa40*/  PRMT R4, R17, 0x8880, RZ ;  /* 0x0000888011047816 */ /* 0x000fe400000000ff */
[----:B------:R-:W-:Y:S02]  /*aa50*/  CS2R R6, SRZ ;  /* 0x0000000000067805 */ /* 0x000fe4000001ff00 */
[----:B------:R-:W-:-:S06]  /*aa60*/  PRMT R4, R4, 0x7710, RZ ;  /* 0x0000771004047816 */ /* 0x000fcc00000000ff */
[----:B------:R-:W0:Y:S02]  /*aa70*/  I2F.F64.S16 R4, R4 ;  /* 0x0000000400047312 */ /* 0x000e240000101c00 */
[----:B0-----:R3:W-:Y:S01]  /*aa80*/  STG.E.128 desc[UR36][R8.64], R4 ;  /* 0x0000000408007986 */ /* 0x0017e2000c101d24 */
[----:B------:R-:W-:Y:S05]  /*aa90*/  BRA `(.L_x_32758) ;  /* 0x0000000000fc7947 */ /* 0x000fea0003800000 */
.L_x_32777:
[----:B------:R-:W-:-:S13]  /*aaa0*/  ISETP.NE.AND P0, PT, R0, 0xf, PT ;  /* 0x0000000f0000780c */ /* 0x000fda0003f05270 */
[----:B------:R-:W-:Y:S05]  /*aab0*/  @!P0 BRA `(.L_x_32779) ;  /* 0x0000000000e88947 */ /* 0x000fea0003800000 */
[----:B------:R-:W-:-:S13]  /*aac0*/  ISETP.NE.AND P0, PT, R0, 0x17, PT ;  /* 0x000000170000780c */ /* 0x000fda0003f05270 */
[----:B------:R-:W-:Y:S05]  /*aad0*/  @!P0 BRA `(.L_x_32780) ;  /* 0x0000000000908947 */ /* 0x000fea0003800000 */
[----:B------:R-:W-:-:S13]  /*aae0*/  ISETP.NE.AND P0, PT, R0, 0x18, PT ;  /* 0x000000180000780c */ /* 0x000fda0003f05270 */
[----:B------:R-:W-:Y:S05]  /*aaf0*/  @!P0 BRA `(.L_x_32781) ;  /* 0x0000000000448947 */ /* 0x000fea0003800000 */
.L_x_32757:
        /* <DEDUP_REMOVED lines=16> */
.L_x_32782:
[----:B------:R-:W-:Y:S05]  /*ac00*/  BRA `(.L_x_32758) ;  /* 0x0000000000a07947 */ /* 0x000fea0003800000 */
.L_x_32781:
        /* <DEDUP_REMOVED lines=13> */
.L_x_32784:
[----:B------:R-:W-:Y:S05]  /*ace0*/  BSYNC.RECONVERGENT B0 ;  /* 0x0000000000007941 */ /* 0x000fea0003800200 */
.L_x_32783:
[----:B------:R-:W-:-:S05]  /*acf0*/  LOP3.LUT R3, R0, 0x80, R3, 0xf8, !PT ;  /* 0x0000008000037812 */ /* 0x000fca00078ef803 */
[----:B------:R1:W-:Y:S01]  /*ad00*/  STG.E.U8 desc[UR36][R8.64], R3 ;  /* 0x0000000308007986 */ /* 0x0003e2000c101124 */
[----:B------:R-:W-:Y:S05]  /*ad10*/  BRA `(.L_x_32758) ;  /* 0x00000000005c7947 */ /* 0x000fea0003800000 */
.L_x_32780:
        /* <DEDUP_REMOVED lines=12> */
.L_x_32786:
[----:B------:R-:W-:Y:S01]  /*ade0*/  IMAD.MOV.U32 R0, RZ, RZ, 0x7f ;  /* 0x0000007fff007424 */ /* 0x000fe200078e00ff */
[----:B------:R-:W-:-:S04]  /*adf0*/  ISETP.GT.U32.AND P0, PT, R3, 0x7f800000, PT ;  /* 0x7f8000000300780c */ /* 0x000fc80003f04070 */
[----:B------:R-:W-:-:S09]  /*ae00*/  SEL R0, R0, 0x7c, P0 ;  /* 0x0000007c00007807 */ /* 0x000fd20000000000 */
.L_x_32787:
[----:B------:R-:W-:Y:S05]  /*ae10*/  BSYNC.RECONVERGENT B0 ;  /* 0x0000000000007941 */ /* 0x000fea0003800200 */
.L_x_32785:
[----:B------:R-:W-:-:S04]  /*ae20*/  SHF.R.U32.HI R3, RZ, 0x18, R17 ;  /* 0x00000018ff037819 */ /* 0x000fc80000011611 */
[----:B------:R-:W-:-:S05]  /*ae30*/  LOP3.LUT R3, R0, 0x80, R3, 0xf8, !PT ;  /* 0x0000008000037812 */ /* 0x000fca00078ef803 */
[----:B------:R0:W-:Y:S01]  /*ae40*/  STG.E.U8 desc[UR36][R8.64], R3 ;  /* 0x0000000308007986 */ /* 0x0001e2000c101124 */
[----:B------:R-:W-:Y:S05]  /*ae50*/  BRA `(.L_x_32758) ;  /* 0x00000000000c7947 */ /* 0x000fea0003800000 */
.L_x_32779:
[----:B------:R-:W0:Y:S02]  /*ae60*/  I2F.S8 R0, R17 ;  /* 0x0000001100007306 */ /* 0x000e240000001400 */
[----:B0-----:R-:W-:-:S05]  /*ae70*/  F2FP.BF16.F32.PACK_AB R0, RZ, R0 ;  /* 0x00000000ff00723e */ /* 0x001fca00000010ff */
[----:B------:R2:W-:Y:S02]  /*ae80*/  STG.E.U16 desc[UR36][R8.64], R0 ;  /* 0x0000000008007986 */ /* 0x0005e4000c101524 */
.L_x_32758:
[----:B------:R-:W-:-:S07]  /*ae90*/  VIADD R25, R25, 0x80 ;  /* 0x0000008019197836 */ /* 0x000fce0000000000 */
.L_x_32717:
[----:B------:R-:W-:Y:S05]  /*aea0*/  BSYNC.RECONVERGENT B7 ;  /* 0x0000000000077941 */ /* 0x000fea0003800200 */
.L_x_32678:
        /* <DEDUP_REMOVED lines=21> */
.L_x_32791:
[----:B------:R-:W-:Y:S01]  /*b000*/  STG.E.U8 desc[UR36][R2.64], R18 ;  /* 0x0000001202007986 */ /* 0x000fe2000c101124 */
[----:B------:R-:W-:Y:S05]  /*b010*/  EXIT ;  /* 0x000000000000794d */ /* 0x000fea0003800000 */
.L_x_32790:
        /* <DEDUP_REMOVED lines=10> */
[----:B------:R-:W-:Y:S01]  /*b0c0*/  STG.E.64 desc[UR36][R2.64], R4 ;  /* 0x0000000402007986 */ /* 0x000fe2000c101b24 */
[----:B------:R-:W-:Y:S05]  /*b0d0*/  EXIT ;  /* 0x000000000000794d */ /* 0x000fea0003800000 */
.L_x_32794:
[----:B------:R-:W-:-:S04]  /*b0e0*/  LOP3.LUT R18, R18, 0xffff, RZ, 0xc0, !PT ;  /* 0x0000ffff12127812 */ /* 0x000fc800078ec0ff */
[----:B------:R-:W-:-:S05]  /*b0f0*/  PRMT R5, R18, 0x8880, RZ ;  /* 0x0000888012057816 */ /* 0x000fca00000000ff */
[----:B------:R-:W-:Y:S01]  /*b100*/  STG.E desc[UR36][R2.64], R5 ;  /* 0x0000000502007986 */ /* 0x000fe2000c101924 */
[----:B------:R-:W-:Y:S05]  /*b110*/  EXIT ;  /* 0x000000000000794d */ /* 0x000fea0003800000 */
.L_x_32793:
[----:B------:R-:W-:-:S04]  /*b120*/  PRMT R5, R18, 0x8880, RZ ;  /* 0x0000888012057816 */ /* 0x000fc800000000ff */
[----:B------:R-:W-:-:S05]  /*b130*/  PRMT R5, R5, 0x7710, RZ ;  /* 0x0000771005057816 */ /* 0x000fca00000000ff */
[----:B------:R-:W-:Y:S01]  /*b140*/  STG.E.U16 desc[UR36][R2.64], R5 ;  /* 0x0000000502007986 */ /* 0x000fe2000c101524 */
[----:B------:R-:W-:Y:S05]  /*b150*/  EXIT ;  /* 0x000000000000794d */ /* 0x000fea0003800000 */
.L_x_32789:
[----:B------:R-:W-:-:S13]  /*b160*/  ISETP.GT.AND P0, PT, R0, 0x6, PT ;  /* 0x000000060000780c */ /* 0x000fda0003f04270 */
[----:B------:R-:W-:Y:S05]  /*b170*/  @P0 BRA `(.L_x_32795) ;  /* 0x00000000002c0947 */ /* 0x000fea0003800000 */
[----:B------:R-:W-:-:S13]  /*b180*/  ISETP.NE.AND P0, PT, R0, 0x5, PT ;  /* 0x000000050000780c */ /* 0x000fda0003f05270 */
[----:B------:R-:W-:Y:S05]  /*b190*/  @!P0 BRA `(.L_x_32796) ;  /* 0x0000000000148947 */ /* 0x000fea0003800000 */
[----:B------:R-:W-:-:S13]  /*b1a0*/  ISETP.NE.AND P0, PT, R0, 0x6, PT ;  /* 0x000000060000780c */ /* 0x000fda0003f05270 */
[----:B------:R-:W-:Y:S05]  /*b1b0*/  @P0 BRA `(.L_x_32792) ;  /* 0x0000000800340947 */ /* 0x000fea0003800000 */
[----:B------:R-:W0:Y:S02]  /*b1c0*/  I2F.S8 R5, R18 ;  /* 0x0000001200057306 */ /* 0x000e240000001400 */
[----:B0-----:R-:W-:Y:S01]  /*b1d0*/  STG.E desc[UR36][R2.64], R5 ;  /* 0x0000000502007986 */ /* 0x001fe2000c101924 */
[----:B------:R-:W-:Y:S05]  /*b1e0*/  EXIT ;  /* 0x000000000000794d */ /* 0x000fea0003800000 */
.L_x_32796:
[----:B------:R-:W0:Y:S02]  /*b1f0*/  I2F.S8 R0, R18 ;  /* 0x0000001200007306 */ /* 0x000e240000001400 */
[----:B0-----:R-:W-:-:S05]  /*b200*/  F2FP.F16.F32.PACK_AB R0, RZ, R0 ;  /* 0x00000000ff00723e */ /* 0x001fca00000000ff */
[----:B------:R-:W-:Y:S01]  /*b210*/  STG.E.U16 desc[UR36][R2.64], R0 ;  /* 0x0000000002007986 */ /* 0x000fe2000c101524 */
[----:B------:R-:W-:Y:S05]  /*b220*/  EXIT ;  /* 0x000000000000794d */ /* 0x000fea0003800000 */
.L_x_32795:
        /* <DEDUP_REMOVED lines=8> */
[----:B0-----:R-:W-:Y:S01]  /*b2b0*/  STG.E.64 desc[UR36][R2.64], R18 ;  /* 0x0000001202007986 */ /* 0x001fe2000c101b24 */
[----:B------:R-:W-:Y:S05]  /*b2c0*/  EXIT ;  /* 0x000000000000794d */ /* 0x000fea0003800000 */
.L_x_32798:
[----:B------:R-:W0:Y:S02]  /*b2d0*/  I2F.S8 R18, R18 ;  /* 0x0000001200127306 */ /* 0x000e240000001400 */
[----:B0-----:R-:W-:-:S04]  /*b2e0*/  F2FP.F16.F32.PACK_AB R5, RZ, R18 ;  /* 0x00000012ff05723e */ /* 0x001fc800000000ff */
[----:B------:R-:W-:-:S05]  /*b2f0*/  PRMT R5, R5, 0x5410, RZ ;  /* 0x0000541005057816 */ /* 0x000fca00000000ff */
[----:B------:R-:W-:Y:S01]  /*b300*/  STG.E desc[UR36][R2.64], R5 ;  /* 0x0000000502007986 */ /* 0x000fe2000c101924 */
[----:B------:R-:W-:Y:S05]  /*b310*/  EXIT ;  /* 0x000000000000794d */ /* 0x000fea0003800000 */
.L_x_32797:
[----:B------:R-:W-:-:S04]  /*b320*/  PRMT R4, R18, 0x8880, RZ ;  /* 0x0000888012047816 */ /* 0x000fc800000000ff */
[----:B------:R-:W-:-:S06]  /*b330*/  PRMT R4, R4, 0x7710, RZ ;  /* 0x0000771004047816 */ /* 0x000fcc00000000ff */
[----:B------:R-:W0:Y:S02]  /*b340*/  I2F.F64.S16 R4, R4 ;  /* 0x0000000400047312 */ /* 0x000e240000101c00 */
[----:B0-----:R-:W-:Y:S01]  /*b350*/  STG.E.64 desc[UR36][R2.64], R4 ;  /* 0x0000000402007986 */ /* 0x001fe2000c101b24 */
[----:B------:R-:W-:Y:S05]  /*b360*/  EXIT ;  /* 0x000000000000794d */ /* 0x000fea0003800000 */
.L_x_32788:
        /* <DEDUP_REMOVED lines=12> */
[----:B------:R-:W-:Y:S01]  /*b430*/  STG.E.U16 desc[UR36][R2.64], R5 ;  /* 0x0000000502007986 */ /* 0x000fe2000c101524 */
[----:B------:R-:W-:Y:S05]  /*b440*/  EXIT ;  /* 0x000000000000794d */ /* 0x000fea0003800000 */
.L_x_32802:
        /* <DEDUP_REMOVED lines=18> */
.L_x_32805:
[----:B------:R-:W-:-:S04]  /*b570*/  SHF.R.U32.HI R5, RZ, 0x18, R5 ;  /* 0x00000018ff057819 */ /* 0x000fc80000011605 */
[----:B------:R-:W-:-:S07]  /*b580*/  LOP3.LUT R0, R0, 0x80, R5, 0xf8, !PT ;  /* 0x0000008000007812 */ /* 0x000fce00078ef805 */
.L_x_32804:
[----:B------:R-:W-:Y:S05]  /*b590*/  BSYNC.RECONVERGENT B0 ;  /* 0x0000000000007941 */ /* 0x000fea0003800200 */
.L_x_32803:
[----:B------:R-:W-:Y:S01]  /*b5a0*/  STG.E.U8 desc[UR36][R2.64], R0 ;  /* 0x0000000002007986 */ /* 0x000fe2000c101124 */
[----:B------:R-:W-:Y:S05]  /*b5b0*/  EXIT ;  /* 0x000000000000794d */ /* 0x000fea0003800000 */
.L_x_32801:
        /* <DEDUP_REMOVED lines=18> */
.L_x_32808:
[----:B------:R-:W-:-:S04]  /*b6e0*/  SHF.R.U32.HI R5, RZ, 0x18, R5 ;  /* 0x00000018ff057819 */ /* 0x000fc80000011605 */
[----:B------:R-:W-:-:S07]  /*b6f0*/  LOP3.LUT R0, R0, 0x80, R5, 0xf8, !PT ;  /* 0x0000008000007812 */ /* 0x000fce00078ef805 */
.L_x_32807:
[----:B------:R-:W-:Y:S05]  /*b700*/  BSYNC.RECONVERGENT B0 ;  /* 0x0000000000007941 */ /* 0x000fea0003800200 */
.L_x_32806:
[----:B------:R-:W-:Y:S01]  /*b710*/  STG.E.U8 desc[UR36][R2.64], R0 ;  /* 0x0000000002007986 */ /* 0x000fe2000c101124 */
[----:B------:R-:W-:Y:S05]  /*b720*/  EXIT ;  /* 0x000000000000794d */ /* 0x000fea0003800000 */
.L_x_32800:
        /* <DEDUP_REMOVED lines=22> */
.L_x_32810:
[----:B------:R-:W-:-:S04]  /*b890*/  LOP3.LUT R18, R18, 0xffff, RZ, 0xc0, !PT ;  /* 0x0000ffff12127812 */ /* 0x000fc800078ec0ff */
[----:B------:R-:W-:-:S05]  /*b8a0*/  PRMT R18, R18, 0x8880, RZ ;  /* 0x0000888012127816 */ /* 0x000fca00000000ff */
[----:B------:R-:W-:-:S05]  /*b8b0*/  IMAD.MOV.U32 R4, RZ, RZ, R18 ;  /* 0x000000ffff047224 */ /* 0x000fca00078e0012 */
[----:B------:R-:W-:-:S05]  /*b8c0*/  SHF.R.S32.HI R5, RZ, 0x1f, R4 ;  /* 0x0000001fff057819 */ /* 0x000fca0000011404 */
[----:B------:R-:W-:Y:S01]  /*b8d0*/  STG.E.64 desc[UR36][R2.64], R4 ;  /* 0x0000000402007986 */ /* 0x000fe2000c101b24 */
[----:B------:R-:W-:Y:S05]  /*b8e0*/  EXIT ;  /* 0x000000000000794d */ /* 0x000fea0003800000 */
.L_x_32809:
[----:B------:R-:W-:-:S04]  /*b8f0*/  LOP3.LUT R18, R18, 0xffff, RZ, 0xc0, !PT ;  /* 0x0000ffff12127812 */ /* 0x000fc800078ec0ff */
[----:B------:R-:W-:-:S05]  /*b900*/  PRMT R5, R18, 0x8880, RZ ;  /* 0x0000888012057816 */ /* 0x000fca00000000ff */
[----:B------:R-:W-:Y:S01]  /*b910*/  STG.E desc[UR36][R2.64], R5 ;  /* 0x0000000502007986 */ /* 0x000fe2000c101924 */
[----:B------:R-:W-:Y:S05]  /*b920*/  EXIT ;  /* 0x000000000000794d */ /* 0x000fea0003800000 */
.L_x_32799:
        /* <DEDUP_REMOVED lines=8> */
[----:B------:R-:W-:Y:S01]  /*b9b0*/  STG.E.U8 desc[UR36][R2.64], R5 ;  /* 0x0000000502007986 */ /* 0x000fe2000c101124 */
[----:B------:R-:W-:Y:S05]  /*b9c0*/  EXIT ;  /* 0x000000000000794d */ /* 0x000fea0003800000 */
.L_x_32812:
[----:B------:R-:W-:Y:S02]  /*b9d0*/  PRMT R4, R18, 0x8880, RZ ;  /* 0x0000888012047816 */ /* 0x000fe400000000ff */
[----:B------:R-:W-:Y:S02]  /*b9e0*/  CS2R R6, SRZ ;  /* 0x0000000000067805 */ /* 0x000fe4000001ff00 */
[----:B------:R-:W-:-:S06]  /*b9f0*/  PRMT R4, R4, 0x7710, RZ ;  /* 0x0000771004047816 */ /* 0x000fcc00000000ff */
[----:B------:R-:W0:Y:S02]  /*ba00*/  I2F.F64.S16 R4, R4 ;  /* 0x0000000400047312 */ /* 0x000e240000101c00 */
[----:B0-----:R-:W-:Y:S01]  /*ba10*/  STG.E.128 desc[UR36][R2.64], R4 ;  /* 0x0000000402007986 */ /* 0x001fe2000c101d24 */
[----:B------:R-:W-:Y:S05]  /*ba20*/  EXIT ;  /* 0x000000000000794d */ /* 0x000fea0003800000 */
.L_x_32811:
[----:B------:R-:W-:-:S13]  /*ba30*/  ISETP.NE.AND P0, PT, R0, 0xf, PT ;  /* 0x0000000f0000780c */ /* 0x000fda0003f05270 */
[----:B------:R-:W-:Y:S05]  /*ba40*/  @!P0 BRA `(.L_x_32813) ;  /* 0x0000000000e88947 */ /* 0x000fea0003800000 */
[----:B------:R-:W-:-:S13]  /*ba50*/  ISETP.NE.AND P0, PT, R0, 0x17, PT ;  /* 0x000000170000780c */ /* 0x000fda0003f05270 */
[----:B------:R-:W-:Y:S05]  /*ba60*/  @!P0 BRA `(.L_x_32814) ;  /* 0x0000000000908947 */ /* 0x000fea0003800000 */
[----:B------:R-:W-:-:S13]  /*ba70*/  ISETP.NE.AND P0, PT, R0, 0x18, PT ;  /* 0x000000180000780c */ /* 0x000fda0003f05270 */
[----:B------:R-:W-:Y:S05]  /*ba80*/  @!P0 BRA `(.L_x_32815) ;  /* 0x0000000000448947 */ /* 0x000fea0003800000 */
.L_x_32792:
        /* <DEDUP_REMOVED lines=16> */
.L_x_32816:
[----:B------:R-:W-:Y:S05]  /*bb90*/  EXIT ;  /* 0x000000000000794d */ /* 0x000fea0003800000 */
.L_x_32815:
        /* <DEDUP_REMOVED lines=13> */
.L_x_32818:
[----:B------:R-:W-:Y:S05]  /*bc70*/  BSYNC.RECONVERGENT B0 ;  /* 0x0000000000007941 */ /* 0x000fea0003800200 */
.L_x_32817:
[----:B------:R-:W-:-:S05]  /*bc80*/  LOP3.LUT R5, R0, 0x80, R5, 0xf8, !PT ;  /* 0x0000008000057812 */ /* 0x000fca00078ef805 */
[----:B------:R-:W-:Y:S01]  /*bc90*/  STG.E.U8 desc[UR36][R2.64], R5 ;  /* 0x0000000502007986 */ /* 0x000fe2000c101124 */
[----:B------:R-:W-:Y:S05]  /*bca0*/  EXIT ;  /* 0x000000000000794d */ /* 0x000fea0003800000 */
.L_x_32814:
        /* <DEDUP_REMOVED lines=12> */
.L_x_32820:
[----:B------:R-:W-:Y:S01]  /*bd70*/  IMAD.MOV.U32 R0, RZ, RZ, 0x7f ;  /* 0x0000007fff007424 */ /* 0x000fe200078e00ff */
[----:B------:R-:W-:-:S04]  /*bd80*/  ISETP.GT.U32.AND P0, PT, R4, 0x7f800000, PT ;  /* 0x7f8000000400780c */ /* 0x000fc80003f04070 */
[----:B------:R-:W-:-:S09]  /*bd90*/  SEL R0, R0, 0x7c, P0 ;  /* 0x0000007c00007807 */ /* 0x000fd20000000000 */
.L_x_32821:
[----:B------:R-:W-:Y:S05]  /*bda0*/  BSYNC.RECONVERGENT B0 ;  /* 0x0000000000007941 */ /* 0x000fea0003800200 */
.L_x_32819:
[----:B------:R-:W-:-:S04]  /*bdb0*/  SHF.R.U32.HI R5, RZ, 0x18, R5 ;  /* 0x00000018ff057819 */ /* 0x000fc80000011605 */
[----:B------:R-:W-:-:S05]  /*bdc0*/  LOP3.LUT R5, R0, 0x80, R5, 0xf8, !PT ;  /* 0x0000008000057812 */ /* 0x000fca00078ef805 */
[----:B------:R-:W-:Y:S01]  /*bdd0*/  STG.E.U8 desc[UR36][R2.64], R5 ;  /* 0x0000000502007986 */ /* 0x000fe2000c101124 */
[----:B------:R-:W-:Y:S05]  /*bde0*/  EXIT ;  /* 0x000000000000794d */ /* 0x000fea0003800000 */
.L_x_32813:
[----:B------:R-:W0:Y:S02]  /*bdf0*/  I2F.S8 R0, R18 ;  /* 0x0000001200007306 */ /* 0x000e240000001400 */
[----:B0-----:R-:W-:-:S05]  /*be00*/  F2FP.BF16.F32.PACK_AB R0, RZ, R0 ;  /* 0x00000000ff00723e */ /* 0x001fca00000010ff */
[----:B------:R-:W-:Y:S01]  /*be10*/  STG.E.U16 desc[UR36][R2.64], R0 ;  /* 0x0000000002007986 */ /* 0x000fe2000c101524 */
[----:B------:R-:W-:Y:S05]  /*be20*/  EXIT ;  /* 0x000000000000794d */ /* 0x000fea0003800000 */
        .weak           $__internal_43_$__cuda_sm20_div_s16
        .type           $__internal_43_$__cuda_sm20_div_s16,@function
        .size           $__internal_43_$__cuda_sm20_div_s16,(.L_x_36992 - $__internal_43_$__cuda_sm20_div_s16)
$__internal_43_$__cuda_sm20_div_s16:
[----:B------:R-:W-:Y:S01]  /*be30*/  IABS R10, R3 ;  /* 0x00000003000a7213 */ /* 0x000fe20000000000 */
[----:B------:R-:W-:-:S03]  /*be40*/  IMAD.MOV.U32 R8, RZ, RZ, 0x4b800000 ;  /* 0x4b800000ff087424 */ /* 0x000fc600078e00ff */
[----:B------:R-:W0:Y:S02]  /*be50*/  I2F.U16 R5, R10 ;  /* 0x0000000a00057306 */ /* 0x000e240000101000 */
[C---:B0-----:R-:W-:Y:S02]  /*be60*/  FSETP.GEU.AND P1, PT, |R5|.reuse, 1.175494350822287508e-38, PT ;  /* 0x008000000500780b */ /* 0x041fe40003f2e200 */
[----:B------:R-:W-:Y:S02]  /*be70*/  FSETP.GT.AND P0, PT, |R5|, 8.50705917302346158658e+37, PT ;  /* 0x7e8000000500780b */ /* 0x000fe40003f04200 */
[----:B------:R-:W-:-:S04]  /*be80*/  FSEL R8, R8, 1, !P1 ;  /* 0x3f80000008087808 */ /* 0x000fc80004800000 */
[----:B------:R-:W-:Y:S02]  /*be90*/  FSEL R8, R8, 0.25, !P0 ;  /* 0x3e80000008087808 */ /* 0x000fe40004000000 */
[----:B------:R-:W-:-:S03]  /*bea0*/  ISETP.NE.AND P0, PT, R3, RZ, PT ;  /* 0x000000ff0300720c */ /* 0x000fc60003f05270 */
[----:B------:R-:W-:Y:S01]  /*beb0*/  FMUL R9, R5, R8 ;  /* 0x0000000805097220 */ /* 0x000fe20000400000 */
[-C--:B------:R-:W-:Y:S02]  /*bec0*/  IABS R5, R6.reuse ;  /* 0x0000000600057213 */ /* 0x080fe40000000000 */
[----:B------:R-:W-:-:S03]  /*bed0*/  LOP3.LUT R6, R3, R6, RZ, 0x3c, !PT ;  /* 0x0000000603067212 */ /* 0x000fc600078e3cff */
[----:B------:R-:W0:Y:S01]  /*bee0*/  MUFU.RCP R9, R9 ;  /* 0x0000000900097308 */ /* 0x000e220000001000 */
[----:B------:R-:W-:-:S05]  /*bef0*/  SHF.R.U32.HI R6, RZ, 0x1f, R6 ;  /* 0x0000001fff067819 */ /* 0x000fca0000011606 */
[----:B------:R-:W-:Y:S02]  /*bf00*/  IMAD.MOV R3, RZ, RZ, -R6 ;  /* 0x000000ffff037224 */ /* 0x000fe400078e0a06 */
[----:B------:R-:W1:Y:S01]  /*bf10*/  I2F.U16.RZ R5, R5 ;  /* 0x0000000500057306 */ /* 0x000e62000010d000 */
[----:B0-----:R-:W-:-:S04]  /*bf20*/  FMUL R8, R8, R9 ;  /* 0x0000000908087220 */ /* 0x001fc80000400000 */
[----:B------:R-:W-:-:S04]  /*bf30*/  VIADD R8, R8, 0x2 ;  /* 0x0000000208087836 */ /* 0x000fc80000000000 */
[----:B-1----:R-:W-:Y:S01]  /*bf40*/  FMUL.RZ R8, R5, R8 ;  /* 0x0000000805087220 */ /* 0x002fe2000040c000 */
[----:B------:R-:W-:-:S05]  /*bf50*/  IMAD.MOV.U32 R5, RZ, RZ, 0x0 ;  /* 0x00000000ff057424 */ /* 0x000fca00078e00ff */
[----:B------:R-:W0:Y:S02]  /*bf60*/  F2I.U32.TRUNC.NTZ R8, R8 ;  /* 0x0000000800087305 */ /* 0x000e24000020f000 */
[----:B0-----:R-:W-:-:S05]  /*bf70*/  LOP3.LUT R3, R3, 0xffff, R8, 0x78, !PT ;  /* 0x0000ffff03037812 */ /* 0x001fca00078e7808 */
[----:B------:R-:W-:Y:S02]  /*bf80*/  IMAD.IADD R3, R6, 0x1, R3 ;  /* 0x0000000106037824 */ /* 0x000fe400078e0203 */
[----:B------:R-:W-:Y:S01]  /*bf90*/  @!P0 IMAD.MOV.U32 R3, RZ, RZ, -0x1 ;  /* 0xffffffffff038424 */ /* 0x000fe200078e00ff */
[----:B------:R-:W-:Y:S06]  /*bfa0*/  RET.REL.NODEC R4 `(_ZN2at6native27unrolled_elementwise_kernelINS0_13BinaryFunctorIaaaZZZNS0_15binary_internal21div_floor_kernel_cudaERNS_18TensorIteratorBaseEENKUlvE_clEvENKUlvE0_clEvEUlaaE_EESt5arrayIPcLm3EELi4E23TrivialOffsetCalculatorILi2EjESD_ILi1EjENS0_6memory12LoadWithCastILi2EEENSG_13StoreWithCastILi1EEEEEviT_T0_T2_T3_T4_T5_) ;  /* 0xffffff4004147950 */ /* 0x000fec0003c3ffff */
.L_x_32822:
        /* <DEDUP_REMOVED lines=13> */
.L_x_36992:


//--------------------- .text._ZN2at6native18elementwise_kernelILi128ELi4EZNS0_22gpu_kernel_impl_nocastINS0_13BinaryFunctorIaaaZZZNS0_15binary_internal21div_floor_kernel_cudaERNS_18TensorIteratorBaseEENKUlvE_clEvENKUlvE0_clEvEUlaaE_EEEEvS6_RKT_EUliE_EEviT1_ --------------------------
	.section	.text._ZN2at6native18elementwise_kernelILi128ELi4EZNS0_22gpu_kernel_impl_nocastINS0_13BinaryFunctorIaaaZZZNS0_15binary_internal21div_floor_kernel_cudaERNS_18TensorIteratorBaseEENKUlvE_clEvENKUlvE0_clEvEUlaaE_EEEEvS6_RKT_EUliE_EEviT1_,"ax",@progbits
	.align	128
        .global         _ZN2at6native18elementwise_kernelILi128ELi4EZNS0_22gpu_kernel_impl_nocastINS0_13BinaryFunctorIaaaZZZNS0_15binary_internal21div_floor_kernel_cudaERNS_18TensorIteratorBaseEENKUlvE_clEvENKUlvE0_clEvEUlaaE_EEEEvS6_RKT_EUliE_EEviT1_
        .type           _ZN2at6native18elementwise_kernelILi128ELi4EZNS0_22gpu_kernel_impl_nocastINS0_13BinaryFunctorIaaaZZZNS0_15binary_internal21div_floor_kernel_cudaERNS_18TensorIteratorBaseEENKUlvE_clEvENKUlvE0_clEvEUlaaE_EEEEvS6_RKT_EUliE_EEviT1_,@function
        .size           _ZN2at6native18elementwise_kernelILi128ELi4EZNS0_22gpu_kernel_impl_nocastINS0_13BinaryFunctorIaaaZZZNS0_15binary_internal21div_floor_kernel_cudaERNS_18TensorIteratorBaseEENKUlvE_clEvENKUlvE0_clEvEUlaaE_EEEEvS6_RKT_EUliE_EEviT1_,(.L_x_36993 - _ZN2at6native18elementwise_kernelILi128ELi4EZNS0_22gpu_kernel_impl_nocastINS0_13BinaryFunctorIaaaZZZNS0_15binary_internal21div_floor_kernel_cudaERNS_18TensorIteratorBaseEENKUlvE_clEvENKUlvE0_clEvEUlaaE_EEEEvS6_RKT_EUliE_EEviT1_)
        .other          _ZN2at6native18elementwise_kernelILi128ELi4EZNS0_22gpu_kernel_impl_nocastINS0_13BinaryFunctorIaaaZZZNS0_15binary_internal21div_floor_kernel_cudaERNS_18TensorIteratorBaseEENKUlvE_clEvENKUlvE0_clEvEUlaaE_EEEEvS6_RKT_EUliE_EEviT1_,@"STO_CUDA_ENTRY STV_DEFAULT"
_ZN2at6native18elementwise_kernelILi128ELi4EZNS0_22gpu_kernel_impl_nocastINS0_13BinaryFunctorIaaaZZZNS0_15binary_internal21div_floor_kernel_cudaERNS_18TensorIteratorBaseEENKUlvE_clEvENKUlvE0_clEvEUlaaE_EEEEvS6_RKT_EUliE_EEviT1_:
.text._ZN2at6native18elementwise_kernelILi128ELi4EZNS0_22gpu_kernel_impl_nocastINS0_13BinaryFunctorIaaaZZZNS0_15binary_internal21div_floor_kernel_cudaERNS_18TensorIteratorBaseEENKUlvE_clEvENKUlvE0_clEvEUlaaE_EEEEvS6_RKT_EUliE_EEviT1_:
        /* <DEDUP_REMOVED lines=15> */
[----:B0-----:R-:W2:Y:S04]  /*00f0*/  LDG.E.U8 R5, desc[UR6][R4.64] ;  /* 0x0000000604057981 */ /* 0x001ea8000c1e1100 */
[----:B-1----:R-:W2:Y:S02]  /*0100*/  LDG.E.U8 R0, desc[UR6][R6.64] ;  /* 0x0000000606007981 */ /* 0x002ea4000c1e1100 */
[----:B--2---:R-:W-:-:S04]  /*0110*/  LOP3.LUT R2, R0, R5, RZ, 0x3c, !PT ;  /* 0x0000000500027212 */ /* 0x004fc800078e3cff */
[----:B------:R-:W-:-:S04]  /*0120*/  PRMT R2, R2, 0x8880, RZ ;  /* 0x0000888002027816 */ /* 0x000fc800000000ff */
[----:B------:R-:W-:-:S13]  /*0130*/  ISETP.GT.AND P0, PT, R2, -0x1, PT ;  /* 0xffffffff0200780c */ /* 0x000fda0003f04270 */
[----:B------:R-:W-:Y:S05]  /*0140*/  @P0 BRA `(.L_x_32826) ;  /* 0x0000000000480947 */ /* 0x000fea0003800000 */
[C---:B------:R-:W-:Y:S02]  /*0150*/  PRMT R2, R5.reuse, 0x8880, RZ ;  /* 0x0000888005027816 */ /* 0x040fe400000000ff */
[----:B------:R-:W-:Y:S02]  /*0160*/  PRMT R6, R5, 0x8880, RZ ;  /* 0x0000888005067816 */ /* 0x000fe400000000ff */
[----:B------:R-:W-:Y:S02]  /*0170*/  PRMT R5, R0, 0x8880, RZ ;  /* 0x0000888000057816 */ /* 0x000fe400000000ff */
[----:B------:R-:W-:Y:S02]  /*0180*/  PRMT R2, R2, 0x7710, RZ ;  /* 0x0000771002027816 */ /* 0x000fe400000000ff */
[----:B------:R-:W-:-:S07]  /*0190*/  MOV R4, 0x1b0 ;  /* 0x000001b000047802 */ /* 0x000fce0000000f00 */
[----:B------:R-:W-:Y:S05]  /*01a0*/  CALL.REL.NOINC `($__internal_44_$__cuda_sm20_div_s16) ;  /* 0x0000006800b47944 */ /* 0x000fea0003c00000 */
[----:B------:R-:W-:Y:S02]  /*01b0*/  PRMT R5, R0, 0x8880, RZ ;  /* 0x0000888000057816 */ /* 0x000fe400000000ff */
[----:B------:R-:W-:-:S05]  /*01c0*/  PRMT R0, R6, 0x9910, RZ ;  /* 0x0000991006007816 */ /* 0x000fca00000000ff */
[----:B------:R-:W-:-:S05]  /*01d0*/  IMAD R0, R5, R0, RZ ;  /* 0x0000000005007224 */ /* 0x000fca00078e02ff */
[----:B------:R-:W-:-:S04]  /*01e0*/  IADD3 R0, PT, PT, RZ, -R0, RZ ;  /* 0x80000000ff007210 */ /* 0x000fc80007ffe0ff */
[----:B------:R-:W-:-:S04]  /*01f0*/  PRMT R5, R0, 0x7710, RZ ;  /* 0x0000771000057816 */ /* 0x000fc800000000ff */
[----:B------:R-:W-:-:S04]  /*0200*/  IADD3 R2, PT, PT, R2, R5, RZ ;  /* 0x0000000502027210 */ /* 0x000fc80007ffe0ff */
[----:B------:R-:W-:-:S04]  /*0210*/  PRMT R0, R2, 0x9910, RZ ;  /* 0x0000991002007816 */ /* 0x000fc800000000ff */
[----:B------:R-:W-:Y:S02]  /*0220*/  ISETP.NE.AND P0, PT, R0, RZ, PT ;  /* 0x000000ff0000720c */ /* 0x000fe40003f05270 */
[----:B------:R-:W-:-:S11]  /*0230*/  IADD3 R0, PT, PT, R6, -0x1, RZ ;  /* 0xffffffff06007810 */ /* 0x000fd60007ffe0ff */
[----:B------:R-:W-:-:S05]  /*0240*/  @!P0 IMAD.MOV R0, RZ, RZ, R6 ;  /* 0x000000ffff008224 */ /* 0x000fca00078e0206 */
[----:B------:R-:W-:Y:S01]  /*0250*/  PRMT R2, R0, 0x7610, R2 ;  /* 0x0000761000027816 */ /* 0x000fe20000000002 */
[----:B------:R-:W-:Y:S06]  /*0260*/  BRA `(.L_x_32827) ;  /* 0x0000000000147947 */ /* 0x000fec0003800000 */
.L_x_32826:
[----:B------:R-:W-:Y:S02]  /*0270*/  PRMT R6, R5, 0x8880, RZ ;  /* 0x0000888005067816 */ /* 0x000fe400000000ff */
[----:B------:R-:W-:Y:S02]  /*0280*/  PRMT R5, R0, 0x8880, RZ ;  /* 0x0000888000057816 */ /* 0x000fe400000000ff */
[----:B------:R-:W-:-:S07]  /*0290*/  MOV R4, 0x2b0 ;  /* 0x000002b000047802 */ /* 0x000fce0000000f00 */
[----:B------:R-:W-:Y:S05]  /*02a0*/  CALL.REL.NOINC `($__internal_44_$__cuda_sm20_div_s16) ;  /* 0x0000006800747944 */ /* 0x000fea0003c00000 */
[----:B------:R-:W-:-:S07]  /*02b0*/  PRMT R2, R6, 0x7610, R2 ;  /* 0x0000761006027816 */ /* 0x000fce0000000002 */
.L_x_32827:
[----:B------:R-:W0:Y:S01]  /*02c0*/  LDC.64 R4, c[0x0][0x5e8] ;  /* 0x00017a00ff047b82 */ /* 0x000e220000000a00 */
[----:B------:R-:W-:Y:S01]  /*02d0*/  IADD3 R3, PT, PT, R3, 0x80, RZ ;  /* 0x0000008003037810 */ /* 0x000fe20007ffe0ff */
[----:B0-----:R0:W-:Y:S06]  /*02e0*/  STG.E.U8 desc[UR6][R4.64], R2 ;  /* 0x0000000204007986 */ /* 0x0011ec000c101106 */
.L_x_32825:
[----:B------:R-:W-:Y:S05]  /*02f0*/  BSYNC.RECONVERGENT B0 ;  /* 0x0000000000007941 */ /* 0x000fea0003800200 */
.L_x_32824:
[----:B------:R-:W1:Y:S01]  /*0300*/  LDCU UR4, c[0x0][0x380] ;  /* 0x00007000ff0477ac */ /* 0x000e620008000800 */
[----:B------:R-:W-:Y:S01]  /*0310*/  BSSY.RECONVERGENT B0, `(.L_x_32828) ;  /* 0x0000025000007945 */ /* 0x000fe20003800200 */
[----:B-1----:R-:W-:-:S13]  /*0320*/  ISETP.GE.AND P0, PT, R3, UR4, PT ;  /* 0x0000000403007c0c */ /* 0x002fda000bf06270 */
[----:B------:R-:W-:Y:S05]  /*0330*/  @P0 BRA `(.L_x_32829) ;  /* 0x0000000000880947 */ /* 0x000fea0003800000 */
[----:B0-----:R-:W0:Y:S08]  /*0340*/  LDC.64 R4, c[0x0][0x5f0] ;  /* 0x00017c00ff047b82 */ /* 0x001e300000000a00 */
        /* <DEDUP_REMOVED lines=20> */
[----:B------:R-:W-:Y:S01]  /*0490*/  ISETP.NE.AND P0, PT, R0, RZ, PT ;  /* 0x000000ff0000720c */ /* 0x000fe20003f05270 */
[----:B------:R-:W-:-:S12]  /*04a0*/  VIADD R0, R6, 0xffffffff ;  /* 0xffffffff06007836 */ /* 0x000fd80000000000 */
[----:B------:R-:W-:-:S04]  /*04b0*/  @!P0 IADD3 R0, PT, PT, R6, RZ, RZ ;  /* 0x000000ff06008210 */ /* 0x000fc80007ffe0ff */
[----:B------:R-:W-:Y:S01]  /*04c0*/  PRMT R2, R0, 0x7610, R2 ;  /* 0x0000761000027816 */ /* 0x000fe20000000002 */
[----:B------:R-:W-:Y:S06]  /*04d0*/  BRA `(.L_x_32831) ;  /* 0x0000000000147947 */ /* 0x000fec0003800000 */
.L_x_32830:
[----:B------:R-:W-:Y:S02]  /*04e0*/  PRMT R6, R5, 0x8880, RZ ;  /* 0x0000888005067816 */ /* 0x000fe400000000ff */
[----:B------:R-:W-:Y:S02]  /*04f0*/  PRMT R5, R0, 0x8880, RZ ;  /* 0x0000888000057816 */ /* 0x000fe400000000ff */
[----:B------:R-:W-:-:S07]  /*0500*/  MOV R4, 0x520 ;  /* 0x0000052000047802 */ /* 0x000fce0000000f00 */
[----:B------:R-:W-:Y:S05]  /*0510*/  CALL.REL.NOINC `($__internal_44_$__cuda_sm20_div_s16) ;  /* 0x0000006400d87944 */ /* 0x000fea0003c00000 */
[----:B------:R-:W-:-:S07]  /*0520*/  PRMT R2, R6, 0x7610, R2 ;  /* 0x0000761006027816 */ /* 0x000fce0000000002 */
.L_x_32831:
[----:B------:R-:W0:Y:S01]  /*0530*/  LDC.64 R4, c[0x0][0x5e8] ;  /* 0x00017a00ff047b82 */ /* 0x000e220000000a00 */
[----:B------:R-:W-:Y:S01]  /*0540*/  IADD3 R3, PT, PT, R3, 0x80, RZ ;  /* 0x0000008003037810 */ /* 0x000fe20007ffe0ff */
[----:B0-----:R1:W-:Y:S06]  /*0550*/  STG.E.U8 desc[UR6][R4.64], R2 ;  /* 0x0000000204007986 */ /* 0x0013ec000c101106 */
.L_x_32829:
[----:B------:R-:W-:Y:S05]  /*0560*/  BSYNC.RECONVERGENT B0 ;  /* 0x0000000000007941 */ /* 0x000fea0003800200 */
.L_x_32828:
[----:B------:R-:W2:Y:S01]  /*0570*/  LDCU UR4, c[0x0][0x380] ;  /* 0x00007000ff0477ac */ /* 0x000ea20008000800 */
[----:B------:R-:W-:Y:S01]  /*0580*/  BSSY.RECONVERGENT B0, `(.L_x_32832) ;  /* 0x0000025000007945 */ /* 0x000fe20003800200 */
[----:B--2---:R-:W-:-:S13]  /*0590*/  ISETP.GE.AND P0, PT, R3, UR4, PT ;  /* 0x0000000403007c0c */ /* 0x004fda000bf06270 */
[----:B------:R-:W-:Y:S05]  /*05a0*/  @P0 BRA `(.L_x_32833) ;  /* 0x0000000000880947 */ /* 0x000fea0003800000 */
[----:B01----:R-:W0:Y:S08]  /*05b0*/  LDC.64 R4, c[0x0][0x5f0] ;  /* 0x00017c00ff047b82 */ /* 0x003e300000000a00 */
        /* <DEDUP_REMOVED lines=17> */
[----:B------:R-:W-:-:S05]  /*06d0*/  PRMT R5, R0, 0x7710, RZ ;  /* 0x0000771000057816 */ /* 0x000fca00000000ff */
[----:B------:R-:W-:-:S05]  /*06e0*/  IMAD.IADD R2, R2, 0x1, R5 ;  /* 0x0000000102027824 */ /* 0x000fca00078e0205 */
[----:B------:R-:W-:-:S04]  /*06f0*/  PRMT R0, R2, 0x9910, RZ ;  /* 0x0000991002007816 */ /* 0x000fc800000000ff */
[----:B------:R-:W-:Y:S02]  /*0700*/  ISETP.NE.AND P0, PT, R0, RZ, PT ;  /* 0x000000ff0000720c */ /* 0x000fe40003f05270 */
[----:B------:R-:W-:-:S11]  /*0710*/  IADD3 R0, PT, PT, R6, -0x1, RZ ;  /* 0xffffffff06007810 */ /* 0x000fd60007ffe0ff */
[----:B------:R-:W-:-:S04]  /*0720*/  @!P0 IADD3 R0, PT, PT, R6, RZ, RZ ;  /* 0x000000ff06008210 */ /* 0x000fc80007ffe0ff */
[----:B------:R-:W-:Y:S01]  /*0730*/  PRMT R2, R0, 0x7610, R2 ;  /* 0x0000761000027816 */ /* 0x000fe20000000002 */
[----:B------:R-:W-:Y:S06]  /*0740*/  BRA `(.L_x_32835) ;  /* 0x0000000000147947 */ /* 0x000fec0003800000 */
.L_x_32834:
[----:B------:R-:W-:Y:S02]  /*0750*/  PRMT R6, R5, 0x8880, RZ ;  /* 0x0000888005067816 */ /* 0x000fe400000000ff */
[----:B------:R-:W-:Y:S02]  /*0760*/  PRMT R5, R0, 0x8880, RZ ;  /* 0x0000888000057816 */ /* 0x000fe400000000ff */
[----:B------:R-:W-:-:S07]  /*0770*/  MOV R4, 0x790 ;  /* 0x0000079000047802 */ /* 0x000fce0000000f00 */
[----:B------:R-:W-:Y:S05]  /*0780*/  CALL.REL.NOINC `($__internal_44_$__cuda_sm20_div_s16) ;  /* 0x00000064003c7944 */ /* 0x000fea0003c00000 */
[----:B------:R-:W-:-:S07]  /*0790*/  PRMT R2, R6, 0x7610, R2 ;  /* 0x0000761006027816 */ /* 0x000fce0000000002 */
.L_x_32835:
[----:B------:R-:W0:Y:S01]  /*07a0*/  LDC.64 R4, c[0x0][0x5e8] ;  /* 0x00017a00ff047b82 */ /* 0x000e220000000a00 */
[----:B------:R-:W-:Y:S01]  /*07b0*/  IADD3 R3, PT, PT, R3, 0x80, RZ ;  /* 0x0000008003037810 */ /* 0x000fe20007ffe0ff */
[----:B0-----:R2:W-:Y:S06]  /*07c0*/  STG.E.U8 desc[UR6][R4.64], R2 ;  /* 0x0000000204007986 */ /* 0x0015ec000c101106 */
.L_x_32833:
[----:B------:R-:W-:Y:S05]  /*07d0*/  BSYNC.RECONVERGENT B0 ;  /* 0x0000000000007941 */ /* 0x000fea0003800200 */
.L_x_32832:
[----:B------:R-:W3:Y:S02]  /*07e0*/  LDCU UR4, c[0x0][0x380] ;  /* 0x00007000ff0477ac */ /* 0x000ee40008000800 */
[----:B---3--:R-:W-:-:S13]  /*07f0*/  ISETP.GE.AND P0, PT, R3, UR4, PT ;  /* 0x0000000403007c0c */ /* 0x008fda000bf06270 */
[----:B------:R-:W-:Y:S05]  /*0800*/  @P0 EXIT ;  /* 0x000000000000094d */ /* 0x000fea0003800000 */
[----:B012---:R-:W0:Y:S08]  /*0810*/  LDC.64 R4, c[0x0][0x5f0] ;  /* 0x00017c00ff047b82 */ /* 0x007e300000000a00 */
        /* <DEDUP_REMOVED lines=14> */
[C---:B------:R-:W-:Y:S02]  /*0900*/  PRMT R3, R6.reuse, 0x9910, RZ ;  /* 0x0000991006037816 */ /* 0x040fe400000000ff */
[----:B------:R-:W-:-:S03]  /*0910*/  IADD3 R5, PT, PT, R6, -0x1, RZ ;  /* 0xffffffff06057810 */ /* 0x000fc60007ffe0ff */
[----:B------:R-:W-:-:S04]  /*0920*/  IMAD R2, R2, R3, RZ ;  /* 0x0000000302027224 */ /* 0x000fc800078e02ff */
[----:B------:R-:W-:-:S05]  /*0930*/  IMAD.MOV R2, RZ, RZ, -R2 ;  /* 0x000000ffff027224 */ /* 0x000fca00078e0a02 */
[----:B------:R-:W-:-:S04]  /*0940*/  PRMT R3, R2, 0x7710, RZ ;  /* 0x0000771002037816 */ /* 0x000fc800000000ff */
[----:B------:R-:W-:Y:S02]  /*0950*/  IADD3 R0, PT, PT, R0, R3, RZ ;  /* 0x0000000300007210 */ /* 0x000fe40007ffe0ff */
[----:B------:R-:W0:Y:S02]  /*0960*/  LDC.64 R2, c[0x0][0x5e8] ;  /* 0x00017a00ff027b82 */ /* 0x000e240000000a00 */
[----:B------:R-:W-:-:S04]  /*0970*/  PRMT R0, R0, 0x9910, RZ ;  /* 0x0000991000007816 */ /* 0x000fc800000000ff */
[----:B------:R-:W-:-:S13]  /*0980*/  ISETP.NE.AND P0, PT, R0, RZ, PT ;  /* 0x000000ff0000720c */ /* 0x000fda0003f05270 */
[----:B------:R-:W-:-:S05]  /*0990*/  @!P0 IADD3 R5, PT, PT, R6, RZ, RZ ;  /* 0x000000ff06058210 */ /* 0x000fca0007ffe0ff */
[----:B0-----:R-:W-:Y:S01]  /*09a0*/  STG.E.U8 desc[UR6][R2.64], R5 ;  /* 0x0000000502007986 */ /* 0x001fe2000c101106 */
[----:B------:R-:W-:Y:S05]  /*09b0*/  EXIT ;  /* 0x000000000000794d */ /* 0x000fea0003800000 */
.L_x_32836:
[----:B------:R-:W-:Y:S02]  /*09c0*/  PRMT R6, R5, 0x8880, RZ ;  /* 0x0000888005067816 */ /* 0x000fe400000000ff */
[----:B------:R-:W-:Y:S02]  /*09d0*/  PRMT R5, R2, 0x8880, RZ ;  /* 0x0000888002057816 */ /* 0x000fe400000000ff */
[----:B------:R-:W-:-:S07]  /*09e0*/  MOV R4, 0xa00 ;  /* 0x00000a0000047802 */ /* 0x000fce0000000f00 */
[----:B------:R-:W-:Y:S05]  /*09f0*/  CALL.REL.NOINC `($__internal_44_$__cuda_sm20_div_s16) ;  /* 0x0000006000a07944 */ /* 0x000fea0003c00000 */
[----:B------:R-:W0:Y:S02]  /*0a00*/  LDC.64 R2, c[0x0][0x5e8] ;  /* 0x00017a00ff027b82 */ /* 0x000e240000000a00 */
[----:B0-----:R-:W-:Y:S01]  /*0a10*/  STG.E.U8 desc[UR6][R2.64], R6 ;  /* 0x0000000602007986 */ /* 0x001fe2000c101106 */
[----:B------:R-:W-:Y:S05]  /*0a20*/  EXIT ;  /* 0x000000000000794d */ /* 0x000fea0003800000 */
.L_x_32823:
        /* <DEDUP_REMOVED lines=355> */
.L_x_32839:
[----:B------:R-:W0:Y:S02]  /*2060*/  LDCU.128 UR8, c[0x0][0x5f0] ;  /* 0x0000be00ff0877ac */ /* 0x000e240008000c00 */
[----:B0-----:R-:W-:Y:S02]  /*2070*/  IADD3 R6, P0, PT, R6, UR8, RZ ;  /* 0x0000000806067c10 */ /* 0x001fe4000ff1e0ff */
[----:B------:R-:W-:Y:S02]  /*2080*/  IADD3 R4, P1, PT, R4, UR10, RZ ;  /* 0x0000000a04047c10 */ /* 0x000fe4000ff3e0ff */
[----:B------:R-:W-:Y:S02]  /*2090*/  IADD3.X R7, PT, PT, RZ, UR9, RZ, P0, !PT ;  /* 0x00000009ff077c10 */ /* 0x000fe400087fe4ff */
[----:B------:R-:W-:-:S04]  /*20a0*/  IADD3.X R5, PT, PT, RZ, UR11, RZ, P1, !PT ;  /* 0x0000000bff057c10 */ /* 0x000fc80008ffe4ff */
[----:B------:R-:W2:Y:S04]  /*20b0*/  LDG.E.U8 R7, desc[UR6][R6.64] ;  /* 0x0000000606077981 */ /* 0x000ea8000c1e1100 */
[----:B------:R-:W2:Y:S01]  /*20c0*/  LDG.E.U8 R10, desc[UR6][R4.64] ;  /* 0x00000006040a7981 */ /* 0x000ea2000c1e1100 */
[----:B------:R-:W-:Y:S01]  /*20d0*/  BSSY.RECONVERGENT B1, `(.L_x_32840) ;  /* 0x000001b000017945 */ /* 0x000fe20003800200 */
        /* <DEDUP_REMOVED lines=22> */
.L_x_32841:
[----:B------:R-:W-:Y:S02]  /*2240*/  PRMT R6, R7, 0x8880, RZ ;  /* 0x0000888007067816 */ /* 0x000fe400000000ff */
[----:B------:R-:W-:Y:S02]  /*2250*/  PRMT R5, R10, 0x8880, RZ ;  /* 0x000088800a057816 */ /* 0x000fe400000000ff */
[----:B------:R-:W-:-:S07]  /*2260*/  MOV R4, 0x2280 ;  /* 0x0000228000047802 */ /* 0x000fce0000000f00 */
[----:B------:R-:W-:Y:S05]  /*2270*/  CALL.REL.NOINC `($__internal_44_$__cuda_sm20_div_s16) ;  /* 0x0000004800807944 */ /* 0x000fea0003c00000 */
.L_x_32842:
[----:B------:R-:W-:Y:S05]  /*2280*/  BSYNC.RECONVERGENT B1 ;  /* 0x0000000000017941 */ /* 0x000fea0003800200 */
.L_x_32840:
[----:B------:R-:W0:Y:S01]  /*2290*/  LDCU.64 UR4, c[0x0][0x5e8] ;  /* 0x0000bd00ff0477ac */ /* 0x000e220008000a00 */
[----:B------:R-:W-:Y:S01]  /*22a0*/  VIADD R3, R3, 0x80 ;  /* 0x0000008003037836 */ /* 0x000fe20000000000 */
[----:B0-----:R-:W-:-:S04]  /*22b0*/  IADD3 R4, P0, PT, R11, UR4, RZ ;  /* 0x000000040b047c10 */ /* 0x001fc8000ff1e0ff */
[----:B------:R-:W-:-:S05]  /*22c0*/  IADD3.X R5, PT, PT, RZ, UR5, RZ, P0, !PT ;  /* 0x00000005ff057c10 */ /* 0x000fca00087fe4ff */
[----:B------:R0:W-:Y:S04]  /*22d0*/  STG.E.U8 desc[UR6][R4.64], R6 ;  /* 0x0000000604007986 */ /* 0x0001e8000c101106 */
.L_x_32838:
[----:B------:R-:W-:Y:S05]  /*22e0*/  BSYNC.RECONVERGENT B0 ;  /* 0x0000000000007941 */ /* 0x000fea0003800200 */
.L_x_32837:
[----:B------:R-:W1:Y:S01]  /*22f0*/  LDCU UR4, c[0x0][0x380] ;  /* 0x00007000ff0477ac */ /* 0x000e620008000800 */
[----:B------:R-:W-:Y:S01]  /*2300*/  BSSY.RECONVERGENT B0, `(.L_x_32843) ;  /* 0x0000187000007945 */ /* 0x000fe20003800200 */
[----:B-1----:R-:W-:-:S13]  /*2310*/  ISETP.GE.AND P0, PT, R3, UR4, PT ;  /* 0x0000000403007c0c */ /* 0x002fda000bf06270 */
[----:B------:R-:W-:Y:S05]  /*2320*/  @P0 BRA `(.L_x_32844) ;  /* 0x0000001800100947 */ /* 0x000fea0003800000 */
        /* <DEDUP_REMOVED lines=348> */
.L_x_32845:
[----:B------:R-:W0:Y:S02]  /*38f0*/  LDCU.128 UR8, c[0x0][0x5f0] ;  /* 0x0000be00ff0877ac */ /* 0x000e240008000c00 */
[----:B0-----:R-:W-:Y:S02]  /*3900*/  IADD3 R6, P0, PT, R6, UR8, RZ ;  /* 0x0000000806067c10 */ /* 0x001fe4000ff1e0ff */
[----:B------:R-:W-:-:S03]  /*3910*/  IADD3 R4, P1, PT, R4, UR10, RZ ;  /* 0x0000000a04047c10 */ /* 0x000fc6000ff3e0ff */
[----:B------:R-:W-:Y:S01]  /*3920*/  IMAD.X R7, RZ, RZ, UR9, P0 ;  /* 0x00000009ff077e24 */ /* 0x000fe200080e06ff */
[----:B------:R-:W-:-:S05]  /*3930*/  IADD3.X R5, PT, PT, RZ, UR11, RZ, P1, !PT ;  /* 0x0000000bff057c10 */ /* 0x000fca0008ffe4ff */
        /* <DEDUP_REMOVED lines=25> */
.L_x_32847:
[----:B------:R-:W-:Y:S02]  /*3ad0*/  PRMT R6, R7, 0x8880, RZ ;  /* 0x0000888007067816 */ /* 0x000fe400000000ff */
[----:B------:R-:W-:Y:S02]  /*3ae0*/  PRMT R5, R10, 0x8880, RZ ;  /* 0x000088800a057816 */ /* 0x000fe400000000ff */
[----:B------:R-:W-:-:S07]  /*3af0*/  MOV R4, 0x3b10 ;  /* 0x00003b1000047802 */ /* 0x000fce0000000f00 */
[----:B------:R-:W-:Y:S05]  /*3b00*/  CALL.REL.NOINC `($__internal_44_$__cuda_sm20_div_s16) ;  /* 0x00000030005c7944 */ /* 0x000fea0003c00000 */
.L_x_32848:
[----:B------:R-:W-:Y:S05]  /*3b10*/  BSYNC.RECONVERGENT B1 ;  /* 0x0000000000017941 */ /* 0x000fea0003800200 */
.L_x_32846:
[----:B------:R-:W0:Y:S01]  /*3b20*/  LDCU.64 UR4, c[0x0][0x5e8] ;  /* 0x0000bd00ff0477ac */ /* 0x000e220008000a00 */
[----:B------:R-:W-:Y:S02]  /*3b30*/  IADD3 R3, PT, PT, R3, 0x80, RZ ;  /* 0x0000008003037810 */ /* 0x000fe40007ffe0ff */
[----:B0-----:R-:W-:-:S04]  /*3b40*/  IADD3 R4, P0, PT, R11, UR4, RZ ;  /* 0x000000040b047c10 */ /* 0x001fc8000ff1e0ff */
[----:B------:R-:W-:-:S05]  /*3b50*/  IADD3.X R5, PT, PT, RZ, UR5, RZ, P0, !PT ;  /* 0x00000005ff057c10 */ /* 0x000fca00087fe4ff */
[----:B------:R1:W-:Y:S04]  /*3b60*/  STG.E.U8 desc[UR6][R4.64], R6 ;  /* 0x0000000604007986 */ /* 0x0003e8000c101106 */
.L_x_32844:
[----:B------:R-:W-:Y:S05]  /*3b70*/  BSYNC.RECONVERGENT B0 ;  /* 0x0000000000007941 */ /* 0x000fea0003800200 */
.L_x_32843:
[----:B------:R-:W2:Y:S01]  /*3b80*/  LDCU UR4, c[0x0][0x380] ;  /* 0x00007000ff0477ac */ /* 0x000ea20008000800 */
[----:B------:R-:W-:Y:S01]  /*3b90*/  BSSY.RECONVERGENT B0, `(.L_x_32849) ;  /* 0x0000187000007945 */ /* 0x000fe20003800200 */
[----:B--2---:R-:W-:-:S13]  /*3ba0*/  ISETP.GE.AND P0, PT, R3, UR4, PT ;  /* 0x0000000403007c0c */ /* 0x004fda000bf06270 */
[----:B------:R-:W-:Y:S05]  /*3bb0*/  @P0 BRA `(.L_x_32850) ;  /* 0x0000001800100947 */ /* 0x000fea0003800000 */
[----:B------:R-:W2:Y:S01]  /*3bc0*/  LDCU.64 UR4, c[0x0][0x390] ;  /* 0x00007200ff0477ac */ /* 0x000ea20008000a00 */
[----:B01----:R-:W-:Y:S01]  /*3bd0*/  MOV R5, R3 ;  /* 0x0000000300057202 */ /* 0x003fe20000000f00 */
[----:B------:R-:W-:Y:S01]  /*3be0*/  IMAD.MOV.U32 R4, RZ, RZ, RZ ;  /* 0x000000ffff047224 */ /* 0x000fe200078e00ff */
        /* <DEDUP_REMOVED lines=345> */
.L_x_32851:
        /* <DEDUP_REMOVED lines=20> */
[----:B------:R-:W-:-:S04]  /*52c0*/  IMAD R4, R4, R5, RZ ;  /* 0x0000000504047224 */ /* 0x000fc800078e02ff */
[----:B------:R-:W-:-:S05]  /*52d0*/  IMAD.MOV R4, RZ, RZ, -R4 ;  /* 0x000000ffff047224 */ /* 0x000fca00078e0a04 */
[----:B------:R-:W-:-:S04]  /*52e0*/  PRMT R5, R4, 0x7710, RZ ;  /* 0x0000771004057816 */ /* 0x000fc800000000ff */
[----:B------:R-:W-:-:S04]  /*52f0*/  IADD3 R12, PT, PT, R12, R5, RZ ;  /* 0x000000050c0c7210 */ /* 0x000fc80007ffe0ff */
[----:B------:R-:W-:-:S04]  /*5300*/  PRMT R4, R12, 0x9910, RZ ;  /* 0x000099100c047816 */ /* 0x000fc800000000ff */
[----:B------:R-:W-:Y:S02]  /*5310*/  ISETP.NE.AND P0, PT, R4, RZ, PT ;  /* 0x000000ff0400720c */ /* 0x000fe40003f05270 */
[----:B------:R-:W-:-:S11]  /*5320*/  IADD3 R4, PT, PT, R6, -0x1, RZ ;  /* 0xffffffff06047810 */ /* 0x000fd60007ffe0ff */
[----:B------:R-:W-:-:S04]  /*5330*/  @!P0 IADD3 R4, PT, PT, R6, RZ, RZ ;  /* 0x000000ff06048210 */ /* 0x000fc80007ffe0ff */
[----:B------:R-:W-:Y:S01]  /*5340*/  PRMT R6, R4, 0x7610, R6 ;  /* 0x0000761004067816 */ /* 0x000fe20000000006 */
[----:B------:R-:W-:Y:S06]  /*5350*/  BRA `(.L_x_32854) ;  /* 0x0000000000107947 */ /* 0x000fec0003800000 */
.L_x_32853:
[----:B------:R-:W-:Y:S02]  /*5360*/  PRMT R6, R7, 0x8880, RZ ;  /* 0x0000888007067816 */ /* 0x000fe400000000ff */
[----:B------:R-:W-:Y:S02]  /*5370*/  PRMT R5, R10, 0x8880, RZ ;  /* 0x000088800a057816 */ /* 0x000fe400000000ff */
[----:B------:R-:W-:-:S07]  /*5380*/  MOV R4, 0x53a0 ;  /* 0x000053a000047802 */ /* 0x000fce0000000f00 */
[----:B------:R-:W-:Y:S05]  /*5390*/  CALL.REL.NOINC `($__internal_44_$__cuda_sm20_div_s16) ;  /* 0x0000001800387944 */ /* 0x000fea0003c00000 */
.L_x_32854:
[----:B------:R-:W-:Y:S05]  /*53a0*/  BSYNC.RECONVERGENT B1 ;  /* 0x0000000000017941 */ /* 0x000fea0003800200 */
.L_x_32852:
[----:B------:R-:W0:Y:S01]  /*53b0*/  LDCU.64 UR4, c[0x0][0x5e8] ;  /* 0x0000bd00ff0477ac */ /* 0x000e220008000a00 */
[----:B------:R-:W-:Y:S01]  /*53c0*/  VIADD R3, R3, 0x80 ;  /* 0x0000008003037836 */ /* 0x000fe20000000000 */
[----:B0-----:R-:W-:-:S04]  /*53d0*/  IADD3 R4, P0, PT, R11, UR4, RZ ;  /* 0x000000040b047c10 */ /* 0x001fc8000ff1e0ff */
[----:B------:R-:W-:-:S05]  /*53e0*/  IADD3.X R5, PT, PT, RZ, UR5, RZ, P0, !PT ;  /* 0x00000005ff057c10 */ /* 0x000fca00087fe4ff */
[----:B------:R2:W-:Y:S04]  /*53f0*/  STG.E.U8 desc[UR6][R4.64], R6 ;  /* 0x0000000604007986 */ /* 0x0005e8000c101106 */
.L_x_32850:
[----:B------:R-:W-:Y:S05]  /*5400*/  BSYNC.RECONVERGENT B0 ;  /* 0x0000000000007941 */ /* 0x000fea0003800200 */
.L_x_32849:
[----:B------:R-:W3:Y:S02]  /*5410*/  LDCU UR4, c[0x0][0x380] ;  /* 0x00007000ff0477ac */ /* 0x000ee40008000800 */
[----:B---3--:R-:W-:-:S13]  /*5420*/  ISETP.GE.AND P0, PT, R3, UR4, PT ;  /* 0x0000000403007c0c */ /* 0x008fda000bf06270 */
[----:B------:R-:W-:Y:S05]  /*5430*/  @P0 EXIT ;  /* 0x000000000000094d */ /* 0x000fea0003800000 */
[----:B------:R-:W3:Y:S01]  /*5440*/  LDCU.64 UR4, c[0x0][0x390] ;  /* 0x00007200ff0477ac */ /* 0x000ee20008000a00 */
[----:B012---:R-:W-:Y:S02]  /*5450*/  MOV R4, RZ ;  /* 0x000000ff00047202 */ /* 0x007fe40000000f00 */
[----:B------:R-:W-:Y:S01]  /*5460*/  MOV R5, R3 ;  /* 0x0000000300057202 */ /* 0x000fe20000000f00 */
[----:B------:R-:W0:Y:S01]  /*5470*/  LDCU UR8, c[0x0][0x38c] ;  /* 0x00007180ff0877ac */ /* 0x000e220008000800 */
[----:B------:R-:W-:Y:S01]  /*5480*/  ISETP.NE.AND P0, PT, R2, RZ, PT ;  /* 0x000000ff0200720c */ /* 0x000fe20003f05270 */
[----:B------:R-:W1:Y:S01]  /*5490*/  LDCU.64 UR10, c[0x0][0x4b8] ;  /* 0x00009700ff0a77ac */ /* 0x000e620008000a00 */
[----:B---3--:R-:W-:Y:S01]  /*54a0*/  IMAD.HI.U32 R6, R3, UR4, R4 ;  /* 0x0000000403067c27 */ /* 0x008fe2000f8e0004 */
        /* <DEDUP_REMOVED lines=341> */
.L_x_32855:
[----:B------:R-:W0:Y:S01]  /*6a00*/  LDCU.128 UR8, c[0x0][0x5f0] ;  /* 0x0000be00ff0877ac */ /* 0x000e220008000c00 */
[----:B------:R-:W1:Y:S01]  /*6a10*/  LDCU.64 UR4, c[0x0][0x5e8] ;  /* 0x0000bd00ff0477ac */ /* 0x000e620008000a00 */
        /* <DEDUP_REMOVED lines=8> */
[----:B------:R-:W-:Y:S02]  /*6aa0*/  PRMT R8, R2, 0x8880, RZ ;  /* 0x0000888002087816 */ /* 0x000fe400000000ff */
[----:B-1----:R-:W-:Y:S02]  /*6ab0*/  IADD3 R2, P1, PT, R3, UR4, RZ ;  /* 0x0000000403027c10 */ /* 0x002fe4000ff3e0ff */
[----:B------:R-:W-:Y:S02]  /*6ac0*/  ISETP.GT.AND P0, PT, R8, -0x1, PT ;  /* 0xffffffff0800780c */ /* 0x000fe40003f04270 */
[----:B------:R-:W-:-:S11]  /*6ad0*/  IADD3.X R3, PT, PT, RZ, UR5, RZ, P1, !PT ;  /* 0x00000005ff037c10 */ /* 0x000fd60008ffe4ff */
        /* <DEDUP_REMOVED lines=16> */
[----:B------:R-:W-:Y:S01]  /*6be0*/  @!P0 IADD3 R0, PT, PT, R6, RZ, RZ ;  /* 0x000000ff06008210 */ /* 0x000fe20007ffe0ff */
[----:B------:R-:W-:Y:S06]  /*6bf0*/  BRA `(.L_x_32858) ;  /* 0x0000000000147947 */ /* 0x000fec0003800000 */
.L_x_32857:
[----:B------:R-:W-:Y:S02]  /*6c00*/  PRMT R6, R5, 0x8880, RZ ;  /* 0x0000888005067816 */ /* 0x000fe400000000ff */
[----:B------:R-:W-:Y:S02]  /*6c10*/  PRMT R5, R0, 0x8880, RZ ;  /* 0x0000888000057816 */ /* 0x000fe400000000ff */
[----:B------:R-:W-:-:S07]  /*6c20*/  MOV R4, 0x6c40 ;  /* 0x00006c4000047802 */ /* 0x000fce0000000f00 */
[----:B------:R-:W-:Y:S05]  /*6c30*/  CALL.REL.NOINC `($__internal_44_$__cuda_sm20_div_s16) ;  /* 0x0000000000107944 */ /* 0x000fea0003c00000 */
[----:B------:R-:W-:-:S07]  /*6c40*/  PRMT R0, R6, 0x7610, R0 ;  /* 0x0000761006007816 */ /* 0x000fce0000000000 */
.L_x_32858:
[----:B------:R-:W-:Y:S05]  /*6c50*/  BSYNC.RECONVERGENT B0 ;  /* 0x0000000000007941 */ /* 0x000fea0003800200 */
.L_x_32856:
[----:B------:R-:W-:Y:S01]  /*6c60*/  STG.E.U8 desc[UR6][R2.64], R0 ;  /* 0x0000000002007986 */ /* 0x000fe2000c101106 */
[----:B------:R-:W-:Y:S05]  /*6c70*/  EXIT ;  /* 0x000000000000794d */ /* 0x000fea0003800000 */
        .weak           $__internal_44_$__cuda_sm20_div_s16
        .type           $__internal_44_$__cuda_sm20_div_s16,@function
        .size           $__internal_44_$__cuda_sm20_div_s16,(.L_x_36993 - $__internal_44_$__cuda_sm20_div_s16)
$__internal_44_$__cuda_sm20_div_s16:
[----:B------:R-:W-:Y:S01]  /*6c80*/  IABS R13, R5 ;  /* 0x00000005000d7213 */ /* 0x000fe20000000000 */
[----:B------:R-:W-:Y:S01]  /*6c90*/  HFMA2 R7, -RZ, RZ, 15, 0 ;  /* 0x4b800000ff077431 */ /* 0x000fe200000001ff */
[-C--:B------:R-:W-:Y:S02]  /*6ca0*/  IABS R9, R6.reuse ;  /* 0x0000000600097213 */ /* 0x080fe40000000000 */
[----:B------:R-:W0:Y:S01]  /*6cb0*/  I2F.U16 R8, R13 ;  /* 0x0000000d00087306 */ /* 0x000e220000101000 */
[----:B------:R-:W-:-:S04]  /*6cc0*/  LOP3.LUT R6, R5, R6, RZ, 0x3c, !PT ;  /* 0x0000000605067212 */ /* 0x000fc800078e3cff */
[----:B------:R-:W-:-:S03]  /*6cd0*/  SHF.R.U32.HI R6, RZ, 0x1f, R6 ;  /* 0x0000001fff067819 */ /* 0x000fc60000011606 */
[----:B------:R-:W-:Y:S01]  /*6ce0*/  I2F.U16.RZ R9, R9 ;  /* 0x0000000900097306 */ /* 0x000fe2000010d000 */
[C---:B0-----:R-:W-:Y:S02]  /*6cf0*/  FSETP.GEU.AND P1, PT, |R8|.reuse, 1.175494350822287508e-38, PT ;  /* 0x008000000800780b */ /* 0x041fe40003f2e200 */
[----:B------:R-:W-:Y:S02]  /*6d00*/  FSETP.GT.AND P0, PT, |R8|, 8.50705917302346158658e+37, PT ;  /* 0x7e8000000800780b */ /* 0x000fe40003f04200 */
[----:B------:R-:W-:-:S04]  /*6d10*/  FSEL R7, R7, 1, !P1 ;  /* 0x3f80000007077808 */ /* 0x000fc80004800000 */
[----:B------:R-:W-:Y:S02]  /*6d20*/  FSEL R7, R7, 0.25, !P0 ;  /* 0x3e80000007077808 */ /* 0x000fe40004000000 */
[----:B------:R-:W-:-:S03]  /*6d30*/  ISETP.NE.AND P0, PT, R5, RZ, PT ;  /* 0x000000ff0500720c */ /* 0x000fc60003f05270 */
[----:B------:R-:W-:-:S06]  /*6d40*/  FMUL R8, R8, R7 ;  /* 0x0000000708087220 */ /* 0x000fcc0000400000 */
[----:B------:R-:W0:Y:S02]  /*6d50*/  MUFU.RCP R8, R8 ;  /* 0x0000000800087308 */ /* 0x000e240000001000 */
[----:B0-----:R-:W-:Y:S01]  /*6d60*/  FMUL R7, R7, R8 ;  /* 0x0000000807077220 */ /* 0x001fe20000400000 */
[----:B------:R-:W-:-:S03]  /*6d70*/  IADD3 R8, PT, PT, -R6, RZ, RZ ;  /* 0x000000ff06087210 */ /* 0x000fc60007ffe1ff */
[----:B------:R-:W-:-:S04]  /*6d80*/  VIADD R14, R7, 0x2 ;  /* 0x00000002070e7836 */ /* 0x000fc80000000000 */
[----:B------:R-:W-:-:S06]  /*6d90*/  FMUL.RZ R7, R9, R14 ;  /* 0x0000000e09077220 */ /* 0x000fcc000040c000 */
[----:B------:R-:W0:Y:S02]  /*6da0*/  F2I.U32.TRUNC.NTZ R7, R7 ;  /* 0x0000000700077305 */ /* 0x000e24000020f000 */
[----:B0-----:R-:W-:-:S04]  /*6db0*/  LOP3.LUT R5, R8, 0xffff, R7, 0x78, !PT ;  /* 0x0000ffff08057812 */ /* 0x001fc800078e7807 */
[----:B------:R-:W-:Y:S01]  /*6dc0*/  IADD3 R6, PT, PT, R6, R5, RZ ;  /* 0x0000000506067210 */ /* 0x000fe20007ffe0ff */
[----:B------:R-:W-:Y:S01]  /*6dd0*/  HFMA2 R5, -RZ, RZ, 0, 0 ;  /* 0x00000000ff057431 */ /* 0x000fe200000001ff */
[----:B------:R-:W-:-:S03]  /*6de0*/  @!P0 MOV R6, 0xffffffff ;  /* 0xffffffff00068802 */ /* 0x000fc60000000f00 */
[----:B------:R-:W-:Y:S05]  /*6df0*/  RET.REL.NODEC R4 `(_ZN2at6native18elementwise_kernelILi128ELi4EZNS0_22gpu_kernel_impl_nocastINS0_13BinaryFunctorIaaaZZZNS0_15binary_internal21div_floor_kernel_cudaERNS_18TensorIteratorBaseEENKUlvE_clEvENKUlvE0_clEvEUlaaE_EEEEvS6_RKT_EUliE_EEviT1_) ;  /* 0xffffff9004807950 */ /* 0x000fea0003c3ffff */
.L_x_32859:
        /* <DEDUP_REMOVED lines=16> */
.L_x_36993:


//--------------------- .text._ZN2at6native27unrolled_elementwise_kernelINS0_13BinaryFunctorIaaaZZZNS0_15binary_internal21div_floor_kernel_cudaERNS_18TensorIteratorBaseEENKUlvE_clEvENKUlvE0_clEvEUlaaE_EESt5arrayIPcLm3EELi4E23TrivialOffsetCalculatorILi2EjESD_ILi1EjENS0_6memory15LoadWithoutCastENSG_16StoreWithoutCastEEEviT_T0_T2_T3_T4_T5_ --------------------------
	.section	.text._ZN2at6native27unrolled_elementwise_kernelINS0_13BinaryFunctorIaaaZZZNS0_15binary_internal21div_floor_kernel_cudaERNS_18TensorIteratorBaseEENKUlvE_clEvENKUlvE0_clEvEUlaaE_EESt5arrayIPcLm3EELi4E23TrivialOffsetCalculatorILi2EjESD_ILi1EjENS0_6memory15LoadWithoutCastENSG_16StoreWithoutCastEEEviT_T0_T2_T3_T4_T5_,"ax",@progbits
	.align	128
        .global         _ZN2at6native27unrolled_elementwise_kernelINS0_13BinaryFunctorIaaaZZZNS0_15binary_internal21div_floor_kernel_cudaERNS_18TensorIteratorBaseEENKUlvE_clEvENKUlvE0_clEvEUlaaE_EESt5arrayIPcLm3EELi4E23TrivialOffsetCalculatorILi2EjESD_ILi1EjENS0_6memory15LoadWithoutCastENSG_16StoreWithoutCastEEEviT_T0_T2_T3_T4_T5_
        .type           _ZN2at6native27unrolled_elementwise_kernelINS0_13BinaryFunctorIaaaZZZNS0_15binary_internal21div_floor_kernel_cudaERNS_18TensorIteratorBaseEENKUlvE_clEvENKUlvE0_clEvEUlaaE_EESt5arrayIPcLm3EELi4E23TrivialOffsetCalculatorILi2EjESD_ILi1EjENS0_6memory15LoadWithoutCastENSG_16StoreWithoutCastEEEviT_T0_T2_T3_T4_T5_,@function
        .size           _ZN2at6native27unrolled_elementwise_kernelINS0_13BinaryFunctorIaaaZZZNS0_15binary_internal21div_floor_kernel_cudaERNS_18TensorIteratorBaseEENKUlvE_clEvENKUlvE0_clEvEUlaaE_EESt5arrayIPcLm3EELi4E23TrivialOffsetCalculatorILi2EjESD_ILi1EjENS0_6memory15LoadWithoutCastENSG_16StoreWithoutCastEEEviT_T0_T2_T3_T4_T5_,(.L_x_36994 - _ZN2at6native27unrolled_elementwise_kernelINS0_13BinaryFunctorIaaaZZZNS0_15binary_internal21div_floor_kernel_cudaERNS_18TensorIteratorBaseEENKUlvE_clEvENKUlvE0_clEvEUlaaE_EESt5arrayIPcLm3EELi4E23TrivialOffsetCalculatorILi2EjESD_ILi1EjENS0_6memory15LoadWithoutCastENSG_16StoreWithoutCastEEEviT_T0_T2_T3_T4_T5_)
        .other          _ZN2at6native27unrolled_elementwise_kernelINS0_13BinaryFunctorIaaaZZZNS0_15binary_internal21div_floor_kernel_cudaERNS_18TensorIteratorBaseEENKUlvE_clEvENKUlvE0_clEvEUlaaE_EESt5arrayIPcLm3EELi4E23TrivialOffsetCalculatorILi2EjESD_ILi1EjENS0_6memory15LoadWithoutCastENSG_16StoreWithoutCastEEEviT_T0_T2_T3_T4_T5_,@"STO_CUDA_ENTRY STV_DEFAULT"
_ZN2at6native27unrolled_elementwise_kernelINS0_13BinaryFunctorIaaaZZZNS0_15binary_internal21div_floor_kernel_cudaERNS_18TensorIteratorBaseEENKUlvE_clEvENKUlvE0_clEvEUlaaE_EESt5arrayIPcLm3EELi4E23TrivialOffsetCalculatorILi2EjESD_ILi1EjENS0_6memory15LoadWithoutCastENSG_16StoreWithoutCastEEEviT_T0_T2_T3_T4_T5_:
.text._ZN2at6native27unrolled_elementwise_kernelINS0_13BinaryFunctorIaaaZZZNS0_15binary_internal21div_floor_kernel_cudaERNS_18TensorIteratorBaseEENKUlvE_clEvENKUlvE0_clEvEUlaaE_EESt5arrayIPcLm3EELi4E23TrivialOffsetCalculatorILi2EjESD_ILi1EjENS0_6memory15LoadWithoutCastENSG_16StoreWithoutCastEEEviT_T0_T2_T3_T4_T5_:
[----:B------:R-:W-:Y:S01]  /*0000*/  LDC R1, c[0x0][0x37c] ;  /* 0x0000df00ff017b82 */ /* 0x000fe20000000800 */
[----:B------:R-:W0:Y:S07]  /*0010*/  S2R R17, SR_CTAID.X ;  /* 0x0000000000117919 */ /* 0x000e2e0000002500 */
[----:B------:R-:W0:Y:S01]  /*0020*/  LDC R2, c[0x0][0x380] ;  /* 0x0000e000ff027b82 */ /* 0x000e220000000800 */
[----:B------:R-:W1:Y:S01]  /*0030*/  LDCU.64 UR4, c[0x0][0x358] ;  /* 0x00006b00ff0477ac */ /* 0x000e620008000a00 */
[----:B------:R-:W-:Y:S01]  /*0040*/  PRMT R18, RZ, 0x7610, R18 ;  /* 0x00007610ff127816 */ /* 0x000fe20000000012 */
[----:B------:R-:W2:Y:S05]  /*0050*/  S2R R0, SR_TID.X ;  /* 0x0000000000007919 */ /* 0x000eaa0000002100 */
        /* <DEDUP_REMOVED lines=11> */
[----:B------:R-:W-:Y:S02]  /*0110*/  ISETP.GE.AND P1, PT, R0, R19, PT ;  /* 0x000000130000720c */ /* 0x000fe40003f26270 */
[C---:B---3--:R-:W-:Y:S01]  /*0120*/  @!P0 IADD3 R24, P3, PT, R11.reuse, R24, RZ ;  /* 0x000000180b188210 */ /* 0x048fe20007f7e0ff */
[----:B------:R-:W3:Y:S04]  /*0130*/  LDC.64 R14, c[0x0][0x398] ;  /* 0x0000e600ff0e7b82 */ /* 0x000ee80000000a00 */
[----:B------:R-:W-:Y:S01]  /*0140*/  @!P0 IMAD.X R25, RZ, RZ, R25, P3 ;  /* 0x000000ffff198224 */ /* 0x000fe200018e0619 */
[----:B--2---:R-:W-:-:S03]  /*0150*/  @!P0 IADD3 R2, P5, PT, R11, R2, RZ ;  /* 0x000000020b028210 */ /* 0x004fc60007fbe0ff */
[----:B------:R-:W2:Y:S02]  /*0160*/  LDC.64 R10, c[0x0][0x398] ;  /* 0x0000e600ff0a7b82 */ /* 0x000ea40000000a00 */
[----:B------:R-:W-:Y:S01]  /*0170*/  @!P1 IMAD R21, R17, 0x200, R0 ;  /* 0x0000020011159824 */ /* 0x000fe200078e0200 */
[----:B-1----:R1:W5:Y:S01]  /*0180*/  @!P0 LDG.E.U8 R18, desc[UR4][R24.64] ;  /* 0x0000000418128981 */ /* 0x002362000c1e1100 */
[----:B------:R-:W-:-:S05]  /*0190*/  @!P1 VIADD R0, R0, 0x80 ;  /* 0x0000008000009836 */ /* 0x000fca0000000000 */
[----:B------:R-:W-:Y:S01]  /*01a0*/  ISETP.GE.AND P2, PT, R0, R19, PT ;  /* 0x000000130000720c */ /* 0x000fe20003f46270 */
[----:B------:R-:W-:Y:S01]  /*01b0*/  @!P0 IMAD.X R3, RZ, RZ, R3, P5 ;  /* 0x000000ffff038224 */ /* 0x000fe200028e0603 */
[----:B----4-:R-:W-:-:S11]  /*01c0*/  @!P1 IADD3 R4, P3, PT, R21, R4, RZ ;  /* 0x0000000415049210 */ /* 0x010fd60007f7e0ff */
[----:B------:R-:W-:Y:S02]  /*01d0*/  @!P2 IMAD R23, R17, 0x200, R0 ;  /* 0x000002001117a824 */ /* 0x000fe400078e0200 */
[----:B------:R-:W-:Y:S01]  /*01e0*/  @!P2 VIADD R0, R0, 0x80 ;  /* 0x000000800000a836 */ /* 0x000fe20000000000 */
[----:B------:R-:W-:-:S04]  /*01f0*/  @!P1 IADD3 R6, P4, PT, R21, R6, RZ ;  /* 0x0000000615069210 */ /* 0x000fc80007f9e0ff */
[----:B------:R-:W-:Y:S02]  /*0200*/  ISETP.GE.AND P5, PT, R0, R19, PT ;  /* 0x000000130000720c */ /* 0x000fe40003fa6270 */
[----:B------:R-:W-:Y:S01]  /*0210*/  PRMT R21, RZ, 0x7610, R21 ;  /* 0x00007610ff157816 */ /* 0x000fe20000000015 */
[----:B------:R-:W-:Y:S01]  /*0220*/  @!P1 IMAD.X R5, RZ, RZ, R5, P3 ;  /* 0x000000ffff059224 */ /* 0x000fe200018e0605 */
[----:B------:R-:W-:Y:S01]  /*0230*/  PRMT R20, RZ, 0x7610, R20 ;  /* 0x00007610ff147816 */ /* 0x000fe20000000014 */
[----:B------:R-:W-:Y:S01]  /*0240*/  @!P1 IMAD.X R7, RZ, RZ, R7, P4 ;  /* 0x000000ffff079224 */ /* 0x000fe200020e0607 */
[----:B-1----:R-:W-:Y:S02]  /*0250*/  PRMT R25, RZ, 0x7610, R25 ;  /* 0x00007610ff197816 */ /* 0x002fe40000000019 */
[----:B------:R-:W5:Y:S01]  /*0260*/  @!P0 LDG.E.U8 R21, desc[UR4][R2.64] ;  /* 0x0000000402158981 */ /* 0x000f62000c1e1100 */
[----:B0-----:R-:W-:-:S04]  /*0270*/  @!P2 IADD3 R8, P0, PT, R23, R8, RZ ;  /* 0x000000081708a210 */ /* 0x001fc80007f1e0ff */
[----:B------:R-:W-:Y:S01]  /*0280*/  @!P5 IMAD R27, R17, 0x200, R0 ;  /* 0x00000200111bd824 */ /* 0x000fe200078e0200 */
[----:B------:R0:W5:Y:S01]  /*0290*/  @!P1 LDG.E.U8 R20, desc[UR4][R4.64] ;  /* 0x0000000404149981 */ /* 0x000162000c1e1100 */
[----:B------:R-:W-:Y:S01]  /*02a0*/  @!P2 IMAD.X R9, RZ, RZ, R9, P0 ;  /* 0x000000ffff09a224 */ /* 0x000fe200000e0609 */
[----:B--2---:R-:W-:Y:S02]  /*02b0*/  @!P2 IADD3 R10, P3, PT, R23, R10, RZ ;  /* 0x0000000a170aa210 */ /* 0x004fe40007f7e0ff */
[----:B------:R1:W5:Y:S01]  /*02c0*/  @!P1 LDG.E.U8 R25, desc[UR4][R6.64] ;  /* 0x0000000406199981 */ /* 0x000362000c1e1100 */
[C---:B------:R-:W-:Y:S02]  /*02d0*/  @!P5 IADD3 R12, P0, PT, R27.reuse, R12, RZ ;  /* 0x0000000c1b0cd210 */ /* 0x040fe40007f1e0ff */
[----:B---3--:R-:W-:Y:S01]  /*02e0*/  @!P5 IADD3 R14, P1, PT, R27, R14, RZ ;  /* 0x0000000e1b0ed210 */ /* 0x008fe20007f3e0ff */
[----:B------:R-:W-:Y:S01]  /*02f0*/  @!P2 IMAD.X R11, RZ, RZ, R11, P3 ;  /* 0x000000ffff0ba224 */ /* 0x000fe200018e060b */
[----:B------:R-:W-:Y:S01]  /*0300*/  PRMT R22, RZ, 0x7610, R22 ;  /* 0x00007610ff167816 */ /* 0x000fe20000000016 */
[----:B------:R-:W-:Y:S01]  /*0310*/  @!P5 IMAD.X R13, RZ, RZ, R13, P0 ;  /* 0x000000ffff0dd224 */ /* 0x000fe200000e060d */
[----:B------:R-:W-:Y:S01]  /*0320*/  PRMT R23, RZ, 0x7610, R23 ;  /* 0x00007610ff177816 */ /* 0x000fe20000000017 */
[----:B------:R-:W-:Y:S01]  /*0330*/  @!P5 IMAD.X R15, RZ, RZ, R15, P1 ;  /* 0x000000ffff0fd224 */ /* 0x000fe200008e060f */
[----:B0-----:R-:W-:-:S02]  /*0340*/  PRMT R5, RZ, 0x7610, R5 ;  /* 0x00007610ff057816 */ /* 0x001fc40000000005 */
[----:B------:R-:W-:Y:S01]  /*0350*/  PRMT R0, RZ, 0x7610, R0 ;  /* 0x00007610ff007816 */ /* 0x000fe20000000000 */
[----:B------:R1:W5:Y:S04]  /*0360*/  @!P2 LDG.E.U8 R22, desc[UR4][R8.64] ;  /* 0x000000040816a981 */ /* 0x000368000c1e1100 */
[----:B------:R1:W5:Y:S04]  /*0370*/  @!P2 LDG.E.U8 R23, desc[UR4][R10.64] ;  /* 0x000000040a17a981 */ /* 0x000368000c1e1100 */
[----:B------:R1:W5:Y:S04]  /*0380*/  @!P5 LDG.E.U8 R5, desc[UR4][R12.64] ;  /* 0x000000040c05d981 */ /* 0x000368000c1e1100 */
[----:B------:R1:W5:Y:S01]  /*0390*/  @!P5 LDG.E.U8 R0, desc[UR4][R14.64] ;  /* 0x000000040e00d981 */ /* 0x000362000c1e1100 */
[----:B------:R-:W-:Y:S01]  /*03a0*/  ISETP.GE.AND P0, PT, R16, R19, PT ;  /* 0x000000131000720c */ /* 0x000fe20003f06270 */
[----:B------:R-:W-:-:S12]  /*03b0*/  BSSY.RECONVERGENT B0, `(.L_x_32860) ;  /* 0x000001c000007945 */ /* 0x000fd80003800200 */
[----:B-1----:R-:W-:Y:S05]  /*03c0*/  @P0 BRA `(.L_x_32861) ;  /* 0x0000000000680947 */ /* 0x002fea0003800000 */
[----:B-----5:R-:W-:-:S04]  /*03d0*/  LOP3.LUT R2, R21, R18, RZ, 0x3c, !PT ;  /* 0x0000001215027212 */ /* 0x020fc800078e3cff */
        /* <DEDUP_REMOVED lines=8> */
[----:B------:R-:W-:Y:S05]  /*0460*/  CALL.REL.NOINC `($__internal_45_$__cuda_sm20_div_s16) ;  /* 0x00000008004c7944 */ /* 0x000fea0003c00000 */
[----:B------:R-:W-:Y:S02]  /*0470*/  PRMT R3, R21, 0x8880, RZ ;  /* 0x0000888015037816 */ /* 0x000fe400000000ff */
[----:B------:R-:W-:-:S05]  /*0480*/  PRMT R2, R7, 0x9910, RZ ;  /* 0x0000991007027816 */ /* 0x000fca00000000ff */
[----:B------:R-:W-:-:S04]  /*0490*/  IMAD R2, R3, R2, RZ ;  /* 0x0000000203027224 */ /* 0x000fc800078e02ff */
[----:B------:R-:W-:-:S05]  /*04a0*/  IMAD.MOV R2, RZ, RZ, -R2 ;  /* 0x000000ffff027224 */ /* 0x000fca00078e0a02 */
[----:B------:R-:W-:-:S05]  /*04b0*/  PRMT R3, R2, 0x7710, RZ ;  /* 0x0000771002037816 */ /* 0x000fca00000000ff */
[----:B------:R-:W-:-:S05]  /*04c0*/  IMAD.IADD R4, R4, 0x1, R3 ;  /* 0x0000000104047824 */ /* 0x000fca00078e0203 */
[----:B------:R-:W-:Y:S01]  /*04d0*/  PRMT R2, R4, 0x9910, RZ ;  /* 0x0000991004027816 */ /* 0x000fe200000000ff */
[----:B------:R-:W-:-:S03]  /*04e0*/  VIADD R4, R7, 0xffffffff ;  /* 0xffffffff07047836 */ /* 0x000fc60000000000 */
[----:B------:R-:W-:-:S13]  /*04f0*/  ISETP.NE.AND P0, PT, R2, RZ, PT ;  /* 0x000000ff0200720c */ /* 0x000fda0003f05270 */
[----:B------:R-:W-:Y:S01]  /*0500*/  @!P0 IMAD.MOV R4, RZ, RZ, R7 ;  /* 0x000000ffff048224 */ /* 0x000fe200078e0207 */
[----:B------:R-:W-:Y:S06]  /*0510*/  BRA `(.L_x_32861) ;  /* 0x0000000000147947 */ /* 0x000fec0003800000 */
.L_x_32862:
[----:B------:R-:W-:Y:S02]  /*0520*/  PRMT R10, R18, 0x8880, RZ ;  /* 0x00008880120a7816 */ /* 0x000fe400000000ff */
[----:B------:R-:W-:Y:S02]  /*0530*/  PRMT R3, R21, 0x8880, RZ ;  /* 0x0000888015037816 */ /* 0x000fe400000000ff */
[----:B------:R-:W-:-:S07]  /*0540*/  MOV R2, 0x560 ;  /* 0x0000056000027802 */ /* 0x000fce0000000f00 */
[----:B------:R-:W-:Y:S05]  /*0550*/  CALL.REL.NOINC `($__internal_45_$__cuda_sm20_div_s16) ;  /* 0x0000000800107944 */ /* 0x000fea0003c00000 */
[----:B------:R-:W-:-:S07]  /*0560*/  PRMT R4, R7, 0x7610, R4 ;  /* 0x0000761007047816 */ /* 0x000fce0000000004 */
.L_x_32861:
[----:B------:R-:W-:Y:S05]  /*0570*/  BSYNC.RECONVERGENT B0 ;  /* 0x0000000000007941 */ /* 0x000fea0003800200 */
.L_x_32860:
        /* <DEDUP_REMOVED lines=25> */
.L_x_32865:
[----:B------:R-:W-:Y:S02]  /*0710*/  PRMT R10, R20, 0x8880, RZ ;  /* 0x00008880140a7816 */ /* 0x000fe400000000ff */
[----:B------:R-:W-:Y:S02]  /*0720*/  PRMT R3, R25, 0x8880, RZ ;  /* 0x0000888019037816 */ /* 0x000fe400000000ff */
[----:B------:R-:W-:-:S07]  /*0730*/  MOV R2, 0x750 ;  /* 0x0000075000027802 */ /* 0x000fce0000000f00 */
[----:B------:R-:W-:Y:S05]  /*0740*/  CALL.REL.NOINC `($__internal_45_$__cuda_sm20_div_s16) ;  /* 0x0000000400947944 */ /* 0x000fea0003c00000 */
[----:B------:R-:W-:-:S07]  /*0750*/  PRMT R8, R7, 0x7610, R8 ;  /* 0x0000761007087816 */ /* 0x000fce0000000008 */
.L_x_32864:
[----:B------:R-:W-:Y:S05]  /*0760*/  BSYNC.RECONVERGENT B0 ;  /* 0x0000000000007941 */ /* 0x000fea0003800200 */
.L_x_32863:
        /* <DEDUP_REMOVED lines=25> */
.L_x_32868:
[----:B------:R-:W-:Y:S02]  /*0900*/  PRMT R10, R22, 0x8880, RZ ;  /* 0x00008880160a7816 */ /* 0x000fe400000000ff */
[----:B------:R-:W-:Y:S02]  /*0910*/  PRMT R3, R23, 0x8880, RZ ;  /* 0x0000888017037816 */ /* 0x000fe400000000ff */
[----:B------:R-:W-:-:S07]  /*0920*/  MOV R2, 0x940 ;  /* 0x0000094000027802 */ /* 0x000fce0000000f00 */
[----:B------:R-:W-:Y:S05]  /*0930*/  CALL.REL.NOINC `($__internal_45_$__cuda_sm20_div_s16) ;  /* 0x0000000400187944 */ /* 0x000fea0003c00000 */
[----:B------:R-:W-:-:S07]  /*0940*/  PRMT R9, R7, 0x7610, R9 ;  /* 0x0000761007097816 */ /* 0x000fce0000000009 */
.L_x_32867:
[----:B------:R-:W-:Y:S05]  /*0950*/  BSYNC.RECONVERGENT B0 ;  /* 0x0000000000007941 */ /* 0x000fea0003800200 */
.L_x_32866:
        /* <DEDUP_REMOVED lines=25> */
.L_x_32871:
[----:B------:R-:W-:Y:S02]  /*0af0*/  PRMT R10, R5, 0x8880, RZ ;  /* 0x00008880050a7816 */ /* 0x000fe400000000ff */
[----:B------:R-:W-:Y:S02]  /*0b00*/  PRMT R3, R0, 0x8880, RZ ;  /* 0x0000888000037816 */ /* 0x000fe400000000ff */
[----:B------:R-:W-:-:S07]  /*0b10*/  MOV R2, 0xb30 ;  /* 0x00000b3000027802 */ /* 0x000fce0000000f00 */
[----:B------:R-:W-:Y:S05]  /*0b20*/  CALL.REL.NOINC `($__internal_45_$__cuda_sm20_div_s16) ;  /* 0x00000000009c7944 */ /* 0x000fea0003c00000 */
[----:B------:R-:W-:-:S07]  /*0b30*/  PRMT R0, R7, 0x7610, R0 ;  /* 0x0000761007007816 */ /* 0x000fce0000000000 */
.L_x_32870:
[----:B------:R-:W-:Y:S05]  /*0b40*/  BSYNC.RECONVERGENT B0 ;  /* 0x0000000000007941 */ /* 0x000fea0003800200 */
.L_x_32869:
[----:B------:R-:W-:Y:S01]  /*0b50*/  ISETP.GE.AND P0, PT, R16, R19, PT ;  /* 0x000000131000720c */ /* 0x000fe20003f06270 */
[----:B------:R-:W-:Y:S04]  /*0b60*/  BSSY.RECONVERGENT B0, `(.L_x_32872) ;  /* 0x000001a000007945 */ /* 0x000fe80003800200 */
[----:B------:R-:W-:Y:S08]  /*0b70*/  BSSY.RELIABLE B1, `(.L_x_32873) ;  /* 0x0000011000017945 */ /* 0x000ff00003800100 */
[----:B------:R-:W-:Y:S05]  /*0b80*/  @P0 BRA `(.L_x_32874) ;  /* 0x00000000003c0947 */ /* 0x000fea0003800000 */
[----:B------:R-:W0:Y:S01]  /*0b90*/  LDCU.64 UR6, c[0x0][0x388] ;  /* 0x00007100ff0677ac */ /* 0x000e220008000a00 */
[----:B------:R-:W-:Y:S02]  /*0ba0*/  IMAD R2, R17, 0x200, R16 ;  /* 0x0000020011027824 */ /* 0x000fe400078e0210 */
[----:B------:R-:W-:-:S03]  /*0bb0*/  IMAD.MOV.U32 R16, RZ, RZ, R6 ;  /* 0x000000ffff107224 */ /* 0x000fc600078e0006 */
[----:B0-----:R-:W-:-:S05]  /*0bc0*/  IADD3 R2, P0, PT, R2, UR6, RZ ;  /* 0x0000000602027c10 */ /* 0x001fca000ff1e0ff */
[----:B------:R-:W-:Y:S01]  /*0bd0*/  IMAD.X R3, RZ, RZ, UR7, P0 ;  /* 0x00000007ff037e24 */ /* 0x000fe200080e06ff */
[----:B------:R-:W-:-:S04]  /*0be0*/  ISETP.GE.AND P0, PT, R16, R19, PT ;  /* 0x000000131000720c */ /* 0x000fc80003f06270 */
[----:B------:R0:W-:Y:S09]  /*0bf0*/  STG.E.U8 desc[UR4][R2.64], R4 ;  /* 0x0000000402007986 */ /* 0x0001f2000c101104 */
[----:B------:R-:W-:Y:S05]  /*0c00*/  @P0 BREAK.RELIABLE B1 ;  /* 0x0000000000010942 */ /* 0x000fea0003800100 */
[----:B------:R-:W-:Y:S05]  /*0c10*/  @P0 BRA `(.L_x_32875) ;  /* 0x0000000000380947 */ /* 0x000fea0003800000 */
[----:B------:R-:W1:Y:S01]  /*0c20*/  LDCU.64 UR6, c[0x0][0x388] ;  /* 0x00007100ff0677ac */ /* 0x000e620008000a00 */
[----:B0-----:R-:W-:Y:S02]  /*0c30*/  IMAD R2, R17, 0x200, R16 ;  /* 0x0000020011027824 */ /* 0x001fe400078e0210 */
[----:B------:R-:W-:-:S03]  /*0c40*/  VIADD R16, R16, 0x80 ;  /* 0x0000008010107836 */ /* 0x000fc60000000000 */
[----:B-1----:R-:W-:-:S05]  /*0c50*/  IADD3 R2, P0, PT, R2, UR6, RZ ;  /* 0x0000000602027c10 */ /* 0x002fca000ff1e0ff */
[----:B------:R-:W-:-:S05]  /*0c60*/  IMAD.X R3, RZ, RZ, UR7, P0 ;  /* 0x00000007ff037e24 */ /* 0x000fca00080e06ff */
[----:B------:R0:W-:Y:S03]  /*0c70*/  STG.E.U8 desc[UR4][R2.64], R8 ;  /* 0x0000000802007986 */ /* 0x0001e6000c101104 */
.L_x_32874:
[----:B------:R-:W-:Y:S05]  /*0c80*/  BSYNC.RELIABLE B1 ;  /* 0x0000000000017941 */ /* 0x000fea0003800100 */
.L_x_32873:
[----:B------:R-:W-:-:S13]  /*0c90*/  ISETP.GE.AND P0, PT, R16, R19, PT ;  /* 0x000000131000720c */ /* 0x000fda0003f06270 */
[----:B-----5:R-:W1:Y:S01]  /*0ca0*/  @!P0 LDC.64 R4, c[0x0][0x388] ;  /* 0x0000e200ff048b82 */ /* 0x020e620000000a00 */
[----:B0-----:R-:W-:Y:S02]  /*0cb0*/  @!P0 IMAD R3, R17, 0x200, R16 ;  /* 0x0000020011038824 */ /* 0x001fe400078e0210 */
[----:B------:R-:W-:-:S03]  /*0cc0*/  @!P0 VIADD R16, R16, 0x80 ;  /* 0x0000008010108836 */ /* 0x000fc60000000000 */
[----:B-1----:R-:W-:-:S05]  /*0cd0*/  @!P0 IADD3 R2, P1, PT, R3, R4, RZ ;  /* 0x0000000403028210 */ /* 0x002fca0007f3e0ff */
[----:B------:R-:W-:-:S05]  /*0ce0*/  @!P0 IMAD.X R3, RZ, RZ, R5, P1 ;  /* 0x000000ffff038224 */ /* 0x000fca00008e0605 */
[----:B------:R1:W-:Y:S03]  /*0cf0*/  @!P0 STG.E.U8 desc[UR4][R2.64], R9 ;  /* 0x0000000902008986 */ /* 0x0003e6000c101104 */
.L_x_32875:
[----:B------:R-:W-:Y:S05]  /*0d00*/  BSYNC.RECONVERGENT B0 ;  /* 0x0000000000007941 */ /* 0x000fea0003800200 */
.L_x_32872:
[----:B------:R-:W-:Y:S05]  /*0d10*/  WARPSYNC.ALL ;  /* 0x0000000000007948 */ /* 0x000fea0003800000 */
[----:B------:R-:W-:-:S13]  /*0d20*/  ISETP.GE.AND P0, PT, R16, R19, PT ;  /* 0x000000131000720c */ /* 0x000fda0003f06270 */
[----:B------:R-:W-:Y:S05]  /*0d30*/  @P0 EXIT ;  /* 0x000000000000094d */ /* 0x000fea0003800000 */
[----:B------:R-:W2:Y:S01]  /*0d40*/  LDCU.64 UR6, c[0x0][0x388] ;  /* 0x00007100ff0677ac */ /* 0x000ea20008000a00 */
[----:B01----:R-:W-:-:S05]  /*0d50*/  IMAD R2, R17, 0x200, R16 ;  /* 0x0000020011027824 */ /* 0x003fca00078e0210 */
[----:B--2---:R-:W-:-:S05]  /*0d60*/  IADD3 R2, P0, PT, R2, UR6, RZ ;  /* 0x0000000602027c10 */ /* 0x004fca000ff1e0ff */
[----:B------:R-:W-:-:S05]  /*0d70*/  IMAD.X R3, RZ, RZ, UR7, P0 ;  /* 0x00000007ff037e24 */ /* 0x000fca00080e06ff */
[----:B-----5:R-:W-:Y:S01]  /*0d80*/  STG.E.U8 desc[UR4][R2.64], R0 ;  /* 0x0000000002007986 */ /* 0x020fe2000c101104 */
[----:B------:R-:W-:Y:S05]  /*0d90*/  EXIT ;  /* 0x000000000000794d */ /* 0x000fea0003800000 */
        .weak           $__internal_45_$__cuda_sm20_div_s16
        .type           $__internal_45_$__cuda_sm20_div_s16,@function
        .size           $__internal_45_$__cuda_sm20_div_s16,(.L_x_36994 - $__internal_45_$__cuda_sm20_div_s16)
$__internal_45_$__cuda_sm20_div_s16:
        /* <DEDUP_REMOVED lines=10> */
[----:B------:R-:W-:Y:S01]  /*0e40*/  ISETP.NE.AND P0, PT, R3, RZ, PT ;  /* 0x000000ff0300720c */ /* 0x000fe20003f05270 */
[----:B------:R-:W-:Y:S02]  /*0e50*/  IMAD.MOV.U32 R3, RZ, RZ, 0x0 ;  /* 0x00000000ff037424 */ /* 0x000fe400078e00ff */
[----:B------:R-:W-:Y:S02]  /*0e60*/  FMUL R11, R7, R12 ;  /* 0x0000000c070b7220 */ /* 0x000fe40000400000 */
[----:B------:R-:W-:Y:S08]  /*0e70*/  I2F.U16.RZ R7, R13 ;  /* 0x0000000d00077306 */ /* 0x000ff0000010d000 */
[----:B------:R-:W0:Y:S02]  /*0e80*/  MUFU.RCP R11, R11 ;  /* 0x0000000b000b7308 */ /* 0x000e240000001000 */
[----:B0-----:R-:W-:-:S04]  /*0e90*/  FMUL R12, R12, R11 ;  /* 0x0000000b0c0c7220 */ /* 0x001fc80000400000 */
[----:B------:R-:W-:-:S04]  /*0ea0*/  VIADD R12, R12, 0x2 ;  /* 0x000000020c0c7836 */ /* 0x000fc80000000000 */
[----:B------:R-:W-:Y:S01]  /*0eb0*/  FMUL.RZ R12, R7, R12 ;  /* 0x0000000c070c7220 */ /* 0x000fe2000040c000 */
[----:B------:R-:W-:-:S05]  /*0ec0*/  IMAD.MOV R7, RZ, RZ, -R10 ;  /* 0x000000ffff077224 */ /* 0x000fca00078e0a0a */
[----:B------:R-:W0:Y:S02]  /*0ed0*/  F2I.U32.TRUNC.NTZ R12, R12 ;  /* 0x0000000c000c7305 */ /* 0x000e24000020f000 */
[----:B0-----:R-:W-:-:S05]  /*0ee0*/  LOP3.LUT R7, R7, 0xffff, R12, 0x78, !PT ;  /* 0x0000ffff07077812 */ /* 0x001fca00078e780c */
[----:B------:R-:W-:Y:S02]  /*0ef0*/  IMAD.IADD R7, R10, 0x1, R7 ;  /* 0x000000010a077824 */ /* 0x000fe400078e0207 */
[----:B------:R-:W-:Y:S01]  /*0f00*/  @!P0 IMAD.MOV.U32 R7, RZ, RZ, -0x1 ;  /* 0xffffffffff078424 */ /* 0x000fe200078e00ff */
[----:B------:R-:W-:Y:S06]  /*0f10*/  RET.REL.NODEC R2 `(_ZN2at6native27unrolled_elementwise_kernelINS0_13BinaryFunctorIaaaZZZNS0_15binary_internal21div_floor_kernel_cudaERNS_18TensorIteratorBaseEENKUlvE_clEvENKUlvE0_clEvEUlaaE_EESt5arrayIPcLm3EELi4E23TrivialOffsetCalculatorILi2EjESD_ILi1EjENS0_6memory15LoadWithoutCastENSG_16StoreWithoutCastEEEviT_T0_T2_T3_T4_T5_) ;  /* 0xfffffff002387950 */ /* 0x000fec0003c3ffff */
.L_x_32876:
        /* <DEDUP_REMOVED lines=14> */
.L_x_36994:


//--------------------- .text._ZN2at6native29vectorized_elementwise_kernelILi2ENS0_13BinaryFunctorIaaaZZZNS0_15binary_internal21div_floor_kernel_cudaERNS_18TensorIteratorBaseEENKUlvE_clEvENKUlvE0_clEvEUlaaE_EESt5arrayIPcLm3EEEEviT0_T1_ --------------------------
	.section	.text._ZN2at6native29vectorized_elementwise_kernelILi2ENS0_13BinaryFunctorIaaaZZZNS0_15binary_internal21div_floor_kernel_cudaERNS_18TensorIteratorBaseEENKUlvE_clEvENKUlvE0_clEvEUlaaE_EESt5arrayIPcLm3EEEEviT0_T1_,"ax",@progbits
	.align	128
        .global         _ZN2at6native29vectorized_elementwise_kernelILi2ENS0_13BinaryFunctorIaaaZZZNS0_15binary_internal21div_floor_kernel_cudaERNS_18TensorIteratorBaseEENKUlvE_clEvENKUlvE0_clEvEUlaaE_EESt5arrayIPcLm3EEEEviT0_T1_
        .type           _ZN2at6native29vectorized_elementwise_kernelILi2ENS0_13BinaryFunctorIaaaZZZNS0_15binary_internal21div_floor_kernel_cudaERNS_18TensorIteratorBaseEENKUlvE_clEvENKUlvE0_clEvEUlaaE_EESt5arrayIPcLm3EEEEviT0_T1_,@function
        .size           _ZN2at6native29vectorized_elementwise_kernelILi2ENS0_13BinaryFunctorIaaaZZZNS0_15binary_internal21div_floor_kernel_cudaERNS_18TensorIteratorBaseEENKUlvE_clEvENKUlvE0_clEvEUlaaE_EESt5arrayIPcLm3EEEEviT0_T1_,(.L_x_36995 - _ZN2at6native29vectorized_elementwise_kernelILi2ENS0_13BinaryFunctorIaaaZZZNS0_15binary_internal21div_floor_kernel_cudaERNS_18TensorIteratorBaseEENKUlvE_clEvENKUlvE0_clEvEUlaaE_EESt5arrayIPcLm3EEEEviT0_T1_)
        .other          _ZN2at6native29vectorized_elementwise_kernelILi2ENS0_13BinaryFunctorIaaaZZZNS0_15binary_internal21div_floor_kernel_cudaERNS_18TensorIteratorBaseEENKUlvE_clEvENKUlvE0_clEvEUlaaE_EESt5arrayIPcLm3EEEEviT0_T1_,@"STO_CUDA_ENTRY STV_DEFAULT"
_ZN2at6native29vectorized_elementwise_kernelILi2ENS0_13BinaryFunctorIaaaZZZNS0_15binary_internal21div_floor_kernel_cudaERNS_18TensorIteratorBaseEENKUlvE_clEvENKUlvE0_clEvEUlaaE_EESt5arrayIPcLm3EEEEviT0_T1_:
.text._ZN2at6native29vectorized_elementwise_kernelILi2ENS0_13BinaryFunctorIaaaZZZNS0_15binary_internal21div_floor_kernel_cudaERNS_18TensorIteratorBaseEENKUlvE_clEvENKUlvE0_clEvEUlaaE_EESt5arrayIPcLm3EEEEviT0_T1_:
        /* <DEDUP_REMOVED lines=9> */
[----:B------:R-:W1:Y:S01]  /*0090*/  LDC.64 R6, c[0x0][0x390] ;  /* 0x0000e400ff067b82 */ /* 0x000e620000000a00 */
[----:B------:R-:W-:-:S07]  /*00a0*/  PRMT R25, RZ, 0x7610, R25 ;  /* 0x00007610ff197816 */ /* 0x000fce0000000019 */
[----:B------:R-:W2:Y:S08]  /*00b0*/  LDC.64 R4, c[0x0][0x398] ;  /* 0x0000e600ff047b82 */ /* 0x000eb00000000a00 */
[----:B------:R-:W3:Y:S08]  /*00c0*/  LDC.64 R22, c[0x0][0x398] ;  /* 0x0000e600ff167b82 */ /* 0x000ef00000000a00 */
[----:B------:R-:W4:Y:S01]  /*00d0*/  LDC.64 R20, c[0x0][0x390] ;  /* 0x0000e400ff147b82 */ /* 0x000f220000000a00 */
[----:B0-----:R-:W-:Y:S01]  /*00e0*/  ISETP.GE.U32.AND P2, PT, R0, UR5, PT ;  /* 0x0000000500007c0c */ /* 0x001fe2000bf46070 */
[----:B------:R-:W-:-:S06]  /*00f0*/  IMAD.MOV.U32 R9, RZ, RZ, R0 ;  /* 0x000000ffff097224 */ /* 0x000fcc00078e0000 */
[----:B------:R-:W0:Y:S01]  /*0100*/  LDC.64 R16, c[0x0][0x390] ;  /* 0x0000e400ff107b82 */ /* 0x000e220000000a00 */
[----:B------:R-:W-:-:S07]  /*0110*/  PRMT R2, RZ, 0x7610, R2 ;  /* 0x00007610ff027816 */ /* 0x000fce0000000002 */
[----:B------:R-:W0:Y:S01]  /*0120*/  LDC.64 R18, c[0x0][0x398] ;  /* 0x0000e600ff127b82 */ /* 0x000e220000000a00 */
[C---:B------:R-:W-:Y:S02]  /*0130*/  @!P2 VIADD R0, R9.reuse, 0x80 ;  /* 0x000000800900a836 */ /* 0x040fe40000000000 */
[----:B------:R-:W-:-:S03]  /*0140*/  @!P2 VIADD R13, R9, UR4 ;  /* 0x00000004090dac36 */ /* 0x000fc60008000000 */
[----:B------:R-:W-:Y:S02]  /*0150*/  ISETP.GE.U32.AND P3, PT, R0, UR5, PT ;  /* 0x0000000500007c0c */ /* 0x000fe4000bf66070 */
[----:B------:R-:W0:Y:S01]  /*0160*/  LDC.64 R10, c[0x0][0x398] ;  /* 0x0000e600ff0a7b82 */ /* 0x000e220000000a00 */
[----:B-1----:R-:W-:-:S05]  /*0170*/  @!P2 IADD3 R6, P1, PT, R13, R6, RZ ;  /* 0x000000060d06a210 */ /* 0x002fca0007f3e0ff */
[----:B------:R-:W-:Y:S01]  /*0180*/  @!P2 IMAD.X R7, RZ, RZ, R7, P1 ;  /* 0x000000ffff07a224 */ /* 0x000fe200008e0607 */
[----:B--2---:R-:W-:Y:S01]  /*0190*/  @!P2 IADD3 R12, P1, PT, R13, R4, RZ ;  /* 0x000000040d0ca210 */ /* 0x004fe20007f3e0ff */
[----:B------:R-:W1:Y:S03]  /*01a0*/  LDC.64 R28, c[0x0][0x398] ;  /* 0x0000e600ff1c7b82 */ /* 0x000e660000000a00 */
[----:B------:R2:W5:Y:S01]  /*01b0*/  @!P2 LDG.E.U8 R25, desc[UR12][R6.64] ;  /* 0x0000000c0619a981 */ /* 0x000562000c1e1100 */
[C---:B------:R-:W-:Y:S02]  /*01c0*/  @!P3 VIADD R3, R0.reuse, UR4 ;  /* 0x000000040003bc36 */ /* 0x040fe40008000000 */
[----:B------:R-:W-:-:S05]  /*01d0*/  @!P3 VIADD R0, R0, 0x80 ;  /* 0x000000800000b836 */ /* 0x000fca0000000000 */
[C---:B------:R-:W-:Y:S01]  /*01e0*/  ISETP.GE.U32.AND P0, PT, R0.reuse, UR5, PT ;  /* 0x0000000500007c0c */ /* 0x040fe2000bf06070 */
[----:B------:R-:W-:Y:S01]  /*01f0*/  @!P2 IMAD.X R13, RZ, RZ, R5, P1 ;  /* 0x000000ffff0da224 */ /* 0x000fe200008e0605 */
[----:B--2---:R-:W2:Y:S04]  /*0200*/  LDC.64 R6, c[0x0][0x390] ;  /* 0x0000e400ff067b82 */ /* 0x004ea80000000a00 */
[----:B------:R0:W5:Y:S04]  /*0210*/  @!P2 LDG.E.U8 R2, desc[UR12][R12.64] ;  /* 0x0000000c0c02a981 */ /* 0x000168000c1e1100 */
[----:B------:R-:W1:Y:S03]  /*0220*/  LDC.64 R4, c[0x0][0x390] ;  /* 0x0000e400ff047b82 */ /* 0x000e660000000a00 */
[----:B------:R-:W-:-:S02]  /*0230*/  @!P0 VIADD R15, R0, UR4 ;  /* 0x00000004000f8c36 */ /* 0x000fc40008000000 */
[----:B------:R-:W-:-:S05]  /*0240*/  @!P0 VIADD R0, R0, 0x80 ;  /* 0x0000008000008836 */ /* 0x000fca0000000000 */
[----:B------:R-:W-:Y:S02]  /*0250*/  ISETP.GE.U32.AND P1, PT, R0, UR5, PT ;  /* 0x0000000500007c0c */ /* 0x000fe4000bf26070 */
[C---:B---3--:R-:W-:Y:S02]  /*0260*/  @!P3 IADD3 R22, P2, PT, R3.reuse, R22, RZ ;  /* 0x000000160316b210 */ /* 0x048fe40007f5e0ff */
[----:B----4-:R-:W-:-:S03]  /*0270*/  @!P3 IADD3 R20, P4, PT, R3, R20, RZ ;  /* 0x000000140314b210 */ /* 0x010fc60007f9e0ff */
[----:B------:R-:W-:-:S06]  /*0280*/  @!P3 IMAD.X R23, RZ, RZ, R23, P2 ;  /* 0x000000ffff17b224 */ /* 0x000fcc00010e0617 */
[C---:B------:R-:W-:Y:S02]  /*0290*/  @!P1 VIADD R27, R0.reuse, UR4 ;  /* 0x00000004001b9c36 */ /* 0x040fe40008000000 */
[----:B------:R-:W-:-:S05]  /*02a0*/  @!P1 VIADD R0, R0, 0x80 ;  /* 0x0000008000009836 */ /* 0x000fca0000000000 */
[----:B------:R-:W-:Y:S01]  /*02b0*/  ISETP.GE.U32.AND P2, PT, R0, UR5, PT ;  /* 0x0000000500007c0c */ /* 0x000fe2000bf46070 */
[----:B------:R-:W-:Y:S01]  /*02c0*/  @!P3 IMAD.X R21, RZ, RZ, R21, P4 ;  /* 0x000000ffff15b224 */ /* 0x000fe200020e0615 */
[----:B------:R-:W-:Y:S02]  /*02d0*/  PRMT R24, RZ, 0x7610, R24 ;  /* 0x00007610ff187816 */ /* 0x000fe40000000018 */
[----:B0-----:R-:W-:Y:S02]  /*02e0*/  @!P0 IADD3 R16, P4, PT, R15, R16, RZ ;  /* 0x000000100f108210 */ /* 0x001fe40007f9e0ff */
[----:B------:R-:W-:Y:S02]  /*02f0*/  PRMT R3, RZ, 0x7610, R3 ;  /* 0x00007610ff037816 */ /* 0x000fe40000000003 */
[----:B------:R1:W5:Y:S01]  /*0300*/  @!P3 LDG.E.U8 R24, desc[UR12][R20.64] ;  /* 0x0000000c1418b981 */ /* 0x000362000c1e1100 */
[----:B------:R-:W-:Y:S01]  /*0310*/  @!P0 IMAD.X R17, RZ, RZ, R17, P4 ;  /* 0x000000ffff118224 */ /* 0x000fe200020e0611 */
[----:B------:R-:W-:-:S02]  /*0320*/  @!P1 IADD3 R18, P4, PT, R27, R18, RZ ;  /* 0x000000121b129210 */ /* 0x000fc40007f9e0ff */
[----:B------:R0:W5:Y:S01]  /*0330*/  @!P3 LDG.E.U8 R3, desc[UR12][R22.64] ;  /* 0x0000000c1603b981 */ /* 0x000162000c1e1100 */
[----:B------:R-:W-:Y:S02]  /*0340*/  @!P0 IADD3 R10, P3, PT, R15, R10, RZ ;  /* 0x0000000a0f0a8210 */ /* 0x000fe40007f7e0ff */
[----:B------:R-:W-:Y:S01]  /*0350*/  PRMT R13, RZ, 0x7610, R13 ;  /* 0x00007610ff0d7816 */ /* 0x000fe2000000000d */
[----:B------:R-:W3:Y:S01]  /*0360*/  LDC.64 R14, c[0x0][0x390] ;  /* 0x0000e400ff0e7b82 */ /* 0x000ee20000000a00 */
[----:B-1----:R-:W-:Y:S01]  /*0370*/  @!P1 IADD3 R20, P5, PT, R27, R4, RZ ;  /* 0x000000041b149210 */ /* 0x002fe20007fbe0ff */
[C---:B------:R-:W-:Y:S02]  /*0380*/  @!P2 VIADD R27, R0.reuse, UR4 ;  /* 0x00000004001bac36 */ /* 0x040fe40008000000 */
[----:B------:R-:W-:Y:S01]  /*0390*/  @!P2 VIADD R0, R0, 0x80 ;  /* 0x000000800000a836 */ /* 0x000fe20000000000 */
[----:B------:R-:W-:Y:S01]  /*03a0*/  PRMT R4, RZ, 0x7610, R4 ;  /* 0x00007610ff047816 */ /* 0x000fe20000000004 */
[----:B------:R-:W-:Y:S01]  /*03b0*/  @!P0 IMAD.X R11, RZ, RZ, R11, P3 ;  /* 0x000000ffff0b8224 */ /* 0x000fe200018e060b */
[----:B------:R2:W5:Y:S01]  /*03c0*/  @!P0 LDG.E.U8 R13, desc[UR12][R16.64] ;  /* 0x0000000c100d8981 */ /* 0x000562000c1e1100 */
[----:B------:R-:W-:Y:S01]  /*03d0*/  PRMT R12, RZ, 0x7610, R12 ;  /* 0x00007610ff0c7816 */ /* 0x000fe2000000000c */
[----:B0-----:R-:W0:Y:S01]  /*03e0*/  LDC.64 R22, c[0x0][0x398] ;  /* 0x0000e600ff167b82 */ /* 0x001e220000000a00 */
[----:B------:R-:W-:Y:S01]  /*03f0*/  ISETP.GE.U32.AND P3, PT, R0, UR5, PT ;  /* 0x0000000500007c0c */ /* 0x000fe2000bf66070 */
[----:B------:R-:W5:Y:S01]  /*0400*/  @!P0 LDG.E.U8 R4, desc[UR12][R10.64] ;  /* 0x0000000c0a048981 */ /* 0x000f62000c1e1100 */
[----:B--2---:R-:W-:Y:S01]  /*0410*/  @!P2 IADD3 R16, P0, PT, R27, R6, RZ ;  /* 0x000000061b10a210 */ /* 0x004fe20007f1e0ff */
[----:B------:R-:W-:-:S04]  /*0420*/  @!P1 IMAD.X R21, RZ, RZ, R5, P5 ;  /* 0x000000ffff159224 */ /* 0x000fc800028e0605 */
[----:B------:R-:W-:Y:S01]  /*0430*/  @!P2 IMAD.X R17, RZ, RZ, R7, P0 ;  /* 0x000000ffff11a224 */ /* 0x000fe200000e0607 */
[----:B------:R-:W-:-:S05]  /*0440*/  PRMT R5, RZ, 0x7610, R5 ;  /* 0x00007610ff057816 */ /* 0x000fca0000000005 */
[C---:B------:R-:W-:Y:S01]  /*0450*/  @!P3 VIADD R7, R0.reuse, UR4 ;  /* 0x000000040007bc36 */ /* 0x040fe20008000000 */
[----:B------:R1:W5:Y:S01]  /*0460*/  @!P1 LDG.E.U8 R12, desc[UR12][R20.64] ;  /* 0x0000000c140c9981 */ /* 0x000362000c1e1100 */
[----:B------:R-:W-:Y:S02]  /*0470*/  @!P3 VIADD R0, R0, 0x80 ;  /* 0x000000800000b836 */ /* 0x000fe40000000000 */
[----:B------:R-:W-:Y:S01]  /*0480*/  @!P1 IMAD.X R19, RZ, RZ, R19, P4 ;  /* 0x000000ffff139224 */ /* 0x000fe200020e0613 */
[----:B------:R-:W-:Y:S02]  /*0490*/  @!P2 IADD3 R28, P4, PT, R27, R28, RZ ;  /* 0x0000001c1b1ca210 */ /* 0x000fe40007f9e0ff */
[----:B------:R-:W-:Y:S02]  /*04a0*/  ISETP.GE.U32.AND P0, PT, R0, UR5, PT ;  /* 0x0000000500007c0c */ /* 0x000fe4000bf06070 */
[----:B------:R2:W5:Y:S01]  /*04b0*/  @!P1 LDG.E.U8 R5, desc[UR12][R18.64] ;  /* 0x0000000c12059981 */ /* 0x000562000c1e1100 */
[----:B-1----:R-:W1:Y:S01]  /*04c0*/  LDC.64 R20, c[0x0][0x390] ;  /* 0x0000e400ff147b82 */ /* 0x002e620000000a00 */
[----:B---3--:R-:W-:Y:S01]  /*04d0*/  @!P3 IADD3 R26, P1, PT, R7, R14, RZ ;  /* 0x0000000e071ab210 */ /* 0x008fe20007f3e0ff */
[----:B------:R-:W-:Y:S01]  /*04e0*/  @!P2 IMAD.X R29, RZ, RZ, R29, P4 ;  /* 0x000000ffff1da224 */ /* 0x000fe200020e061d */
[----:B------:R-:W-:-:S02]  /*04f0*/  PRMT R11, RZ, 0x7610, R11 ;  /* 0x00007610ff0b7816 */ /* 0x000fc4000000000b */
[----:B------:R-:W-:Y:S01]  /*0500*/  PRMT R6, RZ, 0x7610, R6 ;  /* 0x00007610ff067816 */ /* 0x000fe20000000006 */
[----:B------:R-:W-:Y:S02]  /*0510*/  @!P3 IMAD.X R27, RZ, RZ, R15, P1 ;  /* 0x000000ffff1bb224 */ /* 0x000fe400008e060f */
[----:B------:R-:W3:Y:S01]  /*0520*/  LDC.64 R14, c[0x0][0x398] ;  /* 0x0000e600ff0e7b82 */ /* 0x000ee20000000a00 */
[----:B------:R-:W5:Y:S04]  /*0530*/  @!P2 LDG.E.U8 R11, desc[UR12][R16.64] ;  /* 0x0000000c100ba981 */ /* 0x000f68000c1e1100 */
[----:B------:R4:W5:Y:S03]  /*0540*/  @!P2 LDG.E.U8 R6, desc[UR12][R28.64] ;  /* 0x0000000c1c06a981 */ /* 0x000966000c1e1100 */
[----:B--2---:R-:W2:Y:S01]  /*0550*/  LDC.64 R18, c[0x0][0x398] ;  /* 0x0000e600ff127b82 */ /* 0x004ea20000000a00 */
[----:B------:R-:W-:Y:S01]  /*0560*/  PRMT R10, RZ, 0x7610, R10 ;  /* 0x00007610ff0a7816 */ /* 0x000fe2000000000a */
[----:B----4-:R-:W-:-:S06]  /*0570*/  @!P0 VIADD R29, R0, UR4 ;  /* 0x00000004001d8c36 */ /* 0x010fcc0008000000 */
[----:B------:R-:W4:Y:S01]  /*0580*/  LDC.64 R16, c[0x0][0x390] ;  /* 0x0000e400ff107b82 */ /* 0x000f220000000a00 */
[----:B------:R-:W-:Y:S01]  /*0590*/  @!P0 VIADD R0, R0, 0x80 ;  /* 0x0000008000008836 */ /* 0x000fe20000000000 */
[----:B0-----:R-:W-:Y:S01]  /*05a0*/  @!P3 IADD3 R22, P2, PT, R7, R22, RZ ;  /* 0x000000160716b210 */ /* 0x001fe20007f5e0ff */
[----:B------:R1:W5:Y:S03]  /*05b0*/  @!P3 LDG.E.U8 R10, desc[UR12][R26.64] ;  /* 0x0000000c1a0ab981 */ /* 0x000366000c1e1100 */
[----:B------:R-:W-:Y:S01]  /*05c0*/  ISETP.GE.U32.AND P1, PT, R0, UR5, PT ;  /* 0x0000000500007c0c */ /* 0x000fe2000bf26070 */
[----:B------:R-:W-:Y:S01]  /*05d0*/  @!P3 IMAD.X R23, RZ, RZ, R23, P2 ;  /* 0x000000ffff17b224 */ /* 0x000fe200010e0617 */
[----:B------:R-:W-:Y:S02]  /*05e0*/  PRMT R7, RZ, 0x7610, R7 ;  /* 0x00007610ff077816 */ /* 0x000fe40000000007 */
[----:B-1----:R-:W-:-:S04]  /*05f0*/  @!P0 IADD3 R26, P2, PT, R29, R20, RZ ;  /* 0x000000141d1a8210 */ /* 0x002fc80007f5e0ff */
[----:B------:R4:W5:Y:S01]  /*0600*/  @!P3 LDG.E.U8 R7, desc[UR12][R22.64] ;  /* 0x0000000c1607b981 */ /* 0x000962000c1e1100 */
[----:B------:R-:W-:-:S04]  /*0610*/  @!P0 IMAD.X R27, RZ, RZ, R21, P2 ;  /* 0x000000ffff1b8224 */ /* 0x000fc800010e0615 */
[----:B------:R-:W-:Y:S01]  /*0620*/  @!P1 VIADD R21, R0, UR4 ;  /* 0x0000000400159c36 */ /* 0x000fe20008000000 */
[----:B---3--:R-:W-:-:S04]  /*0630*/  @!P0 IADD3 R20, P4, PT, R29, R14, RZ ;  /* 0x0000000e1d148210 */ /* 0x008fc80007f9e0ff */
[C---:B----4-:R-:W-:Y:S02]  /*0640*/  @!P1 IADD3 R22, P2, PT, R21.reuse, R16, RZ ;  /* 0x0000001015169210 */ /* 0x050fe40007f5e0ff */
[----:B--2---:R-:W-:Y:S01]  /*0650*/  @!P1 IADD3 R18, P3, PT, R21, R18, RZ ;  /* 0x0000001215129210 */ /* 0x004fe20007f7e0ff */
[--C-:B------:R-:W-:Y:S01]  /*0660*/  @!P0 IMAD.X R21, RZ, RZ, R15.reuse, P4 ;  /* 0x000000ffff158224 */ /* 0x100fe200020e060f */
[----:B------:R-:W-:Y:S01]  /*0670*/  PRMT R15, RZ, 0x7610, R15 ;  /* 0x00007610ff0f7816 */ /* 0x000fe2000000000f */
[----:B------:R-:W-:Y:S01]  /*0680*/  @!P1 IMAD.X R23, RZ, RZ, R17, P2 ;  /* 0x000000ffff179224 */ /* 0x000fe200010e0611 */
[----:B------:R-:W-:Y:S01]  /*0690*/  PRMT R14, RZ, 0x7610, R14 ;  /* 0x00007610ff0e7816 */ /* 0x000fe2000000000e */
[----:B------:R-:W-:-:S03]  /*06a0*/  @!P1 IMAD.X R19, RZ, RZ, R19, P3 ;  /* 0x000000ffff139224 */ /* 0x000fc600018e0613 */
[----:B------:R0:W5:Y:S04]  /*06b0*/  @!P1 LDG.E.U8 R15, desc[UR12][R22.64] ;  /* 0x0000000c160f9981 */ /* 0x000168000c1e1100 */
[----:B------:R0:W5:Y:S01]  /*06c0*/  @!P1 LDG.E.U8 R14, desc[UR12][R18.64] ;  /* 0x0000000c120e9981 */ /* 0x000162000c1e1100 */
[----:B------:R-:W-:Y:S02]  /*06d0*/  PRMT R8, RZ, 0x7610, R8 ;  /* 0x00007610ff087816 */ /* 0x000fe40000000008 */
[----:B------:R-:W-:-:S04]  /*06e0*/  PRMT R17, RZ, 0x7610, R17 ;  /* 0x00007610ff117816 */ /* 0x000fc80000000011 */
[----:B------:R0:W5:Y:S04]  /*06f0*/  @!P0 LDG.E.U8 R8, desc[UR12][R26.64] ;  /* 0x0000000c1a088981 */ /* 0x000168000c1e1100 */
[----:B------:R0:W5:Y:S01]  /*0700*/  @!P0 LDG.E.U8 R17, desc[UR12][R20.64] ;  /* 0x0000000c14118981 */ /* 0x000162000c1e1100 */
[----:B------:R-:W-:Y:S01]  /*0710*/  ISETP.GE.U32.AND P0, PT, R9, UR5, PT ;  /* 0x0000000509007c0c */ /* 0x000fe2000bf06070 */
[----:B------:R-:W-:-:S12]  /*0720*/  BSSY.RECONVERGENT B0, `(.L_x_32878) ;  /* 0x000001c000007945 */ /* 0x000fd80003800200 */
[----:B0-----:R-:W-:Y:S05]  /*0730*/  @P0 BRA `(.L_x_32879) ;  /* 0x0000000000680947 */ /* 0x001fea0003800000 */
        /* <DEDUP_REMOVED lines=9> */
[----:B------:R-:W-:Y:S05]  /*07d0*/  CALL.REL.NOINC `($__internal_46_$__cuda_sm20_div_s16) ;  /* 0x0000002400087944 */ /* 0x000fea0003c00000 */
        /* <DEDUP_REMOVED lines=11> */
.L_x_32880:
[----:B------:R-:W-:Y:S02]  /*0890*/  PRMT R29, R25, 0x8880, RZ ;  /* 0x00008880191d7816 */ /* 0x000fe400000000ff */
[----:B------:R-:W-:Y:S02]  /*08a0*/  PRMT R26, R2, 0x8880, RZ ;  /* 0x00008880021a7816 */ /* 0x000fe400000000ff */
[----:B------:R-:W-:-:S07]  /*08b0*/  MOV R0, 0x8d0 ;  /* 0x000008d000007802 */ /* 0x000fce0000000f00 */
[----:B------:R-:W-:Y:S05]  /*08c0*/  CALL.REL.NOINC `($__internal_46_$__cuda_sm20_div_s16) ;  /* 0x0000002000cc7944 */ /* 0x000fea0003c00000 */
[----:B------:R-:W-:-:S07]  /*08d0*/  PRMT R2, R26, 0x7610, R2 ;  /* 0x000076101a027816 */ /* 0x000fce0000000002 */
.L_x_32879:
[----:B------:R-:W-:Y:S05]  /*08e0*/  BSYNC.RECONVERGENT B0 ;  /* 0x0000000000007941 */ /* 0x000fea0003800200 */
.L_x_32878:
[----:B------:R-:W-:Y:S01]  /*08f0*/  VIADD R16, R9, 0x80 ;  /* 0x0000008009107836 */ /* 0x000fe20000000000 */
[----:B------:R-:W-:Y:S04]  /*0900*/  BSSY.RECONVERGENT B0, `(.L_x_32881) ;  /* 0x000001d000007945 */ /* 0x000fe80003800200 */
[----:B------:R-:W-:-:S13]  /*0910*/  ISETP.GE.U32.AND P0, PT, R16, UR5, PT ;  /* 0x0000000510007c0c */ /* 0x000fda000bf06070 */
        /* <DEDUP_REMOVED lines=11> */
[----:B------:R-:W-:Y:S02]  /*09d0*/  PRMT R0, R3, 0x8880, RZ ;  /* 0x0000888003007816 */ /* 0x000fe400000000ff */
[----:B------:R-:W-:-:S05]  /*09e0*/  PRMT R3, R26, 0x9910, RZ ;  /* 0x000099101a037816 */ /* 0x000fca00000000ff */
[----:B------:R-:W-:-:S04]  /*09f0*/  IMAD R0, R0, R3, RZ ;  /* 0x0000000300007224 */ /* 0x000fc800078e02ff */
[----:B------:R-:W-:-:S05]  /*0a00*/  IMAD.MOV R0, RZ, RZ, -R0 ;  /* 0x000000ffff007224 */ /* 0x000fca00078e0a00 */
[----:B------:R-:W-:-:S05]  /*0a10*/  PRMT R3, R0, 0x7710, RZ ;  /* 0x0000771000037816 */ /* 0x000fca00000000ff */
[----:B------:R-:W-:Y:S02]  /*0a20*/  IMAD.IADD R18, R18, 0x1, R3 ;  /* 0x0000000112127824 */ /* 0x000fe400078e0203 */
[----:B------:R-:W-:-:S03]  /*0a30*/  VIADD R3, R26, 0xffffffff ;  /* 0xffffffff1a037836 */ /* 0x000fc60000000000 */
[----:B------:R-:W-:-:S04]  /*0a40*/  PRMT R0, R18, 0x9910, RZ ;  /* 0x0000991012007816 */ /* 0x000fc800000000ff */
[----:B------:R-:W-:-:S13]  /*0a50*/  ISETP.NE.AND P0, PT, R0, RZ, PT ;  /* 0x000000ff0000720c */ /* 0x000fda0003f05270 */
[----:B------:R-:W-:Y:S01]  /*0a60*/  @!P0 IMAD.MOV R3, RZ, RZ, R26 ;  /* 0x000000ffff038224 */ /* 0x000fe200078e021a */
[----:B------:R-:W-:Y:S06]  /*0a70*/  BRA `(.L_x_32882) ;  /* 0x0000000000147947 */ /* 0x000fec0003800000 */
.L_x_32883:
[----:B------:R-:W-:Y:S02]  /*0a80*/  PRMT R29, R24, 0x8880, RZ ;  /* 0x00008880181d7816 */ /* 0x000fe400000000ff */
[----:B------:R-:W-:Y:S02]  /*0a90*/  PRMT R26, R3, 0x8880, RZ ;  /* 0x00008880031a7816 */ /* 0x000fe400000000ff */
[----:B------:R-:W-:-:S07]  /*0aa0*/  MOV R0, 0xac0 ;  /* 0x00000ac000007802 */ /* 0x000fce0000000f00 */
[----:B------:R-:W-:Y:S05]  /*0ab0*/  CALL.REL.NOINC `($__internal_46_$__cuda_sm20_div_s16) ;  /* 0x0000002000507944 */ /* 0x000fea0003c00000 */
[----:B------:R-:W-:-:S07]  /*0ac0*/  PRMT R3, R26, 0x7610, R3 ;  /* 0x000076101a037816 */ /* 0x000fce0000000003 */
.L_x_32882:
[----:B------:R-:W-:Y:S05]  /*0ad0*/  BSYNC.RECONVERGENT B0 ;  /* 0x0000000000007941 */ /* 0x000fea0003800200 */
.L_x_32881:
        /* <DEDUP_REMOVED lines=25> */
.L_x_32886:
[----:B------:R-:W-:Y:S02]  /*0c70*/  PRMT R29, R13, 0x8880, RZ ;  /* 0x000088800d1d7816 */ /* 0x000fe400000000ff */
[----:B------:R-:W-:Y:S02]  /*0c80*/  PRMT R26, R4, 0x8880, RZ ;  /* 0x00008880041a7816 */ /* 0x000fe400000000ff */
[----:B------:R-:W-:-:S07]  /*0c90*/  MOV R0, 0xcb0 ;  /* 0x00000cb000007802 */ /* 0x000fce0000000f00 */
[----:B------:R-:W-:Y:S05]  /*0ca0*/  CALL.REL.NOINC `($__internal_46_$__cuda_sm20_div_s16) ;  /* 0x0000001c00d47944 */ /* 0x000fea0003c00000 */
[----:B------:R-:W-:-:S07]  /*0cb0*/  PRMT R4, R26, 0x7610, R4 ;  /* 0x000076101a047816 */ /* 0x000fce0000000004 */
.L_x_32885:
[----:B------:R-:W-:Y:S05]  /*0cc0*/  BSYNC.RECONVERGENT B0 ;  /* 0x0000000000007941 */ /* 0x000fea0003800200 */
.L_x_32884:
        /* <DEDUP_REMOVED lines=25> */
.L_x_32889:
[----:B------:R-:W-:Y:S02]  /*0e60*/  PRMT R29, R12, 0x8880, RZ ;  /* 0x000088800c1d7816 */ /* 0x000fe400000000ff */
[----:B------:R-:W-:Y:S02]  /*0e70*/  PRMT R26, R5, 0x8880, RZ ;  /* 0x00008880051a7816 */ /* 0x000fe400000000ff */
[----:B------:R-:W-:-:S07]  /*0e80*/  MOV R0, 0xea0 ;  /* 0x00000ea000007802 */ /* 0x000fce0000000f00 */
[----:B------:R-:W-:Y:S05]  /*0e90*/  CALL.REL.NOINC `($__internal_46_$__cuda_sm20_div_s16) ;  /* 0x0000001c00587944 */ /* 0x000fea0003c00000 */
[----:B------:R-:W-:-:S07]  /*0ea0*/  PRMT R5, R26, 0x7610, R5 ;  /* 0x000076101a057816 */ /* 0x000fce0000000005 */
.L_x_32888:
[----:B------:R-:W-:Y:S05]  /*0eb0*/  BSYNC.RECONVERGENT B0 ;  /* 0x0000000000007941 */ /* 0x000fea0003800200 */
.L_x_32887:
        /* <DEDUP_REMOVED lines=25> */
.L_x_32892:
[----:B------:R-:W-:Y:S02]  /*1050*/  PRMT R29, R11, 0x8880, RZ ;  /* 0x000088800b1d7816 */ /* 0x000fe400000000ff */
[----:B------:R-:W-:Y:S02]  /*1060*/  PRMT R26, R6, 0x8880, RZ ;  /* 0x00008880061a7816 */ /* 0x000fe400000000ff */
[----:B------:R-:W-:-:S07]  /*1070*/  MOV R0, 0x1090 ;  /* 0x0000109000007802 */ /* 0x000fce0000000f00 */
[----:B------:R-:W-:Y:S05]  /*1080*/  CALL.REL.NOINC `($__internal_46_$__cuda_sm20_div_s16) ;  /* 0x0000001800dc7944 */ /* 0x000fea0003c00000 */
[----:B------:R-:W-:-:S07]  /*1090*/  PRMT R6, R26, 0x7610, R6 ;  /* 0x000076101a067816 */ /* 0x000fce0000000006 */
.L_x_32891:
[----:B------:R-:W-:Y:S05]  /*10a0*/  BSYNC.RECONVERGENT B0 ;  /* 0x0000000000007941 */ /* 0x000fea0003800200 */
.L_x_32890:
        /* <DEDUP_REMOVED lines=25> */
.L_x_32895:
[----:B------:R-:W-:Y:S02]  /*1240*/  PRMT R29, R10, 0x8880, RZ ;  /* 0x000088800a1d7816 */ /* 0x000fe400000000ff */
[----:B------:R-:W-:Y:S02]  /*1250*/  PRMT R26, R7, 0x8880, RZ ;  /* 0x00008880071a7816 */ /* 0x000fe400000000ff */
[----:B------:R-:W-:-:S07]  /*1260*/  MOV R0, 0x1280 ;  /* 0x0000128000007802 */ /* 0x000fce0000000f00 */
[----:B------:R-:W-:Y:S05]  /*1270*/  CALL.REL.NOINC `($__internal_46_$__cuda_sm20_div_s16) ;  /* 0x0000001800607944 */ /* 0x000fea0003c00000 */
[----:B------:R-:W-:-:S07]  /*1280*/  PRMT R7, R26, 0x7610, R7 ;  /* 0x000076101a077816 */ /* 0x000fce0000000007 */
.L_x_32894:
[----:B------:R-:W-:Y:S05]  /*1290*/  BSYNC.RECONVERGENT B0 ;  /* 0x0000000000007941 */ /* 0x000fea0003800200 */
.L_x_32893:
        /* <DEDUP_REMOVED lines=25> */
.L_x_32898:
[----:B------:R-:W-:Y:S02]  /*1430*/  PRMT R29, R8, 0x8880, RZ ;  /* 0x00008880081d7816 */ /* 0x000fe400000000ff */
[----:B------:R-:W-:Y:S02]  /*1440*/  PRMT R26, R17, 0x8880, RZ ;  /* 0x00008880111a7816 */ /* 0x000fe400000000ff */
[----:B------:R-:W-:-:S07]  /*1450*/  MOV R0, 0x1470 ;  /* 0x0000147000007802 */ /* 0x000fce0000000f00 */
[----:B------:R-:W-:Y:S05]  /*1460*/  CALL.REL.NOINC `($__internal_46_$__cuda_sm20_div_s16) ;  /* 0x0000001400e47944 */ /* 0x000fea0003c00000 */
[----:B------:R-:W-:-:S07]  /*1470*/  PRMT R8, R26, 0x7610, R8 ;  /* 0x000076101a087816 */ /* 0x000fce0000000008 */
.L_x_32897:
[----:B------:R-:W-:Y:S05]  /*1480*/  BSYNC.RECONVERGENT B0 ;  /* 0x0000000000007941 */ /* 0x000fea0003800200 */
.L_x_32896:
        /* <DEDUP_REMOVED lines=26> */
.L_x_32901:
[----:B------:R-:W-:Y:S02]  /*1630*/  PRMT R29, R15, 0x8880, RZ ;  /* 0x000088800f1d7816 */ /* 0x000fe400000000ff */
[----:B------:R-:W-:Y:S02]  /*1640*/  PRMT R26, R14, 0x8880, RZ ;  /* 0x000088800e1a7816 */ /* 0x000fe400000000ff */
[----:B------:R-:W-:-:S07]  /*1650*/  MOV R0, 0x1670 ;  /* 0x0000167000007802 */ /* 0x000fce0000000f00 */
[----:B------:R-:W-:Y:S05]  /*1660*/  CALL.REL.NOINC `($__internal_46_$__cuda_sm20_div_s16) ;  /* 0x0000001400647944 */ /* 0x000fea0003c00000 */
.L_x_32900:
[----:B------:R-:W-:Y:S05]  /*1670*/  BSYNC.RECONVERGENT B0 ;  /* 0x0000000000007941 */ /* 0x000fea0003800200 */
.L_x_32899:
[----:B------:R-:W-:Y:S01]  /*1680*/  ISETP.GE.U32.AND P0, PT, R9, UR5, PT ;  /* 0x0000000509007c0c */ /* 0x000fe2000bf06070 */
[----:B------:R-:W-:Y:S04]  /*1690*/  BSSY.RECONVERGENT B0, `(.L_x_32902) ;  /* 0x000003a000007945 */ /* 0x000fe80003800200 */
[----:B------:R-:W-:Y:S08]  /*16a0*/  BSSY.RELIABLE B1, `(.L_x_32903) ;  /* 0x0000031000017945 */ /* 0x000ff00003800100 */
[----:B------:R-:W-:Y:S05]  /*16b0*/  @P0 BRA `(.L_x_32904) ;  /* 0x0000000000380947 */ /* 0x000fea0003800000 */
[----:B------:R-:W0:Y:S01]  /*16c0*/  LDCU.64 UR6, c[0x0][0x388] ;  /* 0x00007100ff0677ac */ /* 0x000e220008000a00 */
[----:B-----5:R-:W-:Y:S02]  /*16d0*/  VIADD R10, R9, UR4 ;  /* 0x00000004090a7c36 */ /* 0x020fe40008000000 */
[----:B------:R-:W-:-:S03]  /*16e0*/  IMAD.MOV.U32 R9, RZ, RZ, R16 ;  /* 0x000000ffff097224 */ /* 0x000fc600078e0010 */
[----:B0-----:R-:W-:-:S05]  /*16f0*/  IADD3 R10, P0, PT, R10, UR6, RZ ;  /* 0x000000060a0a7c10 */ /* 0x001fca000ff1e0ff */
[----:B------:R-:W-:Y:S01]  /*1700*/  IMAD.X R11, RZ, RZ, UR7, P0 ;  /* 0x00000007ff0b7e24 */ /* 0x000fe200080e06ff */
[----:B------:R-:W-:-:S04]  /*1710*/  ISETP.GE.U32.AND P0, PT, R9, UR5, PT ;  /* 0x0000000509007c0c */ /* 0x000fc8000bf06070 */
[----:B------:R0:W-:Y:S09]  /*1720*/  STG.E.U8 desc[UR12][R10.64], R2 ;  /* 0x000000020a007986 */ /* 0x0001f2000c10110c */
[----:B------:R-:W-:Y:S05]  /*1730*/  @P0 BRA `(.L_x_32905) ;  /* 0x0000000000380947 */ /* 0x000fea0003800000 */
[----:B------:R-:W1:Y:S01]  /*1740*/  LDCU.64 UR6, c[0x0][0x388] ;  /* 0x00007100ff0677ac */ /* 0x000e620008000a00 */
[C---:B0-----:R-:W-:Y:S02]  /*1750*/  VIADD R10, R9.reuse, UR4 ;  /* 0x00000004090a7c36 */ /* 0x041fe40008000000 */
[----:B------:R-:W-:-:S03]  /*1760*/  VIADD R9, R9, 0x80 ;  /* 0x0000008009097836 */ /* 0x000fc60000000000 */
[----:B-1----:R-:W-:-:S05]  /*1770*/  IADD3 R10, P0, PT, R10, UR6, RZ ;  /* 0x000000060a0a7c10 */ /* 0x002fca000ff1e0ff */
[----:B------:R-:W-:-:S05]  /*1780*/  IMAD.X R11, RZ, RZ, UR7, P0 ;  /* 0x00000007ff0b7e24 */ /* 0x000fca00080e06ff */
[----:B------:R0:W-:Y:S03]  /*1790*/  STG.E.U8 desc[UR12][R10.64], R3 ;  /* 0x000000030a007986 */ /* 0x0001e6000c10110c */
.L_x_32904:
[----:B------:R-:W-:-:S13]  /*17a0*/  ISETP.GE.U32.AND P0, PT, R9, UR5, PT ;  /* 0x0000000509007c0c */ /* 0x000fda000bf06070 */
[----:B------:R-:W-:Y:S05]  /*17b0*/  @P0 BRA `(.L_x_32906) ;  /* 0x0000000000380947 */ /* 0x000fea0003800000 */
[----:B------:R-:W1:Y:S01]  /*17c0*/  LDCU.64 UR6, c[0x0][0x388] ;  /* 0x00007100ff0677ac */ /* 0x000e620008000a00 */
[C---:B-----5:R-:W-:Y:S02]  /*17d0*/  VIADD R2, R9.reuse, UR4 ;  /* 0x0000000409027c36 */ /* 0x060fe40008000000 */
[----:B------:R-:W-:-:S03]  /*17e0*/  VIADD R9, R9, 0x80 ;  /* 0x0000008009097836 */ /* 0x000fc60000000000 */
[----:B-1----:R-:W-:-:S05]  /*17f0*/  IADD3 R2, P0, PT, R2, UR6, RZ ;  /* 0x0000000602027c10 */ /* 0x002fca000ff1e0ff */
[----:B0-----:R-:W-:-:S05]  /*1800*/  IMAD.X R3, RZ, RZ, UR7, P0 ;  /* 0x00000007ff037e24 */ /* 0x001fca00080e06ff */
[----:B------:R1:W-:Y:S03]  /*1810*/  STG.E.U8 desc[UR12][R2.64], R4 ;  /* 0x0000000402007986 */ /* 0x0003e6000c10110c */
.L_x_32905:
[----:B------:R-:W-:-:S13]  /*1820*/  ISETP.GE.U32.AND P0, PT, R9, UR5, PT ;  /* 0x0000000509007c0c */ /* 0x000fda000bf06070 */
[----:B------:R-:W-:Y:S05]  /*1830*/  @P0 BRA `(.L_x_32907) ;  /* 0x0000000000380947 */ /* 0x000fea0003800000 */
[----:B------:R-:W2:Y:S01]  /*1840*/  LDCU.64 UR6, c[0x0][0x388] ;  /* 0x00007100ff0677ac */ /* 0x000ea20008000a00 */
[C---:B01----:R-:W-:Y:S02]  /*1850*/  VIADD R2, R9.reuse, UR4 ;  /* 0x0000000409027c36 */ /* 0x043fe40008000000 */
[----:B------:R-:W-:-:S03]  /*1860*/  VIADD R9, R9, 0x80 ;  /* 0x0000008009097836 */ /* 0x000fc60000000000 */
[----:B--2---:R-:W-:-:S05]  /*1870*/  IADD3 R2, P0, PT, R2, UR6, RZ ;  /* 0x0000000602027c10 */ /* 0x004fca000ff1e0ff */
[----:B------:R-:W-:-:S05]  /*1880*/  IMAD.X R3, RZ, RZ, UR7, P0 ;  /* 0x00000007ff037e24 */ /* 0x000fca00080e06ff */
[----:B------:R1:W-:Y:S03]  /*1890*/  STG.E.U8 desc[UR12][R2.64], R5 ;  /* 0x0000000502007986 */ /* 0x0003e6000c10110c */
.L_x_32906:
[----:B------:R-:W-:-:S13]  /*18a0*/  ISETP.GE.U32.AND P0, PT, R9, UR5, PT ;  /* 0x0000000509007c0c */ /* 0x000fda000bf06070 */
[----:B------:R-:W-:Y:S05]  /*18b0*/  @P0 BRA `(.L_x_32908) ;  /* 0x00000000003c0947 */ /* 0x000fea0003800000 */
[----:B------:R-:W2:Y:S01]  /*18c0*/  LDCU.64 UR6, c[0x0][0x388] ;  /* 0x00007100ff0677ac */ /* 0x000ea20008000a00 */
[C---:B-1---5:R-:W-:Y:S02]  /*18d0*/  VIADD R2, R9.reuse, UR4 ;  /* 0x0000000409027c36 */ /* 0x062fe40008000000 */
[----:B------:R-:W-:-:S03]  /*18e0*/  VIADD R9, R9, 0x80 ;  /* 0x0000008009097836 */ /* 0x000fc60000000000 */
[----:B--2---:R-:W-:-:S05]  /*18f0*/  IADD3 R2, P0, PT, R2, UR6, RZ ;  /* 0x0000000602027c10 */ /* 0x004fca000ff1e0ff */
[----:B0-----:R-:W-:-:S05]  /*1900*/  IMAD.X R3, RZ, RZ, UR7, P0 ;  /* 0x00000007ff037e24 */ /* 0x001fca00080e06ff */
[----:B------:R2:W-:Y:S03]  /*1910*/  STG.E.U8 desc[UR12][R2.64], R6 ;  /* 0x0000000602007986 */ /* 0x0005e6000c10110c */
.L_x_32907:
[----:B------:R-:W-:-:S13]  /*1920*/  ISETP.GE.U32.AND P0, PT, R9, UR5, PT ;  /* 0x0000000509007c0c */ /* 0x000fda000bf06070 */
[----:B------:R-:W-:Y:S05]  /*1930*/  @P0 BREAK.RELIABLE B1 ;  /* 0x0000000000010942 */ /* 0x000fea0003800100 */
[----:B------:R-:W-:Y:S05]  /*1940*/  @P0 BRA `(.L_x_32909) ;  /* 0x0000000000380947 */ /* 0x000fea0003800000 */
[----:B------:R-:W3:Y:S01]  /*1950*/  LDCU.64 UR6, c[0x0][0x388] ;  /* 0x00007100ff0677ac */ /* 0x000ee20008000a00 */
[C---:B012---:R-:W-:Y:S02]  /*1960*/  VIADD R2, R9.reuse, UR4 ;  /* 0x0000000409027c36 */ /* 0x047fe40008000000 */
[----:B------:R-:W-:-:S03]  /*1970*/  VIADD R9, R9, 0x80 ;  /* 0x0000008009097836 */ /* 0x000fc60000000000 */
[----:B---3--:R-:W-:-:S05]  /*1980*/  IADD3 R2, P0, PT, R2, UR6, RZ ;  /* 0x0000000602027c10 */ /* 0x008fca000ff1e0ff */
[----:B------:R-:W-:-:S05]  /*1990*/  IMAD.X R3, RZ, RZ, UR7, P0 ;  /* 0x00000007ff037e24 */ /* 0x000fca00080e06ff */
[----:B------:R2:W-:Y:S03]  /*19a0*/  STG.E.U8 desc[UR12][R2.64], R7 ;  /* 0x0000000702007986 */ /* 0x0005e6000c10110c */
.L_x_32908:
[----:B------:R-:W-:Y:S05]  /*19b0*/  BSYNC.RELIABLE B1 ;  /* 0x0000000000017941 */ /* 0x000fea0003800100 */
.L_x_32903:
[----:B------:R-:W-:-:S13]  /*19c0*/  ISETP.GE.U32.AND P0, PT, R9, UR5, PT ;  /* 0x0000000509007c0c */ /* 0x000fda000bf06070 */
[----:B-1---5:R-:W1:Y:S01]  /*19d0*/  @!P0 LDC.64 R4, c[0x0][0x388] ;  /* 0x0000e200ff048b82 */ /* 0x022e620000000a00 */
[C---:B0-2---:R-:W-:Y:S02]  /*19e0*/  @!P0 VIADD R3, R9.reuse, UR4 ;  /* 0x0000000409038c36 */ /* 0x045fe40008000000 */
[----:B------:R-:W-:-:S03]  /*19f0*/  @!P0 VIADD R9, R9, 0x80 ;  /* 0x0000008009098836 */ /* 0x000fc60000000000 */
[----:B-1----:R-:W-:-:S05]  /*1a00*/  @!P0 IADD3 R2, P1, PT, R3, R4, RZ ;  /* 0x0000000403028210 */ /* 0x002fca0007f3e0ff */
[----:B------:R-:W-:-:S05]  /*1a10*/  @!P0 IMAD.X R3, RZ, RZ, R5, P1 ;  /* 0x000000ffff038224 */ /* 0x000fca00008e0605 */
[----:B------:R3:W-:Y:S03]  /*1a20*/  @!P0 STG.E.U8 desc[UR12][R2.64], R8 ;  /* 0x0000000802008986 */ /* 0x0007e6000c10110c */
.L_x_32909:
[----:B------:R-:W-:Y:S05]  /*1a30*/  BSYNC.RECONVERGENT B0 ;  /* 0x0000000000007941 */ /* 0x000fea0003800200 */
.L_x_32902:
[----:B------:R-:W-:Y:S05]  /*1a40*/  WARPSYNC.ALL ;  /* 0x0000000000007948 */ /* 0x000fea0003800000 */
[----:B------:R-:W-:-:S13]  /*1a50*/  ISETP.GE.U32.AND P0, PT, R9, UR5, PT ;  /* 0x0000000509007c0c */ /* 0x000fda000bf06070 */
[----:B------:R-:W-:Y:S05]  /*1a60*/  @P0 EXIT ;  /* 0x000000000000094d */ /* 0x000fea0003800000 */
[----:B------:R-:W4:Y:S01]  /*1a70*/  LDCU.64 UR6, c[0x0][0x388] ;  /* 0x00007100ff0677ac */ /* 0x000f220008000a00 */
[----:B0123--:R-:W-:-:S05]  /*1a80*/  VIADD R2, R9, UR4 ;  /* 0x0000000409027c36 */ /* 0x00ffca0008000000 */
[----:B----4-:R-:W-:-:S05]  /*1a90*/  IADD3 R2, P0, PT, R2, UR6, RZ ;  /* 0x0000000602027c10 */ /* 0x010fca000ff1e0ff */
[----:B------:R-:W-:-:S05]  /*1aa0*/  IMAD.X R3, RZ, RZ, UR7, P0 ;  /* 0x00000007ff037e24 */ /* 0x000fca00080e06ff */
[----:B------:R-:W-:Y:S01]  /*1ab0*/  STG.E.U8 desc[UR12][R2.64], R26 ;  /* 0x0000001a02007986 */ /* 0x000fe2000c10110c */
[----:B------:R-:W-:Y:S05]  /*1ac0*/  EXIT ;  /* 0x000000000000794d */ /* 0x000fea0003800000 */
.L_x_32877:
[----:B------:R-:W0:Y:S01]  /*1ad0*/  LDCU.128 UR8, c[0x0][0x390] ;  /* 0x00007200ff0877ac */ /* 0x000e220008000c00 */
[----:B------:R-:W1:Y:S01]  /*1ae0*/  S2R R2, SR_TID.X ;  /* 0x0000000000027919 */ /* 0x000e620000002100 */
[----:B0-----:R-:W-:Y:S02]  /*1af0*/  UIADD3 UR7, UP0, UPT, UR4, UR8, URZ ;  /* 0x0000000804077290 */ /* 0x001fe4000ff1e0ff */
[----:B------:R-:W-:Y:S02]  /*1b00*/  UIADD3 UR5, UP1, UPT, UR4, UR10, URZ ;  /* 0x0000000a04057290 */ /* 0x000fe4000ff3e0ff */
[----:B------:R-:W-:Y:S02]  /*1b10*/  UIADD3.X UR8, UPT, UPT, URZ, UR9, URZ, UP0, !UPT ;  /* 0x00000009ff087290 */ /* 0x000fe400087fe4ff */
[----:B------:R-:W-:Y:S01]  /*1b20*/  UIADD3.X UR6, UPT, UPT, URZ, UR11, URZ, UP1, !UPT ;  /* 0x0000000bff067290 */ /* 0x000fe20008ffe4ff */
[----:B------:R-:W-:Y:S02]  /*1b30*/  IMAD.U32 R12, RZ, RZ, UR7 ;  /* 0x00000007ff0c7e24 */ /* 0x000fe4000f8e00ff */
[----:B------:R-:W-:-:S02]  /*1b40*/  IMAD.U32 R16, RZ, RZ, UR5 ;  /* 0x00000005ff107e24 */ /* 0x000fc4000f8e00ff */
[----:B------:R-:W-:Y:S02]  /*1b50*/  IMAD.U32 R13, RZ, RZ, UR8 ;  /* 0x00000008ff0d7e24 */ /* 0x000fe4000f8e00ff */
[----:B------:R-:W-:Y:S02]  /*1b60*/  IMAD.U32 R17, RZ, RZ, UR6 ;  /* 0x00000006ff117e24 */ /* 0x000fe4000f8e00ff */
[----:B-1----:R-:W-:-:S04]  /*1b70*/  IMAD.WIDE.U32 R12, R2, 0x2, R12 ;  /* 0x00000002020c7825 */ /* 0x002fc800078e000c */
[----:B------:R-:W-:Y:S01]  /*1b80*/  IMAD.WIDE.U32 R16, R2, 0x2, R16 ;  /* 0x0000000202107825 */ /* 0x000fe200078e0010 */
[----:B------:R-:W2:Y:S04]  /*1b90*/  LDG.E.U16 R3, desc[UR12][R12.64] ;  /* 0x0000000c0c037981 */ /* 0x000ea8000c1e1500 */
[----:B------:R-:W3:Y:S04]  /*1ba0*/  LDG.E.U16 R4, desc[UR12][R16.64] ;  /* 0x0000000c10047981 */ /* 0x000ee8000c1e1500 */
[----:B------:R-:W4:Y:S04]  /*1bb0*/  LDG.E.U16 R5, desc[UR12][R12.64+0x100] ;  /* 0x0001000c0c057981 */ /* 0x000f28000c1e1500 */
[----:B------:R-:W5:Y:S04]  /*1bc0*/  LDG.E.U16 R6, desc[UR12][R12.64+0x200] ;  /* 0x0002000c0c067981 */ /* 0x000f68000c1e1500 */
[----:B------:R4:W5:Y:S04]  /*1bd0*/  LDG.E.U16 R7, desc[UR12][R12.64+0x300] ;  /* 0x0003000c0c077981 */ /* 0x000968000c1e1500 */
[----:B------:R-:W5:Y:S04]  /*1be0*/  LDG.E.U16 R8, desc[UR12][R16.64+0x100] ;  /* 0x0001000c10087981 */ /* 0x000f68000c1e1500 */
[----:B------:R-:W5:Y:S04]  /*1bf0*/  LDG.E.U16 R9, desc[UR12][R16.64+0x200] ;  /* 0x0002000c10097981 */ /* 0x000f68000c1e1500 */
[----:B------:R0:W5:Y:S01]  /*1c00*/  LDG.E.U16 R10, desc[UR12][R16.64+0x300] ;  /* 0x0003000c100a7981 */ /* 0x000162000c1e1500 */
[----:B------:R-:W-:Y:S01]  /*1c10*/  BSSY.RECONVERGENT B0, `(.L_x_32910) ;  /* 0x000002b000007945 */ /* 0x000fe20003800200 */
[----:B--2---:R-:W-:-:S02]  /*1c20*/  PRMT R0, R3, 0x7770, RZ ;  /* 0x0000777003007816 */ /* 0x004fc400000000ff */
[C---:B---3--:R-:W-:Y:S02]  /*1c30*/  PRMT R11, R4.reuse, 0x7770, RZ ;  /* 0x00007770040b7816 */ /* 0x048fe400000000ff */
[----:B------:R-:W-:Y:S02]  /*1c40*/  PRMT R18, R4, 0x7771, RZ ;  /* 0x0000777104127816 */ /* 0x000fe400000000ff */
[----:B------:R-:W-:Y:S02]  /*1c50*/  LOP3.LUT R0, R11, R0, RZ, 0x3c, !PT ;  /* 0x000000000b007212 */ /* 0x000fe400078e3cff */
[----:B------:R-:W-:Y:S02]  /*1c60*/  PRMT R11, R3, 0x7771, RZ ;  /* 0x00007771030b7816 */ /* 0x000fe400000000ff */
[----:B------:R-:W-:Y:S02]  /*1c70*/  PRMT R0, R0, 0x8880, RZ ;  /* 0x0000888000007816 */ /* 0x000fe400000000ff */
[----:B----4-:R-:W-:-:S02]  /*1c80*/  PRMT R12, R5, 0x7770, RZ ;  /* 0x00007770050c7816 */ /* 0x010fc400000000ff */
[----:B------:R-:W-:Y:S02]  /*1c90*/  ISETP.GT.AND P0, PT, R0, -0x1, PT ;  /* 0xffffffff0000780c */ /* 0x000fe40003f04270 */
[----:B------:R-:W-:Y:S02]  /*1ca0*/  PRMT R13, R5, 0x7771, RZ ;  /* 0x00007771050d7816 */ /* 0x000fe400000000ff */
[C---:B-----5:R-:W-:Y:S02]  /*1cb0*/  PRMT R14, R6.reuse, 0x7770, RZ ;  /* 0x00007770060e7816 */ /* 0x060fe400000000ff */
[----:B------:R-:W-:Y:S02]  /*1cc0*/  PRMT R15, R6, 0x7771, RZ ;  /* 0x00007771060f7816 */ /* 0x000fe400000000ff */
[C---:B0-----:R-:W-:Y:S02]  /*1cd0*/  PRMT R16, R7.reuse, 0x7770, RZ ;  /* 0x0000777007107816 */ /* 0x041fe400000000ff */
[----:B------:R-:W-:-:S02]  /*1ce0*/  PRMT R17, R7, 0x7771, RZ ;  /* 0x0000777107117816 */ /* 0x000fc400000000ff */
[C---:B------:R-:W-:Y:S02]  /*1cf0*/  PRMT R19, R8.reuse, 0x7770, RZ ;  /* 0x0000777008137816 */ /* 0x040fe400000000ff */
[----:B------:R-:W-:Y:S02]  /*1d00*/  PRMT R20, R8, 0x7771, RZ ;  /* 0x0000777108147816 */ /* 0x000fe400000000ff */
[C---:B------:R-:W-:Y:S02]  /*1d10*/  PRMT R21, R9.reuse, 0x7770, RZ ;  /* 0x0000777009157816 */ /* 0x040fe400000000ff */
[----:B------:R-:W-:Y:S02]  /*1d20*/  PRMT R22, R9, 0x7771, RZ ;  /* 0x0000777109167816 */ /* 0x000fe400000000ff */
[C---:B------:R-:W-:Y:S02]  /*1d30*/  PRMT R23, R10.reuse, 0x7770, RZ ;  /* 0x000077700a177816 */ /* 0x040fe400000000ff */
[----:B------:R-:W-:Y:S01]  /*1d40*/  PRMT R24, R10, 0x7771, RZ ;  /* 0x000077710a187816 */ /* 0x000fe200000000ff */
[----:B------:R-:W-:Y:S06]  /*1d50*/  @P0 BRA `(.L_x_32911) ;  /* 0x0000000000440947 */ /* 0x000fec0003800000 */
        /* <DEDUP_REMOVED lines=17> */
.L_x_32911:
[----:B------:R-:W-:Y:S02]  /*1e70*/  PRMT R29, R3, 0x8880, RZ ;  /* 0x00008880031d7816 */ /* 0x000fe400000000ff */
[----:B------:R-:W-:Y:S02]  /*1e80*/  PRMT R26, R4, 0x8880, RZ ;  /* 0x00008880041a7816 */ /* 0x000fe400000000ff */
[----:B------:R-:W-:-:S07]  /*1e90*/  MOV R0, 0x1eb0 ;  /* 0x00001eb000007802 */ /* 0x000fce0000000f00 */
[----:B------:R-:W-:Y:S05]  /*1ea0*/  CALL.REL.NOINC `($__internal_46_$__cuda_sm20_div_s16) ;  /* 0x0000000c00547944 */ /* 0x000fea0003c00000 */
[----:B------:R-:W-:-:S07]  /*1eb0*/  PRMT R25, R26, 0x7610, R25 ;  /* 0x000076101a197816 */ /* 0x000fce0000000019 */
.L_x_32912:
[----:B------:R-:W-:Y:S05]  /*1ec0*/  BSYNC.RECONVERGENT B0 ;  /* 0x0000000000007941 */ /* 0x000fea0003800200 */
.L_x_32910:
[----:B------:R-:W-:Y:S01]  /*1ed0*/  LOP3.LUT R11, R18, R11, RZ, 0x3c, !PT ;  /* 0x0000000b120b7212 */ /* 0x000fe200078e3cff */
[----:B------:R-:W-:Y:S03]  /*1ee0*/  BSSY.RECONVERGENT B0, `(.L_x_32913) ;  /* 0x000001a000007945 */ /* 0x000fe60003800200 */
        /* <DEDUP_REMOVED lines=20> */
.L_x_32914:
[----:B------:R-:W-:Y:S02]  /*2030*/  PRMT R29, R3, 0x9991, RZ ;  /* 0x00009991031d7816 */ /* 0x000fe400000000ff */
[----:B------:R-:W-:Y:S02]  /*2040*/  PRMT R26, R4, 0x9991, RZ ;  /* 0x00009991041a7816 */ /* 0x000fe400000000ff */
[----:B------:R-:W-:-:S07]  /*2050*/  MOV R0, 0x2070 ;  /* 0x0000207000007802 */ /* 0x000fce0000000f00 */
[----:B------:R-:W-:Y:S05]  /*2060*/  CALL.REL.NOINC `($__internal_46_$__cuda_sm20_div_s16) ;  /* 0x0000000800e47944 */ /* 0x000fea0003c00000 */
[----:B------:R-:W-:-:S07]  /*2070*/  PRMT R4, R26, 0x7610, R4 ;  /* 0x000076101a047816 */ /* 0x000fce0000000004 */
.L_x_32915:
[----:B------:R-:W-:Y:S05]  /*2080*/  BSYNC.RECONVERGENT B0 ;  /* 0x0000000000007941 */ /* 0x000fea0003800200 */
.L_x_32913:
        /* <DEDUP_REMOVED lines=22> */
.L_x_32917:
[----:B------:R-:W-:Y:S02]  /*21f0*/  PRMT R29, R5, 0x8880, RZ ;  /* 0x00008880051d7816 */ /* 0x000fe400000000ff */
[----:B------:R-:W-:Y:S02]  /*2200*/  PRMT R26, R8, 0x8880, RZ ;  /* 0x00008880081a7816 */ /* 0x000fe400000000ff */
[----:B------:R-:W-:-:S07]  /*2210*/  MOV R0, 0x2230 ;  /* 0x0000223000007802 */ /* 0x000fce0000000f00 */
[----:B------:R-:W-:Y:S05]  /*2220*/  CALL.REL.NOINC `($__internal_46_$__cuda_sm20_div_s16) ;  /* 0x0000000800747944 */ /* 0x000fea0003c00000 */
[----:B------:R-:W-:-:S07]  /*2230*/  PRMT R3, R26, 0x7610, R3 ;  /* 0x000076101a037816 */ /* 0x000fce0000000003 */
.L_x_32918:
[----:B------:R-:W-:Y:S05]  /*2240*/  BSYNC.RECONVERGENT B0 ;  /* 0x0000000000007941 */ /* 0x000fea0003800200 */
.L_x_32916:
        /* <DEDUP_REMOVED lines=22> */
.L_x_32920:
[----:B------:R-:W-:Y:S02]  /*23b0*/  PRMT R29, R5, 0x9991, RZ ;  /* 0x00009991051d7816 */ /* 0x000fe400000000ff */
[----:B------:R-:W-:Y:S02]  /*23c0*/  PRMT R26, R8, 0x9991, RZ ;  /* 0x00009991081a7816 */ /* 0x000fe400000000ff */
[----:B------:R-:W-:-:S07]  /*23d0*/  MOV R0, 0x23f0 ;  /* 0x000023f000007802 */ /* 0x000fce0000000f00 */
[----:B------:R-:W-:Y:S05]  /*23e0*/  CALL.REL.NOINC `($__internal_46_$__cuda_sm20_div_s16) ;  /* 0x0000000800047944 */ /* 0x000fea0003c00000 */
[----:B------:R-:W-:-:S07]  /*23f0*/  PRMT R8, R26, 0x7610, R8 ;  /* 0x000076101a087816 */ /* 0x000fce0000000008 */
.L_x_32921:
[----:B------:R-:W-:Y:S05]  /*2400*/  BSYNC.RECONVERGENT B0 ;  /* 0x0000000000007941 */ /* 0x000fea0003800200 */
.L_x_32919:
        /* <DEDUP_REMOVED lines=22> */
.L_x_32923:
[----:B------:R-:W-:Y:S02]  /*2570*/  PRMT R29, R6, 0x8880, RZ ;  /* 0x00008880061d7816 */ /* 0x000fe400000000ff */
[----:B------:R-:W-:Y:S02]  /*2580*/  PRMT R26, R9, 0x8880, RZ ;  /* 0x00008880091a7816 */ /* 0x000fe400000000ff */
[----:B------:R-:W-:-:S07]  /*2590*/  MOV R0, 0x25b0 ;  /* 0x000025b000007802 */ /* 0x000fce0000000f00 */
[----:B------:R-:W-:Y:S05]  /*25a0*/  CALL.REL.NOINC `($__internal_46_$__cuda_sm20_div_s16) ;  /* 0x0000000400947944 */ /* 0x000fea0003c00000 */
[----:B------:R-:W-:-:S07]  /*25b0*/  PRMT R5, R26, 0x7610, R5 ;  /* 0x000076101a057816 */ /* 0x000fce0000000005 */
.L_x_32924:
[----:B------:R-:W-:Y:S05]  /*25c0*/  BSYNC.RECONVERGENT B0 ;  /* 0x0000000000007941 */ /* 0x000fea0003800200 */
.L_x_32922:
        /* <DEDUP_REMOVED lines=22> */
.L_x_32926:
[----:B------:R-:W-:Y:S02]  /*2730*/  PRMT R29, R6, 0x9991, RZ ;  /* 0x00009991061d7816 */ /* 0x000fe400000000ff */
[----:B------:R-:W-:Y:S02]  /*2740*/  PRMT R26, R9, 0x9991, RZ ;  /* 0x00009991091a7816 */ /* 0x000fe400000000ff */
[----:B------:R-:W-:-:S07]  /*2750*/  MOV R0, 0x2770 ;  /* 0x0000277000007802 */ /* 0x000fce0000000f00 */
[----:B------:R-:W-:Y:S05]  /*2760*/  CALL.REL.NOINC `($__internal_46_$__cuda_sm20_div_s16) ;  /* 0x0000000400247944 */ /* 0x000fea0003c00000 */
[----:B------:R-:W-:-:S07]  /*2770*/  PRMT R6, R26, 0x7610, R6 ;  /* 0x000076101a067816 */ /* 0x000fce0000000006 */
.L_x_32927:
[----:B------:R-:W-:Y:S05]  /*2780*/  BSYNC.RECONVERGENT B0 ;  /* 0x0000000000007941 */ /* 0x000fea0003800200 */
.L_x_32925:
        /* <DEDUP_REMOVED lines=22> */
.L_x_32929:
[----:B------:R-:W-:Y:S02]  /*28f0*/  PRMT R29, R7, 0x8880, RZ ;  /* 0x00008880071d7816 */ /* 0x000fe400000000ff */
[----:B------:R-:W-:Y:S02]  /*2900*/  PRMT R26, R10, 0x8880, RZ ;  /* 0x000088800a1a7816 */ /* 0x000fe400000000ff */
[----:B------:R-:W-:-:S07]  /*2910*/  MOV R0, 0x2930 ;  /* 0x0000293000007802 */ /* 0x000fce0000000f00 */
[----:B------:R-:W-:Y:S05]  /*2920*/  CALL.REL.NOINC `($__internal_46_$__cuda_sm20_div_s16) ;  /* 0x0000000000b47944 */ /* 0x000fea0003c00000 */
[----:B------:R-:W-:-:S07]  /*2930*/  PRMT R9, R26, 0x7610, R9 ;  /* 0x000076101a097816 */ /* 0x000fce0000000009 */
.L_x_32930:
[----:B------:R-:W-:Y:S05]  /*2940*/  BSYNC.RECONVERGENT B0 ;  /* 0x0000000000007941 */ /* 0x000fea0003800200 */
.L_x_32928:
        /* <DEDUP_REMOVED lines=22> */
.L_x_32932:
[----:B------:R-:W-:Y:S02]  /*2ab0*/  PRMT R29, R7, 0x9991, RZ ;  /* 0x00009991071d7816 */ /* 0x000fe400000000ff */
[----:B------:R-:W-:Y:S02]  /*2ac0*/  PRMT R26, R10, 0x9991, RZ ;  /* 0x000099910a1a7816 */ /* 0x000fe400000000ff */
[----:B------:R-:W-:-:S07]  /*2ad0*/  MOV R0, 0x2af0 ;  /* 0x00002af000007802 */ /* 0x000fce0000000f00 */
[----:B------:R-:W-:Y:S05]  /*2ae0*/  CALL.REL.NOINC `($__internal_46_$__cuda_sm20_div_s16) ;  /* 0x0000000000447944 */ /* 0x000fea0003c00000 */
[----:B------:R-:W-:-:S07]  /*2af0*/  PRMT R0, R26, 0x7610, R0 ;  /* 0x000076101a007816 */ /* 0x000fce0000000000 */
.L_x_32933:
[----:B------:R-:W-:Y:S05]  /*2b00*/  BSYNC.RECONVERGENT B0 ;  /* 0x0000000000007941 */ /* 0x000fea0003800200 */
.L_x_32931:
[----:B------:R-:W0:Y:S01]  /*2b10*/  LDCU.64 UR6, c[0x0][0x388] ;  /* 0x00007100ff0677ac */ /* 0x000e220008000a00 */
[----:B------:R-:W-:Y:S02]  /*2b20*/  PRMT R25, R4, 0x7604, R25 ;  /* 0x0000760404197816 */ /* 0x000fe40000000019 */
[----:B------:R-:W-:Y:S02]  /*2b30*/  PRMT R3, R8, 0x7604, R3 ;  /* 0x0000760408037816 */ /* 0x000fe40000000003 */
[----:B------:R-:W-:Y:S02]  /*2b40*/  PRMT R5, R6, 0x7604, R5 ;  /* 0x0000760406057816 */ /* 0x000fe40000000005 */
[----:B------:R-:W-:Y:S01]  /*2b50*/  PRMT R9, R0, 0x7604, R9 ;  /* 0x0000760400097816 */ /* 0x000fe20000000009 */
[----:B0-----:R-:W-:-:S04]  /*2b60*/  UIADD3 UR5, UP0, UPT, UR4, UR6, URZ ;  /* 0x0000000604057290 */ /* 0x001fc8000ff1e0ff */
[----:B------:R-:W-:Y:S02]  /*2b70*/  UIADD3.X UR6, UPT, UPT, URZ, UR7, URZ, UP0, !UPT ;  /* 0x00000007ff067290 */ /* 0x000fe400087fe4ff */
[----:B------:R-:W-:-:S04]  /*2b80*/  IMAD.U32 R10, RZ, RZ, UR5 ;  /* 0x00000005ff0a7e24 */ /* 0x000fc8000f8e00ff */
[----:B------:R-:W-:Y:S02]  /*2b90*/  IMAD.U32 R11, RZ, RZ, UR6 ;  /* 0x00000006ff0b7e24 */ /* 0x000fe4000f8e00ff */
[----:B------:R-:W-:-:S05]  /*2ba0*/  IMAD.WIDE.U32 R10, R2, 0x2, R10 ;  /* 0x00000002020a7825 */ /* 0x000fca00078e000a */
[----:B------:R-:W-:Y:S04]  /*2bb0*/  STG.E.U16 desc[UR12][R10.64], R25 ;  /* 0x000000190a007986 */ /* 0x000fe8000c10150c */
[----:B------:R-:W-:Y:S04]  /*2bc0*/  STG.E.U16 desc[UR12][R10.64+0x100], R3 ;  /* 0x000100030a007986 */ /* 0x000fe8000c10150c */
[----:B------:R-:W-:Y:S04]  /*2bd0*/  STG.E.U16 desc[UR12][R10.64+0x200], R5 ;  /* 0x000200050a007986 */ /* 0x000fe8000c10150c */
[----:B------:R-:W-:Y:S01]  /*2be0*/  STG.E.U16 desc[UR12][R10.64+0x300], R9 ;  /* 0x000300090a007986 */ /* 0x000fe2000c10150c */
[----:B------:R-:W-:Y:S05]  /*2bf0*/  EXIT ;  /* 0x000000000000794d */ /* 0x000fea0003800000 */
        .weak           $__internal_46_$__cuda_sm20_div_s16
        .type           $__internal_46_$__cuda_sm20_div_s16,@function
        .size           $__internal_46_$__cuda_sm20_div_s16,(.L_x_36995 - $__internal_46_$__cuda_sm20_div_s16)
$__internal_46_$__cuda_sm20_div_s16:
[----:B------:R-:W-:Y:S01]  /*2c00*/  IABS R27, R26 ;  /* 0x0000001a001b7213 */ /* 0x000fe20000000000 */
[----:B------:R-:W-:-:S05]  /*2c10*/  IMAD.MOV.U32 R28, RZ, RZ, 0x4b800000 ;  /* 0x4b800000ff1c7424 */ /* 0x000fca00078e00ff */
[----:B------:R-:W0:Y:S02]  /*2c20*/  I2F.U16 R27, R27 ;  /* 0x0000001b001b7306 */ /* 0x000e240000101000 */
[C---:B0-----:R-:W-:Y:S02]  /*2c30*/  FSETP.GEU.AND P1, PT, |R27|.reuse, 1.175494350822287508e-38, PT ;  /* 0x008000001b00780b */ /* 0x041fe40003f2e200 */
[----:B------:R-:W-:Y:S02]  /*2c40*/  FSETP.GT.AND P0, PT, |R27|, 8.50705917302346158658e+37, PT ;  /* 0x7e8000001b00780b */ /* 0x000fe40003f04200 */
[----:B------:R-:W-:-:S04]  /*2c50*/  FSEL R28, R28, 1, !P1 ;  /* 0x3f8000001c1c7808 */ /* 0x000fc80004800000 */
[----:B------:R-:W-:Y:S02]  /*2c60*/  FSEL R28, R28, 0.25, !P0 ;  /* 0x3e8000001c1c7808 */ /* 0x000fe40004000000 */
[C---:B------:R-:W-:Y:S02]  /*2c70*/  ISETP.NE.AND P0, PT, R26.reuse, RZ, PT ;  /* 0x000000ff1a00720c */ /* 0x040fe40003f05270 */
[-C--:B------:R-:W-:Y:S01]  /*2c80*/  LOP3.LUT R26, R26, R29.reuse, RZ, 0x3c, !PT ;  /* 0x0000001d1a1a7212 */ /* 0x080fe200078e3cff */
[----:B------:R-:W-:Y:S01]  /*2c90*/  FMUL R27, R27, R28 ;  /* 0x0000001c1b1b7220 */ /* 0x000fe20000400000 */
[----:B------:R-:W-:Y:S02]  /*2ca0*/  IABS R29, R29 ;  /* 0x0000001d001d7213 */ /* 0x000fe40000000000 */
[----:B------:R-:W-:-:S03]  /*2cb0*/  SHF.R.U32.HI R26, RZ, 0x1f, R26 ;  /* 0x0000001fff1a7819 */ /* 0x000fc6000001161a */
[----:B------:R-:W0:Y:S08]  /*2cc0*/  MUFU.RCP R27, R27 ;  /* 0x0000001b001b7308 */ /* 0x000e300000001000 */
[----:B------:R-:W1:Y:S01]  /*2cd0*/  I2F.U16.RZ R29, R29 ;  /* 0x0000001d001d7306 */ /* 0x000e62000010d000 */
[----:B0-----:R-:W-:Y:S01]  /*2ce0*/  FMUL R28, R28, R27 ;  /* 0x0000001b1c1c7220 */ /* 0x001fe20000400000 */
[----:B------:R-:W-:-:S03]  /*2cf0*/  IMAD.MOV R27, RZ, RZ, -R26 ;  /* 0x000000ffff1b7224 */ /* 0x000fc600078e0a1a */
[----:B------:R-:W-:-:S04]  /*2d00*/  VIADD R28, R28, 0x2 ;  /* 0x000000021c1c7836 */ /* 0x000fc80000000000 */
[----:B-1----:R-:W-:Y:S01]  /*2d10*/  FMUL.RZ R28, R29, R28 ;  /* 0x0000001c1d1c7220 */ /* 0x002fe2000040c000 */
[----:B------:R-:W-:-:S05]  /*2d20*/  IMAD.MOV.U32 R29, RZ, RZ, 0x0 ;  /* 0x00000000ff1d7424 */ /* 0x000fca00078e00ff */
[----:B------:R-:W0:Y:S02]  /*2d30*/  F2I.U32.TRUNC.NTZ R28, R28 ;  /* 0x0000001c001c7305 */ /* 0x000e24000020f000 */
[----:B0-----:R-:W-:Y:S01]  /*2d40*/  LOP3.LUT R27, R27, 0xffff, R28, 0x78, !PT ;  /* 0x0000ffff1b1b7812 */ /* 0x001fe200078e781c */
[----:B------:R-:W-:-:S04]  /*2d50*/  IMAD.MOV.U32 R28, RZ, RZ, R0 ;  /* 0x000000ffff1c7224 */ /* 0x000fc800078e0000 */
[----:B------:R-:W-:Y:S02]  /*2d60*/  IMAD.IADD R26, R26, 0x1, R27 ;  /* 0x000000011a1a7824 */ /* 0x000fe400078e021b */
[----:B------:R-:W-:Y:S01]  /*2d70*/  @!P0 IMAD.MOV.U32 R26, RZ, RZ, -0x1 ;  /* 0xffffffffff1a8424 */ /* 0x000fe200078e00ff */
[----:B------:R-:W-:Y:S06]  /*2d80*/  RET.REL.NODEC R28 `(_ZN2at6native29vectorized_elementwise_kernelILi2ENS0_13BinaryFunctorIaaaZZZNS0_15binary_internal21div_floor_kernel_cudaERNS_18TensorIteratorBaseEENKUlvE_clEvENKUlvE0_clEvEUlaaE_EESt5arrayIPcLm3EEEEviT0_T1_) ;  /* 0xffffffd01c9c7950 */ /* 0x000fec0003c3ffff */
.L_x_32934:
        /* <DEDUP_REMOVED lines=15> */
.L_x_36995:


//--------------------- .text._ZN2at6native29vectorized_elementwise_kernelILi4ENS0_13BinaryFunctorIaaaZZZNS0_15binary_internal21div_floor_kernel_cudaERNS_18TensorIteratorBaseEENKUlvE_clEvENKUlvE0_clEvEUlaaE_EESt5arrayIPcLm3EEEEviT0_T1_ --------------------------
	.section	.text._ZN2at6native29vectorized_elementwise_kernelILi4ENS0_13BinaryFunctorIaaaZZZNS0_15binary_internal21div_floor_kernel_cudaERNS_18TensorIteratorBaseEENKUlvE_clEvENKUlvE0_clEvEUlaaE_EESt5arrayIPcLm3EEEEviT0_T1_,"ax",@progbits
	.align	128
        .global         _ZN2at6native29vectorized_elementwise_kernelILi4ENS0_13BinaryFunctorIaaaZZZNS0_15binary_internal21div_floor_kernel_cudaERNS_18TensorIteratorBaseEENKUlvE_clEvENKUlvE0_clEvEUlaaE_EESt5arrayIPcLm3EEEEviT0_T1_
        .type           _ZN2at6native29vectorized_elementwise_kernelILi4ENS0_13BinaryFunctorIaaaZZZNS0_15binary_internal21div_floor_kernel_cudaERNS_18TensorIteratorBaseEENKUlvE_clEvENKUlvE0_clEvEUlaaE_EESt5arrayIPcLm3EEEEviT0_T1_,@function
        .size           _ZN2at6native29vectorized_elementwise_kernelILi4ENS0_13BinaryFunctorIaaaZZZNS0_15binary_internal21div_floor_kernel_cudaERNS_18TensorIteratorBaseEENKUlvE_clEvENKUlvE0_clEvEUlaaE_EESt5arrayIPcLm3EEEEviT0_T1_,(.L_x_36996 - _ZN2at6native29vectorized_elementwise_kernelILi4ENS0_13BinaryFunctorIaaaZZZNS0_15binary_internal21div_floor_kernel_cudaERNS_18TensorIteratorBaseEENKUlvE_clEvENKUlvE0_clEvEUlaaE_EESt5arrayIPcLm3EEEEviT0_T1_)
        .other          _ZN2at6native29vectorized_elementwise_kernelILi4ENS0_13BinaryFunctorIaaaZZZNS0_15binary_internal21div_floor_kernel_cudaERNS_18TensorIteratorBaseEENKUlvE_clEvENKUlvE0_clEvEUlaaE_EESt5arrayIPcLm3EEEEviT0_T1_,@"STO_CUDA_ENTRY STV_DEFAULT"
_ZN2at6native29vectorized_elementwise_kernelILi4ENS0_13BinaryFunctorIaaaZZZNS0_15binary_internal21div_floor_kernel_cudaERNS_18TensorIteratorBaseEENKUlvE_clEvENKUlvE0_clEvEUlaaE_EESt5arrayIPcLm3EEEEviT0_T1_:
.text._ZN2at6native29vectorized_elementwise_kernelILi4ENS0_13BinaryFunctorIaaaZZZNS0_15binary_internal21div_floor_kernel_cudaERNS_18TensorIteratorBaseEENKUlvE_clEvENKUlvE0_clEvEUlaaE_EESt5arrayIPcLm3EEEEviT0_T1_:
        /* <DEDUP_REMOVED lines=31> */
[----:B------:R-:W-:Y:S02]  /*01f0*/  @!P2 IMAD.X R7, RZ, RZ, R5, P1 ;  /* 0x000000ffff07a224 */ /* 0x000fe400008e0605 */
[----:B------:R-:W1:Y:S03]  /*0200*/  LDC.64 R4, c[0x0][0x390] ;  /* 0x0000e400ff047b82 */ /* 0x000e660000000a00 */
[----:B------:R-:W5:Y:S07]  /*0210*/  @!P2 LDG.E.U8 R21, desc[UR12][R6.64] ;  /* 0x0000000c0615a981 */ /* 0x000f6e000c1e1100 */
[----:B------:R-:W-:-:S02]  /*0220*/  @!P0 VIADD R25, R23, UR4 ;  /* 0x0000000417198c36 */ /* 0x000fc40008000000 */
[----:B------:R-:W-:-:S05]  /*0230*/  @!P0 VIADD R23, R23, 0x80 ;  /* 0x0000008017178836 */ /* 0x000fca0000000000 */
[----:B------:R-:W-:Y:S02]  /*0240*/  ISETP.GE.U32.AND P1, PT, R23, UR5, PT ;  /* 0x0000000517007c0c */ /* 0x000fe4000bf26070 */
[C---:B---3--:R-:W-:Y:S02]  /*0250*/  @!P3 IADD3 R28, P2, PT, R3.reuse, R28, RZ ;  /* 0x0000001c031cb210 */ /* 0x048fe40007f5e0ff */
[----:B----4-:R-:W-:Y:S02]  /*0260*/  @!P3 IADD3 R12, P4, PT, R3, R12, RZ ;  /* 0x0000000c030cb210 */ /* 0x010fe40007f9e0ff */
[----:B--2---:R-:W-:Y:S01]  /*0270*/  PRMT R9, RZ, 0x7610, R9 ;  /* 0x00007610ff097816 */ /* 0x004fe20000000009 */
[----:B------:R-:W-:Y:S01]  /*0280*/  @!P3 IMAD.X R29, RZ, RZ, R29, P2 ;  /* 0x000000ffff1db224 */ /* 0x000fe200010e061d */
[----:B------:R-:W-:-:S05]  /*0290*/  PRMT R8, RZ, 0x7610, R8 ;  /* 0x00007610ff087816 */ /* 0x000fca0000000008 */
[C---:B------:R-:W-:Y:S01]  /*02a0*/  @!P1 VIADD R15, R23.reuse, UR4 ;  /* 0x00000004170f9c36 */ /* 0x040fe20008000000 */
[----:B------:R-:W5:Y:S01]  /*02b0*/  @!P3 LDG.E.U8 R8, desc[UR12][R28.64] ;  /* 0x0000000c1c08b981 */ /* 0x000f62000c1e1100 */
[----:B------:R-:W-:Y:S01]  /*02c0*/  @!P1 VIADD R23, R23, 0x80 ;  /* 0x0000008017179836 */ /* 0x000fe20000000000 */
[----:B------:R-:W2:Y:S01]  /*02d0*/  LDC.64 R2, c[0x0][0x390] ;  /* 0x0000e400ff027b82 */ /* 0x000ea20000000a00 */
[----:B------:R-:W-:-:S03]  /*02e0*/  @!P3 IMAD.X R13, RZ, RZ, R13, P4 ;  /* 0x000000ffff0db224 */ /* 0x000fc600020e060d */
[----:B------:R-:W-:Y:S02]  /*02f0*/  ISETP.GE.U32.AND P2, PT, R23, UR5, PT ;  /* 0x0000000517007c0c */ /* 0x000fe4000bf46070 */
[----:B------:R1:W5:Y:S01]  /*0300*/  @!P3 LDG.E.U8 R9, desc[UR12][R12.64] ;  /* 0x0000000c0c09b981 */ /* 0x000362000c1e1100 */
[C---:B0-----:R-:W-:Y:S02]  /*0310*/  @!P0 IADD3 R24, P3, PT, R25.reuse, R10, RZ ;  /* 0x0000000a19188210 */ /* 0x041fe40007f7e0ff */
[----:B------:R-:W-:-:S03]  /*0320*/  @!P0 IADD3 R16, P4, PT, R25, R16, RZ ;  /* 0x0000001019108210 */ /* 0x000fc60007f9e0ff */
[----:B------:R-:W-:Y:S02]  /*0330*/  @!P0 IMAD.X R25, RZ, RZ, R11, P3 ;  /* 0x000000ffff198224 */ /* 0x000fe400018e060b */
[----:B------:R-:W-:Y:S01]  /*0340*/  @!P0 IMAD.X R17, RZ, RZ, R17, P4 ;  /* 0x000000ffff118224 */ /* 0x000fe200020e0611 */
[----:B------:R-:W-:Y:S02]  /*0350*/  @!P1 IADD3 R18, P4, PT, R15, R18, RZ ;  /* 0x000000120f129210 */ /* 0x000fe40007f9e0ff */
[----:B------:R-:W-:Y:S01]  /*0360*/  @!P2 VIADD R11, R23, UR4 ;  /* 0x00000004170bac36 */ /* 0x000fe20008000000 */
[----:B-1----:R-:W-:Y:S01]  /*0370*/  @!P1 IADD3 R12, P5, PT, R15, R4, RZ ;  /* 0x000000040f0c9210 */ /* 0x002fe20007fbe0ff */
[----:B------:R-:W-:Y:S01]  /*0380*/  @!P2 VIADD R23, R23, 0x80 ;  /* 0x000000801717a836 */ /* 0x000fe20000000000 */
[----:B------:R-:W0:Y:S04]  /*0390*/  LDC.64 R14, c[0x0][0x390] ;  /* 0x0000e400ff0e7b82 */ /* 0x000e280000000a00 */
[----:B------:R-:W-:-:S02]  /*03a0*/  ISETP.GE.U32.AND P3, PT, R23, UR5, PT ;  /* 0x0000000517007c0c */ /* 0x000fc4000bf66070 */
[----:B------:R-:W-:Y:S02]  /*03b0*/  PRMT R7, RZ, 0x7610, R7 ;  /* 0x00007610ff077816 */ /* 0x000fe40000000007 */
[----:B------:R-:W-:Y:S01]  /*03c0*/  PRMT R6, RZ, 0x7610, R6 ;  /* 0x00007610ff067816 */ /* 0x000fe20000000006 */
[--C-:B------:R-:W-:Y:S01]  /*03d0*/  @!P1 IMAD.X R13, RZ, RZ, R5.reuse, P5 ;  /* 0x000000ffff0d9224 */ /* 0x100fe200028e0605 */
[----:B------:R-:W-:Y:S01]  /*03e0*/  PRMT R5, RZ, 0x7610, R5 ;  /* 0x00007610ff057816 */ /* 0x000fe20000000005 */
[----:B------:R-:W-:Y:S01]  /*03f0*/  @!P1 IMAD.X R19, RZ, RZ, R19, P4 ;  /* 0x000000ffff139224 */ /* 0x000fe200020e0613 */
[----:B------:R2:W5:Y:S01]  /*0400*/  @!P0 LDG.E.U8 R7, desc[UR12][R16.64] ;  /* 0x0000000c10078981 */ /* 0x000562000c1e1100 */
[----:B------:R-:W-:-:S03]  /*0410*/  PRMT R4, RZ, 0x7610, R4 ;  /* 0x00007610ff047816 */ /* 0x000fc60000000004 */
[----:B------:R0:W5:Y:S01]  /*0420*/  @!P0 LDG.E.U8 R6, desc[UR12][R24.64] ;  /* 0x0000000c18068981 */ /* 0x000162000c1e1100 */
[----:B------:R-:W-:Y:S01]  /*0430*/  @!P3 VIADD R29, R23, UR4 ;  /* 0x00000004171dbc36 */ /* 0x000fe20008000000 */
[----:B------:R-:W-:Y:S01]  /*0440*/  @!P2 IADD3 R26, P4, PT, R11, R26, RZ ;  /* 0x0000001a0b1aa210 */ /* 0x000fe20007f9e0ff */
[----:B------:R-:W-:Y:S01]  /*0450*/  @!P3 VIADD R23, R23, 0x80 ;  /* 0x000000801717b836 */ /* 0x000fe20000000000 */
[----:B------:R1:W5:Y:S01]  /*0460*/  @!P1 LDG.E.U8 R5, desc[UR12][R12.64] ;  /* 0x0000000c0c059981 */ /* 0x000362000c1e1100 */
[----:B--2---:R-:W-:Y:S02]  /*0470*/  @!P2 IADD3 R16, P0, PT, R11, R2, RZ ;  /* 0x000000020b10a210 */ /* 0x004fe40007f1e0ff */
[----:B------:R-:W2:Y:S01]  /*0480*/  LDC.64 R10, c[0x0][0x398] ;  /* 0x0000e600ff0a7b82 */ /* 0x000ea20000000a00 */
[----:B------:R3:W5:Y:S02]  /*0490*/  @!P1 LDG.E.U8 R4, desc[UR12][R18.64] ;  /* 0x0000000c12049981 */ /* 0x000764000c1e1100 */
[----:B------:R-:W-:Y:S01]  /*04a0*/  @!P2 IMAD.X R17, RZ, RZ, R3, P0 ;  /* 0x000000ffff11a224 */ /* 0x000fe200000e0603 */
[----:B------:R-:W-:-:S02]  /*04b0*/  ISETP.GE.U32.AND P0, PT, R23, UR5, PT ;  /* 0x0000000517007c0c */ /* 0x000fc4000bf06070 */
[----:B0-----:R-:W-:Y:S02]  /*04c0*/  @!P3 IADD3 R24, P1, PT, R29, R14, RZ ;  /* 0x0000000e1d18b210 */ /* 0x001fe40007f3e0ff */
[----:B-1----:R-:W0:Y:S01]  /*04d0*/  LDC.64 R12, c[0x0][0x390] ;  /* 0x0000e400ff0c7b82 */ /* 0x002e220000000a00 */
[----:B------:R-:W-:Y:S02]  /*04e0*/  PRMT R3, RZ, 0x7610, R3 ;  /* 0x00007610ff037816 */ /* 0x000fe40000000003 */
[----:B------:R-:W-:Y:S01]  /*04f0*/  PRMT R0, RZ, 0x7610, R0 ;  /* 0x00007610ff007816 */ /* 0x000fe20000000000 */
[----:B------:R-:W-:Y:S01]  /*0500*/  @!P3 IMAD.X R25, RZ, RZ, R15, P1 ;  /* 0x000000ffff19b224 */ /* 0x000fe200008e060f */
[----:B------:R-:W-:Y:S02]  /*0510*/  PRMT R2, RZ, 0x7610, R2 ;  /* 0x00007610ff027816 */ /* 0x000fe40000000002 */
[----:B------:R1:W5:Y:S01]  /*0520*/  @!P2 LDG.E.U8 R3, desc[UR12][R16.64] ;  /* 0x0000000c1003a981 */ /* 0x000362000c1e1100 */
[----:B------:R-:W-:Y:S01]  /*0530*/  @!P2 IMAD.X R27, RZ, RZ, R27, P4 ;  /* 0x000000ffff1ba224 */ /* 0x000fe200020e061b */
[----:B---3--:R-:W3:Y:S02]  /*0540*/  LDC.64 R18, c[0x0][0x398] ;  /* 0x0000e600ff127b82 */ /* 0x008ee40000000a00 */
[----:B------:R4:W5:Y:S04]  /*0550*/  @!P3 LDG.E.U8 R0, desc[UR12][R24.64] ;  /* 0x0000000c1800b981 */ /* 0x000968000c1e1100 */
[----:B------:R0:W5:Y:S02]  /*0560*/  @!P2 LDG.E.U8 R2, desc[UR12][R26.64] ;  /* 0x0000000c1a02a981 */ /* 0x000164000c1e1100 */
[----:B-1----:R-:W1:Y:S01]  /*0570*/  LDC.64 R16, c[0x0][0x390] ;  /* 0x0000e400ff107b82 */ /* 0x002e620000000a00 */
[----:B----4-:R-:W-:-:S02]  /*0580*/  @!P0 VIADD R25, R23, UR4 ;  /* 0x0000000417198c36 */ /* 0x010fc40008000000 */
[----:B------:R-:W-:-:S05]  /*0590*/  @!P0 VIADD R23, R23, 0x80 ;  /* 0x0000008017178836 */ /* 0x000fca0000000000 */
[----:B------:R-:W4:Y:S01]  /*05a0*/  LDC.64 R14, c[0x0][0x398] ;  /* 0x0000e600ff0e7b82 */ /* 0x000f220000000a00 */
[----:B--2---:R-:W-:Y:S02]  /*05b0*/  @!P3 IADD3 R28, P2, PT, R29, R10, RZ ;  /* 0x0000000a1d1cb210 */ /* 0x004fe40007f5e0ff */
[----:B------:R-:W-:-:S03]  /*05c0*/  ISETP.GE.U32.AND P1, PT, R23, UR5, PT ;  /* 0x0000000517007c0c */ /* 0x000fc6000bf26070 */
[--C-:B------:R-:W-:Y:S01]  /*05d0*/  @!P3 IMAD.X R29, RZ, RZ, R11.reuse, P2 ;  /* 0x000000ffff1db224 */ /* 0x100fe200010e060b */
[----:B0-----:R-:W-:Y:S02]  /*05e0*/  @!P0 IADD3 R26, P2, PT, R25, R12, RZ ;  /* 0x0000000c191a8210 */ /* 0x001fe40007f5e0ff */
[----:B------:R-:W-:-:S03]  /*05f0*/  PRMT R11, RZ, 0x7610, R11 ;  /* 0x00007610ff0b7816 */ /* 0x000fc6000000000b */
[----:B------:R-:W-:-:S03]  /*0600*/  @!P0 IMAD.X R27, RZ, RZ, R13, P2 ;  /* 0x000000ffff1b8224 */ /* 0x000fc600010e060d */
[----:B------:R0:W5:Y:S01]  /*0610*/  @!P3 LDG.E.U8 R11, desc[UR12][R28.64] ;  /* 0x0000000c1c0bb981 */ /* 0x000162000c1e1100 */
[----:B------:R-:W-:-:S05]  /*0620*/  @!P1 VIADD R13, R23, UR4 ;  /* 0x00000004170d9c36 */ /* 0x000fca0008000000 */
[C---:B-1----:R-:W-:Y:S02]  /*0630*/  @!P1 IADD3 R24, P2, PT, R13.reuse, R16, RZ ;  /* 0x000000100d189210 */ /* 0x042fe40007f5e0ff */
[----:B---3--:R-:W-:Y:S02]  /*0640*/  @!P1 IADD3 R18, P3, PT, R13, R18, RZ ;  /* 0x000000120d129210 */ /* 0x008fe40007f7e0ff */
[----:B----4-:R-:W-:Y:S01]  /*0650*/  @!P0 IADD3 R12, P4, PT, R25, R14, RZ ;  /* 0x0000000e190c8210 */ /* 0x010fe20007f9e0ff */
[--C-:B------:R-:W-:Y:S01]  /*0660*/  @!P1 IMAD.X R25, RZ, RZ, R17.reuse, P2 ;  /* 0x000000ffff199224 */ /* 0x100fe200010e0611 */
[----:B------:R-:W-:Y:S01]  /*0670*/  PRMT R17, RZ, 0x7610, R17 ;  /* 0x00007610ff117816 */ /* 0x000fe20000000011 */
[----:B------:R-:W-:Y:S01]  /*0680*/  @!P1 IMAD.X R19, RZ, RZ, R19, P3 ;  /* 0x000000ffff139224 */ /* 0x000fe200018e0613 */
[----:B------:R-:W-:-:S04]  /*0690*/  PRMT R14, RZ, 0x7610, R14 ;  /* 0x00007610ff0e7816 */ /* 0x000fc8000000000e */
[----:B------:R0:W5:Y:S04]  /*06a0*/  @!P1 LDG.E.U8 R17, desc[UR12][R24.64] ;  /* 0x0000000c18119981 */ /* 0x000168000c1e1100 */
[----:B------:R0:W5:Y:S01]  /*06b0*/  @!P1 LDG.E.U8 R14, desc[UR12][R18.64] ;  /* 0x0000000c120e9981 */ /* 0x000162000c1e1100 */
[--C-:B------:R-:W-:Y:S01]  /*06c0*/  @!P0 IMAD.X R13, RZ, RZ, R15.reuse, P4 ;  /* 0x000000ffff0d8224 */ /* 0x100fe200020e060f */
        /* <DEDUP_REMOVED lines=16> */
[----:B------:R-:W-:Y:S05]  /*07d0*/  CALL.REL.NOINC `($__internal_47_$__cuda_sm20_div_s16) ;  /* 0x00000024001c7944 */ /* 0x000fea0003c00000 */
        /* <DEDUP_REMOVED lines=11> */
.L_x_32938:
[----:B------:R-:W-:Y:S02]  /*0890*/  PRMT R13, R22, 0x8880, RZ ;  /* 0x00008880160d7816 */ /* 0x000fe400000000ff */
[----:B------:R-:W-:Y:S02]  /*08a0*/  PRMT R12, R21, 0x8880, RZ ;  /* 0x00008880150c7816 */ /* 0x000fe400000000ff */
[----:B------:R-:W-:-:S07]  /*08b0*/  MOV R19, 0x8d0 ;  /* 0x000008d000137802 */ /* 0x000fce0000000f00 */
[----:B------:R-:W-:Y:S05]  /*08c0*/  CALL.REL.NOINC `($__internal_47_$__cuda_sm20_div_s16) ;  /* 0x0000002000e07944 */ /* 0x000fea0003c00000 */
[----:B------:R-:W-:-:S07]  /*08d0*/  PRMT R16, R22, 0x7610, R16 ;  /* 0x0000761016107816 */ /* 0x000fce0000000010 */
.L_x_32937:
[----:B------:R-:W-:Y:S05]  /*08e0*/  BSYNC.RECONVERGENT B0 ;  /* 0x0000000000007941 */ /* 0x000fea0003800200 */
.L_x_32936:
        /* <DEDUP_REMOVED lines=11> */
[----:B------:R-:W-:Y:S01]  /*09a0*/  PRMT R9, R12, 0x7710, RZ ;  /* 0x000077100c097816 */ /* 0x000fe200000000ff */
[----:B------:R-:W-:Y:S01]  /*09b0*/  IMAD.MOV.U32 R12, RZ, RZ, R19 ;  /* 0x000000ffff0c7224 */ /* 0x000fe200078e0013 */
        /* <DEDUP_REMOVED lines=13> */
.L_x_32941:
[----:B------:R-:W-:Y:S02]  /*0a90*/  PRMT R13, R9, 0x8880, RZ ;  /* 0x00008880090d7816 */ /* 0x000fe400000000ff */
[----:B------:R-:W-:Y:S02]  /*0aa0*/  PRMT R12, R8, 0x8880, RZ ;  /* 0x00008880080c7816 */ /* 0x000fe400000000ff */
[----:B------:R-:W-:-:S07]  /*0ab0*/  MOV R19, 0xad0 ;  /* 0x00000ad000137802 */ /* 0x000fce0000000f00 */
[----:B------:R-:W-:Y:S05]  /*0ac0*/  CALL.REL.NOINC `($__internal_47_$__cuda_sm20_div_s16) ;  /* 0x0000002000607944 */ /* 0x000fea0003c00000 */
[----:B------:R-:W-:-:S07]  /*0ad0*/  PRMT R8, R22, 0x7610, R8 ;  /* 0x0000761016087816 */ /* 0x000fce0000000008 */
.L_x_32940:
[----:B------:R-:W-:Y:S05]  /*0ae0*/  BSYNC.RECONVERGENT B0 ;  /* 0x0000000000007941 */ /* 0x000fea0003800200 */
.L_x_32939:
[----:B-----5:R-:W-:Y:S01]  /*0af0*/  VIADD R9, R20, 0x100 ;  /* 0x0000010014097836 */ /* 0x020fe20000000000 */
[----:B------:R-:W-:Y:S04]  /*0b00*/  BSSY.RECONVERGENT B0, `(.L_x_32942) ;  /* 0x000001d000007945 */ /* 0x000fe80003800200 */
[----:B------:R-:W-:-:S13]  /*0b10*/  ISETP.GE.U32.AND P0, PT, R9, UR5, PT ;  /* 0x0000000509007c0c */ /* 0x000fda000bf06070 */
        /* <DEDUP_REMOVED lines=22> */
.L_x_32944:
[----:B------:R-:W-:Y:S02]  /*0c80*/  PRMT R13, R7, 0x8880, RZ ;  /* 0x00008880070d7816 */ /* 0x000fe400000000ff */
[----:B------:R-:W-:Y:S02]  /*0c90*/  PRMT R12, R6, 0x8880, RZ ;  /* 0x00008880060c7816 */ /* 0x000fe400000000ff */
[----:B------:R-:W-:-:S07]  /*0ca0*/  MOV R19, 0xcc0 ;  /* 0x00000cc000137802 */ /* 0x000fce0000000f00 */
[----:B------:R-:W-:Y:S05]  /*0cb0*/  CALL.REL.NOINC `($__internal_47_$__cuda_sm20_div_s16) ;  /* 0x0000001c00e47944 */ /* 0x000fea0003c00000 */
[----:B------:R-:W-:-:S07]  /*0cc0*/  PRMT R6, R22, 0x7610, R6 ;  /* 0x0000761016067816 */ /* 0x000fce0000000006 */
.L_x_32943:
[----:B------:R-:W-:Y:S05]  /*0cd0*/  BSYNC.RECONVERGENT B0 ;  /* 0x0000000000007941 */ /* 0x000fea0003800200 */
.L_x_32942:
[----:B------:R-:W-:Y:S01]  /*0ce0*/  VIADD R7, R20, 0x180 ;  /* 0x0000018014077836 */ /* 0x000fe20000000000 */
        /* <DEDUP_REMOVED lines=24> */
.L_x_32947:
[----:B------:R-:W-:Y:S02]  /*0e70*/  PRMT R13, R5, 0x8880, RZ ;  /* 0x00008880050d7816 */ /* 0x000fe400000000ff */
[----:B------:R-:W-:Y:S02]  /*0e80*/  PRMT R12, R4, 0x8880, RZ ;  /* 0x00008880040c7816 */ /* 0x000fe400000000ff */
[----:B------:R-:W-:-:S07]  /*0e90*/  MOV R19, 0xeb0 ;  /* 0x00000eb000137802 */ /* 0x000fce0000000f00 */
[----:B------:R-:W-:Y:S05]  /*0ea0*/  CALL.REL.NOINC `($__internal_47_$__cuda_sm20_div_s16) ;  /* 0x0000001c00687944 */ /* 0x000fea0003c00000 */
[----:B------:R-:W-:-:S07]  /*0eb0*/  PRMT R4, R22, 0x7610, R4 ;  /* 0x0000761016047816 */ /* 0x000fce0000000004 */
.L_x_32946:
[----:B------:R-:W-:Y:S05]  /*0ec0*/  BSYNC.RECONVERGENT B0 ;  /* 0x0000000000007941 */ /* 0x000fea0003800200 */
.L_x_32945:
        /* <DEDUP_REMOVED lines=25> */
.L_x_32950:
[----:B------:R-:W-:Y:S02]  /*1060*/  PRMT R13, R3, 0x8880, RZ ;  /* 0x00008880030d7816 */ /* 0x000fe400000000ff */
[----:B------:R-:W-:Y:S02]  /*1070*/  PRMT R12, R2, 0x8880, RZ ;  /* 0x00008880020c7816 */ /* 0x000fe400000000ff */
[----:B------:R-:W-:-:S07]  /*1080*/  MOV R19, 0x10a0 ;  /* 0x000010a000137802 */ /* 0x000fce0000000f00 */
[----:B------:R-:W-:Y:S05]  /*1090*/  CALL.REL.NOINC `($__internal_47_$__cuda_sm20_div_s16) ;  /* 0x0000001800ec7944 */ /* 0x000fea0003c00000 */
[----:B------:R-:W-:-:S07]  /*10a0*/  PRMT R2, R22, 0x7610, R2 ;  /* 0x0000761016027816 */ /* 0x000fce0000000002 */
.L_x_32949:
[----:B------:R-:W-:Y:S05]  /*10b0*/  BSYNC.RECONVERGENT B0 ;  /* 0x0000000000007941 */ /* 0x000fea0003800200 */
.L_x_32948:
        /* <DEDUP_REMOVED lines=25> */
.L_x_32953:
[----:B------:R-:W-:Y:S02]  /*1250*/  PRMT R13, R0, 0x8880, RZ ;  /* 0x00008880000d7816 */ /* 0x000fe400000000ff */
[----:B------:R-:W-:Y:S02]  /*1260*/  PRMT R12, R11, 0x8880, RZ ;  /* 0x000088800b0c7816 */ /* 0x000fe400000000ff */
[----:B------:R-:W-:-:S07]  /*1270*/  MOV R19, 0x1290 ;  /* 0x0000129000137802 */ /* 0x000fce0000000f00 */
[----:B------:R-:W-:Y:S05]  /*1280*/  CALL.REL.NOINC `($__internal_47_$__cuda_sm20_div_s16) ;  /* 0x0000001800707944 */ /* 0x000fea0003c00000 */
[----:B------:R-:W-:-:S07]  /*1290*/  PRMT R0, R22, 0x7610, R0 ;  /* 0x0000761016007816 */ /* 0x000fce0000000000 */
.L_x_32952:
[----:B------:R-:W-:Y:S05]  /*12a0*/  BSYNC.RECONVERGENT B0 ;  /* 0x0000000000007941 */ /* 0x000fea0003800200 */
.L_x_32951:
        /* <DEDUP_REMOVED lines=25> */
.L_x_32956:
[----:B------:R-:W-:Y:S02]  /*1440*/  PRMT R13, R10, 0x8880, RZ ;  /* 0x000088800a0d7816 */ /* 0x000fe400000000ff */
[----:B------:R-:W-:Y:S02]  /*1450*/  PRMT R12, R15, 0x8880, RZ ;  /* 0x000088800f0c7816 */ /* 0x000fe400000000ff */
[----:B------:R-:W-:-:S07]  /*1460*/  MOV R19, 0x1480 ;  /* 0x0000148000137802 */ /* 0x000fce0000000f00 */
[----:B------:R-:W-:Y:S05]  /*1470*/  CALL.REL.NOINC `($__internal_47_$__cuda_sm20_div_s16) ;  /* 0x0000001400f47944 */ /* 0x000fea0003c00000 */
[----:B------:R-:W-:-:S07]  /*1480*/  PRMT R3, R22, 0x7610, R3 ;  /* 0x0000761016037816 */ /* 0x000fce0000000003 */
.L_x_32955:
[----:B------:R-:W-:Y:S05]  /*1490*/  BSYNC.RECONVERGENT B0 ;  /* 0x0000000000007941 */ /* 0x000fea0003800200 */
.L_x_32954:
        /* <DEDUP_REMOVED lines=26> */
.L_x_32959:
[----:B------:R-:W-:Y:S02]  /*1640*/  PRMT R13, R17, 0x8880, RZ ;  /* 0x00008880110d7816 */ /* 0x000fe400000000ff */
[----:B------:R-:W-:Y:S02]  /*1650*/  PRMT R12, R14, 0x8880, RZ ;  /* 0x000088800e0c7816 */ /* 0x000fe400000000ff */
[----:B------:R-:W-:-:S07]  /*1660*/  MOV R19, 0x1680 ;  /* 0x0000168000137802 */ /* 0x000fce0000000f00 */
[----:B------:R-:W-:Y:S05]  /*1670*/  CALL.REL.NOINC `($__internal_47_$__cuda_sm20_div_s16) ;  /* 0x0000001400747944 */ /* 0x000fea0003c00000 */
.L_x_32958:
[----:B------:R-:W-:Y:S05]  /*1680*/  BSYNC.RECONVERGENT B0 ;  /* 0x0000000000007941 */ /* 0x000fea0003800200 */
.L_x_32957:
[----:B------:R-:W-:Y:S01]  /*1690*/  ISETP.GE.U32.AND P0, PT, R20, UR5, PT ;  /* 0x0000000514007c0c */ /* 0x000fe2000bf06070 */
[----:B------:R-:W-:Y:S04]  /*16a0*/  BSSY.RECONVERGENT B0, `(.L_x_32960) ;  /* 0x000003a000007945 */ /* 0x000fe80003800200 */
[----:B------:R-:W-:Y:S08]  /*16b0*/  BSSY.RELIABLE B1, `(.L_x_32961) ;  /* 0x0000031000017945 */ /* 0x000ff00003800100 */
[----:B------:R-:W-:Y:S05]  /*16c0*/  @P0 BRA `(.L_x_32962) ;  /* 0x0000000000380947 */ /* 0x000fea0003800000 */
[----:B------:R-:W0:Y:S01]  /*16d0*/  LDCU.64 UR6, c[0x0][0x388] ;  /* 0x00007100ff0677ac */ /* 0x000e220008000a00 */
[----:B------:R-:W-:Y:S02]  /*16e0*/  VIADD R10, R20, UR4 ;  /* 0x00000004140a7c36 */ /* 0x000fe40008000000 */
        /* <DEDUP_REMOVED lines=12> */
.L_x_32962:
[----:B------:R-:W-:-:S13]  /*17b0*/  ISETP.GE.U32.AND P0, PT, R20, UR5, PT ;  /* 0x0000000514007c0c */ /* 0x000fda000bf06070 */
[----:B------:R-:W-:Y:S05]  /*17c0*/  @P0 BRA `(.L_x_32964) ;  /* 0x0000000000380947 */ /* 0x000fea0003800000 */
[----:B------:R-:W1:Y:S01]  /*17d0*/  LDCU.64 UR6, c[0x0][0x388] ;  /* 0x00007100ff0677ac */ /* 0x000e620008000a00 */
[C---:B0-----:R-:W-:Y:S02]  /*17e0*/  VIADD R8, R20.reuse, UR4 ;  /* 0x0000000414087c36 */ /* 0x041fe40008000000 */
[----:B------:R-:W-:-:S03]  /*17f0*/  VIADD R20, R20, 0x80 ;  /* 0x0000008014147836 */ /* 0x000fc60000000000 */
[----:B-1----:R-:W-:-:S05]  /*1800*/  IADD3 R8, P0, PT, R8, UR6, RZ ;  /* 0x0000000608087c10 */ /* 0x002fca000ff1e0ff */
[----:B------:R-:W-:-:S05]  /*1810*/  IMAD.X R9, RZ, RZ, UR7, P0 ;  /* 0x00000007ff097e24 */ /* 0x000fca00080e06ff */
[----:B------:R1:W-:Y:S03]  /*1820*/  STG.E.U8 desc[UR12][R8.64], R6 ;  /* 0x0000000608007986 */ /* 0x0003e6000c10110c */
.L_x_32963:
[----:B------:R-:W-:-:S13]  /*1830*/  ISETP.GE.U32.AND P0, PT, R20, UR5, PT ;  /* 0x0000000514007c0c */ /* 0x000fda000bf06070 */
[----:B------:R-:W-:Y:S05]  /*1840*/  @P0 BRA `(.L_x_32965) ;  /* 0x0000000000380947 */ /* 0x000fea0003800000 */
[----:B------:R-:W2:Y:S01]  /*1850*/  LDCU.64 UR6, c[0x0][0x388] ;  /* 0x00007100ff0677ac */ /* 0x000ea20008000a00 */
[C---:B-1----:R-:W-:Y:S02]  /*1860*/  VIADD R6, R20.reuse, UR4 ;  /* 0x0000000414067c36 */ /* 0x042fe40008000000 */
[----:B------:R-:W-:-:S03]  /*1870*/  VIADD R20, R20, 0x80 ;  /* 0x0000008014147836 */ /* 0x000fc60000000000 */
[----:B--2---:R-:W-:-:S05]  /*1880*/  IADD3 R6, P0, PT, R6, UR6, RZ ;  /* 0x0000000606067c10 */ /* 0x004fca000ff1e0ff */
[----:B------:R-:W-:-:S05]  /*1890*/  IMAD.X R7, RZ, RZ, UR7, P0 ;  /* 0x00000007ff077e24 */ /* 0x000fca00080e06ff */
[----:B------:R1:W-:Y:S03]  /*18a0*/  STG.E.U8 desc[UR12][R6.64], R4 ;  /* 0x0000000406007986 */ /* 0x0003e6000c10110c */
.L_x_32964:
        /* <DEDUP_REMOVED lines=8> */
.L_x_32965:
[----:B------:R-:W-:-:S13]  /*1930*/  ISETP.GE.U32.AND P0, PT, R20, UR5, PT ;  /* 0x0000000514007c0c */ /* 0x000fda000bf06070 */
[----:B------:R-:W-:Y:S05]  /*1940*/  @P0 BREAK.RELIABLE B1 ;  /* 0x0000000000010942 */ /* 0x000fea0003800100 */
[----:B------:R-:W-:Y:S05]  /*1950*/  @P0 BRA `(.L_x_32967) ;  /* 0x0000000000380947 */ /* 0x000fea0003800000 */
[----:B------:R-:W3:Y:S01]  /*1960*/  LDCU.64 UR6, c[0x0][0x388] ;  /* 0x00007100ff0677ac */ /* 0x000ee20008000a00 */
[C---:B--2---:R-:W-:Y:S02]  /*1970*/  VIADD R4, R20.reuse, UR4 ;  /* 0x0000000414047c36 */ /* 0x044fe40008000000 */
[----:B------:R-:W-:-:S03]  /*1980*/  VIADD R20, R20, 0x80 ;  /* 0x0000008014147836 */ /* 0x000fc60000000000 */
[----:B---3--:R-:W-:-:S05]  /*1990*/  IADD3 R4, P0, PT, R4, UR6, RZ ;  /* 0x0000000604047c10 */ /* 0x008fca000ff1e0ff */
[----:B------:R-:W-:-:S05]  /*19a0*/  IMAD.X R5, RZ, RZ, UR7, P0 ;  /* 0x00000007ff057e24 */ /* 0x000fca00080e06ff */
[----:B------:R2:W-:Y:S03]  /*19b0*/  STG.E.U8 desc[UR12][R4.64], R0 ;  /* 0x0000000004007986 */ /* 0x0005e6000c10110c */
.L_x_32966:
[----:B------:R-:W-:Y:S05]  /*19c0*/  BSYNC.RELIABLE B1 ;  /* 0x0000000000017941 */ /* 0x000fea0003800100 */
.L_x_32961:
[----:B------:R-:W-:-:S13]  /*19d0*/  ISETP.GE.U32.AND P0, PT, R20, UR5, PT ;  /* 0x0000000514007c0c */ /* 0x000fda000bf06070 */
[----:B-1----:R-:W1:Y:S01]  /*19e0*/  @!P0 LDC.64 R6, c[0x0][0x388] ;  /* 0x0000e200ff068b82 */ /* 0x002e620000000a00 */
[C---:B--2---:R-:W-:Y:S02]  /*19f0*/  @!P0 VIADD R5, R20.reuse, UR4 ;  /* 0x0000000414058c36 */ /* 0x044fe40008000000 */
[----:B------:R-:W-:-:S03]  /*1a00*/  @!P0 VIADD R20, R20, 0x80 ;  /* 0x0000008014148836 */ /* 0x000fc60000000000 */
[----:B-1----:R-:W-:-:S05]  /*1a10*/  @!P0 IADD3 R4, P1, PT, R5, R6, RZ ;  /* 0x0000000605048210 */ /* 0x002fca0007f3e0ff */
[----:B------:R-:W-:-:S05]  /*1a20*/  @!P0 IMAD.X R5, RZ, RZ, R7, P1 ;  /* 0x000000ffff058224 */ /* 0x000fca00008e0607 */
[----:B------:R3:W-:Y:S03]  /*1a30*/  @!P0 STG.E.U8 desc[UR12][R4.64], R3 ;  /* 0x0000000304008986 */ /* 0x0007e6000c10110c */
.L_x_32967:
[----:B------:R-:W-:Y:S05]  /*1a40*/  BSYNC.RECONVERGENT B0 ;  /* 0x0000000000007941 */ /* 0x000fea0003800200 */
.L_x_32960:
[----:B------:R-:W-:Y:S05]  /*1a50*/  WARPSYNC.ALL ;  /* 0x0000000000007948 */ /* 0x000fea0003800000 */
[----:B------:R-:W-:-:S13]  /*1a60*/  ISETP.GE.U32.AND P0, PT, R20, UR5, PT ;  /* 0x0000000514007c0c */ /* 0x000fda000bf06070 */
[----:B------:R-:W-:Y:S05]  /*1a70*/  @P0 EXIT ;  /* 0x000000000000094d */ /* 0x000fea0003800000 */
[----:B------:R-:W4:Y:S01]  /*1a80*/  LDCU.64 UR6, c[0x0][0x388] ;  /* 0x00007100ff0677ac */ /* 0x000f220008000a00 */
[----:B--2---:R-:W-:-:S05]  /*1a90*/  VIADD R2, R20, UR4 ;  /* 0x0000000414027c36 */ /* 0x004fca0008000000 */
[----:B----4-:R-:W-:-:S05]  /*1aa0*/  IADD3 R2, P0, PT, R2, UR6, RZ ;  /* 0x0000000602027c10 */ /* 0x010fca000ff1e0ff */
[----:B---3--:R-:W-:-:S05]  /*1ab0*/  IMAD.X R3, RZ, RZ, UR7, P0 ;  /* 0x00000007ff037e24 */ /* 0x008fca00080e06ff */
[----:B------:R-:W-:Y:S01]  /*1ac0*/  STG.E.U8 desc[UR12][R2.64], R22 ;  /* 0x0000001602007986 */ /* 0x000fe2000c10110c */
[----:B------:R-:W-:Y:S05]  /*1ad0*/  EXIT ;  /* 0x000000000000794d */ /* 0x000fea0003800000 */
.L_x_32935:
        /* <DEDUP_REMOVED lines=12> */
[----:B------:R-:W2:Y:S04]  /*1ba0*/  LDG.E R26, desc[UR12][R2.64] ;  /* 0x0000000c021a7981 */ /* 0x000ea8000c1e1900 */
[----:B------:R-:W3:Y:S04]  /*1bb0*/  LDG.E R11, desc[UR12][R4.64] ;  /* 0x0000000c040b7981 */ /* 0x000ee8000c1e1900 */
[----:B------:R-:W4:Y:S04]  /*1bc0*/  LDG.E R18, desc[UR12][R2.64+0x200] ;  /* 0x0002000c02127981 */ /* 0x000f28000c1e1900 */
[----:B------:R-:W5:Y:S01]  /*1bd0*/  LDG.E R7, desc[UR12][R4.64+0x200] ;  /* 0x0002000c04077981 */ /* 0x000f62000c1e1900 */
[----:B------:R-:W-:Y:S01]  /*1be0*/  BSSY.RECONVERGENT B0, `(.L_x_32968) ;  /* 0x000002b000007945 */ /* 0x000fe20003800200 */
[----:B--2---:R-:W-:-:S02]  /*1bf0*/  PRMT R6, R26, 0x7770, RZ ;  /* 0x000077701a067816 */ /* 0x004fc400000000ff */
[C---:B------:R-:W-:Y:S02]  /*1c00*/  PRMT R27, R26.reuse, 0x7771, RZ ;  /* 0x000077711a1b7816 */ /* 0x040fe400000000ff */
[----:B---3--:R-:W-:Y:S02]  /*1c10*/  PRMT R9, R11, 0x7770, RZ ;  /* 0x000077700b097816 */ /* 0x008fe400000000ff */
[C---:B------:R-:W-:Y:S02]  /*1c20*/  PRMT R20, R26.reuse, 0x7772, RZ ;  /* 0x000077721a147816 */ /* 0x040fe400000000ff */
[----:B------:R-:W-:Y:S02]  /*1c30*/  LOP3.LUT R6, R9, R6, RZ, 0x3c, !PT ;  /* 0x0000000609067212 */ /* 0x000fe400078e3cff */
[----:B------:R-:W-:Y:S02]  /*1c40*/  PRMT R21, R26, 0x7773, RZ ;  /* 0x000077731a157816 */ /* 0x000fe400000000ff */
[----:B------:R-:W-:-:S02]  /*1c50*/  PRMT R6, R6, 0x8880, RZ ;  /* 0x0000888006067816 */ /* 0x000fc400000000ff */
[----:B----4-:R-:W-:Y:S02]  /*1c60*/  PRMT R17, R18, 0x7770, RZ ;  /* 0x0000777012117816 */ /* 0x010fe400000000ff */
[----:B------:R-:W-:Y:S02]  /*1c70*/  ISETP.GT.AND P0, PT, R6, -0x1, PT ;  /* 0xffffffff0600780c */ /* 0x000fe40003f04270 */
[C---:B------:R-:W-:Y:S02]  /*1c80*/  PRMT R16, R18.reuse, 0x7771, RZ ;  /* 0x0000777112107816 */ /* 0x040fe400000000ff */
[C---:B------:R-:W-:Y:S02]  /*1c90*/  PRMT R15, R18.reuse, 0x7772, RZ ;  /* 0x00007772120f7816 */ /* 0x040fe400000000ff */
[----:B------:R-:W-:Y:S02]  /*1ca0*/  PRMT R14, R18, 0x7773, RZ ;  /* 0x00007773120e7816 */ /* 0x000fe400000000ff */
[----:B------:R-:W-:-:S02]  /*1cb0*/  PRMT R10, R11, 0x7771, RZ ;  /* 0x000077710b0a7816 */ /* 0x000fc400000000ff */
[C---:B------:R-:W-:Y:S02]  /*1cc0*/  PRMT R9, R11.reuse, 0x7772, RZ ;  /* 0x000077720b097816 */ /* 0x040fe400000000ff */
[----:B------:R-:W-:Y:S02]  /*1cd0*/  PRMT R8, R11, 0x7773, RZ ;  /* 0x000077730b087816 */ /* 0x000fe400000000ff */
[C---:B-----5:R-:W-:Y:S02]  /*1ce0*/  PRMT R6, R7.reuse, 0x7770, RZ ;  /* 0x0000777007067816 */ /* 0x060fe400000000ff */
[C---:B------:R-:W-:Y:S02]  /*1cf0*/  PRMT R5, R7.reuse, 0x7771, RZ ;  /* 0x0000777107057816 */ /* 0x040fe400000000ff */
        /* <DEDUP_REMOVED lines=20> */
.L_x_32969:
[----:B------:R-:W-:Y:S02]  /*1e40*/  PRMT R13, R26, 0x8880, RZ ;  /* 0x000088801a0d7816 */ /* 0x000fe400000000ff */
[----:B------:R-:W-:Y:S02]  /*1e50*/  PRMT R12, R11, 0x8880, RZ ;  /* 0x000088800b0c7816 */ /* 0x000fe400000000ff */
[----:B------:R-:W-:-:S07]  /*1e60*/  MOV R19, 0x1e80 ;  /* 0x00001e8000137802 */ /* 0x000fce0000000f00 */
[----:B------:R-:W-:Y:S05]  /*1e70*/  CALL.REL.NOINC `($__internal_47_$__cuda_sm20_div_s16) ;  /* 0x0000000c00747944 */ /* 0x000fea0003c00000 */
[----:B------:R-:W-:-:S07]  /*1e80*/  PRMT R4, R22, 0x7610, R4 ;  /* 0x0000761016047816 */ /* 0x000fce0000000004 */
.L_x_32970:
[----:B------:R-:W-:Y:S05]  /*1e90*/  BSYNC.RECONVERGENT B0 ;  /* 0x0000000000007941 */ /* 0x000fea0003800200 */
.L_x_32968:
        /* <DEDUP_REMOVED lines=22> */
.L_x_32972:
[----:B------:R-:W-:Y:S02]  /*2000*/  PRMT R13, R26, 0x9991, RZ ;  /* 0x000099911a0d7816 */ /* 0x000fe400000000ff */
[----:B------:R-:W-:Y:S02]  /*2010*/  PRMT R12, R11, 0x9991, RZ ;  /* 0x000099910b0c7816 */ /* 0x000fe400000000ff */
[----:B------:R-:W-:-:S07]  /*2020*/  MOV R19, 0x2040 ;  /* 0x0000204000137802 */ /* 0x000fce0000000f00 */
[----:B------:R-:W-:Y:S05]  /*2030*/  CALL.REL.NOINC `($__internal_47_$__cuda_sm20_div_s16) ;  /* 0x0000000c00047944 */ /* 0x000fea0003c00000 */
[----:B------:R-:W-:-:S07]  /*2040*/  PRMT R10, R22, 0x7610, R10 ;  /* 0x00007610160a7816 */ /* 0x000fce000000000a */
.L_x_32973:
[----:B------:R-:W-:Y:S05]  /*2050*/  BSYNC.RECONVERGENT B0 ;  /* 0x0000000000007941 */ /* 0x000fea0003800200 */
.L_x_32971:
        /* <DEDUP_REMOVED lines=22> */
.L_x_32975:
[----:B------:R-:W-:Y:S02]  /*21c0*/  PRMT R13, R26, 0xaaa2, RZ ;  /* 0x0000aaa21a0d7816 */ /* 0x000fe400000000ff */
[----:B------:R-:W-:Y:S02]  /*21d0*/  PRMT R12, R11, 0xaaa2, RZ ;  /* 0x0000aaa20b0c7816 */ /* 0x000fe400000000ff */
[----:B------:R-:W-:-:S07]  /*21e0*/  MOV R19, 0x2200 ;  /* 0x0000220000137802 */ /* 0x000fce0000000f00 */
[----:B------:R-:W-:Y:S05]  /*21f0*/  CALL.REL.NOINC `($__internal_47_$__cuda_sm20_div_s16) ;  /* 0x0000000800947944 */ /* 0x000fea0003c00000 */
[----:B------:R-:W-:-:S07]  /*2200*/  PRMT R9, R22, 0x7610, R9 ;  /* 0x0000761016097816 */ /* 0x000fce0000000009 */
.L_x_32976:
[----:B------:R-:W-:Y:S05]  /*2210*/  BSYNC.RECONVERGENT B0 ;  /* 0x0000000000007941 */ /* 0x000fea0003800200 */
.L_x_32974:
        /* <DEDUP_REMOVED lines=22> */
.L_x_32978:
[----:B------:R-:W-:Y:S02]  /*2380*/  PRMT R13, R26, 0xbbb3, RZ ;  /* 0x0000bbb31a0d7816 */ /* 0x000fe400000000ff */
[----:B------:R-:W-:Y:S02]  /*2390*/  PRMT R12, R11, 0xbbb3, RZ ;  /* 0x0000bbb30b0c7816 */ /* 0x000fe400000000ff */
[----:B------:R-:W-:-:S07]  /*23a0*/  MOV R19, 0x23c0 ;  /* 0x000023c000137802 */ /* 0x000fce0000000f00 */
[----:B------:R-:W-:Y:S05]  /*23b0*/  CALL.REL.NOINC `($__internal_47_$__cuda_sm20_div_s16) ;  /* 0x0000000800247944 */ /* 0x000fea0003c00000 */
[----:B------:R-:W-:-:S07]  /*23c0*/  PRMT R8, R22, 0x7610, R8 ;  /* 0x0000761016087816 */ /* 0x000fce0000000008 */
.L_x_32979:
[----:B------:R-:W-:Y:S05]  /*23d0*/  BSYNC.RECONVERGENT B0 ;  /* 0x0000000000007941 */ /* 0x000fea0003800200 */
.L_x_32977:
        /* <DEDUP_REMOVED lines=22> */
.L_x_32981:
[----:B------:R-:W-:Y:S02]  /*2540*/  PRMT R13, R18, 0x8880, RZ ;  /* 0x00008880120d7816 */ /* 0x000fe400000000ff */
[----:B------:R-:W-:Y:S02]  /*2550*/  PRMT R12, R7, 0x8880, RZ ;  /* 0x00008880070c7816 */ /* 0x000fe400000000ff */
[----:B------:R-:W-:-:S07]  /*2560*/  MOV R19, 0x2580 ;  /* 0x0000258000137802 */ /* 0x000fce0000000f00 */
[----:B------:R-:W-:Y:S05]  /*2570*/  CALL.REL.NOINC `($__internal_47_$__cuda_sm20_div_s16) ;  /* 0x0000000400b47944 */ /* 0x000fea0003c00000 */
[----:B------:R-:W-:-:S07]  /*2580*/  PRMT R6, R22, 0x7610, R6 ;  /* 0x0000761016067816 */ /* 0x000fce0000000006 */
.L_x_32982:
[----:B------:R-:W-:Y:S05]  /*2590*/  BSYNC.RECONVERGENT B0 ;  /* 0x0000000000007941 */ /* 0x000fea0003800200 */
.L_x_32980:
        /* <DEDUP_REMOVED lines=22> */
.L_x_32984:
[----:B------:R-:W-:Y:S02]  /*2700*/  PRMT R13, R18, 0x9991, RZ ;  /* 0x00009991120d7816 */ /* 0x000fe400000000ff */
[----:B------:R-:W-:Y:S02]  /*2710*/  PRMT R12, R7, 0x9991, RZ ;  /* 0x00009991070c7816 */ /* 0x000fe400000000ff */
[----:B------:R-:W-:-:S07]  /*2720*/  MOV R19, 0x2740 ;  /* 0x0000274000137802 */ /* 0x000fce0000000f00 */
[----:B------:R-:W-:Y:S05]  /*2730*/  CALL.REL.NOINC `($__internal_47_$__cuda_sm20_div_s16) ;  /* 0x0000000400447944 */ /* 0x000fea0003c00000 */
[----:B------:R-:W-:-:S07]  /*2740*/  PRMT R5, R22, 0x7610, R5 ;  /* 0x0000761016057816 */ /* 0x000fce0000000005 */
.L_x_32985:
[----:B------:R-:W-:Y:S05]  /*2750*/  BSYNC.RECONVERGENT B0 ;  /* 0x0000000000007941 */ /* 0x000fea0003800200 */
.L_x_32983:
        /* <DEDUP_REMOVED lines=22> */
.L_x_32987:
[----:B------:R-:W-:Y:S02]  /*28c0*/  PRMT R13, R18, 0xaaa2, RZ ;  /* 0x0000aaa2120d7816 */ /* 0x000fe400000000ff */
[----:B------:R-:W-:Y:S02]  /*28d0*/  PRMT R12, R7, 0xaaa2, RZ ;  /* 0x0000aaa2070c7816 */ /* 0x000fe400000000ff */
[----:B------:R-:W-:-:S07]  /*28e0*/  MOV R19, 0x2900 ;  /* 0x0000290000137802 */ /* 0x000fce0000000f00 */
[----:B------:R-:W-:Y:S05]  /*28f0*/  CALL.REL.NOINC `($__internal_47_$__cuda_sm20_div_s16) ;  /* 0x0000000000d47944 */ /* 0x000fea0003c00000 */
[----:B------:R-:W-:-:S07]  /*2900*/  PRMT R2, R22, 0x7610, R2 ;  /* 0x0000761016027816 */ /* 0x000fce0000000002 */
.L_x_32988:
[----:B------:R-:W-:Y:S05]  /*2910*/  BSYNC.RECONVERGENT B0 ;  /* 0x0000000000007941 */ /* 0x000fea0003800200 */
.L_x_32986:
        /* <DEDUP_REMOVED lines=22> */
.L_x_32990:
[----:B------:R-:W-:Y:S02]  /*2a80*/  PRMT R13, R18, 0xbbb3, RZ ;  /* 0x0000bbb3120d7816 */ /* 0x000fe400000000ff */
[----:B------:R-:W-:Y:S02]  /*2a90*/  PRMT R12, R7, 0xbbb3, RZ ;  /* 0x0000bbb3070c7816 */ /* 0x000fe400000000ff */
[----:B------:R-:W-:-:S07]  /*2aa0*/  MOV R19, 0x2ac0 ;  /* 0x00002ac000137802 */ /* 0x000fce0000000f00 */
[----:B------:R-:W-:Y:S05]  /*2ab0*/  CALL.REL.NOINC `($__internal_47_$__cuda_sm20_div_s16) ;  /* 0x0000000000647944 */ /* 0x000fea0003c00000 */
[----:B------:R-:W-:-:S07]  /*2ac0*/  PRMT R3, R22, 0x7610, R3 ;  /* 0x0000761016037816 */ /* 0x000fce0000000003 */
.L_x_32991:
[----:B------:R-:W-:Y:S05]  /*2ad0*/  BSYNC.RECONVERGENT B0 ;  /* 0x0000000000007941 */ /* 0x000fea0003800200 */
.L_x_32989:
[----:B------:R-:W0:Y:S01]  /*2ae0*/  LDCU.64 UR6, c[0x0][0x388] ;  /* 0x00007100ff0677ac */ /* 0x000e220008000a00 */
[----:B------:R-:W-:Y:S02]  /*2af0*/  LOP3.LUT R8, R8, 0xffff, RZ, 0xc0, !PT ;  /* 0x0000ffff08087812 */ /* 0x000fe400078ec0ff */
[----:B------:R-:W-:Y:S02]  /*2b00*/  LOP3.LUT R9, R9, 0xffff, RZ, 0xc0, !PT ;  /* 0x0000ffff09097812 */ /* 0x000fe400078ec0ff */
[----:B------:R-:W-:Y:S02]  /*2b10*/  LOP3.LUT R7, R4, 0xffff, RZ, 0xc0, !PT ;  /* 0x0000ffff04077812 */ /* 0x000fe400078ec0ff */
[----:B------:R-:W-:Y:S02]  /*2b20*/  PRMT R8, R9, 0x3340, R8 ;  /* 0x0000334009087816 */ /* 0x000fe40000000008 */
[----:B------:R-:W-:Y:S02]  /*2b30*/  LOP3.LUT R10, R10, 0xffff, RZ, 0xc0, !PT ;  /* 0x0000ffff0a0a7812 */ /* 0x000fe400078ec0ff */
[----:B------:R-:W-:-:S02]  /*2b40*/  LOP3.LUT R4, R3, 0xffff, RZ, 0xc0, !PT ;  /* 0x0000ffff03047812 */ /* 0x000fc400078ec0ff */
[----:B------:R-:W-:Y:S02]  /*2b50*/  LOP3.LUT R9, R2, 0xffff, RZ, 0xc0, !PT ;  /* 0x0000ffff02097812 */ /* 0x000fe400078ec0ff */
[----:B------:R-:W-:Y:S02]  /*2b60*/  LOP3.LUT R5, R5, 0xffff, RZ, 0xc0, !PT ;  /* 0x0000ffff05057812 */ /* 0x000fe400078ec0ff */
[----:B------:R-:W-:Y:S01]  /*2b70*/  LOP3.LUT R6, R6, 0xffff, RZ, 0xc0, !PT ;  /* 0x0000ffff06067812 */ /* 0x000fe200078ec0ff */
[----:B0-----:R-:W-:Y:S01]  /*2b80*/  UIADD3 UR5, UP0, UPT, UR4, UR6, URZ ;  /* 0x0000000604057290 */ /* 0x001fe2000ff1e0ff */
[----:B------:R-:W-:Y:S02]  /*2b90*/  PRMT R7, R7, 0x3340, R10 ;  /* 0x0000334007077816 */ /* 0x000fe4000000000a */
[----:B------:R-:W-:Y:S01]  /*2ba0*/  PRMT R4, R9, 0x3340, R4 ;  /* 0x0000334009047816 */ /* 0x000fe20000000004 */
[----:B------:R-:W-:Y:S01]  /*2bb0*/  UIADD3.X UR6, UPT, UPT, URZ, UR7, URZ, UP0, !UPT ;  /* 0x00000007ff067290 */ /* 0x000fe200087fe4ff */
[----:B------:R-:W-:Y:S01]  /*2bc0*/  PRMT R5, R6, 0x3340, R5 ;  /* 0x0000334006057816 */ /* 0x000fe20000000005 */
[----:B------:R-:W-:Y:S01]  /*2bd0*/  IMAD.U32 R2, RZ, RZ, UR5 ;  /* 0x00000005ff027e24 */ /* 0x000fe2000f8e00ff */
[----:B------:R-:W-:-:S02]  /*2be0*/  PRMT R7, R7, 0x5410, R8 ;  /* 0x0000541007077816 */ /* 0x000fc40000000008 */
[----:B------:R-:W-:Y:S01]  /*2bf0*/  PRMT R5, R5, 0x5410, R4 ;  /* 0x0000541005057816 */ /* 0x000fe20000000004 */
[----:B------:R-:W-:Y:S02]  /*2c00*/  IMAD.U32 R3, RZ, RZ, UR6 ;  /* 0x00000006ff037e24 */ /* 0x000fe4000f8e00ff */
[----:B------:R-:W-:-:S05]  /*2c10*/  IMAD.WIDE.U32 R2, R0, 0x4, R2 ;  /* 0x0000000400027825 */ /* 0x000fca00078e0002 */
[----:B------:R-:W-:Y:S04]  /*2c20*/  STG.E desc[UR12][R2.64], R7 ;  /* 0x0000000702007986 */ /* 0x000fe8000c10190c */
[----:B------:R-:W-:Y:S01]  /*2c30*/  STG.E desc[UR12][R2.64+0x200], R5 ;  /* 0x0002000502007986 */ /* 0x000fe2000c10190c */
[----:B------:R-:W-:Y:S05]  /*2c40*/  EXIT ;  /* 0x000000000000794d */ /* 0x000fea0003800000 */
        .weak           $__internal_47_$__cuda_sm20_div_s16
        .type           $__internal_47_$__cuda_sm20_div_s16,@function
        .size           $__internal_47_$__cuda_sm20_div_s16,(.L_x_36996 - $__internal_47_$__cuda_sm20_div_s16)
$__internal_47_$__cuda_sm20_div_s16:
[----:B------:R-:W-:Y:S02]  /*2c50*/  IABS R22, R12 ;  /* 0x0000000c00167213 */ /* 0x000fe40000000000 */
[-C--:B------:R-:W-:Y:S02]  /*2c60*/  IABS R24, R13.reuse ;  /* 0x0000000d00187213 */ /* 0x080fe40000000000 */
[----:B------:R-:W-:Y:S01]  /*2c70*/  LOP3.LUT R13, R12, R13, RZ, 0x3c, !PT ;  /* 0x0000000d0c0d7212 */ /* 0x000fe200078e3cff */
[----:B------:R-:W-:Y:S02]  /*2c80*/  IMAD.MOV.U32 R25, RZ, RZ, R22 ;  /* 0x000000ffff197224 */ /* 0x000fe400078e0016 */
[----:B------:R-:W-:Y:S01]  /*2c90*/  IMAD.MOV.U32 R22, RZ, RZ, 0x4b800000 ;  /* 0x4b800000ff167424 */ /* 0x000fe200078e00ff */
[----:B------:R-:W-:Y:S01]  /*2ca0*/  I2F.U16.RZ R24, R24 ;  /* 0x0000001800187306 */ /* 0x000fe2000010d000 */
[----:B------:R-:W-:-:S07]  /*2cb0*/  SHF.R.U32.HI R13, RZ, 0x1f, R13 ;  /* 0x0000001fff0d7819 */ /* 0x000fce000001160d */
[----:B------:R-:W0:Y:S02]  /*2cc0*/  I2F.U16 R23, R25 ;  /* 0x0000001900177306 */ /* 0x000e240000101000 */
[C---:B0-----:R-:W-:Y:S02]  /*2cd0*/  FSETP.GEU.AND P1, PT, |R23|.reuse, 1.175494350822287508e-38, PT ;  /* 0x008000001700780b */ /* 0x041fe40003f2e200 */
[----:B------:R-:W-:Y:S02]  /*2ce0*/  FSETP.GT.AND P0, PT, |R23|, 8.50705917302346158658e+37, PT ;  /* 0x7e8000001700780b */ /* 0x000fe40003f04200 */
[----:B------:R-:W-:-:S04]  /*2cf0*/  FSEL R22, R22, 1, !P1 ;  /* 0x3f80000016167808 */ /* 0x000fc80004800000 */
[----:B------:R-:W-:Y:S02]  /*2d00*/  FSEL R22, R22, 0.25, !P0 ;  /* 0x3e80000016167808 */ /* 0x000fe40004000000 */
[----:B------:R-:W-:Y:S01]  /*2d10*/  ISETP.NE.AND P0, PT, R12, RZ, PT ;  /* 0x000000ff0c00720c */ /* 0x000fe20003f05270 */
[----:B------:R-:W-:Y:S02]  /*2d20*/  IMAD.MOV.U32 R12, RZ, RZ, R19 ;  /* 0x000000ffff0c7224 */ /* 0x000fe400078e0013 */
[----:B------:R-:W-:-:S06]  /*2d30*/  FMUL R23, R23, R22 ;  /* 0x0000001617177220 */ /* 0x000fcc0000400000 */
[----:B------:R-:W0:Y:S02]  /*2d40*/  MUFU.RCP R23, R23 ;  /* 0x0000001700177308 */ /* 0x000e240000001000 */
[----:B0-----:R-:W-:Y:S01]  /*2d50*/  FMUL R22, R22, R23 ;  /* 0x0000001716167220 */ /* 0x001fe20000400000 */
[----:B------:R-:W-:-:S03]  /*2d60*/  IMAD.MOV R23, RZ, RZ, -R13 ;  /* 0x000000ffff177224 */ /* 0x000fc600078e0a0d */
[----:B------:R-:W-:-:S04]  /*2d70*/  VIADD R25, R22, 0x2 ;  /* 0x0000000216197836 */ /* 0x000fc80000000000 */
[----:B------:R-:W-:-:S04]  /*2d80*/  FMUL.RZ R25, R24, R25 ;  /* 0x0000001918197220 */ /* 0x000fc8000040c000 */
[----:B------:R-:W0:Y:S02]  /*2d90*/  F2I.U32.TRUNC.NTZ R22, R25 ;  /* 0x0000001900167305 */ /* 0x000e24000020f000 */
[----:B0-----:R-:W-:-:S05]  /*2da0*/  LOP3.LUT R22, R23, 0xffff, R22, 0x78, !PT ;  /* 0x0000ffff17167812 */ /* 0x001fca00078e7816 */
[----:B------:R-:W-:Y:S02]  /*2db0*/  IMAD.IADD R22, R13, 0x1, R22 ;  /* 0x000000010d167824 */ /* 0x000fe400078e0216 */
[----:B------:R-:W-:Y:S02]  /*2dc0*/  IMAD.MOV.U32 R13, RZ, RZ, 0x0 ;  /* 0x00000000ff0d7424 */ /* 0x000fe400078e00ff */
[----:B------:R-:W-:Y:S02]  /*2dd0*/  @!P0 IMAD.MOV.U32 R22, RZ, RZ, -0x1 ;  /* 0xffffffffff168424 */ /* 0x000fe400078e00ff */
[----:B------:R-:W-:Y:S05]  /*2de0*/  RET.REL.NODEC R12 `(_ZN2at6native29vectorized_elementwise_kernelILi4ENS0_13BinaryFunctorIaaaZZZNS0_15binary_internal21div_floor_kernel_cudaERNS_18TensorIteratorBaseEENKUlvE_clEvENKUlvE0_clEvEUlaaE_EESt5arrayIPcLm3EEEEviT0_T1_) ;  /* 0xffffffd00c847950 */ /* 0x000fea0003c3ffff */
.L_x_32992:
        /* <DEDUP_REMOVED lines=9> */
.L_x_36996:


//--------------------- .text._ZN2at6native29vectorized_elementwise_kernelILi8ENS0_13BinaryFunctorIaaaZZZNS0_15binary_internal21div_floor_kernel_cudaERNS_18TensorIteratorBaseEENKUlvE_clEvENKUlvE0_clEvEUlaaE_EESt5arrayIPcLm3EEEEviT0_T1_ --------------------------
	.section	.text._ZN2at6native29vectorized_elementwise_kernelILi8ENS0_13BinaryFunctorIaaaZZZNS0_15binary_internal21div_floor_kernel_cudaERNS_18TensorIteratorBaseEENKUlvE_clEvENKUlvE0_clEvEUlaaE_EESt5arrayIPcLm3EEEEviT0_T1_,"ax",@progbits
	.align	128
        .global         _ZN2at6native29vectorized_elementwise_kernelILi8ENS0_13BinaryFunctorIaaaZZZNS0_15binary_internal21div_floor_kernel_cudaERNS_18TensorIteratorBaseEENKUlvE_clEvENKUlvE0_clEvEUlaaE_EESt5arrayIPcLm3EEEEviT0_T1_
        .type           _ZN2at6native29vectorized_elementwise_kernelILi8ENS0_13BinaryFunctorIaaaZZZNS0_15binary_internal21div_floor_kernel_cudaERNS_18TensorIteratorBaseEENKUlvE_clEvENKUlvE0_clEvEUlaaE_EESt5arrayIPcLm3EEEEviT0_T1_,@function
        .size           _ZN2at6native29vectorized_elementwise_kernelILi8ENS0_13BinaryFunctorIaaaZZZNS0_15binary_internal21div_floor_kernel_cudaERNS_18TensorIteratorBaseEENKUlvE_clEvENKUlvE0_clEvEUlaaE_EESt5arrayIPcLm3EEEEviT0_T1_,(.L_x_36997 - _ZN2at6native29vectorized_elementwise_kernelILi8ENS0_13BinaryFunctorIaaaZZZNS0_15binary_internal21div_floor_kernel_cudaERNS_18TensorIteratorBaseEENKUlvE_clEvENKUlvE0_clEvEUlaaE_EESt5arrayIPcLm3EEEEviT0_T1_)
        .other          _ZN2at6native29vectorized_elementwise_kernelILi8ENS0_13BinaryFunctorIaaaZZZNS0_15binary_internal21div_floor_kernel_cudaERNS_18TensorIteratorBaseEENKUlvE_clEvENKUlvE0_clEvEUlaaE_EESt5arrayIPcLm3EEEEviT0_T1_,@"STO_CUDA_ENTRY STV_DEFAULT"
_ZN2at6native29vectorized_elementwise_kernelILi8ENS0_13BinaryFunctorIaaaZZZNS0_15binary_internal21div_floor_kernel_cudaERNS_18TensorIteratorBaseEENKUlvE_clEvENKUlvE0_clEvEUlaaE_EESt5arrayIPcLm3EEEEviT0_T1_:
.text._ZN2at6native29vectorized_elementwise_kernelILi8ENS0_13BinaryFunctorIaaaZZZNS0_15binary_internal21div_floor_kernel_cudaERNS_18TensorIteratorBaseEENKUlvE_clEvENKUlvE0_clEvEUlaaE_EESt5arrayIPcLm3EEEEviT0_T1_:
        /* <DEDUP_REMOVED lines=16> */
[----:B------:R-:W0:Y:S08]  /*0100*/  LDC.64 R8, c[0x0][0x398] ;  /* 0x0000e600ff087b82 */ /* 0x000e300000000a00 */
        /* <DEDUP_REMOVED lines=11> */
[----:B------:R-:W-:Y:S01]  /*01c0*/  @!P3 VIADD R22, R22, 0x80 ;  /* 0x000000801616b836 */ /* 0x000fe20000000000 */
[----:B------:R-:W-:Y:S01]  /*01d0*/  PRMT R4, RZ, 0x7610, R4 ;  /* 0x00007610ff047816 */ /* 0x000fe20000000004 */
[----:B------:R-:W1:Y:S03]  /*01e0*/  LDC.64 R16, c[0x0][0x398] ;  /* 0x0000e600ff107b82 */ /* 0x000e660000000a00 */
[----:B------:R-:W-:Y:S01]  /*01f0*/  ISETP.GE.U32.AND P0, PT, R22, UR5, PT ;  /* 0x0000000516007c0c */ /* 0x000fe2000bf06070 */
[----:B------:R-:W-:Y:S01]  /*0200*/  @!P2 IMAD.X R15, RZ, RZ, R3, P1 ;  /* 0x000000ffff0fa224 */ /* 0x000fe200008e0603 */
[----:B------:R-:W-:-:S02]  /*0210*/  PRMT R2, RZ, 0x7610, R2 ;  /* 0x00007610ff027816 */ /* 0x000fc40000000002 */
[----:B----4-:R-:W-:Y:S01]  /*0220*/  @!P3 IADD3 R12, P4, PT, R5, R12, RZ ;  /* 0x0000000c050cb210 */ /* 0x010fe20007f9e0ff */
[----:B--2---:R-:W2:Y:S03]  /*0230*/  LDC.64 R10, c[0x0][0x390] ;  /* 0x0000e400ff0a7b82 */ /* 0x004ea60000000a00 */
[----:B------:R4:W5:Y:S05]  /*0240*/  @!P2 LDG.E.U8 R2, desc[UR12][R14.64] ;  /* 0x0000000c0e02a981 */ /* 0x00096a000c1e1100 */
[C---:B------:R-:W-:Y:S02]  /*0250*/  @!P0 VIADD R27, R22.reuse, UR4 ;  /* 0x00000004161b8c36 */ /* 0x040fe40008000000 */
[----:B------:R-:W-:Y:S01]  /*0260*/  @!P0 VIADD R22, R22, 0x80 ;  /* 0x0000008016168836 */ /* 0x000fe20000000000 */
[----:B------:R-:W-:Y:S01]  /*0270*/  PRMT R3, RZ, 0x7610, R3 ;  /* 0x00007610ff037816 */ /* 0x000fe20000000003 */
[----:B------:R-:W-:Y:S01]  /*0280*/  @!P3 IMAD.X R13, RZ, RZ, R13, P4 ;  /* 0x000000ffff0db224 */ /* 0x000fe200020e060d */
[----:B----4-:R-:W4:Y:S02]  /*0290*/  LDC.64 R14, c[0x0][0x390] ;  /* 0x0000e400ff0e7b82 */ /* 0x010f240000000a00 */
[----:B------:R-:W-:-:S02]  /*02a0*/  ISETP.GE.U32.AND P1, PT, R22, UR5, PT ;  /* 0x0000000516007c0c */ /* 0x000fc4000bf26070 */
[----:B---3--:R-:W-:Y:S01]  /*02b0*/  @!P3 IADD3 R28, P2, PT, R5, R28, RZ ;  /* 0x0000001c051cb210 */ /* 0x008fe20007f5e0ff */
[----:B------:R3:W5:Y:S04]  /*02c0*/  @!P3 LDG.E.U8 R3, desc[UR12][R12.64] ;  /* 0x0000000c0c03b981 */ /* 0x000768000c1e1100 */
[----:B------:R-:W-:-:S05]  /*02d0*/  @!P3 IMAD.X R29, RZ, RZ, R29, P2 ;  /* 0x000000ffff1db224 */ /* 0x000fca00010e061d */
[----:B------:R-:W5:Y:S01]  /*02e0*/  @!P3 LDG.E.U8 R4, desc[UR12][R28.64] ;  /* 0x0000000c1c04b981 */ /* 0x000f62000c1e1100 */
[C---:B------:R-:W-:Y:S02]  /*02f0*/  @!P1 VIADD R23, R22.reuse, UR4 ;  /* 0x0000000416179c36 */ /* 0x040fe40008000000 */
[----:B------:R-:W-:-:S05]  /*0300*/  @!P1 VIADD R22, R22, 0x80 ;  /* 0x0000008016169836 */ /* 0x000fca0000000000 */
[----:B------:R-:W-:Y:S02]  /*0310*/  ISETP.GE.U32.AND P2, PT, R22, UR5, PT ;  /* 0x0000000516007c0c */ /* 0x000fe4000bf46070 */
[C---:B0-----:R-:W-:Y:S02]  /*0320*/  @!P0 IADD3 R26, P3, PT, R27.reuse, R8, RZ ;  /* 0x000000081b1a8210 */ /* 0x041fe40007f7e0ff */
[----:B------:R-:W-:-:S03]  /*0330*/  @!P0 IADD3 R18, P4, PT, R27, R18, RZ ;  /* 0x000000121b128210 */ /* 0x000fc60007f9e0ff */
[----:B------:R-:W-:-:S06]  /*0340*/  @!P0 IMAD.X R27, RZ, RZ, R9, P3 ;  /* 0x000000ffff1b8224 */ /* 0x000fcc00018e0609 */
[C---:B------:R-:W-:Y:S02]  /*0350*/  @!P2 VIADD R9, R22.reuse, UR4 ;  /* 0x000000041609ac36 */ /* 0x040fe40008000000 */
[----:B------:R-:W-:Y:S01]  /*0360*/  @!P2 VIADD R22, R22, 0x80 ;  /* 0x000000801616a836 */ /* 0x000fe20000000000 */
[----:B---3--:R-:W-:Y:S01]  /*0370*/  @!P1 IADD3 R12, P5, PT, R23, R6, RZ ;  /* 0x00000006170c9210 */ /* 0x008fe20007fbe0ff */
[----:B------:R-:W-:Y:S01]  /*0380*/  @!P0 IMAD.X R19, RZ, RZ, R19, P4 ;  /* 0x000000ffff138224 */ /* 0x000fe200020e0613 */
[----:B------:R-:W-:Y:S02]  /*0390*/  PRMT R5, RZ, 0x7610, R5 ;  /* 0x00007610ff057816 */ /* 0x000fe40000000005 */
[----:B------:R-:W-:Y:S02]  /*03a0*/  ISETP.GE.U32.AND P3, PT, R22, UR5, PT ;  /* 0x0000000516007c0c */ /* 0x000fe4000bf66070 */
[----:B------:R-:W-:Y:S02]  /*03b0*/  PRMT R6, RZ, 0x7610, R6 ;  /* 0x00007610ff067816 */ /* 0x000fe40000000006 */
[----:B------:R2:W5:Y:S04]  /*03c0*/  @!P0 LDG.E.U8 R5, desc[UR12][R18.64] ;  /* 0x0000000c12058981 */ /* 0x000568000c1e1100 */
[----:B------:R-:W5:Y:S01]  /*03d0*/  @!P0 LDG.E.U8 R6, desc[UR12][R26.64] ;  /* 0x0000000c1a068981 */ /* 0x000f62000c1e1100 */
[----:B------:R-:W-:Y:S01]  /*03e0*/  @!P1 IMAD.X R13, RZ, RZ, R7, P5 ;  /* 0x000000ffff0d9224 */ /* 0x000fe200028e0607 */
[----:B--2---:R-:W-:-:S03]  /*03f0*/  @!P2 IADD3 R18, P0, PT, R9, R10, RZ ;  /* 0x0000000a0912a210 */ /* 0x004fc60007f1e0ff */
[C---:B------:R-:W-:Y:S01]  /*0400*/  @!P3 VIADD R29, R22.reuse, UR4 ;  /* 0x00000004161dbc36 */ /* 0x040fe20008000000 */
[----:B-1----:R-:W-:Y:S01]  /*0410*/  @!P1 IADD3 R20, P4, PT, R23, R20, RZ ;  /* 0x0000001417149210 */ /* 0x002fe20007f9e0ff */
[----:B------:R-:W-:Y:S01]  /*0420*/  @!P3 VIADD R22, R22, 0x80 ;  /* 0x000000801616b836 */ /* 0x000fe20000000000 */
[----:B------:R-:W-:Y:S01]  /*0430*/  PRMT R7, RZ, 0x7610, R7 ;  /* 0x00007610ff077816 */ /* 0x000fe20000000007 */
[----:B------:R-:W-:Y:S02]  /*0440*/  @!P2 IMAD.X R19, RZ, RZ, R11, P0 ;  /* 0x000000ffff13a224 */ /* 0x000fe400000e060b */
[----:B------:R-:W0:Y:S01]  /*0450*/  LDC.64 R10, c[0x0][0x398] ;  /* 0x0000e600ff0a7b82 */ /* 0x000e220000000a00 */
[----:B------:R-:W-:Y:S01]  /*0460*/  PRMT R8, RZ, 0x7610, R8 ;  /* 0x00007610ff087816 */ /* 0x000fe20000000008 */
[----:B------:R-:W-:Y:S01]  /*0470*/  @!P1 IMAD.X R21, RZ, RZ, R21, P4 ;  /* 0x000000ffff159224 */ /* 0x000fe200020e0615 */
[----:B------:R-:W-:Y:S01]  /*0480*/  ISETP.GE.U32.AND P0, PT, R22, UR5, PT ;  /* 0x0000000516007c0c */ /* 0x000fe2000bf06070 */
[----:B------:R1:W5:Y:S01]  /*0490*/  @!P1 LDG.E.U8 R7, desc[UR12][R12.64] ;  /* 0x0000000c0c079981 */ /* 0x000362000c1e1100 */
[----:B------:R-:W-:-:S02]  /*04a0*/  @!P2 IADD3 R16, P4, PT, R9, R16, RZ ;  /* 0x000000100910a210 */ /* 0x000fc40007f9e0ff */
[----:B------:R-:W-:Y:S01]  /*04b0*/  PRMT R9, RZ, 0x7610, R9 ;  /* 0x00007610ff097816 */ /* 0x000fe20000000009 */
[----:B------:R2:W5:Y:S01]  /*04c0*/  @!P1 LDG.E.U8 R8, desc[UR12][R20.64] ;  /* 0x0000000c14089981 */ /* 0x000562000c1e1100 */
[----:B-1----:R-:W1:Y:S01]  /*04d0*/  LDC.64 R12, c[0x0][0x390] ;  /* 0x0000e400ff0c7b82 */ /* 0x002e620000000a00 */
[----:B------:R-:W-:-:S03]  /*04e0*/  @!P2 IMAD.X R17, RZ, RZ, R17, P4 ;  /* 0x000000ffff11a224 */ /* 0x000fc600020e0611 */
[----:B------:R3:W5:Y:S01]  /*04f0*/  @!P2 LDG.E.U8 R9, desc[UR12][R18.64] ;  /* 0x0000000c1209a981 */ /* 0x000762000c1e1100 */
[----:B--2---:R-:W-:Y:S02]  /*0500*/  PRMT R20, RZ, 0x7610, R20 ;  /* 0x00007610ff147816 */ /* 0x004fe40000000014 */
[----:B----4-:R-:W-:Y:S01]  /*0510*/  @!P3 IADD3 R26, P1, PT, R29, R14, RZ ;  /* 0x0000000e1d1ab210 */ /* 0x010fe20007f3e0ff */
[----:B------:R-:W-:-:S03]  /*0520*/  @!P0 VIADD R23, R22, UR4 ;  /* 0x0000000416178c36 */ /* 0x000fc60008000000 */
[----:B------:R2:W5:Y:S01]  /*0530*/  @!P2 LDG.E.U8 R20, desc[UR12][R16.64] ;  /* 0x0000000c1014a981 */ /* 0x000562000c1e1100 */
[----:B------:R-:W-:Y:S01]  /*0540*/  @!P0 VIADD R22, R22, 0x80 ;  /* 0x0000008016168836 */ /* 0x000fe20000000000 */
[----:B---3--:R-:W3:Y:S01]  /*0550*/  LDC.64 R18, c[0x0][0x398] ;  /* 0x0000e600ff127b82 */ /* 0x008ee20000000a00 */
[----:B------:R-:W-:Y:S01]  /*0560*/  @!P3 IMAD.X R27, RZ, RZ, R15, P1 ;  /* 0x000000ffff1bb224 */ /* 0x000fe200008e060f */
[----:B------:R-:W-:-:S06]  /*0570*/  PRMT R21, RZ, 0x7610, R21 ;  /* 0x00007610ff157816 */ /* 0x000fcc0000000015 */
[----:B--2---:R-:W2:Y:S01]  /*0580*/  LDC.64 R16, c[0x0][0x390] ;  /* 0x0000e400ff107b82 */ /* 0x004ea20000000a00 */
[----:B------:R-:W-:Y:S01]  /*0590*/  ISETP.GE.U32.AND P1, PT, R22, UR5, PT ;  /* 0x0000000516007c0c */ /* 0x000fe2000bf26070 */
[----:B------:R1:W5:Y:S01]  /*05a0*/  @!P3 LDG.E.U8 R21, desc[UR12][R26.64] ;  /* 0x0000000c1a15b981 */ /* 0x000362000c1e1100 */
[----:B0-----:R-:W-:-:S05]  /*05b0*/  @!P3 IADD3 R28, P2, PT, R29, R10, RZ ;  /* 0x0000000a1d1cb210 */ /* 0x001fca0007f5e0ff */
[----:B------:R-:W0:Y:S01]  /*05c0*/  LDC.64 R14, c[0x0][0x398] ;  /* 0x0000e600ff0e7b82 */ /* 0x000e220000000a00 */
[----:B------:R-:W-:Y:S01]  /*05d0*/  @!P3 IMAD.X R29, RZ, RZ, R11, P2 ;  /* 0x000000ffff1db224 */ /* 0x000fe200010e060b */
[----:B-1----:R-:W-:Y:S02]  /*05e0*/  @!P0 IADD3 R26, P2, PT, R23, R12, RZ ;  /* 0x0000000c171a8210 */ /* 0x002fe40007f5e0ff */
[----:B------:R-:W-:-:S03]  /*05f0*/  PRMT R10, RZ, 0x7610, R10 ;  /* 0x00007610ff0a7816 */ /* 0x000fc6000000000a */
[----:B------:R-:W-:Y:S02]  /*0600*/  @!P0 IMAD.X R27, RZ, RZ, R13, P2 ;  /* 0x000000ffff1b8224 */ /* 0x000fe400010e060d */
[----:B------:R-:W-:Y:S01]  /*0610*/  @!P1 VIADD R13, R22, UR4 ;  /* 0x00000004160d9c36 */ /* 0x000fe20008000000 */
[----:B------:R1:W5:Y:S04]  /*0620*/  @!P3 LDG.E.U8 R10, desc[UR12][R28.64] ;  /* 0x0000000c1c0ab981 */ /* 0x000368000c1e1100 */
[C---:B--2---:R-:W-:Y:S02]  /*0630*/  @!P1 IADD3 R16, P2, PT, R13.reuse, R16, RZ ;  /* 0x000000100d109210 */ /* 0x044fe40007f5e0ff */
[----:B---3--:R-:W-:Y:S02]  /*0640*/  @!P1 IADD3 R18, P3, PT, R13, R18, RZ ;  /* 0x000000120d129210 */ /* 0x008fe40007f7e0ff */
[----:B------:R-:W-:Y:S01]  /*0650*/  PRMT R13, RZ, 0x7610, R13 ;  /* 0x00007610ff0d7816 */ /* 0x000fe2000000000d */
[----:B------:R-:W-:Y:S01]  /*0660*/  @!P1 IMAD.X R17, RZ, RZ, R17, P2 ;  /* 0x000000ffff119224 */ /* 0x000fe200010e0611 */
[----:B0-----:R-:W-:Y:S01]  /*0670*/  @!P0 IADD3 R22, P4, PT, R23, R14, RZ ;  /* 0x0000000e17168210 */ /* 0x001fe20007f9e0ff */
[----:B------:R-:W-:Y:S01]  /*0680*/  @!P1 IMAD.X R19, RZ, RZ, R19, P3 ;  /* 0x000000ffff139224 */ /* 0x000fe200018e0613 */
[----:B------:R-:W-:-:S02]  /*0690*/  PRMT R14, RZ, 0x7610, R14 ;  /* 0x00007610ff0e7816 */ /* 0x000fc4000000000e */
[----:B------:R1:W5:Y:S04]  /*06a0*/  @!P1 LDG.E.U8 R13, desc[UR12][R16.64] ;  /* 0x0000000c100d9981 */ /* 0x000368000c1e1100 */
[----:B------:R1:W5:Y:S01]  /*06b0*/  @!P1 LDG.E.U8 R14, desc[UR12][R18.64] ;  /* 0x0000000c120e9981 */ /* 0x000362000c1e1100 */
[----:B------:R-:W-:Y:S01]  /*06c0*/  PRMT R11, RZ, 0x7610, R11 ;  /* 0x00007610ff0b7816 */ /* 0x000fe2000000000b */
[----:B------:R-:W-:Y:S01]  /*06d0*/  @!P0 IMAD.X R23, RZ, RZ, R15, P4 ;  /* 0x000000ffff178224 */ /* 0x000fe200020e060f */
[----:B------:R-:W-:-:S04]  /*06e0*/  PRMT R12, RZ, 0x7610, R12 ;  /* 0x00007610ff0c7816 */ /* 0x000fc8000000000c */
[----:B------:R1:W5:Y:S04]  /*06f0*/  @!P0 LDG.E.U8 R11, desc[UR12][R26.64] ;  /* 0x0000000c1a0b8981 */ /* 0x000368000c1e1100 */
[----:B------:R1:W5:Y:S01]  /*0700*/  @!P0 LDG.E.U8 R12, desc[UR12][R22.64] ;  /* 0x0000000c160c8981 */ /* 0x000362000c1e1100 */
[----:B------:R-:W-:Y:S01]  /*0710*/  ISETP.GE.U32.AND P0, PT, R0, UR5, PT ;  /* 0x0000000500007c0c */ /* 0x000fe2000bf06070 */
        /* <DEDUP_REMOVED lines=11> */
[----:B------:R-:W-:Y:S05]  /*07d0*/  CALL.REL.NOINC `($__internal_48_$__cuda_sm20_div_s16) ;  /* 0x0000002400107944 */ /* 0x000fea0003c00000 */
        /* <DEDUP_REMOVED lines=11> */
.L_x_32996:
[----:B------:R-:W-:Y:S02]  /*0890*/  PRMT R18, R25, 0x8880, RZ ;  /* 0x0000888019127816 */ /* 0x000fe400000000ff */
[----:B------:R-:W-:Y:S02]  /*08a0*/  PRMT R15, R2, 0x8880, RZ ;  /* 0x00008880020f7816 */ /* 0x000fe400000000ff */
[----:B------:R-:W-:-:S07]  /*08b0*/  MOV R16, 0x8d0 ;  /* 0x000008d000107802 */ /* 0x000fce0000000f00 */
[----:B------:R-:W-:Y:S05]  /*08c0*/  CALL.REL.NOINC `($__internal_48_$__cuda_sm20_div_s16) ;  /* 0x0000002000d47944 */ /* 0x000fea0003c00000 */
[----:B------:R-:W-:-:S07]  /*08d0*/  PRMT R2, R15, 0x7610, R2 ;  /* 0x000076100f027816 */ /* 0x000fce0000000002 */
.L_x_32995:
[----:B------:R-:W-:Y:S05]  /*08e0*/  BSYNC.RECONVERGENT B0 ;  /* 0x0000000000007941 */ /* 0x000fea0003800200 */
.L_x_32994:
        /* <DEDUP_REMOVED lines=26> */
.L_x_32999:
[----:B------:R-:W-:Y:S02]  /*0a90*/  PRMT R18, R3, 0x8880, RZ ;  /* 0x0000888003127816 */ /* 0x000fe400000000ff */
[----:B------:R-:W-:Y:S02]  /*0aa0*/  PRMT R15, R4, 0x8880, RZ ;  /* 0x00008880040f7816 */ /* 0x000fe400000000ff */
[----:B------:R-:W-:-:S07]  /*0ab0*/  MOV R16, 0xad0 ;  /* 0x00000ad000107802 */ /* 0x000fce0000000f00 */
[----:B------:R-:W-:Y:S05]  /*0ac0*/  CALL.REL.NOINC `($__internal_48_$__cuda_sm20_div_s16) ;  /* 0x0000002000547944 */ /* 0x000fea0003c00000 */
[----:B------:R-:W-:-:S07]  /*0ad0*/  PRMT R3, R15, 0x7610, R3 ;  /* 0x000076100f037816 */ /* 0x000fce0000000003 */
.L_x_32998:
[----:B------:R-:W-:Y:S05]  /*0ae0*/  BSYNC.RECONVERGENT B0 ;  /* 0x0000000000007941 */ /* 0x000fea0003800200 */
.L_x_32997:
        /* <DEDUP_REMOVED lines=25> */
.L_x_33002:
[----:B------:R-:W-:Y:S02]  /*0c80*/  PRMT R18, R5, 0x8880, RZ ;  /* 0x0000888005127816 */ /* 0x000fe400000000ff */
[----:B------:R-:W-:Y:S02]  /*0c90*/  PRMT R15, R6, 0x8880, RZ ;  /* 0x00008880060f7816 */ /* 0x000fe400000000ff */
[----:B------:R-:W-:-:S07]  /*0ca0*/  MOV R16, 0xcc0 ;  /* 0x00000cc000107802 */ /* 0x000fce0000000f00 */
[----:B------:R-:W-:Y:S05]  /*0cb0*/  CALL.REL.NOINC `($__internal_48_$__cuda_sm20_div_s16) ;  /* 0x0000001c00d87944 */ /* 0x000fea0003c00000 */
[----:B------:R-:W-:-:S07]  /*0cc0*/  PRMT R4, R15, 0x7610, R4 ;  /* 0x000076100f047816 */ /* 0x000fce0000000004 */
.L_x_33001:
[----:B------:R-:W-:Y:S05]  /*0cd0*/  BSYNC.RECONVERGENT B0 ;  /* 0x0000000000007941 */ /* 0x000fea0003800200 */
.L_x_33000:
        /* <DEDUP_REMOVED lines=25> */
.L_x_33005:
[----:B------:R-:W-:Y:S02]  /*0e70*/  PRMT R18, R7, 0x8880, RZ ;  /* 0x0000888007127816 */ /* 0x000fe400000000ff */
[----:B------:R-:W-:Y:S02]  /*0e80*/  PRMT R15, R8, 0x8880, RZ ;  /* 0x00008880080f7816 */ /* 0x000fe400000000ff */
[----:B------:R-:W-:-:S07]  /*0e90*/  MOV R16, 0xeb0 ;  /* 0x00000eb000107802 */ /* 0x000fce0000000f00 */
[----:B------:R-:W-:Y:S05]  /*0ea0*/  CALL.REL.NOINC `($__internal_48_$__cuda_sm20_div_s16) ;  /* 0x0000001c005c7944 */ /* 0x000fea0003c00000 */
[----:B------:R-:W-:-:S07]  /*0eb0*/  PRMT R5, R15, 0x7610, R5 ;  /* 0x000076100f057816 */ /* 0x000fce0000000005 */
.L_x_33004:
[----:B------:R-:W-:Y:S05]  /*0ec0*/  BSYNC.RECONVERGENT B0 ;  /* 0x0000000000007941 */ /* 0x000fea0003800200 */
.L_x_33003:
        /* <DEDUP_REMOVED lines=25> */
.L_x_33008:
[----:B------:R-:W-:Y:S02]  /*1060*/  PRMT R18, R9, 0x8880, RZ ;  /* 0x0000888009127816 */ /* 0x000fe400000000ff */
[----:B------:R-:W-:Y:S02]  /*1070*/  PRMT R15, R20, 0x8880, RZ ;  /* 0x00008880140f7816 */ /* 0x000fe400000000ff */
[----:B------:R-:W-:-:S07]  /*1080*/  MOV R16, 0x10a0 ;  /* 0x000010a000107802 */ /* 0x000fce0000000f00 */
[----:B------:R-:W-:Y:S05]  /*1090*/  CALL.REL.NOINC `($__internal_48_$__cuda_sm20_div_s16) ;  /* 0x0000001800e07944 */ /* 0x000fea0003c00000 */
[----:B------:R-:W-:-:S07]  /*10a0*/  PRMT R6, R15, 0x7610, R6 ;  /* 0x000076100f067816 */ /* 0x000fce0000000006 */
.L_x_33007:
[----:B------:R-:W-:Y:S05]  /*10b0*/  BSYNC.RECONVERGENT B0 ;  /* 0x0000000000007941 */ /* 0x000fea0003800200 */
.L_x_33006:
        /* <DEDUP_REMOVED lines=25> */
.L_x_33011:
[----:B------:R-:W-:Y:S02]  /*1250*/  PRMT R18, R21, 0x8880, RZ ;  /* 0x0000888015127816 */ /* 0x000fe400000000ff */
[----:B------:R-:W-:Y:S02]  /*1260*/  PRMT R15, R10, 0x8880, RZ ;  /* 0x000088800a0f7816 */ /* 0x000fe400000000ff */
[----:B------:R-:W-:-:S07]  /*1270*/  MOV R16, 0x1290 ;  /* 0x0000129000107802 */ /* 0x000fce0000000f00 */
[----:B------:R-:W-:Y:S05]  /*1280*/  CALL.REL.NOINC `($__internal_48_$__cuda_sm20_div_s16) ;  /* 0x0000001800647944 */ /* 0x000fea0003c00000 */
[----:B------:R-:W-:-:S07]  /*1290*/  PRMT R7, R15, 0x7610, R7 ;  /* 0x000076100f077816 */ /* 0x000fce0000000007 */
.L_x_33010:
[----:B------:R-:W-:Y:S05]  /*12a0*/  BSYNC.RECONVERGENT B0 ;  /* 0x0000000000007941 */ /* 0x000fea0003800200 */
.L_x_33009:
        /* <DEDUP_REMOVED lines=25> */
.L_x_33014:
[----:B------:R-:W-:Y:S02]  /*1440*/  PRMT R18, R11, 0x8880, RZ ;  /* 0x000088800b127816 */ /* 0x000fe400000000ff */
[----:B------:R-:W-:Y:S02]  /*1450*/  PRMT R15, R12, 0x8880, RZ ;  /* 0x000088800c0f7816 */ /* 0x000fe400000000ff */
[----:B------:R-:W-:-:S07]  /*1460*/  MOV R16, 0x1480 ;  /* 0x0000148000107802 */ /* 0x000fce0000000f00 */
[----:B------:R-:W-:Y:S05]  /*1470*/  CALL.REL.NOINC `($__internal_48_$__cuda_sm20_div_s16) ;  /* 0x0000001400e87944 */ /* 0x000fea0003c00000 */
[----:B------:R-:W-:-:S07]  /*1480*/  PRMT R8, R15, 0x7610, R8 ;  /* 0x000076100f087816 */ /* 0x000fce0000000008 */
.L_x_33013:
[----:B------:R-:W-:Y:S05]  /*1490*/  BSYNC.RECONVERGENT B0 ;  /* 0x0000000000007941 */ /* 0x000fea0003800200 */
.L_x_33012:
        /* <DEDUP_REMOVED lines=26> */
.L_x_33017:
[----:B------:R-:W-:Y:S02]  /*1640*/  PRMT R18, R13, 0x8880, RZ ;  /* 0x000088800d127816 */ /* 0x000fe400000000ff */
[----:B------:R-:W-:Y:S02]  /*1650*/  PRMT R15, R14, 0x8880, RZ ;  /* 0x000088800e0f7816 */ /* 0x000fe400000000ff */
[----:B------:R-:W-:-:S07]  /*1660*/  MOV R16, 0x1680 ;  /* 0x0000168000107802 */ /* 0x000fce0000000f00 */
[----:B------:R-:W-:Y:S05]  /*1670*/  CALL.REL.NOINC `($__internal_48_$__cuda_sm20_div_s16) ;  /* 0x0000001400687944 */ /* 0x000fea0003c00000 */
.L_x_33016:
[----:B------:R-:W-:Y:S05]  /*1680*/  BSYNC.RECONVERGENT B0 ;  /* 0x0000000000007941 */ /* 0x000fea0003800200 */
.L_x_33015:
        /* <DEDUP_REMOVED lines=18> */
.L_x_33020:
[----:B------:R-:W-:-:S13]  /*17b0*/  ISETP.GE.U32.AND P0, PT, R0, UR5, PT ;  /* 0x0000000500007c0c */ /* 0x000fda000bf06070 */
[----:B------:R-:W-:Y:S05]  /*17c0*/  @P0 BRA `(.L_x_33022) ;  /* 0x0000000000380947 */ /* 0x000fea0003800000 */
[----:B------:R-:W1:Y:S01]  /*17d0*/  LDCU.64 UR6, c[0x0][0x388] ;  /* 0x00007100ff0677ac */ /* 0x000e620008000a00 */
[C---:B------:R-:W-:Y:S02]  /*17e0*/  VIADD R2, R0.reuse, UR4 ;  /* 0x0000000400027c36 */ /* 0x040fe40008000000 */
[----:B------:R-:W-:-:S03]  /*17f0*/  VIADD R0, R0, 0x80 ;  /* 0x0000008000007836 */ /* 0x000fc60000000000 */
[----:B-1----:R-:W-:-:S05]  /*1800*/  IADD3 R2, P0, PT, R2, UR6, RZ ;  /* 0x0000000602027c10 */ /* 0x002fca000ff1e0ff */
[----:B0-----:R-:W-:-:S05]  /*1810*/  IMAD.X R3, RZ, RZ, UR7, P0 ;  /* 0x00000007ff037e24 */ /* 0x001fca00080e06ff */
[----:B------:R1:W-:Y:S03]  /*1820*/  STG.E.U8 desc[UR12][R2.64], R4 ;  /* 0x0000000402007986 */ /* 0x0003e6000c10110c */
.L_x_33021:
        /* <DEDUP_REMOVED lines=8> */
.L_x_33022:
[----:B------:R-:W-:-:S13]  /*18b0*/  ISETP.GE.U32.AND P0, PT, R0, UR5, PT ;  /* 0x0000000500007c0c */ /* 0x000fda000bf06070 */
[----:B------:R-:W-:Y:S05]  /*18c0*/  @P0 BRA `(.L_x_33024) ;  /* 0x00000000003c0947 */ /* 0x000fea0003800000 */
[----:B------:R-:W2:Y:S01]  /*18d0*/  LDCU.64 UR6, c[0x0][0x388] ;  /* 0x00007100ff0677ac */ /* 0x000ea20008000a00 */
[C---:B-1----:R-:W-:Y:S02]  /*18e0*/  VIADD R2, R0.reuse, UR4 ;  /* 0x0000000400027c36 */ /* 0x042fe40008000000 */
[----:B------:R-:W-:-:S03]  /*18f0*/  VIADD R0, R0, 0x80 ;  /* 0x0000008000007836 */ /* 0x000fc60000000000 */
[----:B--2---:R-:W-:-:S05]  /*1900*/  IADD3 R2, P0, PT, R2, UR6, RZ ;  /* 0x0000000602027c10 */ /* 0x004fca000ff1e0ff */
[----:B0-----:R-:W-:-:S05]  /*1910*/  IMAD.X R3, RZ, RZ, UR7, P0 ;  /* 0x00000007ff037e24 */ /* 0x001fca00080e06ff */
[----:B------:R2:W-:Y:S03]  /*1920*/  STG.E.U8 desc[UR12][R2.64], R6 ;  /* 0x0000000602007986 */ /* 0x0005e6000c10110c */
.L_x_33023:
        /* <DEDUP_REMOVED lines=9> */
.L_x_33024:
[----:B------:R-:W-:Y:S05]  /*19c0*/  BSYNC.RELIABLE B1 ;  /* 0x0000000000017941 */ /* 0x000fea0003800100 */
.L_x_33019:
[----:B------:R-:W-:-:S13]  /*19d0*/  ISETP.GE.U32.AND P0, PT, R0, UR5, PT ;  /* 0x0000000500007c0c */ /* 0x000fda000bf06070 */
[----:B-1----:R-:W1:Y:S01]  /*19e0*/  @!P0 LDC.64 R4, c[0x0][0x388] ;  /* 0x0000e200ff048b82 */ /* 0x002e620000000a00 */
[C---:B0-2---:R-:W-:Y:S02]  /*19f0*/  @!P0 VIADD R3, R0.reuse, UR4 ;  /* 0x0000000400038c36 */ /* 0x045fe40008000000 */
[----:B------:R-:W-:-:S03]  /*1a00*/  @!P0 VIADD R0, R0, 0x80 ;  /* 0x0000008000008836 */ /* 0x000fc60000000000 */
[----:B-1----:R-:W-:-:S05]  /*1a10*/  @!P0 IADD3 R2, P1, PT, R3, R4, RZ ;  /* 0x0000000403028210 */ /* 0x002fca0007f3e0ff */
[----:B------:R-:W-:-:S05]  /*1a20*/  @!P0 IMAD.X R3, RZ, RZ, R5, P1 ;  /* 0x000000ffff038224 */ /* 0x000fca00008e0605 */
[----:B------:R3:W-:Y:S03]  /*1a30*/  @!P0 STG.E.U8 desc[UR12][R2.64], R8 ;  /* 0x0000000802008986 */ /* 0x0007e6000c10110c */
.L_x_33025:
[----:B------:R-:W-:Y:S05]  /*1a40*/  BSYNC.RECONVERGENT B0 ;  /* 0x0000000000007941 */ /* 0x000fea0003800200 */
.L_x_33018:
[----:B------:R-:W-:Y:S05]  /*1a50*/  WARPSYNC.ALL ;  /* 0x0000000000007948 */ /* 0x000fea0003800000 */
[----:B------:R-:W-:-:S13]  /*1a60*/  ISETP.GE.U32.AND P0, PT, R0, UR5, PT ;  /* 0x0000000500007c0c */ /* 0x000fda000bf06070 */
[----:B------:R-:W-:Y:S05]  /*1a70*/  @P0 EXIT ;  /* 0x000000000000094d */ /* 0x000fea0003800000 */
[----:B------:R-:W0:Y:S01]  /*1a80*/  LDCU.64 UR6, c[0x0][0x388] ;  /* 0x00007100ff0677ac */ /* 0x000e220008000a00 */
[----:B------:R-:W-:-:S05]  /*1a90*/  VIADD R0, R0, UR4 ;  /* 0x0000000400007c36 */ /* 0x000fca0008000000 */
[----:B0123--:R-:W-:-:S05]  /*1aa0*/  IADD3 R2, P0, PT, R0, UR6, RZ ;  /* 0x0000000600027c10 */ /* 0x00ffca000ff1e0ff */
[----:B------:R-:W-:-:S05]  /*1ab0*/  IMAD.X R3, RZ, RZ, UR7, P0 ;  /* 0x00000007ff037e24 */ /* 0x000fca00080e06ff */
[----:B------:R-:W-:Y:S01]  /*1ac0*/  STG.E.U8 desc[UR12][R2.64], R15 ;  /* 0x0000000f02007986 */ /* 0x000fe2000c10110c */
[----:B------:R-:W-:Y:S05]  /*1ad0*/  EXIT ;  /* 0x000000000000794d */ /* 0x000fea0003800000 */
.L_x_32993:
        /* <DEDUP_REMOVED lines=11> */
[----:B------:R-:W-:Y:S02]  /*1b90*/  IMAD.WIDE.U32 R4, R0, 0x8, R4 ;  /* 0x0000000800047825 */ /* 0x000fe400078e0004 */
[----:B------:R-:W2:Y:S04]  /*1ba0*/  LDG.E.64 R2, desc[UR12][R2.64] ;  /* 0x0000000c02027981 */ /* 0x000ea8000c1e1b00 */
[----:B------:R-:W3:Y:S01]  /*1bb0*/  LDG.E.64 R4, desc[UR12][R4.64] ;  /* 0x0000000c04047981 */ /* 0x000ee2000c1e1b00 */
[----:B------:R-:W-:Y:S01]  /*1bc0*/  BSSY.RECONVERGENT B0, `(.L_x_33026) ;  /* 0x000002b000007945 */ /* 0x000fe20003800200 */
[C---:B--2---:R-:W-:Y:S02]  /*1bd0*/  PRMT R6, R2.reuse, 0x7770, RZ ;  /* 0x0000777002067816 */ /* 0x044fe400000000ff */
[----:B------:R-:W-:-:S02]  /*1be0*/  PRMT R28, R2, 0x7771, RZ ;  /* 0x00007771021c7816 */ /* 0x000fc400000000ff */
[----:B---3--:R-:W-:Y:S02]  /*1bf0*/  PRMT R7, R4, 0x7770, RZ ;  /* 0x0000777004077816 */ /* 0x008fe400000000ff */
[C---:B------:R-:W-:Y:S02]  /*1c00*/  PRMT R25, R2.reuse, 0x7772, RZ ;  /* 0x0000777202197816 */ /* 0x040fe400000000ff */
[----:B------:R-:W-:Y:S02]  /*1c10*/  LOP3.LUT R6, R7, R6, RZ, 0x3c, !PT ;  /* 0x0000000607067212 */ /* 0x000fe400078e3cff */
[----:B------:R-:W-:Y:S02]  /*1c20*/  PRMT R26, R2, 0x7773, RZ ;  /* 0x00007773021a7816 */ /* 0x000fe400000000ff */
[----:B------:R-:W-:Y:S02]  /*1c30*/  PRMT R6, R6, 0x8880, RZ ;  /* 0x0000888006067816 */ /* 0x000fe400000000ff */
[----:B------:R-:W-:-:S02]  /*1c40*/  PRMT R23, R3, 0x7770, RZ ;  /* 0x0000777003177816 */ /* 0x000fc400000000ff */
[----:B------:R-:W-:Y:S02]  /*1c50*/  ISETP.GT.AND P0, PT, R6, -0x1, PT ;  /* 0xffffffff0600780c */ /* 0x000fe40003f04270 */
[C---:B------:R-:W-:Y:S02]  /*1c60*/  PRMT R20, R3.reuse, 0x7771, RZ ;  /* 0x0000777103147816 */ /* 0x040fe400000000ff */
[C---:B------:R-:W-:Y:S02]  /*1c70*/  PRMT R21, R3.reuse, 0x7772, RZ ;  /* 0x0000777203157816 */ /* 0x040fe400000000ff */
[----:B------:R-:W-:Y:S02]  /*1c80*/  PRMT R14, R3, 0x7773, RZ ;  /* 0x00007773030e7816 */ /* 0x000fe400000000ff */
[C---:B------:R-:W-:Y:S02]  /*1c90*/  PRMT R13, R4.reuse, 0x7771, RZ ;  /* 0x00007771040d7816 */ /* 0x040fe400000000ff */
[----:B------:R-:W-:-:S02]  /*1ca0*/  PRMT R12, R4, 0x7772, RZ ;  /* 0x00007772040c7816 */ /* 0x000fc400000000ff */
[----:B------:R-:W-:Y:S02]  /*1cb0*/  PRMT R11, R4, 0x7773, RZ ;  /* 0x00007773040b7816 */ /* 0x000fe400000000ff */
[C---:B------:R-:W-:Y:S02]  /*1cc0*/  PRMT R10, R5.reuse, 0x7770, RZ ;  /* 0x00007770050a7816 */ /* 0x040fe400000000ff */
        /* <DEDUP_REMOVED lines=21> */
.L_x_33027:
[----:B------:R-:W-:Y:S02]  /*1e20*/  PRMT R18, R2, 0x8880, RZ ;  /* 0x0000888002127816 */ /* 0x000fe400000000ff */
[----:B------:R-:W-:Y:S02]  /*1e30*/  PRMT R15, R4, 0x8880, RZ ;  /* 0x00008880040f7816 */ /* 0x000fe400000000ff */
[----:B------:R-:W-:-:S07]  /*1e40*/  MOV R16, 0x1e60 ;  /* 0x00001e6000107802 */ /* 0x000fce0000000f00 */
[----:B------:R-:W-:Y:S05]  /*1e50*/  CALL.REL.NOINC `($__internal_48_$__cuda_sm20_div_s16) ;  /* 0x0000000c00707944 */ /* 0x000fea0003c00000 */
[----:B------:R-:W-:-:S07]  /*1e60*/  PRMT R6, R15, 0x7610, R6 ;  /* 0x000076100f067816 */ /* 0x000fce0000000006 */
.L_x_33028:
[----:B------:R-:W-:Y:S05]  /*1e70*/  BSYNC.RECONVERGENT B0 ;  /* 0x0000000000007941 */ /* 0x000fea0003800200 */
.L_x_33026:
        /* <DEDUP_REMOVED lines=22> */
.L_x_33030:
[----:B------:R-:W-:Y:S02]  /*1fe0*/  PRMT R18, R2, 0x9991, RZ ;  /* 0x0000999102127816 */ /* 0x000fe400000000ff */
[----:B------:R-:W-:Y:S02]  /*1ff0*/  PRMT R15, R4, 0x9991, RZ ;  /* 0x00009991040f7816 */ /* 0x000fe400000000ff */
[----:B------:R-:W-:-:S07]  /*2000*/  MOV R16, 0x2020 ;  /* 0x0000202000107802 */ /* 0x000fce0000000f00 */
[----:B------:R-:W-:Y:S05]  /*2010*/  CALL.REL.NOINC `($__internal_48_$__cuda_sm20_div_s16) ;  /* 0x0000000c00007944 */ /* 0x000fea0003c00000 */
[----:B------:R-:W-:-:S07]  /*2020*/  PRMT R13, R15, 0x7610, R13 ;  /* 0x000076100f0d7816 */ /* 0x000fce000000000d */
.L_x_33031:
[----:B------:R-:W-:Y:S05]  /*2030*/  BSYNC.RECONVERGENT B0 ;  /* 0x0000000000007941 */ /* 0x000fea0003800200 */
.L_x_33029:
        /* <DEDUP_REMOVED lines=22> */
.L_x_33033:
[----:B------:R-:W-:Y:S02]  /*21a0*/  PRMT R18, R2, 0xaaa2, RZ ;  /* 0x0000aaa202127816 */ /* 0x000fe400000000ff */
[----:B------:R-:W-:Y:S02]  /*21b0*/  PRMT R15, R4, 0xaaa2, RZ ;  /* 0x0000aaa2040f7816 */ /* 0x000fe400000000ff */
[----:B------:R-:W-:-:S07]  /*21c0*/  MOV R16, 0x21e0 ;  /* 0x000021e000107802 */ /* 0x000fce0000000f00 */
[----:B------:R-:W-:Y:S05]  /*21d0*/  CALL.REL.NOINC `($__internal_48_$__cuda_sm20_div_s16) ;  /* 0x0000000800907944 */ /* 0x000fea0003c00000 */
[----:B------:R-:W-:-:S07]  /*21e0*/  PRMT R12, R15, 0x7610, R12 ;  /* 0x000076100f0c7816 */ /* 0x000fce000000000c */
.L_x_33034:
[----:B------:R-:W-:Y:S05]  /*21f0*/  BSYNC.RECONVERGENT B0 ;  /* 0x0000000000007941 */ /* 0x000fea0003800200 */
.L_x_33032:
        /* <DEDUP_REMOVED lines=22> */
.L_x_33036:
[----:B------:R-:W-:Y:S02]  /*2360*/  PRMT R18, R2, 0xbbb3, RZ ;  /* 0x0000bbb302127816 */ /* 0x000fe400000000ff */
[----:B------:R-:W-:Y:S02]  /*2370*/  PRMT R15, R4, 0xbbb3, RZ ;  /* 0x0000bbb3040f7816 */ /* 0x000fe400000000ff */
[----:B------:R-:W-:-:S07]  /*2380*/  MOV R16, 0x23a0 ;  /* 0x000023a000107802 */ /* 0x000fce0000000f00 */
[----:B------:R-:W-:Y:S05]  /*2390*/  CALL.REL.NOINC `($__internal_48_$__cuda_sm20_div_s16) ;  /* 0x0000000800207944 */ /* 0x000fea0003c00000 */
[----:B------:R-:W-:-:S07]  /*23a0*/  PRMT R2, R15, 0x7610, R2 ;  /* 0x000076100f027816 */ /* 0x000fce0000000002 */
.L_x_33037:
[----:B------:R-:W-:Y:S05]  /*23b0*/  BSYNC.RECONVERGENT B0 ;  /* 0x0000000000007941 */ /* 0x000fea0003800200 */
.L_x_33035:
        /* <DEDUP_REMOVED lines=22> */
.L_x_33039:
[----:B------:R-:W-:Y:S02]  /*2520*/  PRMT R18, R3, 0x8880, RZ ;  /* 0x0000888003127816 */ /* 0x000fe400000000ff */
[----:B------:R-:W-:Y:S02]  /*2530*/  PRMT R15, R5, 0x8880, RZ ;  /* 0x00008880050f7816 */ /* 0x000fe400000000ff */
[----:B------:R-:W-:-:S07]  /*2540*/  MOV R16, 0x2560 ;  /* 0x0000256000107802 */ /* 0x000fce0000000f00 */
[----:B------:R-:W-:Y:S05]  /*2550*/  CALL.REL.NOINC `($__internal_48_$__cuda_sm20_div_s16) ;  /* 0x0000000400b07944 */ /* 0x000fea0003c00000 */
[----:B------:R-:W-:-:S07]  /*2560*/  PRMT R4, R15, 0x7610, R4 ;  /* 0x000076100f047816 */ /* 0x000fce0000000004 */
.L_x_33040:
[----:B------:R-:W-:Y:S05]  /*2570*/  BSYNC.RECONVERGENT B0 ;  /* 0x0000000000007941 */ /* 0x000fea0003800200 */
.L_x_33038:
        /* <DEDUP_REMOVED lines=22> */
.L_x_33042:
[----:B------:R-:W-:Y:S02]  /*26e0*/  PRMT R18, R3, 0x9991, RZ ;  /* 0x0000999103127816 */ /* 0x000fe400000000ff */
[----:B------:R-:W-:Y:S02]  /*26f0*/  PRMT R15, R5, 0x9991, RZ ;  /* 0x00009991050f7816 */ /* 0x000fe400000000ff */
[----:B------:R-:W-:-:S07]  /*2700*/  MOV R16, 0x2720 ;  /* 0x0000272000107802 */ /* 0x000fce0000000f00 */
[----:B------:R-:W-:Y:S05]  /*2710*/  CALL.REL.NOINC `($__internal_48_$__cuda_sm20_div_s16) ;  /* 0x0000000400407944 */ /* 0x000fea0003c00000 */
[----:B------:R-:W-:-:S07]  /*2720*/  PRMT R9, R15, 0x7610, R9 ;  /* 0x000076100f097816 */ /* 0x000fce0000000009 */
.L_x_33043:
[----:B------:R-:W-:Y:S05]  /*2730*/  BSYNC.RECONVERGENT B0 ;  /* 0x0000000000007941 */ /* 0x000fea0003800200 */
.L_x_33041:
        /* <DEDUP_REMOVED lines=22> */
.L_x_33045:
[----:B------:R-:W-:Y:S02]  /*28a0*/  PRMT R18, R3, 0xaaa2, RZ ;  /* 0x0000aaa203127816 */ /* 0x000fe400000000ff */
[----:B------:R-:W-:Y:S02]  /*28b0*/  PRMT R15, R5, 0xaaa2, RZ ;  /* 0x0000aaa2050f7816 */ /* 0x000fe400000000ff */
[----:B------:R-:W-:-:S07]  /*28c0*/  MOV R16, 0x28e0 ;  /* 0x000028e000107802 */ /* 0x000fce0000000f00 */
[----:B------:R-:W-:Y:S05]  /*28d0*/  CALL.REL.NOINC `($__internal_48_$__cuda_sm20_div_s16) ;  /* 0x0000000000d07944 */ /* 0x000fea0003c00000 */
[----:B------:R-:W-:-:S07]  /*28e0*/  PRMT R8, R15, 0x7610, R8 ;  /* 0x000076100f087816 */ /* 0x000fce0000000008 */
.L_x_33046:
[----:B------:R-:W-:Y:S05]  /*28f0*/  BSYNC.RECONVERGENT B0 ;  /* 0x0000000000007941 */ /* 0x000fea0003800200 */
.L_x_33044:
        /* <DEDUP_REMOVED lines=22> */
.L_x_33048:
[----:B------:R-:W-:Y:S02]  /*2a60*/  PRMT R18, R3, 0xbbb3, RZ ;  /* 0x0000bbb303127816 */ /* 0x000fe400000000ff */
[----:B------:R-:W-:Y:S02]  /*2a70*/  PRMT R15, R5, 0xbbb3, RZ ;  /* 0x0000bbb3050f7816 */ /* 0x000fe400000000ff */
[----:B------:R-:W-:-:S07]  /*2a80*/  MOV R16, 0x2aa0 ;  /* 0x00002aa000107802 */ /* 0x000fce0000000f00 */
[----:B------:R-:W-:Y:S05]  /*2a90*/  CALL.REL.NOINC `($__internal_48_$__cuda_sm20_div_s16) ;  /* 0x0000000000607944 */ /* 0x000fea0003c00000 */
[----:B------:R-:W-:-:S07]  /*2aa0*/  PRMT R3, R15, 0x7610, R3 ;  /* 0x000076100f037816 */ /* 0x000fce0000000003 */
.L_x_33049:
[----:B------:R-:W-:Y:S05]  /*2ab0*/  BSYNC.RECONVERGENT B0 ;  /* 0x0000000000007941 */ /* 0x000fea0003800200 */
.L_x_33047:
[----:B------:R-:W0:Y:S01]  /*2ac0*/  LDCU.64 UR6, c[0x0][0x388] ;  /* 0x00007100ff0677ac */ /* 0x000e220008000a00 */
[----:B------:R-:W-:Y:S02]  /*2ad0*/  LOP3.LUT R3, R3, 0xffff, RZ, 0xc0, !PT ;  /* 0x0000ffff03037812 */ /* 0x000fe400078ec0ff */
[----:B------:R-:W-:Y:S02]  /*2ae0*/  LOP3.LUT R8, R8, 0xffff, RZ, 0xc0, !PT ;  /* 0x0000ffff08087812 */ /* 0x000fe400078ec0ff */
[----:B------:R-:W-:Y:S02]  /*2af0*/  LOP3.LUT R2, R2, 0xffff, RZ, 0xc0, !PT ;  /* 0x0000ffff02027812 */ /* 0x000fe400078ec0ff */
[----:B------:R-:W-:Y:S02]  /*2b00*/  LOP3.LUT R5, R12, 0xffff, RZ, 0xc0, !PT ;  /* 0x0000ffff0c057812 */ /* 0x000fe400078ec0ff */
[----:B------:R-:W-:Y:S02]  /*2b10*/  LOP3.LUT R9, R9, 0xffff, RZ, 0xc0, !PT ;  /* 0x0000ffff09097812 */ /* 0x000fe400078ec0ff */
[----:B------:R-:W-:-:S02]  /*2b20*/  LOP3.LUT R4, R4, 0xffff, RZ, 0xc0, !PT ;  /* 0x0000ffff04047812 */ /* 0x000fc400078ec0ff */
[----:B------:R-:W-:Y:S02]  /*2b30*/  LOP3.LUT R13, R13, 0xffff, RZ, 0xc0, !PT ;  /* 0x0000ffff0d0d7812 */ /* 0x000fe400078ec0ff */
[----:B------:R-:W-:Y:S02]  /*2b40*/  LOP3.LUT R6, R6, 0xffff, RZ, 0xc0, !PT ;  /* 0x0000ffff06067812 */ /* 0x000fe400078ec0ff */
[----:B------:R-:W-:Y:S01]  /*2b50*/  PRMT R8, R8, 0x3340, R3 ;  /* 0x0000334008087816 */ /* 0x000fe20000000003 */
        /* <DEDUP_REMOVED lines=10> */
[----:B------:R-:W-:Y:S01]  /*2c00*/  STG.E.64 desc[UR12][R2.64], R6 ;  /* 0x0000000602007986 */ /* 0x000fe2000c101b0c */
[----:B------:R-:W-:Y:S05]  /*2c10*/  EXIT ;  /* 0x000000000000794d */ /* 0x000fea0003800000 */
        .weak           $__internal_48_$__cuda_sm20_div_s16
        .type           $__internal_48_$__cuda_sm20_div_s16,@function
        .size           $__internal_48_$__cuda_sm20_div_s16,(.L_x_36997 - $__internal_48_$__cuda_sm20_div_s16)
$__internal_48_$__cuda_sm20_div_s16:
        /* <DEDUP_REMOVED lines=16> */
[----:B------:R-:W-:-:S03]  /*2d20*/  IMAD.MOV R22, RZ, RZ, -R18 ;  /* 0x000000ffff167224 */ /* 0x000fc600078e0a12 */
[----:B------:R-:W-:-:S04]  /*2d30*/  VIADD R24, R17, 0x2 ;  /* 0x0000000211187836 */ /* 0x000fc80000000000 */
[----:B------:R-:W-:-:S06]  /*2d40*/  FMUL.RZ R17, R19, R24 ;  /* 0x0000001813117220 */ /* 0x000fcc000040c000 */
[----:B------:R-:W0:Y:S02]  /*2d50*/  F2I.U32.TRUNC.NTZ R17, R17 ;  /* 0x0000001100117305 */ /* 0x000e24000020f000 */
[----:B0-----:R-:W-:Y:S01]  /*2d60*/  LOP3.LUT R15, R22, 0xffff, R17, 0x78, !PT ;  /* 0x0000ffff160f7812 */ /* 0x001fe200078e7811 */
[----:B------:R-:W-:-:S04]  /*2d70*/  IMAD.MOV.U32 R17, RZ, RZ, 0x0 ;  /* 0x00000000ff117424 */ /* 0x000fc800078e00ff */
[----:B------:R-:W-:Y:S02]  /*2d80*/  IMAD.IADD R15, R18, 0x1, R15 ;  /* 0x00000001120f7824 */ /* 0x000fe400078e020f */
[----:B------:R-:W-:Y:S01]  /*2d90*/  @!P0 IMAD.MOV.U32 R15, RZ, RZ, -0x1 ;  /* 0xffffffffff0f8424 */ /* 0x000fe200078e00ff */
[----:B------:R-:W-:Y:S06]  /*2da0*/  RET.REL.NODEC R16 `(_ZN2at6native29vectorized_elementwise_kernelILi8ENS0_13BinaryFunctorIaaaZZZNS0_15binary_internal21div_floor_kernel_cudaERNS_18TensorIteratorBaseEENKUlvE_clEvENKUlvE0_clEvEUlaaE_EESt5arrayIPcLm3EEEEviT0_T1_) ;  /* 0xffffffd010947950 */ /* 0x000fec0003c3ffff */
.L_x_33050:
        /* <DEDUP_REMOVED lines=13> */
.L_x_36997:


//--------------------- .text._ZN2at6native18elementwise_kernelILi128ELi4EZNS0_15gpu_kernel_implINS0_13BUnaryFunctorIaaaZZZNS0_15binary_internal21div_floor_kernel_cudaERNS_18TensorIteratorBaseEENKUlvE_clEvENKUlvE0_clEvEUlaaE_EEEEvS6_RKT_EUliE_EEviT1_ --------------------------
	.section	.text._ZN2at6native18elementwise_kernelILi128ELi4EZNS0_15gpu_kernel_implINS0_13BUnaryFunctorIaaaZZZNS0_15binary_internal21div_floor_kernel_cudaERNS_18TensorIteratorBaseEENKUlvE_clEvENKUlvE0_clEvEUlaaE_EEEEvS6_RKT_EUliE_EEviT1_,"ax",@progbits
	.align	128
        .global         _ZN2at6native18elementwise_kernelILi128ELi4EZNS0_15gpu_kernel_implINS0_13BUnaryFunctorIaaaZZZNS0_15binary_internal21div_floor_kernel_cudaERNS_18TensorIteratorBaseEENKUlvE_clEvENKUlvE0_clEvEUlaaE_EEEEvS6_RKT_EUliE_EEviT1_
        .type           _ZN2at6native18elementwise_kernelILi128ELi4EZNS0_15gpu_kernel_implINS0_13BUnaryFunctorIaaaZZZNS0_15binary_internal21div_floor_kernel_cudaERNS_18TensorIteratorBaseEENKUlvE_clEvENKUlvE0_clEvEUlaaE_EEEEvS6_RKT_EUliE_EEviT1_,@function
        .size           _ZN2at6native18elementwise_kernelILi128ELi4EZNS0_15gpu_kernel_implINS0_13BUnaryFunctorIaaaZZZNS0_15binary_internal21div_floor_kernel_cudaERNS_18TensorIteratorBaseEENKUlvE_clEvENKUlvE0_clEvEUlaaE_EEEEvS6_RKT_EUliE_EEviT1_,(.L_x_36998 - _ZN2at6native18elementwise_kernelILi128ELi4EZNS0_15gpu_kernel_implINS0_13BUnaryFunctorIaaaZZZNS0_15binary_internal21div_floor_kernel_cudaERNS_18TensorIteratorBaseEENKUlvE_clEvENKUlvE0_clEvEUlaaE_EEEEvS6_RKT_EUliE_EEviT1_)
        .other          _ZN2at6native18elementwise_kernelILi128ELi4EZNS0_15gpu_kernel_implINS0_13BUnaryFunctorIaaaZZZNS0_15binary_internal21div_floor_kernel_cudaERNS_18TensorIteratorBaseEENKUlvE_clEvENKUlvE0_clEvEUlaaE_EEEEvS6_RKT_EUliE_EEviT1_,@"STO_CUDA_ENTRY STV_DEFAULT"
_ZN2at6native18elementwise_kernelILi128ELi4EZNS0_15gpu_kernel_implINS0_13BUnaryFunctorIaaaZZZNS0_15binary_internal21div_floor_kernel_cudaERNS_18TensorIteratorBaseEENKUlvE_clEvENKUlvE0_clEvEUlaaE_EEEEvS6_RKT_EUliE_EEviT1_:
.text._ZN2at6native18elementwise_kernelILi128ELi4EZNS0_15gpu_kernel_implINS0_13BUnaryFunctorIaaaZZZNS0_15binary_internal21div_floor_kernel_cudaERNS_18TensorIteratorBaseEENKUlvE_clEvENKUlvE0_clEvEUlaaE_EEEEvS6_RKT_EUliE_EEviT1_:
[----:B------:R-:W0:Y:S01]  /*0000*/  LDC R1, c[0x0][0x37c] ;  /* 0x0000df00ff017b82 */ /* 0x000e220000000800 */
[----:B------:R-:W1:Y:S07]  /*0010*/  S2R R17, SR_TID.X ;  /* 0x0000000000117919 */ /* 0x000e6e0000002100 */
[----:B------:R-:W2:Y:S01]  /*0020*/  S2UR UR4, SR_CTAID.X ;  /* 0x00000000000479c3 */ /* 0x000ea20000002500 */
[----:B------:R-:W3:Y:S01]  /*0030*/  LDCU UR40, c[0x0][0x388] ;  /* 0x00007100ff2877ac */ /* 0x000ee20008000800 */
[----:B------:R-:W-:Y:S01]  /*0040*/  BSSY.RECONVERGENT B6, `(.L_x_33051) ;  /* 0x0000336000067945 */ /* 0x000fe20003800200 */
[----:B------:R-:W4:Y:S01]  /*0050*/  LDCU UR5, c[0x0][0x380] ;  /* 0x00007000ff0577ac */ /* 0x000f220008000800 */
[----:B------:R-:W5:Y:S01]  /*0060*/  LDCU.S8 UR38, c[0x0][0x591] ;  /* 0x0000b220ff2677ac */ /* 0x000f620008000200 */
[----:B------:R-:W0:Y:S01]  /*0070*/  LDCU.64 UR36, c[0x0][0x358] ;  /* 0x00006b00ff2477ac */ /* 0x000e220008000a00 */
[----:B------:R-:W0:Y:S01]  /*0080*/  LDCU.U8 UR42, c[0x0][0x592] ;  /* 0x0000b240ff2a77ac */ /* 0x000e220008000000 */
[----:B---3--:R-:W-:Y:S01]  /*0090*/  UIADD3 UR41, UPT, UPT, UR40, -0x1, URZ ;  /* 0xffffffff28297890 */ /* 0x008fe2000fffe0ff */
[----:B------:R-:W3:Y:S01]  /*00a0*/  LDCU.U8 UR43, c[0x0][0x593] ;  /* 0x0000b260ff2b77ac */ /* 0x000ee20008000000 */
[----:B--2---:R-:W-:-:S02]  /*00b0*/  USHF.L.U32 UR4, UR4, 0x9, URZ ;  /* 0x0000000904047899 */ /* 0x004fc400080006ff */
[----:B------:R-:W-:Y:S02]  /*00c0*/  UISETP.LT.U32.AND UP0, UPT, UR41, 0x18, UPT ;  /* 0x000000182900788c */ /* 0x000fe4000bf01070 */
[----:B-----5:R-:W-:Y:S02]  /*00d0*/  UPRMT UR38, UR38, 0x7710, URZ ;  /* 0x0000771026267896 */ /* 0x020fe400080000ff */
        /* <DEDUP_REMOVED lines=307> */
.L_x_33053:
        /* <DEDUP_REMOVED lines=16> */
.L_x_33057:
[----:B------:R0:W5:Y:S01]  /*1510*/  LDG.E.U8 R0, desc[UR36][R2.64] ;  /* 0x0000002402007981 */ /* 0x000162000c1e1100 */
[----:B------:R-:W-:Y:S05]  /*1520*/  BRA `(.L_x_33059) ;  /* 0x0000000c004c7947 */ /* 0x000fea0003800000 */
.L_x_33056:
        /* <DEDUP_REMOVED lines=8> */
.L_x_33061:
[----:B------:R0:W5:Y:S01]  /*15b0*/  LDG.E.U8 R0, desc[UR36][R2.64] ;  /* 0x0000002402007981 */ /* 0x000162000c1e1100 */
[----:B------:R-:W-:Y:S05]  /*15c0*/  BRA `(.L_x_33059) ;  /* 0x0000000c00247947 */ /* 0x000fea0003800000 */
.L_x_33060:
[----:B------:R0:W5:Y:S01]  /*15d0*/  LDG.E.U16 R0, desc[UR36][R2.64] ;  /* 0x0000002402007981 */ /* 0x000162000c1e1500 */
[----:B------:R-:W-:Y:S05]  /*15e0*/  BRA `(.L_x_33059) ;  /* 0x0000000c001c7947 */ /* 0x000fea0003800000 */
.L_x_33055:
        /* <DEDUP_REMOVED lines=9> */
.L_x_33063:
[----:B------:R-:W2:Y:S02]  /*1680*/  LDG.E.U16 R4, desc[UR36][R2.64] ;  /* 0x0000002402047981 */ /* 0x000ea4000c1e1500 */
[----:B--2---:R-:W-:-:S06]  /*1690*/  HADD2.F32 R4, -RZ, R4.H0_H0 ;  /* 0x20000004ff047230 */ /* 0x004fcc0000004100 */
[----:B------:R-:W0:Y:S02]  /*16a0*/  F2I.FTZ.TRUNC.NTZ R4, R4 ;  /* 0x0000000400047305 */ /* 0x000e24000021f100 */
[----:B0-----:R-:W-:Y:S01]  /*16b0*/  PRMT R0, R4, 0x7610, R0 ;  /* 0x0000761004007816 */ /* 0x001fe20000000000 */
[----:B------:R-:W-:Y:S06]  /*16c0*/  BRA `(.L_x_33059) ;  /* 0x0000000800e47947 */ /* 0x000fec0003800000 */
.L_x_33062:
        /* <DEDUP_REMOVED lines=9> */
.L_x_33065:
[----:B------:R-:W2:Y:S02]  /*1760*/  LDG.E.U16 R2, desc[UR36][R2.64] ;  /* 0x0000002402027981 */ /* 0x000ea4000c1e1500 */
[----:B--2---:R-:W-:-:S06]  /*1770*/  HADD2.F32 R4, -RZ, R2.H0_H0 ;  /* 0x20000002ff047230 */ /* 0x004fcc0000004100 */
[----:B------:R-:W0:Y:S02]  /*1780*/  F2I.FTZ.TRUNC.NTZ R4, R4 ;  /* 0x0000000400047305 */ /* 0x000e24000021f100 */
[----:B0-----:R-:W-:Y:S01]  /*1790*/  PRMT R0, R4, 0x7610, R0 ;  /* 0x0000761004007816 */ /* 0x001fe20000000000 */
[----:B------:R-:W-:Y:S06]  /*17a0*/  BRA `(.L_x_33059) ;  /* 0x0000000800ac7947 */ /* 0x000fec0003800000 */
.L_x_33064:
[----:B------:R-:W2:Y:S02]  /*17b0*/  LDG.E.64 R2, desc[UR36][R2.64] ;  /* 0x0000002402027981 */ /* 0x000ea4000c1e1b00 */
[----:B--2---:R0:W1:Y:S01]  /*17c0*/  F2I.F64.TRUNC R0, R2 ;  /* 0x0000000200007311 */ /* 0x004062000030d100 */
[----:B------:R-:W-:Y:S05]  /*17d0*/  BRA `(.L_x_33059) ;  /* 0x0000000800a07947 */ /* 0x000fea0003800000 */
.L_x_33054:
        /* <DEDUP_REMOVED lines=12> */
.L_x_33068:
[----:B------:R-:W2:Y:S02]  /*18a0*/  LDG.E.64 R2, desc[UR36][R2.64] ;  /* 0x0000002402027981 */ /* 0x000ea4000c1e1b00 */
[----:B--2---:R3:W4:Y:S01]  /*18b0*/  F2I.F64.TRUNC R0, R2 ;  /* 0x0000000200007311 */ /* 0x004722000030d100 */
[----:B------:R-:W-:Y:S05]  /*18c0*/  BRA `(.L_x_33059) ;  /* 0x0000000800647947 */ /* 0x000fea0003800000 */
.L_x_33067:
        /* <DEDUP_REMOVED lines=27> */
.L_x_33070:
        /* <DEDUP_REMOVED lines=14> */
.L_x_33069:
[----:B------:R-:W2:Y:S02]  /*1b60*/  LDG.E.U16 R4, desc[UR36][R2.64] ;  /* 0x0000002402047981 */ /* 0x000ea4000c1e1500 */
[----:B--2---:R-:W-:-:S06]  /*1b70*/  IMAD.U32 R4, R4, 0x10000, RZ ;  /* 0x0001000004047824 */ /* 0x004fcc00078e00ff */
[----:B------:R-:W0:Y:S02]  /*1b80*/  F2I.FTZ.TRUNC.NTZ R4, R4 ;  /* 0x0000000400047305 */ /* 0x000e24000021f100 */
[----:B0-----:R-:W-:Y:S01]  /*1b90*/  PRMT R0, R4, 0x7610, R0 ;  /* 0x0000761004007816 */ /* 0x001fe20000000000 */
[----:B------:R-:W-:Y:S06]  /*1ba0*/  BRA `(.L_x_33059) ;  /* 0x0000000400ac7947 */ /* 0x000fec0003800000 */
.L_x_33066:
        /* <DEDUP_REMOVED lines=10> */
.L_x_33073:
        /* <DEDUP_REMOVED lines=21> */
.L_x_33077:
[----:B------:R-:W-:Y:S05]  /*1da0*/  BSYNC.RECONVERGENT B1 ;  /* 0x0000000000017941 */ /* 0x000fea0003800200 */
.L_x_33076:
[----:B------:R-:W-:Y:S01]  /*1db0*/  IMAD.SHL.U32 R0, R0, 0x100000, RZ ;  /* 0x0010000000007824 */ /* 0x000fe200078e00ff */
[----:B------:R-:W-:-:S04]  /*1dc0*/  LEA R2, R2, 0x3b800000, 0x17 ;  /* 0x3b80000002027811 */ /* 0x000fc800078eb8ff */
[----:B------:R-:W-:-:S07]  /*1dd0*/  LOP3.LUT R4, R2, R0, R7, 0xfe, !PT ;  /* 0x0000000002047212 */ /* 0x000fce00078efe07 */
.L_x_33075:
[----:B------:R-:W-:Y:S05]  /*1de0*/  BSYNC.RECONVERGENT B0 ;  /* 0x0000000000007941 */ /* 0x000fea0003800200 */
.L_x_33074:
[----:B------:R-:W0:Y:S02]  /*1df0*/  F2I.FTZ.TRUNC.NTZ R4, R4 ;  /* 0x0000000400047305 */ /* 0x000e24000021f100 */
[----:B0-----:R-:W-:Y:S01]  /*1e00*/  PRMT R0, R4, 0x7610, R0 ;  /* 0x0000761004007816 */ /* 0x001fe20000000000 */
[----:B------:R-:W-:Y:S06]  /*1e10*/  BRA `(.L_x_33059) ;  /* 0x0000000400107947 */ /* 0x000fec0003800000 */
.L_x_33072:
        /* <DEDUP_REMOVED lines=21> */
.L_x_33081:
[----:B------:R-:W-:Y:S05]  /*1f70*/  BSYNC.RECONVERGENT B1 ;  /* 0x0000000000017941 */ /* 0x000fea0003800200 */
.L_x_33080:
[----:B------:R-:W-:Y:S01]  /*1f80*/  IMAD.SHL.U32 R0, R0, 0x200000, RZ ;  /* 0x0020000000007824 */ /* 0x000fe200078e00ff */
[----:B------:R-:W-:-:S04]  /*1f90*/  LEA R2, R2, 0x37800000, 0x17 ;  /* 0x3780000002027811 */ /* 0x000fc800078eb8ff */
[----:B------:R-:W-:-:S07]  /*1fa0*/  LOP3.LUT R4, R2, R0, R7, 0xfe, !PT ;  /* 0x0000000002047212 */ /* 0x000fce00078efe07 */
.L_x_33079:
[----:B------:R-:W-:Y:S05]  /*1fb0*/  BSYNC.RECONVERGENT B0 ;  /* 0x0000000000007941 */ /* 0x000fea0003800200 */
.L_x_33078:
[----:B------:R-:W0:Y:S02]  /*1fc0*/  F2I.FTZ.TRUNC.NTZ R4, R4 ;  /* 0x0000000400047305 */ /* 0x000e24000021f100 */
[----:B0-----:R-:W-:Y:S01]  /*1fd0*/  PRMT R0, R4, 0x7610, R0 ;  /* 0x0000761004007816 */ /* 0x001fe20000000000 */
[----:B------:R-:W-:Y:S06]  /*1fe0*/  BRA `(.L_x_33059) ;  /* 0x00000000009c7947 */ /* 0x000fec0003800000 */
.L_x_33071:
[----:B------:R-:W-:-:S09]  /*1ff0*/  UISETP.NE.AND UP0, UPT, UR4, 0x1c, UPT ;  /* 0x0000001c0400788c */ /* 0x000fd2000bf05270 */
[----:B------:R-:W-:Y:S05]  /*2000*/  BRA.U !UP0, `(.L_x_33082) ;  /* 0x0000000108907547 */ /* 0x000fea000b800000 */
[----:B------:R-:W-:-:S09]  /*2010*/  UISETP.NE.AND UP0, UPT, UR4, 0x1d, UPT ;  /* 0x0000001d0400788c */ /* 0x000fd2000bf05270 */
[----:B------:R-:W-:Y:S05]  /*2020*/  BRA.U !UP0, `(.L_x_33083) ;  /* 0x0000000108807547 */ /* 0x000fea000b800000 */
[----:B------:R-:W-:-:S09]  /*2030*/  UISETP.NE.AND UP0, UPT, UR4, 0x2c, UPT ;  /* 0x0000002c0400788c */ /* 0x000fd2000bf05270 */
[----:B------:R-:W-:Y:S05]  /*2040*/  BRA.U !UP0, `(.L_x_33084) ;  /* 0x0000000108487547 */ /* 0x000fea000b800000 */
.L_x_33058:
        /* <DEDUP_REMOVED lines=16> */
.L_x_33085:
[----:B------:R-:W-:Y:S01]  /*2150*/  PRMT R0, RZ, 0x7610, R0 ;  /* 0x00007610ff007816 */ /* 0x000fe20000000000 */
[----:B------:R-:W-:Y:S06]  /*2160*/  BRA `(.L_x_33059) ;  /* 0x00000000003c7947 */ /* 0x000fec0003800000 */
.L_x_33084:
        /* <DEDUP_REMOVED lines=8> */
.L_x_33087:
[----:B------:R-:W-:Y:S05]  /*21f0*/  BSYNC.RECONVERGENT B0 ;  /* 0x0000000000007941 */ /* 0x000fea0003800200 */
.L_x_33086:
[----:B------:R-:W0:Y:S02]  /*2200*/  F2I.FTZ.TRUNC.NTZ R4, R4 ;  /* 0x0000000400047305 */ /* 0x000e24000021f100 */
[----:B0-----:R-:W-:Y:S01]  /*2210*/  PRMT R0, R4, 0x7610, R0 ;  /* 0x0000761004007816 */ /* 0x001fe20000000000 */
[----:B------:R-:W-:Y:S06]  /*2220*/  BRA `(.L_x_33059) ;  /* 0x00000000000c7947 */ /* 0x000fec0003800000 */
.L_x_33083:
[----:B------:R2:W5:Y:S01]  /*2230*/  LDG.E.U8 R0, desc[UR36][R2.64] ;  /* 0x0000002402007981 */ /* 0x000562000c1e1100 */
[----:B------:R-:W-:Y:S05]  /*2240*/  BRA `(.L_x_33059) ;  /* 0x0000000000047947 */ /* 0x000fea0003800000 */
.L_x_33082:
[----:B------:R1:W5:Y:S02]  /*2250*/  LDG.E.U8 R0, desc[UR36][R2.64] ;  /* 0x0000002402007981 */ /* 0x000364000c1e1100 */
.L_x_33059:
[----:B012345:R-:W-:Y:S01]  /*2260*/  LOP3.LUT R2, R0, UR38, RZ, 0x3c, !PT ;  /* 0x0000002600027c12 */ /* 0x03ffe2000f8e3cff */
[----:B------:R-:W-:Y:S03]  /*2270*/  BSSY.RECONVERGENT B0, `(.L_x_33088) ;  /* 0x000001d000007945 */ /* 0x000fe60003800200 */
[----:B------:R-:W-:-:S04]  /*2280*/  PRMT R2, R2, 0x8880, RZ ;  /* 0x0000888002027816 */ /* 0x000fc800000000ff */
[----:B------:R-:W-:-:S13]  /*2290*/  ISETP.GT.AND P0, PT, R2, -0x1, PT ;  /* 0xffffffff0200780c */ /* 0x000fda0003f04270 */
[----:B------:R-:W-:Y:S05]  /*22a0*/  @P0 BRA `(.L_x_33089) ;  /* 0x00000000004c0947 */ /* 0x000fea0003800000 */
[----:B------:R-:W0:Y:S01]  /*22b0*/  LDCU.S8 UR4, c[0x0][0x591] ;  /* 0x0000b220ff0477ac */ /* 0x000e220008000200 */
[C---:B------:R-:W-:Y:S02]  /*22c0*/  PRMT R3, R0.reuse, 0x8880, RZ ;  /* 0x0000888000037816 */ /* 0x040fe400000000ff */
[----:B------:R-:W-:Y:S02]  /*22d0*/  PRMT R9, R0, 0x8880, RZ ;  /* 0x0000888000097816 */ /* 0x000fe400000000ff */
[----:B------:R-:W-:Y:S02]  /*22e0*/  PRMT R3, R3, 0x7710, RZ ;  /* 0x0000771003037816 */ /* 0x000fe400000000ff */
[----:B------:R-:W-:Y:S01]  /*22f0*/  MOV R0, 0x2320 ;  /* 0x0000232000007802 */ /* 0x000fe20000000f00 */
[----:B0-----:R-:W-:-:S07]  /*2300*/  IMAD.U32 R2, RZ, RZ, UR4 ;  /* 0x00000004ff027e24 */ /* 0x001fce000f8e00ff */
[----:B------:R-:W-:Y:S05]  /*2310*/  CALL.REL.NOINC `($__internal_49_$__cuda_sm20_div_s16) ;  /* 0x000000a800287944 */ /* 0x000fea0003c00000 */
[----:B------:R-:W0:Y:S01]  /*2320*/  LDCU.S8 UR4, c[0x0][0x591] ;  /* 0x0000b220ff0477ac */ /* 0x000e220008000200 */
[----:B------:R-:W-:-:S05]  /*2330*/  PRMT R0, R2, 0x9910, RZ ;  /* 0x0000991002007816 */ /* 0x000fca00000000ff */
[----:B0-----:R-:W-:-:S04]  /*2340*/  IMAD R0, R0, UR4, RZ ;  /* 0x0000000400007c24 */ /* 0x001fc8000f8e02ff */
[----:B------:R-:W-:-:S05]  /*2350*/  IMAD.MOV R0, RZ, RZ, -R0 ;  /* 0x000000ffff007224 */ /* 0x000fca00078e0a00 */
[----:B------:R-:W-:-:S05]  /*2360*/  PRMT R0, R0, 0x7710, RZ ;  /* 0x0000771000007816 */ /* 0x000fca00000000ff */
[----:B------:R-:W-:-:S05]  /*2370*/  IMAD.IADD R3, R3, 0x1, R0 ;  /* 0x0000000103037824 */ /* 0x000fca00078e0200 */
[----:B------:R-:W-:-:S04]  /*2380*/  PRMT R0, R3, 0x9910, RZ ;  /* 0x0000991003007816 */ /* 0x000fc800000000ff */
[----:B------:R-:W-:Y:S01]  /*2390*/  ISETP.NE.AND P0, PT, R0, RZ, PT ;  /* 0x000000ff0000720c */ /* 0x000fe20003f05270 */
[----:B------:R-:W-:-:S12]  /*23a0*/  VIADD R0, R2, 0xffffffff ;  /* 0xffffffff02007836 */ /* 0x000fd80000000000 */
[----:B------:R-:W-:-:S04]  /*23b0*/  @!P0 IADD3 R0, PT, PT, R2, RZ, RZ ;  /* 0x000000ff02008210 */ /* 0x000fc80007ffe0ff */
[----:B------:R-:W-:Y:S01]  /*23c0*/  PRMT R5, R0, 0x7610, R5 ;  /* 0x0000761000057816 */ /* 0x000fe20000000005 */
[----:B------:R-:W-:Y:S06]  /*23d0*/  BRA `(.L_x_33090) ;  /* 0x0000000000187947 */ /* 0x000fec0003800000 */
.L_x_33089:
[----:B------:R-:W0:Y:S01]  /*23e0*/  LDCU.S8 UR4, c[0x0][0x591] ;  /* 0x0000b220ff0477ac */ /* 0x000e220008000200 */
[----:B------:R-:W-:Y:S02]  /*23f0*/  PRMT R9, R0, 0x8880, RZ ;  /* 0x0000888000097816 */ /* 0x000fe400000000ff */
[----:B------:R-:W-:Y:S01]  /*2400*/  MOV R0, 0x2430 ;  /* 0x0000243000007802 */ /* 0x000fe20000000f00 */
[----:B0-----:R-:W-:-:S07]  /*2410*/  IMAD.U32 R2, RZ, RZ, UR4 ;  /* 0x00000004ff027e24 */ /* 0x001fce000f8e00ff */
[----:B------:R-:W-:Y:S05]  /*2420*/  CALL.REL.NOINC `($__internal_49_$__cuda_sm20_div_s16) ;  /* 0x000000a400e47944 */ /* 0x000fea0003c00000 */
[----:B------:R-:W-:-:S07]  /*2430*/  PRMT R5, R2, 0x7610, R5 ;  /* 0x0000761002057816 */ /* 0x000fce0000000005 */
.L_x_33090:
[----:B------:R-:W-:Y:S05]  /*2440*/  BSYNC.RECONVERGENT B0 ;  /* 0x0000000000007941 */ /* 0x000fea0003800200 */
.L_x_33088:
        /* <DEDUP_REMOVED lines=16> */
.L_x_33094:
[----:B------:R3:W-:Y:S01]  /*2550*/  STG.E.U8 desc[UR36][R2.64], R5 ;  /* 0x0000000502007986 */ /* 0x0007e2000c101124 */
[----:B------:R-:W-:Y:S05]  /*2560*/  BRA `(.L_x_33096) ;  /* 0x0000000c00887947 */ /* 0x000fea0003800000 */
.L_x_33093:
        /* <DEDUP_REMOVED lines=12> */
.L_x_33098:
[----:B------:R-:W-:-:S04]  /*2630*/  LOP3.LUT R5, R5, 0xffff, RZ, 0xc0, !PT ;  /* 0x0000ffff05057812 */ /* 0x000fc800078ec0ff */
[----:B------:R-:W-:-:S05]  /*2640*/  PRMT R5, R5, 0x8880, RZ ;  /* 0x0000888005057816 */ /* 0x000fca00000000ff */
[----:B------:R1:W-:Y:S01]  /*2650*/  STG.E desc[UR36][R2.64], R5 ;  /* 0x0000000502007986 */ /* 0x0003e2000c101924 */
[----:B------:R-:W-:Y:S05]  /*2660*/  BRA `(.L_x_33096) ;  /* 0x0000000c00487947 */ /* 0x000fea0003800000 */
.L_x_33097:
[----:B------:R-:W-:-:S04]  /*2670*/  PRMT R5, R5, 0x8880, RZ ;  /* 0x0000888005057816 */ /* 0x000fc800000000ff */
[----:B------:R-:W-:-:S05]  /*2680*/  PRMT R5, R5, 0x7710, RZ ;  /* 0x0000771005057816 */ /* 0x000fca00000000ff */
[----:B------:R2:W-:Y:S01]  /*2690*/  STG.E.U16 desc[UR36][R2.64], R5 ;  /* 0x0000000502007986 */ /* 0x0005e2000c101524 */
[----:B------:R-:W-:Y:S05]  /*26a0*/  BRA `(.L_x_33096) ;  /* 0x0000000c00387947 */ /* 0x000fea0003800000 */
.L_x_33092:
        /* <DEDUP_REMOVED lines=9> */
.L_x_33100:
[----:B------:R-:W0:Y:S02]  /*2740*/  I2F.S8 R0, R5 ;  /* 0x0000000500007306 */ /* 0x000e240000001400 */
[----:B0-----:R-:W-:-:S05]  /*2750*/  F2FP.F16.F32.PACK_AB R0, RZ, R0 ;  /* 0x00000000ff00723e */ /* 0x001fca00000000ff */
[----:B------:R0:W-:Y:S01]  /*2760*/  STG.E.U16 desc[UR36][R2.64], R0 ;  /* 0x0000000002007986 */ /* 0x0001e2000c101524 */
[----:B------:R-:W-:Y:S05]  /*2770*/  BRA `(.L_x_33096) ;  /* 0x0000000c00047947 */ /* 0x000fea0003800000 */
.L_x_33099:
        /* <DEDUP_REMOVED lines=10> */
.L_x_33102:
[----:B------:R-:W0:Y:S02]  /*2820*/  I2F.S8 R5, R5 ;  /* 0x0000000500057306 */ /* 0x000e240000001400 */
[----:B0-----:R-:W-:-:S04]  /*2830*/  F2FP.F16.F32.PACK_AB R5, RZ, R5 ;  /* 0x00000005ff05723e */ /* 0x001fc800000000ff */
[----:B------:R-:W-:-:S05]  /*2840*/  PRMT R5, R5, 0x5410, RZ ;  /* 0x0000541005057816 */ /* 0x000fca00000000ff */
[----:B------:R0:W-:Y:S01]  /*2850*/  STG.E desc[UR36][R2.64], R5 ;  /* 0x0000000502007986 */ /* 0x0001e2000c101924 */
[----:B------:R-:W-:Y:S05]  /*2860*/  BRA `(.L_x_33096) ;  /* 0x0000000800c87947 */ /* 0x000fea0003800000 */
.L_x_33101:
[----:B------:R-:W-:-:S04]  /*2870*/  PRMT R4, R5, 0x8880, RZ ;  /* 0x0000888005047816 */ /* 0x000fc800000000ff */
[----:B------:R-:W-:-:S06]  /*2880*/  PRMT R4, R4, 0x7710, RZ ;  /* 0x0000771004047816 */ /* 0x000fcc00000000ff */
[----:B------:R-:W0:Y:S02]  /*2890*/  I2F.F64.S16 R4, R4 ;  /* 0x0000000400047312 */ /* 0x000e240000101c00 */
[----:B0-----:R0:W-:Y:S01]  /*28a0*/  STG.E.64 desc[UR36][R2.64], R4 ;  /* 0x0000000402007986 */ /* 0x0011e2000c101b24 */
[----:B------:R-:W-:Y:S05]  /*28b0*/  BRA `(.L_x_33096) ;  /* 0x0000000800b47947 */ /* 0x000fea0003800000 */
.L_x_33091:
        /* <DEDUP_REMOVED lines=12> */
.L_x_33105:
[----:B------:R-:W-:Y:S02]  /*2980*/  PRMT R4, R5, 0x8880, RZ ;  /* 0x0000888005047816 */ /* 0x000fe400000000ff */
[----:B------:R-:W-:Y:S02]  /*2990*/  CS2R R6, SRZ ;  /* 0x0000000000067805 */ /* 0x000fe4000001ff00 */
[----:B------:R-:W-:-:S06]  /*29a0*/  PRMT R4, R4, 0x7710, RZ ;  /* 0x0000771004047816 */ /* 0x000fcc00000000ff */
[----:B------:R-:W0:Y:S02]  /*29b0*/  I2F.F64.S16 R4, R4 ;  /* 0x0000000400047312 */ /* 0x000e240000101c00 */
[----:B0-----:R0:W-:Y:S01]  /*29c0*/  STG.E.128 desc[UR36][R2.64], R4 ;  /* 0x0000000402007986 */ /* 0x0011e2000c101d24 */
[----:B------:R-:W-:Y:S05]  /*29d0*/  BRA `(.L_x_33096) ;  /* 0x00000008006c7947 */ /* 0x000fea0003800000 */
.L_x_33104:
        /* <DEDUP_REMOVED lines=19> */
.L_x_33109:
[----:B------:R-:W-:Y:S05]  /*2b10*/  BSYNC.RECONVERGENT B0 ;  /* 0x0000000000007941 */ /* 0x000fea0003800200 */
.L_x_33108:
[----:B------:R-:W-:-:S05]  /*2b20*/  LOP3.LUT R7, R0, 0x80, R7, 0xf8, !PT ;  /* 0x0000008000077812 */ /* 0x000fca00078ef807 */
[----:B------:R0:W-:Y:S01]  /*2b30*/  STG.E.U8 desc[UR36][R2.64], R7 ;  /* 0x0000000702007986 */ /* 0x0001e2000c101124 */
[----:B------:R-:W-:Y:S05]  /*2b40*/  BRA `(.L_x_33096) ;  /* 0x0000000800107947 */ /* 0x000fea0003800000 */
.L_x_33107:
[----:B------:R-:W0:Y:S01]  /*2b50*/  I2F.S8 R5, R5 ;  /* 0x0000000500057306 */ /* 0x000e220000001400 */
        /* <DEDUP_REMOVED lines=14> */
.L_x_33111:
[----:B------:R-:W-:Y:S05]  /*2c40*/  BSYNC.RECONVERGENT B0 ;  /* 0x0000000000007941 */ /* 0x000fea0003800200 */
.L_x_33110:
[----:B------:R-:W-:-:S05]  /*2c50*/  LOP3.LUT R7, R0, 0x80, R7, 0xf8, !PT ;  /* 0x0000008000077812 */ /* 0x000fca00078ef807 */
[----:B------:R0:W-:Y:S01]  /*2c60*/  STG.E.U8 desc[UR36][R2.64], R7 ;  /* 0x0000000702007986 */ /* 0x0001e2000c101124 */
[----:B------:R-:W-:Y:S05]  /*2c70*/  BRA `(.L_x_33096) ;  /* 0x0000000400c47947 */ /* 0x000fea0003800000 */
.L_x_33106:
[----:B------:R-:W0:Y:S02]  /*2c80*/  I2F.S8 R0, R5 ;  /* 0x0000000500007306 */ /* 0x000e240000001400 */
[----:B0-----:R-:W-:-:S05]  /*2c90*/  F2FP.BF16.F32.PACK_AB R0, RZ, R0 ;  /* 0x00000000ff00723e */ /* 0x001fca00000010ff */
[----:B------:R0:W-:Y:S01]  /*2ca0*/  STG.E.U16 desc[UR36][R2.64], R0 ;  /* 0x0000000002007986 */ /* 0x0001e2000c101524 */
[----:B------:R-:W-:Y:S05]  /*2cb0*/  BRA `(.L_x_33096) ;  /* 0x0000000400b47947 */ /* 0x000fea0003800000 */
.L_x_33103:
        /* <DEDUP_REMOVED lines=12> */
.L_x_33114:
        /* <DEDUP_REMOVED lines=13> */
.L_x_33117:
[----:B------:R-:W-:-:S04]  /*2e50*/  SHF.R.U32.HI R0, RZ, 0x14, R5 ;  /* 0x00000014ff007819 */ /* 0x000fc80000011605 */
[----:B------:R-:W-:-:S04]  /*2e60*/  LOP3.LUT R0, R0, 0x1, RZ, 0xc0, !PT ;  /* 0x0000000100007812 */ /* 0x000fc800078ec0ff */
[----:B------:R-:W-:-:S04]  /*2e70*/  IADD3 R0, PT, PT, R5, 0x487ffff, R0 ;  /* 0x0487ffff05007810 */ /* 0x000fc80007ffe000 */
[----:B------:R-:W-:-:S04]  /*2e80*/  SHF.R.U32.HI R0, RZ, 0x14, R0 ;  /* 0x00000014ff007819 */ /* 0x000fc80000011600 */
[----:B------:R-:W-:-:S07]  /*2e90*/  LOP3.LUT R4, R0, 0xff, RZ, 0xc0, !PT ;  /* 0x000000ff00047812 */ /* 0x000fce00078ec0ff */
.L_x_33118:
[----:B------:R-:W-:-:S04]  /*2ea0*/  SHF.R.U32.HI R5, RZ, 0x18, R5 ;  /* 0x00000018ff057819 */ /* 0x000fc80000011605 */
[----:B------:R-:W-:-:S04]  /*2eb0*/  LOP3.LUT R4, R4, 0x80, R5, 0xf8, !PT ;  /* 0x0000008004047812 */ /* 0x000fc800078ef805 */
[----:B------:R-:W-:-:S07]  /*2ec0*/  PRMT R0, R4, 0x7610, R0 ;  /* 0x0000761004007816 */ /* 0x000fce0000000000 */
.L_x_33116:
[----:B------:R-:W-:Y:S05]  /*2ed0*/  BSYNC.RECONVERGENT B0 ;  /* 0x0000000000007941 */ /* 0x000fea0003800200 */
.L_x_33115:
[----:B------:R0:W-:Y:S01]  /*2ee0*/  STG.E.U8 desc[UR36][R2.64], R0 ;  /* 0x0000000002007986 */ /* 0x0001e2000c101124 */
[----:B------:R-:W-:Y:S05]  /*2ef0*/  BRA `(.L_x_33096) ;  /* 0x0000000400247947 */ /* 0x000fea0003800000 */
.L_x_33113:
        /* <DEDUP_REMOVED lines=13> */
.L_x_33121:
[----:B------:R-:W-:-:S04]  /*2fd0*/  SHF.R.U32.HI R0, RZ, 0x15, R5 ;  /* 0x00000015ff007819 */ /* 0x000fc80000011605 */
[----:B------:R-:W-:-:S04]  /*2fe0*/  LOP3.LUT R0, R0, 0x1, RZ, 0xc0, !PT ;  /* 0x0000000100007812 */ /* 0x000fc800078ec0ff */
[----:B------:R-:W-:-:S04]  /*2ff0*/  IADD3 R0, PT, PT, R5, 0x88fffff, R0 ;  /* 0x088fffff05007810 */ /* 0x000fc80007ffe000 */
[----:B------:R-:W-:-:S04]  /*3000*/  SHF.R.U32.HI R0, RZ, 0x15, R0 ;  /* 0x00000015ff007819 */ /* 0x000fc80000011600 */
[----:B------:R-:W-:-:S07]  /*3010*/  LOP3.LUT R4, R0, 0xff, RZ, 0xc0, !PT ;  /* 0x000000ff00047812 */ /* 0x000fce00078ec0ff */
.L_x_33122:
[----:B------:R-:W-:-:S04]  /*3020*/  SHF.R.U32.HI R5, RZ, 0x18, R5 ;  /* 0x00000018ff057819 */ /* 0x000fc80000011605 */
[----:B------:R-:W-:-:S04]  /*3030*/  LOP3.LUT R4, R4, 0x80, R5, 0xf8, !PT ;  /* 0x0000008004047812 */ /* 0x000fc800078ef805 */
[----:B------:R-:W-:-:S07]  /*3040*/  PRMT R0, R4, 0x7610, R0 ;  /* 0x0000761004007816 */ /* 0x000fce0000000000 */
.L_x_33120:
[----:B------:R-:W-:Y:S05]  /*3050*/  BSYNC.RECONVERGENT B0 ;  /* 0x0000000000007941 */ /* 0x000fea0003800200 */
.L_x_33119:
[----:B------:R0:W-:Y:S01]  /*3060*/  STG.E.U8 desc[UR36][R2.64], R0 ;  /* 0x0000000002007986 */ /* 0x0001e2000c101124 */
[----:B------:R-:W-:Y:S05]  /*3070*/  BRA `(.L_x_33096) ;  /* 0x0000000000c47947 */ /* 0x000fea0003800000 */
.L_x_33112:
[----:B------:R-:W-:-:S09]  /*3080*/  UISETP.NE.AND UP0, UPT, UR4, 0x1c, UPT ;  /* 0x0000001c0400788c */ /* 0x000fd2000bf05270 */
[----:B------:R-:W-:Y:S05]  /*3090*/  BRA.U !UP0, `(.L_x_33123) ;  /* 0x0000000108b07547 */ /* 0x000fea000b800000 */
[----:B------:R-:W-:-:S09]  /*30a0*/  UISETP.NE.AND UP0, UPT, UR4, 0x1d, UPT ;  /* 0x0000001d0400788c */ /* 0x000fd2000bf05270 */
[----:B------:R-:W-:Y:S05]  /*30b0*/  BRA.U !UP0, `(.L_x_33124) ;  /* 0x0000000108907547 */ /* 0x000fea000b800000 */
[----:B------:R-:W-:-:S09]  /*30c0*/  UISETP.NE.AND UP0, UPT, UR4, 0x2c, UPT ;  /* 0x0000002c0400788c */ /* 0x000fd2000bf05270 */
[----:B------:R-:W-:Y:S05]  /*30d0*/  BRA.U !UP0, `(.L_x_33125) ;  /* 0x0000000108447547 */ /* 0x000fea000b800000 */
.L_x_33095:
        /* <DEDUP_REMOVED lines=10> */
[----:B---3--:R-:W-:Y:S01]  /*3180*/  IMAD.U32 R6, RZ, RZ, UR8 ;  /* 0x00000008ff067e24 */ /* 0x008fe2000f8e00ff */
[----:B------:R-:W-:Y:S01]  /*3190*/  MOV R7, UR9 ;  /* 0x0000000900077c02 */ /* 0x000fe20008000f00 */
[----:B----4-:R-:W-:Y:S02]  /*31a0*/  IMAD.U32 R10, RZ, RZ, UR4 ;  /* 0x00000004ff0a7e24 */ /* 0x010fe4000f8e00ff */
[----:B-1----:R-:W-:-:S07]  /*31b0*/  IMAD.U32 R11, RZ, RZ, UR5 ;  /* 0x00000005ff0b7e24 */ /* 0x002fce000f8e00ff */
[----:B------:R-:W-:-:S07]  /*31c0*/  LEPC R20, `(.L_x_33126) ;  /* 0x000000001014794e */ /* 0x000fce0000000000 */
[----:B--2---:R-:W-:Y:S05]  /*31d0*/  CALL.ABS.NOINC R2 ;  /* 0x0000000002007343 */ /* 0x004fea0003c00000 */
.L_x_33126:
[----:B------:R-:W-:Y:S05]  /*31e0*/  BRA `(.L_x_33096) ;  /* 0x0000000000687947 */ /* 0x000fea0003800000 */
.L_x_33125:
        /* <DEDUP_REMOVED lines=17> */
.L_x_33124:
[----:B------:R-:W-:-:S04]  /*3300*/  LOP3.LUT R5, R5, 0xffff, RZ, 0xc0, !PT ;  /* 0x0000ffff05057812 */ /* 0x000fc800078ec0ff */
[----:B------:R-:W-:-:S05]  /*3310*/  PRMT R5, R5, 0x8880, RZ ;  /* 0x0000888005057816 */ /* 0x000fca00000000ff */
[----:B------:R-:W-:-:S05]  /*3320*/  IMAD.MOV.U32 R4, RZ, RZ, R5 ;  /* 0x000000ffff047224 */ /* 0x000fca00078e0005 */
[----:B------:R-:W-:-:S05]  /*3330*/  SHF.R.S32.HI R5, RZ, 0x1f, R4 ;  /* 0x0000001fff057819 */ /* 0x000fca0000011404 */
[----:B------:R0:W-:Y:S01]  /*3340*/  STG.E.64 desc[UR36][R2.64], R4 ;  /* 0x0000000402007986 */ /* 0x0001e2000c101b24 */
[----:B------:R-:W-:Y:S05]  /*3350*/  BRA `(.L_x_33096) ;  /* 0x00000000000c7947 */ /* 0x000fea0003800000 */
.L_x_33123:
[----:B------:R-:W-:-:S04]  /*3360*/  LOP3.LUT R5, R5, 0xffff, RZ, 0xc0, !PT ;  /* 0x0000ffff05057812 */ /* 0x000fc800078ec0ff */
[----:B------:R-:W-:-:S05]  /*3370*/  PRMT R5, R5, 0x8880, RZ ;  /* 0x0000888005057816 */ /* 0x000fca00000000ff */
[----:B------:R0:W-:Y:S02]  /*3380*/  STG.E desc[UR36][R2.64], R5 ;  /* 0x0000000502007986 */ /* 0x0001e4000c101924 */
.L_x_33096:
[----:B------:R-:W-:-:S07]  /*3390*/  VIADD R17, R17, 0x80 ;  /* 0x0000008011117836 */ /* 0x000fce0000000000 */
.L_x_33052:
[----:B------:R-:W-:Y:S05]  /*33a0*/  BSYNC.RECONVERGENT B6 ;  /* 0x0000000000067941 */ /* 0x000fea0003800200 */
.L_x_33051:
        /* <DEDUP_REMOVED lines=307> */
.L_x_33129:
        /* <DEDUP_REMOVED lines=16> */
.L_x_33133:
[----:B------:R1:W5:Y:S01]  /*47e0*/  LDG.E.U8 R0, desc[UR36][R2.64] ;  /* 0x0000002402007981 */ /* 0x000362000c1e1100 */
[----:B------:R-:W-:Y:S05]  /*47f0*/  BRA `(.L_x_33135) ;  /* 0x0000000c004c7947 */ /* 0x000fea0003800000 */
.L_x_33132:
        /* <DEDUP_REMOVED lines=8> */
.L_x_33137:
[----:B------:R3:W5:Y:S01]  /*4880*/  LDG.E.U8 R0, desc[UR36][R2.64] ;  /* 0x0000002402007981 */ /* 0x000762000c1e1100 */
[----:B------:R-:W-:Y:S05]  /*4890*/  BRA `(.L_x_33135) ;  /* 0x0000000c00247947 */ /* 0x000fea0003800000 */
.L_x_33136:
[----:B------:R2:W5:Y:S01]  /*48a0*/  LDG.E.U16 R0, desc[UR36][R2.64] ;  /* 0x0000002402007981 */ /* 0x000562000c1e1500 */
[----:B------:R-:W-:Y:S05]  /*48b0*/  BRA `(.L_x_33135) ;  /* 0x0000000c001c7947 */ /* 0x000fea0003800000 */
.L_x_33131:
        /* <DEDUP_REMOVED lines=9> */
.L_x_33139:
[----:B------:R-:W2:Y:S02]  /*4950*/  LDG.E.U16 R4, desc[UR36][R2.64] ;  /* 0x0000002402047981 */ /* 0x000ea4000c1e1500 */
[----:B--2---:R-:W-:-:S06]  /*4960*/  HADD2.F32 R4, -RZ, R4.H0_H0 ;  /* 0x20000004ff047230 */ /* 0x004fcc0000004100 */
[----:B------:R-:W0:Y:S02]  /*4970*/  F2I.FTZ.TRUNC.NTZ R4, R4 ;  /* 0x0000000400047305 */ /* 0x000e24000021f100 */
[----:B0-----:R-:W-:Y:S01]  /*4980*/  PRMT R0, R4, 0x7610, R0 ;  /* 0x0000761004007816 */ /* 0x001fe20000000000 */
[----:B------:R-:W-:Y:S06]  /*4990*/  BRA `(.L_x_33135) ;  /* 0x0000000800e47947 */ /* 0x000fec0003800000 */
.L_x_33138:
        /* <DEDUP_REMOVED lines=9> */
.L_x_33141:
[----:B------:R-:W2:Y:S02]  /*4a30*/  LDG.E.U16 R2, desc[UR36][R2.64] ;  /* 0x0000002402027981 */ /* 0x000ea4000c1e1500 */
[----:B--2---:R-:W-:-:S06]  /*4a40*/  HADD2.F32 R4, -RZ, R2.H0_H0 ;  /* 0x20000002ff047230 */ /* 0x004fcc0000004100 */
[----:B------:R-:W0:Y:S02]  /*4a50*/  F2I.FTZ.TRUNC.NTZ R4, R4 ;  /* 0x0000000400047305 */ /* 0x000e24000021f100 */
[----:B0-----:R-:W-:Y:S01]  /*4a60*/  PRMT R0, R4, 0x7610, R0 ;  /* 0x0000761004007816 */ /* 0x001fe20000000000 */
[----:B------:R-:W-:Y:S06]  /*4a70*/  BRA `(.L_x_33135) ;  /* 0x0000000800ac7947 */ /* 0x000fec0003800000 */
.L_x_33140:
[----:B------:R-:W2:Y:S02]  /*4a80*/  LDG.E.64 R2, desc[UR36][R2.64] ;  /* 0x0000002402027981 */ /* 0x000ea4000c1e1b00 */
[----:B--2---:R0:W1:Y:S01]  /*4a90*/  F2I.F64.TRUNC R0, R2 ;  /* 0x0000000200007311 */ /* 0x004062000030d100 */
[----:B------:R-:W-:Y:S05]  /*4aa0*/  BRA `(.L_x_33135) ;  /* 0x0000000800a07947 */ /* 0x000fea0003800000 */
.L_x_33130:
        /* <DEDUP_REMOVED lines=12> */
.L_x_33144:
[----:B------:R-:W2:Y:S02]  /*4b70*/  LDG.E.64 R2, desc[UR36][R2.64] ;  /* 0x0000002402027981 */ /* 0x000ea4000c1e1b00 */
[----:B--2---:R0:W1:Y:S01]  /*4b80*/  F2I.F64.TRUNC R0, R2 ;  /* 0x0000000200007311 */ /* 0x004062000030d100 */
[----:B------:R-:W-:Y:S05]  /*4b90*/  BRA `(.L_x_33135) ;  /* 0x0000000800647947 */ /* 0x000fea0003800000 */
.L_x_33143:
        /* <DEDUP_REMOVED lines=27> */
.L_x_33146:
        /* <DEDUP_REMOVED lines=14> */
.L_x_33145:
[----:B------:R-:W2:Y:S02]  /*4e30*/  LDG.E.U16 R4, desc[UR36][R2.64] ;  /* 0x0000002402047981 */ /* 0x000ea4000c1e1500 */
[----:B--2---:R-:W-:-:S06]  /*4e40*/  IMAD.U32 R4, R4, 0x10000, RZ ;  /* 0x0001000004047824 */ /* 0x004fcc00078e00ff */
[----:B------:R-:W0:Y:S02]  /*4e50*/  F2I.FTZ.TRUNC.NTZ R4, R4 ;  /* 0x0000000400047305 */ /* 0x000e24000021f100 */
[----:B0-----:R-:W-:Y:S01]  /*4e60*/  PRMT R0, R4, 0x7610, R0 ;  /* 0x0000761004007816 */ /* 0x001fe20000000000 */
[----:B------:R-:W-:Y:S06]  /*4e70*/  BRA `(.L_x_33135) ;  /* 0x0000000400ac7947 */ /* 0x000fec0003800000 */
.L_x_33142:
        /* <DEDUP_REMOVED lines=10> */
.L_x_33149:
        /* <DEDUP_REMOVED lines=21> */
.L_x_33153:
[----:B------:R-:W-:Y:S05]  /*5070*/  BSYNC.RECONVERGENT B1 ;  /* 0x0000000000017941 */ /* 0x000fea0003800200 */
.L_x_33152:
[----:B------:R-:W-:Y:S01]  /*5080*/  IMAD.SHL.U32 R0, R0, 0x100000, RZ ;  /* 0x0010000000007824 */ /* 0x000fe200078e00ff */
[----:B------:R-:W-:-:S04]  /*5090*/  LEA R2, R2, 0x3b800000, 0x17 ;  /* 0x3b80000002027811 */ /* 0x000fc800078eb8ff */
[----:B------:R-:W-:-:S07]  /*50a0*/  LOP3.LUT R4, R2, R0, R7, 0xfe, !PT ;  /* 0x0000000002047212 */ /* 0x000fce00078efe07 */
.L_x_33151:
[----:B------:R-:W-:Y:S05]  /*50b0*/  BSYNC.RECONVERGENT B0 ;  /* 0x0000000000007941 */ /* 0x000fea0003800200 */
.L_x_33150:
[----:B------:R-:W0:Y:S02]  /*50c0*/  F2I.FTZ.TRUNC.NTZ R4, R4 ;  /* 0x0000000400047305 */ /* 0x000e24000021f100 */
[----:B0-----:R-:W-:Y:S01]  /*50d0*/  PRMT R0, R4, 0x7610, R0 ;  /* 0x0000761004007816 */ /* 0x001fe20000000000 */
[----:B------:R-:W-:Y:S06]  /*50e0*/  BRA `(.L_x_33135) ;  /* 0x0000000400107947 */ /* 0x000fec0003800000 */
.L_x_33148:
        /* <DEDUP_REMOVED lines=21> */
.L_x_33157:
[----:B------:R-:W-:Y:S05]  /*5240*/  BSYNC.RECONVERGENT B1 ;  /* 0x0000000000017941 */ /* 0x000fea0003800200 */
.L_x_33156:
[----:B------:R-:W-:Y:S01]  /*5250*/  IMAD.SHL.U32 R0, R0, 0x200000, RZ ;  /* 0x0020000000007824 */ /* 0x000fe200078e00ff */
[----:B------:R-:W-:-:S04]  /*5260*/  LEA R2, R2, 0x37800000, 0x17 ;  /* 0x3780000002027811 */ /* 0x000fc800078eb8ff */
[----:B------:R-:W-:-:S07]  /*5270*/  LOP3.LUT R4, R2, R0, R7, 0xfe, !PT ;  /* 0x0000000002047212 */ /* 0x000fce00078efe07 */
.L_x_33155:
[----:B------:R-:W-:Y:S05]  /*5280*/  BSYNC.RECONVERGENT B0 ;  /* 0x0000000000007941 */ /* 0x000fea0003800200 */
.L_x_33154:
[----:B------:R-:W0:Y:S02]  /*5290*/  F2I.FTZ.TRUNC.NTZ R4, R4 ;  /* 0x0000000400047305 */ /* 0x000e24000021f100 */
[----:B0-----:R-:W-:Y:S01]  /*52a0*/  PRMT R0, R4, 0x7610, R0 ;  /* 0x0000761004007816 */ /* 0x001fe20000000000 */
[----:B------:R-:W-:Y:S06]  /*52b0*/  BRA `(.L_x_33135) ;  /* 0x00000000009c7947 */ /* 0x000fec0003800000 */
.L_x_33147:
        /* <DEDUP_REMOVED lines=14> */
.L_x_33161:
[----:B------:R-:W-:Y:S05]  /*53a0*/  BSYNC.RECONVERGENT B0 ;  /* 0x0000000000007941 */ /* 0x000fea0003800200 */
.L_x_33160:
[----:B------:R-:W0:Y:S02]  /*53b0*/  F2I.FTZ.TRUNC.NTZ R4, R4 ;  /* 0x0000000400047305 */ /* 0x000e24000021f100 */
[----:B0-----:R-:W-:Y:S01]  /*53c0*/  PRMT R0, R4, 0x7610, R0 ;  /* 0x0000761004007816 */ /* 0x001fe20000000000 */
[----:B------:R-:W-:Y:S06]  /*53d0*/  BRA `(.L_x_33135) ;  /* 0x0000000000547947 */ /* 0x000fec0003800000 */
.L_x_33134:
        /* <DEDUP_REMOVED lines=16> */
.L_x_33162:
[----:B------:R-:W-:Y:S01]  /*54e0*/  PRMT R0, RZ, 0x7610, R0 ;  /* 0x00007610ff007816 */ /* 0x000fe20000000000 */
[----:B------:R-:W-:Y:S06]  /*54f0*/  BRA `(.L_x_33135) ;  /* 0x00000000000c7947 */ /* 0x000fec0003800000 */
.L_x_33159:
[----:B------:R0:W5:Y:S01]  /*5500*/  LDG.E.U8 R0, desc[UR36][R2.64] ;  /* 0x0000002402007981 */ /* 0x000162000c1e1100 */
[----:B------:R-:W-:Y:S05]  /*5510*/  BRA `(.L_x_33135) ;  /* 0x0000000000047947 */ /* 0x000fea0003800000 */
.L_x_33158:
[----:B------:R0:W5:Y:S02]  /*5520*/  LDG.E.U8 R0, desc[UR36][R2.64] ;  /* 0x0000002402007981 */ /* 0x000164000c1e1100 */
.L_x_33135:
        /* <DEDUP_REMOVED lines=9> */
[----:B------:R-:W-:Y:S02]  /*55c0*/  MOV R0, 0x55f0 ;  /* 0x000055f000007802 */ /* 0x000fe40000000f00 */
[----:B0-----:R-:W-:-:S07]  /*55d0*/  MOV R2, UR4 ;  /* 0x0000000400027c02 */ /* 0x001fce0008000f00 */
        /* <DEDUP_REMOVED lines=13> */
.L_x_33164:
[----:B------:R-:W0:Y:S01]  /*56b0*/  LDCU.S8 UR4, c[0x0][0x591] ;  /* 0x0000b220ff0477ac */ /* 0x000e220008000200 */
[----:B------:R-:W-:Y:S02]  /*56c0*/  PRMT R9, R0, 0x8880, RZ ;  /* 0x0000888000097816 */ /* 0x000fe400000000ff */
[----:B------:R-:W-:Y:S02]  /*56d0*/  MOV R0, 0x5700 ;  /* 0x0000570000007802 */ /* 0x000fe40000000f00 */
[----:B0-----:R-:W-:-:S07]  /*56e0*/  MOV R2, UR4 ;  /* 0x0000000400027c02 */ /* 0x001fce0008000f00 */
[----:B------:R-:W-:Y:S05]  /*56f0*/  CALL.REL.NOINC `($__internal_49_$__cuda_sm20_div_s16) ;  /* 0x0000007400307944 */ /* 0x000fea0003c00000 */
[----:B------:R-:W-:-:S07]  /*5700*/  PRMT R5, R2, 0x7610, R5 ;  /* 0x0000761002057816 */ /* 0x000fce0000000005 */
.L_x_33165:
[----:B------:R-:W-:Y:S05]  /*5710*/  BSYNC.RECONVERGENT B0 ;  /* 0x0000000000007941 */ /* 0x000fea0003800200 */
.L_x_33163:
        /* <DEDUP_REMOVED lines=16> */
.L_x_33169:
[----:B------:R0:W-:Y:S01]  /*5820*/  STG.E.U8 desc[UR36][R2.64], R5 ;  /* 0x0000000502007986 */ /* 0x0001e2000c101124 */
[----:B------:R-:W-:Y:S05]  /*5830*/  BRA `(.L_x_33171) ;  /* 0x0000000c00847947 */ /* 0x000fea0003800000 */
.L_x_33168:
        /* <DEDUP_REMOVED lines=12> */
.L_x_33173:
[----:B------:R-:W-:-:S04]  /*5900*/  LOP3.LUT R5, R5, 0xffff, RZ, 0xc0, !PT ;  /* 0x0000ffff05057812 */ /* 0x000fc800078ec0ff */
[----:B------:R-:W-:-:S05]  /*5910*/  PRMT R5, R5, 0x8880, RZ ;  /* 0x0000888005057816 */ /* 0x000fca00000000ff */
[----:B------:R0:W-:Y:S01]  /*5920*/  STG.E desc[UR36][R2.64], R5 ;  /* 0x0000000502007986 */ /* 0x0001e2000c101924 */
[----:B------:R-:W-:Y:S05]  /*5930*/  BRA `(.L_x_33171) ;  /* 0x0000000c00447947 */ /* 0x000fea0003800000 */
.L_x_33172:
[----:B------:R-:W-:-:S04]  /*5940*/  PRMT R5, R5, 0x8880, RZ ;  /* 0x0000888005057816 */ /* 0x000fc800000000ff */
[----:B------:R-:W-:-:S05]  /*5950*/  PRMT R5, R5, 0x7710, RZ ;  /* 0x0000771005057816 */ /* 0x000fca00000000ff */
[----:B------:R0:W-:Y:S01]  /*5960*/  STG.E.U16 desc[UR36][R2.64], R5 ;  /* 0x0000000502007986 */ /* 0x0001e2000c101524 */
[----:B------:R-:W-:Y:S05]  /*5970*/  BRA `(.L_x_33171) ;  /* 0x0000000c00347947 */ /* 0x000fea0003800000 */
.L_x_33167:
        /* <DEDUP_REMOVED lines=9> */
.L_x_33175:
[----:B------:R-:W0:Y:S02]  /*5a10*/  I2F.S8 R0, R5 ;  /* 0x0000000500007306 */ /* 0x000e240000001400 */
[----:B0-----:R-:W-:-:S05]  /*5a20*/  F2FP.F16.F32.PACK_AB R0, RZ, R0 ;  /* 0x00000000ff00723e */ /* 0x001fca00000000ff */
[----:B------:R0:W-:Y:S01]  /*5a30*/  STG.E.U16 desc[UR36][R2.64], R0 ;  /* 0x0000000002007986 */ /* 0x0001e2000c101524 */
[----:B------:R-:W-:Y:S05]  /*5a40*/  BRA `(.L_x_33171) ;  /* 0x0000000c00007947 */ /* 0x000fea0003800000 */
.L_x_33174:
        /* <DEDUP_REMOVED lines=10> */
.L_x_33177:
[----:B------:R-:W0:Y:S02]  /*5af0*/  I2F.S8 R5, R5 ;  /* 0x0000000500057306 */ /* 0x000e240000001400 */
[----:B0-----:R-:W-:-:S04]  /*5b00*/  F2FP.F16.F32.PACK_AB R5, RZ, R5 ;  /* 0x00000005ff05723e */ /* 0x001fc800000000ff */
[----:B------:R-:W-:-:S05]  /*5b10*/  PRMT R5, R5, 0x5410, RZ ;  /* 0x0000541005057816 */ /* 0x000fca00000000ff */
[----:B------:R0:W-:Y:S01]  /*5b20*/  STG.E desc[UR36][R2.64], R5 ;  /* 0x0000000502007986 */ /* 0x0001e2000c101924 */
[----:B------:R-:W-:Y:S05]  /*5b30*/  BRA `(.L_x_33171) ;  /* 0x0000000800c47947 */ /* 0x000fea0003800000 */
.L_x_33176:
[----:B------:R-:W-:-:S04]  /*5b40*/  PRMT R4, R5, 0x8880, RZ ;  /* 0x0000888005047816 */ /* 0x000fc800000000ff */
[----:B------:R-:W-:-:S06]  /*5b50*/  PRMT R4, R4, 0x7710, RZ ;  /* 0x0000771004047816 */ /* 0x000fcc00000000ff */
[----:B------:R-:W0:Y:S02]  /*5b60*/  I2F.F64.S16 R4, R4 ;  /* 0x0000000400047312 */ /* 0x000e240000101c00 */
[----:B0-----:R0:W-:Y:S01]  /*5b70*/  STG.E.64 desc[UR36][R2.64], R4 ;  /* 0x0000000402007986 */ /* 0x0011e2000c101b24 */
[----:B------:R-:W-:Y:S05]  /*5b80*/  BRA `(.L_x_33171) ;  /* 0x0000000800b07947 */ /* 0x000fea0003800000 */
.L_x_33166:
        /* <DEDUP_REMOVED lines=14> */
.L_x_33181:
        /* <DEDUP_REMOVED lines=18> */
.L_x_33184:
[----:B------:R-:W-:-:S04]  /*5d90*/  SHF.R.U32.HI R5, RZ, 0x18, R5 ;  /* 0x00000018ff057819 */ /* 0x000fc80000011605 */
[----:B------:R-:W-:-:S07]  /*5da0*/  LOP3.LUT R0, R0, 0x80, R5, 0xf8, !PT ;  /* 0x0000008000007812 */ /* 0x000fce00078ef805 */
.L_x_33183:
[----:B------:R-:W-:Y:S05]  /*5db0*/  BSYNC.RECONVERGENT B0 ;  /* 0x0000000000007941 */ /* 0x000fea0003800200 */
.L_x_33182:
[----:B------:R0:W-:Y:S01]  /*5dc0*/  STG.E.U8 desc[UR36][R2.64], R0 ;  /* 0x0000000002007986 */ /* 0x0001e2000c101124 */
[----:B------:R-:W-:Y:S05]  /*5dd0*/  BRA `(.L_x_33171) ;  /* 0x00000008001c7947 */ /* 0x000fea0003800000 */
.L_x_33180:
        /* <DEDUP_REMOVED lines=18> */
.L_x_33187:
[----:B------:R-:W-:-:S04]  /*5f00*/  SHF.R.U32.HI R5, RZ, 0x18, R5 ;  /* 0x00000018ff057819 */ /* 0x000fc80000011605 */
[----:B------:R-:W-:-:S07]  /*5f10*/  LOP3.LUT R0, R0, 0x80, R5, 0xf8, !PT ;  /* 0x0000008000007812 */ /* 0x000fce00078ef805 */
.L_x_33186:
[----:B------:R-:W-:Y:S05]  /*5f20*/  BSYNC.RECONVERGENT B0 ;  /* 0x0000000000007941 */ /* 0x000fea0003800200 */
.L_x_33185:
[----:B------:R0:W-:Y:S01]  /*5f30*/  STG.E.U8 desc[UR36][R2.64], R0 ;  /* 0x0000000002007986 */ /* 0x0001e2000c101124 */
[----:B------:R-:W-:Y:S05]  /*5f40*/  BRA `(.L_x_33171) ;  /* 0x0000000400c07947 */ /* 0x000fea0003800000 */
.L_x_33179:
        /* <DEDUP_REMOVED lines=23> */
.L_x_33189:
[----:B------:R-:W-:-:S04]  /*60c0*/  LOP3.LUT R5, R5, 0xffff, RZ, 0xc0, !PT ;  /* 0x0000ffff05057812 */ /* 0x000fc800078ec0ff */
[----:B------:R-:W-:-:S05]  /*60d0*/  PRMT R5, R5, 0x8880, RZ ;  /* 0x0000888005057816 */ /* 0x000fca00000000ff */
[----:B------:R-:W-:-:S05]  /*60e0*/  IMAD.MOV.U32 R4, RZ, RZ, R5 ;  /* 0x000000ffff047224 */ /* 0x000fca00078e0005 */
[----:B------:R-:W-:-:S05]  /*60f0*/  SHF.R.S32.HI R5, RZ, 0x1f, R4 ;  /* 0x0000001fff057819 */ /* 0x000fca0000011404 */
[----:B------:R0:W-:Y:S01]  /*6100*/  STG.E.64 desc[UR36][R2.64], R4 ;  /* 0x0000000402007986 */ /* 0x0001e2000c101b24 */
[----:B------:R-:W-:Y:S05]  /*6110*/  BRA `(.L_x_33171) ;  /* 0x00000004004c7947 */ /* 0x000fea0003800000 */
.L_x_33188:
[----:B------:R-:W-:-:S04]  /*6120*/  LOP3.LUT R5, R5, 0xffff, RZ, 0xc0, !PT ;  /* 0x0000ffff05057812 */ /* 0x000fc800078ec0ff */
[----:B------:R-:W-:-:S05]  /*6130*/  PRMT R5, R5, 0x8880, RZ ;  /* 0x0000888005057816 */ /* 0x000fca00000000ff */
[----:B------:R0:W-:Y:S01]  /*6140*/  STG.E desc[UR36][R2.64], R5 ;  /* 0x0000000502007986 */ /* 0x0001e2000c101924 */
[----:B------:R-:W-:Y:S05]  /*6150*/  BRA `(.L_x_33171) ;  /* 0x00000004003c7947 */ /* 0x000fea0003800000 */
.L_x_33178:
        /* <DEDUP_REMOVED lines=10> */
.L_x_33191:
[----:B------:R-:W-:Y:S02]  /*6200*/  PRMT R4, R5, 0x8880, RZ ;  /* 0x0000888005047816 */ /* 0x000fe400000000ff */
[----:B------:R-:W-:Y:S02]  /*6210*/  CS2R R6, SRZ ;  /* 0x0000000000067805 */ /* 0x000fe4000001ff00 */
[----:B------:R-:W-:-:S06]  /*6220*/  PRMT R4, R4, 0x7710, RZ ;  /* 0x0000771004047816 */ /* 0x000fcc00000000ff */
[----:B------:R-:W0:Y:S02]  /*6230*/  I2F.F64.S16 R4, R4 ;  /* 0x0000000400047312 */ /* 0x000e240000101c00 */
[----:B0-----:R4:W-:Y:S01]  /*6240*/  STG.E.128 desc[UR36][R2.64], R4 ;  /* 0x0000000402007986 */ /* 0x0019e2000c101d24 */
[----:B------:R-:W-:Y:S05]  /*6250*/  BRA `(.L_x_33171) ;  /* 0x0000000000fc7947 */ /* 0x000fea0003800000 */
.L_x_33190:
[----:B------:R-:W-:-:S09]  /*6260*/  UISETP.NE.AND UP0, UPT, UR4, 0xf, UPT ;  /* 0x0000000f0400788c */ /* 0x000fd2000bf05270 */
[----:B------:R-:W-:Y:S05]  /*6270*/  BRA.U !UP0, `(.L_x_33192) ;  /* 0x0000000108e87547 */ /* 0x000fea000b800000 */
[----:B------:R-:W-:-:S09]  /*6280*/  UISETP.NE.AND UP0, UPT, UR4, 0x17, UPT ;  /* 0x000000170400788c */ /* 0x000fd2000bf05270 */
[----:B------:R-:W-:Y:S05]  /*6290*/  BRA.U !UP0, `(.L_x_33193) ;  /* 0x0000000108907547 */ /* 0x000fea000b800000 */
[----:B------:R-:W-:-:S09]  /*62a0*/  UISETP.NE.AND UP0, UPT, UR4, 0x18, UPT ;  /* 0x000000180400788c */ /* 0x000fd2000bf05270 */
[----:B------:R-:W-:Y:S05]  /*62b0*/  BRA.U !UP0, `(.L_x_33194) ;  /* 0x0000000108447547 */ /* 0x000fea000b800000 */
.L_x_33170:
        /* <DEDUP_REMOVED lines=16> */
.L_x_33195:
[----:B------:R-:W-:Y:S05]  /*63c0*/  BRA `(.L_x_33171) ;  /* 0x0000000000a07947 */ /* 0x000fea0003800000 */
.L_x_33194:
        /* <DEDUP_REMOVED lines=13> */
.L_x_33197:
[----:B------:R-:W-:Y:S05]  /*64a0*/  BSYNC.RECONVERGENT B0 ;  /* 0x0000000000007941 */ /* 0x000fea0003800200 */
.L_x_33196:
[----:B------:R-:W-:-:S05]  /*64b0*/  LOP3.LUT R7, R0, 0x80, R7, 0xf8, !PT ;  /* 0x0000008000077812 */ /* 0x000fca00078ef807 */
[----:B------:R2:W-:Y:S01]  /*64c0*/  STG.E.U8 desc[UR36][R2.64], R7 ;  /* 0x0000000702007986 */ /* 0x0005e2000c101124 */
[----:B------:R-:W-:Y:S05]  /*64d0*/  BRA `(.L_x_33171) ;  /* 0x00000000005c7947 */ /* 0x000fea0003800000 */
.L_x_33193:
        /* <DEDUP_REMOVED lines=12> */
.L_x_33199:
[----:B------:R-:W-:Y:S01]  /*65a0*/  IMAD.MOV.U32 R0, RZ, RZ, 0x7f ;  /* 0x0000007fff007424 */ /* 0x000fe200078e00ff */
[----:B------:R-:W-:-:S04]  /*65b0*/  ISETP.GT.U32.AND P0, PT, R4, 0x7f800000, PT ;  /* 0x7f8000000400780c */ /* 0x000fc80003f04070 */
[----:B------:R-:W-:-:S09]  /*65c0*/  SEL R0, R0, 0x7c, P0 ;  /* 0x0000007c00007807 */ /* 0x000fd20000000000 */
.L_x_33200:
[----:B------:R-:W-:Y:S05]  /*65d0*/  BSYNC.RECONVERGENT B0 ;  /* 0x0000000000007941 */ /* 0x000fea0003800200 */
.L_x_33198:
[----:B------:R-:W-:-:S04]  /*65e0*/  SHF.R.U32.HI R5, RZ, 0x18, R5 ;  /* 0x00000018ff057819 */ /* 0x000fc80000011605 */
[----:B------:R-:W-:-:S05]  /*65f0*/  LOP3.LUT R5, R0, 0x80, R5, 0xf8, !PT ;  /* 0x0000008000057812 */ /* 0x000fca00078ef805 */
[----:B------:R1:W-:Y:S01]  /*6600*/  STG.E.U8 desc[UR36][R2.64], R5 ;  /* 0x0000000502007986 */ /* 0x0003e2000c101124 */
[----:B------:R-:W-:Y:S05]  /*6610*/  BRA `(.L_x_33171) ;  /* 0x00000000000c7947 */ /* 0x000fea0003800000 */
.L_x_33192:
[----:B------:R-:W0:Y:S02]  /*6620*/  I2F.S8 R0, R5 ;  /* 0x0000000500007306 */ /* 0x000e240000001400 */
[----:B0-----:R-:W-:-:S05]  /*6630*/  F2FP.BF16.F32.PACK_AB R0, RZ, R0 ;  /* 0x00000000ff00723e */ /* 0x001fca00000010ff */
[----:B------:R0:W-:Y:S02]  /*6640*/  STG.E.U16 desc[UR36][R2.64], R0 ;  /* 0x0000000002007986 */ /* 0x0001e4000c101524 */
.L_x_33171:
[----:B------:R-:W-:-:S07]  /*6650*/  VIADD R17, R17, 0x80 ;  /* 0x0000008011117836 */ /* 0x000fce0000000000 */
.L_x_33128:
[----:B------:R-:W-:Y:S05]  /*6660*/  BSYNC.RECONVERGENT B6 ;  /* 0x0000000000067941 */ /* 0x000fea0003800200 */
.L_x_33127:
        /* <DEDUP_REMOVED lines=307> */
.L_x_33203:
        /* <DEDUP_REMOVED lines=16> */
.L_x_33207:
[----:B------:R0:W5:Y:S01]  /*7aa0*/  LDG.E.U8 R0, desc[UR36][R2.64] ;  /* 0x0000002402007981 */ /* 0x000162000c1e1100 */
[----:B------:R-:W-:Y:S05]  /*7ab0*/  BRA `(.L_x_33209) ;  /* 0x0000000c004c7947 */ /* 0x000fea0003800000 */
.L_x_33206:
        /* <DEDUP_REMOVED lines=8> */
.L_x_33211:
[----:B------:R0:W5:Y:S01]  /*7b40*/  LDG.E.U8 R0, desc[UR36][R2.64] ;  /* 0x0000002402007981 */ /* 0x000162000c1e1100 */
[----:B------:R-:W-:Y:S05]  /*7b50*/  BRA `(.L_x_33209) ;  /* 0x0000000c00247947 */ /* 0x000fea0003800000 */
.L_x_33210:
[----:B------:R0:W5:Y:S01]  /*7b60*/  LDG.E.U16 R0, desc[UR36][R2.64] ;  /* 0x0000002402007981 */ /* 0x000162000c1e1500 */
[----:B------:R-:W-:Y:S05]  /*7b70*/  BRA `(.L_x_33209) ;  /* 0x0000000c001c7947 */ /* 0x000fea0003800000 */
.L_x_33205:
        /* <DEDUP_REMOVED lines=9> */
.L_x_33213:
[----:B------:R-:W2:Y:S02]  /*7c10*/  LDG.E.U16 R4, desc[UR36][R2.64] ;  /* 0x0000002402047981 */ /* 0x000ea4000c1e1500 */
[----:B--2---:R-:W-:-:S06]  /*7c20*/  HADD2.F32 R4, -RZ, R4.H0_H0 ;  /* 0x20000004ff047230 */ /* 0x004fcc0000004100 */
[----:B------:R-:W0:Y:S02]  /*7c30*/  F2I.FTZ.TRUNC.NTZ R4, R4 ;  /* 0x0000000400047305 */ /* 0x000e24000021f100 */
[----:B0-----:R-:W-:Y:S01]  /*7c40*/  PRMT R0, R4, 0x7610, R0 ;  /* 0x0000761004007816 */ /* 0x001fe20000000000 */
[----:B------:R-:W-:Y:S06]  /*7c50*/  BRA `(.L_x_33209) ;  /* 0x0000000800e47947 */ /* 0x000fec0003800000 */
.L_x_33212:
        /* <DEDUP_REMOVED lines=9> */
.L_x_33215:
[----:B------:R-:W2:Y:S02]  /*7cf0*/  LDG.E.U16 R2, desc[UR36][R2.64] ;  /* 0x0000002402027981 */ /* 0x000ea4000c1e1500 */
[----:B--2---:R-:W-:-:S06]  /*7d00*/  HADD2.F32 R4, -RZ, R2.H0_H0 ;  /* 0x20000002ff047230 */ /* 0x004fcc0000004100 */
[----:B------:R-:W0:Y:S02]  /*7d10*/  F2I.FTZ.TRUNC.NTZ R4, R4 ;  /* 0x0000000400047305 */ /* 0x000e24000021f100 */
[----:B0-----:R-:W-:Y:S01]  /*7d20*/  PRMT R0, R4, 0x7610, R0 ;  /* 0x0000761004007816 */ /* 0x001fe20000000000 */
[----:B------:R-:W-:Y:S06]  /*7d30*/  BRA `(.L_x_33209) ;  /* 0x0000000800ac7947 */ /* 0x000fec0003800000 */
.L_x_33214:
[----:B------:R-:W2:Y:S02]  /*7d40*/  LDG.E.64 R2, desc[UR36][R2.64] ;  /* 0x0000002402027981 */ /* 0x000ea4000c1e1b00 */
[----:B--2---:R0:W1:Y:S01]  /*7d50*/  F2I.F64.TRUNC R0, R2 ;  /* 0x0000000200007311 */ /* 0x004062000030d100 */
[----:B------:R-:W-:Y:S05]  /*7d60*/  BRA `(.L_x_33209) ;  /* 0x0000000800a07947 */ /* 0x000fea0003800000 */
.L_x_33204:
        /* <DEDUP_REMOVED lines=12> */
.L_x_33218:
[----:B------:R-:W2:Y:S02]  /*7e30*/  LDG.E.64 R2, desc[UR36][R2.64] ;  /* 0x0000002402027981 */ /* 0x000ea4000c1e1b00 */
[----:B--2---:R0:W1:Y:S01]  /*7e40*/  F2I.F64.TRUNC R0, R2 ;  /* 0x0000000200007311 */ /* 0x004062000030d100 */
[----:B------:R-:W-:Y:S05]  /*7e50*/  BRA `(.L_x_33209) ;  /* 0x0000000800647947 */ /* 0x000fea0003800000 */
.L_x_33217:
        /* <DEDUP_REMOVED lines=27> */
.L_x_33220:
        /* <DEDUP_REMOVED lines=14> */
.L_x_33219:
[----:B------:R-:W2:Y:S02]  /*80f0*/  LDG.E.U16 R4, desc[UR36][R2.64] ;  /* 0x0000002402047981 */ /* 0x000ea4000c1e1500 */
[----:B--2---:R-:W-:-:S06]  /*8100*/  IMAD.U32 R4, R4, 0x10000, RZ ;  /* 0x0001000004047824 */ /* 0x004fcc00078e00ff */
[----:B------:R-:W0:Y:S02]  /*8110*/  F2I.FTZ.TRUNC.NTZ R4, R4 ;  /* 0x0000000400047305 */ /* 0x000e24000021f100 */
[----:B0-----:R-:W-:Y:S01]  /*8120*/  PRMT R0, R4, 0x7610, R0 ;  /* 0x0000761004007816 */ /* 0x001fe20000000000 */
[----:B------:R-:W-:Y:S06]  /*8130*/  BRA `(.L_x_33209) ;  /* 0x0000000400ac7947 */ /* 0x000fec0003800000 */
.L_x_33216:
        /* <DEDUP_REMOVED lines=10> */
.L_x_33223:
        /* <DEDUP_REMOVED lines=21> */
.L_x_33227:
[----:B------:R-:W-:Y:S05]  /*8330*/  BSYNC.RECONVERGENT B1 ;  /* 0x0000000000017941 */ /* 0x000fea0003800200 */
.L_x_33226:
[----:B------:R-:W-:Y:S01]  /*8340*/  IMAD.SHL.U32 R0, R0, 0x100000, RZ ;  /* 0x0010000000007824 */ /* 0x000fe200078e00ff */
[----:B------:R-:W-:-:S04]  /*8350*/  LEA R2, R2, 0x3b800000, 0x17 ;  /* 0x3b80000002027811 */ /* 0x000fc800078eb8ff */
[----:B------:R-:W-:-:S07]  /*8360*/  LOP3.LUT R4, R2, R0, R7, 0xfe, !PT ;  /* 0x0000000002047212 */ /* 0x000fce00078efe07 */
.L_x_33225:
[----:B------:R-:W-:Y:S05]  /*8370*/  BSYNC.RECONVERGENT B0 ;  /* 0x0000000000007941 */ /* 0x000fea0003800200 */
.L_x_33224:
[----:B------:R-:W0:Y:S02]  /*8380*/  F2I.FTZ.TRUNC.NTZ R4, R4 ;  /* 0x0000000400047305 */ /* 0x000e24000021f100 */
[----:B0-----:R-:W-:Y:S01]  /*8390*/  PRMT R0, R4, 0x7610, R0 ;  /* 0x0000761004007816 */ /* 0x001fe20000000000 */
[----:B------:R-:W-:Y:S06]  /*83a0*/  BRA `(.L_x_33209) ;  /* 0x0000000400107947 */ /* 0x000fec0003800000 */
.L_x_33222:
        /* <DEDUP_REMOVED lines=21> */
.L_x_33231:
[----:B------:R-:W-:Y:S05]  /*8500*/  BSYNC.RECONVERGENT B1 ;  /* 0x0000000000017941 */ /* 0x000fea0003800200 */
.L_x_33230:
[----:B------:R-:W-:Y:S01]  /*8510*/  IMAD.SHL.U32 R0, R0, 0x200000, RZ ;  /* 0x0020000000007824 */ /* 0x000fe200078e00ff */
[----:B------:R-:W-:-:S04]  /*8520*/  LEA R2, R2, 0x37800000, 0x17 ;  /* 0x3780000002027811 */ /* 0x000fc800078eb8ff */
[----:B------:R-:W-:-:S07]  /*8530*/  LOP3.LUT R4, R2, R0, R7, 0xfe, !PT ;  /* 0x0000000002047212 */ /* 0x000fce00078efe07 */
.L_x_33229:
[----:B------:R-:W-:Y:S05]  /*8540*/  BSYNC.RECONVERGENT B0 ;  /* 0x0000000000007941 */ /* 0x000fea0003800200 */
.L_x_33228:
[----:B------:R-:W0:Y:S02]  /*8550*/  F2I.FTZ.TRUNC.NTZ R4, R4 ;  /* 0x0000000400047305 */ /* 0x000e24000021f100 */
[----:B0-----:R-:W-:Y:S01]  /*8560*/  PRMT R0, R4, 0x7610, R0 ;  /* 0x0000761004007816 */ /* 0x001fe20000000000 */
[----:B------:R-:W-:Y:S06]  /*8570*/  BRA `(.L_x_33209) ;  /* 0x00000000009c7947 */ /* 0x000fec0003800000 */
.L_x_33221:
        /* <DEDUP_REMOVED lines=14> */
.L_x_33235:
[----:B------:R-:W-:Y:S05]  /*8660*/  BSYNC.RECONVERGENT B0 ;  /* 0x0000000000007941 */ /* 0x000fea0003800200 */
.L_x_33234:
[----:B------:R-:W0:Y:S02]  /*8670*/  F2I.FTZ.TRUNC.NTZ R4, R4 ;  /* 0x0000000400047305 */ /* 0x000e24000021f100 */
[----:B0-----:R-:W-:Y:S01]  /*8680*/  PRMT R0, R4, 0x7610, R0 ;  /* 0x0000761004007816 */ /* 0x001fe20000000000 */
[----:B------:R-:W-:Y:S06]  /*8690*/  BRA `(.L_x_33209) ;  /* 0x0000000000547947 */ /* 0x000fec0003800000 */
.L_x_33208:
        /* <DEDUP_REMOVED lines=16> */
.L_x_33236:
[----:B------:R-:W-:Y:S01]  /*87a0*/  PRMT R0, RZ, 0x7610, R0 ;  /* 0x00007610ff007816 */ /* 0x000fe20000000000 */
[----:B------:R-:W-:Y:S06]  /*87b0*/  BRA `(.L_x_33209) ;  /* 0x00000000000c7947 */ /* 0x000fec0003800000 */
.L_x_33233:
[----:B------:R3:W5:Y:S01]  /*87c0*/  LDG.E.U8 R0, desc[UR36][R2.64] ;  /* 0x0000002402007981 */ /* 0x000762000c1e1100 */
[----:B------:R-:W-:Y:S05]  /*87d0*/  BRA `(.L_x_33209) ;  /* 0x0000000000047947 */ /* 0x000fea0003800000 */
.L_x_33232:
[----:B------:R4:W5:Y:S02]  /*87e0*/  LDG.E.U8 R0, desc[UR36][R2.64] ;  /* 0x0000002402007981 */ /* 0x000964000c1e1100 */
.L_x_33209:
        /* <DEDUP_REMOVED lines=24> */
.L_x_33238:
[----:B------:R-:W0:Y:S01]  /*8970*/  LDCU.S8 UR4, c[0x0][0x591] ;  /* 0x0000b220ff0477ac */ /* 0x000e220008000200 */
[----:B------:R-:W-:Y:S02]  /*8980*/  PRMT R9, R0, 0x8880, RZ ;  /* 0x0000888000097816 */ /* 0x000fe400000000ff */
[----:B------:R-:W-:Y:S02]  /*8990*/  MOV R0, 0x89c0 ;  /* 0x000089c000007802 */ /* 0x000fe40000000f00 */
[----:B0-----:R-:W-:-:S07]  /*89a0*/  MOV R2, UR4 ;  /* 0x0000000400027c02 */ /* 0x001fce0008000f00 */
[----:B------:R-:W-:Y:S05]  /*89b0*/  CALL.REL.NOINC `($__internal_49_$__cuda_sm20_div_s16) ;  /* 0x0000004000807944 */ /* 0x000fea0003c00000 */
[----:B------:R-:W-:-:S07]  /*89c0*/  PRMT R5, R2, 0x7610, R5 ;  /* 0x0000761002057816 */ /* 0x000fce0000000005 */
.L_x_33239:
[----:B------:R-:W-:Y:S05]  /*89d0*/  BSYNC.RECONVERGENT B0 ;  /* 0x0000000000007941 */ /* 0x000fea0003800200 */
.L_x_33237:
        /* <DEDUP_REMOVED lines=16> */
.L_x_33243:
[----:B------:R4:W-:Y:S01]  /*8ae0*/  STG.E.U8 desc[UR36][R2.64], R5 ;  /* 0x0000000502007986 */ /* 0x0009e2000c101124 */
[----:B------:R-:W-:Y:S05]  /*8af0*/  BRA `(.L_x_33245) ;  /* 0x0000000c00847947 */ /* 0x000fea0003800000 */
.L_x_33242:
        /* <DEDUP_REMOVED lines=12> */
.L_x_33247:
[----:B------:R-:W-:-:S04]  /*8bc0*/  LOP3.LUT R5, R5, 0xffff, RZ, 0xc0, !PT ;  /* 0x0000ffff05057812 */ /* 0x000fc800078ec0ff */
[----:B------:R-:W-:-:S05]  /*8bd0*/  PRMT R5, R5, 0x8880, RZ ;  /* 0x0000888005057816 */ /* 0x000fca00000000ff */
[----:B------:R2:W-:Y:S01]  /*8be0*/  STG.E desc[UR36][R2.64], R5 ;  /* 0x0000000502007986 */ /* 0x0005e2000c101924 */
[----:B------:R-:W-:Y:S05]  /*8bf0*/  BRA `(.L_x_33245) ;  /* 0x0000000c00447947 */ /* 0x000fea0003800000 */
.L_x_33246:
[----:B------:R-:W-:-:S04]  /*8c00*/  PRMT R5, R5, 0x8880, RZ ;  /* 0x0000888005057816 */ /* 0x000fc800000000ff */
[----:B------:R-:W-:-:S05]  /*8c10*/  PRMT R5, R5, 0x7710, RZ ;  /* 0x0000771005057816 */ /* 0x000fca00000000ff */
[----:B------:R0:W-:Y:S01]  /*8c20*/  STG.E.U16 desc[UR36][R2.64], R5 ;  /* 0x0000000502007986 */ /* 0x0001e2000c101524 */
[----:B------:R-:W-:Y:S05]  /*8c30*/  BRA `(.L_x_33245) ;  /* 0x0000000c00347947 */ /* 0x000fea0003800000 */
.L_x_33241:
        /* <DEDUP_REMOVED lines=9> */
.L_x_33249:
[----:B------:R-:W0:Y:S02]  /*8cd0*/  I2F.S8 R0, R5 ;  /* 0x0000000500007306 */ /* 0x000e240000001400 */
[----:B0-----:R-:W-:-:S05]  /*8ce0*/  F2FP.F16.F32.PACK_AB R0, RZ, R0 ;  /* 0x00000000ff00723e */ /* 0x001fca00000000ff */
[----:B------:R0:W-:Y:S01]  /*8cf0*/  STG.E.U16 desc[UR36][R2.64], R0 ;  /* 0x0000000002007986 */ /* 0x0001e2000c101524 */
[----:B------:R-:W-:Y:S05]  /*8d00*/  BRA `(.L_x_33245) ;  /* 0x0000000c00007947 */ /* 0x000fea0003800000 */
.L_x_33248:
        /* <DEDUP_REMOVED lines=10> */
.L_x_33251:
[----:B------:R-:W0:Y:S02]  /*8db0*/  I2F.S8 R5, R5 ;  /* 0x0000000500057306 */ /* 0x000e240000001400 */
[----:B0-----:R-:W-:-:S04]  /*8dc0*/  F2FP.F16.F32.PACK_AB R5, RZ, R5 ;  /* 0x00000005ff05723e */ /* 0x001fc800000000ff */
[----:B------:R-:W-:-:S05]  /*8dd0*/  PRMT R5, R5, 0x5410, RZ ;  /* 0x0000541005057816 */ /* 0x000fca00000000ff */
[----:B------:R0:W-:Y:S01]  /*8de0*/  STG.E desc[UR36][R2.64], R5 ;  /* 0x0000000502007986 */ /* 0x0001e2000c101924 */
[----:B------:R-:W-:Y:S05]  /*8df0*/  BRA `(.L_x_33245) ;  /* 0x0000000800c47947 */ /* 0x000fea0003800000 */
.L_x_33250:
[----:B------:R-:W-:-:S04]  /*8e00*/  PRMT R4, R5, 0x8880, RZ ;  /* 0x0000888005047816 */ /* 0x000fc800000000ff */
[----:B------:R-:W-:-:S06]  /*8e10*/  PRMT R4, R4, 0x7710, RZ ;  /* 0x0000771004047816 */ /* 0x000fcc00000000ff */
[----:B------:R-:W0:Y:S02]  /*8e20*/  I2F.F64.S16 R4, R4 ;  /* 0x0000000400047312 */ /* 0x000e240000101c00 */
[----:B0-----:R0:W-:Y:S01]  /*8e30*/  STG.E.64 desc[UR36][R2.64], R4 ;  /* 0x0000000402007986 */ /* 0x0011e2000c101b24 */
[----:B------:R-:W-:Y:S05]  /*8e40*/  BRA `(.L_x_33245) ;  /* 0x0000000800b07947 */ /* 0x000fea0003800000 */
.L_x_33240:
        /* <DEDUP_REMOVED lines=14> */
.L_x_33255:
        /* <DEDUP_REMOVED lines=18> */
.L_x_33258:
[----:B------:R-:W-:-:S04]  /*9050*/  SHF.R.U32.HI R5, RZ, 0x18, R5 ;  /* 0x00000018ff057819 */ /* 0x000fc80000011605 */
[----:B------:R-:W-:-:S07]  /*9060*/  LOP3.LUT R0, R0, 0x80, R5, 0xf8, !PT ;  /* 0x0000008000007812 */ /* 0x000fce00078ef805 */
.L_x_33257:
[----:B------:R-:W-:Y:S05]  /*9070*/  BSYNC.RECONVERGENT B0 ;  /* 0x0000000000007941 */ /* 0x000fea0003800200 */
.L_x_33256:
[----:B------:R0:W-:Y:S01]  /*9080*/  STG.E.U8 desc[UR36][R2.64], R0 ;  /* 0x0000000002007986 */ /* 0x0001e2000c101124 */
[----:B------:R-:W-:Y:S05]  /*9090*/  BRA `(.L_x_33245) ;  /* 0x00000008001c7947 */ /* 0x000fea0003800000 */
.L_x_33254:
        /* <DEDUP_REMOVED lines=18> */
.L_x_33261:
[----:B------:R-:W-:-:S04]  /*91c0*/  SHF.R.U32.HI R5, RZ, 0x18, R5 ;  /* 0x00000018ff057819 */ /* 0x000fc80000011605 */
[----:B------:R-:W-:-:S07]  /*91d0*/  LOP3.LUT R0, R0, 0x80, R5, 0xf8, !PT ;  /* 0x0000008000007812 */ /* 0x000fce00078ef805 */
.L_x_33260:
[----:B------:R-:W-:Y:S05]  /*91e0*/  BSYNC.RECONVERGENT B0 ;  /* 0x0000000000007941 */ /* 0x000fea0003800200 */
.L_x_33259:
[----:B------:R0:W-:Y:S01]  /*91f0*/  STG.E.U8 desc[UR36][R2.64], R0 ;  /* 0x0000000002007986 */ /* 0x0001e2000c101124 */
[----:B------:R-:W-:Y:S05]  /*9200*/  BRA `(.L_x_33245) ;  /* 0x0000000400c07947 */ /* 0x000fea0003800000 */
.L_x_33253:
        /* <DEDUP_REMOVED lines=23> */
.L_x_33263:
[----:B------:R-:W-:-:S04]  /*9380*/  LOP3.LUT R5, R5, 0xffff, RZ, 0xc0, !PT ;  /* 0x0000ffff05057812 */ /* 0x000fc800078ec0ff */
[----:B------:R-:W-:-:S05]  /*9390*/  PRMT R5, R5, 0x8880, RZ ;  /* 0x0000888005057816 */ /* 0x000fca00000000ff */
[----:B------:R-:W-:-:S05]  /*93a0*/  IMAD.MOV.U32 R4, RZ, RZ, R5 ;  /* 0x000000ffff047224 */ /* 0x000fca00078e0005 */
[----:B------:R-:W-:-:S05]  /*93b0*/  SHF.R.S32.HI R5, RZ, 0x1f, R4 ;  /* 0x0000001fff057819 */ /* 0x000fca0000011404 */
[----:B------:R0:W-:Y:S01]  /*93c0*/  STG.E.64 desc[UR36][R2.64], R4 ;  /* 0x0000000402007986 */ /* 0x0001e2000c101b24 */
[----:B------:R-:W-:Y:S05]  /*93d0*/  BRA `(.L_x_33245) ;  /* 0x00000004004c7947 */ /* 0x000fea0003800000 */
.L_x_33262:
[----:B------:R-:W-:-:S04]  /*93e0*/  LOP3.LUT R5, R5, 0xffff, RZ, 0xc0, !PT ;  /* 0x0000ffff05057812 */ /* 0x000fc800078ec0ff */
[----:B------:R-:W-:-:S05]  /*93f0*/  PRMT R5, R5, 0x8880, RZ ;  /* 0x0000888005057816 */ /* 0x000fca00000000ff */
[----:B------:R0:W-:Y:S01]  /*9400*/  STG.E desc[UR36][R2.64], R5 ;  /* 0x0000000502007986 */ /* 0x0001e2000c101924 */
[----:B------:R-:W-:Y:S05]  /*9410*/  BRA `(.L_x_33245) ;  /* 0x00000004003c7947 */ /* 0x000fea0003800000 */
.L_x_33252:
        /* <DEDUP_REMOVED lines=10> */
.L_x_33265:
[----:B------:R-:W-:Y:S02]  /*94c0*/  PRMT R4, R5, 0x8880, RZ ;  /* 0x0000888005047816 */ /* 0x000fe400000000ff */
[----:B------:R-:W-:Y:S02]  /*94d0*/  CS2R R6, SRZ ;  /* 0x0000000000067805 */ /* 0x000fe4000001ff00 */
[----:B------:R-:W-:-:S06]  /*94e0*/  PRMT R4, R4, 0x7710, RZ ;  /* 0x0000771004047816 */ /* 0x000fcc00000000ff */
[----:B------:R-:W0:Y:S02]  /*94f0*/  I2F.F64.S16 R4, R4 ;  /* 0x0000000400047312 */ /* 0x000e240000101c00 */
[----:B0-----:R0:W-:Y:S01]  /*9500*/  STG.E.128 desc[UR36][R2.64], R4 ;  /* 0x0000000402007986 */ /* 0x0011e2000c101d24 */
[----:B------:R-:W-:Y:S05]  /*9510*/  BRA `(.L_x_33245) ;  /* 0x0000000000fc7947 */ /* 0x000fea0003800000 */
.L_x_33264:
[----:B------:R-:W-:-:S09]  /*9520*/  UISETP.NE.AND UP0, UPT, UR4, 0xf, UPT ;  /* 0x0000000f0400788c */ /* 0x000fd2000bf05270 */
[----:B------:R-:W-:Y:S05]  /*9530*/  BRA.U !UP0, `(.L_x_33266) ;  /* 0x0000000108e87547 */ /* 0x000fea000b800000 */
[----:B------:R-:W-:-:S09]  /*9540*/  UISETP.NE.AND UP0, UPT, UR4, 0x17, UPT ;  /* 0x000000170400788c */ /* 0x000fd2000bf05270 */
[----:B------:R-:W-:Y:S05]  /*9550*/  BRA.U !UP0, `(.L_x_33267) ;  /* 0x0000000108907547 */ /* 0x000fea000b800000 */
[----:B------:R-:W-:-:S09]  /*9560*/  UISETP.NE.AND UP0, UPT, UR4, 0x18, UPT ;  /* 0x000000180400788c */ /* 0x000fd2000bf05270 */
[----:B------:R-:W-:Y:S05]  /*9570*/  BRA.U !UP0, `(.L_x_33268) ;  /* 0x0000000108447547 */ /* 0x000fea000b800000 */
.L_x_33244:
        /* <DEDUP_REMOVED lines=16> */
.L_x_33269:
[----:B------:R-:W-:Y:S05]  /*9680*/  BRA `(.L_x_33245) ;  /* 0x0000000000a07947 */ /* 0x000fea0003800000 */
.L_x_33268:
        /* <DEDUP_REMOVED lines=13> */
.L_x_33271:
[----:B------:R-:W-:Y:S05]  /*9760*/  BSYNC.RECONVERGENT B0 ;  /* 0x0000000000007941 */ /* 0x000fea0003800200 */
.L_x_33270:
[----:B------:R-:W-:-:S05]  /*9770*/  LOP3.LUT R7, R0, 0x80, R7, 0xf8, !PT ;  /* 0x0000008000077812 */ /* 0x000fca00078ef807 */
[----:B------:R0:W-:Y:S01]  /*9780*/  STG.E.U8 desc[UR36][R2.64], R7 ;  /* 0x0000000702007986 */ /* 0x0001e2000c101124 */
[----:B------:R-:W-:Y:S05]  /*9790*/  BRA `(.L_x_33245) ;  /* 0x00000000005c7947 */ /* 0x000fea0003800000 */
.L_x_33267:
        /* <DEDUP_REMOVED lines=12> */
.L_x_33273:
[----:B------:R-:W-:Y:S01]  /*9860*/  IMAD.MOV.U32 R0, RZ, RZ, 0x7f ;  /* 0x0000007fff007424 */ /* 0x000fe200078e00ff */
[----:B------:R-:W-:-:S04]  /*9870*/  ISETP.GT.U32.AND P0, PT, R4, 0x7f800000, PT ;  /* 0x7f8000000400780c */ /* 0x000fc80003f04070 */
[----:B------:R-:W-:-:S09]  /*9880*/  SEL R0, R0, 0x7c, P0 ;  /* 0x0000007c00007807 */ /* 0x000fd20000000000 */
.L_x_33274:
[----:B------:R-:W-:Y:S05]  /*9890*/  BSYNC.RECONVERGENT B0 ;  /* 0x0000000000007941 */ /* 0x000fea0003800200 */
.L_x_33272:
[----:B------:R-:W-:-:S04]  /*98a0*/  SHF.R.U32.HI R5, RZ, 0x18, R5 ;  /* 0x00000018ff057819 */ /* 0x000fc80000011605 */
[----:B------:R-:W-:-:S05]  /*98b0*/  LOP3.LUT R5, R0, 0x80, R5, 0xf8, !PT ;  /* 0x0000008000057812 */ /* 0x000fca00078ef805 */
[----:B------:R0:W-:Y:S01]  /*98c0*/  STG.E.U8 desc[UR36][R2.64], R5 ;  /* 0x0000000502007986 */ /* 0x0001e2000c101124 */
[----:B------:R-:W-:Y:S05]  /*98d0*/  BRA `(.L_x_33245) ;  /* 0x00000000000c7947 */ /* 0x000fea0003800000 */
.L_x_33266:
[----:B------:R-:W0:Y:S02]  /*98e0*/  I2F.S8 R0, R5 ;  /* 0x0000000500007306 */ /* 0x000e240000001400 */
[----:B0-----:R-:W-:-:S05]  /*98f0*/  F2FP.BF16.F32.PACK_AB R0, RZ, R0 ;  /* 0x00000000ff00723e */ /* 0x001fca00000010ff */
[----:B------:R0:W-:Y:S02]  /*9900*/  STG.E.U16 desc[UR36][R2.64], R0 ;  /* 0x0000000002007986 */ /* 0x0001e4000c101524 */
.L_x_33245:
[----:B------:R-:W-:-:S07]  /*9910*/  VIADD R17, R17, 0x80 ;  /* 0x0000008011117836 */ /* 0x000fce0000000000 */
.L_x_33202:
[----:B------:R-:W-:Y:S05]  /*9920*/  BSYNC.RECONVERGENT B6 ;  /* 0x0000000000067941 */ /* 0x000fea0003800200 */
.L_x_33201:
[----:B------:R-:W5:Y:S02]  /*9930*/  LDCU UR4, c[0x0][0x380] ;  /* 0x00007000ff0477ac */ /* 0x000f640008000800 */
[----:B-----5:R-:W-:-:S13]  /*9940*/  ISETP.GE.AND P0, PT, R17, UR4, PT ;  /* 0x0000000411007c0c */ /* 0x020fda000bf06270 */
[----:B------:R-:W-:Y:S05]  /*9950*/  @P0 EXIT ;  /* 0x000000000000094d */ /* 0x000fea0003800000 */
        /* <DEDUP_REMOVED lines=303> */
.L_x_33275:
[----:B------:R-:W0:Y:S01]  /*ac50*/  LDCU.128 UR8, c[0x0][0x580] ;  /* 0x0000b000ff0877ac */ /* 0x000e220008000c00 */
        /* <DEDUP_REMOVED lines=17> */
.L_x_33279:
[----:B------:R0:W5:Y:S01]  /*ad70*/  LDG.E.U8 R0, desc[UR36][R2.64] ;  /* 0x0000002402007981 */ /* 0x000162000c1e1100 */
[----:B------:R-:W-:Y:S05]  /*ad80*/  BRA `(.L_x_33281) ;  /* 0x0000000c004c7947 */ /* 0x000fea0003800000 */
.L_x_33278:
        /* <DEDUP_REMOVED lines=8> */
.L_x_33283:
[----:B------:R0:W5:Y:S01]  /*ae10*/  LDG.E.U8 R0, desc[UR36][R2.64] ;  /* 0x0000002402007981 */ /* 0x000162000c1e1100 */
[----:B------:R-:W-:Y:S05]  /*ae20*/  BRA `(.L_x_33281) ;  /* 0x0000000c00247947 */ /* 0x000fea0003800000 */
.L_x_33282:
[----:B------:R0:W5:Y:S01]  /*ae30*/  LDG.E.U16 R0, desc[UR36][R2.64] ;  /* 0x0000002402007981 */ /* 0x000162000c1e1500 */
[----:B------:R-:W-:Y:S05]  /*ae40*/  BRA `(.L_x_33281) ;  /* 0x0000000c001c7947 */ /* 0x000fea0003800000 */
.L_x_33277:
        /* <DEDUP_REMOVED lines=9> */
.L_x_33285:
[----:B------:R-:W2:Y:S02]  /*aee0*/  LDG.E.U16 R4, desc[UR36][R2.64] ;  /* 0x0000002402047981 */ /* 0x000ea4000c1e1500 */
[----:B--2---:R-:W-:-:S06]  /*aef0*/  HADD2.F32 R4, -RZ, R4.H0_H0 ;  /* 0x20000004ff047230 */ /* 0x004fcc0000004100 */
[----:B------:R-:W0:Y:S02]  /*af00*/  F2I.FTZ.TRUNC.NTZ R4, R4 ;  /* 0x0000000400047305 */ /* 0x000e24000021f100 */
[----:B0-----:R-:W-:Y:S01]  /*af10*/  PRMT R0, R4, 0x7610, R0 ;  /* 0x0000761004007816 */ /* 0x001fe20000000000 */
[----:B------:R-:W-:Y:S06]  /*af20*/  BRA `(.L_x_33281) ;  /* 0x0000000800e47947 */ /* 0x000fec0003800000 */
.L_x_33284:
        /* <DEDUP_REMOVED lines=9> */
.L_x_33287:
[----:B------:R-:W2:Y:S02]  /*afc0*/  LDG.E.U16 R2, desc[UR36][R2.64] ;  /* 0x0000002402027981 */ /* 0x000ea4000c1e1500 */
[----:B--2---:R-:W-:-:S06]  /*afd0*/  HADD2.F32 R4, -RZ, R2.H0_H0 ;  /* 0x20000002ff047230 */ /* 0x004fcc0000004100 */
[----:B------:R-:W0:Y:S02]  /*afe0*/  F2I.FTZ.TRUNC.NTZ R4, R4 ;  /* 0x0000000400047305 */ /* 0x000e24000021f100 */
[----:B0-----:R-:W-:Y:S01]  /*aff0*/  PRMT R0, R4, 0x7610, R0 ;  /* 0x0000761004007816 */ /* 0x001fe20000000000 */
[----:B------:R-:W-:Y:S06]  /*b000*/  BRA `(.L_x_33281) ;  /* 0x0000000800ac7947 */ /* 0x000fec0003800000 */
.L_x_33286:
[----:B------:R-:W2:Y:S02]  /*b010*/  LDG.E.64 R2, desc[UR36][R2.64] ;  /* 0x0000002402027981 */ /* 0x000ea4000c1e1b00 */
[----:B--2---:R0:W1:Y:S01]  /*b020*/  F2I.F64.TRUNC R0, R2 ;  /* 0x0000000200007311 */ /* 0x004062000030d100 */
[----:B------:R-:W-:Y:S05]  /*b030*/  BRA `(.L_x_33281) ;  /* 0x0000000800a07947 */ /* 0x000fea0003800000 */
.L_x_33276:
        /* <DEDUP_REMOVED lines=12> */
.L_x_33290:
[----:B------:R-:W2:Y:S02]  /*b100*/  LDG.E.64 R2, desc[UR36][R2.64] ;  /* 0x0000002402027981 */ /* 0x000ea4000c1e1b00 */
[----:B--2---:R3:W4:Y:S01]  /*b110*/  F2I.F64.TRUNC R0, R2 ;  /* 0x0000000200007311 */ /* 0x004722000030d100 */
[----:B------:R-:W-:Y:S05]  /*b120*/  BRA `(.L_x_33281) ;  /* 0x0000000800647947 */ /* 0x000fea0003800000 */
.L_x_33289:
        /* <DEDUP_REMOVED lines=27> */
.L_x_33292:
        /* <DEDUP_REMOVED lines=14> */
.L_x_33291:
[----:B------:R-:W2:Y:S02]  /*b3c0*/  LDG.E.U16 R4, desc[UR36][R2.64] ;  /* 0x0000002402047981 */ /* 0x000ea4000c1e1500 */
[----:B--2---:R-:W-:-:S06]  /*b3d0*/  IMAD.U32 R4, R4, 0x10000, RZ ;  /* 0x0001000004047824 */ /* 0x004fcc00078e00ff */
[----:B------:R-:W0:Y:S02]  /*b3e0*/  F2I.FTZ.TRUNC.NTZ R4, R4 ;  /* 0x0000000400047305 */ /* 0x000e24000021f100 */
[----:B0-----:R-:W-:Y:S01]  /*b3f0*/  PRMT R0, R4, 0x7610, R0 ;  /* 0x0000761004007816 */ /* 0x001fe20000000000 */
[----:B------:R-:W-:Y:S06]  /*b400*/  BRA `(.L_x_33281) ;  /* 0x0000000400ac7947 */ /* 0x000fec0003800000 */
.L_x_33288:
        /* <DEDUP_REMOVED lines=10> */
.L_x_33295:
        /* <DEDUP_REMOVED lines=21> */
.L_x_33299:
[----:B------:R-:W-:Y:S05]  /*b600*/  BSYNC.RECONVERGENT B1 ;  /* 0x0000000000017941 */ /* 0x000fea0003800200 */
.L_x_33298:
[----:B------:R-:W-:Y:S01]  /*b610*/  IMAD.SHL.U32 R0, R0, 0x100000, RZ ;  /* 0x0010000000007824 */ /* 0x000fe200078e00ff */
[----:B------:R-:W-:-:S04]  /*b620*/  LEA R2, R2, 0x3b800000, 0x17 ;  /* 0x3b80000002027811 */ /* 0x000fc800078eb8ff */
[----:B------:R-:W-:-:S07]  /*b630*/  LOP3.LUT R4, R2, R0, R7, 0xfe, !PT ;  /* 0x0000000002047212 */ /* 0x000fce00078efe07 */
.L_x_33297:
[----:B------:R-:W-:Y:S05]  /*b640*/  BSYNC.RECONVERGENT B0 ;  /* 0x0000000000007941 */ /* 0x000fea0003800200 */
.L_x_33296:
[----:B------:R-:W0:Y:S02]  /*b650*/  F2I.FTZ.TRUNC.NTZ R4, R4 ;  /* 0x0000000400047305 */ /* 0x000e24000021f100 */
[----:B0-----:R-:W-:Y:S01]  /*b660*/  PRMT R0, R4, 0x7610, R0 ;  /* 0x0000761004007816 */ /* 0x001fe20000000000 */
[----:B------:R-:W-:Y:S06]  /*b670*/  BRA `(.L_x_33281) ;  /* 0x0000000400107947 */ /* 0x000fec0003800000 */
.L_x_33294:
        /* <DEDUP_REMOVED lines=21> */
.L_x_33303:
[----:B------:R-:W-:Y:S05]  /*b7d0*/  BSYNC.RECONVERGENT B1 ;  /* 0x0000000000017941 */ /* 0x000fea0003800200 */
.L_x_33302:
[----:B------:R-:W-:Y:S01]  /*b7e0*/  IMAD.SHL.U32 R0, R0, 0x200000, RZ ;  /* 0x0020000000007824 */ /* 0x000fe200078e00ff */
[----:B------:R-:W-:-:S04]  /*b7f0*/  LEA R2, R2, 0x37800000, 0x17 ;  /* 0x3780000002027811 */ /* 0x000fc800078eb8ff */
[----:B------:R-:W-:-:S07]  /*b800*/  LOP3.LUT R4, R2, R0, R7, 0xfe, !PT ;  /* 0x0000000002047212 */ /* 0x000fce00078efe07 */
.L_x_33301:
[----:B------:R-:W-:Y:S05]  /*b810*/  BSYNC.RECONVERGENT B0 ;  /* 0x0000000000007941 */ /* 0x000fea0003800200 */
.L_x_33300:
[----:B------:R-:W0:Y:S02]  /*b820*/  F2I.FTZ.TRUNC.NTZ R4, R4 ;  /* 0x0000000400047305 */ /* 0x000e24000021f100 */
[----:B0-----:R-:W-:Y:S01]  /*b830*/  PRMT R0, R4, 0x7610, R0 ;  /* 0x0000761004007816 */ /* 0x001fe20000000000 */
[----:B------:R-:W-:Y:S06]  /*b840*/  BRA `(.L_x_33281) ;  /* 0x00000000009c7947 */ /* 0x000fec0003800000 */
.L_x_33293:
        /* <DEDUP_REMOVED lines=14> */
.L_x_33307:
[----:B------:R-:W-:Y:S05]  /*b930*/  BSYNC.RECONVERGENT B0 ;  /* 0x0000000000007941 */ /* 0x000fea0003800200 */
.L_x_33306:
[----:B------:R-:W0:Y:S02]  /*b940*/  F2I.FTZ.TRUNC.NTZ R4, R4 ;  /* 0x0000000400047305 */ /* 0x000e24000021f100 */
[----:B0-----:R-:W-:Y:S01]  /*b950*/  PRMT R0, R4, 0x7610, R0 ;  /* 0x0000761004007816 */ /* 0x001fe20000000000 */
[----:B------:R-:W-:Y:S06]  /*b960*/  BRA `(.L_x_33281) ;  /* 0x0000000000547947 */ /* 0x000fec0003800000 */
.L_x_33280:
        /* <DEDUP_REMOVED lines=16> */
.L_x_33308:
[----:B------:R-:W-:Y:S01]  /*ba70*/  PRMT R0, RZ, 0x7610, R0 ;  /* 0x00007610ff007816 */ /* 0x000fe20000000000 */
[----:B------:R-:W-:Y:S06]  /*ba80*/  BRA `(.L_x_33281) ;  /* 0x00000000000c7947 */ /* 0x000fec0003800000 */
.L_x_33305:
[----:B------:R2:W5:Y:S01]  /*ba90*/  LDG.E.U8 R0, desc[UR36][R2.64] ;  /* 0x0000002402007981 */ /* 0x000562000c1e1100 */
[----:B------:R-:W-:Y:S05]  /*baa0*/  BRA `(.L_x_33281) ;  /* 0x0000000000047947 */ /* 0x000fea0003800000 */
.L_x_33304:
[----:B------:R1:W5:Y:S02]  /*bab0*/  LDG.E.U8 R0, desc[UR36][R2.64] ;  /* 0x0000002402007981 */ /* 0x000364000c1e1100 */
.L_x_33281:
        /* <DEDUP_REMOVED lines=24> */
.L_x_33310:
[----:B------:R-:W0:Y:S01]  /*bc40*/  LDCU.S8 UR4, c[0x0][0x591] ;  /* 0x0000b220ff0477ac */ /* 0x000e220008000200 */
[----:B------:R-:W-:Y:S02]  /*bc50*/  PRMT R9, R0, 0x8880, RZ ;  /* 0x0000888000097816 */ /* 0x000fe400000000ff */
[----:B------:R-:W-:Y:S01]  /*bc60*/  MOV R0, 0xbc90 ;  /* 0x0000bc9000007802 */ /* 0x000fe20000000f00 */
[----:B0-----:R-:W-:-:S07]  /*bc70*/  IMAD.U32 R2, RZ, RZ, UR4 ;  /* 0x00000004ff027e24 */ /* 0x001fce000f8e00ff */
[----:B------:R-:W-:Y:S05]  /*bc80*/  CALL.REL.NOINC `($__internal_49_$__cuda_sm20_div_s16) ;  /* 0x0000000c00cc7944 */ /* 0x000fea0003c00000 */
[----:B------:R-:W-:-:S07]  /*bc90*/  PRMT R3, R2, 0x7610, R3 ;  /* 0x0000761002037816 */ /* 0x000fce0000000003 */
.L_x_33311:
[----:B------:R-:W-:Y:S05]  /*bca0*/  BSYNC.RECONVERGENT B0 ;  /* 0x0000000000007941 */ /* 0x000fea0003800200 */
.L_x_33309:
        /* <DEDUP_REMOVED lines=13> */
.L_x_33315:
[----:B------:R-:W-:Y:S01]  /*bd80*/  STG.E.U8 desc[UR36][R16.64], R3 ;  /* 0x0000000310007986 */ /* 0x000fe2000c101124 */
[----:B------:R-:W-:Y:S05]  /*bd90*/  EXIT ;  /* 0x000000000000794d */ /* 0x000fea0003800000 */
.L_x_33314:
        /* <DEDUP_REMOVED lines=12> */
.L_x_33318:
[----:B------:R-:W-:-:S04]  /*be60*/  LOP3.LUT R3, R3, 0xffff, RZ, 0xc0, !PT ;  /* 0x0000ffff03037812 */ /* 0x000fc800078ec0ff */
[----:B------:R-:W-:-:S05]  /*be70*/  PRMT R3, R3, 0x8880, RZ ;  /* 0x0000888003037816 */ /* 0x000fca00000000ff */
[----:B------:R-:W-:Y:S01]  /*be80*/  STG.E desc[UR36][R16.64], R3 ;  /* 0x0000000310007986 */ /* 0x000fe2000c101924 */
[----:B------:R-:W-:Y:S05]  /*be90*/  EXIT ;  /* 0x000000000000794d */ /* 0x000fea0003800000 */
.L_x_33317:
[----:B------:R-:W-:-:S04]  /*bea0*/  PRMT R3, R3, 0x8880, RZ ;  /* 0x0000888003037816 */ /* 0x000fc800000000ff */
[----:B------:R-:W-:-:S05]  /*beb0*/  PRMT R3, R3, 0x7710, RZ ;  /* 0x0000771003037816 */ /* 0x000fca00000000ff */
[----:B------:R-:W-:Y:S01]  /*bec0*/  STG.E.U16 desc[UR36][R16.64], R3 ;  /* 0x0000000310007986 */ /* 0x000fe2000c101524 */
[----:B------:R-:W-:Y:S05]  /*bed0*/  EXIT ;  /* 0x000000000000794d */ /* 0x000fea0003800000 */
.L_x_33313:
        /* <DEDUP_REMOVED lines=9> */
.L_x_33320:
[----:B------:R-:W0:Y:S02]  /*bf70*/  I2F.S8 R0, R3 ;  /* 0x0000000300007306 */ /* 0x000e240000001400 */
[----:B0-----:R-:W-:-:S05]  /*bf80*/  F2FP.F16.F32.PACK_AB R0, RZ, R0 ;  /* 0x00000000ff00723e */ /* 0x001fca00000000ff */
[----:B------:R-:W-:Y:S01]  /*bf90*/  STG.E.U16 desc[UR36][R16.64], R0 ;  /* 0x0000000010007986 */ /* 0x000fe2000c101524 */
[----:B------:R-:W-:Y:S05]  /*bfa0*/  EXIT ;  /* 0x000000000000794d */ /* 0x000fea0003800000 */
.L_x_33319:
        /* <DEDUP_REMOVED lines=10> */
.L_x_33322:
[----:B------:R-:W0:Y:S02]  /*c050*/  I2F.S8 R3, R3 ;  /* 0x0000000300037306 */ /* 0x000e240000001400 */
[----:B0-----:R-:W-:-:S04]  /*c060*/  F2FP.F16.F32.PACK_AB R3, RZ, R3 ;  /* 0x00000003ff03723e */ /* 0x001fc800000000ff */
[----:B------:R-:W-:-:S05]  /*c070*/  PRMT R3, R3, 0x5410, RZ ;  /* 0x0000541003037816 */ /* 0x000fca00000000ff */
[----:B------:R-:W-:Y:S01]  /*c080*/  STG.E desc[UR36][R16.64], R3 ;  /* 0x0000000310007986 */ /* 0x000fe2000c101924 */
[----:B------:R-:W-:Y:S05]  /*c090*/  EXIT ;  /* 0x000000000000794d */ /* 0x000fea0003800000 */
.L_x_33321:
[----:B------:R-:W-:-:S04]  /*c0a0*/  PRMT R2, R3, 0x8880, RZ ;  /* 0x0000888003027816 */ /* 0x000fc800000000ff */
[----:B------:R-:W-:-:S06]  /*c0b0*/  PRMT R2, R2, 0x7710, RZ ;  /* 0x0000771002027816 */ /* 0x000fcc00000000ff */
[----:B------:R-:W0:Y:S02]  /*c0c0*/  I2F.F64.S16 R2, R2 ;  /* 0x0000000200027312 */ /* 0x000e240000101c00 */
[----:B0-----:R-:W-:Y:S01]  /*c0d0*/  STG.E.64 desc[UR36][R16.64], R2 ;  /* 0x0000000210007986 */ /* 0x001fe2000c101b24 */
[----:B------:R-:W-:Y:S05]  /*c0e0*/  EXIT ;  /* 0x000000000000794d */ /* 0x000fea0003800000 */
.L_x_33312:
        /* <DEDUP_REMOVED lines=14> */
.L_x_33326:
        /* <DEDUP_REMOVED lines=17> */
.L_x_33329:
[----:B------:R-:W-:-:S04]  /*c2e0*/  SHF.R.U32.HI R3, RZ, 0x18, R3 ;  /* 0x00000018ff037819 */ /* 0x000fc80000011603 */
[----:B------:R-:W-:-:S04]  /*c2f0*/  LOP3.LUT R0, R0, 0x80, R3, 0xf8, !PT ;  /* 0x0000008000007812 */ /* 0x000fc800078ef803 */
[----:B------:R-:W-:-:S07]  /*c300*/  PRMT R8, R0, 0x7610, R8 ;  /* 0x0000761000087816 */ /* 0x000fce0000000008 */
.L_x_33328:
[----:B------:R-:W-:Y:S05]  /*c310*/  BSYNC.RECONVERGENT B0 ;  /* 0x0000000000007941 */ /* 0x000fea0003800200 */
.L_x_33327:
[----:B------:R-:W-:Y:S01]  /*c320*/  STG.E.U8 desc[UR36][R16.64], R8 ;  /* 0x0000000810007986 */ /* 0x000fe2000c101124 */
[----:B------:R-:W-:Y:S05]  /*c330*/  EXIT ;  /* 0x000000000000794d */ /* 0x000fea0003800000 */
.L_x_33325:
        /* <DEDUP_REMOVED lines=17> */
.L_x_33332:
[----:B------:R-:W-:-:S04]  /*c450*/  SHF.R.U32.HI R3, RZ, 0x18, R3 ;  /* 0x00000018ff037819 */ /* 0x000fc80000011603 */
[----:B------:R-:W-:-:S04]  /*c460*/  LOP3.LUT R0, R0, 0x80, R3, 0xf8, !PT ;  /* 0x0000008000007812 */ /* 0x000fc800078ef803 */
[----:B------:R-:W-:-:S07]  /*c470*/  PRMT R8, R0, 0x7610, R8 ;  /* 0x0000761000087816 */ /* 0x000fce0000000008 */
.L_x_33331:
[----:B------:R-:W-:Y:S05]  /*c480*/  BSYNC.RECONVERGENT B0 ;  /* 0x0000000000007941 */ /* 0x000fea0003800200 */
.L_x_33330:
[----:B------:R-:W-:Y:S01]  /*c490*/  STG.E.U8 desc[UR36][R16.64], R8 ;  /* 0x0000000810007986 */ /* 0x000fe2000c101124 */
[----:B------:R-:W-:Y:S05]  /*c4a0*/  EXIT ;  /* 0x000000000000794d */ /* 0x000fea0003800000 */
.L_x_33324:
        /* <DEDUP_REMOVED lines=23> */
.L_x_33334:
[----:B------:R-:W-:-:S04]  /*c620*/  LOP3.LUT R3, R3, 0xffff, RZ, 0xc0, !PT ;  /* 0x0000ffff03037812 */ /* 0x000fc800078ec0ff */
[----:B------:R-:W-:-:S04]  /*c630*/  PRMT R3, R3, 0x8880, RZ ;  /* 0x0000888003037816 */ /* 0x000fc800000000ff */
[----:B------:R-:W-:-:S04]  /*c640*/  MOV R2, R3 ;  /* 0x0000000300027202 */ /* 0x000fc80000000f00 */
[----:B------:R-:W-:-:S05]  /*c650*/  SHF.R.S32.HI R3, RZ, 0x1f, R2 ;  /* 0x0000001fff037819 */ /* 0x000fca0000011402 */
[----:B------:R-:W-:Y:S01]  /*c660*/  STG.E.64 desc[UR36][R16.64], R2 ;  /* 0x0000000210007986 */ /* 0x000fe2000c101b24 */
[----:B------:R-:W-:Y:S05]  /*c670*/  EXIT ;  /* 0x000000000000794d */ /* 0x000fea0003800000 */
.L_x_33333:
[----:B------:R-:W-:-:S04]  /*c680*/  LOP3.LUT R3, R3, 0xffff, RZ, 0xc0, !PT ;  /* 0x0000ffff03037812 */ /* 0x000fc800078ec0ff */
[----:B------:R-:W-:-:S05]  /*c690*/  PRMT R3, R3, 0x8880, RZ ;  /* 0x0000888003037816 */ /* 0x000fca00000000ff */
[----:B------:R-:W-:Y:S01]  /*c6a0*/  STG.E desc[UR36][R16.64], R3 ;  /* 0x0000000310007986 */ /* 0x000fe2000c101924 */
[----:B------:R-:W-:Y:S05]  /*c6b0*/  EXIT ;  /* 0x000000000000794d */ /* 0x000fea0003800000 */
.L_x_33323:
        /* <DEDUP_REMOVED lines=10> */
.L_x_33336:
[----:B------:R-:W-:Y:S02]  /*c760*/  PRMT R4, R3, 0x8880, RZ ;  /* 0x0000888003047816 */ /* 0x000fe400000000ff */
[----:B------:R-:W-:Y:S02]  /*c770*/  CS2R R6, SRZ ;  /* 0x0000000000067805 */ /* 0x000fe4000001ff00 */
[----:B------:R-:W-:-:S06]  /*c780*/  PRMT R4, R4, 0x7710, RZ ;  /* 0x0000771004047816 */ /* 0x000fcc00000000ff */
[----:B------:R-:W0:Y:S02]  /*c790*/  I2F.F64.S16 R4, R4 ;  /* 0x0000000400047312 */ /* 0x000e240000101c00 */
[----:B0-----:R-:W-:Y:S01]  /*c7a0*/  STG.E.128 desc[UR36][R16.64], R4 ;  /* 0x0000000410007986 */ /* 0x001fe2000c101d24 */
[----:B------:R-:W-:Y:S05]  /*c7b0*/  EXIT ;  /* 0x000000000000794d */ /* 0x000fea0003800000 */
.L_x_33335:
[----:B------:R-:W-:-:S09]  /*c7c0*/  UISETP.NE.AND UP0, UPT, UR4, 0xf, UPT ;  /* 0x0000000f0400788c */ /* 0x000fd2000bf05270 */
[----:B------:R-:W-:Y:S05]  /*c7d0*/  BRA.U !UP0, `(.L_x_33337) ;  /* 0x0000000108e87547 */ /* 0x000fea000b800000 */
[----:B------:R-:W-:-:S09]  /*c7e0*/  UISETP.NE.AND UP0, UPT, UR4, 0x17, UPT ;  /* 0x000000170400788c */ /* 0x000fd2000bf05270 */
[----:B------:R-:W-:Y:S05]  /*c7f0*/  BRA.U !UP0, `(.L_x_33338) ;  /* 0x0000000108907547 */ /* 0x000fea000b800000 */
[----:B------:R-:W-:-:S09]  /*c800*/  UISETP.NE.AND UP0, UPT, UR4, 0x18, UPT ;  /* 0x000000180400788c */ /* 0x000fd2000bf05270 */
[----:B------:R-:W-:Y:S05]  /*c810*/  BRA.U !UP0, `(.L_x_33339) ;  /* 0x0000000108447547 */ /* 0x000fea000b800000 */
.L_x_33316:
        /* <DEDUP_REMOVED lines=16> */
.L_x_33340:
[----:B------:R-:W-:Y:S05]  /*c920*/  EXIT ;  /* 0x000000000000794d */ /* 0x000fea0003800000 */
.L_x_33339:
[----:B------:R-:W0:Y:S01]  /*c930*/  I2F.S8 R3, R3 ;  /* 0x0000000300037306 */ /* 0x000e220000001400 */
        /* <DEDUP_REMOVED lines=12> */
.L_x_33342:
[----:B------:R-:W-:Y:S05]  /*ca00*/  BSYNC.RECONVERGENT B0 ;  /* 0x0000000000007941 */ /* 0x000fea0003800200 */
.L_x_33341:
[----:B------:R-:W-:-:S05]  /*ca10*/  LOP3.LUT R5, R0, 0x80, R5, 0xf8, !PT ;  /* 0x0000008000057812 */ /* 0x000fca00078ef805 */
[----:B------:R-:W-:Y:S01]  /*ca20*/  STG.E.U8 desc[UR36][R16.64], R5 ;  /* 0x0000000510007986 */ /* 0x000fe2000c101124 */
[----:B------:R-:W-:Y:S05]  /*ca30*/  EXIT ;  /* 0x000000000000794d */ /* 0x000fea0003800000 */
.L_x_33338:
        /* <DEDUP_REMOVED lines=12> */
.L_x_33344:
[----:B------:R-:W-:Y:S01]  /*cb00*/  IMAD.MOV.U32 R0, RZ, RZ, 0x7f ;  /* 0x0000007fff007424 */ /* 0x000fe200078e00ff */
[----:B------:R-:W-:-:S04]  /*cb10*/  ISETP.GT.U32.AND P0, PT, R2, 0x7f800000, PT ;  /* 0x7f8000000200780c */ /* 0x000fc80003f04070 */
[----:B------:R-:W-:-:S09]  /*cb20*/  SEL R0, R0, 0x7c, P0 ;  /* 0x0000007c00007807 */ /* 0x000fd20000000000 */
.L_x_33345:
[----:B------:R-:W-:Y:S05]  /*cb30*/  BSYNC.RECONVERGENT B0 ;  /* 0x0000000000007941 */ /* 0x000fea0003800200 */
.L_x_33343:
[----:B------:R-:W-:-:S04]  /*cb40*/  SHF.R.U32.HI R3, RZ, 0x18, R3 ;  /* 0x00000018ff037819 */ /* 0x000fc80000011603 */
[----:B------:R-:W-:-:S05]  /*cb50*/  LOP3.LUT R3, R0, 0x80, R3, 0xf8, !PT ;  /* 0x0000008000037812 */ /* 0x000fca00078ef803 */
[----:B------:R-:W-:Y:S01]  /*cb60*/  STG.E.U8 desc[UR36][R16.64], R3 ;  /* 0x0000000310007986 */ /* 0x000fe2000c101124 */
[----:B------:R-:W-:Y:S05]  /*cb70*/  EXIT ;  /* 0x000000000000794d */ /* 0x000fea0003800000 */
.L_x_33337:
[----:B------:R-:W0:Y:S02]  /*cb80*/  I2F.S8 R0, R3 ;  /* 0x0000000300007306 */ /* 0x000e240000001400 */
[----:B0-----:R-:W-:-:S05]  /*cb90*/  F2FP.BF16.F32.PACK_AB R0, RZ, R0 ;  /* 0x00000000ff00723e */ /* 0x001fca00000010ff */
[----:B------:R-:W-:Y:S01]  /*cba0*/  STG.E.U16 desc[UR36][R16.64], R0 ;  /* 0x0000000010007986 */ /* 0x000fe2000c101524 */
[----:B------:R-:W-:Y:S05]  /*cbb0*/  EXIT ;  /* 0x000000000000794d */ /* 0x000fea0003800000 */
        .weak           $__internal_49_$__cuda_sm20_div_s16
        .type           $__internal_49_$__cuda_sm20_div_s16,@function
        .size           $__internal_49_$__cuda_sm20_div_s16,(.L_x_36998 - $__internal_49_$__cuda_sm20_div_s16)
$__internal_49_$__cuda_sm20_div_s16:
[----:B------:R-:W-:Y:S01]  /*cbc0*/  IABS R7, R2 ;  /* 0x0000000200077213 */ /* 0x000fe20000000000 */
[----:B------:R-:W-:Y:S01]  /*cbd0*/  IMAD.MOV.U32 R5, RZ, RZ, 0x4b800000 ;  /* 0x4b800000ff057424 */ /* 0x000fe200078e00ff */
[----:B------:R-:W-:Y:S02]  /*cbe0*/  IABS R8, R9 ;  /* 0x0000000900087213 */ /* 0x000fe40000000000 */
[----:B------:R-:W0:Y:S02]  /*cbf0*/  I2F.U16 R4, R7 ;  /* 0x0000000700047306 */ /* 0x000e240000101000 */
        /* <DEDUP_REMOVED lines=8> */
[----:B0-----:R-:W-:-:S04]  /*cc80*/  FMUL R5, R5, R6 ;  /* 0x0000000605057220 */ /* 0x001fc80000400000 */
[----:B------:R-:W-:-:S04]  /*cc90*/  VIADD R5, R5, 0x2 ;  /* 0x0000000205057836 */ /* 0x000fc80000000000 */
[----:B------:R-:W-:Y:S01]  /*cca0*/  FMUL.RZ R7, R4, R5 ;  /* 0x0000000504077220 */ /* 0x000fe2000040c000 */
[----:B------:R-:W-:-:S04]  /*ccb0*/  LOP3.LUT R4, R2, R9, RZ, 0x3c, !PT ;  /* 0x0000000902047212 */ /* 0x000fc800078e3cff */
[----:B------:R-:W-:Y:S01]  /*ccc0*/  SHF.R.U32.HI R4, RZ, 0x1f, R4 ;  /* 0x0000001fff047819 */ /* 0x000fe20000011604 */
[----:B------:R-:W0:Y:S04]  /*ccd0*/  F2I.U32.TRUNC.NTZ R7, R7 ;  /* 0x0000000700077305 */ /* 0x000e28000020f000 */
[----:B------:R-:W-:-:S05]  /*cce0*/  IMAD.MOV R2, RZ, RZ, -R4 ;  /* 0x000000ffff027224 */ /* 0x000fca00078e0a04 */
[----:B0-----:R-:W-:-:S04]  /*ccf0*/  LOP3.LUT R5, R2, 0xffff, R7, 0x78, !PT ;  /* 0x0000ffff02057812 */ /* 0x001fc800078e7807 */
[----:B------:R-:W-:Y:S01]  /*cd00*/  IADD3 R2, PT, PT, R4, R5, RZ ;  /* 0x0000000504027210 */ /* 0x000fe20007ffe0ff */
[----:B------:R-:W-:Y:S02]  /*cd10*/  IMAD.MOV.U32 R4, RZ, RZ, R0 ;  /* 0x000000ffff047224 */ /* 0x000fe400078e0000 */
[----:B------:R-:W-:Y:S02]  /*cd20*/  IMAD.MOV.U32 R5, RZ, RZ, 0x0 ;  /* 0x00000000ff057424 */ /* 0x000fe400078e00ff */
[----:B------:R-:W-:Y:S02]  /*cd30*/  @!P0 IMAD.MOV.U32 R2, RZ, RZ, -0x1 ;  /* 0xffffffffff028424 */ /* 0x000fe400078e00ff */
[----:B------:R-:W-:Y:S05]  /*cd40*/  RET.REL.NODEC R4 `(_ZN2at6native18elementwise_kernelILi128ELi4EZNS0_15gpu_kernel_implINS0_13BUnaryFunctorIaaaZZZNS0_15binary_internal21div_floor_kernel_cudaERNS_18TensorIteratorBaseEENKUlvE_clEvENKUlvE0_clEvEUlaaE_EEEEvS6_RKT_EUliE_EEviT1_) ;  /* 0xffffff3004ac7950 */ /* 0x000fea0003c3ffff */
.L_x_33346:
        /* <DEDUP_REMOVED lines=11> */
.L_x_36998:


//--------------------- .text._ZN2at6native27unrolled_elementwise_kernelINS0_13BUnaryFunctorIaaaZZZNS0_15binary_internal21div_floor_kernel_cudaERNS_18TensorIteratorBaseEENKUlvE_clEvENKUlvE0_clEvEUlaaE_EESt5arrayIPcLm2EELi4E23TrivialOffsetCalculatorILi1EjESE_NS0_6memory12LoadWithCastILi1EEENSF_13StoreWithCastILi1EEEEEviT_T0_T2_T3_T4_T5_ --------------------------
	.section	.text._ZN2at6native27unrolled_elementwise_kernelINS0_13BUnaryFunctorIaaaZZZNS0_15binary_internal21div_floor_kernel_cudaERNS_18TensorIteratorBaseEENKUlvE_clEvENKUlvE0_clEvEUlaaE_EESt5arrayIPcLm2EELi4E23TrivialOffsetCalculatorILi1EjESE_NS0_6memory12LoadWithCastILi1EEENSF_13StoreWithCastILi1EEEEEviT_T0_T2_T3_T4_T5_,"ax",@progbits
	.align	128
        .global         _ZN2at6native27unrolled_elementwise_kernelINS0_13BUnaryFunctorIaaaZZZNS0_15binary_internal21div_floor_kernel_cudaERNS_18TensorIteratorBaseEENKUlvE_clEvENKUlvE0_clEvEUlaaE_EESt5arrayIPcLm2EELi4E23TrivialOffsetCalculatorILi1EjESE_NS0_6memory12LoadWithCastILi1EEENSF_13StoreWithCastILi1EEEEEviT_T0_T2_T3_T4_T5_
        .type           _ZN2at6native27unrolled_elementwise_kernelINS0_13BUnaryFunctorIaaaZZZNS0_15binary_internal21div_floor_kernel_cudaERNS_18TensorIteratorBaseEENKUlvE_clEvENKUlvE0_clEvEUlaaE_EESt5arrayIPcLm2EELi4E23TrivialOffsetCalculatorILi1EjESE_NS0_6memory12LoadWithCastILi1EEENSF_13StoreWithCastILi1EEEEEviT_T0_T2_T3_T4_T5_,@function
        .size           _ZN2at6native27unrolled_elementwise_kernelINS0_13BUnaryFunctorIaaaZZZNS0_15binary_internal21div_floor_kernel_cudaERNS_18TensorIteratorBaseEENKUlvE_clEvENKUlvE0_clEvEUlaaE_EESt5arrayIPcLm2EELi4E23TrivialOffsetCalculatorILi1EjESE_NS0_6memory12LoadWithCastILi1EEENSF_13StoreWithCastILi1EEEEEviT_T0_T2_T3_T4_T5_,(.L_x_36999 - _ZN2at6native27unrolled_elementwise_kernelINS0_13BUnaryFunctorIaaaZZZNS0_15binary_internal21div_floor_kernel_cudaERNS_18TensorIteratorBaseEENKUlvE_clEvENKUlvE0_clEvEUlaaE_EESt5arrayIPcLm2EELi4E23TrivialOffsetCalculatorILi1EjESE_NS0_6memory12LoadWithCastILi1EEENSF_13StoreWithCastILi1EEEEEviT_T0_T2_T3_T4_T5_)
        .other          _ZN2at6native27unrolled_elementwise_kernelINS0_13BUnaryFunctorIaaaZZZNS0_15binary_internal21div_floor_kernel_cudaERNS_18TensorIteratorBaseEENKUlvE_clEvENKUlvE0_clEvEUlaaE_EESt5arrayIPcLm2EELi4E23TrivialOffsetCalculatorILi1EjESE_NS0_6memory12LoadWithCastILi1EEENSF_13StoreWithCastILi1EEEEEviT_T0_T2_T3_T4_T5_,@"STO_CUDA_ENTRY STV_DEFAULT"
_ZN2at6native27unrolled_elementwise_kernelINS0_13BUnaryFunctorIaaaZZZNS0_15binary_internal21div_floor_kernel_cudaERNS_18TensorIteratorBaseEENKUlvE_clEvENKUlvE0_clEvEUlaaE_EESt5arrayIPcLm2EELi4E23TrivialOffsetCalculatorILi1EjESE_NS0_6memory12LoadWithCastILi1EEENSF_13StoreWithCastILi1EEEEEviT_T0_T2_T3_T4_T5_:
.text._ZN2at6native27unrolled_elementwise_kernelINS0_13BUnaryFunctorIaaaZZZNS0_15binary_internal21div_floor_kernel_cudaERNS_18TensorIteratorBaseEENKUlvE_clEvENKUlvE0_clEvEUlaaE_EESt5arrayIPcLm2EELi4E23TrivialOffsetCalculatorILi1EjESE_NS0_6memory12LoadWithCastILi1EEENSF_13StoreWithCastILi1EEEEEviT_T0_T2_T3_T4_T5_:
        /* <DEDUP_REMOVED lines=31> */
.L_x_33352:
[----:B------:R3:W5:Y:S01]  /*01f0*/  LDG.E.U8 R22, desc[UR36][R4.64] ;  /* 0x0000002404167981 */ /* 0x000762000c1e1100 */
[----:B------:R-:W-:Y:S05]  /*0200*/  BRA `(.L_x_33354) ;  /* 0x0000000c00507947 */ /* 0x000fea0003800000 */
.L_x_33351:
        /* <DEDUP_REMOVED lines=8> */
.L_x_33356:
[----:B------:R1:W5:Y:S01]  /*0290*/  LDG.E.U8 R22, desc[UR36][R4.64] ;  /* 0x0000002404167981 */ /* 0x000362000c1e1100 */
[----:B------:R-:W-:Y:S05]  /*02a0*/  BRA `(.L_x_33354) ;  /* 0x0000000c00287947 */ /* 0x000fea0003800000 */
.L_x_33355:
[----:B------:R2:W5:Y:S01]  /*02b0*/  LDG.E.U16 R22, desc[UR36][R4.64] ;  /* 0x0000002404167981 */ /* 0x000562000c1e1500 */
[----:B------:R-:W-:Y:S05]  /*02c0*/  BRA `(.L_x_33354) ;  /* 0x0000000c00207947 */ /* 0x000fea0003800000 */
.L_x_33350:
        /* <DEDUP_REMOVED lines=9> */
.L_x_33358:
[----:B------:R-:W2:Y:S02]  /*0360*/  LDG.E.U16 R0, desc[UR36][R4.64] ;  /* 0x0000002404007981 */ /* 0x000ea4000c1e1500 */
[----:B--2---:R-:W-:-:S06]  /*0370*/  HADD2.F32 R0, -RZ, R0.H0_H0 ;  /* 0x20000000ff007230 */ /* 0x004fcc0000004100 */
[----:B------:R-:W0:Y:S02]  /*0380*/  F2I.FTZ.TRUNC.NTZ R0, R0 ;  /* 0x0000000000007305 */ /* 0x000e24000021f100 */
[----:B0-----:R-:W-:Y:S01]  /*0390*/  PRMT R22, R0, 0x7610, R22 ;  /* 0x0000761000167816 */ /* 0x001fe20000000016 */
[----:B------:R-:W-:Y:S06]  /*03a0*/  BRA `(.L_x_33354) ;  /* 0x0000000800e87947 */ /* 0x000fec0003800000 */
.L_x_33357:
        /* <DEDUP_REMOVED lines=9> */
.L_x_33360:
[----:B------:R-:W2:Y:S02]  /*0440*/  LDG.E.U16 R4, desc[UR36][R4.64] ;  /* 0x0000002404047981 */ /* 0x000ea4000c1e1500 */
[----:B--2---:R-:W-:-:S06]  /*0450*/  HADD2.F32 R0, -RZ, R4.H0_H0 ;  /* 0x20000004ff007230 */ /* 0x004fcc0000004100 */
[----:B------:R-:W0:Y:S02]  /*0460*/  F2I.FTZ.TRUNC.NTZ R0, R0 ;  /* 0x0000000000007305 */ /* 0x000e24000021f100 */
[----:B0-----:R-:W-:Y:S01]  /*0470*/  PRMT R22, R0, 0x7610, R22 ;  /* 0x0000761000167816 */ /* 0x001fe20000000016 */
[----:B------:R-:W-:Y:S06]  /*0480*/  BRA `(.L_x_33354) ;  /* 0x0000000800b07947 */ /* 0x000fec0003800000 */
.L_x_33359:
[----:B------:R-:W2:Y:S02]  /*0490*/  LDG.E.64 R4, desc[UR36][R4.64] ;  /* 0x0000002404047981 */ /* 0x000ea4000c1e1b00 */
[----:B--2---:R0:W1:Y:S01]  /*04a0*/  F2I.F64.TRUNC R22, R4 ;  /* 0x0000000400167311 */ /* 0x004062000030d100 */
[----:B------:R-:W-:Y:S05]  /*04b0*/  BRA `(.L_x_33354) ;  /* 0x0000000800a47947 */ /* 0x000fea0003800000 */
.L_x_33349:
        /* <DEDUP_REMOVED lines=12> */
.L_x_33363:
[----:B------:R-:W2:Y:S02]  /*0580*/  LDG.E.64 R4, desc[UR36][R4.64] ;  /* 0x0000002404047981 */ /* 0x000ea4000c1e1b00 */
[----:B--2---:R0:W1:Y:S01]  /*0590*/  F2I.F64.TRUNC R22, R4 ;  /* 0x0000000400167311 */ /* 0x004062000030d100 */
[----:B------:R-:W-:Y:S05]  /*05a0*/  BRA `(.L_x_33354) ;  /* 0x0000000800687947 */ /* 0x000fea0003800000 */
.L_x_33362:
        /* <DEDUP_REMOVED lines=27> */
.L_x_33365:
        /* <DEDUP_REMOVED lines=15> */
.L_x_33364:
[----:B------:R-:W2:Y:S02]  /*0850*/  LDG.E.U16 R0, desc[UR36][R4.64] ;  /* 0x0000002404007981 */ /* 0x000ea4000c1e1500 */
[----:B--2---:R-:W-:-:S06]  /*0860*/  IMAD.U32 R0, R0, 0x10000, RZ ;  /* 0x0001000000007824 */ /* 0x004fcc00078e00ff */
[----:B------:R-:W0:Y:S02]  /*0870*/  F2I.FTZ.TRUNC.NTZ R0, R0 ;  /* 0x0000000000007305 */ /* 0x000e24000021f100 */
[----:B0-----:R-:W-:Y:S01]  /*0880*/  PRMT R22, R0, 0x7610, R22 ;  /* 0x0000761000167816 */ /* 0x001fe20000000016 */
[----:B------:R-:W-:Y:S06]  /*0890*/  BRA `(.L_x_33354) ;  /* 0x0000000400ac7947 */ /* 0x000fec0003800000 */
.L_x_33361:
        /* <DEDUP_REMOVED lines=10> */
.L_x_33368:
        /* <DEDUP_REMOVED lines=21> */
.L_x_33372:
[----:B------:R-:W-:Y:S05]  /*0a90*/  BSYNC.RECONVERGENT B1 ;  /* 0x0000000000017941 */ /* 0x000fea0003800200 */
.L_x_33371:
[----:B------:R-:W-:Y:S01]  /*0aa0*/  IMAD.SHL.U32 R0, R0, 0x100000, RZ ;  /* 0x0010000000007824 */ /* 0x000fe200078e00ff */
[----:B------:R-:W-:-:S04]  /*0ab0*/  LEA R3, R3, 0x3b800000, 0x17 ;  /* 0x3b80000003037811 */ /* 0x000fc800078eb8ff */
[----:B------:R-:W-:-:S07]  /*0ac0*/  LOP3.LUT R0, R3, R0, R7, 0xfe, !PT ;  /* 0x0000000003007212 */ /* 0x000fce00078efe07 */
.L_x_33370:
[----:B------:R-:W-:Y:S05]  /*0ad0*/  BSYNC.RECONVERGENT B0 ;  /* 0x0000000000007941 */ /* 0x000fea0003800200 */
.L_x_33369:
[----:B------:R-:W0:Y:S02]  /*0ae0*/  F2I.FTZ.TRUNC.NTZ R0, R0 ;  /* 0x0000000000007305 */ /* 0x000e24000021f100 */
[----:B0-----:R-:W-:Y:S01]  /*0af0*/  PRMT R22, R0, 0x7610, R22 ;  /* 0x0000761000167816 */ /* 0x001fe20000000016 */
[----:B------:R-:W-:Y:S06]  /*0b00*/  BRA `(.L_x_33354) ;  /* 0x0000000400107947 */ /* 0x000fec0003800000 */
.L_x_33367:
        /* <DEDUP_REMOVED lines=21> */
.L_x_33376:
[----:B------:R-:W-:Y:S05]  /*0c60*/  BSYNC.RECONVERGENT B1 ;  /* 0x0000000000017941 */ /* 0x000fea0003800200 */
.L_x_33375:
[----:B------:R-:W-:Y:S01]  /*0c70*/  IMAD.SHL.U32 R0, R0, 0x200000, RZ ;  /* 0x0020000000007824 */ /* 0x000fe200078e00ff */
[----:B------:R-:W-:-:S04]  /*0c80*/  LEA R3, R3, 0x37800000, 0x17 ;  /* 0x3780000003037811 */ /* 0x000fc800078eb8ff */
[----:B------:R-:W-:-:S07]  /*0c90*/  LOP3.LUT R0, R3, R0, R7, 0xfe, !PT ;  /* 0x0000000003007212 */ /* 0x000fce00078efe07 */
.L_x_33374:
[----:B------:R-:W-:Y:S05]  /*0ca0*/  BSYNC.RECONVERGENT B0 ;  /* 0x0000000000007941 */ /* 0x000fea0003800200 */
.L_x_33373:
[----:B------:R-:W0:Y:S02]  /*0cb0*/  F2I.FTZ.TRUNC.NTZ R0, R0 ;  /* 0x0000000000007305 */ /* 0x000e24000021f100 */
[----:B0-----:R-:W-:Y:S01]  /*0cc0*/  PRMT R22, R0, 0x7610, R22 ;  /* 0x0000761000167816 */ /* 0x001fe20000000016 */
[----:B------:R-:W-:Y:S06]  /*0cd0*/  BRA `(.L_x_33354) ;  /* 0x00000000009c7947 */ /* 0x000fec0003800000 */
.L_x_33366:
[----:B------:R-:W-:-:S09]  /*0ce0*/  UISETP.NE.AND UP0, UPT, UR4, 0x1c, UPT ;  /* 0x0000001c0400788c */ /* 0x000fd2000bf05270 */
[----:B------:R-:W-:Y:S05]  /*0cf0*/  BRA.U !UP0, `(.L_x_33377) ;  /* 0x0000000108907547 */ /* 0x000fea000b800000 */
[----:B------:R-:W-:-:S09]  /*0d00*/  UISETP.NE.AND UP0, UPT, UR4, 0x1d, UPT ;  /* 0x0000001d0400788c */ /* 0x000fd2000bf05270 */
[----:B------:R-:W-:Y:S05]  /*0d10*/  BRA.U !UP0, `(.L_x_33378) ;  /* 0x0000000108807547 */ /* 0x000fea000b800000 */
[----:B------:R-:W-:-:S09]  /*0d20*/  UISETP.NE.AND UP0, UPT, UR4, 0x2c, UPT ;  /* 0x0000002c0400788c */ /* 0x000fd2000bf05270 */
[----:B------:R-:W-:Y:S05]  /*0d30*/  BRA.U !UP0, `(.L_x_33379) ;  /* 0x0000000108487547 */ /* 0x000fea000b800000 */
.L_x_33353:
        /* <DEDUP_REMOVED lines=16> */
.L_x_33380:
[----:B------:R-:W-:Y:S01]  /*0e40*/  PRMT R22, RZ, 0x7610, R22 ;  /* 0x00007610ff167816 */ /* 0x000fe20000000016 */
[----:B------:R-:W-:Y:S06]  /*0e50*/  BRA `(.L_x_33354) ;  /* 0x00000000003c7947 */ /* 0x000fec0003800000 */
.L_x_33379:
        /* <DEDUP_REMOVED lines=8> */
.L_x_33382:
[----:B------:R-:W-:Y:S05]  /*0ee0*/  BSYNC.RECONVERGENT B0 ;  /* 0x0000000000007941 */ /* 0x000fea0003800200 */
.L_x_33381:
[----:B------:R-:W0:Y:S02]  /*0ef0*/  F2I.FTZ.TRUNC.NTZ R0, R0 ;  /* 0x0000000000007305 */ /* 0x000e24000021f100 */
[----:B0-----:R-:W-:Y:S01]  /*0f00*/  PRMT R22, R0, 0x7610, R22 ;  /* 0x0000761000167816 */ /* 0x001fe20000000016 */
[----:B------:R-:W-:Y:S06]  /*0f10*/  BRA `(.L_x_33354) ;  /* 0x00000000000c7947 */ /* 0x000fec0003800000 */
.L_x_33378:
[----:B------:R0:W5:Y:S01]  /*0f20*/  LDG.E.U8 R22, desc[UR36][R4.64] ;  /* 0x0000002404167981 */ /* 0x000162000c1e1100 */
[----:B------:R-:W-:Y:S05]  /*0f30*/  BRA `(.L_x_33354) ;  /* 0x0000000000047947 */ /* 0x000fea0003800000 */
.L_x_33377:
[----:B------:R0:W5:Y:S02]  /*0f40*/  LDG.E.U8 R22, desc[UR36][R4.64] ;  /* 0x0000002404167981 */ /* 0x000164000c1e1100 */
.L_x_33354:
[----:B------:R-:W-:-:S07]  /*0f50*/  VIADD R23, R25, 0x80 ;  /* 0x0000008019177836 */ /* 0x000fce0000000000 */
.L_x_33348:
[----:B------:R-:W-:Y:S05]  /*0f60*/  BSYNC.RECONVERGENT B6 ;  /* 0x0000000000067941 */ /* 0x000fea0003800200 */
.L_x_33347:
        /* <DEDUP_REMOVED lines=23> */
.L_x_33388:
[----:B------:R0:W5:Y:S01]  /*10e0*/  LDG.E.U8 R19, desc[UR36][R4.64] ;  /* 0x0000002404137981 */ /* 0x000162000c1e1100 */
[----:B------:R-:W-:Y:S05]  /*10f0*/  BRA `(.L_x_33390) ;  /* 0x0000000c00507947 */ /* 0x000fea0003800000 */
.L_x_33387:
        /* <DEDUP_REMOVED lines=8> */
.L_x_33392:
[----:B------:R0:W5:Y:S01]  /*1180*/  LDG.E.U8 R19, desc[UR36][R4.64] ;  /* 0x0000002404137981 */ /* 0x000162000c1e1100 */
[----:B------:R-:W-:Y:S05]  /*1190*/  BRA `(.L_x_33390) ;  /* 0x0000000c00287947 */ /* 0x000fea0003800000 */
.L_x_33391:
[----:B------:R0:W5:Y:S01]  /*11a0*/  LDG.E.U16 R19, desc[UR36][R4.64] ;  /* 0x0000002404137981 */ /* 0x000162000c1e1500 */
[----:B------:R-:W-:Y:S05]  /*11b0*/  BRA `(.L_x_33390) ;  /* 0x0000000c00207947 */ /* 0x000fea0003800000 */
.L_x_33386:
        /* <DEDUP_REMOVED lines=9> */
.L_x_33394:
[----:B------:R-:W2:Y:S02]  /*1250*/  LDG.E.U16 R0, desc[UR36][R4.64] ;  /* 0x0000002404007981 */ /* 0x000ea4000c1e1500 */
[----:B--2---:R-:W-:-:S06]  /*1260*/  HADD2.F32 R0, -RZ, R0.H0_H0 ;  /* 0x20000000ff007230 */ /* 0x004fcc0000004100 */
[----:B------:R-:W0:Y:S02]  /*1270*/  F2I.FTZ.TRUNC.NTZ R0, R0 ;  /* 0x0000000000007305 */ /* 0x000e24000021f100 */
[----:B0-----:R-:W-:Y:S01]  /*1280*/  PRMT R19, R0, 0x7610, R19 ;  /* 0x0000761000137816 */ /* 0x001fe20000000013 */
[----:B------:R-:W-:Y:S06]  /*1290*/  BRA `(.L_x_33390) ;  /* 0x0000000800e87947 */ /* 0x000fec0003800000 */
.L_x_33393:
        /* <DEDUP_REMOVED lines=9> */
.L_x_33396:
[----:B------:R-:W2:Y:S02]  /*1330*/  LDG.E.U16 R4, desc[UR36][R4.64] ;  /* 0x0000002404047981 */ /* 0x000ea4000c1e1500 */
[----:B--2---:R-:W-:-:S06]  /*1340*/  HADD2.F32 R0, -RZ, R4.H0_H0 ;  /* 0x20000004ff007230 */ /* 0x004fcc0000004100 */
[----:B------:R-:W0:Y:S02]  /*1350*/  F2I.FTZ.TRUNC.NTZ R0, R0 ;  /* 0x0000000000007305 */ /* 0x000e24000021f100 */
[----:B0-----:R-:W-:Y:S01]  /*1360*/  PRMT R19, R0, 0x7610, R19 ;  /* 0x0000761000137816 */ /* 0x001fe20000000013 */
[----:B------:R-:W-:Y:S06]  /*1370*/  BRA `(.L_x_33390) ;  /* 0x0000000800b07947 */ /* 0x000fec0003800000 */
.L_x_33395:
[----:B------:R-:W2:Y:S02]  /*1380*/  LDG.E.64 R4, desc[UR36][R4.64] ;  /* 0x0000002404047981 */ /* 0x000ea4000c1e1b00 */
[----:B--2---:R0:W1:Y:S01]  /*1390*/  F2I.F64.TRUNC R19, R4 ;  /* 0x0000000400137311 */ /* 0x004062000030d100 */
[----:B------:R-:W-:Y:S05]  /*13a0*/  BRA `(.L_x_33390) ;  /* 0x0000000800a47947 */ /* 0x000fea0003800000 */
.L_x_33385:
        /* <DEDUP_REMOVED lines=12> */
.L_x_33399:
[----:B------:R-:W2:Y:S02]  /*1470*/  LDG.E.64 R4, desc[UR36][R4.64] ;  /* 0x0000002404047981 */ /* 0x000ea4000c1e1b00 */
[----:B--2---:R0:W1:Y:S01]  /*1480*/  F2I.F64.TRUNC R19, R4 ;  /* 0x0000000400137311 */ /* 0x004062000030d100 */
[----:B------:R-:W-:Y:S05]  /*1490*/  BRA `(.L_x_33390) ;  /* 0x0000000800687947 */ /* 0x000fea0003800000 */
.L_x_33398:
        /* <DEDUP_REMOVED lines=27> */
.L_x_33401:
        /* <DEDUP_REMOVED lines=15> */
.L_x_33400:
[----:B------:R-:W2:Y:S02]  /*1740*/  LDG.E.U16 R0, desc[UR36][R4.64] ;  /* 0x0000002404007981 */ /* 0x000ea4000c1e1500 */
[----:B--2---:R-:W-:-:S06]  /*1750*/  IMAD.U32 R0, R0, 0x10000, RZ ;  /* 0x0001000000007824 */ /* 0x004fcc00078e00ff */
[----:B------:R-:W0:Y:S02]  /*1760*/  F2I.FTZ.TRUNC.NTZ R0, R0 ;  /* 0x0000000000007305 */ /* 0x000e24000021f100 */
[----:B0-----:R-:W-:Y:S01]  /*1770*/  PRMT R19, R0, 0x7610, R19 ;  /* 0x0000761000137816 */ /* 0x001fe20000000013 */
[----:B------:R-:W-:Y:S06]  /*1780*/  BRA `(.L_x_33390) ;  /* 0x0000000400ac7947 */ /* 0x000fec0003800000 */
.L_x_33397:
        /* <DEDUP_REMOVED lines=10> */
.L_x_33404:
        /* <DEDUP_REMOVED lines=21> */
.L_x_33408:
[----:B------:R-:W-:Y:S05]  /*1980*/  BSYNC.RECONVERGENT B1 ;  /* 0x0000000000017941 */ /* 0x000fea0003800200 */
.L_x_33407:
[----:B------:R-:W-:Y:S01]  /*1990*/  IMAD.SHL.U32 R0, R0, 0x100000, RZ ;  /* 0x0010000000007824 */ /* 0x000fe200078e00ff */
[----:B------:R-:W-:-:S04]  /*19a0*/  LEA R3, R3, 0x3b800000, 0x17 ;  /* 0x3b80000003037811 */ /* 0x000fc800078eb8ff */
[----:B------:R-:W-:-:S07]  /*19b0*/  LOP3.LUT R0, R3, R0, R7, 0xfe, !PT ;  /* 0x0000000003007212 */ /* 0x000fce00078efe07 */
.L_x_33406:
[----:B------:R-:W-:Y:S05]  /*19c0*/  BSYNC.RECONVERGENT B0 ;  /* 0x0000000000007941 */ /* 0x000fea0003800200 */
.L_x_33405:
[----:B------:R-:W0:Y:S02]  /*19d0*/  F2I.FTZ.TRUNC.NTZ R0, R0 ;  /* 0x0000000000007305 */ /* 0x000e24000021f100 */
[----:B0-----:R-:W-:Y:S01]  /*19e0*/  PRMT R19, R0, 0x7610, R19 ;  /* 0x0000761000137816 */ /* 0x001fe20000000013 */
[----:B------:R-:W-:Y:S06]  /*19f0*/  BRA `(.L_x_33390) ;  /* 0x0000000400107947 */ /* 0x000fec0003800000 */
.L_x_33403:
        /* <DEDUP_REMOVED lines=21> */
.L_x_33412:
[----:B------:R-:W-:Y:S05]  /*1b50*/  BSYNC.RECONVERGENT B1 ;  /* 0x0000000000017941 */ /* 0x000fea0003800200 */
.L_x_33411:
[----:B------:R-:W-:Y:S01]  /*1b60*/  IMAD.SHL.U32 R0, R0, 0x200000, RZ ;  /* 0x0020000000007824 */ /* 0x000fe200078e00ff */
[----:B------:R-:W-:-:S04]  /*1b70*/  LEA R3, R3, 0x37800000, 0x17 ;  /* 0x3780000003037811 */ /* 0x000fc800078eb8ff */
[----:B------:R-:W-:-:S07]  /*1b80*/  LOP3.LUT R0, R3, R0, R7, 0xfe, !PT ;  /* 0x0000000003007212 */ /* 0x000fce00078efe07 */
.L_x_33410:
[----:B------:R-:W-:Y:S05]  /*1b90*/  BSYNC.RECONVERGENT B0 ;  /* 0x0000000000007941 */ /* 0x000fea0003800200 */
.L_x_33409:
[----:B------:R-:W0:Y:S02]  /*1ba0*/  F2I.FTZ.TRUNC.NTZ R0, R0 ;  /* 0x0000000000007305 */ /* 0x000e24000021f100 */
[----:B0-----:R-:W-:Y:S01]  /*1bb0*/  PRMT R19, R0, 0x7610, R19 ;  /* 0x0000761000137816 */ /* 0x001fe20000000013 */
[----:B------:R-:W-:Y:S06]  /*1bc0*/  BRA `(.L_x_33390) ;  /* 0x00000000009c7947 */ /* 0x000fec0003800000 */
.L_x_33402:
        /* <DEDUP_REMOVED lines=14> */
.L_x_33416:
[----:B------:R-:W-:Y:S05]  /*1cb0*/  BSYNC.RECONVERGENT B0 ;  /* 0x0000000000007941 */ /* 0x000fea0003800200 */
.L_x_33415:
[----:B------:R-:W0:Y:S02]  /*1cc0*/  F2I.FTZ.TRUNC.NTZ R0, R0 ;  /* 0x0000000000007305 */ /* 0x000e24000021f100 */
[----:B0-----:R-:W-:Y:S01]  /*1cd0*/  PRMT R19, R0, 0x7610, R19 ;  /* 0x0000761000137816 */ /* 0x001fe20000000013 */
[----:B------:R-:W-:Y:S06]  /*1ce0*/  BRA `(.L_x_33390) ;  /* 0x0000000000547947 */ /* 0x000fec0003800000 */
.L_x_33389:
        /* <DEDUP_REMOVED lines=16> */
.L_x_33417:
[----:B------:R-:W-:Y:S01]  /*1df0*/  PRMT R19, RZ, 0x7610, R19 ;  /* 0x00007610ff137816 */ /* 0x000fe20000000013 */
[----:B------:R-:W-:Y:S06]  /*1e00*/  BRA `(.L_x_33390) ;  /* 0x00000000000c7947 */ /* 0x000fec0003800000 */
.L_x_33414:
[----:B------:R3:W5:Y:S01]  /*1e10*/  LDG.E.U8 R19, desc[UR36][R4.64] ;  /* 0x0000002404137981 */ /* 0x000762000c1e1100 */
[----:B------:R-:W-:Y:S05]  /*1e20*/  BRA `(.L_x_33390) ;  /* 0x0000000000047947 */ /* 0x000fea0003800000 */
.L_x_33413:
[----:B------:R2:W5:Y:S02]  /*1e30*/  LDG.E.U8 R19, desc[UR36][R4.64] ;  /* 0x0000002404137981 */ /* 0x000564000c1e1100 */
.L_x_33390:
[----:B------:R-:W-:-:S07]  /*1e40*/  VIADD R23, R23, 0x80 ;  /* 0x0000008017177836 */ /* 0x000fce0000000000 */
.L_x_33384:
[----:B------:R-:W-:Y:S05]  /*1e50*/  BSYNC.RECONVERGENT B6 ;  /* 0x0000000000067941 */ /* 0x000fea0003800200 */
.L_x_33383:
        /* <DEDUP_REMOVED lines=23> */
.L_x_33423:
[----:B------:R0:W5:Y:S01]  /*1fd0*/  LDG.E.U8 R17, desc[UR36][R4.64] ;  /* 0x0000002404117981 */ /* 0x000162000c1e1100 */
[----:B------:R-:W-:Y:S05]  /*1fe0*/  BRA `(.L_x_33425) ;  /* 0x0000000c00507947 */ /* 0x000fea0003800000 */
.L_x_33422:
        /* <DEDUP_REMOVED lines=8> */
.L_x_33427:
[----:B------:R0:W5:Y:S01]  /*2070*/  LDG.E.U8 R17, desc[UR36][R4.64] ;  /* 0x0000002404117981 */ /* 0x000162000c1e1100 */
[----:B------:R-:W-:Y:S05]  /*2080*/  BRA `(.L_x_33425) ;  /* 0x0000000c00287947 */ /* 0x000fea0003800000 */
.L_x_33426:
[----:B------:R0:W5:Y:S01]  /*2090*/  LDG.E.U16 R17, desc[UR36][R4.64] ;  /* 0x0000002404117981 */ /* 0x000162000c1e1500 */
[----:B------:R-:W-:Y:S05]  /*20a0*/  BRA `(.L_x_33425) ;  /* 0x0000000c00207947 */ /* 0x000fea0003800000 */
.L_x_33421:
        /* <DEDUP_REMOVED lines=9> */
.L_x_33429:
[----:B------:R-:W2:Y:S02]  /*2140*/  LDG.E.U16 R0, desc[UR36][R4.64] ;  /* 0x0000002404007981 */ /* 0x000ea4000c1e1500 */
[----:B--2---:R-:W-:-:S06]  /*2150*/  HADD2.F32 R0, -RZ, R0.H0_H0 ;  /* 0x20000000ff007230 */ /* 0x004fcc0000004100 */
[----:B------:R-:W0:Y:S02]  /*2160*/  F2I.FTZ.TRUNC.NTZ R0, R0 ;  /* 0x0000000000007305 */ /* 0x000e24000021f100 */
[----:B0-----:R-:W-:Y:S01]  /*2170*/  PRMT R17, R0, 0x7610, R17 ;  /* 0x0000761000117816 */ /* 0x001fe20000000011 */
[----:B------:R-:W-:Y:S06]  /*2180*/  BRA `(.L_x_33425) ;  /* 0x0000000800e87947 */ /* 0x000fec0003800000 */
.L_x_33428:
        /* <DEDUP_REMOVED lines=9> */
.L_x_33431:
[----:B------:R-:W2:Y:S02]  /*2220*/  LDG.E.U16 R4, desc[UR36][R4.64] ;  /* 0x0000002404047981 */ /* 0x000ea4000c1e1500 */
[----:B--2---:R-:W-:-:S06]  /*2230*/  HADD2.F32 R0, -RZ, R4.H0_H0 ;  /* 0x20000004ff007230 */ /* 0x004fcc0000004100 */
[----:B------:R-:W0:Y:S02]  /*2240*/  F2I.FTZ.TRUNC.NTZ R0, R0 ;  /* 0x0000000000007305 */ /* 0x000e24000021f100 */
[----:B0-----:R-:W-:Y:S01]  /*2250*/  PRMT R17, R0, 0x7610, R17 ;  /* 0x0000761000117816 */ /* 0x001fe20000000011 */
[----:B------:R-:W-:Y:S06]  /*2260*/  BRA `(.L_x_33425) ;  /* 0x0000000800b07947 */ /* 0x000fec0003800000 */
.L_x_33430:
[----:B------:R-:W2:Y:S02]  /*2270*/  LDG.E.64 R4, desc[UR36][R4.64] ;  /* 0x0000002404047981 */ /* 0x000ea4000c1e1b00 */
[----:B--2---:R0:W1:Y:S01]  /*2280*/  F2I.F64.TRUNC R17, R4 ;  /* 0x0000000400117311 */ /* 0x004062000030d100 */
[----:B------:R-:W-:Y:S05]  /*2290*/  BRA `(.L_x_33425) ;  /* 0x0000000800a47947 */ /* 0x000fea0003800000 */
.L_x_33420:
        /* <DEDUP_REMOVED lines=12> */
.L_x_33434:
[----:B------:R-:W2:Y:S02]  /*2360*/  LDG.E.64 R4, desc[UR36][R4.64] ;  /* 0x0000002404047981 */ /* 0x000ea4000c1e1b00 */
[----:B--2---:R3:W4:Y:S01]  /*2370*/  F2I.F64.TRUNC R17, R4 ;  /* 0x0000000400117311 */ /* 0x004722000030d100 */
[----:B------:R-:W-:Y:S05]  /*2380*/  BRA `(.L_x_33425) ;  /* 0x0000000800687947 */ /* 0x000fea0003800000 */
.L_x_33433:
        /* <DEDUP_REMOVED lines=27> */
.L_x_33436:
        /* <DEDUP_REMOVED lines=15> */
.L_x_33435:
[----:B------:R-:W2:Y:S02]  /*2630*/  LDG.E.U16 R0, desc[UR36][R4.64] ;  /* 0x0000002404007981 */ /* 0x000ea4000c1e1500 */
[----:B--2---:R-:W-:-:S06]  /*2640*/  IMAD.U32 R0, R0, 0x10000, RZ ;  /* 0x0001000000007824 */ /* 0x004fcc00078e00ff */
[----:B------:R-:W0:Y:S02]  /*2650*/  F2I.FTZ.TRUNC.NTZ R0, R0 ;  /* 0x0000000000007305 */ /* 0x000e24000021f100 */
[----:B0-----:R-:W-:Y:S01]  /*2660*/  PRMT R17, R0, 0x7610, R17 ;  /* 0x0000761000117816 */ /* 0x001fe20000000011 */
[----:B------:R-:W-:Y:S06]  /*2670*/  BRA `(.L_x_33425) ;  /* 0x0000000400ac7947 */ /* 0x000fec0003800000 */
.L_x_33432:
        /* <DEDUP_REMOVED lines=10> */
.L_x_33439:
        /* <DEDUP_REMOVED lines=21> */
.L_x_33443:
[----:B------:R-:W-:Y:S05]  /*2870*/  BSYNC.RECONVERGENT B1 ;  /* 0x0000000000017941 */ /* 0x000fea0003800200 */
.L_x_33442:
[----:B------:R-:W-:Y:S01]  /*2880*/  IMAD.SHL.U32 R0, R0, 0x100000, RZ ;  /* 0x0010000000007824 */ /* 0x000fe200078e00ff */
[----:B------:R-:W-:-:S04]  /*2890*/  LEA R3, R3, 0x3b800000, 0x17 ;  /* 0x3b80000003037811 */ /* 0x000fc800078eb8ff */
[----:B------:R-:W-:-:S07]  /*28a0*/  LOP3.LUT R0, R3, R0, R7, 0xfe, !PT ;  /* 0x0000000003007212 */ /* 0x000fce00078efe07 */
.L_x_33441:
[----:B------:R-:W-:Y:S05]  /*28b0*/  BSYNC.RECONVERGENT B0 ;  /* 0x0000000000007941 */ /* 0x000fea0003800200 */
.L_x_33440:
[----:B------:R-:W0:Y:S02]  /*28c0*/  F2I.FTZ.TRUNC.NTZ R0, R0 ;  /* 0x0000000000007305 */ /* 0x000e24000021f100 */
[----:B0-----:R-:W-:Y:S01]  /*28d0*/  PRMT R17, R0, 0x7610, R17 ;  /* 0x0000761000117816 */ /* 0x001fe20000000011 */
[----:B------:R-:W-:Y:S06]  /*28e0*/  BRA `(.L_x_33425) ;  /* 0x0000000400107947 */ /* 0x000fec0003800000 */
.L_x_33438:
        /* <DEDUP_REMOVED lines=21> */
.L_x_33447:
[----:B------:R-:W-:Y:S05]  /*2a40*/  BSYNC.RECONVERGENT B1 ;  /* 0x0000000000017941 */ /* 0x000fea0003800200 */
.L_x_33446:
[----:B------:R-:W-:Y:S01]  /*2a50*/  IMAD.SHL.U32 R0, R0, 0x200000, RZ ;  /* 0x0020000000007824 */ /* 0x000fe200078e00ff */
[----:B------:R-:W-:-:S04]  /*2a60*/  LEA R3, R3, 0x37800000, 0x17 ;  /* 0x3780000003037811 */ /* 0x000fc800078eb8ff */
[----:B------:R-:W-:-:S07]  /*2a70*/  LOP3.LUT R0, R3, R0, R7, 0xfe, !PT ;  /* 0x0000000003007212 */ /* 0x000fce00078efe07 */
.L_x_33445:
[----:B------:R-:W-:Y:S05]  /*2a80*/  BSYNC.RECONVERGENT B0 ;  /* 0x0000000000007941 */ /* 0x000fea0003800200 */
.L_x_33444:
[----:B------:R-:W0:Y:S02]  /*2a90*/  F2I.FTZ.TRUNC.NTZ R0, R0 ;  /* 0x0000000000007305 */ /* 0x000e24000021f100 */
[----:B0-----:R-:W-:Y:S01]  /*2aa0*/  PRMT R17, R0, 0x7610, R17 ;  /* 0x0000761000117816 */ /* 0x001fe20000000011 */
[----:B------:R-:W-:Y:S06]  /*2ab0*/  BRA `(.L_x_33425) ;  /* 0x00000000009c7947 */ /* 0x000fec0003800000 */
.L_x_33437:
        /* <DEDUP_REMOVED lines=14> */
.L_x_33451:
[----:B------:R-:W-:Y:S05]  /*2ba0*/  BSYNC.RECONVERGENT B0 ;  /* 0x0000000000007941 */ /* 0x000fea0003800200 */
.L_x_33450:
[----:B------:R-:W0:Y:S02]  /*2bb0*/  F2I.FTZ.TRUNC.NTZ R0, R0 ;  /* 0x0000000000007305 */ /* 0x000e24000021f100 */
[----:B0-----:R-:W-:Y:S01]  /*2bc0*/  PRMT R17, R0, 0x7610, R17 ;  /* 0x0000761000117816 */ /* 0x001fe20000000011 */
[----:B------:R-:W-:Y:S06]  /*2bd0*/  BRA `(.L_x_33425) ;  /* 0x0000000000547947 */ /* 0x000fec0003800000 */
.L_x_33424:
        /* <DEDUP_REMOVED lines=16> */
.L_x_33452:
[----:B------:R-:W-:Y:S01]  /*2ce0*/  PRMT R17, RZ, 0x7610, R17 ;  /* 0x00007610ff117816 */ /* 0x000fe20000000011 */
[----:B------:R-:W-:Y:S06]  /*2cf0*/  BRA `(.L_x_33425) ;  /* 0x00000000000c7947 */ /* 0x000fec0003800000 */
.L_x_33449:
[----:B------:R2:W5:Y:S01]  /*2d00*/  LDG.E.U8 R17, desc[UR36][R4.64] ;  /* 0x0000002404117981 */ /* 0x000562000c1e1100 */
[----:B------:R-:W-:Y:S05]  /*2d10*/  BRA `(.L_x_33425) ;  /* 0x0000000000047947 */ /* 0x000fea0003800000 */
.L_x_33448:
[----:B------:R1:W5:Y:S02]  /*2d20*/  LDG.E.U8 R17, desc[UR36][R4.64] ;  /* 0x0000002404117981 */ /* 0x000364000c1e1100 */
.L_x_33425:
[----:B------:R-:W-:-:S07]  /*2d30*/  VIADD R23, R23, 0x80 ;  /* 0x0000008017177836 */ /* 0x000fce0000000000 */
.L_x_33419:
[----:B------:R-:W-:Y:S05]  /*2d40*/  BSYNC.RECONVERGENT B6 ;  /* 0x0000000000067941 */ /* 0x000fea0003800200 */
.L_x_33418:
        /* <DEDUP_REMOVED lines=23> */
.L_x_33458:
[----:B------:R0:W5:Y:S01]  /*2ec0*/  LDG.E.U8 R18, desc[UR36][R4.64] ;  /* 0x0000002404127981 */ /* 0x000162000c1e1100 */
[----:B------:R-:W-:Y:S05]  /*2ed0*/  BRA `(.L_x_33454) ;  /* 0x0000000c004c7947 */ /* 0x000fea0003800000 */
.L_x_33457:
        /* <DEDUP_REMOVED lines=8> */
.L_x_33461:
[----:B------:R0:W5:Y:S01]  /*2f60*/  LDG.E.U8 R18, desc[UR36][R4.64] ;  /* 0x0000002404127981 */ /* 0x000162000c1e1100 */
[----:B------:R-:W-:Y:S05]  /*2f70*/  BRA `(.L_x_33454) ;  /* 0x0000000c00247947 */ /* 0x000fea0003800000 */
.L_x_33460:
[----:B------:R0:W5:Y:S01]  /*2f80*/  LDG.E.U16 R18, desc[UR36][R4.64] ;  /* 0x0000002404127981 */ /* 0x000162000c1e1500 */
[----:B------:R-:W-:Y:S05]  /*2f90*/  BRA `(.L_x_33454) ;  /* 0x0000000c001c7947 */ /* 0x000fea0003800000 */
.L_x_33456:
        /* <DEDUP_REMOVED lines=9> */
.L_x_33463:
[----:B------:R-:W2:Y:S02]  /*3030*/  LDG.E.U16 R0, desc[UR36][R4.64] ;  /* 0x0000002404007981 */ /* 0x000ea4000c1e1500 */
[----:B--2---:R-:W-:-:S06]  /*3040*/  HADD2.F32 R0, -RZ, R0.H0_H0 ;  /* 0x20000000ff007230 */ /* 0x004fcc0000004100 */
[----:B------:R-:W0:Y:S02]  /*3050*/  F2I.FTZ.TRUNC.NTZ R0, R0 ;  /* 0x0000000000007305 */ /* 0x000e24000021f100 */
[----:B0-----:R-:W-:Y:S01]  /*3060*/  PRMT R18, R0, 0x7610, R18 ;  /* 0x0000761000127816 */ /* 0x001fe20000000012 */
[----:B------:R-:W-:Y:S06]  /*3070*/  BRA `(.L_x_33454) ;  /* 0x0000000800e47947 */ /* 0x000fec0003800000 */
.L_x_33462:
        /* <DEDUP_REMOVED lines=9> */
.L_x_33465:
[----:B------:R-:W2:Y:S02]  /*3110*/  LDG.E.U16 R4, desc[UR36][R4.64] ;  /* 0x0000002404047981 */ /* 0x000ea4000c1e1500 */
[----:B--2---:R-:W-:-:S06]  /*3120*/  HADD2.F32 R0, -RZ, R4.H0_H0 ;  /* 0x20000004ff007230 */ /* 0x004fcc0000004100 */
[----:B------:R-:W0:Y:S02]  /*3130*/  F2I.FTZ.TRUNC.NTZ R0, R0 ;  /* 0x0000000000007305 */ /* 0x000e24000021f100 */
[----:B0-----:R-:W-:Y:S01]  /*3140*/  PRMT R18, R0, 0x7610, R18 ;  /* 0x0000761000127816 */ /* 0x001fe20000000012 */
[----:B------:R-:W-:Y:S06]  /*3150*/  BRA `(.L_x_33454) ;  /* 0x0000000800ac7947 */ /* 0x000fec0003800000 */
.L_x_33464:
[----:B------:R-:W2:Y:S02]  /*3160*/  LDG.E.64 R4, desc[UR36][R4.64] ;  /* 0x0000002404047981 */ /* 0x000ea4000c1e1b00 */
[----:B--2---:R0:W1:Y:S01]  /*3170*/  F2I.F64.TRUNC R18, R4 ;  /* 0x0000000400127311 */ /* 0x004062000030d100 */
[----:B------:R-:W-:Y:S05]  /*3180*/  BRA `(.L_x_33454) ;  /* 0x0000000800a07947 */ /* 0x000fea0003800000 */
.L_x_33455:
        /* <DEDUP_REMOVED lines=12> */
.L_x_33468:
[----:B------:R-:W2:Y:S02]  /*3250*/  LDG.E.64 R4, desc[UR36][R4.64] ;  /* 0x0000002404047981 */ /* 0x000ea4000c1e1b00 */
[----:B--2---:R0:W1:Y:S01]  /*3260*/  F2I.F64.TRUNC R18, R4 ;  /* 0x0000000400127311 */ /* 0x004062000030d100 */
[----:B------:R-:W-:Y:S05]  /*3270*/  BRA `(.L_x_33454) ;  /* 0x0000000800647947 */ /* 0x000fea0003800000 */
.L_x_33467:
        /* <DEDUP_REMOVED lines=27> */
.L_x_33470:
        /* <DEDUP_REMOVED lines=15> */
.L_x_33469:
[----:B------:R-:W2:Y:S02]  /*3520*/  LDG.E.U16 R0, desc[UR36][R4.64] ;  /* 0x0000002404007981 */ /* 0x000ea4000c1e1500 */
[----:B--2---:R-:W-:-:S06]  /*3530*/  IMAD.U32 R0, R0, 0x10000, RZ ;  /* 0x0001000000007824 */ /* 0x004fcc00078e00ff */
[----:B------:R-:W0:Y:S02]  /*3540*/  F2I.FTZ.TRUNC.NTZ R0, R0 ;  /* 0x0000000000007305 */ /* 0x000e24000021f100 */
[----:B0-----:R-:W-:Y:S01]  /*3550*/  PRMT R18, R0, 0x7610, R18 ;  /* 0x0000761000127816 */ /* 0x001fe20000000012 */
[----:B------:R-:W-:Y:S06]  /*3560*/  BRA `(.L_x_33454) ;  /* 0x0000000400a87947 */ /* 0x000fec0003800000 */
.L_x_33466:
        /* <DEDUP_REMOVED lines=10> */
.L_x_33473:
        /* <DEDUP_REMOVED lines=21> */
.L_x_33477:
[----:B------:R-:W-:Y:S05]  /*3760*/  BSYNC.RECONVERGENT B1 ;  /* 0x0000000000017941 */ /* 0x000fea0003800200 */
.L_x_33476:
[----:B------:R-:W-:Y:S01]  /*3770*/  IMAD.SHL.U32 R0, R0, 0x100000, RZ ;  /* 0x0010000000007824 */ /* 0x000fe200078e00ff */
[----:B------:R-:W-:-:S04]  /*3780*/  LEA R3, R3, 0x3b800000, 0x17 ;  /* 0x3b80000003037811 */ /* 0x000fc800078eb8ff */
[----:B------:R-:W-:-:S07]  /*3790*/  LOP3.LUT R0, R3, R0, R7, 0xfe, !PT ;  /* 0x0000000003007212 */ /* 0x000fce00078efe07 */
.L_x_33475:
[----:B------:R-:W-:Y:S05]  /*37a0*/  BSYNC.RECONVERGENT B0 ;  /* 0x0000000000007941 */ /* 0x000fea0003800200 */
.L_x_33474:
[----:B------:R-:W0:Y:S02]  /*37b0*/  F2I.FTZ.TRUNC.NTZ R0, R0 ;  /* 0x0000000000007305 */ /* 0x000e24000021f100 */
[----:B0-----:R-:W-:Y:S01]  /*37c0*/  PRMT R18, R0, 0x7610, R18 ;  /* 0x0000761000127816 */ /* 0x001fe20000000012 */
[----:B------:R-:W-:Y:S06]  /*37d0*/  BRA `(.L_x_33454) ;  /* 0x00000004000c7947 */ /* 0x000fec0003800000 */
.L_x_33472:
        /* <DEDUP_REMOVED lines=21> */
.L_x_33481:
[----:B------:R-:W-:Y:S05]  /*3930*/  BSYNC.RECONVERGENT B1 ;  /* 0x0000000000017941 */ /* 0x000fea0003800200 */
.L_x_33480:
[----:B------:R-:W-:Y:S01]  /*3940*/  IMAD.SHL.U32 R0, R0, 0x200000, RZ ;  /* 0x0020000000007824 */ /* 0x000fe200078e00ff */
[----:B------:R-:W-:-:S04]  /*3950*/  LEA R3, R3, 0x37800000, 0x17 ;  /* 0x3780000003037811 */ /* 0x000fc800078eb8ff */
[----:B------:R-:W-:-:S07]  /*3960*/  LOP3.LUT R0, R3, R0, R7, 0xfe, !PT ;  /* 0x0000000003007212 */ /* 0x000fce00078efe07 */
.L_x_33479:
[----:B------:R-:W-:Y:S05]  /*3970*/  BSYNC.RECONVERGENT B0 ;  /* 0x0000000000007941 */ /* 0x000fea0003800200 */
.L_x_33478:
[----:B------:R-:W0:Y:S02]  /*3980*/  F2I.FTZ.TRUNC.NTZ R0, R0 ;  /* 0x0000000000007305 */ /* 0x000e24000021f100 */
[----:B0-----:R-:W-:Y:S01]  /*3990*/  PRMT R18, R0, 0x7610, R18 ;  /* 0x0000761000127816 */ /* 0x001fe20000000012 */
[----:B------:R-:W-:Y:S06]  /*39a0*/  BRA `(.L_x_33454) ;  /* 0x0000000000987947 */ /* 0x000fec0003800000 */
.L_x_33471:
        /* <DEDUP_REMOVED lines=14> */
.L_x_33485:
[----:B------:R-:W-:Y:S05]  /*3a90*/  BSYNC.RECONVERGENT B0 ;  /* 0x0000000000007941 */ /* 0x000fea0003800200 */
.L_x_33484:
[----:B------:R-:W0:Y:S02]  /*3aa0*/  F2I.FTZ.TRUNC.NTZ R0, R0 ;  /* 0x0000000000007305 */ /* 0x000e24000021f100 */
[----:B0-----:R-:W-:Y:S01]  /*3ab0*/  PRMT R18, R0, 0x7610, R18 ;  /* 0x0000761000127816 */ /* 0x001fe20000000012 */
[----:B------:R-:W-:Y:S06]  /*3ac0*/  BRA `(.L_x_33454) ;  /* 0x0000000000507947 */ /* 0x000fec0003800000 */
.L_x_33459:
        /* <DEDUP_REMOVED lines=16> */
.L_x_33486:
[----:B------:R-:W-:Y:S05]  /*3bd0*/  BRA `(.L_x_33454) ;  /* 0x00000000000c7947 */ /* 0x000fea0003800000 */
.L_x_33483:
[----:B------:R0:W5:Y:S01]  /*3be0*/  LDG.E.U8 R18, desc[UR36][R4.64] ;  /* 0x0000002404127981 */ /* 0x000162000c1e1100 */
[----:B------:R-:W-:Y:S05]  /*3bf0*/  BRA `(.L_x_33454) ;  /* 0x0000000000047947 */ /* 0x000fea0003800000 */
.L_x_33482:
[----:B------:R0:W5:Y:S02]  /*3c00*/  LDG.E.U8 R18, desc[UR36][R4.64] ;  /* 0x0000002404127981 */ /* 0x000164000c1e1100 */
.L_x_33454:
[----:B------:R-:W-:Y:S05]  /*3c10*/  BSYNC.RECONVERGENT B6 ;  /* 0x0000000000067941 */ /* 0x000fea0003800200 */
.L_x_33453:
[----:B------:R-:W0:Y:S01]  /*3c20*/  LDC.U8 R0, c[0x0][0x385] ;  /* 0x0000e140ff007b82 */ /* 0x000e220000000000 */
[----:B------:R-:W-:Y:S01]  /*3c30*/  ISETP.GE.AND P0, PT, R25, R16, PT ;  /* 0x000000101900720c */ /* 0x000fe20003f06270 */
[----:B------:R-:W-:-:S12]  /*3c40*/  BSSY.RECONVERGENT B0, `(.L_x_33487) ;  /* 0x000001c000007945 */ /* 0x000fd80003800200 */
[----:B------:R-:W-:Y:S05]  /*3c50*/  @P0 BRA `(.L_x_33488) ;  /* 0x0000000000680947 */ /* 0x000fea0003800000 */
[----:B01---5:R-:W-:-:S04]  /*3c60*/  LOP3.LUT R3, R22, R0, RZ, 0x3c, !PT ;  /* 0x0000000016037212 */ /* 0x023fc800078e3cff */
[----:B------:R-:W-:-:S04]  /*3c70*/  PRMT R3, R3, 0x8880, RZ ;  /* 0x0000888003037816 */ /* 0x000fc800000000ff */
[----:B------:R-:W-:-:S13]  /*3c80*/  ISETP.GT.AND P0, PT, R3, -0x1, PT ;  /* 0xffffffff0300780c */ /* 0x000fda0003f04270 */
[----:B------:R-:W-:Y:S05]  /*3c90*/  @P0 BRA `(.L_x_33489) ;  /* 0x0000000000440947 */ /* 0x000fea0003800000 */
[C---:B------:R-:W-:Y:S02]  /*3ca0*/  PRMT R3, R22.reuse, 0x8880, RZ ;  /* 0x0000888016037816 */ /* 0x040fe400000000ff */
[----:B------:R-:W-:Y:S02]  /*3cb0*/  PRMT R6, R22, 0x8880, RZ ;  /* 0x0000888016067816 */ /* 0x000fe400000000ff */
[----:B--234-:R-:W-:Y:S02]  /*3cc0*/  PRMT R5, R0, 0x8880, RZ ;  /* 0x0000888000057816 */ /* 0x01cfe400000000ff */
[----:B------:R-:W-:Y:S02]  /*3cd0*/  PRMT R3, R3, 0x7710, RZ ;  /* 0x0000771003037816 */ /* 0x000fe400000000ff */
[----:B------:R-:W-:-:S07]  /*3ce0*/  MOV R4, 0x3d00 ;  /* 0x00003d0000047802 */ /* 0x000fce0000000f00 */
[----:B------:R-:W-:Y:S05]  /*3cf0*/  CALL.REL.NOINC `($__internal_50_$__cuda_sm20_div_s16) ;  /* 0x0000004400bc7944 */ /* 0x000fea0003c00000 */
        /* <DEDUP_REMOVED lines=11> */
.L_x_33489:
[----:B------:R-:W-:Y:S02]  /*3db0*/  PRMT R6, R22, 0x8880, RZ ;  /* 0x0000888016067816 */ /* 0x000fe400000000ff */
[----:B--234-:R-:W-:Y:S02]  /*3dc0*/  PRMT R5, R0, 0x8880, RZ ;  /* 0x0000888000057816 */ /* 0x01cfe400000000ff */
[----:B------:R-:W-:-:S07]  /*3dd0*/  MOV R4, 0x3df0 ;  /* 0x00003df000047802 */ /* 0x000fce0000000f00 */
[----:B------:R-:W-:Y:S05]  /*3de0*/  CALL.REL.NOINC `($__internal_50_$__cuda_sm20_div_s16) ;  /* 0x0000004400807944 */ /* 0x000fea0003c00000 */
[----:B------:R-:W-:-:S07]  /*3df0*/  PRMT R3, R6, 0x7610, R3 ;  /* 0x0000761006037816 */ /* 0x000fce0000000003 */
.L_x_33488:
[----:B------:R-:W-:Y:S05]  /*3e00*/  BSYNC.RECONVERGENT B0 ;  /* 0x0000000000007941 */ /* 0x000fea0003800200 */
.L_x_33487:
[----:B------:R-:W-:Y:S01]  /*3e10*/  VIADD R23, R25, 0x80 ;  /* 0x0000008019177836 */ /* 0x000fe20000000000 */
[----:B------:R-:W-:Y:S04]  /*3e20*/  BSSY.RECONVERGENT B0, `(.L_x_33490) ;  /* 0x000001d000007945 */ /* 0x000fe80003800200 */
[----:B------:R-:W-:-:S13]  /*3e30*/  ISETP.GE.AND P0, PT, R23, R16, PT ;  /* 0x000000101700720c */ /* 0x000fda0003f06270 */
[----:B------:R-:W-:Y:S05]  /*3e40*/  @P0 BRA `(.L_x_33491) ;  /* 0x0000000000680947 */ /* 0x000fea0003800000 */
[----:B012345:R-:W-:-:S04]  /*3e50*/  LOP3.LUT R4, R19, R0, RZ, 0x3c, !PT ;  /* 0x0000000013047212 */ /* 0x03ffc800078e3cff */
        /* <DEDUP_REMOVED lines=8> */
[----:B------:R-:W-:Y:S05]  /*3ee0*/  CALL.REL.NOINC `($__internal_50_$__cuda_sm20_div_s16) ;  /* 0x0000004400407944 */ /* 0x000fea0003c00000 */
        /* <DEDUP_REMOVED lines=11> */
.L_x_33492:
[----:B------:R-:W-:Y:S02]  /*3fa0*/  PRMT R6, R19, 0x8880, RZ ;  /* 0x0000888013067816 */ /* 0x000fe400000000ff */
[----:B------:R-:W-:Y:S02]  /*3fb0*/  PRMT R5, R0, 0x8880, RZ ;  /* 0x0000888000057816 */ /* 0x000fe400000000ff */
[----:B------:R-:W-:-:S07]  /*3fc0*/  MOV R4, 0x3fe0 ;  /* 0x00003fe000047802 */ /* 0x000fce0000000f00 */
[----:B------:R-:W-:Y:S05]  /*3fd0*/  CALL.REL.NOINC `($__internal_50_$__cuda_sm20_div_s16) ;  /* 0x0000004400047944 */ /* 0x000fea0003c00000 */
[----:B------:R-:W-:-:S07]  /*3fe0*/  PRMT R22, R6, 0x7610, R22 ;  /* 0x0000761006167816 */ /* 0x000fce0000000016 */
.L_x_33491:
[----:B------:R-:W-:Y:S05]  /*3ff0*/  BSYNC.RECONVERGENT B0 ;  /* 0x0000000000007941 */ /* 0x000fea0003800200 */
.L_x_33490:
[----:B01234-:R-:W-:Y:S01]  /*4000*/  VIADD R5, R25, 0x100 ;  /* 0x0000010019057836 */ /* 0x01ffe20000000000 */
        /* <DEDUP_REMOVED lines=24> */
.L_x_33495:
[----:B------:R-:W-:Y:S02]  /*4190*/  PRMT R6, R17, 0x8880, RZ ;  /* 0x0000888011067816 */ /* 0x000fe400000000ff */
[----:B------:R-:W-:Y:S02]  /*41a0*/  PRMT R5, R0, 0x8880, RZ ;  /* 0x0000888000057816 */ /* 0x000fe400000000ff */
[----:B------:R-:W-:-:S07]  /*41b0*/  MOV R4, 0x41d0 ;  /* 0x000041d000047802 */ /* 0x000fce0000000f00 */
[----:B------:R-:W-:Y:S05]  /*41c0*/  CALL.REL.NOINC `($__internal_50_$__cuda_sm20_div_s16) ;  /* 0x0000004000887944 */ /* 0x000fea0003c00000 */
[----:B------:R-:W-:-:S07]  /*41d0*/  PRMT R17, R6, 0x7610, R17 ;  /* 0x0000761006117816 */ /* 0x000fce0000000011 */
.L_x_33494:
[----:B------:R-:W-:Y:S05]  /*41e0*/  BSYNC.RECONVERGENT B0 ;  /* 0x0000000000007941 */ /* 0x000fea0003800200 */
.L_x_33493:
        /* <DEDUP_REMOVED lines=25> */
.L_x_33498:
[----:B------:R-:W-:Y:S02]  /*4380*/  PRMT R6, R18, 0x8880, RZ ;  /* 0x0000888012067816 */ /* 0x000fe400000000ff */
[----:B------:R-:W-:Y:S02]  /*4390*/  PRMT R5, R0, 0x8880, RZ ;  /* 0x0000888000057816 */ /* 0x000fe400000000ff */
[----:B------:R-:W-:-:S07]  /*43a0*/  MOV R4, 0x43c0 ;  /* 0x000043c000047802 */ /* 0x000fce0000000f00 */
[----:B------:R-:W-:Y:S05]  /*43b0*/  CALL.REL.NOINC `($__internal_50_$__cuda_sm20_div_s16) ;  /* 0x00000040000c7944 */ /* 0x000fea0003c00000 */
[----:B------:R-:W-:-:S07]  /*43c0*/  PRMT R18, R6, 0x7610, R18 ;  /* 0x0000761006127816 */ /* 0x000fce0000000012 */
.L_x_33497:
[----:B------:R-:W-:Y:S05]  /*43d0*/  BSYNC.RECONVERGENT B0 ;  /* 0x0000000000007941 */ /* 0x000fea0003800200 */
.L_x_33496:
        /* <DEDUP_REMOVED lines=26> */
.L_x_33505:
[----:B------:R4:W-:Y:S01]  /*4580*/  STG.E.U8 desc[UR36][R8.64], R3 ;  /* 0x0000000308007986 */ /* 0x0009e2000c101124 */
[----:B------:R-:W-:Y:S01]  /*4590*/  IMAD.MOV.U32 R25, RZ, RZ, R23 ;  /* 0x000000ffff197224 */ /* 0x000fe200078e0017 */
[----:B------:R-:W-:Y:S06]  /*45a0*/  BRA `(.L_x_33507) ;  /* 0x0000000c00d87947 */ /* 0x000fec0003800000 */
.L_x_33504:
        /* <DEDUP_REMOVED lines=13> */
.L_x_33509:
[----:B------:R-:W-:Y:S01]  /*4680*/  LOP3.LUT R3, R3, 0xffff, RZ, 0xc0, !PT ;  /* 0x0000ffff03037812 */ /* 0x000fe200078ec0ff */
[----:B------:R-:W-:-:S03]  /*4690*/  IMAD.MOV.U32 R25, RZ, RZ, R23 ;  /* 0x000000ffff197224 */ /* 0x000fc600078e0017 */
[----:B------:R-:W-:-:S05]  /*46a0*/  PRMT R3, R3, 0x8880, RZ ;  /* 0x0000888003037816 */ /* 0x000fca00000000ff */
[----:B------:R2:W-:Y:S01]  /*46b0*/  STG.E desc[UR36][R8.64], R3 ;  /* 0x0000000308007986 */ /* 0x0005e2000c101924 */
[----:B------:R-:W-:Y:S05]  /*46c0*/  BRA `(.L_x_33507) ;  /* 0x0000000c00907947 */ /* 0x000fea0003800000 */
.L_x_33508:
[----:B------:R-:W-:Y:S01]  /*46d0*/  PRMT R3, R3, 0x8880, RZ ;  /* 0x0000888003037816 */ /* 0x000fe200000000ff */
[----:B------:R-:W-:-:S03]  /*46e0*/  IMAD.MOV.U32 R25, RZ, RZ, R23 ;  /* 0x000000ffff197224 */ /* 0x000fc600078e0017 */
[----:B------:R-:W-:-:S05]  /*46f0*/  PRMT R3, R3, 0x7710, RZ ;  /* 0x0000771003037816 */ /* 0x000fca00000000ff */
[----:B------:R0:W-:Y:S01]  /*4700*/  STG.E.U16 desc[UR36][R8.64], R3 ;  /* 0x0000000308007986 */ /* 0x0001e2000c101524 */
[----:B------:R-:W-:Y:S05]  /*4710*/  BRA `(.L_x_33507) ;  /* 0x0000000c007c7947 */ /* 0x000fea0003800000 */
.L_x_33503:
        /* <DEDUP_REMOVED lines=10> */
.L_x_33511:
[----:B------:R-:W0:Y:S01]  /*47c0*/  I2F.S8 R0, R3 ;  /* 0x0000000300007306 */ /* 0x000e220000001400 */
[----:B------:R-:W-:Y:S01]  /*47d0*/  IMAD.MOV.U32 R25, RZ, RZ, R23 ;  /* 0x000000ffff197224 */ /* 0x000fe200078e0017 */
[----:B0-----:R-:W-:-:S05]  /*47e0*/  F2FP.F16.F32.PACK_AB R0, RZ, R0 ;  /* 0x00000000ff00723e */ /* 0x001fca00000000ff */
[----:B------:R0:W-:Y:S01]  /*47f0*/  STG.E.U16 desc[UR36][R8.64], R0 ;  /* 0x0000000008007986 */ /* 0x0001e2000c101524 */
[----:B------:R-:W-:Y:S05]  /*4800*/  BRA `(.L_x_33507) ;  /* 0x0000000c00407947 */ /* 0x000fea0003800000 */
.L_x_33510:
        /* <DEDUP_REMOVED lines=11> */
.L_x_33513:
[----:B------:R-:W0:Y:S01]  /*48c0*/  I2F.S8 R3, R3 ;  /* 0x0000000300037306 */ /* 0x000e220000001400 */
[----:B------:R-:W-:Y:S01]  /*48d0*/  IMAD.MOV.U32 R25, RZ, RZ, R23 ;  /* 0x000000ffff197224 */ /* 0x000fe200078e0017 */
[----:B0-----:R-:W-:-:S04]  /*48e0*/  F2FP.F16.F32.PACK_AB R3, RZ, R3 ;  /* 0x00000003ff03723e */ /* 0x001fc800000000ff */
[----:B------:R-:W-:-:S05]  /*48f0*/  PRMT R3, R3, 0x5410, RZ ;  /* 0x0000541003037816 */ /* 0x000fca00000000ff */
[----:B------:R0:W-:Y:S01]  /*4900*/  STG.E desc[UR36][R8.64], R3 ;  /* 0x0000000308007986 */ /* 0x0001e2000c101924 */
[----:B------:R-:W-:Y:S05]  /*4910*/  BRA `(.L_x_33507) ;  /* 0x0000000800fc7947 */ /* 0x000fea0003800000 */
.L_x_33512:
[----:B------:R-:W-:Y:S01]  /*4920*/  PRMT R4, R3, 0x8880, RZ ;  /* 0x0000888003047816 */ /* 0x000fe200000000ff */
[----:B------:R-:W-:-:S03]  /*4930*/  IMAD.MOV.U32 R25, RZ, RZ, R23 ;  /* 0x000000ffff197224 */ /* 0x000fc600078e0017 */
[----:B------:R-:W-:-:S06]  /*4940*/  PRMT R4, R4, 0x7710, RZ ;  /* 0x0000771004047816 */ /* 0x000fcc00000000ff */
[----:B------:R-:W0:Y:S02]  /*4950*/  I2F.F64.S16 R4, R4 ;  /* 0x0000000400047312 */ /* 0x000e240000101c00 */
[----:B0-----:R0:W-:Y:S01]  /*4960*/  STG.E.64 desc[UR36][R8.64], R4 ;  /* 0x0000000408007986 */ /* 0x0011e2000c101b24 */
[----:B------:R-:W-:Y:S05]  /*4970*/  BRA `(.L_x_33507) ;  /* 0x0000000800e47947 */ /* 0x000fea0003800000 */
.L_x_33502:
        /* <DEDUP_REMOVED lines=13> */
.L_x_33516:
[----:B------:R-:W-:Y:S02]  /*4a50*/  PRMT R4, R3, 0x8880, RZ ;  /* 0x0000888003047816 */ /* 0x000fe400000000ff */
[----:B------:R-:W-:Y:S01]  /*4a60*/  CS2R R6, SRZ ;  /* 0x0000000000067805 */ /* 0x000fe2000001ff00 */
[----:B------:R-:W-:Y:S01]  /*4a70*/  IMAD.MOV.U32 R25, RZ, RZ, R23 ;  /* 0x000000ffff197224 */ /* 0x000fe200078e0017 */
[----:B------:R-:W-:-:S06]  /*4a80*/  PRMT R4, R4, 0x7710, RZ ;  /* 0x0000771004047816 */ /* 0x000fcc00000000ff */
[----:B------:R-:W0:Y:S02]  /*4a90*/  I2F.F64.S16 R4, R4 ;  /* 0x0000000400047312 */ /* 0x000e240000101c00 */
[----:B0-----:R0:W-:Y:S01]  /*4aa0*/  STG.E.128 desc[UR36][R8.64], R4 ;  /* 0x0000000408007986 */ /* 0x0011e2000c101d24 */
[----:B------:R-:W-:Y:S05]  /*4ab0*/  BRA `(.L_x_33507) ;  /* 0x0000000800947947 */ /* 0x000fea0003800000 */
.L_x_33515:
        /* <DEDUP_REMOVED lines=19> */
.L_x_33520:
[----:B------:R-:W-:Y:S05]  /*4bf0*/  BSYNC.RECONVERGENT B0 ;  /* 0x0000000000007941 */ /* 0x000fea0003800200 */
.L_x_33519:
[----:B------:R-:W-:Y:S01]  /*4c00*/  LOP3.LUT R5, R0, 0x80, R5, 0xf8, !PT ;  /* 0x0000008000057812 */ /* 0x000fe200078ef805 */
[----:B------:R-:W-:-:S04]  /*4c10*/  IMAD.MOV.U32 R25, RZ, RZ, R23 ;  /* 0x000000ffff197224 */ /* 0x000fc800078e0017 */
[----:B------:R0:W-:Y:S01]  /*4c20*/  STG.E.U8 desc[UR36][R8.64], R5 ;  /* 0x0000000508007986 */ /* 0x0001e2000c101124 */
[----:B------:R-:W-:Y:S05]  /*4c30*/  BRA `(.L_x_33507) ;  /* 0x0000000800347947 */ /* 0x000fea0003800000 */
.L_x_33518:
        /* <DEDUP_REMOVED lines=15> */
.L_x_33522:
[----:B------:R-:W-:Y:S05]  /*4d30*/  BSYNC.RECONVERGENT B0 ;  /* 0x0000000000007941 */ /* 0x000fea0003800200 */
.L_x_33521:
[----:B------:R-:W-:Y:S01]  /*4d40*/  LOP3.LUT R5, R0, 0x80, R5, 0xf8, !PT ;  /* 0x0000008000057812 */ /* 0x000fe200078ef805 */
[----:B------:R-:W-:-:S04]  /*4d50*/  IMAD.MOV.U32 R25, RZ, RZ, R23 ;  /* 0x000000ffff197224 */ /* 0x000fc800078e0017 */
[----:B------:R0:W-:Y:S01]  /*4d60*/  STG.E.U8 desc[UR36][R8.64], R5 ;  /* 0x0000000508007986 */ /* 0x0001e2000c101124 */
[----:B------:R-:W-:Y:S05]  /*4d70*/  BRA `(.L_x_33507) ;  /* 0x0000000400e47947 */ /* 0x000fea0003800000 */
.L_x_33517:
[----:B------:R-:W0:Y:S01]  /*4d80*/  I2F.S8 R0, R3 ;  /* 0x0000000300007306 */ /* 0x000e220000001400 */
[----:B------:R-:W-:Y:S01]  /*4d90*/  IMAD.MOV.U32 R25, RZ, RZ, R23 ;  /* 0x000000ffff197224 */ /* 0x000fe200078e0017 */
[----:B0-----:R-:W-:-:S05]  /*4da0*/  F2FP.BF16.F32.PACK_AB R0, RZ, R0 ;  /* 0x00000000ff00723e */ /* 0x001fca00000010ff */
[----:B------:R0:W-:Y:S01]  /*4db0*/  STG.E.U16 desc[UR36][R8.64], R0 ;  /* 0x0000000008007986 */ /* 0x0001e2000c101524 */
[----:B------:R-:W-:Y:S05]  /*4dc0*/  BRA `(.L_x_33507) ;  /* 0x0000000400d07947 */ /* 0x000fea0003800000 */
.L_x_33514:
        /* <DEDUP_REMOVED lines=13> */
.L_x_33525:
        /* <DEDUP_REMOVED lines=13> */
.L_x_33528:
[----:B------:R-:W-:-:S04]  /*4f70*/  SHF.R.U32.HI R0, RZ, 0x14, R3 ;  /* 0x00000014ff007819 */ /* 0x000fc80000011603 */
[----:B------:R-:W-:-:S04]  /*4f80*/  LOP3.LUT R0, R0, 0x1, RZ, 0xc0, !PT ;  /* 0x0000000100007812 */ /* 0x000fc800078ec0ff */
[----:B------:R-:W-:-:S04]  /*4f90*/  IADD3 R0, PT, PT, R3, 0x487ffff, R0 ;  /* 0x0487ffff03007810 */ /* 0x000fc80007ffe000 */
[----:B------:R-:W-:-:S04]  /*4fa0*/  SHF.R.U32.HI R0, RZ, 0x14, R0 ;  /* 0x00000014ff007819 */ /* 0x000fc80000011600 */
[----:B------:R-:W-:-:S07]  /*4fb0*/  LOP3.LUT R0, R0, 0xff, RZ, 0xc0, !PT ;  /* 0x000000ff00007812 */ /* 0x000fce00078ec0ff */
.L_x_33529:
[----:B------:R-:W-:-:S04]  /*4fc0*/  SHF.R.U32.HI R3, RZ, 0x18, R3 ;  /* 0x00000018ff037819 */ /* 0x000fc80000011603 */
[----:B------:R-:W-:-:S04]  /*4fd0*/  LOP3.LUT R0, R0, 0x80, R3, 0xf8, !PT ;  /* 0x0000008000007812 */ /* 0x000fc800078ef803 */
[----:B------:R-:W-:-:S07]  /*4fe0*/  PRMT R4, R0, 0x7610, R4 ;  /* 0x0000761000047816 */ /* 0x000fce0000000004 */
.L_x_33527:
[----:B------:R-:W-:Y:S05]  /*4ff0*/  BSYNC.RECONVERGENT B0 ;  /* 0x0000000000007941 */ /* 0x000fea0003800200 */
.L_x_33526:
[----:B------:R0:W-:Y:S01]  /*5000*/  STG.E.U8 desc[UR36][R8.64], R4 ;  /* 0x0000000408007986 */ /* 0x0001e2000c101124 */
[----:B------:R-:W-:Y:S01]  /*5010*/  IMAD.MOV.U32 R25, RZ, RZ, R23 ;  /* 0x000000ffff197224 */ /* 0x000fe200078e0017 */
[----:B------:R-:W-:Y:S06]  /*5020*/  BRA `(.L_x_33507) ;  /* 0x0000000400387947 */ /* 0x000fec0003800000 */
.L_x_33524:
        /* <DEDUP_REMOVED lines=13> */
.L_x_33532:
[----:B------:R-:W-:-:S04]  /*5100*/  SHF.R.U32.HI R0, RZ, 0x15, R3 ;  /* 0x00000015ff007819 */ /* 0x000fc80000011603 */
[----:B------:R-:W-:-:S04]  /*5110*/  LOP3.LUT R0, R0, 0x1, RZ, 0xc0, !PT ;  /* 0x0000000100007812 */ /* 0x000fc800078ec0ff */
[----:B------:R-:W-:-:S04]  /*5120*/  IADD3 R0, PT, PT, R3, 0x88fffff, R0 ;  /* 0x088fffff03007810 */ /* 0x000fc80007ffe000 */
[----:B------:R-:W-:-:S04]  /*5130*/  SHF.R.U32.HI R0, RZ, 0x15, R0 ;  /* 0x00000015ff007819 */ /* 0x000fc80000011600 */
[----:B------:R-:W-:-:S07]  /*5140*/  LOP3.LUT R0, R0, 0xff, RZ, 0xc0, !PT ;  /* 0x000000ff00007812 */ /* 0x000fce00078ec0ff */
.L_x_33533:
[----:B------:R-:W-:-:S04]  /*5150*/  SHF.R.U32.HI R3, RZ, 0x18, R3 ;  /* 0x00000018ff037819 */ /* 0x000fc80000011603 */
[----:B------:R-:W-:-:S04]  /*5160*/  LOP3.LUT R0, R0, 0x80, R3, 0xf8, !PT ;  /* 0x0000008000007812 */ /* 0x000fc800078ef803 */
[----:B------:R-:W-:-:S07]  /*5170*/  PRMT R4, R0, 0x7610, R4 ;  /* 0x0000761000047816 */ /* 0x000fce0000000004 */
.L_x_33531:
[----:B------:R-:W-:Y:S05]  /*5180*/  BSYNC.RECONVERGENT B0 ;  /* 0x0000000000007941 */ /* 0x000fea0003800200 */
.L_x_33530:
[----:B------:R0:W-:Y:S01]  /*5190*/  STG.E.U8 desc[UR36][R8.64], R4 ;  /* 0x0000000408007986 */ /* 0x0001e2000c101124 */
[----:B------:R-:W-:Y:S01]  /*51a0*/  IMAD.MOV.U32 R25, RZ, RZ, R23 ;  /* 0x000000ffff197224 */ /* 0x000fe200078e0017 */
[----:B------:R-:W-:Y:S06]  /*51b0*/  BRA `(.L_x_33507) ;  /* 0x0000000000d47947 */ /* 0x000fec0003800000 */
.L_x_33523:
[----:B------:R-:W-:-:S13]  /*51c0*/  ISETP.NE.AND P0, PT, R0, 0x1c, PT ;  /* 0x0000001c0000780c */ /* 0x000fda0003f05270 */
[----:B------:R-:W-:Y:S05]  /*51d0*/  @!P0 BRA `(.L_x_33534) ;  /* 0x0000000000bc8947 */ /* 0x000fea0003800000 */
[----:B------:R-:W-:-:S13]  /*51e0*/  ISETP.NE.AND P0, PT, R0, 0x1d, PT ;  /* 0x0000001d0000780c */ /* 0x000fda0003f05270 */
[----:B------:R-:W-:Y:S05]  /*51f0*/  @!P0 BRA `(.L_x_33535) ;  /* 0x0000000000988947 */ /* 0x000fea0003800000 */
[----:B------:R-:W-:-:S13]  /*5200*/  ISETP.NE.AND P0, PT, R0, 0x2c, PT ;  /* 0x0000002c0000780c */ /* 0x000fda0003f05270 */
[----:B------:R-:W-:Y:S05]  /*5210*/  @!P0 BRA `(.L_x_33536) ;  /* 0x0000000000488947 */ /* 0x000fea0003800000 */
.L_x_33506:
        /* <DEDUP_REMOVED lines=16> */
.L_x_33537:
[----:B------:R-:W-:Y:S01]  /*5320*/  IMAD.MOV.U32 R25, RZ, RZ, R23 ;  /* 0x000000ffff197224 */ /* 0x000fe200078e0017 */
[----:B------:R-:W-:Y:S06]  /*5330*/  BRA `(.L_x_33507) ;  /* 0x0000000000747947 */ /* 0x000fec0003800000 */
.L_x_33536:
        /* <DEDUP_REMOVED lines=18> */
.L_x_33535:
[----:B------:R-:W-:Y:S01]  /*5460*/  LOP3.LUT R3, R3, 0xffff, RZ, 0xc0, !PT ;  /* 0x0000ffff03037812 */ /* 0x000fe200078ec0ff */
[----:B------:R-:W-:-:S03]  /*5470*/  IMAD.MOV.U32 R25, RZ, RZ, R23 ;  /* 0x000000ffff197224 */ /* 0x000fc600078e0017 */
[----:B------:R-:W-:-:S05]  /*5480*/  PRMT R3, R3, 0x8880, RZ ;  /* 0x0000888003037816 */ /* 0x000fca00000000ff */
[----:B------:R-:W-:-:S05]  /*5490*/  IMAD.MOV.U32 R4, RZ, RZ, R3 ;  /* 0x000000ffff047224 */ /* 0x000fca00078e0003 */
[----:B------:R-:W-:-:S05]  /*54a0*/  SHF.R.S32.HI R5, RZ, 0x1f, R4 ;  /* 0x0000001fff057819 */ /* 0x000fca0000011404 */
[----:B------:R0:W-:Y:S01]  /*54b0*/  STG.E.64 desc[UR36][R8.64], R4 ;  /* 0x0000000408007986 */ /* 0x0001e2000c101b24 */
[----:B------:R-:W-:Y:S05]  /*54c0*/  BRA `(.L_x_33507) ;  /* 0x0000000000107947 */ /* 0x000fea0003800000 */
.L_x_33534:
[----:B------:R-:W-:Y:S01]  /*54d0*/  LOP3.LUT R3, R3, 0xffff, RZ, 0xc0, !PT ;  /* 0x0000ffff03037812 */ /* 0x000fe200078ec0ff */
[----:B------:R-:W-:-:S03]  /*54e0*/  IMAD.MOV.U32 R25, RZ, RZ, R23 ;  /* 0x000000ffff197224 */ /* 0x000fc600078e0017 */
[----:B------:R-:W-:-:S05]  /*54f0*/  PRMT R3, R3, 0x8880, RZ ;  /* 0x0000888003037816 */ /* 0x000fca00000000ff */
[----:B------:R0:W-:Y:S02]  /*5500*/  STG.E desc[UR36][R8.64], R3 ;  /* 0x0000000308007986 */ /* 0x0001e4000c101924 */
.L_x_33507:
        /* <DEDUP_REMOVED lines=23> */
.L_x_33542:
[----:B------:R0:W-:Y:S01]  /*5680*/  STG.E.U8 desc[UR36][R8.64], R22 ;  /* 0x0000001608007986 */ /* 0x0001e2000c101124 */
[----:B------:R-:W-:Y:S05]  /*5690*/  BRA `(.L_x_33544) ;  /* 0x0000000c00807947 */ /* 0x000fea0003800000 */
.L_x_33541:
        /* <DEDUP_REMOVED lines=12> */
.L_x_33546:
[----:B------:R-:W-:-:S04]  /*5760*/  LOP3.LUT R22, R22, 0xffff, RZ, 0xc0, !PT ;  /* 0x0000ffff16167812 */ /* 0x000fc800078ec0ff */
[----:B------:R-:W-:-:S05]  /*5770*/  PRMT R3, R22, 0x8880, RZ ;  /* 0x0000888016037816 */ /* 0x000fca00000000ff */
[----:B------:R0:W-:Y:S01]  /*5780*/  STG.E desc[UR36][R8.64], R3 ;  /* 0x0000000308007986 */ /* 0x0001e2000c101924 */
[----:B------:R-:W-:Y:S05]  /*5790*/  BRA `(.L_x_33544) ;  /* 0x0000000c00407947 */ /* 0x000fea0003800000 */
.L_x_33545:
[----:B------:R-:W-:-:S04]  /*57a0*/  PRMT R3, R22, 0x8880, RZ ;  /* 0x0000888016037816 */ /* 0x000fc800000000ff */
[----:B------:R-:W-:-:S05]  /*57b0*/  PRMT R3, R3, 0x7710, RZ ;  /* 0x0000771003037816 */ /* 0x000fca00000000ff */
[----:B------:R0:W-:Y:S01]  /*57c0*/  STG.E.U16 desc[UR36][R8.64], R3 ;  /* 0x0000000308007986 */ /* 0x0001e2000c101524 */
[----:B------:R-:W-:Y:S05]  /*57d0*/  BRA `(.L_x_33544) ;  /* 0x0000000c00307947 */ /* 0x000fea0003800000 */
.L_x_33540:
        /* <DEDUP_REMOVED lines=9> */
.L_x_33548:
[----:B------:R-:W0:Y:S02]  /*5870*/  I2F.S8 R0, R22 ;  /* 0x0000001600007306 */ /* 0x000e240000001400 */
[----:B0-----:R-:W-:-:S05]  /*5880*/  F2FP.F16.F32.PACK_AB R0, RZ, R0 ;  /* 0x00000000ff00723e */ /* 0x001fca00000000ff */
[----:B------:R0:W-:Y:S01]  /*5890*/  STG.E.U16 desc[UR36][R8.64], R0 ;  /* 0x0000000008007986 */ /* 0x0001e2000c101524 */
[----:B------:R-:W-:Y:S05]  /*58a0*/  BRA `(.L_x_33544) ;  /* 0x0000000800fc7947 */ /* 0x000fea0003800000 */
.L_x_33547:
        /* <DEDUP_REMOVED lines=10> */
.L_x_33550:
[----:B------:R-:W0:Y:S02]  /*5950*/  I2F.S8 R22, R22 ;  /* 0x0000001600167306 */ /* 0x000e240000001400 */
[----:B0-----:R-:W-:-:S04]  /*5960*/  F2FP.F16.F32.PACK_AB R3, RZ, R22 ;  /* 0x00000016ff03723e */ /* 0x001fc800000000ff */
[----:B------:R-:W-:-:S05]  /*5970*/  PRMT R3, R3, 0x5410, RZ ;  /* 0x0000541003037816 */ /* 0x000fca00000000ff */
[----:B------:R0:W-:Y:S01]  /*5980*/  STG.E desc[UR36][R8.64], R3 ;  /* 0x0000000308007986 */ /* 0x0001e2000c101924 */
[----:B------:R-:W-:Y:S05]  /*5990*/  BRA `(.L_x_33544) ;  /* 0x0000000800c07947 */ /* 0x000fea0003800000 */
.L_x_33549:
[----:B------:R-:W-:-:S04]  /*59a0*/  PRMT R4, R22, 0x8880, RZ ;  /* 0x0000888016047816 */ /* 0x000fc800000000ff */
[----:B------:R-:W-:-:S06]  /*59b0*/  PRMT R4, R4, 0x7710, RZ ;  /* 0x0000771004047816 */ /* 0x000fcc00000000ff */
[----:B------:R-:W0:Y:S02]  /*59c0*/  I2F.F64.S16 R4, R4 ;  /* 0x0000000400047312 */ /* 0x000e240000101c00 */
[----:B0-----:R0:W-:Y:S01]  /*59d0*/  STG.E.64 desc[UR36][R8.64], R4 ;  /* 0x0000000408007986 */ /* 0x0011e2000c101b24 */
[----:B------:R-:W-:Y:S05]  /*59e0*/  BRA `(.L_x_33544) ;  /* 0x0000000800ac7947 */ /* 0x000fea0003800000 */
.L_x_33539:
        /* <DEDUP_REMOVED lines=14> */
.L_x_33554:
        /* <DEDUP_REMOVED lines=17> */
.L_x_33557:
[----:B------:R-:W-:-:S04]  /*5be0*/  SHF.R.U32.HI R3, RZ, 0x18, R5 ;  /* 0x00000018ff037819 */ /* 0x000fc80000011605 */
[----:B------:R-:W-:-:S04]  /*5bf0*/  LOP3.LUT R0, R0, 0x80, R3, 0xf8, !PT ;  /* 0x0000008000007812 */ /* 0x000fc800078ef803 */
[----:B------:R-:W-:-:S07]  /*5c00*/  PRMT R4, R0, 0x7610, R4 ;  /* 0x0000761000047816 */ /* 0x000fce0000000004 */
.L_x_33556:
[----:B------:R-:W-:Y:S05]  /*5c10*/  BSYNC.RECONVERGENT B0 ;  /* 0x0000000000007941 */ /* 0x000fea0003800200 */
.L_x_33555:
[----:B------:R0:W-:Y:S01]  /*5c20*/  STG.E.U8 desc[UR36][R8.64], R4 ;  /* 0x0000000408007986 */ /* 0x0001e2000c101124 */
[----:B------:R-:W-:Y:S05]  /*5c30*/  BRA `(.L_x_33544) ;  /* 0x0000000800187947 */ /* 0x000fea0003800000 */
.L_x_33553:
        /* <DEDUP_REMOVED lines=17> */
.L_x_33560:
[----:B------:R-:W-:-:S04]  /*5d50*/  SHF.R.U32.HI R3, RZ, 0x18, R5 ;  /* 0x00000018ff037819 */ /* 0x000fc80000011605 */
[----:B------:R-:W-:-:S04]  /*5d60*/  LOP3.LUT R0, R0, 0x80, R3, 0xf8, !PT ;  /* 0x0000008000007812 */ /* 0x000fc800078ef803 */
[----:B------:R-:W-:-:S07]  /*5d70*/  PRMT R4, R0, 0x7610, R4 ;  /* 0x0000761000047816 */ /* 0x000fce0000000004 */
.L_x_33559:
[----:B------:R-:W-:Y:S05]  /*5d80*/  BSYNC.RECONVERGENT B0 ;  /* 0x0000000000007941 */ /* 0x000fea0003800200 */
.L_x_33558:
[----:B------:R0:W-:Y:S01]  /*5d90*/  STG.E.U8 desc[UR36][R8.64], R4 ;  /* 0x0000000408007986 */ /* 0x0001e2000c101124 */
[----:B------:R-:W-:Y:S05]  /*5da0*/  BRA `(.L_x_33544) ;  /* 0x0000000400bc7947 */ /* 0x000fea0003800000 */
.L_x_33552:
        /* <DEDUP_REMOVED lines=22> */
.L_x_33562:
[----:B------:R-:W-:-:S04]  /*5f10*/  LOP3.LUT R22, R22, 0xffff, RZ, 0xc0, !PT ;  /* 0x0000ffff16167812 */ /* 0x000fc800078ec0ff */
[----:B------:R-:W-:-:S05]  /*5f20*/  PRMT R22, R22, 0x8880, RZ ;  /* 0x0000888016167816 */ /* 0x000fca00000000ff */
[----:B------:R-:W-:-:S05]  /*5f30*/  IMAD.MOV.U32 R4, RZ, RZ, R22 ;  /* 0x000000ffff047224 */ /* 0x000fca00078e0016 */
[----:B------:R-:W-:-:S05]  /*5f40*/  SHF.R.S32.HI R5, RZ, 0x1f, R4 ;  /* 0x0000001fff057819 */ /* 0x000fca0000011404 */
[----:B------:R0:W-:Y:S01]  /*5f50*/  STG.E.64 desc[UR36][R8.64], R4 ;  /* 0x0000000408007986 */ /* 0x0001e2000c101b24 */
[----:B------:R-:W-:Y:S05]  /*5f60*/  BRA `(.L_x_33544) ;  /* 0x00000004004c7947 */ /* 0x000fea0003800000 */
.L_x_33561:
[----:B------:R-:W-:-:S04]  /*5f70*/  LOP3.LUT R22, R22, 0xffff, RZ, 0xc0, !PT ;  /* 0x0000ffff16167812 */ /* 0x000fc800078ec0ff */
[----:B------:R-:W-:-:S05]  /*5f80*/  PRMT R3, R22, 0x8880, RZ ;  /* 0x0000888016037816 */ /* 0x000fca00000000ff */
[----:B------:R0:W-:Y:S01]  /*5f90*/  STG.E desc[UR36][R8.64], R3 ;  /* 0x0000000308007986 */ /* 0x0001e2000c101924 */
[----:B------:R-:W-:Y:S05]  /*5fa0*/  BRA `(.L_x_33544) ;  /* 0x00000004003c7947 */ /* 0x000fea0003800000 */
.L_x_33551:
        /* <DEDUP_REMOVED lines=10> */
.L_x_33564:
[----:B------:R-:W-:Y:S02]  /*6050*/  PRMT R4, R22, 0x8880, RZ ;  /* 0x0000888016047816 */ /* 0x000fe400000000ff */
[----:B------:R-:W-:Y:S02]  /*6060*/  CS2R R6, SRZ ;  /* 0x0000000000067805 */ /* 0x000fe4000001ff00 */
[----:B------:R-:W-:-:S06]  /*6070*/  PRMT R4, R4, 0x7710, RZ ;  /* 0x0000771004047816 */ /* 0x000fcc00000000ff */
[----:B------:R-:W0:Y:S02]  /*6080*/  I2F.F64.S16 R4, R4 ;  /* 0x0000000400047312 */ /* 0x000e240000101c00 */
[----:B0-----:R4:W-:Y:S01]  /*6090*/  STG.E.128 desc[UR36][R8.64], R4 ;  /* 0x0000000408007986 */ /* 0x0019e2000c101d24 */
[----:B------:R-:W-:Y:S05]  /*60a0*/  BRA `(.L_x_33544) ;  /* 0x0000000000fc7947 */ /* 0x000fea0003800000 */
.L_x_33563:
[----:B------:R-:W-:-:S13]  /*60b0*/  ISETP.NE.AND P0, PT, R0, 0xf, PT ;  /* 0x0000000f0000780c */ /* 0x000fda0003f05270 */
[----:B------:R-:W-:Y:S05]  /*60c0*/  @!P0 BRA `(.L_x_33565) ;  /* 0x0000000000e88947 */ /* 0x000fea0003800000 */
[----:B------:R-:W-:-:S13]  /*60d0*/  ISETP.NE.AND P0, PT, R0, 0x17, PT ;  /* 0x000000170000780c */ /* 0x000fda0003f05270 */
[----:B------:R-:W-:Y:S05]  /*60e0*/  @!P0 BRA `(.L_x_33566) ;  /* 0x0000000000908947 */ /* 0x000fea0003800000 */
[----:B------:R-:W-:-:S13]  /*60f0*/  ISETP.NE.AND P0, PT, R0, 0x18, PT ;  /* 0x000000180000780c */ /* 0x000fda0003f05270 */
[----:B------:R-:W-:Y:S05]  /*6100*/  @!P0 BRA `(.L_x_33567) ;  /* 0x0000000000448947 */ /* 0x000fea0003800000 */
.L_x_33543:
        /* <DEDUP_REMOVED lines=16> */
.L_x_33568:
[----:B------:R-:W-:Y:S05]  /*6210*/  BRA `(.L_x_33544) ;  /* 0x0000000000a07947 */ /* 0x000fea0003800000 */
.L_x_33567:
        /* <DEDUP_REMOVED lines=13> */
.L_x_33570:
[----:B------:R-:W-:Y:S05]  /*62f0*/  BSYNC.RECONVERGENT B0 ;  /* 0x0000000000007941 */ /* 0x000fea0003800200 */
.L_x_33569:
[----:B------:R-:W-:-:S05]  /*6300*/  LOP3.LUT R3, R0, 0x80, R3, 0xf8, !PT ;  /* 0x0000008000037812 */ /* 0x000fca00078ef803 */
[----:B------:R1:W-:Y:S01]  /*6310*/  STG.E.U8 desc[UR36][R8.64], R3 ;  /* 0x0000000308007986 */ /* 0x0003e2000c101124 */
[----:B------:R-:W-:Y:S05]  /*6320*/  BRA `(.L_x_33544) ;  /* 0x00000000005c7947 */ /* 0x000fea0003800000 */
.L_x_33566:
        /* <DEDUP_REMOVED lines=12> */
.L_x_33572:
[----:B------:R-:W-:Y:S01]  /*63f0*/  IMAD.MOV.U32 R0, RZ, RZ, 0x7f ;  /* 0x0000007fff007424 */ /* 0x000fe200078e00ff */
[----:B------:R-:W-:-:S04]  /*6400*/  ISETP.GT.U32.AND P0, PT, R3, 0x7f800000, PT ;  /* 0x7f8000000300780c */ /* 0x000fc80003f04070 */
[----:B------:R-:W-:-:S09]  /*6410*/  SEL R0, R0, 0x7c, P0 ;  /* 0x0000007c00007807 */ /* 0x000fd20000000000 */
.L_x_33573:
[----:B------:R-:W-:Y:S05]  /*6420*/  BSYNC.RECONVERGENT B0 ;  /* 0x0000000000007941 */ /* 0x000fea0003800200 */
.L_x_33571:
[----:B------:R-:W-:-:S04]  /*6430*/  SHF.R.U32.HI R3, RZ, 0x18, R5 ;  /* 0x00000018ff037819 */ /* 0x000fc80000011605 */
[----:B------:R-:W-:-:S05]  /*6440*/  LOP3.LUT R3, R0, 0x80, R3, 0xf8, !PT ;  /* 0x0000008000037812 */ /* 0x000fca00078ef803 */
[----:B------:R2:W-:Y:S01]  /*6450*/  STG.E.U8 desc[UR36][R8.64], R3 ;  /* 0x0000000308007986 */ /* 0x0005e2000c101124 */
[----:B------:R-:W-:Y:S05]  /*6460*/  BRA `(.L_x_33544) ;  /* 0x00000000000c7947 */ /* 0x000fea0003800000 */
.L_x_33565:
[----:B------:R-:W0:Y:S02]  /*6470*/  I2F.S8 R0, R22 ;  /* 0x0000001600007306 */ /* 0x000e240000001400 */
[----:B0-----:R-:W-:-:S05]  /*6480*/  F2FP.BF16.F32.PACK_AB R0, RZ, R0 ;  /* 0x00000000ff00723e */ /* 0x001fca00000010ff */
[----:B------:R0:W-:Y:S02]  /*6490*/  STG.E.U16 desc[UR36][R8.64], R0 ;  /* 0x0000000008007986 */ /* 0x0001e4000c101524 */
.L_x_33544:
[----:B------:R-:W-:-:S07]  /*64a0*/  VIADD R25, R25, 0x80 ;  /* 0x0000008019197836 */ /* 0x000fce0000000000 */
.L_x_33501:
[----:B------:R-:W-:-:S13]  /*64b0*/  ISETP.GE.AND P0, PT, R25, R16, PT ;  /* 0x000000101900720c */ /* 0x000fda0003f06270 */
[----:B------:R-:W-:Y:S05]  /*64c0*/  @P0 BREAK.RELIABLE B6 ;  /* 0x0000000000060942 */ /* 0x000fea0003800100 */
[----:B------:R-:W-:Y:S05]  /*64d0*/  @P0 BRA `(.L_x_33538) ;  /* 0x0000000c00e00947 */ /* 0x000fea0003800000 */
[----:B------:R-:W-:Y:S05]  /*64e0*/  BSYNC.RELIABLE B6 ;  /* 0x0000000000067941 */ /* 0x000fea0003800100 */
.L_x_33500:
        /* <DEDUP_REMOVED lines=20> */
.L_x_33577:
[----:B------:R3:W-:Y:S01]  /*6630*/  STG.E.U8 desc[UR36][R8.64], R17 ;  /* 0x0000001108007986 */ /* 0x0007e2000c101124 */
[----:B------:R-:W-:Y:S05]  /*6640*/  BRA `(.L_x_33579) ;  /* 0x0000000c00807947 */ /* 0x000fea0003800000 */
.L_x_33576:
        /* <DEDUP_REMOVED lines=12> */
.L_x_33581:
[----:B------:R-:W-:-:S04]  /*6710*/  LOP3.LUT R17, R17, 0xffff, RZ, 0xc0, !PT ;  /* 0x0000ffff11117812 */ /* 0x000fc800078ec0ff */
[----:B------:R-:W-:-:S05]  /*6720*/  PRMT R3, R17, 0x8880, RZ ;  /* 0x0000888011037816 */ /* 0x000fca00000000ff */
[----:B------:R2:W-:Y:S01]  /*6730*/  STG.E desc[UR36][R8.64], R3 ;  /* 0x0000000308007986 */ /* 0x0005e2000c101924 */
[----:B------:R-:W-:Y:S05]  /*6740*/  BRA `(.L_x_33579) ;  /* 0x0000000c00407947 */ /* 0x000fea0003800000 */
.L_x_33580:
[----:B------:R-:W-:-:S04]  /*6750*/  PRMT R3, R17, 0x8880, RZ ;  /* 0x0000888011037816 */ /* 0x000fc800000000ff */
[----:B------:R-:W-:-:S05]  /*6760*/  PRMT R3, R3, 0x7710, RZ ;  /* 0x0000771003037816 */ /* 0x000fca00000000ff */
[----:B------:R0:W-:Y:S01]  /*6770*/  STG.E.U16 desc[UR36][R8.64], R3 ;  /* 0x0000000308007986 */ /* 0x0001e2000c101524 */
[----:B------:R-:W-:Y:S05]  /*6780*/  BRA `(.L_x_33579) ;  /* 0x0000000c00307947 */ /* 0x000fea0003800000 */
.L_x_33575:
        /* <DEDUP_REMOVED lines=9> */
.L_x_33583:
[----:B------:R-:W0:Y:S02]  /*6820*/  I2F.S8 R0, R17 ;  /* 0x0000001100007306 */ /* 0x000e240000001400 */
[----:B0-----:R-:W-:-:S05]  /*6830*/  F2FP.F16.F32.PACK_AB R0, RZ, R0 ;  /* 0x00000000ff00723e */ /* 0x001fca00000000ff */
[----:B------:R0:W-:Y:S01]  /*6840*/  STG.E.U16 desc[UR36][R8.64], R0 ;  /* 0x0000000008007986 */ /* 0x0001e2000c101524 */
[----:B------:R-:W-:Y:S05]  /*6850*/  BRA `(.L_x_33579) ;  /* 0x0000000800fc7947 */ /* 0x000fea0003800000 */
.L_x_33582:
        /* <DEDUP_REMOVED lines=10> */
.L_x_33585:
[----:B------:R-:W0:Y:S02]  /*6900*/  I2F.S8 R17, R17 ;  /* 0x0000001100117306 */ /* 0x000e240000001400 */
[----:B0-----:R-:W-:-:S04]  /*6910*/  F2FP.F16.F32.PACK_AB R3, RZ, R17 ;  /* 0x00000011ff03723e */ /* 0x001fc800000000ff */
[----:B------:R-:W-:-:S05]  /*6920*/  PRMT R3, R3, 0x5410, RZ ;  /* 0x0000541003037816 */ /* 0x000fca00000000ff */
[----:B------:R0:W-:Y:S01]  /*6930*/  STG.E desc[UR36][R8.64], R3 ;  /* 0x0000000308007986 */ /* 0x0001e2000c101924 */
[----:B------:R-:W-:Y:S05]  /*6940*/  BRA `(.L_x_33579) ;  /* 0x0000000800c07947 */ /* 0x000fea0003800000 */
.L_x_33584:
[----:B------:R-:W-:-:S04]  /*6950*/  PRMT R4, R17, 0x8880, RZ ;  /* 0x0000888011047816 */ /* 0x000fc800000000ff */
[----:B------:R-:W-:-:S06]  /*6960*/  PRMT R4, R4, 0x7710, RZ ;  /* 0x0000771004047816 */ /* 0x000fcc00000000ff */
[----:B------:R-:W0:Y:S02]  /*6970*/  I2F.F64.S16 R4, R4 ;  /* 0x0000000400047312 */ /* 0x000e240000101c00 */
[----:B0-----:R0:W-:Y:S01]  /*6980*/  STG.E.64 desc[UR36][R8.64], R4 ;  /* 0x0000000408007986 */ /* 0x0011e2000c101b24 */
[----:B------:R-:W-:Y:S05]  /*6990*/  BRA `(.L_x_33579) ;  /* 0x0000000800ac7947 */ /* 0x000fea0003800000 */
.L_x_33574:
        /* <DEDUP_REMOVED lines=14> */
.L_x_33589:
        /* <DEDUP_REMOVED lines=17> */
.L_x_33592:
[----:B------:R-:W-:-:S04]  /*6b90*/  SHF.R.U32.HI R3, RZ, 0x18, R17 ;  /* 0x00000018ff037819 */ /* 0x000fc80000011611 */
[----:B------:R-:W-:-:S04]  /*6ba0*/  LOP3.LUT R0, R0, 0x80, R3, 0xf8, !PT ;  /* 0x0000008000007812 */ /* 0x000fc800078ef803 */
[----:B------:R-:W-:-:S07]  /*6bb0*/  PRMT R4, R0, 0x7610, R4 ;  /* 0x0000761000047816 */ /* 0x000fce0000000004 */
.L_x_33591:
[----:B------:R-:W-:Y:S05]  /*6bc0*/  BSYNC.RECONVERGENT B0 ;  /* 0x0000000000007941 */ /* 0x000fea0003800200 */
.L_x_33590:
[----:B------:R0:W-:Y:S01]  /*6bd0*/  STG.E.U8 desc[UR36][R8.64], R4 ;  /* 0x0000000408007986 */ /* 0x0001e2000c101124 */
[----:B------:R-:W-:Y:S05]  /*6be0*/  BRA `(.L_x_33579) ;  /* 0x0000000800187947 */ /* 0x000fea0003800000 */
.L_x_33588:
        /* <DEDUP_REMOVED lines=17> */
.L_x_33595:
[----:B------:R-:W-:-:S04]  /*6d00*/  SHF.R.U32.HI R3, RZ, 0x18, R17 ;  /* 0x00000018ff037819 */ /* 0x000fc80000011611 */
[----:B------:R-:W-:-:S04]  /*6d10*/  LOP3.LUT R0, R0, 0x80, R3, 0xf8, !PT ;  /* 0x0000008000007812 */ /* 0x000fc800078ef803 */
[----:B------:R-:W-:-:S07]  /*6d20*/  PRMT R4, R0, 0x7610, R4 ;  /* 0x0000761000047816 */ /* 0x000fce0000000004 */
.L_x_33594:
[----:B------:R-:W-:Y:S05]  /*6d30*/  BSYNC.RECONVERGENT B0 ;  /* 0x0000000000007941 */ /* 0x000fea0003800200 */
.L_x_33593:
[----:B------:R0:W-:Y:S01]  /*6d40*/  STG.E.U8 desc[UR36][R8.64], R4 ;  /* 0x0000000408007986 */ /* 0x0001e2000c101124 */
[----:B------:R-:W-:Y:S05]  /*6d50*/  BRA `(.L_x_33579) ;  /* 0x0000000400bc7947 */ /* 0x000fea0003800000 */
.L_x_33587:
        /* <DEDUP_REMOVED lines=22> */
.L_x_33597:
[----:B------:R-:W-:-:S04]  /*6ec0*/  LOP3.LUT R17, R17, 0xffff, RZ, 0xc0, !PT ;  /* 0x0000ffff11117812 */ /* 0x000fc800078ec0ff */
[----:B------:R-:W-:-:S05]  /*6ed0*/  PRMT R17, R17, 0x8880, RZ ;  /* 0x0000888011117816 */ /* 0x000fca00000000ff */
[----:B------:R-:W-:-:S05]  /*6ee0*/  IMAD.MOV.U32 R4, RZ, RZ, R17 ;  /* 0x000000ffff047224 */ /* 0x000fca00078e0011 */
[----:B------:R-:W-:-:S05]  /*6ef0*/  SHF.R.S32.HI R5, RZ, 0x1f, R4 ;  /* 0x0000001fff057819 */ /* 0x000fca0000011404 */
[----:B------:R0:W-:Y:S01]  /*6f00*/  STG.E.64 desc[UR36][R8.64], R4 ;  /* 0x0000000408007986 */ /* 0x0001e2000c101b24 */
[----:B------:R-:W-:Y:S05]  /*6f10*/  BRA `(.L_x_33579) ;  /* 0x00000004004c7947 */ /* 0x000fea0003800000 */
.L_x_33596:
[----:B------:R-:W-:-:S04]  /*6f20*/  LOP3.LUT R17, R17, 0xffff, RZ, 0xc0, !PT ;  /* 0x0000ffff11117812 */ /* 0x000fc800078ec0ff */
[----:B------:R-:W-:-:S05]  /*6f30*/  PRMT R3, R17, 0x8880, RZ ;  /* 0x0000888011037816 */ /* 0x000fca00000000ff */
[----:B------:R0:W-:Y:S01]  /*6f40*/  STG.E desc[UR36][R8.64], R3 ;  /* 0x0000000308007986 */ /* 0x0001e2000c101924 */
[----:B------:R-:W-:Y:S05]  /*6f50*/  BRA `(.L_x_33579) ;  /* 0x00000004003c7947 */ /* 0x000fea0003800000 */
.L_x_33586:
        /* <DEDUP_REMOVED lines=10> */
.L_x_33599:
[----:B------:R-:W-:Y:S02]  /*7000*/  PRMT R4, R17, 0x8880, RZ ;  /* 0x0000888011047816 */ /* 0x000fe400000000ff */
[----:B------:R-:W-:Y:S02]  /*7010*/  CS2R R6, SRZ ;  /* 0x0000000000067805 */ /* 0x000fe4000001ff00 */
[----:B------:R-:W-:-:S06]  /*7020*/  PRMT R4, R4, 0x7710, RZ ;  /* 0x0000771004047816 */ /* 0x000fcc00000000ff */
[----:B------:R-:W0:Y:S02]  /*7030*/  I2F.F64.S16 R4, R4 ;  /* 0x0000000400047312 */ /* 0x000e240000101c00 */
[----:B0-----:R0:W-:Y:S01]  /*7040*/  STG.E.128 desc[UR36][R8.64], R4 ;  /* 0x0000000408007986 */ /* 0x0011e2000c101d24 */
[----:B------:R-:W-:Y:S05]  /*7050*/  BRA `(.L_x_33579) ;  /* 0x0000000000fc7947 */ /* 0x000fea0003800000 */
.L_x_33598:
[----:B------:R-:W-:-:S13]  /*7060*/  ISETP.NE.AND P0, PT, R0, 0xf, PT ;  /* 0x0000000f0000780c */ /* 0x000fda0003f05270 */
[----:B------:R-:W-:Y:S05]  /*7070*/  @!P0 BRA `(.L_x_33600) ;  /* 0x0000000000e88947 */ /* 0x000fea0003800000 */
[----:B------:R-:W-:-:S13]  /*7080*/  ISETP.NE.AND P0, PT, R0, 0x17, PT ;  /* 0x000000170000780c */ /* 0x000fda0003f05270 */
[----:B------:R-:W-:Y:S05]  /*7090*/  @!P0 BRA `(.L_x_33601) ;  /* 0x0000000000908947 */ /* 0x000fea0003800000 */
[----:B------:R-:W-:-:S13]  /*70a0*/  ISETP.NE.AND P0, PT, R0, 0x18, PT ;  /* 0x000000180000780c */ /* 0x000fda0003f05270 */
[----:B------:R-:W-:Y:S05]  /*70b0*/  @!P0 BRA `(.L_x_33602) ;  /* 0x0000000000448947 */ /* 0x000fea0003800000 */
.L_x_33578:
        /* <DEDUP_REMOVED lines=16> */
.L_x_33603:
[----:B------:R-:W-:Y:S05]  /*71c0*/  BRA `(.L_x_33579) ;  /* 0x0000000000a07947 */ /* 0x000fea0003800000 */
.L_x_33602:
        /* <DEDUP_REMOVED lines=13> */
.L_x_33605:
[----:B------:R-:W-:Y:S05]  /*72a0*/  BSYNC.RECONVERGENT B0 ;  /* 0x0000000000007941 */ /* 0x000fea0003800200 */
.L_x_33604:
[----:B------:R-:W-:-:S05]  /*72b0*/  LOP3.LUT R3, R0, 0x80, R3, 0xf8, !PT ;  /* 0x0000008000037812 */ /* 0x000fca00078ef803 */
[----:B------:R0:W-:Y:S01]  /*72c0*/  STG.E.U8 desc[UR36][R8.64], R3 ;  /* 0x0000000308007986 */ /* 0x0001e2000c101124 */
[----:B------:R-:W-:Y:S05]  /*72d0*/  BRA `(.L_x_33579) ;  /* 0x00000000005c7947 */ /* 0x000fea0003800000 */
.L_x_33601:
        /* <DEDUP_REMOVED lines=12> */
.L_x_33607:
[----:B------:R-:W-:Y:S01]  /*73a0*/  IMAD.MOV.U32 R0, RZ, RZ, 0x7f ;  /* 0x0000007fff007424 */ /* 0x000fe200078e00ff */
[----:B------:R-:W-:-:S04]  /*73b0*/  ISETP.GT.U32.AND P0, PT, R3, 0x7f800000, PT ;  /* 0x7f8000000300780c */ /* 0x000fc80003f04070 */
[----:B------:R-:W-:-:S09]  /*73c0*/  SEL R0, R0, 0x7c, P0 ;  /* 0x0000007c00007807 */ /* 0x000fd20000000000 */
.L_x_33608:
[----:B------:R-:W-:Y:S05]  /*73d0*/  BSYNC.RECONVERGENT B0 ;  /* 0x0000000000007941 */ /* 0x000fea0003800200 */
.L_x_33606:
[----:B------:R-:W-:-:S04]  /*73e0*/  SHF.R.U32.HI R3, RZ, 0x18, R17 ;  /* 0x00000018ff037819 */ /* 0x000fc80000011611 */
[----:B------:R-:W-:-:S05]  /*73f0*/  LOP3.LUT R3, R0, 0x80, R3, 0xf8, !PT ;  /* 0x0000008000037812 */ /* 0x000fca00078ef803 */
[----:B------:R0:W-:Y:S01]  /*7400*/  STG.E.U8 desc[UR36][R8.64], R3 ;  /* 0x0000000308007986 */ /* 0x0001e2000c101124 */
[----:B------:R-:W-:Y:S05]  /*7410*/  BRA `(.L_x_33579) ;  /* 0x00000000000c7947 */ /* 0x000fea0003800000 */
.L_x_33600:
[----:B------:R-:W0:Y:S02]  /*7420*/  I2F.S8 R0, R17 ;  /* 0x0000001100007306 */ /* 0x000e240000001400 */
[----:B0-----:R-:W-:-:S05]  /*7430*/  F2FP.BF16.F32.PACK_AB R0, RZ, R0 ;  /* 0x00000000ff00723e */ /* 0x001fca00000010ff */
[----:B------:R0:W-:Y:S02]  /*7440*/  STG.E.U16 desc[UR36][R8.64], R0 ;  /* 0x0000000008007986 */ /* 0x0001e4000c101524 */
.L_x_33579:
[----:B------:R-:W-:-:S07]  /*7450*/  VIADD R25, R25, 0x80 ;  /* 0x0000008019197836 */ /* 0x000fce0000000000 */
.L_x_33538:
[----:B------:R-:W-:Y:S05]  /*7460*/  BSYNC.RECONVERGENT B7 ;  /* 0x0000000000077941 */ /* 0x000fea0003800200 */
.L_x_33499:
[----:B------:R-:W-:-:S13]  /*7470*/  ISETP.GE.AND P0, PT, R25, R16, PT ;  /* 0x000000101900720c */ /* 0x000fda0003f06270 */
[----:B------:R-:W-:Y:S05]  /*7480*/  @P0 EXIT ;  /* 0x000000000000094d */ /* 0x000fea0003800000 */
[----:B01--4-:R-:W0:Y:S01]  /*7490*/  LDC.64 R4, c[0x0][0x388] ;  /* 0x0000e200ff047b82 */ /* 0x013e220000000a00 */
[----:B------:R-:W2:Y:S01]  /*74a0*/  LDCU UR4, c[0x0][0x3a8] ;  /* 0x00007500ff0477ac */ /* 0x000ea20008000800 */
[----:B------:R-:W-:Y:S01]  /*74b0*/  PRMT R0, R19, 0x9910, RZ ;  /* 0x0000991013007816 */ /* 0x000fe200000000ff */
[----:B------:R-:W-:-:S03]  /*74c0*/  IMAD R2, R2, 0x200, R25 ;  /* 0x0000020002027824 */ /* 0x000fc600078e0219 */
[----:B------:R-:W-:Y:S01]  /*74d0*/  ISETP.GT.AND P1, PT, R0, 0x9, PT ;  /* 0x000000090000780c */ /* 0x000fe20003f24270 */
[----:B--23--:R-:W-:-:S05]  /*74e0*/  IMAD R3, R2, UR4, RZ ;  /* 0x0000000402037c24 */ /* 0x00cfca000f8e02ff */
        /* <DEDUP_REMOVED lines=13> */
.L_x_33612:
[----:B------:R-:W-:Y:S01]  /*75c0*/  STG.E.U8 desc[UR36][R2.64], R18 ;  /* 0x0000001202007986 */ /* 0x000fe2000c101124 */
[----:B------:R-:W-:Y:S05]  /*75d0*/  EXIT ;  /* 0x000000000000794d */ /* 0x000fea0003800000 */
.L_x_33611:
        /* <DEDUP_REMOVED lines=12> */
.L_x_33615:
[----:B------:R-:W-:-:S04]  /*76a0*/  LOP3.LUT R18, R18, 0xffff, RZ, 0xc0, !PT ;  /* 0x0000ffff12127812 */ /* 0x000fc800078ec0ff */
[----:B------:R-:W-:-:S05]  /*76b0*/  PRMT R5, R18, 0x8880, RZ ;  /* 0x0000888012057816 */ /* 0x000fca00000000ff */
[----:B------:R-:W-:Y:S01]  /*76c0*/  STG.E desc[UR36][R2.64], R5 ;  /* 0x0000000502007986 */ /* 0x000fe2000c101924 */
[----:B------:R-:W-:Y:S05]  /*76d0*/  EXIT ;  /* 0x000000000000794d */ /* 0x000fea0003800000 */
.L_x_33614:
[----:B------:R-:W-:-:S04]  /*76e0*/  PRMT R5, R18, 0x8880, RZ ;  /* 0x0000888012057816 */ /* 0x000fc800000000ff */
[----:B------:R-:W-:-:S05]  /*76f0*/  PRMT R5, R5, 0x7710, RZ ;  /* 0x0000771005057816 */ /* 0x000fca00000000ff */
[----:B------:R-:W-:Y:S01]  /*7700*/  STG.E.U16 desc[UR36][R2.64], R5 ;  /* 0x0000000502007986 */ /* 0x000fe2000c101524 */
[----:B------:R-:W-:Y:S05]  /*7710*/  EXIT ;  /* 0x000000000000794d */ /* 0x000fea0003800000 */
.L_x_33610:
        /* <DEDUP_REMOVED lines=9> */
.L_x_33617:
[----:B------:R-:W0:Y:S02]  /*77b0*/  I2F.S8 R0, R18 ;  /* 0x0000001200007306 */ /* 0x000e240000001400 */
[----:B0-----:R-:W-:-:S05]  /*77c0*/  F2FP.F16.F32.PACK_AB R0, RZ, R0 ;  /* 0x00000000ff00723e */ /* 0x001fca00000000ff */
[----:B------:R-:W-:Y:S01]  /*77d0*/  STG.E.U16 desc[UR36][R2.64], R0 ;  /* 0x0000000002007986 */ /* 0x000fe2000c101524 */
[----:B------:R-:W-:Y:S05]  /*77e0*/  EXIT ;  /* 0x000000000000794d */ /* 0x000fea0003800000 */
.L_x_33616:
        /* <DEDUP_REMOVED lines=10> */
.L_x_33619:
[----:B------:R-:W0:Y:S02]  /*7890*/  I2F.S8 R18, R18 ;  /* 0x0000001200127306 */ /* 0x000e240000001400 */
[----:B0-----:R-:W-:-:S04]  /*78a0*/  F2FP.F16.F32.PACK_AB R5, RZ, R18 ;  /* 0x00000012ff05723e */ /* 0x001fc800000000ff */
[----:B------:R-:W-:-:S05]  /*78b0*/  PRMT R5, R5, 0x5410, RZ ;  /* 0x0000541005057816 */ /* 0x000fca00000000ff */
[----:B------:R-:W-:Y:S01]  /*78c0*/  STG.E desc[UR36][R2.64], R5 ;  /* 0x0000000502007986 */ /* 0x000fe2000c101924 */
[----:B------:R-:W-:Y:S05]  /*78d0*/  EXIT ;  /* 0x000000000000794d */ /* 0x000fea0003800000 */
.L_x_33618:
[----:B------:R-:W-:-:S04]  /*78e0*/  PRMT R4, R18, 0x8880, RZ ;  /* 0x0000888012047816 */ /* 0x000fc800000000ff */
[----:B------:R-:W-:-:S06]  /*78f0*/  PRMT R4, R4, 0x7710, RZ ;  /* 0x0000771004047816 */ /* 0x000fcc00000000ff */
[----:B------:R-:W0:Y:S02]  /*7900*/  I2F.F64.S16 R4, R4 ;  /* 0x0000000400047312 */ /* 0x000e240000101c00 */
[----:B0-----:R-:W-:Y:S01]  /*7910*/  STG.E.64 desc[UR36][R2.64], R4 ;  /* 0x0000000402007986 */ /* 0x001fe2000c101b24 */
[----:B------:R-:W-:Y:S05]  /*7920*/  EXIT ;  /* 0x000000000000794d */ /* 0x000fea0003800000 */
.L_x_33609:
        /* <DEDUP_REMOVED lines=14> */
.L_x_33623:
        /* <DEDUP_REMOVED lines=18> */
.L_x_33626:
[----:B------:R-:W-:-:S04]  /*7b30*/  SHF.R.U32.HI R5, RZ, 0x18, R5 ;  /* 0x00000018ff057819 */ /* 0x000fc80000011605 */
[----:B------:R-:W-:-:S07]  /*7b40*/  LOP3.LUT R0, R0, 0x80, R5, 0xf8, !PT ;  /* 0x0000008000007812 */ /* 0x000fce00078ef805 */
.L_x_33625:
[----:B------:R-:W-:Y:S05]  /*7b50*/  BSYNC.RECONVERGENT B0 ;  /* 0x0000000000007941 */ /* 0x000fea0003800200 */
.L_x_33624:
[----:B------:R-:W-:Y:S01]  /*7b60*/  STG.E.U8 desc[UR36][R2.64], R0 ;  /* 0x0000000002007986 */ /* 0x000fe2000c101124 */
[----:B------:R-:W-:Y:S05]  /*7b70*/  EXIT ;  /* 0x000000000000794d */ /* 0x000fea0003800000 */
.L_x_33622:
        /* <DEDUP_REMOVED lines=18> */
.L_x_33629:
[----:B------:R-:W-:-:S04]  /*7ca0*/  SHF.R.U32.HI R5, RZ, 0x18, R5 ;  /* 0x00000018ff057819 */ /* 0x000fc80000011605 */
[----:B------:R-:W-:-:S07]  /*7cb0*/  LOP3.LUT R0, R0, 0x80, R5, 0xf8, !PT ;  /* 0x0000008000007812 */ /* 0x000fce00078ef805 */
.L_x_33628:
[----:B------:R-:W-:Y:S05]  /*7cc0*/  BSYNC.RECONVERGENT B0 ;  /* 0x0000000000007941 */ /* 0x000fea0003800200 */
.L_x_33627:
[----:B------:R-:W-:Y:S01]  /*7cd0*/  STG.E.U8 desc[UR36][R2.64], R0 ;  /* 0x0000000002007986 */ /* 0x000fe2000c101124 */
[----:B------:R-:W-:Y:S05]  /*7ce0*/  EXIT ;  /* 0x000000000000794d */ /* 0x000fea0003800000 */
.L_x_33621:
        /* <DEDUP_REMOVED lines=22> */
.L_x_33631:
[----:B------:R-:W-:-:S04]  /*7e50*/  LOP3.LUT R18, R18, 0xffff, RZ, 0xc0, !PT ;  /* 0x0000ffff12127812 */ /* 0x000fc800078ec0ff */
[----:B------:R-:W-:-:S05]  /*7e60*/  PRMT R18, R18, 0x8880, RZ ;  /* 0x0000888012127816 */ /* 0x000fca00000000ff */
[----:B------:R-:W-:-:S05]  /*7e70*/  IMAD.MOV.U32 R4, RZ, RZ, R18 ;  /* 0x000000ffff047224 */ /* 0x000fca00078e0012 */
[----:B------:R-:W-:-:S05]  /*7e80*/  SHF.R.S32.HI R5, RZ, 0x1f, R4 ;  /* 0x0000001fff057819 */ /* 0x000fca0000011404 */
[----:B------:R-:W-:Y:S01]  /*7e90*/  STG.E.64 desc[UR36][R2.64], R4 ;  /* 0x0000000402007986 */ /* 0x000fe2000c101b24 */
[----:B------:R-:W-:Y:S05]  /*7ea0*/  EXIT ;  /* 0x000000000000794d */ /* 0x000fea0003800000 */
.L_x_33630:
[----:B------:R-:W-:-:S04]  /*7eb0*/  LOP3.LUT R18, R18, 0xffff, RZ, 0xc0, !PT ;  /* 0x0000ffff12127812 */ /* 0x000fc800078ec0ff */
[----:B------:R-:W-:-:S05]  /*7ec0*/  PRMT R5, R18, 0x8880, RZ ;  /* 0x0000888012057816 */ /* 0x000fca00000000ff */
[----:B------:R-:W-:Y:S01]  /*7ed0*/  STG.E desc[UR36][R2.64], R5 ;  /* 0x0000000502007986 */ /* 0x000fe2000c101924 */
[----:B------:R-:W-:Y:S05]  /*7ee0*/  EXIT ;  /* 0x000000000000794d */ /* 0x000fea0003800000 */
.L_x_33620:
        /* <DEDUP_REMOVED lines=10> */
.L_x_33633:
[----:B------:R-:W-:Y:S02]  /*7f90*/  PRMT R4, R18, 0x8880, RZ ;  /* 0x0000888012047816 */ /* 0x000fe400000000ff */
[----:B------:R-:W-:Y:S02]  /*7fa0*/  CS2R R6, SRZ ;  /* 0x0000000000067805 */ /* 0x000fe4000001ff00 */
[----:B------:R-:W-:-:S06]  /*7fb0*/  PRMT R4, R4, 0x7710, RZ ;  /* 0x0000771004047816 */ /* 0x000fcc00000000ff */
[----:B------:R-:W0:Y:S02]  /*7fc0*/  I2F.F64.S16 R4, R4 ;  /* 0x0000000400047312 */ /* 0x000e240000101c00 */
[----:B0-----:R-:W-:Y:S01]  /*7fd0*/  STG.E.128 desc[UR36][R2.64], R4 ;  /* 0x0000000402007986 */ /* 0x001fe2000c101d24 */
[----:B------:R-:W-:Y:S05]  /*7fe0*/  EXIT ;  /* 0x000000000000794d */ /* 0x000fea0003800000 */
.L_x_33632:
[----:B------:R-:W-:-:S13]  /*7ff0*/  ISETP.NE.AND P0, PT, R0, 0xf, PT ;  /* 0x0000000f0000780c */ /* 0x000fda0003f05270 */
[----:B------:R-:W-:Y:S05]  /*8000*/  @!P0 BRA `(.L_x_33634) ;  /* 0x0000000000e88947 */ /* 0x000fea0003800000 */
[----:B------:R-:W-:-:S13]  /*8010*/  ISETP.NE.AND P0, PT, R0, 0x17, PT ;  /* 0x000000170000780c */ /* 0x000fda0003f05270 */
[----:B------:R-:W-:Y:S05]  /*8020*/  @!P0 BRA `(.L_x_33635) ;  /* 0x0000000000908947 */ /* 0x000fea0003800000 */
[----:B------:R-:W-:-:S13]  /*8030*/  ISETP.NE.AND P0, PT, R0, 0x18, PT ;  /* 0x000000180000780c */ /* 0x000fda0003f05270 */
[----:B------:R-:W-:Y:S05]  /*8040*/  @!P0 BRA `(.L_x_33636) ;  /* 0x0000000000448947 */ /* 0x000fea0003800000 */
.L_x_33613:
        /* <DEDUP_REMOVED lines=16> */
.L_x_33637:
[----:B------:R-:W-:Y:S05]  /*8150*/  EXIT ;  /* 0x000000000000794d */ /* 0x000fea0003800000 */
.L_x_33636:
        /* <DEDUP_REMOVED lines=13> */
.L_x_33639:
[----:B------:R-:W-:Y:S05]  /*8230*/  BSYNC.RECONVERGENT B0 ;  /* 0x0000000000007941 */ /* 0x000fea0003800200 */
.L_x_33638:
[----:B------:R-:W-:-:S05]  /*8240*/  LOP3.LUT R5, R0, 0x80, R5, 0xf8, !PT ;  /* 0x0000008000057812 */ /* 0x000fca00078ef805 */
[----:B------:R-:W-:Y:S01]  /*8250*/  STG.E.U8 desc[UR36][R2.64], R5 ;  /* 0x0000000502007986 */ /* 0x000fe2000c101124 */
[----:B------:R-:W-:Y:S05]  /*8260*/  EXIT ;  /* 0x000000000000794d */ /* 0x000fea0003800000 */
.L_x_33635:
        /* <DEDUP_REMOVED lines=12> */
.L_x_33641:
[----:B------:R-:W-:Y:S01]  /*8330*/  IMAD.MOV.U32 R0, RZ, RZ, 0x7f ;  /* 0x0000007fff007424 */ /* 0x000fe200078e00ff */
[----:B------:R-:W-:-:S04]  /*8340*/  ISETP.GT.U32.AND P0, PT, R4, 0x7f800000, PT ;  /* 0x7f8000000400780c */ /* 0x000fc80003f04070 */
[----:B------:R-:W-:-:S09]  /*8350*/  SEL R0, R0, 0x7c, P0 ;  /* 0x0000007c00007807 */ /* 0x000fd20000000000 */
.L_x_33642:
[----:B------:R-:W-:Y:S05]  /*8360*/  BSYNC.RECONVERGENT B0 ;  /* 0x0000000000007941 */ /* 0x000fea0003800200 */
.L_x_33640:
[----:B------:R-:W-:-:S04]  /*8370*/  SHF.R.U32.HI R5, RZ, 0x18, R5 ;  /* 0x00000018ff057819 */ /* 0x000fc80000011605 */
[----:B------:R-:W-:-:S05]  /*8380*/  LOP3.LUT R5, R0, 0x80, R5, 0xf8, !PT ;  /* 0x0000008000057812 */ /* 0x000fca00078ef805 */
[----:B------:R-:W-:Y:S01]  /*8390*/  STG.E.U8 desc[UR36][R2.64], R5 ;  /* 0x0000000502007986 */ /* 0x000fe2000c101124 */
[----:B------:R-:W-:Y:S05]  /*83a0*/  EXIT ;  /* 0x000000000000794d */ /* 0x000fea0003800000 */
.L_x_33634:
[----:B------:R-:W0:Y:S02]  /*83b0*/  I2F.S8 R0, R18 ;  /* 0x0000001200007306 */ /* 0x000e240000001400 */
[----:B0-----:R-:W-:-:S05]  /*83c0*/  F2FP.BF16.F32.PACK_AB R0, RZ, R0 ;  /* 0x00000000ff00723e */ /* 0x001fca00000010ff */
[----:B------:R-:W-:Y:S01]  /*83d0*/  STG.E.U16 desc[UR36][R2.64], R0 ;  /* 0x0000000002007986 */ /* 0x000fe2000c101524 */
[----:B------:R-:W-:Y:S05]  /*83e0*/  EXIT ;  /* 0x000000000000794d */ /* 0x000fea0003800000 */
        .weak           $__internal_50_$__cuda_sm20_div_s16
        .type           $__internal_50_$__cuda_sm20_div_s16,@function
        .size           $__internal_50_$__cuda_sm20_div_s16,(.L_x_36999 - $__internal_50_$__cuda_sm20_div_s16)
$__internal_50_$__cuda_sm20_div_s16:
        /* <DEDUP_REMOVED lines=11> */
[----:B------:R-:W-:Y:S02]  /*84a0*/  IMAD.MOV R5, RZ, RZ, -R6 ;  /* 0x000000ffff057224 */ /* 0x000fe400078e0a06 */
[----:B------:R-:W-:Y:S02]  /*84b0*/  FMUL R10, R8, R9 ;  /* 0x00000009080a7220 */ /* 0x000fe40000400000 */
[----:B------:R-:W-:Y:S08]  /*84c0*/  I2F.U16.RZ R8, R11 ;  /* 0x0000000b00087306 */ /* 0x000ff0000010d000 */
[----:B------:R-:W0:Y:S02]  /*84d0*/  MUFU.RCP R10, R10 ;  /* 0x0000000a000a7308 */ /* 0x000e240000001000 */
[----:B0-----:R-:W-:-:S04]  /*84e0*/  FMUL R9, R9, R10 ;  /* 0x0000000a09097220 */ /* 0x001fc80000400000 */
[----:B------:R-:W-:-:S04]  /*84f0*/  VIADD R9, R9, 0x2 ;  /* 0x0000000209097836 */ /* 0x000fc80000000000 */
[----:B------:R-:W-:-:S06]  /*8500*/  FMUL.RZ R8, R8, R9 ;  /* 0x0000000908087220 */ /* 0x000fcc000040c000 */
[----:B------:R-:W0:Y:S02]  /*8510*/  F2I.U32.TRUNC.NTZ R8, R8 ;  /* 0x0000000800087305 */ /* 0x000e24000020f000 */
[----:B0-----:R-:W-:-:S05]  /*8520*/  LOP3.LUT R5, R5, 0xffff, R8, 0x78, !PT ;  /* 0x0000ffff05057812 */ /* 0x001fca00078e7808 */
[----:B------:R-:W-:Y:S02]  /*8530*/  IMAD.IADD R6, R6, 0x1, R5 ;  /* 0x0000000106067824 */ /* 0x000fe400078e0205 */
[----:B------:R-:W-:Y:S02]  /*8540*/  IMAD.MOV.U32 R5, RZ, RZ, 0x0 ;  /* 0x00000000ff057424 */ /* 0x000fe400078e00ff */
[----:B------:R-:W-:Y:S02]  /*8550*/  @!P0 IMAD.MOV.U32 R6, RZ, RZ, -0x1 ;  /* 0xffffffffff068424 */ /* 0x000fe400078e00ff */
[----:B------:R-:W-:Y:S05]  /*8560*/  RET.REL.NODEC R4 `(_ZN2at6native27unrolled_elementwise_kernelINS0_13BUnaryFunctorIaaaZZZNS0_15binary_internal21div_floor_kernel_cudaERNS_18TensorIteratorBaseEENKUlvE_clEvENKUlvE0_clEvEUlaaE_EESt5arrayIPcLm2EELi4E23TrivialOffsetCalculatorILi1EjESE_NS0_6memory12LoadWithCastILi1EEENSF_13StoreWithCastILi1EEEEEviT_T0_T2_T3_T4_T5_) ;  /* 0xffffff7804a47950 */ /* 0x000fea0003c3ffff */
.L_x_33643:
        /* <DEDUP_REMOVED lines=9> */
.L_x_36999:


//--------------------- .text._ZN2at6native18elementwise_kernelILi128ELi4EZNS0_22gpu_kernel_impl_nocastINS0_13BUnaryFunctorIaaaZZZNS0_15binary_internal21div_floor_kernel_cudaERNS_18TensorIteratorBaseEENKUlvE_clEvENKUlvE0_clEvEUlaaE_EEEEvS6_RKT_EUliE_EEviT1_ --------------------------
	.section	.text._ZN2at6native18elementwise_kernelILi128ELi4EZNS0_22gpu_kernel_impl_nocastINS0_13BUnaryFunctorIaaaZZZNS0_15binary_internal21div_floor_kernel_cudaERNS_18TensorIteratorBaseEENKUlvE_clEvENKUlvE0_clEvEUlaaE_EEEEvS6_RKT_EUliE_EEviT1_,"ax",@progbits
	.align	128
        .global         _ZN2at6native18elementwise_kernelILi128ELi4EZNS0_22gpu_kernel_impl_nocastINS0_13BUnaryFunctorIaaaZZZNS0_15binary_internal21div_floor_kernel_cudaERNS_18TensorIteratorBaseEENKUlvE_clEvENKUlvE0_clEvEUlaaE_EEEEvS6_RKT_EUliE_EEviT1_
        .type           _ZN2at6native18elementwise_kernelILi128ELi4EZNS0_22gpu_kernel_impl_nocastINS0_13BUnaryFunctorIaaaZZZNS0_15binary_internal21div_floor_kernel_cudaERNS_18TensorIteratorBaseEENKUlvE_clEvENKUlvE0_clEvEUlaaE_EEEEvS6_RKT_EUliE_EEviT1_,@function
        .size           _ZN2at6native18elementwise_kernelILi128ELi4EZNS0_22gpu_kernel_impl_nocastINS0_13BUnaryFunctorIaaaZZZNS0_15binary_internal21div_floor_kernel_cudaERNS_18TensorIteratorBaseEENKUlvE_clEvENKUlvE0_clEvEUlaaE_EEEEvS6_RKT_EUliE_EEviT1_,(.L_x_37000 - _ZN2at6native18elementwise_kernelILi128ELi4EZNS0_22gpu_kernel_impl_nocastINS0_13BUnaryFunctorIaaaZZZNS0_15binary_internal21div_floor_kernel_cudaERNS_18TensorIteratorBaseEENKUlvE_clEvENKUlvE0_clEvEUlaaE_EEEEvS6_RKT_EUliE_EEviT1_)
        .other          _ZN2at6native18elementwise_kernelILi128ELi4EZNS0_22gpu_kernel_impl_nocastINS0_13BUnaryFunctorIaaaZZZNS0_15binary_internal21div_floor_kernel_cudaERNS_18TensorIteratorBaseEENKUlvE_clEvENKUlvE0_clEvEUlaaE_EEEEvS6_RKT_EUliE_EEviT1_,@"STO_CUDA_ENTRY STV_DEFAULT"
_ZN2at6native18elementwise_kernelILi128ELi4EZNS0_22gpu_kernel_impl_nocastINS0_13BUnaryFunctorIaaaZZZNS0_15binary_internal21div_floor_kernel_cudaERNS_18TensorIteratorBaseEENKUlvE_clEvENKUlvE0_clEvEUlaaE_EEEEvS6_RKT_EUliE_EEviT1_:
.text._ZN2at6native18elementwise_kernelILi128ELi4EZNS0_22gpu_kernel_impl_nocastINS0_13BUnaryFunctorIaaaZZZNS0_15binary_internal21div_floor_kernel_cudaERNS_18TensorIteratorBaseEENKUlvE_clEvENKUlvE0_clEvEUlaaE_EEEEvS6_RKT_EUliE_EEviT1_:
[----:B------:R-:W-:Y:S08]  /*0000*/  LDC R1, c[0x0][0x37c] ;  /* 0x0000df00ff017b82 */ /* 0x000ff00000000800 */
[----:B------:R-:W0:Y:S01]  /*0010*/  LDC R2, c[0x0][0x388] ;  /* 0x0000e200ff027b82 */ /* 0x000e220000000800 */
[----:B------:R-:W1:Y:S01]  /*0020*/  S2R R3, SR_TID.X ;  /* 0x0000000000037919 */ /* 0x000e620000002100 */
[----:B------:R-:W2:Y:S01]  /*0030*/  LDCU.U8 UR8, c[0x0][0x591] ;  /* 0x0000b220ff0877ac */ /* 0x000ea20008000000 */
[----:B------:R-:W3:Y:S05]  /*0040*/  LDCU.64 UR6, c[0x0][0x358] ;  /* 0x00006b00ff0677ac */ /* 0x000eea0008000a00 */
[----:B------:R-:W4:Y:S01]  /*0050*/  S2UR UR5, SR_CTAID.X ;  /* 0x00000000000579c3 */ /* 0x000f220000002500 */
[----:B--2---:R-:W-:Y:S01]  /*0060*/  UPRMT UR4, UR8, 0x8880, URZ ;  /* 0x0000888008047896 */ /* 0x004fe200080000ff */
[----:B0-----:R-:W-:-:S03]  /*0070*/  ISETP.NE.AND P0, PT, R2, RZ, PT ;  /* 0x000000ff0200720c */ /* 0x001fc60003f05270 */
[----:B------:R-:W-:Y:S02]  /*0080*/  UPRMT UR4, UR4, 0x7710, URZ ;  /* 0x0000771004047896 */ /* 0x000fe400080000ff */
[----:B----4-:R-:W-:-:S06]  /*0090*/  USHF.L.U32 UR5, UR5, 0x9, URZ ;  /* 0x0000000905057899 */ /* 0x010fcc00080006ff */
[----:B-1----:R-:W-:Y:S02]  /*00a0*/  LOP3.LUT R3, R3, UR5, RZ, 0xfc, !PT ;  /* 0x0000000503037c12 */ /* 0x002fe4000f8efcff */
[----:B---3--:R-:W-:Y:S05]  /*00b0*/  @P0 BRA `(.L_x_33644) ;  /* 0x0000000800680947 */ /* 0x008fea0003800000 */
[----:B------:R-:W0:Y:S01]  /*00c0*/  LDCU UR5, c[0x0][0x380] ;  /* 0x00007000ff0577ac */ /* 0x000e220008000800 */
[----:B------:R-:W-:Y:S01]  /*00d0*/  BSSY.RECONVERGENT B0, `(.L_x_33645) ;  /* 0x0000025000007945 */ /* 0x000fe20003800200 */
[----:B0-----:R-:W-:-:S13]  /*00e0*/  ISETP.GE.AND P0, PT, R3, UR5, PT ;  /* 0x0000000503007c0c */ /* 0x001fda000bf06270 */
[----:B------:R-:W-:Y:S05]  /*00f0*/  @P0 BRA `(.L_x_33646) ;  /* 0x0000000000880947 */ /* 0x000fea0003800000 */
[----:B------:R-:W0:Y:S02]  /*0100*/  LDC.64 R4, c[0x0][0x588] ;  /* 0x00016200ff047b82 */ /* 0x000e240000000a00 */
[----:B0-----:R-:W2:Y:S02]  /*0110*/  LDG.E.U8 R4, desc[UR6][R4.64] ;  /* 0x0000000604047981 */ /* 0x001ea4000c1e1100 */
[----:B--2---:R-:W-:-:S04]  /*0120*/  LOP3.LUT R0, R4, UR4, RZ, 0x3c, !PT ;  /* 0x0000000404007c12 */ /* 0x004fc8000f8e3cff */
[----:B------:R-:W-:-:S04]  /*0130*/  PRMT R0, R0, 0x8880, RZ ;  /* 0x0000888000007816 */ /* 0x000fc800000000ff */
[----:B------:R-:W-:-:S13]  /*0140*/  ISETP.GT.AND P0, PT, R0, -0x1, PT ;  /* 0xffffffff0000780c */ /* 0x000fda0003f04270 */
[----:B------:R-:W-:Y:S05]  /*0150*/  @P0 BRA `(.L_x_33647) ;  /* 0x00000000004c0947 */ /* 0x000fea0003800000 */
[----:B------:R-:W-:Y:S01]  /*0160*/  UPRMT UR5, UR8, 0x8880, URZ ;  /* 0x0000888008057896 */ /* 0x000fe200080000ff */
[C---:B------:R-:W-:Y:S02]  /*0170*/  PRMT R0, R4.reuse, 0x8880, RZ ;  /* 0x0000888004007816 */ /* 0x040fe400000000ff */
[----:B------:R-:W-:Y:S02]  /*0180*/  PRMT R6, R4, 0x8880, RZ ;  /* 0x0000888004067816 */ /* 0x000fe400000000ff */
[----:B------:R-:W-:Y:S02]  /*0190*/  PRMT R0, R0, 0x7710, RZ ;  /* 0x0000771000007816 */ /* 0x000fe400000000ff */
[----:B------:R-:W-:Y:S02]  /*01a0*/  MOV R5, UR5 ;  /* 0x0000000500057c02 */ /* 0x000fe40008000f00 */
[----:B------:R-:W-:-:S07]  /*01b0*/  MOV R4, 0x1d0 ;  /* 0x000001d000047802 */ /* 0x000fce0000000f00 */
[----:B------:R-:W-:Y:S05]  /*01c0*/  CALL.REL.NOINC `($__internal_51_$__cuda_sm20_div_s16) ;  /* 0x0000005c00847944 */ /* 0x000fea0003c00000 */
[----:B------:R-:W0:Y:S01]  /*01d0*/  LDCU.S8 UR5, c[0x0][0x591] ;  /* 0x0000b220ff0577ac */ /* 0x000e220008000200 */
[----:B------:R-:W-:-:S05]  /*01e0*/  PRMT R2, R6, 0x9910, RZ ;  /* 0x0000991006027816 */ /* 0x000fca00000000ff */
[----:B0-----:R-:W-:-:S04]  /*01f0*/  IMAD R2, R2, UR5, RZ ;  /* 0x0000000502027c24 */ /* 0x001fc8000f8e02ff */
[----:B------:R-:W-:-:S05]  /*0200*/  IMAD.MOV R2, RZ, RZ, -R2 ;  /* 0x000000ffff027224 */ /* 0x000fca00078e0a02 */
        /* <DEDUP_REMOVED lines=8> */
.L_x_33647:
[----:B------:R-:W-:Y:S01]  /*0290*/  UPRMT UR5, UR8, 0x8880, URZ ;  /* 0x0000888008057896 */ /* 0x000fe200080000ff */
[----:B------:R-:W-:Y:S02]  /*02a0*/  PRMT R6, R4, 0x8880, RZ ;  /* 0x0000888004067816 */ /* 0x000fe400000000ff */
[----:B------:R-:W-:-:S03]  /*02b0*/  MOV R4, 0x2e0 ;  /* 0x000002e000047802 */ /* 0x000fc60000000f00 */
[----:B------:R-:W-:-:S07]  /*02c0*/  IMAD.U32 R5, RZ, RZ, UR5 ;  /* 0x00000005ff057e24 */ /* 0x000fce000f8e00ff */
[----:B------:R-:W-:Y:S05]  /*02d0*/  CALL.REL.NOINC `($__internal_51_$__cuda_sm20_div_s16) ;  /* 0x0000005c00407944 */ /* 0x000fea0003c00000 */
[----:B------:R-:W-:-:S07]  /*02e0*/  PRMT R2, R6, 0x7610, R2 ;  /* 0x0000761006027816 */ /* 0x000fce0000000002 */
.L_x_33648:
[----:B------:R-:W0:Y:S01]  /*02f0*/  LDC.64 R4, c[0x0][0x580] ;  /* 0x00016000ff047b82 */ /* 0x000e220000000a00 */
[----:B------:R-:W-:Y:S01]  /*0300*/  IADD3 R3, PT, PT, R3, 0x80, RZ ;  /* 0x0000008003037810 */ /* 0x000fe20007ffe0ff */
[----:B0-----:R0:W-:Y:S06]  /*0310*/  STG.E.U8 desc[UR6][R4.64], R2 ;  /* 0x0000000204007986 */ /* 0x0011ec000c101106 */
.L_x_33646:
[----:B------:R-:W-:Y:S05]  /*0320*/  BSYNC.RECONVERGENT B0 ;  /* 0x0000000000007941 */ /* 0x000fea0003800200 */
.L_x_33645:
[----:B------:R-:W1:Y:S01]  /*0330*/  LDCU UR5, c[0x0][0x380] ;  /* 0x00007000ff0577ac */ /* 0x000e620008000800 */
[----:B------:R-:W-:Y:S01]  /*0340*/  BSSY.RECONVERGENT B0, `(.L_x_33649) ;  /* 0x0000025000007945 */ /* 0x000fe20003800200 */
[----:B-1----:R-:W-:-:S13]  /*0350*/  ISETP.GE.AND P0, PT, R3, UR5, PT ;  /* 0x0000000503007c0c */ /* 0x002fda000bf06270 */
[----:B------:R-:W-:Y:S05]  /*0360*/  @P0 BRA `(.L_x_33650) ;  /* 0x0000000000880947 */ /* 0x000fea0003800000 */
[----:B0-----:R-:W0:Y:S02]  /*0370*/  LDC.64 R4, c[0x0][0x588] ;  /* 0x00016200ff047b82 */ /* 0x001e240000000a00 */
[----:B0-----:R-:W2:Y:S02]  /*0380*/  LDG.E.U8 R4, desc[UR6][R4.64] ;  /* 0x0000000604047981 */ /* 0x001ea4000c1e1100 */
[----:B--2---:R-:W-:-:S04]  /*0390*/  LOP3.LUT R0, R4, UR4, RZ, 0x3c, !PT ;  /* 0x0000000404007c12 */ /* 0x004fc8000f8e3cff */
        /* <DEDUP_REMOVED lines=9> */
[----:B------:R-:W-:Y:S05]  /*0430*/  CALL.REL.NOINC `($__internal_51_$__cuda_sm20_div_s16) ;  /* 0x0000005800e87944 */ /* 0x000fea0003c00000 */
[----:B------:R-:W0:Y:S01]  /*0440*/  LDCU.S8 UR5, c[0x0][0x591] ;  /* 0x0000b220ff0577ac */ /* 0x000e220008000200 */
[----:B------:R-:W-:-:S05]  /*0450*/  PRMT R2, R6, 0x9910, RZ ;  /* 0x0000991006027816 */ /* 0x000fca00000000ff */
[----:B0-----:R-:W-:-:S05]  /*0460*/  IMAD R2, R2, UR5, RZ ;  /* 0x0000000502027c24 */ /* 0x001fca000f8e02ff */
[----:B------:R-:W-:-:S04]  /*0470*/  IADD3 R2, PT, PT, RZ, -R2, RZ ;  /* 0x80000002ff027210 */ /* 0x000fc80007ffe0ff */
        /* <DEDUP_REMOVED lines=8> */
.L_x_33651:
[----:B------:R-:W0:Y:S01]  /*0500*/  LDCU.S8 UR5, c[0x0][0x591] ;  /* 0x0000b220ff0577ac */ /* 0x000e220008000200 */
[----:B------:R-:W-:Y:S02]  /*0510*/  PRMT R6, R4, 0x8880, RZ ;  /* 0x0000888004067816 */ /* 0x000fe400000000ff */
[----:B------:R-:W-:Y:S02]  /*0520*/  MOV R4, 0x550 ;  /* 0x0000055000047802 */ /* 0x000fe40000000f00 */
[----:B0-----:R-:W-:-:S07]  /*0530*/  MOV R5, UR5 ;  /* 0x0000000500057c02 */ /* 0x001fce0008000f00 */
[----:B------:R-:W-:Y:S05]  /*0540*/  CALL.REL.NOINC `($__internal_51_$__cuda_sm20_div_s16) ;  /* 0x0000005800a47944 */ /* 0x000fea0003c00000 */
[----:B------:R-:W-:-:S07]  /*0550*/  PRMT R2, R6, 0x7610, R2 ;  /* 0x0000761006027816 */ /* 0x000fce0000000002 */
.L_x_33652:
[----:B------:R-:W0:Y:S01]  /*0560*/  LDC.64 R4, c[0x0][0x580] ;  /* 0x00016000ff047b82 */ /* 0x000e220000000a00 */
[----:B------:R-:W-:Y:S01]  /*0570*/  VIADD R3, R3, 0x80 ;  /* 0x0000008003037836 */ /* 0x000fe20000000000 */
[----:B0-----:R1:W-:Y:S06]  /*0580*/  STG.E.U8 desc[UR6][R4.64], R2 ;  /* 0x0000000204007986 */ /* 0x0013ec000c101106 */
.L_x_33650:
[----:B------:R-:W-:Y:S05]  /*0590*/  BSYNC.RECONVERGENT B0 ;  /* 0x0000000000007941 */ /* 0x000fea0003800200 */
.L_x_33649:
[----:B------:R-:W2:Y:S01]  /*05a0*/  LDCU UR5, c[0x0][0x380] ;  /* 0x00007000ff0577ac */ /* 0x000ea20008000800 */
[----:B------:R-:W-:Y:S01]  /*05b0*/  BSSY.RECONVERGENT B0, `(.L_x_33653) ;  /* 0x0000025000007945 */ /* 0x000fe20003800200 */
[----:B--2---:R-:W-:-:S13]  /*05c0*/  ISETP.GE.AND P0, PT, R3, UR5, PT ;  /* 0x0000000503007c0c */ /* 0x004fda000bf06270 */
[----:B------:R-:W-:Y:S05]  /*05d0*/  @P0 BRA `(.L_x_33654) ;  /* 0x0000000000880947 */ /* 0x000fea0003800000 */
[----:B01----:R-:W0:Y:S02]  /*05e0*/  LDC.64 R4, c[0x0][0x588] ;  /* 0x00016200ff047b82 */ /* 0x003e240000000a00 */
        /* <DEDUP_REMOVED lines=24> */
.L_x_33655:
[----:B------:R-:W0:Y:S01]  /*0770*/  LDCU.S8 UR5, c[0x0][0x591] ;  /* 0x0000b220ff0577ac */ /* 0x000e220008000200 */
[----:B------:R-:W-:Y:S02]  /*0780*/  PRMT R6, R4, 0x8880, RZ ;  /* 0x0000888004067816 */ /* 0x000fe400000000ff */
[----:B------:R-:W-:Y:S01]  /*0790*/  MOV R4, 0x7c0 ;  /* 0x000007c000047802 */ /* 0x000fe20000000f00 */
[----:B0-----:R-:W-:-:S07]  /*07a0*/  IMAD.U32 R5, RZ, RZ, UR5 ;  /* 0x00000005ff057e24 */ /* 0x001fce000f8e00ff */
[----:B------:R-:W-:Y:S05]  /*07b0*/  CALL.REL.NOINC `($__internal_51_$__cuda_sm20_div_s16) ;  /* 0x0000005800087944 */ /* 0x000fea0003c00000 */
[----:B------:R-:W-:-:S07]  /*07c0*/  PRMT R2, R6, 0x7610, R2 ;  /* 0x0000761006027816 */ /* 0x000fce0000000002 */
.L_x_33656:
[----:B------:R-:W0:Y:S01]  /*07d0*/  LDC.64 R4, c[0x0][0x580] ;  /* 0x00016000ff047b82 */ /* 0x000e220000000a00 */
[----:B------:R-:W-:Y:S01]  /*07e0*/  IADD3 R3, PT, PT, R3, 0x80, RZ ;  /* 0x0000008003037810 */ /* 0x000fe20007ffe0ff */
[----:B0-----:R2:W-:Y:S06]  /*07f0*/  STG.E.U8 desc[UR6][R4.64], R2 ;  /* 0x0000000204007986 */ /* 0x0015ec000c101106 */
.L_x_33654:
[----:B------:R-:W-:Y:S05]  /*0800*/  BSYNC.RECONVERGENT B0 ;  /* 0x0000000000007941 */ /* 0x000fea0003800200 */
.L_x_33653:
[----:B------:R-:W3:Y:S02]  /*0810*/  LDCU UR5, c[0x0][0x380] ;  /* 0x00007000ff0577ac */ /* 0x000ee40008000800 */
[----:B---3--:R-:W-:-:S13]  /*0820*/  ISETP.GE.AND P0, PT, R3, UR5, PT ;  /* 0x0000000503007c0c */ /* 0x008fda000bf06270 */
[----:B------:R-:W-:Y:S05]  /*0830*/  @P0 EXIT ;  /* 0x000000000000094d */ /* 0x000fea0003800000 */
[----:B012---:R-:W0:Y:S02]  /*0840*/  LDC.64 R2, c[0x0][0x588] ;  /* 0x00016200ff027b82 */ /* 0x007e240000000a00 */
        /* <DEDUP_REMOVED lines=13> */
[C---:B------:R-:W-:Y:S02]  /*0920*/  PRMT R2, R6.reuse, 0x9910, RZ ;  /* 0x0000991006027816 */ /* 0x040fe400000000ff */
[----:B------:R-:W-:-:S03]  /*0930*/  IADD3 R5, PT, PT, R6, -0x1, RZ ;  /* 0xffffffff06057810 */ /* 0x000fc60007ffe0ff */
[----:B0-----:R-:W-:-:S05]  /*0940*/  IMAD R2, R2, UR4, RZ ;  /* 0x0000000402027c24 */ /* 0x001fca000f8e02ff */
[----:B------:R-:W-:-:S04]  /*0950*/  IADD3 R2, PT, PT, RZ, -R2, RZ ;  /* 0x80000002ff027210 */ /* 0x000fc80007ffe0ff */
[----:B------:R-:W-:-:S05]  /*0960*/  PRMT R3, R2, 0x7710, RZ ;  /* 0x0000771002037816 */ /* 0x000fca00000000ff */
[----:B------:R-:W-:Y:S02]  /*0970*/  IMAD.IADD R0, R0, 0x1, R3 ;  /* 0x0000000100007824 */ /* 0x000fe400078e0203 */
[----:B------:R-:W0:Y:S03]  /*0980*/  LDC.64 R2, c[0x0][0x580] ;  /* 0x00016000ff027b82 */ /* 0x000e260000000a00 */
[----:B------:R-:W-:-:S04]  /*0990*/  PRMT R0, R0, 0x9910, RZ ;  /* 0x0000991000007816 */ /* 0x000fc800000000ff */
[----:B------:R-:W-:-:S13]  /*09a0*/  ISETP.NE.AND P0, PT, R0, RZ, PT ;  /* 0x000000ff0000720c */ /* 0x000fda0003f05270 */
[----:B------:R-:W-:-:S05]  /*09b0*/  @!P0 IMAD.MOV R5, RZ, RZ, R6 ;  /* 0x000000ffff058224 */ /* 0x000fca00078e0206 */
[----:B0-----:R-:W-:Y:S01]  /*09c0*/  STG.E.U8 desc[UR6][R2.64], R5 ;  /* 0x0000000502007986 */ /* 0x001fe2000c101106 */
[----:B------:R-:W-:Y:S05]  /*09d0*/  EXIT ;  /* 0x000000000000794d */ /* 0x000fea0003800000 */
.L_x_33657:
[----:B------:R-:W0:Y:S01]  /*09e0*/  LDCU.S8 UR4, c[0x0][0x591] ;  /* 0x0000b220ff0477ac */ /* 0x000e220008000200 */
[----:B------:R-:W-:Y:S02]  /*09f0*/  PRMT R6, R2, 0x8880, RZ ;  /* 0x0000888002067816 */ /* 0x000fe400000000ff */
[----:B------:R-:W-:Y:S02]  /*0a00*/  MOV R4, 0xa30 ;  /* 0x00000a3000047802 */ /* 0x000fe40000000f00 */
[----:B0-----:R-:W-:-:S07]  /*0a10*/  MOV R5, UR4 ;  /* 0x0000000400057c02 */ /* 0x001fce0008000f00 */
[----:B------:R-:W-:Y:S05]  /*0a20*/  CALL.REL.NOINC `($__internal_51_$__cuda_sm20_div_s16) ;  /* 0x00000054006c7944 */ /* 0x000fea0003c00000 */
[----:B------:R-:W0:Y:S02]  /*0a30*/  LDC.64 R2, c[0x0][0x580] ;  /* 0x00016000ff027b82 */ /* 0x000e240000000a00 */
[----:B0-----:R-:W-:Y:S01]  /*0a40*/  STG.E.U8 desc[UR6][R2.64], R6 ;  /* 0x0000000602007986 */ /* 0x001fe2000c101106 */
[----:B------:R-:W-:Y:S05]  /*0a50*/  EXIT ;  /* 0x000000000000794d */ /* 0x000fea0003800000 */
.L_x_33644:
        /* <DEDUP_REMOVED lines=305> */
.L_x_33660:
[----:B------:R-:W0:Y:S02]  /*1d70*/  LDCU.64 UR10, c[0x0][0x588] ;  /* 0x0000b100ff0a77ac */ /* 0x000e240008000a00 */
[----:B0-----:R-:W-:-:S04]  /*1d80*/  IADD3 R4, P0, PT, R4, UR10, RZ ;  /* 0x0000000a04047c10 */ /* 0x001fc8000ff1e0ff */
[----:B------:R-:W-:-:S05]  /*1d90*/  IADD3.X R5, PT, PT, RZ, UR11, RZ, P0, !PT ;  /* 0x0000000bff057c10 */ /* 0x000fca00087fe4ff */
[----:B------:R-:W2:Y:S01]  /*1da0*/  LDG.E.U8 R4, desc[UR6][R4.64] ;  /* 0x0000000604047981 */ /* 0x000ea2000c1e1100 */
[----:B------:R-:W-:Y:S01]  /*1db0*/  BSSY.RECONVERGENT B1, `(.L_x_33661) ;  /* 0x000001d000017945 */ /* 0x000fe20003800200 */
        /* <DEDUP_REMOVED lines=23> */
.L_x_33662:
[----:B------:R-:W-:Y:S01]  /*1f30*/  UPRMT UR5, UR8, 0x8880, URZ ;  /* 0x0000888008057896 */ /* 0x000fe200080000ff */
[----:B------:R-:W-:Y:S02]  /*1f40*/  PRMT R6, R4, 0x8880, RZ ;  /* 0x0000888004067816 */ /* 0x000fe400000000ff */
[----:B------:R-:W-:-:S03]  /*1f50*/  MOV R4, 0x1f80 ;  /* 0x00001f8000047802 */ /* 0x000fc60000000f00 */
[----:B------:R-:W-:-:S07]  /*1f60*/  MOV R5, UR5 ;  /* 0x0000000500057c02 */ /* 0x000fce0008000f00 */
[----:B------:R-:W-:Y:S05]  /*1f70*/  CALL.REL.NOINC `($__internal_51_$__cuda_sm20_div_s16) ;  /* 0x0000004000187944 */ /* 0x000fea0003c00000 */
.L_x_33663:
[----:B------:R-:W-:Y:S05]  /*1f80*/  BSYNC.RECONVERGENT B1 ;  /* 0x0000000000017941 */ /* 0x000fea0003800200 */
.L_x_33661:
[----:B------:R-:W0:Y:S01]  /*1f90*/  LDCU.64 UR10, c[0x0][0x580] ;  /* 0x0000b000ff0a77ac */ /* 0x000e220008000a00 */
[----:B------:R-:W-:Y:S01]  /*1fa0*/  VIADD R3, R3, 0x80 ;  /* 0x0000008003037836 */ /* 0x000fe20000000000 */
[----:B0-----:R-:W-:-:S04]  /*1fb0*/  IADD3 R4, P0, PT, R7, UR10, RZ ;  /* 0x0000000a07047c10 */ /* 0x001fc8000ff1e0ff */
[----:B------:R-:W-:-:S05]  /*1fc0*/  IADD3.X R5, PT, PT, RZ, UR11, RZ, P0, !PT ;  /* 0x0000000bff057c10 */ /* 0x000fca00087fe4ff */
[----:B------:R0:W-:Y:S04]  /*1fd0*/  STG.E.U8 desc[UR6][R4.64], R6 ;  /* 0x0000000604007986 */ /* 0x0001e8000c101106 */
.L_x_33659:
[----:B------:R-:W-:Y:S05]  /*1fe0*/  BSYNC.RECONVERGENT B0 ;  /* 0x0000000000007941 */ /* 0x000fea0003800200 */
.L_x_33658:
        /* <DEDUP_REMOVED lines=302> */
.L_x_33666:
        /* <DEDUP_REMOVED lines=28> */
.L_x_33668:
[----:B------:R-:W0:Y:S01]  /*3490*/  LDCU.S8 UR5, c[0x0][0x591] ;  /* 0x0000b220ff0577ac */ /* 0x000e220008000200 */
[----:B------:R-:W-:Y:S02]  /*34a0*/  PRMT R6, R4, 0x8880, RZ ;  /* 0x0000888004067816 */ /* 0x000fe400000000ff */
[----:B------:R-:W-:Y:S02]  /*34b0*/  MOV R4, 0x34e0 ;  /* 0x000034e000047802 */ /* 0x000fe40000000f00 */
[----:B0-----:R-:W-:-:S07]  /*34c0*/  MOV R5, UR5 ;  /* 0x0000000500057c02 */ /* 0x001fce0008000f00 */
[----:B------:R-:W-:Y:S05]  /*34d0*/  CALL.REL.NOINC `($__internal_51_$__cuda_sm20_div_s16) ;  /* 0x0000002800c07944 */ /* 0x000fea0003c00000 */
.L_x_33669:
[----:B------:R-:W-:Y:S05]  /*34e0*/  BSYNC.RECONVERGENT B1 ;  /* 0x0000000000017941 */ /* 0x000fea0003800200 */
.L_x_33667:
[----:B------:R-:W0:Y:S01]  /*34f0*/  LDCU.64 UR8, c[0x0][0x580] ;  /* 0x0000b000ff0877ac */ /* 0x000e220008000a00 */
[----:B------:R-:W-:Y:S01]  /*3500*/  VIADD R3, R3, 0x80 ;  /* 0x0000008003037836 */ /* 0x000fe20000000000 */
[----:B0-----:R-:W-:-:S04]  /*3510*/  IADD3 R4, P0, PT, R7, UR8, RZ ;  /* 0x0000000807047c10 */ /* 0x001fc8000ff1e0ff */
[----:B------:R-:W-:-:S05]  /*3520*/  IADD3.X R5, PT, PT, RZ, UR9, RZ, P0, !PT ;  /* 0x00000009ff057c10 */ /* 0x000fca00087fe4ff */
[----:B------:R1:W-:Y:S04]  /*3530*/  STG.E.U8 desc[UR6][R4.64], R6 ;  /* 0x0000000604007986 */ /* 0x0003e8000c101106 */
.L_x_33665:
[----:B------:R-:W-:Y:S05]  /*3540*/  BSYNC.RECONVERGENT B0 ;  /* 0x0000000000007941 */ /* 0x000fea0003800200 */
.L_x_33664:
[----:B------:R-:W2:Y:S01]  /*3550*/  LDCU UR5, c[0x0][0x380] ;  /* 0x00007000ff0577ac */ /* 0x000ea20008000800 */
[----:B------:R-:W-:Y:S01]  /*3560*/  BSSY.RECONVERGENT B0, `(.L_x_33670) ;  /* 0x0000154000007945 */ /* 0x000fe20003800200 */
[----:B--2---:R-:W-:-:S13]  /*3570*/  ISETP.GE.AND P0, PT, R3, UR5, PT ;  /* 0x0000000503007c0c */ /* 0x004fda000bf06270 */
[----:B------:R-:W-:Y:S05]  /*3580*/  @P0 BRA `(.L_x_33671) ;  /* 0x0000001400440947 */ /* 0x000fea0003800000 */
[----:B------:R-:W2:Y:S01]  /*3590*/  LDCU.64 UR8, c[0x0][0x390] ;  /* 0x00007200ff0877ac */ /* 0x000ea20008000a00 */
[----:B01----:R-:W-:Y:S01]  /*35a0*/  HFMA2 R4, -RZ, RZ, 0, 0 ;  /* 0x00000000ff047431 */ /* 0x003fe200000001ff */
        /* <DEDUP_REMOVED lines=296> */
.L_x_33672:
        /* <DEDUP_REMOVED lines=28> */
.L_x_33674:
[----:B------:R-:W0:Y:S01]  /*49f0*/  LDCU.S8 UR5, c[0x0][0x591] ;  /* 0x0000b220ff0577ac */ /* 0x000e220008000200 */
[----:B------:R-:W-:Y:S02]  /*4a00*/  PRMT R6, R4, 0x8880, RZ ;  /* 0x0000888004067816 */ /* 0x000fe400000000ff */
[----:B------:R-:W-:Y:S02]  /*4a10*/  MOV R4, 0x4a40 ;  /* 0x00004a4000047802 */ /* 0x000fe40000000f00 */
[----:B0-----:R-:W-:-:S07]  /*4a20*/  MOV R5, UR5 ;  /* 0x0000000500057c02 */ /* 0x001fce0008000f00 */
[----:B------:R-:W-:Y:S05]  /*4a30*/  CALL.REL.NOINC `($__internal_51_$__cuda_sm20_div_s16) ;  /* 0x0000001400687944 */ /* 0x000fea0003c00000 */
.L_x_33675:
[----:B------:R-:W-:Y:S05]  /*4a40*/  BSYNC.RECONVERGENT B1 ;  /* 0x0000000000017941 */ /* 0x000fea0003800200 */
.L_x_33673:
[----:B------:R-:W0:Y:S01]  /*4a50*/  LDCU.64 UR8, c[0x0][0x580] ;  /* 0x0000b000ff0877ac */ /* 0x000e220008000a00 */
[----:B------:R-:W-:Y:S01]  /*4a60*/  VIADD R3, R3, 0x80 ;  /* 0x0000008003037836 */ /* 0x000fe20000000000 */
[----:B0-----:R-:W-:-:S04]  /*4a70*/  IADD3 R4, P0, PT, R7, UR8, RZ ;  /* 0x0000000807047c10 */ /* 0x001fc8000ff1e0ff */
[----:B------:R-:W-:-:S05]  /*4a80*/  IADD3.X R5, PT, PT, RZ, UR9, RZ, P0, !PT ;  /* 0x00000009ff057c10 */ /* 0x000fca00087fe4ff */
[----:B------:R2:W-:Y:S04]  /*4a90*/  STG.E.U8 desc[UR6][R4.64], R6 ;  /* 0x0000000604007986 */ /* 0x0005e8000c101106 */
.L_x_33671:
[----:B------:R-:W-:Y:S05]  /*4aa0*/  BSYNC.RECONVERGENT B0 ;  /* 0x0000000000007941 */ /* 0x000fea0003800200 */
.L_x_33670:
[----:B------:R-:W3:Y:S02]  /*4ab0*/  LDCU UR5, c[0x0][0x380] ;  /* 0x00007000ff0577ac */ /* 0x000ee40008000800 */
[----:B---3--:R-:W-:-:S13]  /*4ac0*/  ISETP.GE.AND P0, PT, R3, UR5, PT ;  /* 0x0000000503007c0c */ /* 0x008fda000bf06270 */
[----:B------:R-:W-:Y:S05]  /*4ad0*/  @P0 EXIT ;  /* 0x000000000000094d */ /* 0x000fea0003800000 */
[----:B------:R-:W3:Y:S01]  /*4ae0*/  LDCU.64 UR8, c[0x0][0x390] ;  /* 0x00007200ff0877ac */ /* 0x000ee20008000a00 */
[----:B012---:R-:W-:Y:S01]  /*4af0*/  HFMA2 R4, -RZ, RZ, 0, 0 ;  /* 0x00000000ff047431 */ /* 0x007fe200000001ff */
[----:B------:R-:W-:Y:S01]  /*4b00*/  MOV R5, R3 ;  /* 0x0000000300057202 */ /* 0x000fe20000000f00 */
[----:B------:R-:W0:Y:S01]  /*4b10*/  LDCU UR5, c[0x0][0x38c] ;  /* 0x00007180ff0577ac */ /* 0x000e220008000800 */
[----:B------:R-:W-:Y:S01]  /*4b20*/  ISETP.NE.AND P0, PT, R2, RZ, PT ;  /* 0x000000ff0200720c */ /* 0x000fe20003f05270 */
[----:B------:R-:W1:Y:S01]  /*4b30*/  LDCU.64 UR10, c[0x0][0x4b8] ;  /* 0x00009700ff0a77ac */ /* 0x000e620008000a00 */
[----:B---3--:R-:W-:-:S05]  /*4b40*/  IMAD.HI.U32 R4, R3, UR8, R4 ;  /* 0x0000000803047c27 */ /* 0x008fca000f8e0004 */
        /* <DEDUP_REMOVED lines=291> */
.L_x_33676:
[----:B------:R-:W0:Y:S02]  /*5d80*/  LDCU.128 UR8, c[0x0][0x580] ;  /* 0x0000b000ff0877ac */ /* 0x000e240008000c00 */
[----:B0-----:R-:W-:-:S04]  /*5d90*/  IADD3 R4, P0, PT, R2, UR10, RZ ;  /* 0x0000000a02047c10 */ /* 0x001fc8000ff1e0ff */
[----:B------:R-:W-:-:S05]  /*5da0*/  IADD3.X R5, PT, PT, RZ, UR11, RZ, P0, !PT ;  /* 0x0000000bff057c10 */ /* 0x000fca00087fe4ff */
[----:B------:R-:W2:Y:S01]  /*5db0*/  LDG.E.U8 R4, desc[UR6][R4.64] ;  /* 0x0000000604047981 */ /* 0x000ea2000c1e1100 */
[----:B------:R-:W-:Y:S01]  /*5dc0*/  IADD3 R2, P1, PT, R3, UR8, RZ ;  /* 0x0000000803027c10 */ /* 0x000fe2000ff3e0ff */
[----:B------:R-:W-:Y:S03]  /*5dd0*/  BSSY.RECONVERGENT B0, `(.L_x_33677) ;  /* 0x000001e000007945 */ /* 0x000fe60003800200 */
[----:B------:R-:W-:Y:S02]  /*5de0*/  IADD3.X R3, PT, PT, RZ, UR9, RZ, P1, !PT ;  /* 0x00000009ff037c10 */ /* 0x000fe40008ffe4ff */
        /* <DEDUP_REMOVED lines=15> */
[----:B------:R-:W-:-:S04]  /*5ee0*/  PRMT R5, R4, 0x7710, RZ ;  /* 0x0000771004057816 */ /* 0x000fc800000000ff */
[----:B------:R-:W-:-:S04]  /*5ef0*/  IADD3 R0, PT, PT, R0, R5, RZ ;  /* 0x0000000500007210 */ /* 0x000fc80007ffe0ff */
[----:B------:R-:W-:-:S04]  /*5f00*/  PRMT R0, R0, 0x9910, RZ ;  /* 0x0000991000007816 */ /* 0x000fc800000000ff */
[----:B------:R-:W-:Y:S01]  /*5f10*/  ISETP.NE.AND P0, PT, R0, RZ, PT ;  /* 0x000000ff0000720c */ /* 0x000fe20003f05270 */
[----:B------:R-:W-:-:S12]  /*5f20*/  VIADD R0, R6, 0xffffffff ;  /* 0xffffffff06007836 */ /* 0x000fd80000000000 */
[----:B------:R-:W-:Y:S01]  /*5f30*/  @!P0 IADD3 R0, PT, PT, R6, RZ, RZ ;  /* 0x000000ff06008210 */ /* 0x000fe20007ffe0ff */
[----:B------:R-:W-:Y:S06]  /*5f40*/  BRA `(.L_x_33679) ;  /* 0x0000000000187947 */ /* 0x000fec0003800000 */
.L_x_33678:
[----:B------:R-:W0:Y:S01]  /*5f50*/  LDCU.S8 UR4, c[0x0][0x591] ;  /* 0x0000b220ff0477ac */ /* 0x000e220008000200 */
[----:B------:R-:W-:Y:S02]  /*5f60*/  PRMT R6, R4, 0x8880, RZ ;  /* 0x0000888004067816 */ /* 0x000fe400000000ff */
[----:B------:R-:W-:Y:S02]  /*5f70*/  MOV R4, 0x5fa0 ;  /* 0x00005fa000047802 */ /* 0x000fe40000000f00 */
[----:B0-----:R-:W-:-:S07]  /*5f80*/  MOV R5, UR4 ;  /* 0x0000000400057c02 */ /* 0x001fce0008000f00 */
[----:B------:R-:W-:Y:S05]  /*5f90*/  CALL.REL.NOINC `($__internal_51_$__cuda_sm20_div_s16) ;  /* 0x0000000000107944 */ /* 0x000fea0003c00000 */
[----:B------:R-:W-:-:S07]  /*5fa0*/  PRMT R0, R6, 0x7610, R0 ;  /* 0x0000761006007816 */ /* 0x000fce0000000000 */
.L_x_33679:
[----:B------:R-:W-:Y:S05]  /*5fb0*/  BSYNC.RECONVERGENT B0 ;  /* 0x0000000000007941 */ /* 0x000fea0003800200 */
.L_x_33677:
[----:B------:R-:W-:Y:S01]  /*5fc0*/  STG.E.U8 desc[UR6][R2.64], R0 ;  /* 0x0000000002007986 */ /* 0x000fe2000c101106 */
[----:B------:R-:W-:Y:S05]  /*5fd0*/  EXIT ;  /* 0x000000000000794d */ /* 0x000fea0003800000 */
        .weak           $__internal_51_$__cuda_sm20_div_s16
        .type           $__internal_51_$__cuda_sm20_div_s16,@function
        .size           $__internal_51_$__cuda_sm20_div_s16,(.L_x_37000 - $__internal_51_$__cuda_sm20_div_s16)
$__internal_51_$__cuda_sm20_div_s16:
        /* <DEDUP_REMOVED lines=17> */
[----:B------:R-:W-:-:S05]  /*60f0*/  IADD3 R10, PT, PT, -R6, RZ, RZ ;  /* 0x000000ff060a7210 */ /* 0x000fca0007ffe1ff */
[----:B------:R-:W0:Y:S02]  /*6100*/  F2I.U32.TRUNC.NTZ R9, R9 ;  /* 0x0000000900097305 */ /* 0x000e24000020f000 */
[----:B0-----:R-:W-:-:S05]  /*6110*/  LOP3.LUT R5, R10, 0xffff, R9, 0x78, !PT ;  /* 0x0000ffff0a057812 */ /* 0x001fca00078e7809 */
[----:B------:R-:W-:Y:S02]  /*6120*/  IMAD.IADD R6, R6, 0x1, R5 ;  /* 0x0000000106067824 */ /* 0x000fe400078e0205 */
[----:B------:R-:W-:Y:S01]  /*6130*/  HFMA2 R5, -RZ, RZ, 0, 0 ;  /* 0x00000000ff057431 */ /* 0x000fe200000001ff */
[----:B------:R-:W-:-:S03]  /*6140*/  @!P0 MOV R6, 0xffffffff ;  /* 0xffffffff00068802 */ /* 0x000fc60000000f00 */
[----:B------:R-:W-:Y:S05]  /*6150*/  RET.REL.NODEC R4 `(_ZN2at6native18elementwise_kernelILi128ELi4EZNS0_22gpu_kernel_impl_nocastINS0_13BUnaryFunctorIaaaZZZNS0_15binary_internal21div_floor_kernel_cudaERNS_18TensorIteratorBaseEENKUlvE_clEvENKUlvE0_clEvEUlaaE_EEEEvS6_RKT_EUliE_EEviT1_) ;  /* 0xffffff9c04a87950 */ /* 0x000fea0003c3ffff */
.L_x_33680:
        /* <DEDUP_REMOVED lines=10> */
.L_x_37000:


//--------------------- .text._ZN2at6native27unrolled_elementwise_kernelINS0_13BUnaryFunctorIaaaZZZNS0_15binary_internal21div_floor_kernel_cudaERNS_18TensorIteratorBaseEENKUlvE_clEvENKUlvE0_clEvEUlaaE_EESt5arrayIPcLm2EELi4E23TrivialOffsetCalculatorILi1EjESE_NS0_6memory15LoadWithoutCastENSF_16StoreWithoutCastEEEviT_T0_T2_T3_T4_T5_ --------------------------
	.section	.text._ZN2at6native27unrolled_elementwise_kernelINS0_13BUnaryFunctorIaaaZZZNS0_15binary_internal21div_floor_kernel_cudaERNS_18TensorIteratorBaseEENKUlvE_clEvENKUlvE0_clEvEUlaaE_EESt5arrayIPcLm2EELi4E23TrivialOffsetCalculatorILi1EjESE_NS0_6memory15LoadWithoutCastENSF_16StoreWithoutCastEEEviT_T0_T2_T3_T4_T5_,"ax",@progbits
	.align	128
        .global         _ZN2at6native27unrolled_elementwise_kernelINS0_13BUnaryFunctorIaaaZZZNS0_15binary_internal21div_floor_kernel_cudaERNS_18TensorIteratorBaseEENKUlvE_clEvENKUlvE0_clEvEUlaaE_EESt5arrayIPcLm2EELi4E23TrivialOffsetCalculatorILi1EjESE_NS0_6memory15LoadWithoutCastENSF_16StoreWithoutCastEEEviT_T0_T2_T3_T4_T5_
        .type           _ZN2at6native27unrolled_elementwise_kernelINS0_13BUnaryFunctorIaaaZZZNS0_15binary_internal21div_floor_kernel_cudaERNS_18TensorIteratorBaseEENKUlvE_clEvENKUlvE0_clEvEUlaaE_EESt5arrayIPcLm2EELi4E23TrivialOffsetCalculatorILi1EjESE_NS0_6memory15LoadWithoutCastENSF_16StoreWithoutCastEEEviT_T0_T2_T3_T4_T5_,@function
        .size           _ZN2at6native27unrolled_elementwise_kernelINS0_13BUnaryFunctorIaaaZZZNS0_15binary_internal21div_floor_kernel_cudaERNS_18TensorIteratorBaseEENKUlvE_clEvENKUlvE0_clEvEUlaaE_EESt5arrayIPcLm2EELi4E23TrivialOffsetCalculatorILi1EjESE_NS0_6memory15LoadWithoutCastENSF_16StoreWithoutCastEEEviT_T0_T2_T3_T4_T5_,(.L_x_37001 - _ZN2at6native27unrolled_elementwise_kernelINS0_13BUnaryFunctorIaaaZZZNS0_15binary_internal21div_floor_kernel_cudaERNS_18TensorIteratorBaseEENKUlvE_clEvENKUlvE0_clEvEUlaaE_EESt5arrayIPcLm2EELi4E23TrivialOffsetCalculatorILi1EjESE_NS0_6memory15LoadWithoutCastENSF_16StoreWithoutCastEEEviT_T0_T2_T3_T4_T5_)
        .other          _ZN2at6native27unrolled_elementwise_kernelINS0_13BUnaryFunctorIaaaZZZNS0_15binary_internal21div_floor_kernel_cudaERNS_18TensorIteratorBaseEENKUlvE_clEvENKUlvE0_clEvEUlaaE_EESt5arrayIPcLm2EELi4E23TrivialOffsetCalculatorILi1EjESE_NS0_6memory15LoadWithoutCastENSF_16StoreWithoutCastEEEviT_T0_T2_T3_T4_T5_,@"STO_CUDA_ENTRY STV_DEFAULT"
_ZN2at6native27unrolled_elementwise_kernelINS0_13BUnaryFunctorIaaaZZZNS0_15binary_internal21div_floor_kernel_cudaERNS_18TensorIteratorBaseEENKUlvE_clEvENKUlvE0_clEvEUlaaE_EESt5arrayIPcLm2EELi4E23TrivialOffsetCalculatorILi1EjESE_NS0_6memory15LoadWithoutCastENSF_16StoreWithoutCastEEEviT_T0_T2_T3_T4_T5_:
.text._ZN2at6native27unrolled_elementwise_kernelINS0_13BUnaryFunctorIaaaZZZNS0_15binary_internal21div_floor_kernel_cudaERNS_18TensorIteratorBaseEENKUlvE_clEvENKUlvE0_clEvEUlaaE_EESt5arrayIPcLm2EELi4E23TrivialOffsetCalculatorILi1EjESE_NS0_6memory15LoadWithoutCastENSF_16StoreWithoutCastEEEviT_T0_T2_T3_T4_T5_:
        /* <DEDUP_REMOVED lines=15> */
[----:B------:R-:W-:Y:S02]  /*00f0*/  ISETP.GE.AND P1, PT, R4, R5, PT ;  /* 0x000000050400720c */ /* 0x000fe40003f26270 */
[----:B0-----:R-:W-:Y:S02]  /*0100*/  @!P3 IADD3 R12, P4, PT, R13, R16, RZ ;  /* 0x000000100d0cb210 */ /* 0x001fe40007f9e0ff */
[----:B------:R-:W-:-:S03]  /*0110*/  PRMT R16, RZ, 0x7610, R16 ;  /* 0x00007610ff107816 */ /* 0x000fc60000000010 */
[----:B------:R-:W-:Y:S01]  /*0120*/  @!P3 IMAD.X R13, RZ, RZ, R17, P4 ;  /* 0x000000ffff0db224 */ /* 0x000fe200020e0611 */
[----:B------:R-:W-:-:S04]  /*0130*/  PRMT R6, RZ, 0x7610, R6 ;  /* 0x00007610ff067816 */ /* 0x000fc80000000006 */
[----:B-1----:R0:W5:Y:S01]  /*0140*/  @!P3 LDG.E.U8 R16, desc[UR6][R12.64] ;  /* 0x000000060c10b981 */ /* 0x002162000c1e1100 */
[----:B------:R-:W-:Y:S01]  /*0150*/  @!P1 IMAD R19, R7, 0x200, R4 ;  /* 0x0000020007139824 */ /* 0x000fe200078e0204 */
[----:B------:R-:W1:Y:S01]  /*0160*/  @!P1 LDC.64 R10, c[0x0][0x390] ;  /* 0x0000e400ff0a9b82 */ /* 0x000e620000000a00 */
[----:B------:R-:W-:Y:S01]  /*0170*/  @!P1 VIADD R4, R4, 0x80 ;  /* 0x0000008004049836 */ /* 0x000fe20000000000 */
[----:B--2---:R-:W-:-:S04]  /*0180*/  @!P2 IADD3 R2, P5, PT, R15, R2, RZ ;  /* 0x000000020f02a210 */ /* 0x004fc80007fbe0ff */
[----:B------:R-:W-:-:S13]  /*0190*/  ISETP.GE.AND P0, PT, R4, R5, PT ;  /* 0x000000050400720c */ /* 0x000fda0003f06270 */
[----:B------:R-:W2:Y:S01]  /*01a0*/  @!P0 LDC.64 R8, c[0x0][0x390] ;  /* 0x0000e400ff088b82 */ /* 0x000ea20000000a00 */
[----:B------:R-:W-:Y:S01]  /*01b0*/  @!P0 IMAD R15, R7, 0x200, R4 ;  /* 0x00000200070f8824 */ /* 0x000fe200078e0204 */
[----:B-1----:R-:W-:Y:S01]  /*01c0*/  @!P1 IADD3 R10, P4, PT, R19, R10, RZ ;  /* 0x0000000a130a9210 */ /* 0x002fe20007f9e0ff */
[----:B------:R-:W-:-:S04]  /*01d0*/  @!P2 IMAD.X R3, RZ, RZ, R3, P5 ;  /* 0x000000ffff03a224 */ /* 0x000fc800028e0603 */
[----:B------:R-:W-:-:S05]  /*01e0*/  @!P1 IMAD.X R11, RZ, RZ, R11, P4 ;  /* 0x000000ffff0b9224 */ /* 0x000fca00020e060b */
[----:B------:R0:W5:Y:S01]  /*01f0*/  @!P1 LDG.E.U8 R6, desc[UR6][R10.64] ;  /* 0x000000060a069981 */ /* 0x000162000c1e1100 */
[----:B--2---:R-:W-:Y:S02]  /*0200*/  @!P0 IADD3 R14, P3, PT, R15, R8, RZ ;  /* 0x000000080f0e8210 */ /* 0x004fe40007f7e0ff */
[----:B------:R-:W-:-:S06]  /*0210*/  PRMT R8, RZ, 0x7610, R8 ;  /* 0x00007610ff087816 */ /* 0x000fcc0000000008 */
[----:B------:R0:W5:Y:S01]  /*0220*/  @!P2 LDG.E.U8 R8, desc[UR6][R2.64] ;  /* 0x000000060208a981 */ /* 0x000162000c1e1100 */
[----:B------:R-:W-:Y:S01]  /*0230*/  PRMT R4, RZ, 0x7610, R4 ;  /* 0x00007610ff047816 */ /* 0x000fe20000000004 */
[----:B------:R-:W-:-:S05]  /*0240*/  @!P0 IMAD.X R15, RZ, RZ, R9, P3 ;  /* 0x000000ffff0f8224 */ /* 0x000fca00018e0609 */
[----:B------:R0:W5:Y:S01]  /*0250*/  @!P0 LDG.E.U8 R4, desc[UR6][R14.64] ;  /* 0x000000060e048981 */ /* 0x000162000c1e1100 */
[----:B------:R-:W-:Y:S01]  /*0260*/  ISETP.GE.AND P0, PT, R0, R5, PT ;  /* 0x000000050000720c */ /* 0x000fe20003f06270 */
[----:B------:R-:W1:Y:S01]  /*0270*/  LDCU.U8 UR5, c[0x0][0x385] ;  /* 0x000070a0ff0577ac */ /* 0x000e620008000000 */
[----:B------:R-:W-:Y:S11]  /*0280*/  BSSY.RECONVERGENT B0, `(.L_x_33681) ;  /* 0x000001e000007945 */ /* 0x000ff60003800200 */
[----:B0-----:R-:W-:Y:S05]  /*0290*/  @P0 BRA `(.L_x_33682) ;  /* 0x0000000000700947 */ /* 0x001fea0003800000 */
[----:B-1---5:R-:W-:-:S04]  /*02a0*/  LOP3.LUT R2, R16, UR5, RZ, 0x3c, !PT ;  /* 0x0000000510027c12 */ /* 0x022fc8000f8e3cff */
[----:B------:R-:W-:-:S04]  /*02b0*/  PRMT R2, R2, 0x8880, RZ ;  /* 0x0000888002027816 */ /* 0x000fc800000000ff */
[----:B------:R-:W-:-:S13]  /*02c0*/  ISETP.GT.AND P0, PT, R2, -0x1, PT ;  /* 0xffffffff0200780c */ /* 0x000fda0003f04270 */
[----:B------:R-:W-:Y:S05]  /*02d0*/  @P0 BRA `(.L_x_33683) ;  /* 0x0000000000480947 */ /* 0x000fea0003800000 */
[----:B------:R-:W-:Y:S01]  /*02e0*/  UPRMT UR4, UR5, 0x8880, URZ ;  /* 0x0000888005047896 */ /* 0x000fe200080000ff */
[C---:B------:R-:W-:Y:S02]  /*02f0*/  PRMT R9, R16.reuse, 0x8880, RZ ;  /* 0x0000888010097816 */ /* 0x040fe400000000ff */
[----:B------:R-:W-:Y:S02]  /*0300*/  PRMT R12, R16, 0x8880, RZ ;  /* 0x00008880100c7816 */ /* 0x000fe400000000ff */
[----:B------:R-:W-:Y:S01]  /*0310*/  PRMT R9, R9, 0x7710, RZ ;  /* 0x0000771009097816 */ /* 0x000fe200000000ff */
[----:B------:R-:W-:Y:S01]  /*0320*/  IMAD.U32 R3, RZ, RZ, UR4 ;  /* 0x00000004ff037e24 */ /* 0x000fe2000f8e00ff */
[----:B------:R-:W-:-:S07]  /*0330*/  MOV R2, 0x350 ;  /* 0x0000035000027802 */ /* 0x000fce0000000f00 */
[----:B------:R-:W-:Y:S05]  /*0340*/  CALL.REL.NOINC `($__internal_52_$__cuda_sm20_div_s16) ;  /* 0x0000000800687944 */ /* 0x000fea0003c00000 */
[----:B------:R-:W-:Y:S01]  /*0350*/  UPRMT UR4, UR5, 0x8880, URZ ;  /* 0x0000888005047896 */ /* 0x000fe200080000ff */
[----:B------:R-:W-:-:S05]  /*0360*/  PRMT R2, R11, 0x9910, RZ ;  /* 0x000099100b027816 */ /* 0x000fca00000000ff */
[----:B------:R-:W-:-:S04]  /*0370*/  IMAD R2, R2, UR4, RZ ;  /* 0x0000000402027c24 */ /* 0x000fc8000f8e02ff */
        /* <DEDUP_REMOVED lines=8> */
.L_x_33683:
[----:B------:R-:W-:Y:S01]  /*0400*/  UPRMT UR4, UR5, 0x8880, URZ ;  /* 0x0000888005047896 */ /* 0x000fe200080000ff */
[----:B------:R-:W-:Y:S02]  /*0410*/  PRMT R12, R16, 0x8880, RZ ;  /* 0x00008880100c7816 */ /* 0x000fe400000000ff */
[----:B------:R-:W-:-:S03]  /*0420*/  MOV R2, 0x450 ;  /* 0x0000045000027802 */ /* 0x000fc60000000f00 */
[----:B------:R-:W-:-:S07]  /*0430*/  IMAD.U32 R3, RZ, RZ, UR4 ;  /* 0x00000004ff037e24 */ /* 0x000fce000f8e00ff */
[----:B------:R-:W-:Y:S05]  /*0440*/  CALL.REL.NOINC `($__internal_52_$__cuda_sm20_div_s16) ;  /* 0x0000000800287944 */ /* 0x000fea0003c00000 */
[----:B------:R-:W-:-:S07]  /*0450*/  PRMT R9, R11, 0x7610, R9 ;  /* 0x000076100b097816 */ /* 0x000fce0000000009 */
.L_x_33682:
[----:B-1----:R-:W-:Y:S05]  /*0460*/  BSYNC.RECONVERGENT B0 ;  /* 0x0000000000007941 */ /* 0x002fea0003800200 */
.L_x_33681:
[----:B------:R-:W-:Y:S01]  /*0470*/  VIADD R10, R0, 0x80 ;  /* 0x00000080000a7836 */ /* 0x000fe20000000000 */
[----:B------:R-:W-:Y:S04]  /*0480*/  BSSY.RECONVERGENT B0, `(.L_x_33684) ;  /* 0x000001f000007945 */ /* 0x000fe80003800200 */
[----:B------:R-:W-:-:S13]  /*0490*/  ISETP.GE.AND P0, PT, R10, R5, PT ;  /* 0x000000050a00720c */ /* 0x000fda0003f06270 */
[----:B------:R-:W-:Y:S05]  /*04a0*/  @P0 BRA `(.L_x_33685) ;  /* 0x0000000000700947 */ /* 0x000fea0003800000 */
[----:B-----5:R-:W-:-:S04]  /*04b0*/  LOP3.LUT R2, R8, UR5, RZ, 0x3c, !PT ;  /* 0x0000000508027c12 */ /* 0x020fc8000f8e3cff */
        /* <DEDUP_REMOVED lines=21> */
.L_x_33686:
[----:B------:R-:W-:Y:S01]  /*0610*/  UPRMT UR4, UR5, 0x8880, URZ ;  /* 0x0000888005047896 */ /* 0x000fe200080000ff */
[----:B------:R-:W-:Y:S02]  /*0620*/  PRMT R12, R8, 0x8880, RZ ;  /* 0x00008880080c7816 */ /* 0x000fe400000000ff */
[----:B------:R-:W-:-:S03]  /*0630*/  MOV R2, 0x660 ;  /* 0x0000066000027802 */ /* 0x000fc60000000f00 */
[----:B------:R-:W-:-:S07]  /*0640*/  IMAD.U32 R3, RZ, RZ, UR4 ;  /* 0x00000004ff037e24 */ /* 0x000fce000f8e00ff */
[----:B------:R-:W-:Y:S05]  /*0650*/  CALL.REL.NOINC `($__internal_52_$__cuda_sm20_div_s16) ;  /* 0x0000000400a47944 */ /* 0x000fea0003c00000 */
[----:B------:R-:W-:-:S07]  /*0660*/  PRMT R8, R11, 0x7610, R8 ;  /* 0x000076100b087816 */ /* 0x000fce0000000008 */
.L_x_33685:
[----:B------:R-:W-:Y:S05]  /*0670*/  BSYNC.RECONVERGENT B0 ;  /* 0x0000000000007941 */ /* 0x000fea0003800200 */
.L_x_33684:
        /* <DEDUP_REMOVED lines=26> */
.L_x_33689:
[----:B------:R-:W-:Y:S01]  /*0820*/  UPRMT UR4, UR5, 0x8880, URZ ;  /* 0x0000888005047896 */ /* 0x000fe200080000ff */
[----:B------:R-:W-:Y:S02]  /*0830*/  PRMT R12, R6, 0x8880, RZ ;  /* 0x00008880060c7816 */ /* 0x000fe400000000ff */
[----:B------:R-:W-:-:S03]  /*0840*/  MOV R2, 0x870 ;  /* 0x0000087000027802 */ /* 0x000fc60000000f00 */
[----:B------:R-:W-:-:S07]  /*0850*/  IMAD.U32 R3, RZ, RZ, UR4 ;  /* 0x00000004ff037e24 */ /* 0x000fce000f8e00ff */
[----:B------:R-:W-:Y:S05]  /*0860*/  CALL.REL.NOINC `($__internal_52_$__cuda_sm20_div_s16) ;  /* 0x0000000400207944 */ /* 0x000fea0003c00000 */
[----:B------:R-:W-:-:S07]  /*0870*/  PRMT R6, R11, 0x7610, R6 ;  /* 0x000076100b067816 */ /* 0x000fce0000000006 */
.L_x_33688:
[----:B------:R-:W-:Y:S05]  /*0880*/  BSYNC.RECONVERGENT B0 ;  /* 0x0000000000007941 */ /* 0x000fea0003800200 */
.L_x_33687:
        /* <DEDUP_REMOVED lines=27> */
.L_x_33692:
[----:B------:R-:W-:Y:S01]  /*0a40*/  UPRMT UR4, UR5, 0x8880, URZ ;  /* 0x0000888005047896 */ /* 0x000fe200080000ff */
[----:B------:R-:W-:Y:S02]  /*0a50*/  PRMT R12, R4, 0x8880, RZ ;  /* 0x00008880040c7816 */ /* 0x000fe400000000ff */
[----:B------:R-:W-:-:S03]  /*0a60*/  MOV R2, 0xa90 ;  /* 0x00000a9000027802 */ /* 0x000fc60000000f00 */
[----:B------:R-:W-:-:S07]  /*0a70*/  IMAD.U32 R3, RZ, RZ, UR4 ;  /* 0x00000004ff037e24 */ /* 0x000fce000f8e00ff */
[----:B------:R-:W-:Y:S05]  /*0a80*/  CALL.REL.NOINC `($__internal_52_$__cuda_sm20_div_s16) ;  /* 0x0000000000987944 */ /* 0x000fea0003c00000 */
.L_x_33691:
[----:B------:R-:W-:Y:S05]  /*0a90*/  BSYNC.RECONVERGENT B0 ;  /* 0x0000000000007941 */ /* 0x000fea0003800200 */
.L_x_33690:
        /* <DEDUP_REMOVED lines=18> */
[----:B-----5:R0:W-:Y:S03]  /*0bc0*/  STG.E.U8 desc[UR6][R2.64], R8 ;  /* 0x0000000802007986 */ /* 0x0201e6000c101106 */
.L_x_33695:
[----:B------:R-:W-:Y:S05]  /*0bd0*/  BSYNC.RELIABLE B1 ;  /* 0x0000000000017941 */ /* 0x000fea0003800100 */
.L_x_33694:
[----:B------:R-:W-:-:S13]  /*0be0*/  ISETP.GE.AND P0, PT, R0, R5, PT ;  /* 0x000000050000720c */ /* 0x000fda0003f06270 */
[----:B0----5:R-:W0:Y:S01]  /*0bf0*/  @!P0 LDC.64 R8, c[0x0][0x388] ;  /* 0x0000e200ff088b82 */ /* 0x021e220000000a00 */
[----:B------:R-:W-:Y:S02]  /*0c00*/  @!P0 IMAD R3, R7, 0x200, R0 ;  /* 0x0000020007038824 */ /* 0x000fe400078e0200 */
[----:B------:R-:W-:-:S03]  /*0c10*/  @!P0 VIADD R0, R0, 0x80 ;  /* 0x0000008000008836 */ /* 0x000fc60000000000 */
[----:B0-----:R-:W-:-:S05]  /*0c20*/  @!P0 IADD3 R2, P1, PT, R3, R8, RZ ;  /* 0x0000000803028210 */ /* 0x001fca0007f3e0ff */
[----:B------:R-:W-:-:S05]  /*0c30*/  @!P0 IMAD.X R3, RZ, RZ, R9, P1 ;  /* 0x000000ffff038224 */ /* 0x000fca00008e0609 */
[----:B------:R1:W-:Y:S03]  /*0c40*/  @!P0 STG.E.U8 desc[UR6][R2.64], R6 ;  /* 0x0000000602008986 */ /* 0x0003e6000c101106 */
.L_x_33696:
[----:B------:R-:W-:Y:S05]  /*0c50*/  BSYNC.RECONVERGENT B0 ;  /* 0x0000000000007941 */ /* 0x000fea0003800200 */
.L_x_33693:
[----:B------:R-:W-:Y:S05]  /*0c60*/  WARPSYNC.ALL ;  /* 0x0000000000007948 */ /* 0x000fea0003800000 */
[----:B------:R-:W-:-:S13]  /*0c70*/  ISETP.GE.AND P0, PT, R0, R5, PT ;  /* 0x000000050000720c */ /* 0x000fda0003f06270 */
[----:B------:R-:W-:Y:S05]  /*0c80*/  @P0 EXIT ;  /* 0x000000000000094d */ /* 0x000fea0003800000 */
[----:B------:R-:W0:Y:S01]  /*0c90*/  LDCU.64 UR4, c[0x0][0x388] ;  /* 0x00007100ff0477ac */ /* 0x000e220008000a00 */
[----:B------:R-:W-:-:S05]  /*0ca0*/  IMAD R0, R7, 0x200, R0 ;  /* 0x0000020007007824 */ /* 0x000fca00078e0200 */
[----:B01----:R-:W-:-:S05]  /*0cb0*/  IADD3 R2, P0, PT, R0, UR4, RZ ;  /* 0x0000000400027c10 */ /* 0x003fca000ff1e0ff */
[----:B------:R-:W-:-:S05]  /*0cc0*/  IMAD.X R3, RZ, RZ, UR5, P0 ;  /* 0x00000005ff037e24 */ /* 0x000fca00080e06ff */
[----:B------:R-:W-:Y:S01]  /*0cd0*/  STG.E.U8 desc[UR6][R2.64], R11 ;  /* 0x0000000b02007986 */ /* 0x000fe2000c101106 */
[----:B------:R-:W-:Y:S05]  /*0ce0*/  EXIT ;  /* 0x000000000000794d */ /* 0x000fea0003800000 */
        .weak           $__internal_52_$__cuda_sm20_div_s16
        .type           $__internal_52_$__cuda_sm20_div_s16,@function
        .size           $__internal_52_$__cuda_sm20_div_s16,(.L_x_37001 - $__internal_52_$__cuda_sm20_div_s16)
$__internal_52_$__cuda_sm20_div_s16:
        /* <DEDUP_REMOVED lines=23> */
[----:B------:R-:W-:Y:S06]  /*0e60*/  RET.REL.NODEC R2 `(_ZN2at6native27unrolled_elementwise_kernelINS0_13BUnaryFunctorIaaaZZZNS0_15binary_internal21div_floor_kernel_cudaERNS_18TensorIteratorBaseEENKUlvE_clEvENKUlvE0_clEvEUlaaE_EESt5arrayIPcLm2EELi4E23TrivialOffsetCalculatorILi1EjESE_NS0_6memory15LoadWithoutCastENSF_16StoreWithoutCastEEEviT_T0_T2_T3_T4_T5_) ;  /* 0xfffffff002647950 */ /* 0x000fec0003c3ffff */
.L_x_33697:
        /* <DEDUP_REMOVED lines=9> */
.L_x_37001:


//--------------------- .text._ZN2at6native29vectorized_elementwise_kernelILi2ENS0_13BUnaryFunctorIaaaZZZNS0_15binary_internal21div_floor_kernel_cudaERNS_18TensorIteratorBaseEENKUlvE_clEvENKUlvE0_clEvEUlaaE_EESt5arrayIPcLm2EEEEviT0_T1_ --------------------------
	.section	.text._ZN2at6native29vectorized_elementwise_kernelILi2ENS0_13BUnaryFunctorIaaaZZZNS0_15binary_internal21div_floor_kernel_cudaERNS_18TensorIteratorBaseEENKUlvE_clEvENKUlvE0_clEvEUlaaE_EESt5arrayIPcLm2EEEEviT0_T1_,"ax",@progbits
	.align	128
        .global         _ZN2at6native29vectorized_elementwise_kernelILi2ENS0_13BUnaryFunctorIaaaZZZNS0_15binary_internal21div_floor_kernel_cudaERNS_18TensorIteratorBaseEENKUlvE_clEvENKUlvE0_clEvEUlaaE_EESt5arrayIPcLm2EEEEviT0_T1_
        .type           _ZN2at6native29vectorized_elementwise_kernelILi2ENS0_13BUnaryFunctorIaaaZZZNS0_15binary_internal21div_floor_kernel_cudaERNS_18TensorIteratorBaseEENKUlvE_clEvENKUlvE0_clEvEUlaaE_EESt5arrayIPcLm2EEEEviT0_T1_,@function
        .size           _ZN2at6native29vectorized_elementwise_kernelILi2ENS0_13BUnaryFunctorIaaaZZZNS0_15binary_internal21div_floor_kernel_cudaERNS_18TensorIteratorBaseEENKUlvE_clEvENKUlvE0_clEvEUlaaE_EESt5arrayIPcLm2EEEEviT0_T1_,(.L_x_37002 - _ZN2at6native29vectorized_elementwise_kernelILi2ENS0_13BUnaryFunctorIaaaZZZNS0_15binary_internal21div_floor_kernel_cudaERNS_18TensorIteratorBaseEENKUlvE_clEvENKUlvE0_clEvEUlaaE_EESt5arrayIPcLm2EEEEviT0_T1_)
        .other          _ZN2at6native29vectorized_elementwise_kernelILi2ENS0_13BUnaryFunctorIaaaZZZNS0_15binary_internal21div_floor_kernel_cudaERNS_18TensorIteratorBaseEENKUlvE_clEvENKUlvE0_clEvEUlaaE_EESt5arrayIPcLm2EEEEviT0_T1_,@"STO_CUDA_ENTRY STV_DEFAULT"
_ZN2at6native29vectorized_elementwise_kernelILi2ENS0_13BUnaryFunctorIaaaZZZNS0_15binary_internal21div_floor_kernel_cudaERNS_18TensorIteratorBaseEENKUlvE_clEvENKUlvE0_clEvEUlaaE_EESt5arrayIPcLm2EEEEviT0_T1_:
.text._ZN2at6native29vectorized_elementwise_kernelILi2ENS0_13BUnaryFunctorIaaaZZZNS0_15binary_internal21div_floor_kernel_cudaERNS_18TensorIteratorBaseEENKUlvE_clEvENKUlvE0_clEvEUlaaE_EESt5arrayIPcLm2EEEEviT0_T1_:
[----:B------:R-:W-:Y:S08]  /*0000*/  LDC R1, c[0x0][0x37c] ;  /* 0x0000df00ff017b82 */ /* 0x000ff00000000800 */
[----:B------:R-:W0:Y:S01]  /*0010*/  S2UR UR4, SR_CTAID.X ;  /* 0x00000000000479c3 */ /* 0x000e220000002500 */
[----:B------:R-:W1:Y:S01]  /*0020*/  LDCU UR5, c[0x0][0x380] ;  /* 0x00007000ff0577ac */ /* 0x000e620008000800 */
[----:B------:R-:W2:Y:S01]  /*0030*/  LDCU.64 UR8, c[0x0][0x358] ;  /* 0x00006b00ff0877ac */ /* 0x000ea20008000a00 */
[----:B------:R-:W3:Y:S01]  /*0040*/  LDCU.U8 UR10, c[0x0][0x385] ;  /* 0x000070a0ff0a77ac */ /* 0x000ee20008000000 */
[----:B0-----:R-:W-:-:S04]  /*0050*/  USHF.L.U32 UR4, UR4, 0xa, URZ ;  /* 0x0000000a04047899 */ /* 0x001fc800080006ff */
[----:B-1----:R-:W-:-:S04]  /*0060*/  UIADD3 UR5, UPT, UPT, -UR4, UR5, URZ ;  /* 0x0000000504057290 */ /* 0x002fc8000fffe1ff */
[----:B------:R-:W-:-:S09]  /*0070*/  UISETP.GT.U32.AND UP0, UPT, UR5, 0x3ff, UPT ;  /* 0x000003ff0500788c */ /* 0x000fd2000bf04070 */
[----:B--23--:R-:W-:Y:S05]  /*0080*/  BRA.U UP0, `(.L_x_33698) ;  /* 0x0000001900347547 */ /* 0x00cfea000b800000 */
[----:B------:R-:W0:Y:S01]  /*0090*/  S2R R2, SR_TID.X ;  /* 0x0000000000027919 */ /* 0x000e220000002100 */
[----:B------:R-:W-:Y:S02]  /*00a0*/  PRMT R0, RZ, 0x7610, R0 ;  /* 0x00007610ff007816 */ /* 0x000fe40000000000 */
[----:B0-----:R-:W-:Y:S01]  /*00b0*/  ISETP.GE.U32.AND P6, PT, R2, UR5, PT ;  /* 0x0000000502007c0c */ /* 0x001fe2000bfc6070 */
[----:B------:R-:W-:-:S12]  /*00c0*/  IMAD.MOV.U32 R13, RZ, RZ, R2 ;  /* 0x000000ffff0d7224 */ /* 0x000fd800078e0002 */
[C---:B------:R-:W-:Y:S01]  /*00d0*/  @!P6 VIADD R2, R13.reuse, 0x80 ;  /* 0x000000800d02e836 */ /* 0x040fe20000000000 */
[----:B------:R-:W0:Y:S01]  /*00e0*/  @!P6 LDC.64 R6, c[0x0][0x390] ;  /* 0x0000e400ff06eb82 */ /* 0x000e220000000a00 */
[----:B------:R-:W-:-:S03]  /*00f0*/  @!P6 VIADD R19, R13, UR4 ;  /* 0x000000040d13ec36 */ /* 0x000fc60008000000 */
[----:B------:R-:W-:-:S13]  /*0100*/  ISETP.GE.U32.AND P5, PT, R2, UR5, PT ;  /* 0x0000000502007c0c */ /* 0x000fda000bfa6070 */
[C---:B------:R-:W-:Y:S01]  /*0110*/  @!P5 VIADD R3, R2.reuse, UR4 ;  /* 0x000000040203dc36 */ /* 0x040fe20008000000 */
[----:B------:R-:W1:Y:S01]  /*0120*/  @!P5 LDC.64 R24, c[0x0][0x390] ;  /* 0x0000e400ff18db82 */ /* 0x000e620000000a00 */
[----:B------:R-:W-:-:S05]  /*0130*/  @!P5 VIADD R2, R2, 0x80 ;  /* 0x000000800202d836 */ /* 0x000fca0000000000 */
[----:B------:R-:W-:Y:S02]  /*0140*/  ISETP.GE.U32.AND P4, PT, R2, UR5, PT ;  /* 0x0000000502007c0c */ /* 0x000fe4000bf86070 */
[----:B0-----:R-:W-:-:S05]  /*0150*/  @!P6 IADD3 R18, P0, PT, R19, R6, RZ ;  /* 0x000000061312e210 */ /* 0x001fca0007f1e0ff */
[----:B------:R-:W-:-:S05]  /*0160*/  @!P6 IMAD.X R19, RZ, RZ, R7, P0 ;  /* 0x000000ffff13e224 */ /* 0x000fca00000e0607 */
[----:B------:R0:W5:Y:S01]  /*0170*/  @!P6 LDG.E.U8 R0, desc[UR8][R18.64] ;  /* 0x000000081200e981 */ /* 0x000162000c1e1100 */
[C---:B------:R-:W-:Y:S01]  /*0180*/  @!P4 VIADD R29, R2.reuse, UR4 ;  /* 0x00000004021dcc36 */ /* 0x040fe20008000000 */
[----:B------:R-:W2:Y:S01]  /*0190*/  @!P4 LDC.64 R10, c[0x0][0x390] ;  /* 0x0000e400ff0acb82 */ /* 0x000ea20000000a00 */
[----:B------:R-:W-:-:S05]  /*01a0*/  @!P4 VIADD R2, R2, 0x80 ;  /* 0x000000800202c836 */ /* 0x000fca0000000000 */
[----:B------:R-:W-:-:S13]  /*01b0*/  ISETP.GE.U32.AND P3, PT, R2, UR5, PT ;  /* 0x0000000502007c0c */ /* 0x000fda000bf66070 */
[C---:B------:R-:W-:Y:S01]  /*01c0*/  @!P3 VIADD R5, R2.reuse, UR4 ;  /* 0x000000040205bc36 */ /* 0x040fe20008000000 */
[----:B-1----:R-:W-:Y:S01]  /*01d0*/  @!P5 IADD3 R24, P6, PT, R3, R24, RZ ;  /* 0x000000180318d210 */ /* 0x002fe20007fde0ff */
[----:B------:R-:W-:Y:S01]  /*01e0*/  @!P3 VIADD R2, R2, 0x80 ;  /* 0x000000800202b836 */ /* 0x000fe20000000000 */
[----:B------:R-:W1:Y:S04]  /*01f0*/  @!P3 LDC.64 R8, c[0x0][0x390] ;  /* 0x0000e400ff08bb82 */ /* 0x000e680000000a00 */
[----:B------:R-:W-:-:S13]  /*0200*/  ISETP.GE.U32.AND P2, PT, R2, UR5, PT ;  /* 0x0000000502007c0c */ /* 0x000fda000bf46070 */
[C---:B------:R-:W-:Y:S01]  /*0210*/  @!P2 VIADD R27, R2.reuse, UR4 ;  /* 0x00000004021bac36 */ /* 0x040fe20008000000 */
[----:B------:R-:W3:Y:S01]  /*0220*/  @!P2 LDC.64 R20, c[0x0][0x390] ;  /* 0x0000e400ff14ab82 */ /* 0x000ee20000000a00 */
[----:B------:R-:W-:-:S05]  /*0230*/  @!P2 VIADD R2, R2, 0x80 ;  /* 0x000000800202a836 */ /* 0x000fca0000000000 */
[----:B------:R-:W-:-:S13]  /*0240*/  ISETP.GE.U32.AND P1, PT, R2, UR5, PT ;  /* 0x0000000502007c0c */ /* 0x000fda000bf26070 */
[C---:B------:R-:W-:Y:S01]  /*0250*/  @!P1 VIADD R23, R2.reuse, UR4 ;  /* 0x0000000402179c36 */ /* 0x040fe20008000000 */
[----:B------:R-:W-:Y:S01]  /*0260*/  PRMT R3, RZ, 0x7610, R3 ;  /* 0x00007610ff037816 */ /* 0x000fe20000000003 */
[----:B------:R-:W-:Y:S01]  /*0270*/  @!P1 VIADD R2, R2, 0x80 ;  /* 0x0000008002029836 */ /* 0x000fe20000000000 */
[----:B------:R-:W4:Y:S04]  /*0280*/  @!P1 LDC.64 R14, c[0x0][0x390] ;  /* 0x0000e400ff0e9b82 */ /* 0x000f280000000a00 */
[----:B------:R-:W-:Y:S01]  /*0290*/  ISETP.GE.U32.AND P0, PT, R2, UR5, PT ;  /* 0x0000000502007c0c */ /* 0x000fe2000bf06070 */
[----:B------:R-:W-:-:S05]  /*02a0*/  @!P5 IMAD.X R25, RZ, RZ, R25, P6 ;  /* 0x000000ffff19d224 */ /* 0x000fca00030e0619 */
[----:B------:R-:W5:Y:S07]  /*02b0*/  @!P5 LDG.E.U8 R3, desc[UR8][R24.64] ;  /* 0x000000081803d981 */ /* 0x000f6e000c1e1100 */
[C---:B------:R-:W-:Y:S01]  /*02c0*/  @!P0 VIADD R7, R2.reuse, UR4 ;  /* 0x0000000402078c36 */ /* 0x040fe20008000000 */
[----:B------:R-:W4:Y:S01]  /*02d0*/  @!P0 LDC.64 R16, c[0x0][0x390] ;  /* 0x0000e400ff108b82 */ /* 0x000f220000000a00 */
[----:B------:R-:W-:-:S05]  /*02e0*/  @!P0 VIADD R2, R2, 0x80 ;  /* 0x0000008002028836 */ /* 0x000fca0000000000 */
[----:B------:R-:W-:Y:S02]  /*02f0*/  ISETP.GE.U32.AND P6, PT, R2, UR5, PT ;  /* 0x0000000502007c0c */ /* 0x000fe4000bfc6070 */
[----:B--2---:R-:W-:Y:S02]  /*0300*/  @!P4 IADD3 R10, P5, PT, R29, R10, RZ ;  /* 0x0000000a1d0ac210 */ /* 0x004fe40007fbe0ff */
[----:B------:R-:W-:-:S03]  /*0310*/  PRMT R4, RZ, 0x7610, R4 ;  /* 0x00007610ff047816 */ /* 0x000fc60000000004 */
[----:B------:R-:W-:-:S06]  /*0320*/  @!P4 IMAD.X R11, RZ, RZ, R11, P5 ;  /* 0x000000ffff0bc224 */ /* 0x000fcc00028e060b */
[----:B0-----:R-:W0:Y:S01]  /*0330*/  @!P6 LDC.64 R18, c[0x0][0x390] ;  /* 0x0000e400ff12eb82 */ /* 0x001e220000000a00 */
[----:B-1----:R-:W-:Y:S01]  /*0340*/  @!P3 IADD3 R8, P5, PT, R5, R8, RZ ;  /* 0x000000080508b210 */ /* 0x002fe20007fbe0ff */
[----:B------:R1:W5:Y:S01]  /*0350*/  @!P4 LDG.E.U8 R4, desc[UR8][R10.64] ;  /* 0x000000080a04c981 */ /* 0x000362000c1e1100 */
[----:B------:R-:W-:Y:S02]  /*0360*/  PRMT R5, RZ, 0x7610, R5 ;  /* 0x00007610ff057816 */ /* 0x000fe40000000005 */
[----:B---3--:R-:W-:Y:S01]  /*0370*/  @!P2 IADD3 R20, P4, PT, R27, R20, RZ ;  /* 0x000000141b14a210 */ /* 0x008fe20007f9e0ff */
[----:B------:R-:W-:Y:S01]  /*0380*/  @!P3 IMAD.X R9, RZ, RZ, R9, P5 ;  /* 0x000000ffff09b224 */ /* 0x000fe200028e0609 */
[----:B------:R-:W-:-:S03]  /*0390*/  PRMT R6, RZ, 0x7610, R6 ;  /* 0x00007610ff067816 */ /* 0x000fc60000000006 */
[----:B------:R-:W-:Y:S01]  /*03a0*/  @!P2 IMAD.X R21, RZ, RZ, R21, P4 ;  /* 0x000000ffff15a224 */ /* 0x000fe200020e0615 */
[----:B------:R2:W5:Y:S01]  /*03b0*/  @!P3 LDG.E.U8 R5, desc[UR8][R8.64] ;  /* 0x000000080805b981 */ /* 0x000562000c1e1100 */
[----:B----4-:R-:W-:Y:S01]  /*03c0*/  @!P1 IADD3 R14, P3, PT, R23, R14, RZ ;  /* 0x0000000e170e9210 */ /* 0x010fe20007f7e0ff */
[----:B------:R-:W-:Y:S02]  /*03d0*/  @!P6 VIADD R23, R2, UR4 ;  /* 0x000000040217ec36 */ /* 0x000fe40008000000 */
[----:B------:R3:W5:Y:S01]  /*03e0*/  @!P2 LDG.E.U8 R6, desc[UR8][R20.64] ;  /* 0x000000081406a981 */ /* 0x000762000c1e1100 */
[----:B------:R-:W-:Y:S01]  /*03f0*/  @!P0 IADD3 R16, P4, PT, R7, R16, RZ ;  /* 0x0000001007108210 */ /* 0x000fe20007f9e0ff */
[----:B------:R-:W-:Y:S01]  /*0400*/  @!P1 IMAD.X R15, RZ, RZ, R15, P3 ;  /* 0x000000ffff0f9224 */ /* 0x000fe200018e060f */
[----:B------:R-:W-:Y:S02]  /*0410*/  PRMT R7, RZ, 0x7610, R7 ;  /* 0x00007610ff077816 */ /* 0x000fe40000000007 */
[----:B-1----:R-:W-:-:S02]  /*0420*/  PRMT R10, RZ, 0x7610, R10 ;  /* 0x00007610ff0a7816 */ /* 0x002fc4000000000a */
[----:B0-----:R-:W-:Y:S02]  /*0430*/  @!P6 IADD3 R18, P2, PT, R23, R18, RZ ;  /* 0x000000121712e210 */ /* 0x001fe40007f5e0ff */
[----:B------:R3:W5:Y:S03]  /*0440*/  @!P1 LDG.E.U8 R7, desc[UR8][R14.64] ;  /* 0x000000080e079981 */ /* 0x000766000c1e1100 */
[----:B------:R-:W-:-:S05]  /*0450*/  @!P6 IMAD.X R19, RZ, RZ, R19, P2 ;  /* 0x000000ffff13e224 */ /* 0x000fca00010e0613 */
[----:B------:R3:W5:Y:S01]  /*0460*/  @!P6 LDG.E.U8 R10, desc[UR8][R18.64] ;  /* 0x00000008120ae981 */ /* 0x000762000c1e1100 */
[----:B--2---:R-:W-:Y:S01]  /*0470*/  PRMT R8, RZ, 0x7610, R8 ;  /* 0x00007610ff087816 */ /* 0x004fe20000000008 */
[----:B------:R-:W-:-:S05]  /*0480*/  @!P0 IMAD.X R17, RZ, RZ, R17, P4 ;  /* 0x000000ffff118224 */ /* 0x000fca00020e0611 */
[----:B------:R3:W5:Y:S01]  /*0490*/  @!P0 LDG.E.U8 R8, desc[UR8][R16.64] ;  /* 0x0000000810088981 */ /* 0x000762000c1e1100 */
[----:B------:R-:W-:Y:S01]  /*04a0*/  ISETP.GE.U32.AND P0, PT, R13, UR5, PT ;  /* 0x000000050d007c0c */ /* 0x000fe2000bf06070 */
[----:B------:R-:W-:-:S12]  /*04b0*/  BSSY.RECONVERGENT B0, `(.L_x_33699) ;  /* 0x000001e000007945 */ /* 0x000fd80003800200 */
[----:B---3--:R-:W-:Y:S05]  /*04c0*/  @P0 BRA `(.L_x_33700) ;  /* 0x0000000000700947 */ /* 0x008fea0003800000 */
        /* <DEDUP_REMOVED lines=10> */
[----:B------:R-:W-:Y:S05]  /*0570*/  CALL.REL.NOINC `($__internal_53_$__cuda_sm20_div_s16) ;  /* 0x0000002400407944 */ /* 0x000fea0003c00000 */
        /* <DEDUP_REMOVED lines=11> */
.L_x_33701:
[----:B------:R-:W-:Y:S01]  /*0630*/  UPRMT UR6, UR10, 0x8880, URZ ;  /* 0x000088800a067896 */ /* 0x000fe200080000ff */
[----:B------:R-:W-:Y:S02]  /*0640*/  PRMT R12, R0, 0x8880, RZ ;  /* 0x00008880000c7816 */ /* 0x000fe400000000ff */
[----:B------:R-:W-:-:S03]  /*0650*/  MOV R0, 0x680 ;  /* 0x0000068000007802 */ /* 0x000fc60000000f00 */
[----:B------:R-:W-:-:S07]  /*0660*/  IMAD.U32 R11, RZ, RZ, UR6 ;  /* 0x00000006ff0b7e24 */ /* 0x000fce000f8e00ff */
[----:B------:R-:W-:Y:S05]  /*0670*/  CALL.REL.NOINC `($__internal_53_$__cuda_sm20_div_s16) ;  /* 0x0000002400007944 */ /* 0x000fea0003c00000 */
[----:B------:R-:W-:-:S07]  /*0680*/  PRMT R2, R11, 0x7610, R2 ;  /* 0x000076100b027816 */ /* 0x000fce0000000002 */
.L_x_33700:
[----:B------:R-:W-:Y:S05]  /*0690*/  BSYNC.RECONVERGENT B0 ;  /* 0x0000000000007941 */ /* 0x000fea0003800200 */
.L_x_33699:
[----:B------:R-:W-:Y:S01]  /*06a0*/  VIADD R9, R13, 0x80 ;  /* 0x000000800d097836 */ /* 0x000fe20000000000 */
[----:B------:R-:W-:Y:S04]  /*06b0*/  BSSY.RECONVERGENT B0, `(.L_x_33702) ;  /* 0x000001f000007945 */ /* 0x000fe80003800200 */
[----:B------:R-:W-:-:S13]  /*06c0*/  ISETP.GE.U32.AND P0, PT, R9, UR5, PT ;  /* 0x0000000509007c0c */ /* 0x000fda000bf06070 */
        /* <DEDUP_REMOVED lines=23> */
.L_x_33704:
[----:B------:R-:W-:Y:S01]  /*0840*/  UPRMT UR6, UR10, 0x8880, URZ ;  /* 0x000088800a067896 */ /* 0x000fe200080000ff */
[----:B------:R-:W-:Y:S02]  /*0850*/  PRMT R12, R3, 0x8880, RZ ;  /* 0x00008880030c7816 */ /* 0x000fe400000000ff */
[----:B------:R-:W-:-:S03]  /*0860*/  MOV R0, 0x890 ;  /* 0x0000089000007802 */ /* 0x000fc60000000f00 */
[----:B------:R-:W-:-:S07]  /*0870*/  IMAD.U32 R11, RZ, RZ, UR6 ;  /* 0x00000006ff0b7e24 */ /* 0x000fce000f8e00ff */
[----:B------:R-:W-:Y:S05]  /*0880*/  CALL.REL.NOINC `($__internal_53_$__cuda_sm20_div_s16) ;  /* 0x00000020007c7944 */ /* 0x000fea0003c00000 */
[----:B------:R-:W-:-:S07]  /*0890*/  PRMT R3, R11, 0x7610, R3 ;  /* 0x000076100b037816 */ /* 0x000fce0000000003 */
.L_x_33703:
[----:B------:R-:W-:Y:S05]  /*08a0*/  BSYNC.RECONVERGENT B0 ;  /* 0x0000000000007941 */ /* 0x000fea0003800200 */
.L_x_33702:
[----:B-----5:R-:W-:Y:S01]  /*08b0*/  VIADD R0, R13, 0x100 ;  /* 0x000001000d007836 */ /* 0x020fe20000000000 */
[----:B------:R-:W-:Y:S04]  /*08c0*/  BSSY.RECONVERGENT B0, `(.L_x_33705) ;  /* 0x000001f000007945 */ /* 0x000fe80003800200 */
[----:B------:R-:W-:-:S13]  /*08d0*/  ISETP.GE.U32.AND P0, PT, R0, UR5, PT ;  /* 0x0000000500007c0c */ /* 0x000fda000bf06070 */
[----:B------:R-:W-:Y:S05]  /*08e0*/  @P0 BRA `(.L_x_33706) ;  /* 0x0000000000700947 */ /* 0x000fea0003800000 */
[----:B------:R-:W-:-:S04]  /*08f0*/  LOP3.LUT R0, R4, UR10, RZ, 0x3c, !PT ;  /* 0x0000000a04007c12 */ /* 0x000fc8000f8e3cff */
        /* <DEDUP_REMOVED lines=21> */
.L_x_33707:
[----:B------:R-:W-:Y:S01]  /*0a50*/  UPRMT UR6, UR10, 0x8880, URZ ;  /* 0x000088800a067896 */ /* 0x000fe200080000ff */
[----:B------:R-:W-:Y:S02]  /*0a60*/  PRMT R12, R4, 0x8880, RZ ;  /* 0x00008880040c7816 */ /* 0x000fe400000000ff */
[----:B------:R-:W-:-:S03]  /*0a70*/  MOV R0, 0xaa0 ;  /* 0x00000aa000007802 */ /* 0x000fc60000000f00 */
[----:B------:R-:W-:-:S07]  /*0a80*/  IMAD.U32 R11, RZ, RZ, UR6 ;  /* 0x00000006ff0b7e24 */ /* 0x000fce000f8e00ff */
[----:B------:R-:W-:Y:S05]  /*0a90*/  CALL.REL.NOINC `($__internal_53_$__cuda_sm20_div_s16) ;  /* 0x0000001c00f87944 */ /* 0x000fea0003c00000 */
[----:B------:R-:W-:-:S07]  /*0aa0*/  PRMT R4, R11, 0x7610, R4 ;  /* 0x000076100b047816 */ /* 0x000fce0000000004 */
.L_x_33706:
[----:B------:R-:W-:Y:S05]  /*0ab0*/  BSYNC.RECONVERGENT B0 ;  /* 0x0000000000007941 */ /* 0x000fea0003800200 */
.L_x_33705:
[----:B------:R-:W-:Y:S01]  /*0ac0*/  VIADD R0, R13, 0x180 ;  /* 0x000001800d007836 */ /* 0x000fe20000000000 */
        /* <DEDUP_REMOVED lines=25> */
.L_x_33710:
[----:B------:R-:W-:Y:S01]  /*0c60*/  UPRMT UR6, UR10, 0x8880, URZ ;  /* 0x000088800a067896 */ /* 0x000fe200080000ff */
[----:B------:R-:W-:Y:S02]  /*0c70*/  PRMT R12, R5, 0x8880, RZ ;  /* 0x00008880050c7816 */ /* 0x000fe400000000ff */
[----:B------:R-:W-:-:S03]  /*0c80*/  MOV R0, 0xcb0 ;  /* 0x00000cb000007802 */ /* 0x000fc60000000f00 */
[----:B------:R-:W-:-:S07]  /*0c90*/  IMAD.U32 R11, RZ, RZ, UR6 ;  /* 0x00000006ff0b7e24 */ /* 0x000fce000f8e00ff */
[----:B------:R-:W-:Y:S05]  /*0ca0*/  CALL.REL.NOINC `($__internal_53_$__cuda_sm20_div_s16) ;  /* 0x0000001c00747944 */ /* 0x000fea0003c00000 */
[----:B------:R-:W-:-:S07]  /*0cb0*/  PRMT R5, R11, 0x7610, R5 ;  /* 0x000076100b057816 */ /* 0x000fce0000000005 */
.L_x_33709:
[----:B------:R-:W-:Y:S05]  /*0cc0*/  BSYNC.RECONVERGENT B0 ;  /* 0x0000000000007941 */ /* 0x000fea0003800200 */
.L_x_33708:
        /* <DEDUP_REMOVED lines=26> */
.L_x_33713:
[----:B------:R-:W-:Y:S01]  /*0e70*/  UPRMT UR6, UR10, 0x8880, URZ ;  /* 0x000088800a067896 */ /* 0x000fe200080000ff */
[----:B------:R-:W-:Y:S02]  /*0e80*/  PRMT R12, R6, 0x8880, RZ ;  /* 0x00008880060c7816 */ /* 0x000fe400000000ff */
[----:B------:R-:W-:-:S03]  /*0e90*/  MOV R0, 0xec0 ;  /* 0x00000ec000007802 */ /* 0x000fc60000000f00 */
[----:B------:R-:W-:-:S07]  /*0ea0*/  IMAD.U32 R11, RZ, RZ, UR6 ;  /* 0x00000006ff0b7e24 */ /* 0x000fce000f8e00ff */
[----:B------:R-:W-:Y:S05]  /*0eb0*/  CALL.REL.NOINC `($__internal_53_$__cuda_sm20_div_s16) ;  /* 0x0000001800f07944 */ /* 0x000fea0003c00000 */
[----:B------:R-:W-:-:S07]  /*0ec0*/  PRMT R6, R11, 0x7610, R6 ;  /* 0x000076100b067816 */ /* 0x000fce0000000006 */
.L_x_33712:
[----:B------:R-:W-:Y:S05]  /*0ed0*/  BSYNC.RECONVERGENT B0 ;  /* 0x0000000000007941 */ /* 0x000fea0003800200 */
.L_x_33711:
        /* <DEDUP_REMOVED lines=26> */
.L_x_33716:
[----:B------:R-:W-:Y:S01]  /*1080*/  UPRMT UR6, UR10, 0x8880, URZ ;  /* 0x000088800a067896 */ /* 0x000fe200080000ff */
[----:B------:R-:W-:Y:S02]  /*1090*/  PRMT R12, R7, 0x8880, RZ ;  /* 0x00008880070c7816 */ /* 0x000fe400000000ff */
[----:B------:R-:W-:-:S03]  /*10a0*/  MOV R0, 0x10d0 ;  /* 0x000010d000007802 */ /* 0x000fc60000000f00 */
[----:B------:R-:W-:-:S07]  /*10b0*/  IMAD.U32 R11, RZ, RZ, UR6 ;  /* 0x00000006ff0b7e24 */ /* 0x000fce000f8e00ff */
[----:B------:R-:W-:Y:S05]  /*10c0*/  CALL.REL.NOINC `($__internal_53_$__cuda_sm20_div_s16) ;  /* 0x00000018006c7944 */ /* 0x000fea0003c00000 */
[----:B------:R-:W-:-:S07]  /*10d0*/  PRMT R7, R11, 0x7610, R7 ;  /* 0x000076100b077816 */ /* 0x000fce0000000007 */
.L_x_33715:
[----:B------:R-:W-:Y:S05]  /*10e0*/  BSYNC.RECONVERGENT B0 ;  /* 0x0000000000007941 */ /* 0x000fea0003800200 */
.L_x_33714:
        /* <DEDUP_REMOVED lines=26> */
.L_x_33719:
[----:B------:R-:W-:Y:S01]  /*1290*/  UPRMT UR6, UR10, 0x8880, URZ ;  /* 0x000088800a067896 */ /* 0x000fe200080000ff */
[----:B------:R-:W-:Y:S02]  /*12a0*/  PRMT R12, R8, 0x8880, RZ ;  /* 0x00008880080c7816 */ /* 0x000fe400000000ff */
[----:B------:R-:W-:-:S03]  /*12b0*/  MOV R0, 0x12e0 ;  /* 0x000012e000007802 */ /* 0x000fc60000000f00 */
[----:B------:R-:W-:-:S07]  /*12c0*/  IMAD.U32 R11, RZ, RZ, UR6 ;  /* 0x00000006ff0b7e24 */ /* 0x000fce000f8e00ff */
[----:B------:R-:W-:Y:S05]  /*12d0*/  CALL.REL.NOINC `($__internal_53_$__cuda_sm20_div_s16) ;  /* 0x0000001400e87944 */ /* 0x000fea0003c00000 */
[----:B------:R-:W-:-:S07]  /*12e0*/  PRMT R8, R11, 0x7610, R8 ;  /* 0x000076100b087816 */ /* 0x000fce0000000008 */
.L_x_33718:
[----:B------:R-:W-:Y:S05]  /*12f0*/  BSYNC.RECONVERGENT B0 ;  /* 0x0000000000007941 */ /* 0x000fea0003800200 */
.L_x_33717:
        /* <DEDUP_REMOVED lines=27> */
.L_x_33722:
[----:B------:R-:W-:Y:S01]  /*14b0*/  UPRMT UR6, UR10, 0x8880, URZ ;  /* 0x000088800a067896 */ /* 0x000fe200080000ff */
[----:B------:R-:W-:Y:S02]  /*14c0*/  PRMT R12, R10, 0x8880, RZ ;  /* 0x000088800a0c7816 */ /* 0x000fe400000000ff */
[----:B------:R-:W-:-:S03]  /*14d0*/  MOV R0, 0x1500 ;  /* 0x0000150000007802 */ /* 0x000fc60000000f00 */
[----:B------:R-:W-:-:S07]  /*14e0*/  IMAD.U32 R11, RZ, RZ, UR6 ;  /* 0x00000006ff0b7e24 */ /* 0x000fce000f8e00ff */
[----:B------:R-:W-:Y:S05]  /*14f0*/  CALL.REL.NOINC `($__internal_53_$__cuda_sm20_div_s16) ;  /* 0x0000001400607944 */ /* 0x000fea0003c00000 */
.L_x_33721:
[----:B------:R-:W-:Y:S05]  /*1500*/  BSYNC.RECONVERGENT B0 ;  /* 0x0000000000007941 */ /* 0x000fea0003800200 */
.L_x_33720:
        /* <DEDUP_REMOVED lines=18> */
.L_x_33725:
        /* <DEDUP_REMOVED lines=8> */
.L_x_33726:
        /* <DEDUP_REMOVED lines=8> */
.L_x_33727:
        /* <DEDUP_REMOVED lines=8> */
.L_x_33728:
        /* <DEDUP_REMOVED lines=9> */
.L_x_33729:
[----:B------:R-:W-:Y:S05]  /*1840*/  BSYNC.RELIABLE B1 ;  /* 0x0000000000017941 */ /* 0x000fea0003800100 */
.L_x_33724:
[----:B------:R-:W-:-:S13]  /*1850*/  ISETP.GE.U32.AND P0, PT, R13, UR5, PT ;  /* 0x000000050d007c0c */ /* 0x000fda000bf06070 */
[----:B-1----:R-:W1:Y:S01]  /*1860*/  @!P0 LDC.64 R4, c[0x0][0x388] ;  /* 0x0000e200ff048b82 */ /* 0x002e620000000a00 */
[C---:B0-2---:R-:W-:Y:S02]  /*1870*/  @!P0 VIADD R3, R13.reuse, UR4 ;  /* 0x000000040d038c36 */ /* 0x045fe40008000000 */
[----:B------:R-:W-:-:S03]  /*1880*/  @!P0 VIADD R13, R13, 0x80 ;  /* 0x000000800d0d8836 */ /* 0x000fc60000000000 */
[----:B-1----:R-:W-:-:S05]  /*1890*/  @!P0 IADD3 R2, P1, PT, R3, R4, RZ ;  /* 0x0000000403028210 */ /* 0x002fca0007f3e0ff */
[----:B------:R-:W-:-:S05]  /*18a0*/  @!P0 IMAD.X R3, RZ, RZ, R5, P1 ;  /* 0x000000ffff038224 */ /* 0x000fca00008e0605 */
[----:B------:R3:W-:Y:S03]  /*18b0*/  @!P0 STG.E.U8 desc[UR8][R2.64], R8 ;  /* 0x0000000802008986 */ /* 0x0007e6000c101108 */
.L_x_33730:
[----:B------:R-:W-:Y:S05]  /*18c0*/  BSYNC.RECONVERGENT B0 ;  /* 0x0000000000007941 */ /* 0x000fea0003800200 */
.L_x_33723:
        /* <DEDUP_REMOVED lines=9> */
.L_x_33698:
[----:B------:R-:W0:Y:S01]  /*1960*/  LDCU.64 UR6, c[0x0][0x390] ;  /* 0x00007200ff0677ac */ /* 0x000e220008000a00 */
[----:B------:R-:W1:Y:S01]  /*1970*/  S2R R2, SR_TID.X ;  /* 0x0000000000027919 */ /* 0x000e620000002100 */
[----:B0-----:R-:W-:-:S04]  /*1980*/  UIADD3 UR5, UP0, UPT, UR4, UR6, URZ ;  /* 0x0000000604057290 */ /* 0x001fc8000ff1e0ff */
[----:B------:R-:W-:Y:S02]  /*1990*/  UIADD3.X UR6, UPT, UPT, URZ, UR7, URZ, UP0, !UPT ;  /* 0x00000007ff067290 */ /* 0x000fe400087fe4ff */
[----:B------:R-:W-:-:S04]  /*19a0*/  IMAD.U32 R10, RZ, RZ, UR5 ;  /* 0x00000005ff0a7e24 */ /* 0x000fc8000f8e00ff */
[----:B------:R-:W-:Y:S02]  /*19b0*/  IMAD.U32 R11, RZ, RZ, UR6 ;  /* 0x00000006ff0b7e24 */ /* 0x000fe4000f8e00ff */
[----:B-1----:R-:W-:-:S05]  /*19c0*/  IMAD.WIDE.U32 R10, R2, 0x2, R10 ;  /* 0x00000002020a7825 */ /* 0x002fca00078e000a */
[----:B------:R-:W2:Y:S04]  /*19d0*/  LDG.E.U16 R18, desc[UR8][R10.64] ;  /* 0x000000080a127981 */ /* 0x000ea8000c1e1500 */
[----:B------:R-:W3:Y:S04]  /*19e0*/  LDG.E.U16 R3, desc[UR8][R10.64+0x100] ;  /* 0x000100080a037981 */ /* 0x000ee8000c1e1500 */
[----:B------:R-:W4:Y:S04]  /*19f0*/  LDG.E.U16 R4, desc[UR8][R10.64+0x200] ;  /* 0x000200080a047981 */ /* 0x000f28000c1e1500 */
[----:B------:R-:W5:Y:S01]  /*1a00*/  LDG.E.U16 R5, desc[UR8][R10.64+0x300] ;  /* 0x000300080a057981 */ /* 0x000f62000c1e1500 */
[----:B------:R-:W-:Y:S01]  /*1a10*/  BSSY.RECONVERGENT B0, `(.L_x_33731) ;  /* 0x0000025000007945 */ /* 0x000fe20003800200 */
[----:B--2---:R-:W-:-:S02]  /*1a20*/  PRMT R0, R18, 0x7770, RZ ;  /* 0x0000777012007816 */ /* 0x004fc400000000ff */
[----:B------:R-:W-:Y:S02]  /*1a30*/  PRMT R19, R18, 0x7771, RZ ;  /* 0x0000777112137816 */ /* 0x000fe400000000ff */
[----:B------:R-:W-:Y:S02]  /*1a40*/  LOP3.LUT R0, R0, UR10, RZ, 0x3c, !PT ;  /* 0x0000000a00007c12 */ /* 0x000fe4000f8e3cff */
[C---:B---3--:R-:W-:Y:S02]  /*1a50*/  PRMT R15, R3.reuse, 0x7770, RZ ;  /* 0x00007770030f7816 */ /* 0x048fe400000000ff */
[----:B------:R-:W-:Y:S02]  /*1a60*/  PRMT R0, R0, 0x8880, RZ ;  /* 0x0000888000007816 */ /* 0x000fe400000000ff */
[----:B------:R-:W-:Y:S02]  /*1a70*/  PRMT R6, R3, 0x7771, RZ ;  /* 0x0000777103067816 */ /* 0x000fe400000000ff */
[----:B------:R-:W-:-:S02]  /*1a80*/  ISETP.GT.AND P0, PT, R0, -0x1, PT ;  /* 0xffffffff0000780c */ /* 0x000fc40003f04270 */
[C---:B----4-:R-:W-:Y:S02]  /*1a90*/  PRMT R7, R4.reuse, 0x7770, RZ ;  /* 0x0000777004077816 */ /* 0x050fe400000000ff */
[----:B------:R-:W-:Y:S02]  /*1aa0*/  PRMT R8, R4, 0x7771, RZ ;  /* 0x0000777104087816 */ /* 0x000fe400000000ff */
[C---:B-----5:R-:W-:Y:S02]  /*1ab0*/  PRMT R9, R5.reuse, 0x7770, RZ ;  /* 0x0000777005097816 */ /* 0x060fe400000000ff */
[----:B------:R-:W-:-:S05]  /*1ac0*/  PRMT R10, R5, 0x7771, RZ ;  /* 0x00007771050a7816 */ /* 0x000fca00000000ff */
        /* <DEDUP_REMOVED lines=19> */
.L_x_33732:
[----:B------:R-:W-:Y:S01]  /*1c00*/  UPRMT UR5, UR10, 0x8880, URZ ;  /* 0x000088800a057896 */ /* 0x000fe200080000ff */
[----:B------:R-:W-:Y:S02]  /*1c10*/  PRMT R12, R18, 0x8880, RZ ;  /* 0x00008880120c7816 */ /* 0x000fe400000000ff */
[----:B------:R-:W-:-:S03]  /*1c20*/  MOV R0, 0x1c50 ;  /* 0x00001c5000007802 */ /* 0x000fc60000000f00 */
[----:B------:R-:W-:-:S07]  /*1c30*/  IMAD.U32 R11, RZ, RZ, UR5 ;  /* 0x00000005ff0b7e24 */ /* 0x000fce000f8e00ff */
[----:B------:R-:W-:Y:S05]  /*1c40*/  CALL.REL.NOINC `($__internal_53_$__cuda_sm20_div_s16) ;  /* 0x0000000c008c7944 */ /* 0x000fea0003c00000 */
[----:B------:R-:W-:-:S07]  /*1c50*/  PRMT R13, R11, 0x7610, R13 ;  /* 0x000076100b0d7816 */ /* 0x000fce000000000d */
.L_x_33733:
[----:B------:R-:W-:Y:S05]  /*1c60*/  BSYNC.RECONVERGENT B0 ;  /* 0x0000000000007941 */ /* 0x000fea0003800200 */
.L_x_33731:
[----:B------:R-:W-:Y:S01]  /*1c70*/  LOP3.LUT R19, R19, UR10, RZ, 0x3c, !PT ;  /* 0x0000000a13137c12 */ /* 0x000fe2000f8e3cff */
[----:B------:R-:W-:Y:S03]  /*1c80*/  BSSY.RECONVERGENT B0, `(.L_x_33734) ;  /* 0x000001c000007945 */ /* 0x000fe60003800200 */
        /* <DEDUP_REMOVED lines=21> */
.L_x_33735:
[----:B------:R-:W-:Y:S01]  /*1de0*/  UPRMT UR5, UR10, 0x8880, URZ ;  /* 0x000088800a057896 */ /* 0x000fe200080000ff */
[----:B------:R-:W-:Y:S02]  /*1df0*/  PRMT R12, R18, 0x9991, RZ ;  /* 0x00009991120c7816 */ /* 0x000fe400000000ff */
[----:B------:R-:W-:-:S03]  /*1e00*/  MOV R0, 0x1e30 ;  /* 0x00001e3000007802 */ /* 0x000fc60000000f00 */
[----:B------:R-:W-:-:S07]  /*1e10*/  IMAD.U32 R11, RZ, RZ, UR5 ;  /* 0x00000005ff0b7e24 */ /* 0x000fce000f8e00ff */
[----:B------:R-:W-:Y:S05]  /*1e20*/  CALL.REL.NOINC `($__internal_53_$__cuda_sm20_div_s16) ;  /* 0x0000000c00147944 */ /* 0x000fea0003c00000 */
[----:B------:R-:W-:-:S07]  /*1e30*/  PRMT R18, R11, 0x7610, R18 ;  /* 0x000076100b127816 */ /* 0x000fce0000000012 */
.L_x_33736:
[----:B------:R-:W-:Y:S05]  /*1e40*/  BSYNC.RECONVERGENT B0 ;  /* 0x0000000000007941 */ /* 0x000fea0003800200 */
.L_x_33734:
        /* <DEDUP_REMOVED lines=23> */
.L_x_33738:
[----:B------:R-:W-:Y:S01]  /*1fc0*/  UPRMT UR5, UR10, 0x8880, URZ ;  /* 0x000088800a057896 */ /* 0x000fe200080000ff */
[----:B------:R-:W-:Y:S02]  /*1fd0*/  PRMT R12, R3, 0x8880, RZ ;  /* 0x00008880030c7816 */ /* 0x000fe400000000ff */
[----:B------:R-:W-:-:S03]  /*1fe0*/  MOV R0, 0x2010 ;  /* 0x0000201000007802 */ /* 0x000fc60000000f00 */
[----:B------:R-:W-:-:S07]  /*1ff0*/  IMAD.U32 R11, RZ, RZ, UR5 ;  /* 0x00000005ff0b7e24 */ /* 0x000fce000f8e00ff */
[----:B------:R-:W-:Y:S05]  /*2000*/  CALL.REL.NOINC `($__internal_53_$__cuda_sm20_div_s16) ;  /* 0x00000008009c7944 */ /* 0x000fea0003c00000 */
[----:B------:R-:W-:-:S07]  /*2010*/  PRMT R15, R11, 0x7610, R15 ;  /* 0x000076100b0f7816 */ /* 0x000fce000000000f */
.L_x_33739:
[----:B------:R-:W-:Y:S05]  /*2020*/  BSYNC.RECONVERGENT B0 ;  /* 0x0000000000007941 */ /* 0x000fea0003800200 */
.L_x_33737:
        /* <DEDUP_REMOVED lines=13> */
[C---:B------:R-:W-:Y:S01]  /*2100*/  PRMT R0, R11.reuse, 0x9910, RZ ;  /* 0x000099100b007816 */ /* 0x040fe200000000ff */
[----:B------:R-:W-:-:S04]  /*2110*/  VIADD R6, R11, 0xffffffff ;  /* 0xffffffff0b067836 */ /* 0x000fc80000000000 */
[----:B------:R-:W-:-:S04]  /*2120*/  IMAD R0, R0, UR5, RZ ;  /* 0x0000000500007c24 */ /* 0x000fc8000f8e02ff */
[----:B------:R-:W-:-:S05]  /*2130*/  IMAD.MOV R0, RZ, RZ, -R0 ;  /* 0x000000ffff007224 */ /* 0x000fca00078e0a00 */
[----:B------:R-:W-:-:S05]  /*2140*/  PRMT R0, R0, 0x7710, RZ ;  /* 0x0000771000007816 */ /* 0x000fca00000000ff */
[----:B------:R-:W-:-:S05]  /*2150*/  IMAD.IADD R3, R3, 0x1, R0 ;  /* 0x0000000103037824 */ /* 0x000fca00078e0200 */
[----:B------:R-:W-:-:S04]  /*2160*/  PRMT R0, R3, 0x9910, RZ ;  /* 0x0000991003007816 */ /* 0x000fc800000000ff */
[----:B------:R-:W-:-:S13]  /*2170*/  ISETP.NE.AND P0, PT, R0, RZ, PT ;  /* 0x000000ff0000720c */ /* 0x000fda0003f05270 */
[----:B------:R-:W-:Y:S01]  /*2180*/  @!P0 IMAD.MOV R6, RZ, RZ, R11 ;  /* 0x000000ffff068224 */ /* 0x000fe200078e020b */
[----:B------:R-:W-:Y:S06]  /*2190*/  BRA `(.L_x_33742) ;  /* 0x0000000000187947 */ /* 0x000fec0003800000 */
.L_x_33741:
[----:B------:R-:W-:Y:S01]  /*21a0*/  UPRMT UR5, UR10, 0x8880, URZ ;  /* 0x000088800a057896 */ /* 0x000fe200080000ff */
[----:B------:R-:W-:Y:S02]  /*21b0*/  PRMT R12, R3, 0x9991, RZ ;  /* 0x00009991030c7816 */ /* 0x000fe400000000ff */
[----:B------:R-:W-:-:S03]  /*21c0*/  MOV R0, 0x21f0 ;  /* 0x000021f000007802 */ /* 0x000fc60000000f00 */
[----:B------:R-:W-:-:S07]  /*21d0*/  IMAD.U32 R11, RZ, RZ, UR5 ;  /* 0x00000005ff0b7e24 */ /* 0x000fce000f8e00ff */
[----:B------:R-:W-:Y:S05]  /*21e0*/  CALL.REL.NOINC `($__internal_53_$__cuda_sm20_div_s16) ;  /* 0x0000000800247944 */ /* 0x000fea0003c00000 */
[----:B------:R-:W-:-:S07]  /*21f0*/  PRMT R6, R11, 0x7610, R6 ;  /* 0x000076100b067816 */ /* 0x000fce0000000006 */
.L_x_33742:
[----:B------:R-:W-:Y:S05]  /*2200*/  BSYNC.RECONVERGENT B0 ;  /* 0x0000000000007941 */ /* 0x000fea0003800200 */
.L_x_33740:
        /* <DEDUP_REMOVED lines=23> */
.L_x_33744:
[----:B------:R-:W-:Y:S01]  /*2380*/  UPRMT UR5, UR10, 0x8880, URZ ;  /* 0x000088800a057896 */ /* 0x000fe200080000ff */
[----:B------:R-:W-:Y:S02]  /*2390*/  PRMT R12, R4, 0x8880, RZ ;  /* 0x00008880040c7816 */ /* 0x000fe400000000ff */
[----:B------:R-:W-:-:S03]  /*23a0*/  MOV R0, 0x23d0 ;  /* 0x000023d000007802 */ /* 0x000fc60000000f00 */
[----:B------:R-:W-:-:S07]  /*23b0*/  IMAD.U32 R11, RZ, RZ, UR5 ;  /* 0x00000005ff0b7e24 */ /* 0x000fce000f8e00ff */
[----:B------:R-:W-:Y:S05]  /*23c0*/  CALL.REL.NOINC `($__internal_53_$__cuda_sm20_div_s16) ;  /* 0x0000000400ac7944 */ /* 0x000fea0003c00000 */
[----:B------:R-:W-:-:S07]  /*23d0*/  PRMT R3, R11, 0x7610, R3 ;  /* 0x000076100b037816 */ /* 0x000fce0000000003 */
.L_x_33745:
[----:B------:R-:W-:Y:S05]  /*23e0*/  BSYNC.RECONVERGENT B0 ;  /* 0x0000000000007941 */ /* 0x000fea0003800200 */
.L_x_33743:
        /* <DEDUP_REMOVED lines=23> */
.L_x_33747:
[----:B------:R-:W-:Y:S01]  /*2560*/  UPRMT UR5, UR10, 0x8880, URZ ;  /* 0x000088800a057896 */ /* 0x000fe200080000ff */
[----:B------:R-:W-:Y:S02]  /*2570*/  PRMT R12, R4, 0x9991, RZ ;  /* 0x00009991040c7816 */ /* 0x000fe400000000ff */
[----:B------:R-:W-:-:S03]  /*2580*/  MOV R0, 0x25b0 ;  /* 0x000025b000007802 */ /* 0x000fc60000000f00 */
[----:B------:R-:W-:-:S07]  /*2590*/  IMAD.U32 R11, RZ, RZ, UR5 ;  /* 0x00000005ff0b7e24 */ /* 0x000fce000f8e00ff */
[----:B------:R-:W-:Y:S05]  /*25a0*/  CALL.REL.NOINC `($__internal_53_$__cuda_sm20_div_s16) ;  /* 0x0000000400347944 */ /* 0x000fea0003c00000 */
[----:B------:R-:W-:-:S07]  /*25b0*/  PRMT R4, R11, 0x7610, R4 ;  /* 0x000076100b047816 */ /* 0x000fce0000000004 */
.L_x_33748:
[----:B------:R-:W-:Y:S05]  /*25c0*/  BSYNC.RECONVERGENT B0 ;  /* 0x0000000000007941 */ /* 0x000fea0003800200 */
.L_x_33746:
        /* <DEDUP_REMOVED lines=23> */
.L_x_33750:
[----:B------:R-:W-:Y:S01]  /*2740*/  UPRMT UR5, UR10, 0x8880, URZ ;  /* 0x000088800a057896 */ /* 0x000fe200080000ff */
[----:B------:R-:W-:Y:S02]  /*2750*/  PRMT R12, R5, 0x8880, RZ ;  /* 0x00008880050c7816 */ /* 0x000fe400000000ff */
[----:B------:R-:W-:-:S03]  /*2760*/  MOV R0, 0x2790 ;  /* 0x0000279000007802 */ /* 0x000fc60000000f00 */
[----:B------:R-:W-:-:S07]  /*2770*/  IMAD.U32 R11, RZ, RZ, UR5 ;  /* 0x00000005ff0b7e24 */ /* 0x000fce000f8e00ff */
[----:B------:R-:W-:Y:S05]  /*2780*/  CALL.REL.NOINC `($__internal_53_$__cuda_sm20_div_s16) ;  /* 0x0000000000bc7944 */ /* 0x000fea0003c00000 */
[----:B------:R-:W-:-:S07]  /*2790*/  PRMT R7, R11, 0x7610, R7 ;  /* 0x000076100b077816 */ /* 0x000fce0000000007 */
.L_x_33751:
[----:B------:R-:W-:Y:S05]  /*27a0*/  BSYNC.RECONVERGENT B0 ;  /* 0x0000000000007941 */ /* 0x000fea0003800200 */
.L_x_33749:
        /* <DEDUP_REMOVED lines=23> */
.L_x_33753:
[----:B------:R-:W-:Y:S01]  /*2920*/  UPRMT UR5, UR10, 0x8880, URZ ;  /* 0x000088800a057896 */ /* 0x000fe200080000ff */
[----:B------:R-:W-:Y:S02]  /*2930*/  PRMT R12, R5, 0x9991, RZ ;  /* 0x00009991050c7816 */ /* 0x000fe400000000ff */
[----:B------:R-:W-:-:S03]  /*2940*/  MOV R0, 0x2970 ;  /* 0x0000297000007802 */ /* 0x000fc60000000f00 */
[----:B------:R-:W-:-:S07]  /*2950*/  IMAD.U32 R11, RZ, RZ, UR5 ;  /* 0x00000005ff0b7e24 */ /* 0x000fce000f8e00ff */
[----:B------:R-:W-:Y:S05]  /*2960*/  CALL.REL.NOINC `($__internal_53_$__cuda_sm20_div_s16) ;  /* 0x0000000000447944 */ /* 0x000fea0003c00000 */
[----:B------:R-:W-:-:S07]  /*2970*/  PRMT R0, R11, 0x7610, R0 ;  /* 0x000076100b007816 */ /* 0x000fce0000000000 */
.L_x_33754:
[----:B------:R-:W-:Y:S05]  /*2980*/  BSYNC.RECONVERGENT B0 ;  /* 0x0000000000007941 */ /* 0x000fea0003800200 */
.L_x_33752:
        /* <DEDUP_REMOVED lines=15> */
        .weak           $__internal_53_$__cuda_sm20_div_s16
        .type           $__internal_53_$__cuda_sm20_div_s16,@function
        .size           $__internal_53_$__cuda_sm20_div_s16,(.L_x_37002 - $__internal_53_$__cuda_sm20_div_s16)
$__internal_53_$__cuda_sm20_div_s16:
        /* <DEDUP_REMOVED lines=13> */
[----:B------:R-:W-:Y:S02]  /*2b50*/  IMAD.MOV R11, RZ, RZ, -R12 ;  /* 0x000000ffff0b7224 */ /* 0x000fe400078e0a0c */
[----:B------:R-:W-:-:S06]  /*2b60*/  FMUL R17, R17, R14 ;  /* 0x0000000e11117220 */ /* 0x000fcc0000400000 */
[----:B------:R-:W0:Y:S02]  /*2b70*/  MUFU.RCP R17, R17 ;  /* 0x0000001100117308 */ /* 0x000e240000001000 */
[----:B0-----:R-:W-:Y:S01]  /*2b80*/  FMUL R14, R14, R17 ;  /* 0x000000110e0e7220 */ /* 0x001fe20000400000 */
[----:B------:R-:W-:-:S03]  /*2b90*/  IMAD.MOV.U32 R17, RZ, RZ, 0x0 ;  /* 0x00000000ff117424 */ /* 0x000fc600078e00ff */
[----:B------:R-:W-:-:S04]  /*2ba0*/  VIADD R21, R14, 0x2 ;  /* 0x000000020e157836 */ /* 0x000fc80000000000 */
[----:B------:R-:W-:Y:S01]  /*2bb0*/  FMUL.RZ R14, R16, R21 ;  /* 0x00000015100e7220 */ /* 0x000fe2000040c000 */
[----:B------:R-:W-:-:S05]  /*2bc0*/  IMAD.MOV.U32 R16, RZ, RZ, R0 ;  /* 0x000000ffff107224 */ /* 0x000fca00078e0000 */
[----:B------:R-:W0:Y:S02]  /*2bd0*/  F2I.U32.TRUNC.NTZ R14, R14 ;  /* 0x0000000e000e7305 */ /* 0x000e24000020f000 */
[----:B0-----:R-:W-:-:S05]  /*2be0*/  LOP3.LUT R11, R11, 0xffff, R14, 0x78, !PT ;  /* 0x0000ffff0b0b7812 */ /* 0x001fca00078e780e */
[----:B------:R-:W-:Y:S02]  /*2bf0*/  IMAD.IADD R11, R12, 0x1, R11 ;  /* 0x000000010c0b7824 */ /* 0x000fe400078e020b */
[----:B------:R-:W-:Y:S01]  /*2c00*/  @!P0 IMAD.MOV.U32 R11, RZ, RZ, -0x1 ;  /* 0xffffffffff0b8424 */ /* 0x000fe200078e00ff */
[----:B------:R-:W-:Y:S06]  /*2c10*/  RET.REL.NODEC R16 `(_ZN2at6native29vectorized_elementwise_kernelILi2ENS0_13BUnaryFunctorIaaaZZZNS0_15binary_internal21div_floor_kernel_cudaERNS_18TensorIteratorBaseEENKUlvE_clEvENKUlvE0_clEvEUlaaE_EESt5arrayIPcLm2EEEEviT0_T1_) ;  /* 0xffffffd010f87950 */ /* 0x000fec0003c3ffff */
.L_x_33755:
        /* <DEDUP_REMOVED lines=14> */
.L_x_37002:


//--------------------- .text._ZN2at6native29vectorized_elementwise_kernelILi4ENS0_13BUnaryFunctorIaaaZZZNS0_15binary_internal21div_floor_kernel_cudaERNS_18TensorIteratorBaseEENKUlvE_clEvENKUlvE0_clEvEUlaaE_EESt5arrayIPcLm2EEEEviT0_T1_ --------------------------
	.section	.text._ZN2at6native29vectorized_elementwise_kernelILi4ENS0_13BUnaryFunctorIaaaZZZNS0_15binary_internal21div_floor_kernel_cudaERNS_18TensorIteratorBaseEENKUlvE_clEvENKUlvE0_clEvEUlaaE_EESt5arrayIPcLm2EEEEviT0_T1_,"ax",@progbits
	.align	128
        .global         _ZN2at6native29vectorized_elementwise_kernelILi4ENS0_13BUnaryFunctorIaaaZZZNS0_15binary_internal21div_floor_kernel_cudaERNS_18TensorIteratorBaseEENKUlvE_clEvENKUlvE0_clEvEUlaaE_EESt5arrayIPcLm2EEEEviT0_T1_
        .type           _ZN2at6native29vectorized_elementwise_kernelILi4ENS0_13BUnaryFunctorIaaaZZZNS0_15binary_internal21div_floor_kernel_cudaERNS_18TensorIteratorBaseEENKUlvE_clEvENKUlvE0_clEvEUlaaE_EESt5arrayIPcLm2EEEEviT0_T1_,@function
        .size           _ZN2at6native29vectorized_elementwise_kernelILi4ENS0_13BUnaryFunctorIaaaZZZNS0_15binary_internal21div_floor_kernel_cudaERNS_18TensorIteratorBaseEENKUlvE_clEvENKUlvE0_clEvEUlaaE_EESt5arrayIPcLm2EEEEviT0_T1_,(.L_x_37003 - _ZN2at6native29vectorized_elementwise_kernelILi4ENS0_13BUnaryFunctorIaaaZZZNS0_15binary_internal21div_floor_kernel_cudaERNS_18TensorIteratorBaseEENKUlvE_clEvENKUlvE0_clEvEUlaaE_EESt5arrayIPcLm2EEEEviT0_T1_)
        .other          _ZN2at6native29vectorized_elementwise_kernelILi4ENS0_13BUnaryFunctorIaaaZZZNS0_15binary_internal21div_floor_kernel_cudaERNS_18TensorIteratorBaseEENKUlvE_clEvENKUlvE0_clEvEUlaaE_EESt5arrayIPcLm2EEEEviT0_T1_,@"STO_CUDA_ENTRY STV_DEFAULT"
_ZN2at6native29vectorized_elementwise_kernelILi4ENS0_13BUnaryFunctorIaaaZZZNS0_15binary_internal21div_floor_kernel_cudaERNS_18TensorIteratorBaseEENKUlvE_clEvENKUlvE0_clEvEUlaaE_EESt5arrayIPcLm2EEEEviT0_T1_:
.text._ZN2at6native29vectorized_elementwise_kernelILi4ENS0_13BUnaryFunctorIaaaZZZNS0_15binary_internal21div_floor_kernel_cudaERNS_18TensorIteratorBaseEENKUlvE_clEvENKUlvE0_clEvEUlaaE_EESt5arrayIPcLm2EEEEviT0_T1_:
        /* <DEDUP_REMOVED lines=45> */
[----:B------:R-:W-:Y:S01]  /*02d0*/  PRMT R6, RZ, 0x7610, R6 ;  /* 0x00007610ff067816 */ /* 0x000fe20000000006 */
[----:B------:R-:W-:Y:S01]  /*02e0*/  @!P0 VIADD R12, R12, 0x80 ;  /* 0x000000800c0c8836 */ /* 0x000fe20000000000 */
[----:B------:R-:W4:Y:S04]  /*02f0*/  @!P0 LDC.64 R10, c[0x0][0x390] ;  /* 0x0000e400ff0a8b82 */ /* 0x000f280000000a00 */
[----:B------:R-:W-:-:S02]  /*0300*/  ISETP.GE.U32.AND P6, PT, R12, UR5, PT ;  /* 0x000000050c007c0c */ /* 0x000fc4000bfc6070 */
[----:B--2---:R-:W-:-:S05]  /*0310*/  @!P4 IADD3 R8, P5, PT, R27, R8, RZ ;  /* 0x000000081b08c210 */ /* 0x004fca0007fbe0ff */
[----:B------:R-:W-:Y:S01]  /*0320*/  @!P4 IMAD.X R9, RZ, RZ, R9, P5 ;  /* 0x000000ffff09c224 */ /* 0x000fe200028e0609 */
[----:B-1----:R-:W-:-:S05]  /*0330*/  @!P3 IADD3 R18, P5, PT, R5, R18, RZ ;  /* 0x000000120512b210 */ /* 0x002fca0007fbe0ff */
[----:B0-----:R-:W0:Y:S01]  /*0340*/  @!P6 LDC.64 R14, c[0x0][0x390] ;  /* 0x0000e400ff0eeb82 */ /* 0x001e220000000a00 */
[----:B------:R-:W-:Y:S01]  /*0350*/  PRMT R5, RZ, 0x7610, R5 ;  /* 0x00007610ff057816 */ /* 0x000fe20000000005 */
[----:B------:R-:W-:-:S05]  /*0360*/  @!P3 IMAD.X R19, RZ, RZ, R19, P5 ;  /* 0x000000ffff13b224 */ /* 0x000fca00028e0613 */
[----:B------:R1:W5:Y:S01]  /*0370*/  @!P4 LDG.E.U8 R5, desc[UR8][R8.64] ;  /* 0x000000080805c981 */ /* 0x000362000c1e1100 */
[----:B---3--:R-:W-:Y:S02]  /*0380*/  @!P2 IADD3 R16, P4, PT, R7, R16, RZ ;  /* 0x000000100710a210 */ /* 0x008fe40007f9e0ff */
[----:B------:R-:W-:Y:S01]  /*0390*/  PRMT R7, RZ, 0x7610, R7 ;  /* 0x00007610ff077816 */ /* 0x000fe20000000007 */
[----:B------:R2:W5:Y:S01]  /*03a0*/  @!P3 LDG.E.U8 R6, desc[UR8][R18.64] ;  /* 0x000000081206b981 */ /* 0x000562000c1e1100 */
[----:B----4-:R-:W-:Y:S01]  /*03b0*/  @!P1 IADD3 R2, P3, PT, R23, R2, RZ ;  /* 0x0000000217029210 */ /* 0x010fe20007f7e0ff */
[----:B------:R-:W-:Y:S02]  /*03c0*/  @!P2 IMAD.X R17, RZ, RZ, R17, P4 ;  /* 0x000000ffff11a224 */ /* 0x000fe400020e0611 */
[----:B------:R-:W-:-:S03]  /*03d0*/  @!P6 VIADD R23, R12, UR4 ;  /* 0x000000040c17ec36 */ /* 0x000fc60008000000 */
[----:B------:R2:W5:Y:S01]  /*03e0*/  @!P2 LDG.E.U8 R7, desc[UR8][R16.64] ;  /* 0x000000081007a981 */ /* 0x000562000c1e1100 */
[----:B-1----:R-:W-:Y:S02]  /*03f0*/  PRMT R8, RZ, 0x7610, R8 ;  /* 0x00007610ff087816 */ /* 0x002fe40000000008 */
[----:B0-----:R-:W-:Y:S01]  /*0400*/  @!P6 IADD3 R14, P2, PT, R23, R14, RZ ;  /* 0x0000000e170ee210 */ /* 0x001fe20007f5e0ff */
[----:B------:R-:W-:Y:S01]  /*0410*/  @!P1 IMAD.X R3, RZ, RZ, R3, P3 ;  /* 0x000000ffff039224 */ /* 0x000fe200018e0603 */
[----:B------:R-:W-:-:S03]  /*0420*/  PRMT R12, RZ, 0x7610, R12 ;  /* 0x00007610ff0c7816 */ /* 0x000fc6000000000c */
[----:B------:R-:W-:Y:S01]  /*0430*/  @!P6 IMAD.X R15, RZ, RZ, R15, P2 ;  /* 0x000000ffff0fe224 */ /* 0x000fe200010e060f */
[----:B------:R2:W5:Y:S04]  /*0440*/  @!P1 LDG.E.U8 R8, desc[UR8][R2.64] ;  /* 0x0000000802089981 */ /* 0x000568000c1e1100 */
[----:B------:R2:W5:Y:S01]  /*0450*/  @!P6 LDG.E.U8 R12, desc[UR8][R14.64] ;  /* 0x000000080e0ce981 */ /* 0x000562000c1e1100 */
[----:B------:R-:W-:Y:S02]  /*0460*/  @!P0 IADD3 R10, P4, PT, R21, R10, RZ ;  /* 0x0000000a150a8210 */ /* 0x000fe40007f9e0ff */
[----:B------:R-:W-:-:S03]  /*0470*/  PRMT R9, RZ, 0x7610, R9 ;  /* 0x00007610ff097816 */ /* 0x000fc60000000009 */
[----:B------:R-:W-:-:S05]  /*0480*/  @!P0 IMAD.X R11, RZ, RZ, R11, P4 ;  /* 0x000000ffff0b8224 */ /* 0x000fca00020e060b */
[----:B------:R2:W5:Y:S01]  /*0490*/  @!P0 LDG.E.U8 R9, desc[UR8][R10.64] ;  /* 0x000000080a098981 */ /* 0x000562000c1e1100 */
[----:B------:R-:W-:Y:S01]  /*04a0*/  ISETP.GE.U32.AND P0, PT, R13, UR5, PT ;  /* 0x000000050d007c0c */ /* 0x000fe2000bf06070 */
[----:B------:R-:W-:-:S12]  /*04b0*/  BSSY.RECONVERGENT B0, `(.L_x_33757) ;  /* 0x000001e000007945 */ /* 0x000fd80003800200 */
[----:B--2---:R-:W-:Y:S05]  /*04c0*/  @P0 BRA `(.L_x_33758) ;  /* 0x0000000000700947 */ /* 0x004fea0003800000 */
        /* <DEDUP_REMOVED lines=10> */
[----:B------:R-:W-:Y:S05]  /*0570*/  CALL.REL.NOINC `($__internal_54_$__cuda_sm20_div_s16) ;  /* 0x0000002400587944 */ /* 0x000fea0003c00000 */
        /* <DEDUP_REMOVED lines=11> */
.L_x_33759:
[----:B------:R-:W-:Y:S01]  /*0630*/  UPRMT UR6, UR10, 0x8880, URZ ;  /* 0x000088800a067896 */ /* 0x000fe200080000ff */
[----:B------:R-:W-:Y:S02]  /*0640*/  PRMT R11, R0, 0x8880, RZ ;  /* 0x00008880000b7816 */ /* 0x000fe400000000ff */
[----:B------:R-:W-:-:S03]  /*0650*/  MOV R0, 0x680 ;  /* 0x0000068000007802 */ /* 0x000fc60000000f00 */
[----:B------:R-:W-:-:S07]  /*0660*/  IMAD.U32 R10, RZ, RZ, UR6 ;  /* 0x00000006ff0a7e24 */ /* 0x000fce000f8e00ff */
[----:B------:R-:W-:Y:S05]  /*0670*/  CALL.REL.NOINC `($__internal_54_$__cuda_sm20_div_s16) ;  /* 0x0000002400187944 */ /* 0x000fea0003c00000 */
[----:B------:R-:W-:-:S07]  /*0680*/  PRMT R2, R10, 0x7610, R2 ;  /* 0x000076100a027816 */ /* 0x000fce0000000002 */
.L_x_33758:
[----:B------:R-:W-:Y:S05]  /*0690*/  BSYNC.RECONVERGENT B0 ;  /* 0x0000000000007941 */ /* 0x000fea0003800200 */
.L_x_33757:
        /* <DEDUP_REMOVED lines=26> */
.L_x_33762:
[----:B------:R-:W-:Y:S01]  /*0840*/  UPRMT UR6, UR10, 0x8880, URZ ;  /* 0x000088800a067896 */ /* 0x000fe200080000ff */
[----:B------:R-:W-:Y:S02]  /*0850*/  PRMT R11, R4, 0x8880, RZ ;  /* 0x00008880040b7816 */ /* 0x000fe400000000ff */
[----:B------:R-:W-:-:S03]  /*0860*/  MOV R0, 0x890 ;  /* 0x0000089000007802 */ /* 0x000fc60000000f00 */
[----:B------:R-:W-:-:S07]  /*0870*/  IMAD.U32 R10, RZ, RZ, UR6 ;  /* 0x00000006ff0a7e24 */ /* 0x000fce000f8e00ff */
[----:B------:R-:W-:Y:S05]  /*0880*/  CALL.REL.NOINC `($__internal_54_$__cuda_sm20_div_s16) ;  /* 0x0000002000947944 */ /* 0x000fea0003c00000 */
[----:B------:R-:W-:-:S07]  /*0890*/  PRMT R4, R10, 0x7610, R4 ;  /* 0x000076100a047816 */ /* 0x000fce0000000004 */
.L_x_33761:
[----:B------:R-:W-:Y:S05]  /*08a0*/  BSYNC.RECONVERGENT B0 ;  /* 0x0000000000007941 */ /* 0x000fea0003800200 */
.L_x_33760:
        /* <DEDUP_REMOVED lines=26> */
.L_x_33765:
[----:B------:R-:W-:Y:S01]  /*0a50*/  UPRMT UR6, UR10, 0x8880, URZ ;  /* 0x000088800a067896 */ /* 0x000fe200080000ff */
[----:B------:R-:W-:Y:S02]  /*0a60*/  PRMT R11, R5, 0x8880, RZ ;  /* 0x00008880050b7816 */ /* 0x000fe400000000ff */
[----:B------:R-:W-:-:S03]  /*0a70*/  MOV R0, 0xaa0 ;  /* 0x00000aa000007802 */ /* 0x000fc60000000f00 */
[----:B------:R-:W-:-:S07]  /*0a80*/  IMAD.U32 R10, RZ, RZ, UR6 ;  /* 0x00000006ff0a7e24 */ /* 0x000fce000f8e00ff */
[----:B------:R-:W-:Y:S05]  /*0a90*/  CALL.REL.NOINC `($__internal_54_$__cuda_sm20_div_s16) ;  /* 0x0000002000107944 */ /* 0x000fea0003c00000 */
[----:B------:R-:W-:-:S07]  /*0aa0*/  PRMT R5, R10, 0x7610, R5 ;  /* 0x000076100a057816 */ /* 0x000fce0000000005 */
.L_x_33764:
[----:B------:R-:W-:Y:S05]  /*0ab0*/  BSYNC.RECONVERGENT B0 ;  /* 0x0000000000007941 */ /* 0x000fea0003800200 */
.L_x_33763:
        /* <DEDUP_REMOVED lines=26> */
.L_x_33768:
[----:B------:R-:W-:Y:S01]  /*0c60*/  UPRMT UR6, UR10, 0x8880, URZ ;  /* 0x000088800a067896 */ /* 0x000fe200080000ff */
[----:B------:R-:W-:Y:S02]  /*0c70*/  PRMT R11, R6, 0x8880, RZ ;  /* 0x00008880060b7816 */ /* 0x000fe400000000ff */
[----:B------:R-:W-:-:S03]  /*0c80*/  MOV R0, 0xcb0 ;  /* 0x00000cb000007802 */ /* 0x000fc60000000f00 */
[----:B------:R-:W-:-:S07]  /*0c90*/  IMAD.U32 R10, RZ, RZ, UR6 ;  /* 0x00000006ff0a7e24 */ /* 0x000fce000f8e00ff */
[----:B------:R-:W-:Y:S05]  /*0ca0*/  CALL.REL.NOINC `($__internal_54_$__cuda_sm20_div_s16) ;  /* 0x0000001c008c7944 */ /* 0x000fea0003c00000 */
[----:B------:R-:W-:-:S07]  /*0cb0*/  PRMT R6, R10, 0x7610, R6 ;  /* 0x000076100a067816 */ /* 0x000fce0000000006 */
.L_x_33767:
[----:B------:R-:W-:Y:S05]  /*0cc0*/  BSYNC.RECONVERGENT B0 ;  /* 0x0000000000007941 */ /* 0x000fea0003800200 */
.L_x_33766:
        /* <DEDUP_REMOVED lines=26> */
.L_x_33771:
[----:B------:R-:W-:Y:S01]  /*0e70*/  UPRMT UR6, UR10, 0x8880, URZ ;  /* 0x000088800a067896 */ /* 0x000fe200080000ff */
[----:B------:R-:W-:Y:S02]  /*0e80*/  PRMT R11, R7, 0x8880, RZ ;  /* 0x00008880070b7816 */ /* 0x000fe400000000ff */
[----:B------:R-:W-:-:S03]  /*0e90*/  MOV R0, 0xec0 ;  /* 0x00000ec000007802 */ /* 0x000fc60000000f00 */
[----:B------:R-:W-:-:S07]  /*0ea0*/  IMAD.U32 R10, RZ, RZ, UR6 ;  /* 0x00000006ff0a7e24 */ /* 0x000fce000f8e00ff */
[----:B------:R-:W-:Y:S05]  /*0eb0*/  CALL.REL.NOINC `($__internal_54_$__cuda_sm20_div_s16) ;  /* 0x0000001c00087944 */ /* 0x000fea0003c00000 */
[----:B------:R-:W-:-:S07]  /*0ec0*/  PRMT R7, R10, 0x7610, R7 ;  /* 0x000076100a077816 */ /* 0x000fce0000000007 */
.L_x_33770:
[----:B------:R-:W-:Y:S05]  /*0ed0*/  BSYNC.RECONVERGENT B0 ;  /* 0x0000000000007941 */ /* 0x000fea0003800200 */
.L_x_33769:
        /* <DEDUP_REMOVED lines=26> */
.L_x_33774:
[----:B------:R-:W-:Y:S01]  /*1080*/  UPRMT UR6, UR10, 0x8880, URZ ;  /* 0x000088800a067896 */ /* 0x000fe200080000ff */
[----:B------:R-:W-:Y:S02]  /*1090*/  PRMT R11, R8, 0x8880, RZ ;  /* 0x00008880080b7816 */ /* 0x000fe400000000ff */
[----:B------:R-:W-:-:S03]  /*10a0*/  MOV R0, 0x10d0 ;  /* 0x000010d000007802 */ /* 0x000fc60000000f00 */
[----:B------:R-:W-:-:S07]  /*10b0*/  IMAD.U32 R10, RZ, RZ, UR6 ;  /* 0x00000006ff0a7e24 */ /* 0x000fce000f8e00ff */
[----:B------:R-:W-:Y:S05]  /*10c0*/  CALL.REL.NOINC `($__internal_54_$__cuda_sm20_div_s16) ;  /* 0x0000001800847944 */ /* 0x000fea0003c00000 */
[----:B------:R-:W-:-:S07]  /*10d0*/  PRMT R8, R10, 0x7610, R8 ;  /* 0x000076100a087816 */ /* 0x000fce0000000008 */
.L_x_33773:
[----:B------:R-:W-:Y:S05]  /*10e0*/  BSYNC.RECONVERGENT B0 ;  /* 0x0000000000007941 */ /* 0x000fea0003800200 */
.L_x_33772:
        /* <DEDUP_REMOVED lines=26> */
.L_x_33777:
[----:B------:R-:W-:Y:S01]  /*1290*/  UPRMT UR6, UR10, 0x8880, URZ ;  /* 0x000088800a067896 */ /* 0x000fe200080000ff */
[----:B------:R-:W-:Y:S02]  /*12a0*/  PRMT R11, R9, 0x8880, RZ ;  /* 0x00008880090b7816 */ /* 0x000fe400000000ff */
[----:B------:R-:W-:-:S03]  /*12b0*/  MOV R0, 0x12e0 ;  /* 0x000012e000007802 */ /* 0x000fc60000000f00 */
[----:B------:R-:W-:-:S07]  /*12c0*/  IMAD.U32 R10, RZ, RZ, UR6 ;  /* 0x00000006ff0a7e24 */ /* 0x000fce000f8e00ff */
[----:B------:R-:W-:Y:S05]  /*12d0*/  CALL.REL.NOINC `($__internal_54_$__cuda_sm20_div_s16) ;  /* 0x0000001800007944 */ /* 0x000fea0003c00000 */
[----:B------:R-:W-:-:S07]  /*12e0*/  PRMT R9, R10, 0x7610, R9 ;  /* 0x000076100a097816 */ /* 0x000fce0000000009 */
.L_x_33776:
[----:B------:R-:W-:Y:S05]  /*12f0*/  BSYNC.RECONVERGENT B0 ;  /* 0x0000000000007941 */ /* 0x000fea0003800200 */
.L_x_33775:
        /* <DEDUP_REMOVED lines=27> */
.L_x_33780:
[----:B------:R-:W-:Y:S01]  /*14b0*/  UPRMT UR6, UR10, 0x8880, URZ ;  /* 0x000088800a067896 */ /* 0x000fe200080000ff */
[----:B------:R-:W-:Y:S02]  /*14c0*/  PRMT R11, R12, 0x8880, RZ ;  /* 0x000088800c0b7816 */ /* 0x000fe400000000ff */
[----:B------:R-:W-:-:S03]  /*14d0*/  MOV R0, 0x1500 ;  /* 0x0000150000007802 */ /* 0x000fc60000000f00 */
[----:B------:R-:W-:-:S07]  /*14e0*/  IMAD.U32 R10, RZ, RZ, UR6 ;  /* 0x00000006ff0a7e24 */ /* 0x000fce000f8e00ff */
[----:B------:R-:W-:Y:S05]  /*14f0*/  CALL.REL.NOINC `($__internal_54_$__cuda_sm20_div_s16) ;  /* 0x0000001400787944 */ /* 0x000fea0003c00000 */
.L_x_33779:
[----:B------:R-:W-:Y:S05]  /*1500*/  BSYNC.RECONVERGENT B0 ;  /* 0x0000000000007941 */ /* 0x000fea0003800200 */
.L_x_33778:
        /* <DEDUP_REMOVED lines=18> */
.L_x_33783:
        /* <DEDUP_REMOVED lines=8> */
.L_x_33784:
        /* <DEDUP_REMOVED lines=8> */
.L_x_33785:
        /* <DEDUP_REMOVED lines=8> */
.L_x_33786:
        /* <DEDUP_REMOVED lines=9> */
.L_x_33787:
[----:B------:R-:W-:Y:S05]  /*1840*/  BSYNC.RELIABLE B1 ;  /* 0x0000000000017941 */ /* 0x000fea0003800100 */
.L_x_33782:
[----:B------:R-:W-:-:S13]  /*1850*/  ISETP.GE.U32.AND P0, PT, R13, UR5, PT ;  /* 0x000000050d007c0c */ /* 0x000fda000bf06070 */
[----:B0-----:R-:W0:Y:S01]  /*1860*/  @!P0 LDC.64 R4, c[0x0][0x388] ;  /* 0x0000e200ff048b82 */ /* 0x001e220000000a00 */
[C---:B-12---:R-:W-:Y:S02]  /*1870*/  @!P0 VIADD R3, R13.reuse, UR4 ;  /* 0x000000040d038c36 */ /* 0x046fe40008000000 */
[----:B------:R-:W-:-:S03]  /*1880*/  @!P0 VIADD R13, R13, 0x80 ;  /* 0x000000800d0d8836 */ /* 0x000fc60000000000 */
[----:B0-----:R-:W-:-:S05]  /*1890*/  @!P0 IADD3 R2, P1, PT, R3, R4, RZ ;  /* 0x0000000403028210 */ /* 0x001fca0007f3e0ff */
[----:B------:R-:W-:-:S05]  /*18a0*/  @!P0 IMAD.X R3, RZ, RZ, R5, P1 ;  /* 0x000000ffff038224 */ /* 0x000fca00008e0605 */
[----:B------:R3:W-:Y:S03]  /*18b0*/  @!P0 STG.E.U8 desc[UR8][R2.64], R9 ;  /* 0x0000000902008986 */ /* 0x0007e6000c101108 */
.L_x_33788:
[----:B------:R-:W-:Y:S05]  /*18c0*/  BSYNC.RECONVERGENT B0 ;  /* 0x0000000000007941 */ /* 0x000fea0003800200 */
.L_x_33781:
        /* <DEDUP_REMOVED lines=9> */
.L_x_33756:
[----:B------:R-:W0:Y:S01]  /*1960*/  LDCU.64 UR6, c[0x0][0x390] ;  /* 0x00007200ff0677ac */ /* 0x000e220008000a00 */
[----:B------:R-:W1:Y:S01]  /*1970*/  S2R R2, SR_TID.X ;  /* 0x0000000000027919 */ /* 0x000e620000002100 */
[----:B0-----:R-:W-:-:S04]  /*1980*/  UIADD3 UR5, UP0, UPT, UR4, UR6, URZ ;  /* 0x0000000604057290 */ /* 0x001fc8000ff1e0ff */
[----:B------:R-:W-:Y:S02]  /*1990*/  UIADD3.X UR6, UPT, UPT, URZ, UR7, URZ, UP0, !UPT ;  /* 0x00000007ff067290 */ /* 0x000fe400087fe4ff */
[----:B------:R-:W-:-:S04]  /*19a0*/  IMAD.U32 R8, RZ, RZ, UR5 ;  /* 0x00000005ff087e24 */ /* 0x000fc8000f8e00ff */
[----:B------:R-:W-:Y:S02]  /*19b0*/  IMAD.U32 R9, RZ, RZ, UR6 ;  /* 0x00000006ff097e24 */ /* 0x000fe4000f8e00ff */
[----:B-1----:R-:W-:-:S05]  /*19c0*/  IMAD.WIDE.U32 R8, R2, 0x4, R8 ;  /* 0x0000000402087825 */ /* 0x002fca00078e0008 */
[----:B------:R-:W2:Y:S04]  /*19d0*/  LDG.E R3, desc[UR8][R8.64] ;  /* 0x0000000808037981 */ /* 0x000ea8000c1e1900 */
[----:B------:R-:W3:Y:S01]  /*19e0*/  LDG.E R4, desc[UR8][R8.64+0x200] ;  /* 0x0002000808047981 */ /* 0x000ee2000c1e1900 */
[----:B------:R-:W-:Y:S01]  /*19f0*/  BSSY.RECONVERGENT B0, `(.L_x_33789) ;  /* 0x0000025000007945 */ /* 0x000fe20003800200 */
[C---:B--2---:R-:W-:Y:S02]  /*1a00*/  PRMT R0, R3.reuse, 0x7770, RZ ;  /* 0x0000777003007816 */ /* 0x044fe400000000ff */
[----:B------:R-:W-:Y:S02]  /*1a10*/  PRMT R14, R3, 0x7771, RZ ;  /* 0x00007771030e7816 */ /* 0x000fe400000000ff */
[----:B------:R-:W-:-:S02]  /*1a20*/  LOP3.LUT R0, R0, UR10, RZ, 0x3c, !PT ;  /* 0x0000000a00007c12 */ /* 0x000fc4000f8e3cff */
[C---:B------:R-:W-:Y:S02]  /*1a30*/  PRMT R13, R3.reuse, 0x7772, RZ ;  /* 0x00007772030d7816 */ /* 0x040fe400000000ff */
[----:B------:R-:W-:Y:S02]  /*1a40*/  PRMT R0, R0, 0x8880, RZ ;  /* 0x0000888000007816 */ /* 0x000fe400000000ff */
[----:B------:R-:W-:Y:S02]  /*1a50*/  PRMT R5, R3, 0x7773, RZ ;  /* 0x0000777303057816 */ /* 0x000fe400000000ff */
[----:B------:R-:W-:Y:S02]  /*1a60*/  ISETP.GT.AND P0, PT, R0, -0x1, PT ;  /* 0xffffffff0000780c */ /* 0x000fe40003f04270 */
[C---:B---3--:R-:W-:Y:S02]  /*1a70*/  PRMT R6, R4.reuse, 0x7770, RZ ;  /* 0x0000777004067816 */ /* 0x048fe400000000ff */
[----:B------:R-:W-:-:S02]  /*1a80*/  PRMT R7, R4, 0x7771, RZ ;  /* 0x0000777104077816 */ /* 0x000fc400000000ff */
[C---:B------:R-:W-:Y:S02]  /*1a90*/  PRMT R8, R4.reuse, 0x7772, RZ ;  /* 0x0000777204087816 */ /* 0x040fe400000000ff */
        /* <DEDUP_REMOVED lines=20> */
.L_x_33790:
[----:B------:R-:W-:Y:S01]  /*1be0*/  UPRMT UR5, UR10, 0x8880, URZ ;  /* 0x000088800a057896 */ /* 0x000fe200080000ff */
[----:B------:R-:W-:Y:S02]  /*1bf0*/  PRMT R11, R3, 0x8880, RZ ;  /* 0x00008880030b7816 */ /* 0x000fe400000000ff */
[----:B------:R-:W-:-:S03]  /*1c00*/  MOV R0, 0x1c30 ;  /* 0x00001c3000007802 */ /* 0x000fc60000000f00 */
[----:B------:R-:W-:-:S07]  /*1c10*/  IMAD.U32 R10, RZ, RZ, UR5 ;  /* 0x00000005ff0a7e24 */ /* 0x000fce000f8e00ff */
[----:B------:R-:W-:Y:S05]  /*1c20*/  CALL.REL.NOINC `($__internal_54_$__cuda_sm20_div_s16) ;  /* 0x0000000c00ac7944 */ /* 0x000fea0003c00000 */
[----:B------:R-:W-:-:S07]  /*1c30*/  PRMT R12, R10, 0x7610, R12 ;  /* 0x000076100a0c7816 */ /* 0x000fce000000000c */
.L_x_33791:
[----:B------:R-:W-:Y:S05]  /*1c40*/  BSYNC.RECONVERGENT B0 ;  /* 0x0000000000007941 */ /* 0x000fea0003800200 */
.L_x_33789:
        /* <DEDUP_REMOVED lines=23> */
.L_x_33793:
[----:B------:R-:W-:Y:S01]  /*1dc0*/  UPRMT UR5, UR10, 0x8880, URZ ;  /* 0x000088800a057896 */ /* 0x000fe200080000ff */
[----:B------:R-:W-:Y:S02]  /*1dd0*/  PRMT R11, R3, 0x9991, RZ ;  /* 0x00009991030b7816 */ /* 0x000fe400000000ff */
[----:B------:R-:W-:-:S03]  /*1de0*/  MOV R0, 0x1e10 ;  /* 0x00001e1000007802 */ /* 0x000fc60000000f00 */
[----:B------:R-:W-:-:S07]  /*1df0*/  IMAD.U32 R10, RZ, RZ, UR5 ;  /* 0x00000005ff0a7e24 */ /* 0x000fce000f8e00ff */
[----:B------:R-:W-:Y:S05]  /*1e00*/  CALL.REL.NOINC `($__internal_54_$__cuda_sm20_div_s16) ;  /* 0x0000000c00347944 */ /* 0x000fea0003c00000 */
[----:B------:R-:W-:-:S07]  /*1e10*/  PRMT R14, R10, 0x7610, R14 ;  /* 0x000076100a0e7816 */ /* 0x000fce000000000e */
.L_x_33794:
[----:B------:R-:W-:Y:S05]  /*1e20*/  BSYNC.RECONVERGENT B0 ;  /* 0x0000000000007941 */ /* 0x000fea0003800200 */
.L_x_33792:
        /* <DEDUP_REMOVED lines=23> */
.L_x_33796:
[----:B------:R-:W-:Y:S01]  /*1fa0*/  UPRMT UR5, UR10, 0x8880, URZ ;  /* 0x000088800a057896 */ /* 0x000fe200080000ff */
[----:B------:R-:W-:Y:S02]  /*1fb0*/  PRMT R11, R3, 0xaaa2, RZ ;  /* 0x0000aaa2030b7816 */ /* 0x000fe400000000ff */
[----:B------:R-:W-:-:S03]  /*1fc0*/  MOV R0, 0x1ff0 ;  /* 0x00001ff000007802 */ /* 0x000fc60000000f00 */
[----:B------:R-:W-:-:S07]  /*1fd0*/  IMAD.U32 R10, RZ, RZ, UR5 ;  /* 0x00000005ff0a7e24 */ /* 0x000fce000f8e00ff */
[----:B------:R-:W-:Y:S05]  /*1fe0*/  CALL.REL.NOINC `($__internal_54_$__cuda_sm20_div_s16) ;  /* 0x0000000800bc7944 */ /* 0x000fea0003c00000 */
[----:B------:R-:W-:-:S07]  /*1ff0*/  PRMT R13, R10, 0x7610, R13 ;  /* 0x000076100a0d7816 */ /* 0x000fce000000000d */
.L_x_33797:
[----:B------:R-:W-:Y:S05]  /*2000*/  BSYNC.RECONVERGENT B0 ;  /* 0x0000000000007941 */ /* 0x000fea0003800200 */
.L_x_33795:
        /* <DEDUP_REMOVED lines=23> */
.L_x_33799:
[----:B------:R-:W-:Y:S01]  /*2180*/  UPRMT UR5, UR10, 0x8880, URZ ;  /* 0x000088800a057896 */ /* 0x000fe200080000ff */
[----:B------:R-:W-:Y:S02]  /*2190*/  PRMT R11, R3, 0xbbb3, RZ ;  /* 0x0000bbb3030b7816 */ /* 0x000fe400000000ff */
[----:B------:R-:W-:-:S03]  /*21a0*/  MOV R0, 0x21d0 ;  /* 0x000021d000007802 */ /* 0x000fc60000000f00 */
[----:B------:R-:W-:-:S07]  /*21b0*/  IMAD.U32 R10, RZ, RZ, UR5 ;  /* 0x00000005ff0a7e24 */ /* 0x000fce000f8e00ff */
[----:B------:R-:W-:Y:S05]  /*21c0*/  CALL.REL.NOINC `($__internal_54_$__cuda_sm20_div_s16) ;  /* 0x0000000800447944 */ /* 0x000fea0003c00000 */
[----:B------:R-:W-:-:S07]  /*21d0*/  PRMT R3, R10, 0x7610, R3 ;  /* 0x000076100a037816 */ /* 0x000fce0000000003 */
.L_x_33800:
[----:B------:R-:W-:Y:S05]  /*21e0*/  BSYNC.RECONVERGENT B0 ;  /* 0x0000000000007941 */ /* 0x000fea0003800200 */
.L_x_33798:
        /* <DEDUP_REMOVED lines=23> */
.L_x_33802:
[----:B------:R-:W-:Y:S01]  /*2360*/  UPRMT UR5, UR10, 0x8880, URZ ;  /* 0x000088800a057896 */ /* 0x000fe200080000ff */
[----:B------:R-:W-:Y:S02]  /*2370*/  PRMT R11, R4, 0x8880, RZ ;  /* 0x00008880040b7816 */ /* 0x000fe400000000ff */
[----:B------:R-:W-:-:S03]  /*2380*/  MOV R0, 0x23b0 ;  /* 0x000023b000007802 */ /* 0x000fc60000000f00 */
[----:B------:R-:W-:-:S07]  /*2390*/  IMAD.U32 R10, RZ, RZ, UR5 ;  /* 0x00000005ff0a7e24 */ /* 0x000fce000f8e00ff */
[----:B------:R-:W-:Y:S05]  /*23a0*/  CALL.REL.NOINC `($__internal_54_$__cuda_sm20_div_s16) ;  /* 0x0000000400cc7944 */ /* 0x000fea0003c00000 */
[----:B------:R-:W-:-:S07]  /*23b0*/  PRMT R5, R10, 0x7610, R5 ;  /* 0x000076100a057816 */ /* 0x000fce0000000005 */
.L_x_33803:
[----:B------:R-:W-:Y:S05]  /*23c0*/  BSYNC.RECONVERGENT B0 ;  /* 0x0000000000007941 */ /* 0x000fea0003800200 */
.L_x_33801:
        /* <DEDUP_REMOVED lines=23> */
.L_x_33805:
[----:B------:R-:W-:Y:S01]  /*2540*/  UPRMT UR5, UR10, 0x8880, URZ ;  /* 0x000088800a057896 */ /* 0x000fe200080000ff */
[----:B------:R-:W-:Y:S02]  /*2550*/  PRMT R11, R4, 0x9991, RZ ;  /* 0x00009991040b7816 */ /* 0x000fe400000000ff */
[----:B------:R-:W-:-:S03]  /*2560*/  MOV R0, 0x2590 ;  /* 0x0000259000007802 */ /* 0x000fc60000000f00 */
[----:B------:R-:W-:-:S07]  /*2570*/  IMAD.U32 R10, RZ, RZ, UR5 ;  /* 0x00000005ff0a7e24 */ /* 0x000fce000f8e00ff */
[----:B------:R-:W-:Y:S05]  /*2580*/  CALL.REL.NOINC `($__internal_54_$__cuda_sm20_div_s16) ;  /* 0x0000000400547944 */ /* 0x000fea0003c00000 */
[----:B------:R-:W-:-:S07]  /*2590*/  PRMT R6, R10, 0x7610, R6 ;  /* 0x000076100a067816 */ /* 0x000fce0000000006 */
.L_x_33806:
[----:B------:R-:W-:Y:S05]  /*25a0*/  BSYNC.RECONVERGENT B0 ;  /* 0x0000000000007941 */ /* 0x000fea0003800200 */
.L_x_33804:
        /* <DEDUP_REMOVED lines=23> */
.L_x_33808:
[----:B------:R-:W-:Y:S01]  /*2720*/  UPRMT UR5, UR10, 0x8880, URZ ;  /* 0x000088800a057896 */ /* 0x000fe200080000ff */
[----:B------:R-:W-:Y:S02]  /*2730*/  PRMT R11, R4, 0xaaa2, RZ ;  /* 0x0000aaa2040b7816 */ /* 0x000fe400000000ff */
[----:B------:R-:W-:-:S03]  /*2740*/  MOV R0, 0x2770 ;  /* 0x0000277000007802 */ /* 0x000fc60000000f00 */
[----:B------:R-:W-:-:S07]  /*2750*/  IMAD.U32 R10, RZ, RZ, UR5 ;  /* 0x00000005ff0a7e24 */ /* 0x000fce000f8e00ff */
[----:B------:R-:W-:Y:S05]  /*2760*/  CALL.REL.NOINC `($__internal_54_$__cuda_sm20_div_s16) ;  /* 0x0000000000dc7944 */ /* 0x000fea0003c00000 */
[----:B------:R-:W-:-:S07]  /*2770*/  PRMT R7, R10, 0x7610, R7 ;  /* 0x000076100a077816 */ /* 0x000fce0000000007 */
.L_x_33809:
[----:B------:R-:W-:Y:S05]  /*2780*/  BSYNC.RECONVERGENT B0 ;  /* 0x0000000000007941 */ /* 0x000fea0003800200 */
.L_x_33807:
        /* <DEDUP_REMOVED lines=23> */
.L_x_33811:
[----:B------:R-:W-:Y:S01]  /*2900*/  UPRMT UR5, UR10, 0x8880, URZ ;  /* 0x000088800a057896 */ /* 0x000fe200080000ff */
[----:B------:R-:W-:Y:S02]  /*2910*/  PRMT R11, R4, 0xbbb3, RZ ;  /* 0x0000bbb3040b7816 */ /* 0x000fe400000000ff */
[----:B------:R-:W-:-:S03]  /*2920*/  MOV R0, 0x2950 ;  /* 0x0000295000007802 */ /* 0x000fc60000000f00 */
[----:B------:R-:W-:-:S07]  /*2930*/  IMAD.U32 R10, RZ, RZ, UR5 ;  /* 0x00000005ff0a7e24 */ /* 0x000fce000f8e00ff */
[----:B------:R-:W-:Y:S05]  /*2940*/  CALL.REL.NOINC `($__internal_54_$__cuda_sm20_div_s16) ;  /* 0x0000000000647944 */ /* 0x000fea0003c00000 */
[----:B------:R-:W-:-:S07]  /*2950*/  PRMT R0, R10, 0x7610, R0 ;  /* 0x000076100a007816 */ /* 0x000fce0000000000 */
.L_x_33812:
[----:B------:R-:W-:Y:S05]  /*2960*/  BSYNC.RECONVERGENT B0 ;  /* 0x0000000000007941 */ /* 0x000fea0003800200 */
.L_x_33810:
[----:B------:R-:W0:Y:S01]  /*2970*/  LDCU.64 UR6, c[0x0][0x388] ;  /* 0x00007100ff0677ac */ /* 0x000e220008000a00 */
[----:B------:R-:W-:Y:S02]  /*2980*/  LOP3.LUT R14, R14, 0xffff, RZ, 0xc0, !PT ;  /* 0x0000ffff0e0e7812 */ /* 0x000fe400078ec0ff */
[----:B------:R-:W-:Y:S02]  /*2990*/  LOP3.LUT R9, R12, 0xffff, RZ, 0xc0, !PT ;  /* 0x0000ffff0c097812 */ /* 0x000fe400078ec0ff */
[----:B------:R-:W-:Y:S02]  /*29a0*/  LOP3.LUT R3, R3, 0xffff, RZ, 0xc0, !PT ;  /* 0x0000ffff03037812 */ /* 0x000fe400078ec0ff */
[----:B------:R-:W-:Y:S02]  /*29b0*/  LOP3.LUT R4, R13, 0xffff, RZ, 0xc0, !PT ;  /* 0x0000ffff0d047812 */ /* 0x000fe400078ec0ff */
[----:B------:R-:W-:Y:S02]  /*29c0*/  PRMT R14, R9, 0x3340, R14 ;  /* 0x00003340090e7816 */ /* 0x000fe4000000000e */
        /* <DEDUP_REMOVED lines=17> */
        .weak           $__internal_54_$__cuda_sm20_div_s16
        .type           $__internal_54_$__cuda_sm20_div_s16,@function
        .size           $__internal_54_$__cuda_sm20_div_s16,(.L_x_37003 - $__internal_54_$__cuda_sm20_div_s16)
$__internal_54_$__cuda_sm20_div_s16:
        /* <DEDUP_REMOVED lines=17> */
[----:B------:R-:W-:-:S03]  /*2bf0*/  IMAD.MOV.U32 R16, RZ, RZ, R0 ;  /* 0x000000ffff107224 */ /* 0x000fc600078e0000 */
[----:B------:R-:W-:-:S04]  /*2c00*/  VIADD R18, R15, 0x2 ;  /* 0x000000020f127836 */ /* 0x000fc80000000000 */
[----:B------:R-:W-:Y:S01]  /*2c10*/  FMUL.RZ R15, R17, R18 ;  /* 0x00000012110f7220 */ /* 0x000fe2000040c000 */
[----:B------:R-:W-:-:S05]  /*2c20*/  IMAD.MOV.U32 R17, RZ, RZ, 0x0 ;  /* 0x00000000ff117424 */ /* 0x000fca00078e00ff */
[----:B------:R-:W0:Y:S02]  /*2c30*/  F2I.U32.TRUNC.NTZ R15, R15 ;  /* 0x0000000f000f7305 */ /* 0x000e24000020f000 */
[----:B0-----:R-:W-:-:S05]  /*2c40*/  LOP3.LUT R10, R10, 0xffff, R15, 0x78, !PT ;  /* 0x0000ffff0a0a7812 */ /* 0x001fca00078e780f */
[----:B------:R-:W-:Y:S02]  /*2c50*/  IMAD.IADD R10, R11, 0x1, R10 ;  /* 0x000000010b0a7824 */ /* 0x000fe400078e020a */
[----:B------:R-:W-:Y:S01]  /*2c60*/  @!P0 IMAD.MOV.U32 R10, RZ, RZ, -0x1 ;  /* 0xffffffffff0a8424 */ /* 0x000fe200078e00ff */
[----:B------:R-:W-:Y:S06]  /*2c70*/  RET.REL.NODEC R16 `(_ZN2at6native29vectorized_elementwise_kernelILi4ENS0_13BUnaryFunctorIaaaZZZNS0_15binary_internal21div_floor_kernel_cudaERNS_18TensorIteratorBaseEENKUlvE_clEvENKUlvE0_clEvEUlaaE_EESt5arrayIPcLm2EEEEviT0_T1_) ;  /* 0xffffffd010e07950 */ /* 0x000fec0003c3ffff */
.L_x_33813:
        /* <DEDUP_REMOVED lines=16> */
.L_x_37003:


//--------------------- .text._ZN2at6native29vectorized_elementwise_kernelILi8ENS0_13BUnaryFunctorIaaaZZZNS0_15binary_internal21div_floor_kernel_cudaERNS_18TensorIteratorBaseEENKUlvE_clEvENKUlvE0_clEvEUlaaE_EESt5arrayIPcLm2EEEEviT0_T1_ --------------------------
	.section	.text._ZN2at6native29vectorized_elementwise_kernelILi8ENS0_13BUnaryFunctorIaaaZZZNS0_15binary_internal21div_floor_kernel_cudaERNS_18TensorIteratorBaseEENKUlvE_clEvENKUlvE0_clEvEUlaaE_EESt5arrayIPcLm2EEEEviT0_T1_,"ax",@progbits
	.align	128
        .global         _ZN2at6native29vectorized_elementwise_kernelILi8ENS0_13BUnaryFunctorIaaaZZZNS0_15binary_internal21div_floor_kernel_cudaERNS_18TensorIteratorBaseEENKUlvE_clEvENKUlvE0_clEvEUlaaE_EESt5arrayIPcLm2EEEEviT0_T1_
        .type           _ZN2at6native29vectorized_elementwise_kernelILi8ENS0_13BUnaryFunctorIaaaZZZNS0_15binary_internal21div_floor_kernel_cudaERNS_18TensorIteratorBaseEENKUlvE_clEvENKUlvE0_clEvEUlaaE_EESt5arrayIPcLm2EEEEviT0_T1_,@function
        .size           _ZN2at6native29vectorized_elementwise_kernelILi8ENS0_13BUnaryFunctorIaaaZZZNS0_15binary_internal21div_floor_kernel_cudaERNS_18TensorIteratorBaseEENKUlvE_clEvENKUlvE0_clEvEUlaaE_EESt5arrayIPcLm2EEEEviT0_T1_,(.L_x_37004 - _ZN2at6native29vectorized_elementwise_kernelILi8ENS0_13BUnaryFunctorIaaaZZZNS0_15binary_internal21div_floor_kernel_cudaERNS_18TensorIteratorBaseEENKUlvE_clEvENKUlvE0_clEvEUlaaE_EESt5arrayIPcLm2EEEEviT0_T1_)
        .other          _ZN2at6native29vectorized_elementwise_kernelILi8ENS0_13BUnaryFunctorIaaaZZZNS0_15binary_internal21div_floor_kernel_cudaERNS_18TensorIteratorBaseEENKUlvE_clEvENKUlvE0_clEvEUlaaE_EESt5arrayIPcLm2EEEEviT0_T1_,@"STO_CUDA_ENTRY STV_DEFAULT"
_ZN2at6native29vectorized_elementwise_kernelILi8ENS0_13BUnaryFunctorIaaaZZZNS0_15binary_internal21div_floor_kernel_cudaERNS_18TensorIteratorBaseEENKUlvE_clEvENKUlvE0_clEvEUlaaE_EESt5arrayIPcLm2EEEEviT0_T1_:
.text._ZN2at6native29vectorized_elementwise_kernelILi8ENS0_13BUnaryFunctorIaaaZZZNS0_15binary_internal21div_floor_kernel_cudaERNS_18TensorIteratorBaseEENKUlvE_clEvENKUlvE0_clEvEUlaaE_EESt5arrayIPcLm2EEEEviT0_T1_:
        /* <DEDUP_REMOVED lines=28> */
[----:B------:R-:W-:Y:S01]  /*01c0*/  @!P3 VIADD R5, R15, UR4 ;  /* 0x000000040f05bc36 */ /* 0x000fe20008000000 */
        /* <DEDUP_REMOVED lines=24> */
[----:B------:R-:W-:-:S06]  /*0350*/  PRMT R5, RZ, 0x7610, R5 ;  /* 0x00007610ff057816 */ /* 0x000fcc0000000005 */
[----:B------:R1:W5:Y:S01]  /*0360*/  @!P4 LDG.E.U8 R5, desc[UR8][R10.64] ;  /* 0x000000080a05c981 */ /* 0x000362000c1e1100 */
[----:B---3--:R-:W-:Y:S01]  /*0370*/  @!P2 IADD3 R18, P4, PT, R7, R18, RZ ;  /* 0x000000120712a210 */ /* 0x008fe20007f9e0ff */
[----:B------:R-:W-:Y:S01]  /*0380*/  @!P3 IMAD.X R13, RZ, RZ, R13, P5 ;  /* 0x000000ffff0db224 */ /* 0x000fe200028e060d */
[----:B------:R-:W-:Y:S01]  /*0390*/  PRMT R7, RZ, 0x7610, R7 ;  /* 0x00007610ff077816 */ /* 0x000fe20000000007 */
[----:B------:R-:W-:Y:S02]  /*03a0*/  @!P6 VIADD R15, R15, UR4 ;  /* 0x000000040f0fec36 */ /* 0x000fe40008000000 */
[----:B------:R-:W-:Y:S01]  /*03b0*/  @!P2 IMAD.X R19, RZ, RZ, R19, P4 ;  /* 0x000000ffff13a224 */ /* 0x000fe200020e0613 */
[----:B------:R2:W5:Y:S01]  /*03c0*/  @!P3 LDG.E.U8 R6, desc[UR8][R12.64] ;  /* 0x000000080c06b981 */ /* 0x000562000c1e1100 */
[----:B----4-:R-:W-:-:S03]  /*03d0*/  @!P1 IADD3 R2, P3, PT, R23, R2, RZ ;  /* 0x0000000217029210 */ /* 0x010fc60007f7e0ff */
[----:B------:R3:W5:Y:S01]  /*03e0*/  @!P2 LDG.E.U8 R7, desc[UR8][R18.64] ;  /* 0x000000081207a981 */ /* 0x000762000c1e1100 */
[----:B-1----:R-:W-:Y:S02]  /*03f0*/  PRMT R10, RZ, 0x7610, R10 ;  /* 0x00007610ff0a7816 */ /* 0x002fe4000000000a */
[----:B0-----:R-:W-:Y:S01]  /*0400*/  @!P6 IADD3 R16, P2, PT, R15, R16, RZ ;  /* 0x000000100f10e210 */ /* 0x001fe20007f5e0ff */
[----:B------:R-:W-:Y:S01]  /*0410*/  @!P1 IMAD.X R3, RZ, RZ, R3, P3 ;  /* 0x000000ffff039224 */ /* 0x000fe200018e0603 */
[----:B--2---:R-:W-:-:S03]  /*0420*/  PRMT R12, RZ, 0x7610, R12 ;  /* 0x00007610ff0c7816 */ /* 0x004fc6000000000c */
        /* <DEDUP_REMOVED lines=20> */
[----:B------:R-:W-:Y:S05]  /*0570*/  CALL.REL.NOINC `($__internal_55_$__cuda_sm20_div_s16) ;  /* 0x0000002400507944 */ /* 0x000fea0003c00000 */
        /* <DEDUP_REMOVED lines=11> */
.L_x_33817:
[----:B------:R-:W-:Y:S01]  /*0630*/  UPRMT UR6, UR10, 0x8880, URZ ;  /* 0x000088800a067896 */ /* 0x000fe200080000ff */
[----:B------:R-:W-:Y:S02]  /*0640*/  PRMT R9, R0, 0x8880, RZ ;  /* 0x0000888000097816 */ /* 0x000fe400000000ff */
[----:B------:R-:W-:-:S03]  /*0650*/  MOV R0, 0x680 ;  /* 0x0000068000007802 */ /* 0x000fc60000000f00 */
[----:B------:R-:W-:-:S07]  /*0660*/  IMAD.U32 R8, RZ, RZ, UR6 ;  /* 0x00000006ff087e24 */ /* 0x000fce000f8e00ff */
[----:B------:R-:W-:Y:S05]  /*0670*/  CALL.REL.NOINC `($__internal_55_$__cuda_sm20_div_s16) ;  /* 0x0000002400107944 */ /* 0x000fea0003c00000 */
[----:B------:R-:W-:-:S07]  /*0680*/  PRMT R2, R8, 0x7610, R2 ;  /* 0x0000761008027816 */ /* 0x000fce0000000002 */
.L_x_33816:
[----:B------:R-:W-:Y:S05]  /*0690*/  BSYNC.RECONVERGENT B0 ;  /* 0x0000000000007941 */ /* 0x000fea0003800200 */
.L_x_33815:
        /* <DEDUP_REMOVED lines=26> */
.L_x_33820:
[----:B------:R-:W-:Y:S01]  /*0840*/  UPRMT UR6, UR10, 0x8880, URZ ;  /* 0x000088800a067896 */ /* 0x000fe200080000ff */
[----:B------:R-:W-:Y:S02]  /*0850*/  PRMT R9, R4, 0x8880, RZ ;  /* 0x0000888004097816 */ /* 0x000fe400000000ff */
[----:B------:R-:W-:-:S03]  /*0860*/  MOV R0, 0x890 ;  /* 0x0000089000007802 */ /* 0x000fc60000000f00 */
[----:B------:R-:W-:-:S07]  /*0870*/  IMAD.U32 R8, RZ, RZ, UR6 ;  /* 0x00000006ff087e24 */ /* 0x000fce000f8e00ff */
[----:B------:R-:W-:Y:S05]  /*0880*/  CALL.REL.NOINC `($__internal_55_$__cuda_sm20_div_s16) ;  /* 0x00000020008c7944 */ /* 0x000fea0003c00000 */
[----:B------:R-:W-:-:S07]  /*0890*/  PRMT R4, R8, 0x7610, R4 ;  /* 0x0000761008047816 */ /* 0x000fce0000000004 */
.L_x_33819:
[----:B------:R-:W-:Y:S05]  /*08a0*/  BSYNC.RECONVERGENT B0 ;  /* 0x0000000000007941 */ /* 0x000fea0003800200 */
.L_x_33818:
        /* <DEDUP_REMOVED lines=26> */
.L_x_33823:
[----:B------:R-:W-:Y:S01]  /*0a50*/  UPRMT UR6, UR10, 0x8880, URZ ;  /* 0x000088800a067896 */ /* 0x000fe200080000ff */
[----:B------:R-:W-:Y:S02]  /*0a60*/  PRMT R9, R5, 0x8880, RZ ;  /* 0x0000888005097816 */ /* 0x000fe400000000ff */
[----:B------:R-:W-:-:S03]  /*0a70*/  MOV R0, 0xaa0 ;  /* 0x00000aa000007802 */ /* 0x000fc60000000f00 */
[----:B------:R-:W-:-:S07]  /*0a80*/  IMAD.U32 R8, RZ, RZ, UR6 ;  /* 0x00000006ff087e24 */ /* 0x000fce000f8e00ff */
[----:B------:R-:W-:Y:S05]  /*0a90*/  CALL.REL.NOINC `($__internal_55_$__cuda_sm20_div_s16) ;  /* 0x0000002000087944 */ /* 0x000fea0003c00000 */
[----:B------:R-:W-:-:S07]  /*0aa0*/  PRMT R5, R8, 0x7610, R5 ;  /* 0x0000761008057816 */ /* 0x000fce0000000005 */
.L_x_33822:
[----:B------:R-:W-:Y:S05]  /*0ab0*/  BSYNC.RECONVERGENT B0 ;  /* 0x0000000000007941 */ /* 0x000fea0003800200 */
.L_x_33821:
        /* <DEDUP_REMOVED lines=26> */
.L_x_33826:
[----:B------:R-:W-:Y:S01]  /*0c60*/  UPRMT UR6, UR10, 0x8880, URZ ;  /* 0x000088800a067896 */ /* 0x000fe200080000ff */
[----:B------:R-:W-:Y:S02]  /*0c70*/  PRMT R9, R6, 0x8880, RZ ;  /* 0x0000888006097816 */ /* 0x000fe400000000ff */
[----:B------:R-:W-:-:S03]  /*0c80*/  MOV R0, 0xcb0 ;  /* 0x00000cb000007802 */ /* 0x000fc60000000f00 */
[----:B------:R-:W-:-:S07]  /*0c90*/  IMAD.U32 R8, RZ, RZ, UR6 ;  /* 0x00000006ff087e24 */ /* 0x000fce000f8e00ff */
[----:B------:R-:W-:Y:S05]  /*0ca0*/  CALL.REL.NOINC `($__internal_55_$__cuda_sm20_div_s16) ;  /* 0x0000001c00847944 */ /* 0x000fea0003c00000 */
[----:B------:R-:W-:-:S07]  /*0cb0*/  PRMT R6, R8, 0x7610, R6 ;  /* 0x0000761008067816 */ /* 0x000fce0000000006 */
.L_x_33825:
[----:B------:R-:W-:Y:S05]  /*0cc0*/  BSYNC.RECONVERGENT B0 ;  /* 0x0000000000007941 */ /* 0x000fea0003800200 */
.L_x_33824:
        /* <DEDUP_REMOVED lines=26> */
.L_x_33829:
[----:B------:R-:W-:Y:S01]  /*0e70*/  UPRMT UR6, UR10, 0x8880, URZ ;  /* 0x000088800a067896 */ /* 0x000fe200080000ff */
[----:B------:R-:W-:Y:S02]  /*0e80*/  PRMT R9, R7, 0x8880, RZ ;  /* 0x0000888007097816 */ /* 0x000fe400000000ff */
[----:B------:R-:W-:-:S03]  /*0e90*/  MOV R0, 0xec0 ;  /* 0x00000ec000007802 */ /* 0x000fc60000000f00 */
[----:B------:R-:W-:-:S07]  /*0ea0*/  IMAD.U32 R8, RZ, RZ, UR6 ;  /* 0x00000006ff087e24 */ /* 0x000fce000f8e00ff */
[----:B------:R-:W-:Y:S05]  /*0eb0*/  CALL.REL.NOINC `($__internal_55_$__cuda_sm20_div_s16) ;  /* 0x0000001c00007944 */ /* 0x000fea0003c00000 */
[----:B------:R-:W-:-:S07]  /*0ec0*/  PRMT R7, R8, 0x7610, R7 ;  /* 0x0000761008077816 */ /* 0x000fce0000000007 */
.L_x_33828:
[----:B------:R-:W-:Y:S05]  /*0ed0*/  BSYNC.RECONVERGENT B0 ;  /* 0x0000000000007941 */ /* 0x000fea0003800200 */
.L_x_33827:
        /* <DEDUP_REMOVED lines=26> */
.L_x_33832:
[----:B------:R-:W-:Y:S01]  /*1080*/  UPRMT UR6, UR10, 0x8880, URZ ;  /* 0x000088800a067896 */ /* 0x000fe200080000ff */
[----:B------:R-:W-:Y:S02]  /*1090*/  PRMT R9, R10, 0x8880, RZ ;  /* 0x000088800a097816 */ /* 0x000fe400000000ff */
[----:B------:R-:W-:-:S03]  /*10a0*/  MOV R0, 0x10d0 ;  /* 0x000010d000007802 */ /* 0x000fc60000000f00 */
[----:B------:R-:W-:-:S07]  /*10b0*/  IMAD.U32 R8, RZ, RZ, UR6 ;  /* 0x00000006ff087e24 */ /* 0x000fce000f8e00ff */
[----:B------:R-:W-:Y:S05]  /*10c0*/  CALL.REL.NOINC `($__internal_55_$__cuda_sm20_div_s16) ;  /* 0x00000018007c7944 */ /* 0x000fea0003c00000 */
[----:B------:R-:W-:-:S07]  /*10d0*/  PRMT R10, R8, 0x7610, R10 ;  /* 0x00007610080a7816 */ /* 0x000fce000000000a */
.L_x_33831:
[----:B------:R-:W-:Y:S05]  /*10e0*/  BSYNC.RECONVERGENT B0 ;  /* 0x0000000000007941 */ /* 0x000fea0003800200 */
.L_x_33830:
        /* <DEDUP_REMOVED lines=26> */
.L_x_33835:
[----:B------:R-:W-:Y:S01]  /*1290*/  UPRMT UR6, UR10, 0x8880, URZ ;  /* 0x000088800a067896 */ /* 0x000fe200080000ff */
[----:B------:R-:W-:Y:S02]  /*12a0*/  PRMT R9, R11, 0x8880, RZ ;  /* 0x000088800b097816 */ /* 0x000fe400000000ff */
[----:B------:R-:W-:-:S03]  /*12b0*/  MOV R0, 0x12e0 ;  /* 0x000012e000007802 */ /* 0x000fc60000000f00 */
[----:B------:R-:W-:-:S07]  /*12c0*/  IMAD.U32 R8, RZ, RZ, UR6 ;  /* 0x00000006ff087e24 */ /* 0x000fce000f8e00ff */
[----:B------:R-:W-:Y:S05]  /*12d0*/  CALL.REL.NOINC `($__internal_55_$__cuda_sm20_div_s16) ;  /* 0x0000001400f87944 */ /* 0x000fea0003c00000 */
[----:B------:R-:W-:-:S07]  /*12e0*/  PRMT R11, R8, 0x7610, R11 ;  /* 0x00007610080b7816 */ /* 0x000fce000000000b */
.L_x_33834:
[----:B------:R-:W-:Y:S05]  /*12f0*/  BSYNC.RECONVERGENT B0 ;  /* 0x0000000000007941 */ /* 0x000fea0003800200 */
.L_x_33833:
        /* <DEDUP_REMOVED lines=27> */
.L_x_33838:
[----:B------:R-:W-:Y:S01]  /*14b0*/  UPRMT UR6, UR10, 0x8880, URZ ;  /* 0x000088800a067896 */ /* 0x000fe200080000ff */
[----:B------:R-:W-:Y:S02]  /*14c0*/  PRMT R9, R12, 0x8880, RZ ;  /* 0x000088800c097816 */ /* 0x000fe400000000ff */
[----:B------:R-:W-:-:S03]  /*14d0*/  MOV R0, 0x1500 ;  /* 0x0000150000007802 */ /* 0x000fc60000000f00 */
[----:B------:R-:W-:-:S07]  /*14e0*/  IMAD.U32 R8, RZ, RZ, UR6 ;  /* 0x00000006ff087e24 */ /* 0x000fce000f8e00ff */
[----:B------:R-:W-:Y:S05]  /*14f0*/  CALL.REL.NOINC `($__internal_55_$__cuda_sm20_div_s16) ;  /* 0x0000001400707944 */ /* 0x000fea0003c00000 */
.L_x_33837:
[----:B------:R-:W-:Y:S05]  /*1500*/  BSYNC.RECONVERGENT B0 ;  /* 0x0000000000007941 */ /* 0x000fea0003800200 */
.L_x_33836:
        /* <DEDUP_REMOVED lines=18> */
.L_x_33841:
        /* <DEDUP_REMOVED lines=8> */
.L_x_33842:
        /* <DEDUP_REMOVED lines=8> */
.L_x_33843:
        /* <DEDUP_REMOVED lines=8> */
.L_x_33844:
        /* <DEDUP_REMOVED lines=9> */
.L_x_33845:
[----:B------:R-:W-:Y:S05]  /*1840*/  BSYNC.RELIABLE B1 ;  /* 0x0000000000017941 */ /* 0x000fea0003800100 */
.L_x_33840:
[----:B------:R-:W-:-:S13]  /*1850*/  ISETP.GE.U32.AND P0, PT, R14, UR5, PT ;  /* 0x000000050e007c0c */ /* 0x000fda000bf06070 */
[----:B0-----:R-:W0:Y:S01]  /*1860*/  @!P0 LDC.64 R4, c[0x0][0x388] ;  /* 0x0000e200ff048b82 */ /* 0x001e220000000a00 */
[C---:B-12---:R-:W-:Y:S02]  /*1870*/  @!P0 VIADD R3, R14.reuse, UR4 ;  /* 0x000000040e038c36 */ /* 0x046fe40008000000 */
[----:B------:R-:W-:-:S03]  /*1880*/  @!P0 VIADD R14, R14, 0x80 ;  /* 0x000000800e0e8836 */ /* 0x000fc60000000000 */
[----:B0-----:R-:W-:-:S05]  /*1890*/  @!P0 IADD3 R2, P1, PT, R3, R4, RZ ;  /* 0x0000000403028210 */ /* 0x001fca0007f3e0ff */
[----:B------:R-:W-:-:S05]  /*18a0*/  @!P0 IMAD.X R3, RZ, RZ, R5, P1 ;  /* 0x000000ffff038224 */ /* 0x000fca00008e0605 */
[----:B------:R3:W-:Y:S03]  /*18b0*/  @!P0 STG.E.U8 desc[UR8][R2.64], R11 ;  /* 0x0000000b02008986 */ /* 0x0007e6000c101108 */
.L_x_33846:
[----:B------:R-:W-:Y:S05]  /*18c0*/  BSYNC.RECONVERGENT B0 ;  /* 0x0000000000007941 */ /* 0x000fea0003800200 */
.L_x_33839:
        /* <DEDUP_REMOVED lines=9> */
.L_x_33814:
[----:B------:R-:W0:Y:S01]  /*1960*/  LDCU.64 UR6, c[0x0][0x390] ;  /* 0x00007200ff0677ac */ /* 0x000e220008000a00 */
[----:B------:R-:W1:Y:S01]  /*1970*/  S2R R2, SR_TID.X ;  /* 0x0000000000027919 */ /* 0x000e620000002100 */
[----:B0-----:R-:W-:-:S04]  /*1980*/  UIADD3 UR5, UP0, UPT, UR4, UR6, URZ ;  /* 0x0000000604057290 */ /* 0x001fc8000ff1e0ff */
[----:B------:R-:W-:Y:S02]  /*1990*/  UIADD3.X UR6, UPT, UPT, URZ, UR7, URZ, UP0, !UPT ;  /* 0x00000007ff067290 */ /* 0x000fe400087fe4ff */
[----:B------:R-:W-:-:S04]  /*19a0*/  IMAD.U32 R14, RZ, RZ, UR5 ;  /* 0x00000005ff0e7e24 */ /* 0x000fc8000f8e00ff */
[----:B------:R-:W-:Y:S02]  /*19b0*/  IMAD.U32 R15, RZ, RZ, UR6 ;  /* 0x00000006ff0f7e24 */ /* 0x000fe4000f8e00ff */
[----:B-1----:R-:W-:-:S06]  /*19c0*/  IMAD.WIDE.U32 R14, R2, 0x8, R14 ;  /* 0x00000008020e7825 */ /* 0x002fcc00078e000e */
[----:B------:R-:W2:Y:S01]  /*19d0*/  LDG.E.64 R14, desc[UR8][R14.64] ;  /* 0x000000080e0e7981 */ /* 0x000ea2000c1e1b00 */
[----:B------:R-:W-:Y:S01]  /*19e0*/  BSSY.RECONVERGENT B0, `(.L_x_33847) ;  /* 0x0000025000007945 */ /* 0x000fe20003800200 */
[C---:B--2---:R-:W-:Y:S02]  /*19f0*/  PRMT R0, R14.reuse, 0x7770, RZ ;  /* 0x000077700e007816 */ /* 0x044fe400000000ff */
[----:B------:R-:W-:Y:S02]  /*1a00*/  PRMT R12, R14, 0x7771, RZ ;  /* 0x000077710e0c7816 */ /* 0x000fe400000000ff */
[----:B------:R-:W-:Y:S02]  /*1a10*/  LOP3.LUT R0, R0, UR10, RZ, 0x3c, !PT ;  /* 0x0000000a00007c12 */ /* 0x000fe4000f8e3cff */
[----:B------:R-:W-:Y:S02]  /*1a20*/  PRMT R11, R14, 0x7772, RZ ;  /* 0x000077720e0b7816 */ /* 0x000fe400000000ff */
[----:B------:R-:W-:-:S02]  /*1a30*/  PRMT R0, R0, 0x8880, RZ ;  /* 0x0000888000007816 */ /* 0x000fc400000000ff */
[----:B------:R-:W-:Y:S02]  /*1a40*/  PRMT R3, R14, 0x7773, RZ ;  /* 0x000077730e037816 */ /* 0x000fe400000000ff */
[----:B------:R-:W-:Y:S02]  /*1a50*/  ISETP.GT.AND P0, PT, R0, -0x1, PT ;  /* 0xffffffff0000780c */ /* 0x000fe40003f04270 */
[C---:B------:R-:W-:Y:S02]  /*1a60*/  PRMT R4, R15.reuse, 0x7770, RZ ;  /* 0x000077700f047816 */ /* 0x040fe400000000ff */
[C---:B------:R-:W-:Y:S02]  /*1a70*/  PRMT R5, R15.reuse, 0x7771, RZ ;  /* 0x000077710f057816 */ /* 0x040fe400000000ff */
        /* <DEDUP_REMOVED lines=21> */
.L_x_33848:
[----:B------:R-:W-:Y:S01]  /*1bd0*/  UPRMT UR5, UR10, 0x8880, URZ ;  /* 0x000088800a057896 */ /* 0x000fe200080000ff */
[----:B------:R-:W-:Y:S02]  /*1be0*/  PRMT R9, R14, 0x8880, RZ ;  /* 0x000088800e097816 */ /* 0x000fe400000000ff */
[----:B------:R-:W-:-:S03]  /*1bf0*/  MOV R0, 0x1c20 ;  /* 0x00001c2000007802 */ /* 0x000fc60000000f00 */
[----:B------:R-:W-:-:S07]  /*1c00*/  IMAD.U32 R8, RZ, RZ, UR5 ;  /* 0x00000005ff087e24 */ /* 0x000fce000f8e00ff */
[----:B------:R-:W-:Y:S05]  /*1c10*/  CALL.REL.NOINC `($__internal_55_$__cuda_sm20_div_s16) ;  /* 0x0000000c00a87944 */ /* 0x000fea0003c00000 */
[----:B------:R-:W-:-:S07]  /*1c20*/  PRMT R10, R8, 0x7610, R10 ;  /* 0x00007610080a7816 */ /* 0x000fce000000000a */
.L_x_33849:
[----:B------:R-:W-:Y:S05]  /*1c30*/  BSYNC.RECONVERGENT B0 ;  /* 0x0000000000007941 */ /* 0x000fea0003800200 */
.L_x_33847:
        /* <DEDUP_REMOVED lines=23> */
.L_x_33851:
[----:B------:R-:W-:Y:S01]  /*1db0*/  UPRMT UR5, UR10, 0x8880, URZ ;  /* 0x000088800a057896 */ /* 0x000fe200080000ff */
[----:B------:R-:W-:Y:S02]  /*1dc0*/  PRMT R9, R14, 0x9991, RZ ;  /* 0x000099910e097816 */ /* 0x000fe400000000ff */
[----:B------:R-:W-:-:S03]  /*1dd0*/  MOV R0, 0x1e00 ;  /* 0x00001e0000007802 */ /* 0x000fc60000000f00 */
[----:B------:R-:W-:-:S07]  /*1de0*/  IMAD.U32 R8, RZ, RZ, UR5 ;  /* 0x00000005ff087e24 */ /* 0x000fce000f8e00ff */
[----:B------:R-:W-:Y:S05]  /*1df0*/  CALL.REL.NOINC `($__internal_55_$__cuda_sm20_div_s16) ;  /* 0x0000000c00307944 */ /* 0x000fea0003c00000 */
[----:B------:R-:W-:-:S07]  /*1e00*/  PRMT R12, R8, 0x7610, R12 ;  /* 0x00007610080c7816 */ /* 0x000fce000000000c */
.L_x_33852:
[----:B------:R-:W-:Y:S05]  /*1e10*/  BSYNC.RECONVERGENT B0 ;  /* 0x0000000000007941 */ /* 0x000fea0003800200 */
.L_x_33850:
        /* <DEDUP_REMOVED lines=23> */
.L_x_33854:
[----:B------:R-:W-:Y:S01]  /*1f90*/  UPRMT UR5, UR10, 0x8880, URZ ;  /* 0x000088800a057896 */ /* 0x000fe200080000ff */
[----:B------:R-:W-:Y:S02]  /*1fa0*/  PRMT R9, R14, 0xaaa2, RZ ;  /* 0x0000aaa20e097816 */ /* 0x000fe400000000ff */
[----:B------:R-:W-:-:S03]  /*1fb0*/  MOV R0, 0x1fe0 ;  /* 0x00001fe000007802 */ /* 0x000fc60000000f00 */
[----:B------:R-:W-:-:S07]  /*1fc0*/  IMAD.U32 R8, RZ, RZ, UR5 ;  /* 0x00000005ff087e24 */ /* 0x000fce000f8e00ff */
[----:B------:R-:W-:Y:S05]  /*1fd0*/  CALL.REL.NOINC `($__internal_55_$__cuda_sm20_div_s16) ;  /* 0x0000000800b87944 */ /* 0x000fea0003c00000 */
[----:B------:R-:W-:-:S07]  /*1fe0*/  PRMT R11, R8, 0x7610, R11 ;  /* 0x00007610080b7816 */ /* 0x000fce000000000b */
.L_x_33855:
[----:B------:R-:W-:Y:S05]  /*1ff0*/  BSYNC.RECONVERGENT B0 ;  /* 0x0000000000007941 */ /* 0x000fea0003800200 */
.L_x_33853:
        /* <DEDUP_REMOVED lines=23> */
.L_x_33857:
[----:B------:R-:W-:Y:S01]  /*2170*/  UPRMT UR5, UR10, 0x8880, URZ ;  /* 0x000088800a057896 */ /* 0x000fe200080000ff */
[----:B------:R-:W-:Y:S02]  /*2180*/  PRMT R9, R14, 0xbbb3, RZ ;  /* 0x0000bbb30e097816 */ /* 0x000fe400000000ff */
[----:B------:R-:W-:-:S03]  /*2190*/  MOV R0, 0x21c0 ;  /* 0x000021c000007802 */ /* 0x000fc60000000f00 */
[----:B------:R-:W-:-:S07]  /*21a0*/  IMAD.U32 R8, RZ, RZ, UR5 ;  /* 0x00000005ff087e24 */ /* 0x000fce000f8e00ff */
[----:B------:R-:W-:Y:S05]  /*21b0*/  CALL.REL.NOINC `($__internal_55_$__cuda_sm20_div_s16) ;  /* 0x0000000800407944 */ /* 0x000fea0003c00000 */
[----:B------:R-:W-:-:S07]  /*21c0*/  PRMT R3, R8, 0x7610, R3 ;  /* 0x0000761008037816 */ /* 0x000fce0000000003 */
.L_x_33858:
[----:B------:R-:W-:Y:S05]  /*21d0*/  BSYNC.RECONVERGENT B0 ;  /* 0x0000000000007941 */ /* 0x000fea0003800200 */
.L_x_33856:
        /* <DEDUP_REMOVED lines=23> */
.L_x_33860:
[----:B------:R-:W-:Y:S01]  /*2350*/  UPRMT UR5, UR10, 0x8880, URZ ;  /* 0x000088800a057896 */ /* 0x000fe200080000ff */
[----:B------:R-:W-:Y:S02]  /*2360*/  PRMT R9, R15, 0x8880, RZ ;  /* 0x000088800f097816 */ /* 0x000fe400000000ff */
[----:B------:R-:W-:-:S03]  /*2370*/  MOV R0, 0x23a0 ;  /* 0x000023a000007802 */ /* 0x000fc60000000f00 */
[----:B------:R-:W-:-:S07]  /*2380*/  IMAD.U32 R8, RZ, RZ, UR5 ;  /* 0x00000005ff087e24 */ /* 0x000fce000f8e00ff */
[----:B------:R-:W-:Y:S05]  /*2390*/  CALL.REL.NOINC `($__internal_55_$__cuda_sm20_div_s16) ;  /* 0x0000000400c87944 */ /* 0x000fea0003c00000 */
[----:B------:R-:W-:-:S07]  /*23a0*/  PRMT R4, R8, 0x7610, R4 ;  /* 0x0000761008047816 */ /* 0x000fce0000000004 */
.L_x_33861:
[----:B------:R-:W-:Y:S05]  /*23b0*/  BSYNC.RECONVERGENT B0 ;  /* 0x0000000000007941 */ /* 0x000fea0003800200 */
.L_x_33859:
        /* <DEDUP_REMOVED lines=23> */
.L_x_33863:
[----:B------:R-:W-:Y:S01]  /*2530*/  UPRMT UR5, UR10, 0x8880, URZ ;  /* 0x000088800a057896 */ /* 0x000fe200080000ff */
[----:B------:R-:W-:Y:S02]  /*2540*/  PRMT R9, R15, 0x9991, RZ ;  /* 0x000099910f097816 */ /* 0x000fe400000000ff */
[----:B------:R-:W-:-:S03]  /*2550*/  MOV R0, 0x2580 ;  /* 0x0000258000007802 */ /* 0x000fc60000000f00 */
[----:B------:R-:W-:-:S07]  /*2560*/  IMAD.U32 R8, RZ, RZ, UR5 ;  /* 0x00000005ff087e24 */ /* 0x000fce000f8e00ff */
[----:B------:R-:W-:Y:S05]  /*2570*/  CALL.REL.NOINC `($__internal_55_$__cuda_sm20_div_s16) ;  /* 0x0000000400507944 */ /* 0x000fea0003c00000 */
[----:B------:R-:W-:-:S07]  /*2580*/  PRMT R5, R8, 0x7610, R5 ;  /* 0x0000761008057816 */ /* 0x000fce0000000005 */
.L_x_33864:
[----:B------:R-:W-:Y:S05]  /*2590*/  BSYNC.RECONVERGENT B0 ;  /* 0x0000000000007941 */ /* 0x000fea0003800200 */
.L_x_33862:
        /* <DEDUP_REMOVED lines=23> */
.L_x_33866:
[----:B------:R-:W-:Y:S01]  /*2710*/  UPRMT UR5, UR10, 0x8880, URZ ;  /* 0x000088800a057896 */ /* 0x000fe200080000ff */
[----:B------:R-:W-:Y:S02]  /*2720*/  PRMT R9, R15, 0xaaa2, RZ ;  /* 0x0000aaa20f097816 */ /* 0x000fe400000000ff */
[----:B------:R-:W-:-:S03]  /*2730*/  MOV R0, 0x2760 ;  /* 0x0000276000007802 */ /* 0x000fc60000000f00 */
[----:B------:R-:W-:-:S07]  /*2740*/  IMAD.U32 R8, RZ, RZ, UR5 ;  /* 0x00000005ff087e24 */ /* 0x000fce000f8e00ff */
[----:B------:R-:W-:Y:S05]  /*2750*/  CALL.REL.NOINC `($__internal_55_$__cuda_sm20_div_s16) ;  /* 0x0000000000d87944 */ /* 0x000fea0003c00000 */
[----:B------:R-:W-:-:S07]  /*2760*/  PRMT R6, R8, 0x7610, R6 ;  /* 0x0000761008067816 */ /* 0x000fce0000000006 */
.L_x_33867:
[----:B------:R-:W-:Y:S05]  /*2770*/  BSYNC.RECONVERGENT B0 ;  /* 0x0000000000007941 */ /* 0x000fea0003800200 */
.L_x_33865:
        /* <DEDUP_REMOVED lines=23> */
.L_x_33869:
[----:B------:R-:W-:Y:S01]  /*28f0*/  UPRMT UR5, UR10, 0x8880, URZ ;  /* 0x000088800a057896 */ /* 0x000fe200080000ff */
[----:B------:R-:W-:Y:S02]  /*2900*/  PRMT R9, R15, 0xbbb3, RZ ;  /* 0x0000bbb30f097816 */ /* 0x000fe400000000ff */
[----:B------:R-:W-:-:S03]  /*2910*/  MOV R0, 0x2940 ;  /* 0x0000294000007802 */ /* 0x000fc60000000f00 */
[----:B------:R-:W-:-:S07]  /*2920*/  IMAD.U32 R8, RZ, RZ, UR5 ;  /* 0x00000005ff087e24 */ /* 0x000fce000f8e00ff */
[----:B------:R-:W-:Y:S05]  /*2930*/  CALL.REL.NOINC `($__internal_55_$__cuda_sm20_div_s16) ;  /* 0x0000000000607944 */ /* 0x000fea0003c00000 */
[----:B------:R-:W-:-:S07]  /*2940*/  PRMT R0, R8, 0x7610, R0 ;  /* 0x0000761008007816 */ /* 0x000fce0000000000 */
.L_x_33870:
[----:B------:R-:W-:Y:S05]  /*2950*/  BSYNC.RECONVERGENT B0 ;  /* 0x0000000000007941 */ /* 0x000fea0003800200 */
.L_x_33868:
        /* <DEDUP_REMOVED lines=22> */
        .weak           $__internal_55_$__cuda_sm20_div_s16
        .type           $__internal_55_$__cuda_sm20_div_s16,@function
        .size           $__internal_55_$__cuda_sm20_div_s16,(.L_x_37004 - $__internal_55_$__cuda_sm20_div_s16)
$__internal_55_$__cuda_sm20_div_s16:
        /* <DEDUP_REMOVED lines=25> */
[----:B------:R-:W-:Y:S06]  /*2c50*/  RET.REL.NODEC R16 `(_ZN2at6native29vectorized_elementwise_kernelILi8ENS0_13BUnaryFunctorIaaaZZZNS0_15binary_internal21div_floor_kernel_cudaERNS_18TensorIteratorBaseEENKUlvE_clEvENKUlvE0_clEvEUlaaE_EESt5arrayIPcLm2EEEEviT0_T1_) ;  /* 0xffffffd010e87950 */ /* 0x000fec0003c3ffff */
.L_x_33871:
        /* <DEDUP_REMOVED lines=10> */
.L_x_37004:


//--------------------- .text._ZN2at6native18elementwise_kernelILi128ELi4EZNS0_15gpu_kernel_implINS0_13AUnaryFunctorIaaaZZZNS0_15binary_internal21div_floor_kernel_cudaERNS_18TensorIteratorBaseEENKUlvE_clEvENKUlvE0_clEvEUlaaE_EEEEvS6_RKT_EUliE_EEviT1_ --------------------------
	.section	.text._ZN2at6native18elementwise_kernelILi128ELi4EZNS0_15gpu_kernel_implINS0_13AUnaryFunctorIaaaZZZNS0_15binary_internal21div_floor_kernel_cudaERNS_18TensorIteratorBaseEENKUlvE_clEvENKUlvE0_clEvEUlaaE_EEEEvS6_RKT_EUliE_EEviT1_,"ax",@progbits
	.align	128
        .global         _ZN2at6native18elementwise_kernelILi128ELi4EZNS0_15gpu_kernel_implINS0_13AUnaryFunctorIaaaZZZNS0_15binary_internal21div_floor_kernel_cudaERNS_18TensorIteratorBaseEENKUlvE_clEvENKUlvE0_clEvEUlaaE_EEEEvS6_RKT_EUliE_EEviT1_
        .type           _ZN2at6native18elementwise_kernelILi128ELi4EZNS0_15gpu_kernel_implINS0_13AUnaryFunctorIaaaZZZNS0_15binary_internal21div_floor_kernel_cudaERNS_18TensorIteratorBaseEENKUlvE_clEvENKUlvE0_clEvEUlaaE_EEEEvS6_RKT_EUliE_EEviT1_,@function
        .size           _ZN2at6native18elementwise_kernelILi128ELi4EZNS0_15gpu_kernel_implINS0_13AUnaryFunctorIaaaZZZNS0_15binary_internal21div_floor_kernel_cudaERNS_18TensorIteratorBaseEENKUlvE_clEvENKUlvE0_clEvEUlaaE_EEEEvS6_RKT_EUliE_EEviT1_,(.L_x_37005 - _ZN2at6native18elementwise_kernelILi128ELi4EZNS0_15gpu_kernel_implINS0_13AUnaryFunctorIaaaZZZNS0_15binary_internal21div_floor_kernel_cudaERNS_18TensorIteratorBaseEENKUlvE_clEvENKUlvE0_clEvEUlaaE_EEEEvS6_RKT_EUliE_EEviT1_)
        .other          _ZN2at6native18elementwise_kernelILi128ELi4EZNS0_15gpu_kernel_implINS0_13AUnaryFunctorIaaaZZZNS0_15binary_internal21div_floor_kernel_cudaERNS_18TensorIteratorBaseEENKUlvE_clEvENKUlvE0_clEvEUlaaE_EEEEvS6_RKT_EUliE_EEviT1_,@"STO_CUDA_ENTRY STV_DEFAULT"
_ZN2at6native18elementwise_kernelILi128ELi4EZNS0_15gpu_kernel_implINS0_13AUnaryFunctorIaaaZZZNS0_15binary_internal21div_floor_kernel_cudaERNS_18TensorIteratorBaseEENKUlvE_clEvENKUlvE0_clEvEUlaaE_EEEEvS6_RKT_EUliE_EEviT1_:
.text._ZN2at6native18elementwise_kernelILi128ELi4EZNS0_15gpu_kernel_implINS0_13AUnaryFunctorIaaaZZZNS0_15binary_internal21div_floor_kernel_cudaERNS_18TensorIteratorBaseEENKUlvE_clEvENKUlvE0_clEvEUlaaE_EEEEvS6_RKT_EUliE_EEviT1_:
        /* <DEDUP_REMOVED lines=321> */
.L_x_33874:
        /* <DEDUP_REMOVED lines=16> */
.L_x_33878:
[----:B------:R0:W5:Y:S01]  /*1510*/  LDG.E.U8 R3, desc[UR36][R4.64] ;  /* 0x0000002404037981 */ /* 0x000162000c1e1100 */
[----:B------:R-:W-:Y:S05]  /*1520*/  BRA `(.L_x_33880) ;  /* 0x0000000c004c7947 */ /* 0x000fea0003800000 */
.L_x_33877:
        /* <DEDUP_REMOVED lines=8> */
.L_x_33882:
[----:B------:R0:W5:Y:S01]  /*15b0*/  LDG.E.U8 R3, desc[UR36][R4.64] ;  /* 0x0000002404037981 */ /* 0x000162000c1e1100 */
[----:B------:R-:W-:Y:S05]  /*15c0*/  BRA `(.L_x_33880) ;  /* 0x0000000c00247947 */ /* 0x000fea0003800000 */
.L_x_33881:
[----:B------:R0:W5:Y:S01]  /*15d0*/  LDG.E.U16 R3, desc[UR36][R4.64] ;  /* 0x0000002404037981 */ /* 0x000162000c1e1500 */
[----:B------:R-:W-:Y:S05]  /*15e0*/  BRA `(.L_x_33880) ;  /* 0x0000000c001c7947 */ /* 0x000fea0003800000 */
.L_x_33876:
        /* <DEDUP_REMOVED lines=9> */
.L_x_33884:
[----:B------:R-:W2:Y:S02]  /*1680*/  LDG.E.U16 R0, desc[UR36][R4.64] ;  /* 0x0000002404007981 */ /* 0x000ea4000c1e1500 */
[----:B--2---:R-:W-:-:S06]  /*1690*/  HADD2.F32 R0, -RZ, R0.H0_H0 ;  /* 0x20000000ff007230 */ /* 0x004fcc0000004100 */
[----:B------:R-:W0:Y:S02]  /*16a0*/  F2I.FTZ.TRUNC.NTZ R0, R0 ;  /* 0x0000000000007305 */ /* 0x000e24000021f100 */
[----:B0-----:R-:W-:Y:S01]  /*16b0*/  PRMT R3, R0, 0x7610, R3 ;  /* 0x0000761000037816 */ /* 0x001fe20000000003 */
[----:B------:R-:W-:Y:S06]  /*16c0*/  BRA `(.L_x_33880) ;  /* 0x0000000800e47947 */ /* 0x000fec0003800000 */
.L_x_33883:
        /* <DEDUP_REMOVED lines=9> */
.L_x_33886:
[----:B------:R-:W2:Y:S02]  /*1760*/  LDG.E.U16 R4, desc[UR36][R4.64] ;  /* 0x0000002404047981 */ /* 0x000ea4000c1e1500 */
[----:B--2---:R-:W-:-:S06]  /*1770*/  HADD2.F32 R0, -RZ, R4.H0_H0 ;  /* 0x20000004ff007230 */ /* 0x004fcc0000004100 */
[----:B------:R-:W0:Y:S02]  /*1780*/  F2I.FTZ.TRUNC.NTZ R0, R0 ;  /* 0x0000000000007305 */ /* 0x000e24000021f100 */
[----:B0-----:R-:W-:Y:S01]  /*1790*/  PRMT R3, R0, 0x7610, R3 ;  /* 0x0000761000037816 */ /* 0x001fe20000000003 */
[----:B------:R-:W-:Y:S06]  /*17a0*/  BRA `(.L_x_33880) ;  /* 0x0000000800ac7947 */ /* 0x000fec0003800000 */
.L_x_33885:
[----:B------:R-:W2:Y:S02]  /*17b0*/  LDG.E.64 R4, desc[UR36][R4.64] ;  /* 0x0000002404047981 */ /* 0x000ea4000c1e1b00 */
[----:B--2---:R0:W1:Y:S01]  /*17c0*/  F2I.F64.TRUNC R3, R4 ;  /* 0x0000000400037311 */ /* 0x004062000030d100 */
[----:B------:R-:W-:Y:S05]  /*17d0*/  BRA `(.L_x_33880) ;  /* 0x0000000800a07947 */ /* 0x000fea0003800000 */
.L_x_33875:
        /* <DEDUP_REMOVED lines=12> */
.L_x_33889:
[----:B------:R-:W2:Y:S02]  /*18a0*/  LDG.E.64 R4, desc[UR36][R4.64] ;  /* 0x0000002404047981 */ /* 0x000ea4000c1e1b00 */
[----:B--2---:R3:W4:Y:S01]  /*18b0*/  F2I.F64.TRUNC R3, R4 ;  /* 0x0000000400037311 */ /* 0x004722000030d100 */
[----:B------:R-:W-:Y:S05]  /*18c0*/  BRA `(.L_x_33880) ;  /* 0x0000000800647947 */ /* 0x000fea0003800000 */
.L_x_33888:
        /* <DEDUP_REMOVED lines=27> */
.L_x_33891:
        /* <DEDUP_REMOVED lines=14> */
.L_x_33890:
[----:B------:R-:W2:Y:S02]  /*1b60*/  LDG.E.U16 R0, desc[UR36][R4.64] ;  /* 0x0000002404007981 */ /* 0x000ea4000c1e1500 */
[----:B--2---:R-:W-:-:S06]  /*1b70*/  IMAD.U32 R0, R0, 0x10000, RZ ;  /* 0x0001000000007824 */ /* 0x004fcc00078e00ff */
[----:B------:R-:W0:Y:S02]  /*1b80*/  F2I.FTZ.TRUNC.NTZ R0, R0 ;  /* 0x0000000000007305 */ /* 0x000e24000021f100 */
[----:B0-----:R-:W-:Y:S01]  /*1b90*/  PRMT R3, R0, 0x7610, R3 ;  /* 0x0000761000037816 */ /* 0x001fe20000000003 */
[----:B------:R-:W-:Y:S06]  /*1ba0*/  BRA `(.L_x_33880) ;  /* 0x0000000400ac7947 */ /* 0x000fec0003800000 */
.L_x_33887:
        /* <DEDUP_REMOVED lines=10> */
.L_x_33894:
        /* <DEDUP_REMOVED lines=21> */
.L_x_33898:
[----:B------:R-:W-:Y:S05]  /*1da0*/  BSYNC.RECONVERGENT B1 ;  /* 0x0000000000017941 */ /* 0x000fea0003800200 */
.L_x_33897:
[----:B------:R-:W-:Y:S01]  /*1db0*/  IMAD.SHL.U32 R0, R0, 0x100000, RZ ;  /* 0x0010000000007824 */ /* 0x000fe200078e00ff */
[----:B------:R-:W-:-:S04]  /*1dc0*/  LEA R2, R2, 0x3b800000, 0x17 ;  /* 0x3b80000002027811 */ /* 0x000fc800078eb8ff */
[----:B------:R-:W-:-:S07]  /*1dd0*/  LOP3.LUT R0, R2, R0, R7, 0xfe, !PT ;  /* 0x0000000002007212 */ /* 0x000fce00078efe07 */
.L_x_33896:
[----:B------:R-:W-:Y:S05]  /*1de0*/  BSYNC.RECONVERGENT B0 ;  /* 0x0000000000007941 */ /* 0x000fea0003800200 */
.L_x_33895:
[----:B------:R-:W0:Y:S02]  /*1df0*/  F2I.FTZ.TRUNC.NTZ R0, R0 ;  /* 0x0000000000007305 */ /* 0x000e24000021f100 */
[----:B0-----:R-:W-:Y:S01]  /*1e00*/  PRMT R3, R0, 0x7610, R3 ;  /* 0x0000761000037816 */ /* 0x001fe20000000003 */
[----:B------:R-:W-:Y:S06]  /*1e10*/  BRA `(.L_x_33880) ;  /* 0x0000000400107947 */ /* 0x000fec0003800000 */
.L_x_33893:
        /* <DEDUP_REMOVED lines=21> */
.L_x_33902:
[----:B------:R-:W-:Y:S05]  /*1f70*/  BSYNC.RECONVERGENT B1 ;  /* 0x0000000000017941 */ /* 0x000fea0003800200 */
.L_x_33901:
[----:B------:R-:W-:Y:S01]  /*1f80*/  IMAD.SHL.U32 R0, R0, 0x200000, RZ ;  /* 0x0020000000007824 */ /* 0x000fe200078e00ff */
[----:B------:R-:W-:-:S04]  /*1f90*/  LEA R2, R2, 0x37800000, 0x17 ;  /* 0x3780000002027811 */ /* 0x000fc800078eb8ff */
[----:B------:R-:W-:-:S07]  /*1fa0*/  LOP3.LUT R0, R2, R0, R7, 0xfe, !PT ;  /* 0x0000000002007212 */ /* 0x000fce00078efe07 */
.L_x_33900:
[----:B------:R-:W-:Y:S05]  /*1fb0*/  BSYNC.RECONVERGENT B0 ;  /* 0x0000000000007941 */ /* 0x000fea0003800200 */
.L_x_33899:
[----:B------:R-:W0:Y:S02]  /*1fc0*/  F2I.FTZ.TRUNC.NTZ R0, R0 ;  /* 0x0000000000007305 */ /* 0x000e24000021f100 */
[----:B0-----:R-:W-:Y:S01]  /*1fd0*/  PRMT R3, R0, 0x7610, R3 ;  /* 0x0000761000037816 */ /* 0x001fe20000000003 */
[----:B------:R-:W-:Y:S06]  /*1fe0*/  BRA `(.L_x_33880) ;  /* 0x00000000009c7947 */ /* 0x000fec0003800000 */
.L_x_33892:
[----:B------:R-:W-:-:S09]  /*1ff0*/  UISETP.NE.AND UP0, UPT, UR4, 0x1c, UPT ;  /* 0x0000001c0400788c */ /* 0x000fd2000bf05270 */
[----:B------:R-:W-:Y:S05]  /*2000*/  BRA.U !UP0, `(.L_x_33903) ;  /* 0x0000000108907547 */ /* 0x000fea000b800000 */
[----:B------:R-:W-:-:S09]  /*2010*/  UISETP.NE.AND UP0, UPT, UR4, 0x1d, UPT ;  /* 0x0000001d0400788c */ /* 0x000fd2000bf05270 */
[----:B------:R-:W-:Y:S05]  /*2020*/  BRA.U !UP0, `(.L_x_33904) ;  /* 0x0000000108807547 */ /* 0x000fea000b800000 */
[----:B------:R-:W-:-:S09]  /*2030*/  UISETP.NE.AND UP0, UPT, UR4, 0x2c, UPT ;  /* 0x0000002c0400788c */ /* 0x000fd2000bf05270 */
[----:B------:R-:W-:Y:S05]  /*2040*/  BRA.U !UP0, `(.L_x_33905) ;  /* 0x0000000108487547 */ /* 0x000fea000b800000 */
.L_x_33879:
        /* <DEDUP_REMOVED lines=16> */
.L_x_33906:
[----:B------:R-:W-:Y:S01]  /*2150*/  PRMT R3, RZ, 0x7610, R3 ;  /* 0x00007610ff037816 */ /* 0x000fe20000000003 */
[----:B------:R-:W-:Y:S06]  /*2160*/  BRA `(.L_x_33880) ;  /* 0x00000000003c7947 */ /* 0x000fec0003800000 */
.L_x_33905:
        /* <DEDUP_REMOVED lines=8> */
.L_x_33908:
[----:B------:R-:W-:Y:S05]  /*21f0*/  BSYNC.RECONVERGENT B0 ;  /* 0x0000000000007941 */ /* 0x000fea0003800200 */
.L_x_33907:
[----:B------:R-:W0:Y:S02]  /*2200*/  F2I.FTZ.TRUNC.NTZ R0, R0 ;  /* 0x0000000000007305 */ /* 0x000e24000021f100 */
[----:B0-----:R-:W-:Y:S01]  /*2210*/  PRMT R3, R0, 0x7610, R3 ;  /* 0x0000761000037816 */ /* 0x001fe20000000003 */
[----:B------:R-:W-:Y:S06]  /*2220*/  BRA `(.L_x_33880) ;  /* 0x00000000000c7947 */ /* 0x000fec0003800000 */
.L_x_33904:
[----:B------:R2:W5:Y:S01]  /*2230*/  LDG.E.U8 R3, desc[UR36][R4.64] ;  /* 0x0000002404037981 */ /* 0x000562000c1e1100 */
[----:B------:R-:W-:Y:S05]  /*2240*/  BRA `(.L_x_33880) ;  /* 0x0000000000047947 */ /* 0x000fea0003800000 */
.L_x_33903:
[----:B------:R1:W5:Y:S02]  /*2250*/  LDG.E.U8 R3, desc[UR36][R4.64] ;  /* 0x0000002404037981 */ /* 0x000364000c1e1100 */
.L_x_33880:
[----:B-1--45:R-:W-:Y:S01]  /*2260*/  LOP3.LUT R0, R3, UR38, RZ, 0x3c, !PT ;  /* 0x0000002603007c12 */ /* 0x032fe2000f8e3cff */
[----:B------:R-:W-:Y:S03]  /*2270*/  BSSY.RECONVERGENT B0, `(.L_x_33909) ;  /* 0x000001b000007945 */ /* 0x000fe60003800200 */
[----:B------:R-:W-:-:S04]  /*2280*/  PRMT R0, R0, 0x8880, RZ ;  /* 0x0000888000007816 */ /* 0x000fc800000000ff */
[----:B------:R-:W-:-:S13]  /*2290*/  ISETP.GT.AND P0, PT, R0, -0x1, PT ;  /* 0xffffffff0000780c */ /* 0x000fda0003f04270 */
[----:B------:R-:W-:Y:S05]  /*22a0*/  @P0 BRA `(.L_x_33910) ;  /* 0x0000000000440947 */ /* 0x000fea0003800000 */
[----:B------:R-:W1:Y:S01]  /*22b0*/  LDCU.S8 UR4, c[0x0][0x591] ;  /* 0x0000b220ff0477ac */ /* 0x000e620008000200 */
[----:B------:R-:W-:Y:S02]  /*22c0*/  PRMT R0, R3, 0x8880, RZ ;  /* 0x0000888003007816 */ /* 0x000fe400000000ff */
[----:B------:R-:W-:Y:S01]  /*22d0*/  MOV R2, 0x2300 ;  /* 0x0000230000027802 */ /* 0x000fe20000000f00 */
[----:B-1----:R-:W-:-:S07]  /*22e0*/  IMAD.U32 R9, RZ, RZ, UR4 ;  /* 0x00000004ff097e24 */ /* 0x002fce000f8e00ff */
[----:B0-23--:R-:W-:Y:S05]  /*22f0*/  CALL.REL.NOINC `($__internal_56_$__cuda_sm20_div_s16) ;  /* 0x000000a800107944 */ /* 0x00dfea0003c00000 */
[----:B------:R-:W-:Y:S02]  /*2300*/  PRMT R3, R3, 0x8880, RZ ;  /* 0x0000888003037816 */ /* 0x000fe400000000ff */
[----:B------:R-:W-:-:S05]  /*2310*/  PRMT R2, R0, 0x9910, RZ ;  /* 0x0000991000027816 */ /* 0x000fca00000000ff */
[----:B------:R-:W-:-:S04]  /*2320*/  IMAD R2, R3, R2, RZ ;  /* 0x0000000203027224 */ /* 0x000fc800078e02ff */
[----:B------:R-:W-:-:S05]  /*2330*/  IMAD.MOV R2, RZ, RZ, -R2 ;  /* 0x000000ffff027224 */ /* 0x000fca00078e0a02 */
[----:B------:R-:W-:-:S05]  /*2340*/  PRMT R2, R2, 0x7710, RZ ;  /* 0x0000771002027816 */ /* 0x000fca00000000ff */
[----:B------:R-:W-:-:S05]  /*2350*/  VIADD R2, R2, UR38 ;  /* 0x0000002602027c36 */ /* 0x000fca0008000000 */
[----:B------:R-:W-:-:S04]  /*2360*/  PRMT R2, R2, 0x9910, RZ ;  /* 0x0000991002027816 */ /* 0x000fc800000000ff */
[----:B------:R-:W-:Y:S02]  /*2370*/  ISETP.NE.AND P0, PT, R2, RZ, PT ;  /* 0x000000ff0200720c */ /* 0x000fe40003f05270 */
[----:B------:R-:W-:-:S11]  /*2380*/  IADD3 R2, PT, PT, R0, -0x1, RZ ;  /* 0xffffffff00027810 */ /* 0x000fd60007ffe0ff */
[----:B------:R-:W-:-:S05]  /*2390*/  @!P0 IMAD.MOV R2, RZ, RZ, R0 ;  /* 0x000000ffff028224 */ /* 0x000fca00078e0200 */
[----:B------:R-:W-:Y:S01]  /*23a0*/  PRMT R5, R2, 0x7610, R5 ;  /* 0x0000761002057816 */ /* 0x000fe20000000005 */
[----:B------:R-:W-:Y:S06]  /*23b0*/  BRA `(.L_x_33911) ;  /* 0x0000000000187947 */ /* 0x000fec0003800000 */
.L_x_33910:
[----:B------:R-:W1:Y:S01]  /*23c0*/  LDCU.S8 UR4, c[0x0][0x591] ;  /* 0x0000b220ff0477ac */ /* 0x000e620008000200 */
[----:B------:R-:W-:Y:S02]  /*23d0*/  PRMT R0, R3, 0x8880, RZ ;  /* 0x0000888003007816 */ /* 0x000fe400000000ff */
[----:B------:R-:W-:Y:S01]  /*23e0*/  MOV R2, 0x2410 ;  /* 0x0000241000027802 */ /* 0x000fe20000000f00 */
[----:B-1----:R-:W-:-:S07]  /*23f0*/  IMAD.U32 R9, RZ, RZ, UR4 ;  /* 0x00000004ff097e24 */ /* 0x002fce000f8e00ff */
[----:B0-23--:R-:W-:Y:S05]  /*2400*/  CALL.REL.NOINC `($__internal_56_$__cuda_sm20_div_s16) ;  /* 0x000000a400cc7944 */ /* 0x00dfea0003c00000 */
[----:B------:R-:W-:-:S07]  /*2410*/  PRMT R5, R0, 0x7610, R5 ;  /* 0x0000761000057816 */ /* 0x000fce0000000005 */
.L_x_33911:
[----:B------:R-:W-:Y:S05]  /*2420*/  BSYNC.RECONVERGENT B0 ;  /* 0x0000000000007941 */ /* 0x000fea0003800200 */
.L_x_33909:
        /* <DEDUP_REMOVED lines=16> */
.L_x_33915:
[----:B------:R3:W-:Y:S01]  /*2530*/  STG.E.U8 desc[UR36][R2.64], R5 ;  /* 0x0000000502007986 */ /* 0x0007e2000c101124 */
[----:B------:R-:W-:Y:S05]  /*2540*/  BRA `(.L_x_33917) ;  /* 0x0000000c00887947 */ /* 0x000fea0003800000 */
.L_x_33914:
        /* <DEDUP_REMOVED lines=12> */
.L_x_33919:
[----:B------:R-:W-:-:S04]  /*2610*/  LOP3.LUT R5, R5, 0xffff, RZ, 0xc0, !PT ;  /* 0x0000ffff05057812 */ /* 0x000fc800078ec0ff */
[----:B------:R-:W-:-:S05]  /*2620*/  PRMT R5, R5, 0x8880, RZ ;  /* 0x0000888005057816 */ /* 0x000fca00000000ff */
[----:B------:R1:W-:Y:S01]  /*2630*/  STG.E desc[UR36][R2.64], R5 ;  /* 0x0000000502007986 */ /* 0x0003e2000c101924 */
[----:B------:R-:W-:Y:S05]  /*2640*/  BRA `(.L_x_33917) ;  /* 0x0000000c00487947 */ /* 0x000fea0003800000 */
.L_x_33918:
[----:B------:R-:W-:-:S04]  /*2650*/  PRMT R5, R5, 0x8880, RZ ;  /* 0x0000888005057816 */ /* 0x000fc800000000ff */
[----:B------:R-:W-:-:S05]  /*2660*/  PRMT R5, R5, 0x7710, RZ ;  /* 0x0000771005057816 */ /* 0x000fca00000000ff */
[----:B------:R2:W-:Y:S01]  /*2670*/  STG.E.U16 desc[UR36][R2.64], R5 ;  /* 0x0000000502007986 */ /* 0x0005e2000c101524 */
[----:B------:R-:W-:Y:S05]  /*2680*/  BRA `(.L_x_33917) ;  /* 0x0000000c00387947 */ /* 0x000fea0003800000 */
.L_x_33913:
        /* <DEDUP_REMOVED lines=9> */
.L_x_33921:
[----:B------:R-:W0:Y:S02]  /*2720*/  I2F.S8 R0, R5 ;  /* 0x0000000500007306 */ /* 0x000e240000001400 */
[----:B0-----:R-:W-:-:S05]  /*2730*/  F2FP.F16.F32.PACK_AB R0, RZ, R0 ;  /* 0x00000000ff00723e */ /* 0x001fca00000000ff */
[----:B------:R0:W-:Y:S01]  /*2740*/  STG.E.U16 desc[UR36][R2.64], R0 ;  /* 0x0000000002007986 */ /* 0x0001e2000c101524 */
[----:B------:R-:W-:Y:S05]  /*2750*/  BRA `(.L_x_33917) ;  /* 0x0000000c00047947 */ /* 0x000fea0003800000 */
.L_x_33920:
        /* <DEDUP_REMOVED lines=10> */
.L_x_33923:
[----:B------:R-:W0:Y:S02]  /*2800*/  I2F.S8 R5, R5 ;  /* 0x0000000500057306 */ /* 0x000e240000001400 */
[----:B0-----:R-:W-:-:S04]  /*2810*/  F2FP.F16.F32.PACK_AB R5, RZ, R5 ;  /* 0x00000005ff05723e */ /* 0x001fc800000000ff */
[----:B------:R-:W-:-:S05]  /*2820*/  PRMT R5, R5, 0x5410, RZ ;  /* 0x0000541005057816 */ /* 0x000fca00000000ff */
[----:B------:R0:W-:Y:S01]  /*2830*/  STG.E desc[UR36][R2.64], R5 ;  /* 0x0000000502007986 */ /* 0x0001e2000c101924 */
[----:B------:R-:W-:Y:S05]  /*2840*/  BRA `(.L_x_33917) ;  /* 0x0000000800c87947 */ /* 0x000fea0003800000 */
.L_x_33922:
[----:B------:R-:W-:-:S04]  /*2850*/  PRMT R4, R5, 0x8880, RZ ;  /* 0x0000888005047816 */ /* 0x000fc800000000ff */
[----:B------:R-:W-:-:S06]  /*2860*/  PRMT R4, R4, 0x7710, RZ ;  /* 0x0000771004047816 */ /* 0x000fcc00000000ff */
[----:B------:R-:W0:Y:S02]  /*2870*/  I2F.F64.S16 R4, R4 ;  /* 0x0000000400047312 */ /* 0x000e240000101c00 */
[----:B0-----:R0:W-:Y:S01]  /*2880*/  STG.E.64 desc[UR36][R2.64], R4 ;  /* 0x0000000402007986 */ /* 0x0011e2000c101b24 */
[----:B------:R-:W-:Y:S05]  /*2890*/  BRA `(.L_x_33917) ;  /* 0x0000000800b47947 */ /* 0x000fea0003800000 */
.L_x_33912:
        /* <DEDUP_REMOVED lines=12> */
.L_x_33926:
[----:B------:R-:W-:Y:S02]  /*2960*/  PRMT R4, R5, 0x8880, RZ ;  /* 0x0000888005047816 */ /* 0x000fe400000000ff */
[----:B------:R-:W-:Y:S02]  /*2970*/  CS2R R6, SRZ ;  /* 0x0000000000067805 */ /* 0x000fe4000001ff00 */
[----:B------:R-:W-:-:S06]  /*2980*/  PRMT R4, R4, 0x7710, RZ ;  /* 0x0000771004047816 */ /* 0x000fcc00000000ff */
[----:B------:R-:W0:Y:S02]  /*2990*/  I2F.F64.S16 R4, R4 ;  /* 0x0000000400047312 */ /* 0x000e240000101c00 */
[----:B0-----:R0:W-:Y:S01]  /*29a0*/  STG.E.128 desc[UR36][R2.64], R4 ;  /* 0x0000000402007986 */ /* 0x0011e2000c101d24 */
[----:B------:R-:W-:Y:S05]  /*29b0*/  BRA `(.L_x_33917) ;  /* 0x00000008006c7947 */ /* 0x000fea0003800000 */
.L_x_33925:
        /* <DEDUP_REMOVED lines=19> */
.L_x_33930:
[----:B------:R-:W-:Y:S05]  /*2af0*/  BSYNC.RECONVERGENT B0 ;  /* 0x0000000000007941 */ /* 0x000fea0003800200 */
.L_x_33929:
[----:B------:R-:W-:-:S05]  /*2b00*/  LOP3.LUT R7, R0, 0x80, R7, 0xf8, !PT ;  /* 0x0000008000077812 */ /* 0x000fca00078ef807 */
[----:B------:R0:W-:Y:S01]  /*2b10*/  STG.E.U8 desc[UR36][R2.64], R7 ;  /* 0x0000000702007986 */ /* 0x0001e2000c101124 */
[----:B------:R-:W-:Y:S05]  /*2b20*/  BRA `(.L_x_33917) ;  /* 0x0000000800107947 */ /* 0x000fea0003800000 */
.L_x_33928:
        /* <DEDUP_REMOVED lines=15> */
.L_x_33932:
[----:B------:R-:W-:Y:S05]  /*2c20*/  BSYNC.RECONVERGENT B0 ;  /* 0x0000000000007941 */ /* 0x000fea0003800200 */
.L_x_33931:
[----:B------:R-:W-:-:S05]  /*2c30*/  LOP3.LUT R7, R0, 0x80, R7, 0xf8, !PT ;  /* 0x0000008000077812 */ /* 0x000fca00078ef807 */
[----:B------:R0:W-:Y:S01]  /*2c40*/  STG.E.U8 desc[UR36][R2.64], R7 ;  /* 0x0000000702007986 */ /* 0x0001e2000c101124 */
[----:B------:R-:W-:Y:S05]  /*2c50*/  BRA `(.L_x_33917) ;  /* 0x0000000400c47947 */ /* 0x000fea0003800000 */
.L_x_33927:
[----:B------:R-:W0:Y:S02]  /*2c60*/  I2F.S8 R0, R5 ;  /* 0x0000000500007306 */ /* 0x000e240000001400 */
[----:B0-----:R-:W-:-:S05]  /*2c70*/  F2FP.BF16.F32.PACK_AB R0, RZ, R0 ;  /* 0x00000000ff00723e */ /* 0x001fca00000010ff */
[----:B------:R0:W-:Y:S01]  /*2c80*/  STG.E.U16 desc[UR36][R2.64], R0 ;  /* 0x0000000002007986 */ /* 0x0001e2000c101524 */
[----:B------:R-:W-:Y:S05]  /*2c90*/  BRA `(.L_x_33917) ;  /* 0x0000000400b47947 */ /* 0x000fea0003800000 */
.L_x_33924:
        /* <DEDUP_REMOVED lines=12> */
.L_x_33935:
        /* <DEDUP_REMOVED lines=13> */
.L_x_33938:
[----:B------:R-:W-:-:S04]  /*2e30*/  SHF.R.U32.HI R0, RZ, 0x14, R5 ;  /* 0x00000014ff007819 */ /* 0x000fc80000011605 */
[----:B------:R-:W-:-:S04]  /*2e40*/  LOP3.LUT R0, R0, 0x1, RZ, 0xc0, !PT ;  /* 0x0000000100007812 */ /* 0x000fc800078ec0ff */
[----:B------:R-:W-:-:S04]  /*2e50*/  IADD3 R0, PT, PT, R5, 0x487ffff, R0 ;  /* 0x0487ffff05007810 */ /* 0x000fc80007ffe000 */
[----:B------:R-:W-:-:S04]  /*2e60*/  SHF.R.U32.HI R0, RZ, 0x14, R0 ;  /* 0x00000014ff007819 */ /* 0x000fc80000011600 */
[----:B------:R-:W-:-:S07]  /*2e70*/  LOP3.LUT R4, R0, 0xff, RZ, 0xc0, !PT ;  /* 0x000000ff00047812 */ /* 0x000fce00078ec0ff */
.L_x_33939:
[----:B------:R-:W-:-:S04]  /*2e80*/  SHF.R.U32.HI R5, RZ, 0x18, R5 ;  /* 0x00000018ff057819 */ /* 0x000fc80000011605 */
[----:B------:R-:W-:-:S04]  /*2e90*/  LOP3.LUT R4, R4, 0x80, R5, 0xf8, !PT ;  /* 0x0000008004047812 */ /* 0x000fc800078ef805 */
[----:B------:R-:W-:-:S07]  /*2ea0*/  PRMT R0, R4, 0x7610, R0 ;  /* 0x0000761004007816 */ /* 0x000fce0000000000 */
.L_x_33937:
[----:B------:R-:W-:Y:S05]  /*2eb0*/  BSYNC.RECONVERGENT B0 ;  /* 0x0000000000007941 */ /* 0x000fea0003800200 */
.L_x_33936:
[----:B------:R0:W-:Y:S01]  /*2ec0*/  STG.E.U8 desc[UR36][R2.64], R0 ;  /* 0x0000000002007986 */ /* 0x0001e2000c101124 */
[----:B------:R-:W-:Y:S05]  /*2ed0*/  BRA `(.L_x_33917) ;  /* 0x0000000400247947 */ /* 0x000fea0003800000 */
.L_x_33934:
        /* <DEDUP_REMOVED lines=13> */
.L_x_33942:
[----:B------:R-:W-:-:S04]  /*2fb0*/  SHF.R.U32.HI R0, RZ, 0x15, R5 ;  /* 0x00000015ff007819 */ /* 0x000fc80000011605 */
[----:B------:R-:W-:-:S04]  /*2fc0*/  LOP3.LUT R0, R0, 0x1, RZ, 0xc0, !PT ;  /* 0x0000000100007812 */ /* 0x000fc800078ec0ff */
[----:B------:R-:W-:-:S04]  /*2fd0*/  IADD3 R0, PT, PT, R5, 0x88fffff, R0 ;  /* 0x088fffff05007810 */ /* 0x000fc80007ffe000 */
[----:B------:R-:W-:-:S04]  /*2fe0*/  SHF.R.U32.HI R0, RZ, 0x15, R0 ;  /* 0x00000015ff007819 */ /* 0x000fc80000011600 */
[----:B------:R-:W-:-:S07]  /*2ff0*/  LOP3.LUT R4, R0, 0xff, RZ, 0xc0, !PT ;  /* 0x000000ff00047812 */ /* 0x000fce00078ec0ff */
.L_x_33943:
[----:B------:R-:W-:-:S04]  /*3000*/  SHF.R.U32.HI R5, RZ, 0x18, R5 ;  /* 0x00000018ff057819 */ /* 0x000fc80000011605 */
[----:B------:R-:W-:-:S04]  /*3010*/  LOP3.LUT R4, R4, 0x80, R5, 0xf8, !PT ;  /* 0x0000008004047812 */ /* 0x000fc800078ef805 */
[----:B------:R-:W-:-:S07]  /*3020*/  PRMT R0, R4, 0x7610, R0 ;  /* 0x0000761004007816 */ /* 0x000fce0000000000 */
.L_x_33941:
[----:B------:R-:W-:Y:S05]  /*3030*/  BSYNC.RECONVERGENT B0 ;  /* 0x0000000000007941 */ /* 0x000fea0003800200 */
.L_x_33940:
[----:B------:R0:W-:Y:S01]  /*3040*/  STG.E.U8 desc[UR36][R2.64], R0 ;  /* 0x0000000002007986 */ /* 0x0001e2000c101124 */
[----:B------:R-:W-:Y:S05]  /*3050*/  BRA `(.L_x_33917) ;  /* 0x0000000000c47947 */ /* 0x000fea0003800000 */
.L_x_33933:
[----:B------:R-:W-:-:S09]  /*3060*/  UISETP.NE.AND UP0, UPT, UR4, 0x1c, UPT ;  /* 0x0000001c0400788c */ /* 0x000fd2000bf05270 */
[----:B------:R-:W-:Y:S05]  /*3070*/  BRA.U !UP0, `(.L_x_33944) ;  /* 0x0000000108b07547 */ /* 0x000fea000b800000 */
[----:B------:R-:W-:-:S09]  /*3080*/  UISETP.NE.AND UP0, UPT, UR4, 0x1d, UPT ;  /* 0x0000001d0400788c */ /* 0x000fd2000bf05270 */
[----:B------:R-:W-:Y:S05]  /*3090*/  BRA.U !UP0, `(.L_x_33945) ;  /* 0x0000000108907547 */ /* 0x000fea000b800000 */
[----:B------:R-:W-:-:S09]  /*30a0*/  UISETP.NE.AND UP0, UPT, UR4, 0x2c, UPT ;  /* 0x0000002c0400788c */ /* 0x000fd2000bf05270 */
[----:B------:R-:W-:Y:S05]  /*30b0*/  BRA.U !UP0, `(.L_x_33946) ;  /* 0x0000000108447547 */ /* 0x000fea000b800000 */
.L_x_33916:
        /* <DEDUP_REMOVED lines=8> */
[----:B0-----:R-:W-:Y:S01]  /*3140*/  MOV R4, UR6 ;  /* 0x0000000600047c02 */ /* 0x001fe20008000f00 */
[----:B------:R-:W-:-:S02]  /*3150*/  IMAD.U32 R5, RZ, RZ, UR7 ;  /* 0x00000007ff057e24 */ /* 0x000fc4000f8e00ff */
[----:B---3--:R-:W-:Y:S02]  /*3160*/  IMAD.U32 R6, RZ, RZ, UR8 ;  /* 0x00000008ff067e24 */ /* 0x008fe4000f8e00ff */
[----:B------:R-:W-:Y:S02]  /*3170*/  IMAD.U32 R7, RZ, RZ, UR9 ;  /* 0x00000009ff077e24 */ /* 0x000fe4000f8e00ff */
[----:B----4-:R-:W-:Y:S01]  /*3180*/  IMAD.U32 R10, RZ, RZ, UR4 ;  /* 0x00000004ff0a7e24 */ /* 0x010fe2000f8e00ff */
[----:B-1----:R-:W-:-:S07]  /*3190*/  MOV R11, UR5 ;  /* 0x00000005000b7c02 */ /* 0x002fce0008000f00 */
[----:B------:R-:W-:-:S07]  /*31a0*/  LEPC R20, `(.L_x_33947) ;  /* 0x000000001014794e */ /* 0x000fce0000000000 */
[----:B--2---:R-:W-:Y:S05]  /*31b0*/  CALL.ABS.NOINC R2 ;  /* 0x0000000002007343 */ /* 0x004fea0003c00000 */
.L_x_33947:
[----:B------:R-:W-:Y:S05]  /*31c0*/  BRA `(.L_x_33917) ;  /* 0x0000000000687947 */ /* 0x000fea0003800000 */
.L_x_33946:
[----:B------:R-:W0:Y:S02]  /*31d0*/  I2F.S8 R5, R5 ;  /* 0x0000000500057306 */ /* 0x000e240000001400 */
        /* <DEDUP_REMOVED lines=16> */
.L_x_33945:
[----:B------:R-:W-:-:S04]  /*32e0*/  LOP3.LUT R5, R5, 0xffff, RZ, 0xc0, !PT ;  /* 0x0000ffff05057812 */ /* 0x000fc800078ec0ff */
[----:B------:R-:W-:-:S05]  /*32f0*/  PRMT R5, R5, 0x8880, RZ ;  /* 0x0000888005057816 */ /* 0x000fca00000000ff */
[----:B------:R-:W-:-:S05]  /*3300*/  IMAD.MOV.U32 R4, RZ, RZ, R5 ;  /* 0x000000ffff047224 */ /* 0x000fca00078e0005 */
[----:B------:R-:W-:-:S05]  /*3310*/  SHF.R.S32.HI R5, RZ, 0x1f, R4 ;  /* 0x0000001fff057819 */ /* 0x000fca0000011404 */
[----:B------:R0:W-:Y:S01]  /*3320*/  STG.E.64 desc[UR36][R2.64], R4 ;  /* 0x0000000402007986 */ /* 0x0001e2000c101b24 */
[----:B------:R-:W-:Y:S05]  /*3330*/  BRA `(.L_x_33917) ;  /* 0x00000000000c7947 */ /* 0x000fea0003800000 */
.L_x_33944:
[----:B------:R-:W-:-:S04]  /*3340*/  LOP3.LUT R5, R5, 0xffff, RZ, 0xc0, !PT ;  /* 0x0000ffff05057812 */ /* 0x000fc800078ec0ff */
[----:B------:R-:W-:-:S05]  /*3350*/  PRMT R5, R5, 0x8880, RZ ;  /* 0x0000888005057816 */ /* 0x000fca00000000ff */
[----:B------:R0:W-:Y:S02]  /*3360*/  STG.E desc[UR36][R2.64], R5 ;  /* 0x0000000502007986 */ /* 0x0001e4000c101924 */
.L_x_33917:
[----:B------:R-:W-:-:S07]  /*3370*/  VIADD R17, R17, 0x80 ;  /* 0x0000008011117836 */ /* 0x000fce0000000000 */
.L_x_33873:
[----:B------:R-:W-:Y:S05]  /*3380*/  BSYNC.RECONVERGENT B6 ;  /* 0x0000000000067941 */ /* 0x000fea0003800200 */
.L_x_33872:
        /* <DEDUP_REMOVED lines=307> */
.L_x_33950:
[----:B------:R-:W0:Y:S01]  /*46c0*/  LDCU.64 UR6, c[0x0][0x588] ;  /* 0x0000b100ff0677ac */ /* 0x000e220008000a00 */
[----:B------:R-:W-:-:S04]  /*46d0*/  UPRMT UR4, UR41, 0x9910, URZ ;  /* 0x0000991029047896 */ /* 0x000fc800080000ff */
[----:B------:R-:W-:Y:S01]  /*46e0*/  UISETP.GT.AND UP0, UPT, UR4, 0x9, UPT ;  /* 0x000000090400788c */ /* 0x000fe2000bf04270 */
[----:B0-----:R-:W-:-:S05]  /*46f0*/  IADD3 R4, P0, PT, R0, UR6, RZ ;  /* 0x0000000600047c10 */ /* 0x001fca000ff1e0ff */
[----:B-1234-:R-:W-:-:S03]  /*4700*/  IMAD.X R5, RZ, RZ, UR7, P0 ;  /* 0x00000007ff057e24 */ /* 0x01efc600080e06ff */
        /* <DEDUP_REMOVED lines=11> */
.L_x_33954:
[----:B------:R1:W5:Y:S01]  /*47c0*/  LDG.E.U8 R3, desc[UR36][R4.64] ;  /* 0x0000002404037981 */ /* 0x000362000c1e1100 */
[----:B------:R-:W-:Y:S05]  /*47d0*/  BRA `(.L_x_33956) ;  /* 0x0000000c004c7947 */ /* 0x000fea0003800000 */
.L_x_33953:
        /* <DEDUP_REMOVED lines=8> */
.L_x_33958:
[----:B------:R3:W5:Y:S01]  /*4860*/  LDG.E.U8 R3, desc[UR36][R4.64] ;  /* 0x0000002404037981 */ /* 0x000762000c1e1100 */
[----:B------:R-:W-:Y:S05]  /*4870*/  BRA `(.L_x_33956) ;  /* 0x0000000c00247947 */ /* 0x000fea0003800000 */
.L_x_33957:
[----:B------:R2:W5:Y:S01]  /*4880*/  LDG.E.U16 R3, desc[UR36][R4.64] ;  /* 0x0000002404037981 */ /* 0x000562000c1e1500 */
[----:B------:R-:W-:Y:S05]  /*4890*/  BRA `(.L_x_33956) ;  /* 0x0000000c001c7947 */ /* 0x000fea0003800000 */
.L_x_33952:
        /* <DEDUP_REMOVED lines=9> */
.L_x_33960:
[----:B------:R-:W2:Y:S02]  /*4930*/  LDG.E.U16 R0, desc[UR36][R4.64] ;  /* 0x0000002404007981 */ /* 0x000ea4000c1e1500 */
[----:B--2---:R-:W-:-:S06]  /*4940*/  HADD2.F32 R0, -RZ, R0.H0_H0 ;  /* 0x20000000ff007230 */ /* 0x004fcc0000004100 */
[----:B------:R-:W0:Y:S02]  /*4950*/  F2I.FTZ.TRUNC.NTZ R0, R0 ;  /* 0x0000000000007305 */ /* 0x000e24000021f100 */
[----:B0-----:R-:W-:Y:S01]  /*4960*/  PRMT R3, R0, 0x7610, R3 ;  /* 0x0000761000037816 */ /* 0x001fe20000000003 */
[----:B------:R-:W-:Y:S06]  /*4970*/  BRA `(.L_x_33956) ;  /* 0x0000000800e47947 */ /* 0x000fec0003800000 */
.L_x_33959:
        /* <DEDUP_REMOVED lines=9> */
.L_x_33962:
[----:B------:R-:W2:Y:S02]  /*4a10*/  LDG.E.U16 R4, desc[UR36][R4.64] ;  /* 0x0000002404047981 */ /* 0x000ea4000c1e1500 */
[----:B--2---:R-:W-:-:S06]  /*4a20*/  HADD2.F32 R0, -RZ, R4.H0_H0 ;  /* 0x20000004ff007230 */ /* 0x004fcc0000004100 */
[----:B------:R-:W0:Y:S02]  /*4a30*/  F2I.FTZ.TRUNC.NTZ R0, R0 ;  /* 0x0000000000007305 */ /* 0x000e24000021f100 */
[----:B0-----:R-:W-:Y:S01]  /*4a40*/  PRMT R3, R0, 0x7610, R3 ;  /* 0x0000761000037816 */ /* 0x001fe20000000003 */
[----:B------:R-:W-:Y:S06]  /*4a50*/  BRA `(.L_x_33956) ;  /* 0x0000000800ac7947 */ /* 0x000fec0003800000 */
.L_x_33961:
[----:B------:R-:W2:Y:S02]  /*4a60*/  LDG.E.64 R4, desc[UR36][R4.64] ;  /* 0x0000002404047981 */ /* 0x000ea4000c1e1b00 */
[----:B--2---:R0:W1:Y:S01]  /*4a70*/  F2I.F64.TRUNC R3, R4 ;  /* 0x0000000400037311 */ /* 0x004062000030d100 */
[----:B------:R-:W-:Y:S05]  /*4a80*/  BRA `(.L_x_33956) ;  /* 0x0000000800a07947 */ /* 0x000fea0003800000 */
.L_x_33951:
        /* <DEDUP_REMOVED lines=12> */
.L_x_33965:
[----:B------:R-:W2:Y:S02]  /*4b50*/  LDG.E.64 R4, desc[UR36][R4.64] ;  /* 0x0000002404047981 */ /* 0x000ea4000c1e1b00 */
[----:B--2---:R0:W1:Y:S01]  /*4b60*/  F2I.F64.TRUNC R3, R4 ;  /* 0x0000000400037311 */ /* 0x004062000030d100 */
[----:B------:R-:W-:Y:S05]  /*4b70*/  BRA `(.L_x_33956) ;  /* 0x0000000800647947 */ /* 0x000fea0003800000 */
.L_x_33964:
        /* <DEDUP_REMOVED lines=27> */
.L_x_33967:
        /* <DEDUP_REMOVED lines=14> */
.L_x_33966:
[----:B------:R-:W2:Y:S02]  /*4e10*/  LDG.E.U16 R0, desc[UR36][R4.64] ;  /* 0x0000002404007981 */ /* 0x000ea4000c1e1500 */
[----:B--2---:R-:W-:-:S06]  /*4e20*/  IMAD.U32 R0, R0, 0x10000, RZ ;  /* 0x0001000000007824 */ /* 0x004fcc00078e00ff */
[----:B------:R-:W0:Y:S02]  /*4e30*/  F2I.FTZ.TRUNC.NTZ R0, R0 ;  /* 0x0000000000007305 */ /* 0x000e24000021f100 */
[----:B0-----:R-:W-:Y:S01]  /*4e40*/  PRMT R3, R0, 0x7610, R3 ;  /* 0x0000761000037816 */ /* 0x001fe20000000003 */
[----:B------:R-:W-:Y:S06]  /*4e50*/  BRA `(.L_x_33956) ;  /* 0x0000000400ac7947 */ /* 0x000fec0003800000 */
.L_x_33963:
        /* <DEDUP_REMOVED lines=10> */
.L_x_33970:
        /* <DEDUP_REMOVED lines=21> */
.L_x_33974:
[----:B------:R-:W-:Y:S05]  /*5050*/  BSYNC.RECONVERGENT B1 ;  /* 0x0000000000017941 */ /* 0x000fea0003800200 */
.L_x_33973:
[----:B------:R-:W-:Y:S01]  /*5060*/  IMAD.SHL.U32 R0, R0, 0x100000, RZ ;  /* 0x0010000000007824 */ /* 0x000fe200078e00ff */
[----:B------:R-:W-:-:S04]  /*5070*/  LEA R2, R2, 0x3b800000, 0x17 ;  /* 0x3b80000002027811 */ /* 0x000fc800078eb8ff */
[----:B------:R-:W-:-:S07]  /*5080*/  LOP3.LUT R0, R2, R0, R7, 0xfe, !PT ;  /* 0x0000000002007212 */ /* 0x000fce00078efe07 */
.L_x_33972:
[----:B------:R-:W-:Y:S05]  /*5090*/  BSYNC.RECONVERGENT B0 ;  /* 0x0000000000007941 */ /* 0x000fea0003800200 */
.L_x_33971:
[----:B------:R-:W0:Y:S02]  /*50a0*/  F2I.FTZ.TRUNC.NTZ R0, R0 ;  /* 0x0000000000007305 */ /* 0x000e24000021f100 */
[----:B0-----:R-:W-:Y:S01]  /*50b0*/  PRMT R3, R0, 0x7610, R3 ;  /* 0x0000761000037816 */ /* 0x001fe20000000003 */
[----:B------:R-:W-:Y:S06]  /*50c0*/  BRA `(.L_x_33956) ;  /* 0x0000000400107947 */ /* 0x000fec0003800000 */
.L_x_33969:
        /* <DEDUP_REMOVED lines=21> */
.L_x_33978:
[----:B------:R-:W-:Y:S05]  /*5220*/  BSYNC.RECONVERGENT B1 ;  /* 0x0000000000017941 */ /* 0x000fea0003800200 */
.L_x_33977:
[----:B------:R-:W-:Y:S01]  /*5230*/  IMAD.SHL.U32 R0, R0, 0x200000, RZ ;  /* 0x0020000000007824 */ /* 0x000fe200078e00ff */
[----:B------:R-:W-:-:S04]  /*5240*/  LEA R2, R2, 0x37800000, 0x17 ;  /* 0x3780000002027811 */ /* 0x000fc800078eb8ff */
[----:B------:R-:W-:-:S07]  /*5250*/  LOP3.LUT R0, R2, R0, R7, 0xfe, !PT ;  /* 0x0000000002007212 */ /* 0x000fce00078efe07 */
.L_x_33976:
[----:B------:R-:W-:Y:S05]  /*5260*/  BSYNC.RECONVERGENT B0 ;  /* 0x0000000000007941 */ /* 0x000fea0003800200 */
.L_x_33975:
[----:B------:R-:W0:Y:S02]  /*5270*/  F2I.FTZ.TRUNC.NTZ R0, R0 ;  /* 0x0000000000007305 */ /* 0x000e24000021f100 */
[----:B0-----:R-:W-:Y:S01]  /*5280*/  PRMT R3, R0, 0x7610, R3 ;  /* 0x0000761000037816 */ /* 0x001fe20000000003 */
[----:B------:R-:W-:Y:S06]  /*5290*/  BRA `(.L_x_33956) ;  /* 0x00000000009c7947 */ /* 0x000fec0003800000 */
.L_x_33968:
        /* <DEDUP_REMOVED lines=14> */
.L_x_33982:
[----:B------:R-:W-:Y:S05]  /*5380*/  BSYNC.RECONVERGENT B0 ;  /* 0x0000000000007941 */ /* 0x000fea0003800200 */
.L_x_33981:
[----:B------:R-:W0:Y:S02]  /*5390*/  F2I.FTZ.TRUNC.NTZ R0, R0 ;  /* 0x0000000000007305 */ /* 0x000e24000021f100 */
[----:B0-----:R-:W-:Y:S01]  /*53a0*/  PRMT R3, R0, 0x7610, R3 ;  /* 0x0000761000037816 */ /* 0x001fe20000000003 */
[----:B------:R-:W-:Y:S06]  /*53b0*/  BRA `(.L_x_33956) ;  /* 0x0000000000547947 */ /* 0x000fec0003800000 */
.L_x_33955:
        /* <DEDUP_REMOVED lines=16> */
.L_x_33983:
[----:B------:R-:W-:Y:S01]  /*54c0*/  PRMT R3, RZ, 0x7610, R3 ;  /* 0x00007610ff037816 */ /* 0x000fe20000000003 */
[----:B------:R-:W-:Y:S06]  /*54d0*/  BRA `(.L_x_33956) ;  /* 0x00000000000c7947 */ /* 0x000fec0003800000 */
.L_x_33980:
[----:B------:R0:W5:Y:S01]  /*54e0*/  LDG.E.U8 R3, desc[UR36][R4.64] ;  /* 0x0000002404037981 */ /* 0x000162000c1e1100 */
[----:B------:R-:W-:Y:S05]  /*54f0*/  BRA `(.L_x_33956) ;  /* 0x0000000000047947 */ /* 0x000fea0003800000 */
.L_x_33979:
[----:B------:R0:W5:Y:S02]  /*5500*/  LDG.E.U8 R3, desc[UR36][R4.64] ;  /* 0x0000002404037981 */ /* 0x000164000c1e1100 */
.L_x_33956:
[----:B-1---5:R-:W-:Y:S01]  /*5510*/  LOP3.LUT R0, R3, UR38, RZ, 0x3c, !PT ;  /* 0x0000002603007c12 */ /* 0x022fe2000f8e3cff */
[----:B------:R-:W-:Y:S03]  /*5520*/  BSSY.RECONVERGENT B0, `(.L_x_33984) ;  /* 0x000001b000007945 */ /* 0x000fe60003800200 */
[----:B------:R-:W-:-:S04]  /*5530*/  PRMT R0, R0, 0x8880, RZ ;  /* 0x0000888000007816 */ /* 0x000fc800000000ff */
[----:B------:R-:W-:-:S13]  /*5540*/  ISETP.GT.AND P0, PT, R0, -0x1, PT ;  /* 0xffffffff0000780c */ /* 0x000fda0003f04270 */
[----:B------:R-:W-:Y:S05]  /*5550*/  @P0 BRA `(.L_x_33985) ;  /* 0x0000000000440947 */ /* 0x000fea0003800000 */
[----:B------:R-:W1:Y:S01]  /*5560*/  LDCU.S8 UR4, c[0x0][0x591] ;  /* 0x0000b220ff0477ac */ /* 0x000e620008000200 */
[----:B------:R-:W-:Y:S02]  /*5570*/  PRMT R0, R3, 0x8880, RZ ;  /* 0x0000888003007816 */ /* 0x000fe400000000ff */
[----:B------:R-:W-:Y:S02]  /*5580*/  MOV R2, 0x55b0 ;  /* 0x000055b000027802 */ /* 0x000fe40000000f00 */
[----:B-1----:R-:W-:-:S07]  /*5590*/  MOV R9, UR4 ;  /* 0x0000000400097c02 */ /* 0x002fce0008000f00 */
[----:B0-234-:R-:W-:Y:S05]  /*55a0*/  CALL.REL.NOINC `($__internal_56_$__cuda_sm20_div_s16) ;  /* 0x0000007400647944 */ /* 0x01dfea0003c00000 */
[----:B------:R-:W-:Y:S02]  /*55b0*/  PRMT R2, R3, 0x8880, RZ ;  /* 0x0000888003027816 */ /* 0x000fe400000000ff */
[----:B------:R-:W-:-:S05]  /*55c0*/  PRMT R3, R0, 0x9910, RZ ;  /* 0x0000991000037816 */ /* 0x000fca00000000ff */
[----:B------:R-:W-:-:S04]  /*55d0*/  IMAD R2, R2, R3, RZ ;  /* 0x0000000302027224 */ /* 0x000fc800078e02ff */
[----:B------:R-:W-:-:S05]  /*55e0*/  IMAD.MOV R2, RZ, RZ, -R2 ;  /* 0x000000ffff027224 */ /* 0x000fca00078e0a02 */
[----:B------:R-:W-:-:S05]  /*55f0*/  PRMT R2, R2, 0x7710, RZ ;  /* 0x0000771002027816 */ /* 0x000fca00000000ff */
[----:B------:R-:W-:-:S05]  /*5600*/  VIADD R2, R2, UR38 ;  /* 0x0000002602027c36 */ /* 0x000fca0008000000 */
[----:B------:R-:W-:-:S04]  /*5610*/  PRMT R2, R2, 0x9910, RZ ;  /* 0x0000991002027816 */ /* 0x000fc800000000ff */
[----:B------:R-:W-:Y:S01]  /*5620*/  ISETP.NE.AND P0, PT, R2, RZ, PT ;  /* 0x000000ff0200720c */ /* 0x000fe20003f05270 */
[----:B------:R-:W-:-:S12]  /*5630*/  VIADD R2, R0, 0xffffffff ;  /* 0xffffffff00027836 */ /* 0x000fd80000000000 */
[----:B------:R-:W-:-:S05]  /*5640*/  @!P0 IMAD.MOV R2, RZ, RZ, R0 ;  /* 0x000000ffff028224 */ /* 0x000fca00078e0200 */
[----:B------:R-:W-:Y:S01]  /*5650*/  PRMT R5, R2, 0x7610, R5 ;  /* 0x0000761002057816 */ /* 0x000fe20000000005 */
[----:B------:R-:W-:Y:S06]  /*5660*/  BRA `(.L_x_33986) ;  /* 0x0000000000187947 */ /* 0x000fec0003800000 */
.L_x_33985:
[----:B------:R-:W1:Y:S01]  /*5670*/  LDCU.S8 UR4, c[0x0][0x591] ;  /* 0x0000b220ff0477ac */ /* 0x000e620008000200 */
[----:B------:R-:W-:Y:S02]  /*5680*/  PRMT R0, R3, 0x8880, RZ ;  /* 0x0000888003007816 */ /* 0x000fe400000000ff */
[----:B------:R-:W-:Y:S02]  /*5690*/  MOV R2, 0x56c0 ;  /* 0x000056c000027802 */ /* 0x000fe40000000f00 */
[----:B-1----:R-:W-:-:S07]  /*56a0*/  MOV R9, UR4 ;  /* 0x0000000400097c02 */ /* 0x002fce0008000f00 */
[----:B0-234-:R-:W-:Y:S05]  /*56b0*/  CALL.REL.NOINC `($__internal_56_$__cuda_sm20_div_s16) ;  /* 0x0000007400207944 */ /* 0x01dfea0003c00000 */
[----:B------:R-:W-:-:S07]  /*56c0*/  PRMT R5, R0, 0x7610, R5 ;  /* 0x0000761000057816 */ /* 0x000fce0000000005 */
.L_x_33986:
[----:B------:R-:W-:Y:S05]  /*56d0*/  BSYNC.RECONVERGENT B0 ;  /* 0x0000000000007941 */ /* 0x000fea0003800200 */
.L_x_33984:
        /* <DEDUP_REMOVED lines=16> */
.L_x_33990:
[----:B------:R0:W-:Y:S01]  /*57e0*/  STG.E.U8 desc[UR36][R2.64], R5 ;  /* 0x0000000502007986 */ /* 0x0001e2000c101124 */
[----:B------:R-:W-:Y:S05]  /*57f0*/  BRA `(.L_x_33992) ;  /* 0x0000000c00847947 */ /* 0x000fea0003800000 */
.L_x_33989:
        /* <DEDUP_REMOVED lines=12> */
.L_x_33994:
[----:B------:R-:W-:-:S04]  /*58c0*/  LOP3.LUT R5, R5, 0xffff, RZ, 0xc0, !PT ;  /* 0x0000ffff05057812 */ /* 0x000fc800078ec0ff */
[----:B------:R-:W-:-:S05]  /*58d0*/  PRMT R5, R5, 0x8880, RZ ;  /* 0x0000888005057816 */ /* 0x000fca00000000ff */
[----:B------:R0:W-:Y:S01]  /*58e0*/  STG.E desc[UR36][R2.64], R5 ;  /* 0x0000000502007986 */ /* 0x0001e2000c101924 */
[----:B------:R-:W-:Y:S05]  /*58f0*/  BRA `(.L_x_33992) ;  /* 0x0000000c00447947 */ /* 0x000fea0003800000 */
.L_x_33993:
[----:B------:R-:W-:-:S04]  /*5900*/  PRMT R5, R5, 0x8880, RZ ;  /* 0x0000888005057816 */ /* 0x000fc800000000ff */
[----:B------:R-:W-:-:S05]  /*5910*/  PRMT R5, R5, 0x7710, RZ ;  /* 0x0000771005057816 */ /* 0x000fca00000000ff */
[----:B------:R0:W-:Y:S01]  /*5920*/  STG.E.U16 desc[UR36][R2.64], R5 ;  /* 0x0000000502007986 */ /* 0x0001e2000c101524 */
[----:B------:R-:W-:Y:S05]  /*5930*/  BRA `(.L_x_33992) ;  /* 0x0000000c00347947 */ /* 0x000fea0003800000 */
.L_x_33988:
        /* <DEDUP_REMOVED lines=9> */
.L_x_33996:
[----:B------:R-:W0:Y:S02]  /*59d0*/  I2F.S8 R0, R5 ;  /* 0x0000000500007306 */ /* 0x000e240000001400 */
[----:B0-----:R-:W-:-:S05]  /*59e0*/  F2FP.F16.F32.PACK_AB R0, RZ, R0 ;  /* 0x00000000ff00723e */ /* 0x001fca00000000ff */
[----:B------:R0:W-:Y:S01]  /*59f0*/  STG.E.U16 desc[UR36][R2.64], R0 ;  /* 0x0000000002007986 */ /* 0x0001e2000c101524 */
[----:B------:R-:W-:Y:S05]  /*5a00*/  BRA `(.L_x_33992) ;  /* 0x0000000c00007947 */ /* 0x000fea0003800000 */
.L_x_33995:
        /* <DEDUP_REMOVED lines=10> */
.L_x_33998:
[----:B------:R-:W0:Y:S02]  /*5ab0*/  I2F.S8 R5, R5 ;  /* 0x0000000500057306 */ /* 0x000e240000001400 */
[----:B0-----:R-:W-:-:S04]  /*5ac0*/  F2FP.F16.F32.PACK_AB R5, RZ, R5 ;  /* 0x00000005ff05723e */ /* 0x001fc800000000ff */
[----:B------:R-:W-:-:S05]  /*5ad0*/  PRMT R5, R5, 0x5410, RZ ;  /* 0x0000541005057816 */ /* 0x000fca00000000ff */
[----:B------:R0:W-:Y:S01]  /*5ae0*/  STG.E desc[UR36][R2.64], R5 ;  /* 0x0000000502007986 */ /* 0x0001e2000c101924 */
[----:B------:R-:W-:Y:S05]  /*5af0*/  BRA `(.L_x_33992) ;  /* 0x0000000800c47947 */ /* 0x000fea0003800000 */
.L_x_33997:
[----:B------:R-:W-:-:S04]  /*5b00*/  PRMT R4, R5, 0x8880, RZ ;  /* 0x0000888005047816 */ /* 0x000fc800000000ff */
[----:B------:R-:W-:-:S06]  /*5b10*/  PRMT R4, R4, 0x7710, RZ ;  /* 0x0000771004047816 */ /* 0x000fcc00000000ff */
[----:B------:R-:W0:Y:S02]  /*5b20*/  I2F.F64.S16 R4, R4 ;  /* 0x0000000400047312 */ /* 0x000e240000101c00 */
[----:B0-----:R0:W-:Y:S01]  /*5b30*/  STG.E.64 desc[UR36][R2.64], R4 ;  /* 0x0000000402007986 */ /* 0x0011e2000c101b24 */
[----:B------:R-:W-:Y:S05]  /*5b40*/  BRA `(.L_x_33992) ;  /* 0x0000000800b07947 */ /* 0x000fea0003800000 */
.L_x_33987:
        /* <DEDUP_REMOVED lines=14> */
.L_x_34002:
        /* <DEDUP_REMOVED lines=18> */
.L_x_34005:
[----:B------:R-:W-:-:S04]  /*5d50*/  SHF.R.U32.HI R5, RZ, 0x18, R5 ;  /* 0x00000018ff057819 */ /* 0x000fc80000011605 */
[----:B------:R-:W-:-:S07]  /*5d60*/  LOP3.LUT R0, R0, 0x80, R5, 0xf8, !PT ;  /* 0x0000008000007812 */ /* 0x000fce00078ef805 */
.L_x_34004:
[----:B------:R-:W-:Y:S05]  /*5d70*/  BSYNC.RECONVERGENT B0 ;  /* 0x0000000000007941 */ /* 0x000fea0003800200 */
.L_x_34003:
[----:B------:R0:W-:Y:S01]  /*5d80*/  STG.E.U8 desc[UR36][R2.64], R0 ;  /* 0x0000000002007986 */ /* 0x0001e2000c101124 */
[----:B------:R-:W-:Y:S05]  /*5d90*/  BRA `(.L_x_33992) ;  /* 0x00000008001c7947 */ /* 0x000fea0003800000 */
.L_x_34001:
        /* <DEDUP_REMOVED lines=18> */
.L_x_34008:
[----:B------:R-:W-:-:S04]  /*5ec0*/  SHF.R.U32.HI R5, RZ, 0x18, R5 ;  /* 0x00000018ff057819 */ /* 0x000fc80000011605 */
[----:B------:R-:W-:-:S07]  /*5ed0*/  LOP3.LUT R0, R0, 0x80, R5, 0xf8, !PT ;  /* 0x0000008000007812 */ /* 0x000fce00078ef805 */
.L_x_34007:
[----:B------:R-:W-:Y:S05]  /*5ee0*/  BSYNC.RECONVERGENT B0 ;  /* 0x0000000000007941 */ /* 0x000fea0003800200 */
.L_x_34006:
[----:B------:R0:W-:Y:S01]  /*5ef0*/  STG.E.U8 desc[UR36][R2.64], R0 ;  /* 0x0000000002007986 */ /* 0x0001e2000c101124 */
[----:B------:R-:W-:Y:S05]  /*5f00*/  BRA `(.L_x_33992) ;  /* 0x0000000400c07947 */ /* 0x000fea0003800000 */
.L_x_34000:
        /* <DEDUP_REMOVED lines=23> */
.L_x_34010:
[----:B------:R-:W-:-:S04]  /*6080*/  LOP3.LUT R5, R5, 0xffff, RZ, 0xc0, !PT ;  /* 0x0000ffff05057812 */ /* 0x000fc800078ec0ff */
[----:B------:R-:W-:-:S05]  /*6090*/  PRMT R5, R5, 0x8880, RZ ;  /* 0x0000888005057816 */ /* 0x000fca00000000ff */
[----:B------:R-:W-:-:S05]  /*60a0*/  IMAD.MOV.U32 R4, RZ, RZ, R5 ;  /* 0x000000ffff047224 */ /* 0x000fca00078e0005 */
[----:B------:R-:W-:-:S05]  /*60b0*/  SHF.R.S32.HI R5, RZ, 0x1f, R4 ;  /* 0x0000001fff057819 */ /* 0x000fca0000011404 */
[----:B------:R0:W-:Y:S01]  /*60c0*/  STG.E.64 desc[UR36][R2.64], R4 ;  /* 0x0000000402007986 */ /* 0x0001e2000c101b24 */
[----:B------:R-:W-:Y:S05]  /*60d0*/  BRA `(.L_x_33992) ;  /* 0x00000004004c7947 */ /* 0x000fea0003800000 */
.L_x_34009:
[----:B------:R-:W-:-:S04]  /*60e0*/  LOP3.LUT R5, R5, 0xffff, RZ, 0xc0, !PT ;  /* 0x0000ffff05057812 */ /* 0x000fc800078ec0ff */
[----:B------:R-:W-:-:S05]  /*60f0*/  PRMT R5, R5, 0x8880, RZ ;  /* 0x0000888005057816 */ /* 0x000fca00000000ff */
[----:B------:R0:W-:Y:S01]  /*6100*/  STG.E desc[UR36][R2.64], R5 ;  /* 0x0000000502007986 */ /* 0x0001e2000c101924 */
[----:B------:R-:W-:Y:S05]  /*6110*/  BRA `(.L_x_33992) ;  /* 0x00000004003c7947 */ /* 0x000fea0003800000 */
.L_x_33999:
        /* <DEDUP_REMOVED lines=10> */
.L_x_34012:
[----:B------:R-:W-:Y:S02]  /*61c0*/  PRMT R4, R5, 0x8880, RZ ;  /* 0x0000888005047816 */ /* 0x000fe400000000ff */
[----:B------:R-:W-:Y:S02]  /*61d0*/  CS2R R6, SRZ ;  /* 0x0000000000067805 */ /* 0x000fe4000001ff00 */
[----:B------:R-:W-:-:S06]  /*61e0*/  PRMT R4, R4, 0x7710, RZ ;  /* 0x0000771004047816 */ /* 0x000fcc00000000ff */
[----:B------:R-:W0:Y:S02]  /*61f0*/  I2F.F64.S16 R4, R4 ;  /* 0x0000000400047312 */ /* 0x000e240000101c00 */
[----:B0-----:R4:W-:Y:S01]  /*6200*/  STG.E.128 desc[UR36][R2.64], R4 ;  /* 0x0000000402007986 */ /* 0x0019e2000c101d24 */
[----:B------:R-:W-:Y:S05]  /*6210*/  BRA `(.L_x_33992) ;  /* 0x0000000000fc7947 */ /* 0x000fea0003800000 */
.L_x_34011:
[----:B------:R-:W-:-:S09]  /*6220*/  UISETP.NE.AND UP0, UPT, UR4, 0xf, UPT ;  /* 0x0000000f0400788c */ /* 0x000fd2000bf05270 */
[----:B------:R-:W-:Y:S05]  /*6230*/  BRA.U !UP0, `(.L_x_34013) ;  /* 0x0000000108e87547 */ /* 0x000fea000b800000 */
[----:B------:R-:W-:-:S09]  /*6240*/  UISETP.NE.AND UP0, UPT, UR4, 0x17, UPT ;  /* 0x000000170400788c */ /* 0x000fd2000bf05270 */
[----:B------:R-:W-:Y:S05]  /*6250*/  BRA.U !UP0, `(.L_x_34014) ;  /* 0x0000000108907547 */ /* 0x000fea000b800000 */
[----:B------:R-:W-:-:S09]  /*6260*/  UISETP.NE.AND UP0, UPT, UR4, 0x18, UPT ;  /* 0x000000180400788c */ /* 0x000fd2000bf05270 */
[----:B------:R-:W-:Y:S05]  /*6270*/  BRA.U !UP0, `(.L_x_34015) ;  /* 0x0000000108447547 */ /* 0x000fea000b800000 */
.L_x_33991:
        /* <DEDUP_REMOVED lines=16> */
.L_x_34016:
[----:B------:R-:W-:Y:S05]  /*6380*/  BRA `(.L_x_33992) ;  /* 0x0000000000a07947 */ /* 0x000fea0003800000 */
.L_x_34015:
        /* <DEDUP_REMOVED lines=13> */
.L_x_34018:
[----:B------:R-:W-:Y:S05]  /*6460*/  BSYNC.RECONVERGENT B0 ;  /* 0x0000000000007941 */ /* 0x000fea0003800200 */
.L_x_34017:
[----:B------:R-:W-:-:S05]  /*6470*/  LOP3.LUT R7, R0, 0x80, R7, 0xf8, !PT ;  /* 0x0000008000077812 */ /* 0x000fca00078ef807 */
[----:B------:R2:W-:Y:S01]  /*6480*/  STG.E.U8 desc[UR36][R2.64], R7 ;  /* 0x0000000702007986 */ /* 0x0005e2000c101124 */
[----:B------:R-:W-:Y:S05]  /*6490*/  BRA `(.L_x_33992) ;  /* 0x00000000005c7947 */ /* 0x000fea0003800000 */
.L_x_34014:
        /* <DEDUP_REMOVED lines=12> */
.L_x_34020:
[----:B------:R-:W-:Y:S01]  /*6560*/  IMAD.MOV.U32 R0, RZ, RZ, 0x7f ;  /* 0x0000007fff007424 */ /* 0x000fe200078e00ff */
[----:B------:R-:W-:-:S04]  /*6570*/  ISETP.GT.U32.AND P0, PT, R4, 0x7f800000, PT ;  /* 0x7f8000000400780c */ /* 0x000fc80003f04070 */
[----:B------:R-:W-:-:S09]  /*6580*/  SEL R0, R0, 0x7c, P0 ;  /* 0x0000007c00007807 */ /* 0x000fd20000000000 */
.L_x_34021:
[----:B------:R-:W-:Y:S05]  /*6590*/  BSYNC.RECONVERGENT B0 ;  /* 0x0000000000007941 */ /* 0x000fea0003800200 */
.L_x_34019:
[----:B------:R-:W-:-:S04]  /*65a0*/  SHF.R.U32.HI R5, RZ, 0x18, R5 ;  /* 0x00000018ff057819 */ /* 0x000fc80000011605 */
[----:B------:R-:W-:-:S05]  /*65b0*/  LOP3.LUT R5, R0, 0x80, R5, 0xf8, !PT ;  /* 0x0000008000057812 */ /* 0x000fca00078ef805 */
[----:B------:R1:W-:Y:S01]  /*65c0*/  STG.E.U8 desc[UR36][R2.64], R5 ;  /* 0x0000000502007986 */ /* 0x0003e2000c101124 */
[----:B------:R-:W-:Y:S05]  /*65d0*/  BRA `(.L_x_33992) ;  /* 0x00000000000c7947 */ /* 0x000fea0003800000 */
.L_x_34013:
[----:B------:R-:W0:Y:S02]  /*65e0*/  I2F.S8 R0, R5 ;  /* 0x0000000500007306 */ /* 0x000e240000001400 */
[----:B0-----:R-:W-:-:S05]  /*65f0*/  F2FP.BF16.F32.PACK_AB R0, RZ, R0 ;  /* 0x00000000ff00723e */ /* 0x001fca00000010ff */
[----:B------:R0:W-:Y:S02]  /*6600*/  STG.E.U16 desc[UR36][R2.64], R0 ;  /* 0x0000000002007986 */ /* 0x0001e4000c101524 */
.L_x_33992:
[----:B------:R-:W-:-:S07]  /*6610*/  VIADD R17, R17, 0x80 ;  /* 0x0000008011117836 */ /* 0x000fce0000000000 */
.L_x_33949:
[----:B------:R-:W-:Y:S05]  /*6620*/  BSYNC.RECONVERGENT B6 ;  /* 0x0000000000067941 */ /* 0x000fea0003800200 */
.L_x_33948:
        /* <DEDUP_REMOVED lines=307> */
.L_x_34024:
[----:B------:R-:W4:Y:S01]  /*7960*/  LDCU.64 UR6, c[0x0][0x588] ;  /* 0x0000b100ff0677ac */ /* 0x000f220008000a00 */
[----:B------:R-:W-:-:S04]  /*7970*/  UPRMT UR4, UR41, 0x9910, URZ ;  /* 0x0000991029047896 */ /* 0x000fc800080000ff */
[----:B------:R-:W-:Y:S01]  /*7980*/  UISETP.GT.AND UP0, UPT, UR4, 0x9, UPT ;  /* 0x000000090400788c */ /* 0x000fe2000bf04270 */
[----:B----4-:R-:W-:-:S05]  /*7990*/  IADD3 R4, P0, PT, R0, UR6, RZ ;  /* 0x0000000600047c10 */ /* 0x010fca000ff1e0ff */
[----:B-123--:R-:W-:-:S03]  /*79a0*/  IMAD.X R5, RZ, RZ, UR7, P0 ;  /* 0x00000007ff057e24 */ /* 0x00efc600080e06ff */
        /* <DEDUP_REMOVED lines=11> */
.L_x_34028:
[----:B------:R0:W5:Y:S01]  /*7a60*/  LDG.E.U8 R3, desc[UR36][R4.64] ;  /* 0x0000002404037981 */ /* 0x000162000c1e1100 */
[----:B------:R-:W-:Y:S05]  /*7a70*/  BRA `(.L_x_34030) ;  /* 0x0000000c004c7947 */ /* 0x000fea0003800000 */
.L_x_34027:
        /* <DEDUP_REMOVED lines=8> */
.L_x_34032:
[----:B------:R0:W5:Y:S01]  /*7b00*/  LDG.E.U8 R3, desc[UR36][R4.64] ;  /* 0x0000002404037981 */ /* 0x000162000c1e1100 */
[----:B------:R-:W-:Y:S05]  /*7b10*/  BRA `(.L_x_34030) ;  /* 0x0000000c00247947 */ /* 0x000fea0003800000 */
.L_x_34031:
[----:B------:R0:W5:Y:S01]  /*7b20*/  LDG.E.U16 R3, desc[UR36][R4.64] ;  /* 0x0000002404037981 */ /* 0x000162000c1e1500 */
[----:B------:R-:W-:Y:S05]  /*7b30*/  BRA `(.L_x_34030) ;  /* 0x0000000c001c7947 */ /* 0x000fea0003800000 */
.L_x_34026:
        /* <DEDUP_REMOVED lines=9> */
.L_x_34034:
[----:B------:R-:W2:Y:S02]  /*7bd0*/  LDG.E.U16 R0, desc[UR36][R4.64] ;  /* 0x0000002404007981 */ /* 0x000ea4000c1e1500 */
[----:B--2---:R-:W-:-:S06]  /*7be0*/  HADD2.F32 R0, -RZ, R0.H0_H0 ;  /* 0x20000000ff007230 */ /* 0x004fcc0000004100 */
[----:B------:R-:W0:Y:S02]  /*7bf0*/  F2I.FTZ.TRUNC.NTZ R0, R0 ;  /* 0x0000000000007305 */ /* 0x000e24000021f100 */
[----:B0-----:R-:W-:Y:S01]  /*7c00*/  PRMT R3, R0, 0x7610, R3 ;  /* 0x0000761000037816 */ /* 0x001fe20000000003 */
[----:B------:R-:W-:Y:S06]  /*7c10*/  BRA `(.L_x_34030) ;  /* 0x0000000800e47947 */ /* 0x000fec0003800000 */
.L_x_34033:
        /* <DEDUP_REMOVED lines=9> */
.L_x_34036:
[----:B------:R-:W2:Y:S02]  /*7cb0*/  LDG.E.U16 R4, desc[UR36][R4.64] ;  /* 0x0000002404047981 */ /* 0x000ea4000c1e1500 */
[----:B--2---:R-:W-:-:S06]  /*7cc0*/  HADD2.F32 R0, -RZ, R4.H0_H0 ;  /* 0x20000004ff007230 */ /* 0x004fcc0000004100 */
[----:B------:R-:W0:Y:S02]  /*7cd0*/  F2I.FTZ.TRUNC.NTZ R0, R0 ;  /* 0x0000000000007305 */ /* 0x000e24000021f100 */
[----:B0-----:R-:W-:Y:S01]  /*7ce0*/  PRMT R3, R0, 0x7610, R3 ;  /* 0x0000761000037816 */ /* 0x001fe20000000003 */
[----:B------:R-:W-:Y:S06]  /*7cf0*/  BRA `(.L_x_34030) ;  /* 0x0000000800ac7947 */ /* 0x000fec0003800000 */
.L_x_34035:
[----:B------:R-:W2:Y:S02]  /*7d00*/  LDG.E.64 R4, desc[UR36][R4.64] ;  /* 0x0000002404047981 */ /* 0x000ea4000c1e1b00 */
[----:B--2---:R0:W1:Y:S01]  /*7d10*/  F2I.F64.TRUNC R3, R4 ;  /* 0x0000000400037311 */ /* 0x004062000030d100 */
[----:B------:R-:W-:Y:S05]  /*7d20*/  BRA `(.L_x_34030) ;  /* 0x0000000800a07947 */ /* 0x000fea0003800000 */
.L_x_34025:
        /* <DEDUP_REMOVED lines=12> */
.L_x_34039:
[----:B------:R-:W2:Y:S02]  /*7df0*/  LDG.E.64 R4, desc[UR36][R4.64] ;  /* 0x0000002404047981 */ /* 0x000ea4000c1e1b00 */
[----:B--2---:R0:W1:Y:S01]  /*7e00*/  F2I.F64.TRUNC R3, R4 ;  /* 0x0000000400037311 */ /* 0x004062000030d100 */
[----:B------:R-:W-:Y:S05]  /*7e10*/  BRA `(.L_x_34030) ;  /* 0x0000000800647947 */ /* 0x000fea0003800000 */
.L_x_34038:
        /* <DEDUP_REMOVED lines=27> */
.L_x_34041:
        /* <DEDUP_REMOVED lines=14> */
.L_x_34040:
[----:B------:R-:W2:Y:S02]  /*80b0*/  LDG.E.U16 R0, desc[UR36][R4.64] ;  /* 0x0000002404007981 */ /* 0x000ea4000c1e1500 */
[----:B--2---:R-:W-:-:S06]  /*80c0*/  IMAD.U32 R0, R0, 0x10000, RZ ;  /* 0x0001000000007824 */ /* 0x004fcc00078e00ff */
[----:B------:R-:W0:Y:S02]  /*80d0*/  F2I.FTZ.TRUNC.NTZ R0, R0 ;  /* 0x0000000000007305 */ /* 0x000e24000021f100 */
[----:B0-----:R-:W-:Y:S01]  /*80e0*/  PRMT R3, R0, 0x7610, R3 ;  /* 0x0000761000037816 */ /* 0x001fe20000000003 */
[----:B------:R-:W-:Y:S06]  /*80f0*/  BRA `(.L_x_34030) ;  /* 0x0000000400ac7947 */ /* 0x000fec0003800000 */
.L_x_34037:
        /* <DEDUP_REMOVED lines=10> */
.L_x_34044:
        /* <DEDUP_REMOVED lines=21> */
.L_x_34048:
[----:B------:R-:W-:Y:S05]  /*82f0*/  BSYNC.RECONVERGENT B1 ;  /* 0x0000000000017941 */ /* 0x000fea0003800200 */
.L_x_34047:
[----:B------:R-:W-:Y:S01]  /*8300*/  IMAD.SHL.U32 R0, R0, 0x100000, RZ ;  /* 0x0010000000007824 */ /* 0x000fe200078e00ff */
[----:B------:R-:W-:-:S04]  /*8310*/  LEA R2, R2, 0x3b800000, 0x17 ;  /* 0x3b80000002027811 */ /* 0x000fc800078eb8ff */
[----:B------:R-:W-:-:S07]  /*8320*/  LOP3.LUT R0, R2, R0, R7, 0xfe, !PT ;  /* 0x0000000002007212 */ /* 0x000fce00078efe07 */
.L_x_34046:
[----:B------:R-:W-:Y:S05]  /*8330*/  BSYNC.RECONVERGENT B0 ;  /* 0x0000000000007941 */ /* 0x000fea0003800200 */
.L_x_34045:
[----:B------:R-:W0:Y:S02]  /*8340*/  F2I.FTZ.TRUNC.NTZ R0, R0 ;  /* 0x0000000000007305 */ /* 0x000e24000021f100 */
[----:B0-----:R-:W-:Y:S01]  /*8350*/  PRMT R3, R0, 0x7610, R3 ;  /* 0x0000761000037816 */ /* 0x001fe20000000003 */
[----:B------:R-:W-:Y:S06]  /*8360*/  BRA `(.L_x_34030) ;  /* 0x0000000400107947 */ /* 0x000fec0003800000 */
.L_x_34043:
        /* <DEDUP_REMOVED lines=21> */
.L_x_34052:
[----:B------:R-:W-:Y:S05]  /*84c0*/  BSYNC.RECONVERGENT B1 ;  /* 0x0000000000017941 */ /* 0x000fea0003800200 */
.L_x_34051:
[----:B------:R-:W-:Y:S01]  /*84d0*/  IMAD.SHL.U32 R0, R0, 0x200000, RZ ;  /* 0x0020000000007824 */ /* 0x000fe200078e00ff */
[----:B------:R-:W-:-:S04]  /*84e0*/  LEA R2, R2, 0x37800000, 0x17 ;  /* 0x3780000002027811 */ /* 0x000fc800078eb8ff */
[----:B------:R-:W-:-:S07]  /*84f0*/  LOP3.LUT R0, R2, R0, R7, 0xfe, !PT ;  /* 0x0000000002007212 */ /* 0x000fce00078efe07 */
.L_x_34050:
[----:B------:R-:W-:Y:S05]  /*8500*/  BSYNC.RECONVERGENT B0 ;  /* 0x0000000000007941 */ /* 0x000fea0003800200 */
.L_x_34049:
[----:B------:R-:W0:Y:S02]  /*8510*/  F2I.FTZ.TRUNC.NTZ R0, R0 ;  /* 0x0000000000007305 */ /* 0x000e24000021f100 */
[----:B0-----:R-:W-:Y:S01]  /*8520*/  PRMT R3, R0, 0x7610, R3 ;  /* 0x0000761000037816 */ /* 0x001fe20000000003 */
[----:B------:R-:W-:Y:S06]  /*8530*/  BRA `(.L_x_34030) ;  /* 0x00000000009c7947 */ /* 0x000fec0003800000 */
.L_x_34042:
        /* <DEDUP_REMOVED lines=14> */
.L_x_34056:
[----:B------:R-:W-:Y:S05]  /*8620*/  BSYNC.RECONVERGENT B0 ;  /* 0x0000000000007941 */ /* 0x000fea0003800200 */
.L_x_34055:
[----:B------:R-:W0:Y:S02]  /*8630*/  F2I.FTZ.TRUNC.NTZ R0, R0 ;  /* 0x0000000000007305 */ /* 0x000e24000021f100 */
[----:B0-----:R-:W-:Y:S01]  /*8640*/  PRMT R3, R0, 0x7610, R3 ;  /* 0x0000761000037816 */ /* 0x001fe20000000003 */
[----:B------:R-:W-:Y:S06]  /*8650*/  BRA `(.L_x_34030) ;  /* 0x0000000000547947 */ /* 0x000fec0003800000 */
.L_x_34029:
        /* <DEDUP_REMOVED lines=16> */
.L_x_34057:
[----:B------:R-:W-:Y:S01]  /*8760*/  PRMT R3, RZ, 0x7610, R3 ;  /* 0x00007610ff037816 */ /* 0x000fe20000000003 */
[----:B------:R-:W-:Y:S06]  /*8770*/  BRA `(.L_x_34030) ;  /* 0x00000000000c7947 */ /* 0x000fec0003800000 */
.L_x_34054:
[----:B------:R3:W5:Y:S01]  /*8780*/  LDG.E.U8 R3, desc[UR36][R4.64] ;  /* 0x0000002404037981 */ /* 0x000762000c1e1100 */
[----:B------:R-:W-:Y:S05]  /*8790*/  BRA `(.L_x_34030) ;  /* 0x0000000000047947 */ /* 0x000fea0003800000 */
.L_x_34053:
[----:B------:R4:W5:Y:S02]  /*87a0*/  LDG.E.U8 R3, desc[UR36][R4.64] ;  /* 0x0000002404037981 */ /* 0x000964000c1e1100 */
.L_x_34030:
        /* <DEDUP_REMOVED lines=22> */
.L_x_34059:
[----:B------:R-:W1:Y:S01]  /*8910*/  LDCU.S8 UR4, c[0x0][0x591] ;  /* 0x0000b220ff0477ac */ /* 0x000e620008000200 */
[----:B------:R-:W-:Y:S02]  /*8920*/  PRMT R0, R3, 0x8880, RZ ;  /* 0x0000888003007816 */ /* 0x000fe400000000ff */
[----:B------:R-:W-:Y:S02]  /*8930*/  MOV R2, 0x8960 ;  /* 0x0000896000027802 */ /* 0x000fe40000000f00 */
[----:B-1----:R-:W-:-:S07]  /*8940*/  MOV R9, UR4 ;  /* 0x0000000400097c02 */ /* 0x002fce0008000f00 */
[----:B0-234-:R-:W-:Y:S05]  /*8950*/  CALL.REL.NOINC `($__internal_56_$__cuda_sm20_div_s16) ;  /* 0x0000004000787944 */ /* 0x01dfea0003c00000 */
[----:B------:R-:W-:-:S07]  /*8960*/  PRMT R5, R0, 0x7610, R5 ;  /* 0x0000761000057816 */ /* 0x000fce0000000005 */
.L_x_34060:
[----:B------:R-:W-:Y:S05]  /*8970*/  BSYNC.RECONVERGENT B0 ;  /* 0x0000000000007941 */ /* 0x000fea0003800200 */
.L_x_34058:
        /* <DEDUP_REMOVED lines=16> */
.L_x_34064:
[----:B------:R4:W-:Y:S01]  /*8a80*/  STG.E.U8 desc[UR36][R2.64], R5 ;  /* 0x0000000502007986 */ /* 0x0009e2000c101124 */
[----:B------:R-:W-:Y:S05]  /*8a90*/  BRA `(.L_x_34066) ;  /* 0x0000000c00847947 */ /* 0x000fea0003800000 */
.L_x_34063:
        /* <DEDUP_REMOVED lines=12> */
.L_x_34068:
[----:B------:R-:W-:-:S04]  /*8b60*/  LOP3.LUT R5, R5, 0xffff, RZ, 0xc0, !PT ;  /* 0x0000ffff05057812 */ /* 0x000fc800078ec0ff */
[----:B------:R-:W-:-:S05]  /*8b70*/  PRMT R5, R5, 0x8880, RZ ;  /* 0x0000888005057816 */ /* 0x000fca00000000ff */
[----:B------:R2:W-:Y:S01]  /*8b80*/  STG.E desc[UR36][R2.64], R5 ;  /* 0x0000000502007986 */ /* 0x0005e2000c101924 */
[----:B------:R-:W-:Y:S05]  /*8b90*/  BRA `(.L_x_34066) ;  /* 0x0000000c00447947 */ /* 0x000fea0003800000 */
.L_x_34067:
[----:B------:R-:W-:-:S04]  /*8ba0*/  PRMT R5, R5, 0x8880, RZ ;  /* 0x0000888005057816 */ /* 0x000fc800000000ff */
[----:B------:R-:W-:-:S05]  /*8bb0*/  PRMT R5, R5, 0x7710, RZ ;  /* 0x0000771005057816 */ /* 0x000fca00000000ff */
[----:B------:R0:W-:Y:S01]  /*8bc0*/  STG.E.U16 desc[UR36][R2.64], R5 ;  /* 0x0000000502007986 */ /* 0x0001e2000c101524 */
[----:B------:R-:W-:Y:S05]  /*8bd0*/  BRA `(.L_x_34066) ;  /* 0x0000000c00347947 */ /* 0x000fea0003800000 */
.L_x_34062:
        /* <DEDUP_REMOVED lines=9> */
.L_x_34070:
[----:B------:R-:W0:Y:S02]  /*8c70*/  I2F.S8 R0, R5 ;  /* 0x0000000500007306 */ /* 0x000e240000001400 */
[----:B0-----:R-:W-:-:S05]  /*8c80*/  F2FP.F16.F32.PACK_AB R0, RZ, R0 ;  /* 0x00000000ff00723e */ /* 0x001fca00000000ff */
[----:B------:R0:W-:Y:S01]  /*8c90*/  STG.E.U16 desc[UR36][R2.64], R0 ;  /* 0x0000000002007986 */ /* 0x0001e2000c101524 */
[----:B------:R-:W-:Y:S05]  /*8ca0*/  BRA `(.L_x_34066) ;  /* 0x0000000c00007947 */ /* 0x000fea0003800000 */
.L_x_34069:
        /* <DEDUP_REMOVED lines=10> */
.L_x_34072:
[----:B------:R-:W0:Y:S02]  /*8d50*/  I2F.S8 R5, R5 ;  /* 0x0000000500057306 */ /* 0x000e240000001400 */
[----:B0-----:R-:W-:-:S04]  /*8d60*/  F2FP.F16.F32.PACK_AB R5, RZ, R5 ;  /* 0x00000005ff05723e */ /* 0x001fc800000000ff */
[----:B------:R-:W-:-:S05]  /*8d70*/  PRMT R5, R5, 0x5410, RZ ;  /* 0x0000541005057816 */ /* 0x000fca00000000ff */
[----:B------:R0:W-:Y:S01]  /*8d80*/  STG.E desc[UR36][R2.64], R5 ;  /* 0x0000000502007986 */ /* 0x0001e2000c101924 */
[----:B------:R-:W-:Y:S05]  /*8d90*/  BRA `(.L_x_34066) ;  /* 0x0000000800c47947 */ /* 0x000fea0003800000 */
.L_x_34071:
[----:B------:R-:W-:-:S04]  /*8da0*/  PRMT R4, R5, 0x8880, RZ ;  /* 0x0000888005047816 */ /* 0x000fc800000000ff */
[----:B------:R-:W-:-:S06]  /*8db0*/  PRMT R4, R4, 0x7710, RZ ;  /* 0x0000771004047816 */ /* 0x000fcc00000000ff */
[----:B------:R-:W0:Y:S02]  /*8dc0*/  I2F.F64.S16 R4, R4 ;  /* 0x0000000400047312 */ /* 0x000e240000101c00 */
[----:B0-----:R0:W-:Y:S01]  /*8dd0*/  STG.E.64 desc[UR36][R2.64], R4 ;  /* 0x0000000402007986 */ /* 0x0011e2000c101b24 */
[----:B------:R-:W-:Y:S05]  /*8de0*/  BRA `(.L_x_34066) ;  /* 0x0000000800b07947 */ /* 0x000fea0003800000 */
.L_x_34061:
        /* <DEDUP_REMOVED lines=14> */
.L_x_34076:
        /* <DEDUP_REMOVED lines=18> */
.L_x_34079:
[----:B------:R-:W-:-:S04]  /*8ff0*/  SHF.R.U32.HI R5, RZ, 0x18, R5 ;  /* 0x00000018ff057819 */ /* 0x000fc80000011605 */
[----:B------:R-:W-:-:S07]  /*9000*/  LOP3.LUT R0, R0, 0x80, R5, 0xf8, !PT ;  /* 0x0000008000007812 */ /* 0x000fce00078ef805 */
.L_x_34078:
[----:B------:R-:W-:Y:S05]  /*9010*/  BSYNC.RECONVERGENT B0 ;  /* 0x0000000000007941 */ /* 0x000fea0003800200 */
.L_x_34077:
[----:B------:R0:W-:Y:S01]  /*9020*/  STG.E.U8 desc[UR36][R2.64], R0 ;  /* 0x0000000002007986 */ /* 0x0001e2000c101124 */
[----:B------:R-:W-:Y:S05]  /*9030*/  BRA `(.L_x_34066) ;  /* 0x00000008001c7947 */ /* 0x000fea0003800000 */
.L_x_34075:
        /* <DEDUP_REMOVED lines=18> */
.L_x_34082:
[----:B------:R-:W-:-:S04]  /*9160*/  SHF.R.U32.HI R5, RZ, 0x18, R5 ;  /* 0x00000018ff057819 */ /* 0x000fc80000011605 */
[----:B------:R-:W-:-:S07]  /*9170*/  LOP3.LUT R0, R0, 0x80, R5, 0xf8, !PT ;  /* 0x0000008000007812 */ /* 0x000fce00078ef805 */
.L_x_34081:
[----:B------:R-:W-:Y:S05]  /*9180*/  BSYNC.RECONVERGENT B0 ;  /* 0x0000000000007941 */ /* 0x000fea0003800200 */
.L_x_34080:
[----:B------:R0:W-:Y:S01]  /*9190*/  STG.E.U8 desc[UR36][R2.64], R0 ;  /* 0x0000000002007986 */ /* 0x0001e2000c101124 */
[----:B------:R-:W-:Y:S05]  /*91a0*/  BRA `(.L_x_34066) ;  /* 0x0000000400c07947 */ /* 0x000fea0003800000 */
.L_x_34074:
        /* <DEDUP_REMOVED lines=23> */
.L_x_34084:
[----:B------:R-:W-:-:S04]  /*9320*/  LOP3.LUT R5, R5, 0xffff, RZ, 0xc0, !PT ;  /* 0x0000ffff05057812 */ /* 0x000fc800078ec0ff */
[----:B------:R-:W-:-:S05]  /*9330*/  PRMT R5, R5, 0x8880, RZ ;  /* 0x0000888005057816 */ /* 0x000fca00000000ff */
[----:B------:R-:W-:-:S05]  /*9340*/  IMAD.MOV.U32 R4, RZ, RZ, R5 ;  /* 0x000000ffff047224 */ /* 0x000fca00078e0005 */
[----:B------:R-:W-:-:S05]  /*9350*/  SHF.R.S32.HI R5, RZ, 0x1f, R4 ;  /* 0x0000001fff057819 */ /* 0x000fca0000011404 */
[----:B------:R0:W-:Y:S01]  /*9360*/  STG.E.64 desc[UR36][R2.64], R4 ;  /* 0x0000000402007986 */ /* 0x0001e2000c101b24 */
[----:B------:R-:W-:Y:S05]  /*9370*/  BRA `(.L_x_34066) ;  /* 0x00000004004c7947 */ /* 0x000fea0003800000 */
.L_x_34083:
[----:B------:R-:W-:-:S04]  /*9380*/  LOP3.LUT R5, R5, 0xffff, RZ, 0xc0, !PT ;  /* 0x0000ffff05057812 */ /* 0x000fc800078ec0ff */
[----:B------:R-:W-:-:S05]  /*9390*/  PRMT R5, R5, 0x8880, RZ ;  /* 0x0000888005057816 */ /* 0x000fca00000000ff */
[----:B------:R0:W-:Y:S01]  /*93a0*/  STG.E desc[UR36][R2.64], R5 ;  /* 0x0000000502007986 */ /* 0x0001e2000c101924 */
[----:B------:R-:W-:Y:S05]  /*93b0*/  BRA `(.L_x_34066) ;  /* 0x00000004003c7947 */ /* 0x000fea0003800000 */
.L_x_34073:
        /* <DEDUP_REMOVED lines=10> */
.L_x_34086:
[----:B------:R-:W-:Y:S02]  /*9460*/  PRMT R4, R5, 0x8880, RZ ;  /* 0x0000888005047816 */ /* 0x000fe400000000ff */
[----:B------:R-:W-:Y:S02]  /*9470*/  CS2R R6, SRZ ;  /* 0x0000000000067805 */ /* 0x000fe4000001ff00 */
[----:B------:R-:W-:-:S06]  /*9480*/  PRMT R4, R4, 0x7710, RZ ;  /* 0x0000771004047816 */ /* 0x000fcc00000000ff */
[----:B------:R-:W0:Y:S02]  /*9490*/  I2F.F64.S16 R4, R4 ;  /* 0x0000000400047312 */ /* 0x000e240000101c00 */
[----:B0-----:R0:W-:Y:S01]  /*94a0*/  STG.E.128 desc[UR36][R2.64], R4 ;  /* 0x0000000402007986 */ /* 0x0011e2000c101d24 */
[----:B------:R-:W-:Y:S05]  /*94b0*/  BRA `(.L_x_34066) ;  /* 0x0000000000fc7947 */ /* 0x000fea0003800000 */
.L_x_34085:
[----:B------:R-:W-:-:S09]  /*94c0*/  UISETP.NE.AND UP0, UPT, UR4, 0xf, UPT ;  /* 0x0000000f0400788c */ /* 0x000fd2000bf05270 */
[----:B------:R-:W-:Y:S05]  /*94d0*/  BRA.U !UP0, `(.L_x_34087) ;  /* 0x0000000108e87547 */ /* 0x000fea000b800000 */
[----:B------:R-:W-:-:S09]  /*94e0*/  UISETP.NE.AND UP0, UPT, UR4, 0x17, UPT ;  /* 0x000000170400788c */ /* 0x000fd2000bf05270 */
[----:B------:R-:W-:Y:S05]  /*94f0*/  BRA.U !UP0, `(.L_x_34088) ;  /* 0x0000000108907547 */ /* 0x000fea000b800000 */
[----:B------:R-:W-:-:S09]  /*9500*/  UISETP.NE.AND UP0, UPT, UR4, 0x18, UPT ;  /* 0x000000180400788c */ /* 0x000fd2000bf05270 */
[----:B------:R-:W-:Y:S05]  /*9510*/  BRA.U !UP0, `(.L_x_34089) ;  /* 0x0000000108447547 */ /* 0x000fea000b800000 */
.L_x_34065:
        /* <DEDUP_REMOVED lines=16> */
.L_x_34090:
[----:B------:R-:W-:Y:S05]  /*9620*/  BRA `(.L_x_34066) ;  /* 0x0000000000a07947 */ /* 0x000fea0003800000 */
.L_x_34089:
        /* <DEDUP_REMOVED lines=13> */
.L_x_34092:
[----:B------:R-:W-:Y:S05]  /*9700*/  BSYNC.RECONVERGENT B0 ;  /* 0x0000000000007941 */ /* 0x000fea0003800200 */
.L_x_34091:
[----:B------:R-:W-:-:S05]  /*9710*/  LOP3.LUT R7, R0, 0x80, R7, 0xf8, !PT ;  /* 0x0000008000077812 */ /* 0x000fca00078ef807 */
[----:B------:R0:W-:Y:S01]  /*9720*/  STG.E.U8 desc[UR36][R2.64], R7 ;  /* 0x0000000702007986 */ /* 0x0001e2000c101124 */
[----:B------:R-:W-:Y:S05]  /*9730*/  BRA `(.L_x_34066) ;  /* 0x00000000005c7947 */ /* 0x000fea0003800000 */
.L_x_34088:
        /* <DEDUP_REMOVED lines=12> */
.L_x_34094:
[----:B------:R-:W-:Y:S01]  /*9800*/  IMAD.MOV.U32 R0, RZ, RZ, 0x7f ;  /* 0x0000007fff007424 */ /* 0x000fe200078e00ff */
[----:B------:R-:W-:-:S04]  /*9810*/  ISETP.GT.U32.AND P0, PT, R4, 0x7f800000, PT ;  /* 0x7f8000000400780c */ /* 0x000fc80003f04070 */
[----:B------:R-:W-:-:S09]  /*9820*/  SEL R0, R0, 0x7c, P0 ;  /* 0x0000007c00007807 */ /* 0x000fd20000000000 */
.L_x_34095:
[----:B------:R-:W-:Y:S05]  /*9830*/  BSYNC.RECONVERGENT B0 ;  /* 0x0000000000007941 */ /* 0x000fea0003800200 */
.L_x_34093:
[----:B------:R-:W-:-:S04]  /*9840*/  SHF.R.U32.HI R5, RZ, 0x18, R5 ;  /* 0x00000018ff057819 */ /* 0x000fc80000011605 */
[----:B------:R-:W-:-:S05]  /*9850*/  LOP3.LUT R5, R0, 0x80, R5, 0xf8, !PT ;  /* 0x0000008000057812 */ /* 0x000fca00078ef805 */
[----:B------:R0:W-:Y:S01]  /*9860*/  STG.E.U8 desc[UR36][R2.64], R5 ;  /* 0x0000000502007986 */ /* 0x0001e2000c101124 */
[----:B------:R-:W-:Y:S05]  /*9870*/  BRA `(.L_x_34066) ;  /* 0x00000000000c7947 */ /* 0x000fea0003800000 */
.L_x_34087:
[----:B------:R-:W0:Y:S02]  /*9880*/  I2F.S8 R0, R5 ;  /* 0x0000000500007306 */ /* 0x000e240000001400 */
[----:B0-----:R-:W-:-:S05]  /*9890*/  F2FP.BF16.F32.PACK_AB R0, RZ, R0 ;  /* 0x00000000ff00723e */ /* 0x001fca00000010ff */
[----:B------:R0:W-:Y:S02]  /*98a0*/  STG.E.U16 desc[UR36][R2.64], R0 ;  /* 0x0000000002007986 */ /* 0x0001e4000c101524 */
.L_x_34066:
[----:B------:R-:W-:-:S07]  /*98b0*/  VIADD R17, R17, 0x80 ;  /* 0x0000008011117836 */ /* 0x000fce0000000000 */
.L_x_34023:
[----:B------:R-:W-:Y:S05]  /*98c0*/  BSYNC.RECONVERGENT B6 ;  /* 0x0000000000067941 */ /* 0x000fea0003800200 */
.L_x_34022:
        /* <DEDUP_REMOVED lines=306> */
.L_x_34096:
[----:B------:R-:W0:Y:S01]  /*abf0*/  LDCU.128 UR8, c[0x0][0x580] ;  /* 0x0000b000ff0877ac */ /* 0x000e220008000c00 */
[----:B------:R-:W-:-:S04]  /*ac00*/  UPRMT UR4, UR41, 0x9910, URZ ;  /* 0x0000991029047896 */ /* 0x000fc800080000ff */
[----:B------:R-:W-:Y:S01]  /*ac10*/  UISETP.GT.AND UP0, UPT, UR4, 0x9, UPT ;  /* 0x000000090400788c */ /* 0x000fe2000bf04270 */
[----:B0-----:R-:W-:Y:S02]  /*ac20*/  IADD3 R16, P0, PT, R16, UR8, RZ ;  /* 0x0000000810107c10 */ /* 0x001fe4000ff1e0ff */
[----:B-1--4-:R-:W-:-:S03]  /*ac30*/  IADD3 R4, P1, PT, R0, UR10, RZ ;  /* 0x0000000a00047c10 */ /* 0x012fc6000ff3e0ff */
[----:B------:R-:W-:Y:S02]  /*ac40*/  IMAD.X R17, RZ, RZ, UR9, P0 ;  /* 0x00000009ff117e24 */ /* 0x000fe400080e06ff */
[----:B--23--:R-:W-:Y:S01]  /*ac50*/  IMAD.X R5, RZ, RZ, UR11, P1 ;  /* 0x0000000bff057e24 */ /* 0x00cfe200088e06ff */
        /* <DEDUP_REMOVED lines=11> */
.L_x_34100:
[----:B------:R0:W5:Y:S01]  /*ad10*/  LDG.E.U8 R3, desc[UR36][R4.64] ;  /* 0x0000002404037981 */ /* 0x000162000c1e1100 */
[----:B------:R-:W-:Y:S05]  /*ad20*/  BRA `(.L_x_34102) ;  /* 0x0000000c004c7947 */ /* 0x000fea0003800000 */
.L_x_34099:
        /* <DEDUP_REMOVED lines=8> */
.L_x_34104:
[----:B------:R0:W5:Y:S01]  /*adb0*/  LDG.E.U8 R3, desc[UR36][R4.64] ;  /* 0x0000002404037981 */ /* 0x000162000c1e1100 */
[----:B------:R-:W-:Y:S05]  /*adc0*/  BRA `(.L_x_34102) ;  /* 0x0000000c00247947 */ /* 0x000fea0003800000 */
.L_x_34103:
[----:B------:R0:W5:Y:S01]  /*add0*/  LDG.E.U16 R3, desc[UR36][R4.64] ;  /* 0x0000002404037981 */ /* 0x000162000c1e1500 */
[----:B------:R-:W-:Y:S05]  /*ade0*/  BRA `(.L_x_34102) ;  /* 0x0000000c001c7947 */ /* 0x000fea0003800000 */
.L_x_34098:
        /* <DEDUP_REMOVED lines=9> */
.L_x_34106:
[----:B------:R-:W2:Y:S02]  /*ae80*/  LDG.E.U16 R0, desc[UR36][R4.64] ;  /* 0x0000002404007981 */ /* 0x000ea4000c1e1500 */
[----:B--2---:R-:W-:-:S06]  /*ae90*/  HADD2.F32 R0, -RZ, R0.H0_H0 ;  /* 0x20000000ff007230 */ /* 0x004fcc0000004100 */
[----:B------:R-:W0:Y:S02]  /*aea0*/  F2I.FTZ.TRUNC.NTZ R0, R0 ;  /* 0x0000000000007305 */ /* 0x000e24000021f100 */
[----:B0-----:R-:W-:Y:S01]  /*aeb0*/  PRMT R3, R0, 0x7610, R3 ;  /* 0x0000761000037816 */ /* 0x001fe20000000003 */
[----:B------:R-:W-:Y:S06]  /*aec0*/  BRA `(.L_x_34102) ;  /* 0x0000000800e47947 */ /* 0x000fec0003800000 */
.L_x_34105:
        /* <DEDUP_REMOVED lines=9> */
.L_x_34108:
[----:B------:R-:W2:Y:S02]  /*af60*/  LDG.E.U16 R4, desc[UR36][R4.64] ;  /* 0x0000002404047981 */ /* 0x000ea4000c1e1500 */
[----:B--2---:R-:W-:-:S06]  /*af70*/  HADD2.F32 R0, -RZ, R4.H0_H0 ;  /* 0x20000004ff007230 */ /* 0x004fcc0000004100 */
[----:B------:R-:W0:Y:S02]  /*af80*/  F2I.FTZ.TRUNC.NTZ R0, R0 ;  /* 0x0000000000007305 */ /* 0x000e24000021f100 */
[----:B0-----:R-:W-:Y:S01]  /*af90*/  PRMT R3, R0, 0x7610, R3 ;  /* 0x0000761000037816 */ /* 0x001fe20000000003 */
[----:B------:R-:W-:Y:S06]  /*afa0*/  BRA `(.L_x_34102) ;  /* 0x0000000800ac7947 */ /* 0x000fec0003800000 */
.L_x_34107:
[----:B------:R-:W2:Y:S02]  /*afb0*/  LDG.E.64 R4, desc[UR36][R4.64] ;  /* 0x0000002404047981 */ /* 0x000ea4000c1e1b00 */
[----:B--2---:R0:W1:Y:S01]  /*afc0*/  F2I.F64.TRUNC R3, R4 ;  /* 0x0000000400037311 */ /* 0x004062000030d100 */
[----:B------:R-:W-:Y:S05]  /*afd0*/  BRA `(.L_x_34102) ;  /* 0x0000000800a07947 */ /* 0x000fea0003800000 */
.L_x_34097:
        /* <DEDUP_REMOVED lines=12> */
.L_x_34111:
[----:B------:R-:W2:Y:S02]  /*b0a0*/  LDG.E.64 R4, desc[UR36][R4.64] ;  /* 0x0000002404047981 */ /* 0x000ea4000c1e1b00 */
[----:B--2---:R3:W4:Y:S01]  /*b0b0*/  F2I.F64.TRUNC R3, R4 ;  /* 0x0000000400037311 */ /* 0x004722000030d100 */
[----:B------:R-:W-:Y:S05]  /*b0c0*/  BRA `(.L_x_34102) ;  /* 0x0000000800647947 */ /* 0x000fea0003800000 */
.L_x_34110:
        /* <DEDUP_REMOVED lines=27> */
.L_x_34113:
        /* <DEDUP_REMOVED lines=14> */
.L_x_34112:
[----:B------:R-:W2:Y:S02]  /*b360*/  LDG.E.U16 R0, desc[UR36][R4.64] ;  /* 0x0000002404007981 */ /* 0x000ea4000c1e1500 */
[----:B--2---:R-:W-:-:S06]  /*b370*/  IMAD.U32 R0, R0, 0x10000, RZ ;  /* 0x0001000000007824 */ /* 0x004fcc00078e00ff */
[----:B------:R-:W0:Y:S02]  /*b380*/  F2I.FTZ.TRUNC.NTZ R0, R0 ;  /* 0x0000000000007305 */ /* 0x000e24000021f100 */
[----:B0-----:R-:W-:Y:S01]  /*b390*/  PRMT R3, R0, 0x7610, R3 ;  /* 0x0000761000037816 */ /* 0x001fe20000000003 */
[----:B------:R-:W-:Y:S06]  /*b3a0*/  BRA `(.L_x_34102) ;  /* 0x0000000400ac7947 */ /* 0x000fec0003800000 */
.L_x_34109:
        /* <DEDUP_REMOVED lines=10> */
.L_x_34116:
        /* <DEDUP_REMOVED lines=21> */
.L_x_34120:
[----:B------:R-:W-:Y:S05]  /*b5a0*/  BSYNC.RECONVERGENT B1 ;  /* 0x0000000000017941 */ /* 0x000fea0003800200 */
.L_x_34119:
[----:B------:R-:W-:Y:S01]  /*b5b0*/  IMAD.SHL.U32 R0, R0, 0x100000, RZ ;  /* 0x0010000000007824 */ /* 0x000fe200078e00ff */
[----:B------:R-:W-:-:S04]  /*b5c0*/  LEA R2, R2, 0x3b800000, 0x17 ;  /* 0x3b80000002027811 */ /* 0x000fc800078eb8ff */
[----:B------:R-:W-:-:S07]  /*b5d0*/  LOP3.LUT R0, R2, R0, R7, 0xfe, !PT ;  /* 0x0000000002007212 */ /* 0x000fce00078efe07 */
.L_x_34118:
[----:B------:R-:W-:Y:S05]  /*b5e0*/  BSYNC.RECONVERGENT B0 ;  /* 0x0000000000007941 */ /* 0x000fea0003800200 */
.L_x_34117:
[----:B------:R-:W0:Y:S02]  /*b5f0*/  F2I.FTZ.TRUNC.NTZ R0, R0 ;  /* 0x0000000000007305 */ /* 0x000e24000021f100 */
[----:B0-----:R-:W-:Y:S01]  /*b600*/  PRMT R3, R0, 0x7610, R3 ;  /* 0x0000761000037816 */ /* 0x001fe20000000003 */
[----:B------:R-:W-:Y:S06]  /*b610*/  BRA `(.L_x_34102) ;  /* 0x0000000400107947 */ /* 0x000fec0003800000 */
.L_x_34115:
        /* <DEDUP_REMOVED lines=21> */
.L_x_34124:
[----:B------:R-:W-:Y:S05]  /*b770*/  BSYNC.RECONVERGENT B1 ;  /* 0x0000000000017941 */ /* 0x000fea0003800200 */
.L_x_34123:
[----:B------:R-:W-:Y:S01]  /*b780*/  IMAD.SHL.U32 R0, R0, 0x200000, RZ ;  /* 0x0020000000007824 */ /* 0x000fe200078e00ff */
[----:B------:R-:W-:-:S04]  /*b790*/  LEA R2, R2, 0x37800000, 0x17 ;  /* 0x3780000002027811 */ /* 0x000fc800078eb8ff */
[----:B------:R-:W-:-:S07]  /*b7a0*/  LOP3.LUT R0, R2, R0, R7, 0xfe, !PT ;  /* 0x0000000002007212 */ /* 0x000fce00078efe07 */
.L_x_34122:
[----:B------:R-:W-:Y:S05]  /*b7b0*/  BSYNC.RECONVERGENT B0 ;  /* 0x0000000000007941 */ /* 0x000fea0003800200 */
.L_x_34121:
[----:B------:R-:W0:Y:S02]  /*b7c0*/  F2I.FTZ.TRUNC.NTZ R0, R0 ;  /* 0x0000000000007305 */ /* 0x000e24000021f100 */
[----:B0-----:R-:W-:Y:S01]  /*b7d0*/  PRMT R3, R0, 0x7610, R3 ;  /* 0x0000761000037816 */ /* 0x001fe20000000003 */
[----:B------:R-:W-:Y:S06]  /*b7e0*/  BRA `(.L_x_34102) ;  /* 0x00000000009c7947 */ /* 0x000fec0003800000 */
.L_x_34114:
        /* <DEDUP_REMOVED lines=14> */
.L_x_34128:
[----:B------:R-:W-:Y:S05]  /*b8d0*/  BSYNC.RECONVERGENT B0 ;  /* 0x0000000000007941 */ /* 0x000fea0003800200 */
.L_x_34127:
[----:B------:R-:W0:Y:S02]  /*b8e0*/  F2I.FTZ.TRUNC.NTZ R0, R0 ;  /* 0x0000000000007305 */ /* 0x000e24000021f100 */
[----:B0-----:R-:W-:Y:S01]  /*b8f0*/  PRMT R3, R0, 0x7610, R3 ;  /* 0x0000761000037816 */ /* 0x001fe20000000003 */
[----:B------:R-:W-:Y:S06]  /*b900*/  BRA `(.L_x_34102) ;  /* 0x0000000000547947 */ /* 0x000fec0003800000 */
.L_x_34101:
        /* <DEDUP_REMOVED lines=16> */
.L_x_34129:
[----:B------:R-:W-:Y:S01]  /*ba10*/  PRMT R3, RZ, 0x7610, R3 ;  /* 0x00007610ff037816 */ /* 0x000fe20000000003 */
[----:B------:R-:W-:Y:S06]  /*ba20*/  BRA `(.L_x_34102) ;  /* 0x00000000000c7947 */ /* 0x000fec0003800000 */
.L_x_34126:
[----:B------:R2:W5:Y:S01]  /*ba30*/  LDG.E.U8 R3, desc[UR36][R4.64] ;  /* 0x0000002404037981 */ /* 0x000562000c1e1100 */
[----:B------:R-:W-:Y:S05]  /*ba40*/  BRA `(.L_x_34102) ;  /* 0x0000000000047947 */ /* 0x000fea0003800000 */
.L_x_34125:
[----:B------:R1:W5:Y:S02]  /*ba50*/  LDG.E.U8 R3, desc[UR36][R4.64] ;  /* 0x0000002404037981 */ /* 0x000364000c1e1100 */
.L_x_34102:
        /* <DEDUP_REMOVED lines=19> */
[----:B------:R-:W-:-:S04]  /*bb90*/  @!P0 IADD3 R2, PT, PT, R0, RZ, RZ ;  /* 0x000000ff00028210 */ /* 0x000fc80007ffe0ff */
[----:B------:R-:W-:Y:S01]  /*bba0*/  PRMT R3, R2, 0x7610, R3 ;  /* 0x0000761002037816 */ /* 0x000fe20000000003 */
[----:B------:R-:W-:Y:S06]  /*bbb0*/  BRA `(.L_x_34132) ;  /* 0x0000000000187947 */ /* 0x000fec0003800000 */
.L_x_34131:
[----:B------:R-:W1:Y:S01]  /*bbc0*/  LDCU.S8 UR4, c[0x0][0x591] ;  /* 0x0000b220ff0477ac */ /* 0x000e620008000200 */
[----:B------:R-:W-:Y:S02]  /*bbd0*/  PRMT R0, R3, 0x8880, RZ ;  /* 0x0000888003007816 */ /* 0x000fe400000000ff */
[----:B------:R-:W-:Y:S01]  /*bbe0*/  MOV R2, 0xbc10 ;  /* 0x0000bc1000027802 */ /* 0x000fe20000000f00 */
[----:B-1----:R-:W-:-:S07]  /*bbf0*/  IMAD.U32 R9, RZ, RZ, UR4 ;  /* 0x00000004ff097e24 */ /* 0x002fce000f8e00ff */
[----:B0-23--:R-:W-:Y:S05]  /*bc00*/  CALL.REL.NOINC `($__internal_56_$__cuda_sm20_div_s16) ;  /* 0x0000000c00cc7944 */ /* 0x00dfea0003c00000 */
[----:B------:R-:W-:-:S07]  /*bc10*/  PRMT R3, R0, 0x7610, R3 ;  /* 0x0000761000037816 */ /* 0x000fce0000000003 */
.L_x_34132:
[----:B------:R-:W-:Y:S05]  /*bc20*/  BSYNC.RECONVERGENT B0 ;  /* 0x0000000000007941 */ /* 0x000fea0003800200 */
.L_x_34130:
        /* <DEDUP_REMOVED lines=13> */
.L_x_34136:
[----:B------:R-:W-:Y:S01]  /*bd00*/  STG.E.U8 desc[UR36][R16.64], R3 ;  /* 0x0000000310007986 */ /* 0x000fe2000c101124 */
[----:B------:R-:W-:Y:S05]  /*bd10*/  EXIT ;  /* 0x000000000000794d */ /* 0x000fea0003800000 */
.L_x_34135:
        /* <DEDUP_REMOVED lines=12> */
.L_x_34139:
[----:B------:R-:W-:-:S04]  /*bde0*/  LOP3.LUT R3, R3, 0xffff, RZ, 0xc0, !PT ;  /* 0x0000ffff03037812 */ /* 0x000fc800078ec0ff */
[----:B------:R-:W-:-:S05]  /*bdf0*/  PRMT R3, R3, 0x8880, RZ ;  /* 0x0000888003037816 */ /* 0x000fca00000000ff */
[----:B------:R-:W-:Y:S01]  /*be00*/  STG.E desc[UR36][R16.64], R3 ;  /* 0x0000000310007986 */ /* 0x000fe2000c101924 */
[----:B------:R-:W-:Y:S05]  /*be10*/  EXIT ;  /* 0x000000000000794d */ /* 0x000fea0003800000 */
.L_x_34138:
[----:B------:R-:W-:-:S04]  /*be20*/  PRMT R3, R3, 0x8880, RZ ;  /* 0x0000888003037816 */ /* 0x000fc800000000ff */
[----:B------:R-:W-:-:S05]  /*be30*/  PRMT R3, R3, 0x7710, RZ ;  /* 0x0000771003037816 */ /* 0x000fca00000000ff */
[----:B------:R-:W-:Y:S01]  /*be40*/  STG.E.U16 desc[UR36][R16.64], R3 ;  /* 0x0000000310007986 */ /* 0x000fe2000c101524 */
[----:B------:R-:W-:Y:S05]  /*be50*/  EXIT ;  /* 0x000000000000794d */ /* 0x000fea0003800000 */
.L_x_34134:
        /* <DEDUP_REMOVED lines=9> */
.L_x_34141:
[----:B------:R-:W0:Y:S02]  /*bef0*/  I2F.S8 R0, R3 ;  /* 0x0000000300007306 */ /* 0x000e240000001400 */
[----:B0-----:R-:W-:-:S05]  /*bf00*/  F2FP.F16.F32.PACK_AB R0, RZ, R0 ;  /* 0x00000000ff00723e */ /* 0x001fca00000000ff */
[----:B------:R-:W-:Y:S01]  /*bf10*/  STG.E.U16 desc[UR36][R16.64], R0 ;  /* 0x0000000010007986 */ /* 0x000fe2000c101524 */
[----:B------:R-:W-:Y:S05]  /*bf20*/  EXIT ;  /* 0x000000000000794d */ /* 0x000fea0003800000 */
.L_x_34140:
        /* <DEDUP_REMOVED lines=10> */
.L_x_34143:
[----:B------:R-:W0:Y:S02]  /*bfd0*/  I2F.S8 R3, R3 ;  /* 0x0000000300037306 */ /* 0x000e240000001400 */
[----:B0-----:R-:W-:-:S04]  /*bfe0*/  F2FP.F16.F32.PACK_AB R3, RZ, R3 ;  /* 0x00000003ff03723e */ /* 0x001fc800000000ff */
[----:B------:R-:W-:-:S05]  /*bff0*/  PRMT R3, R3, 0x5410, RZ ;  /* 0x0000541003037816 */ /* 0x000fca00000000ff */
[----:B------:R-:W-:Y:S01]  /*c000*/  STG.E desc[UR36][R16.64], R3 ;  /* 0x0000000310007986 */ /* 0x000fe2000c101924 */
[----:B------:R-:W-:Y:S05]  /*c010*/  EXIT ;  /* 0x000000000000794d */ /* 0x000fea0003800000 */
.L_x_34142:
[----:B------:R-:W-:-:S04]  /*c020*/  PRMT R2, R3, 0x8880, RZ ;  /* 0x0000888003027816 */ /* 0x000fc800000000ff */
[----:B------:R-:W-:-:S06]  /*c030*/  PRMT R2, R2, 0x7710, RZ ;  /* 0x0000771002027816 */ /* 0x000fcc00000000ff */
[----:B------:R-:W0:Y:S02]  /*c040*/  I2F.F64.S16 R2, R2 ;  /* 0x0000000200027312 */ /* 0x000e240000101c00 */
[----:B0-----:R-:W-:Y:S01]  /*c050*/  STG.E.64 desc[UR36][R16.64], R2 ;  /* 0x0000000210007986 */ /* 0x001fe2000c101b24 */
[----:B------:R-:W-:Y:S05]  /*c060*/  EXIT ;  /* 0x000000000000794d */ /* 0x000fea0003800000 */
.L_x_34133:
        /* <DEDUP_REMOVED lines=14> */
.L_x_34147:
        /* <DEDUP_REMOVED lines=17> */
.L_x_34150:
[----:B------:R-:W-:-:S04]  /*c260*/  SHF.R.U32.HI R3, RZ, 0x18, R3 ;  /* 0x00000018ff037819 */ /* 0x000fc80000011603 */
[----:B------:R-:W-:-:S04]  /*c270*/  LOP3.LUT R0, R0, 0x80, R3, 0xf8, !PT ;  /* 0x0000008000007812 */ /* 0x000fc800078ef803 */
[----:B------:R-:W-:-:S07]  /*c280*/  PRMT R8, R0, 0x7610, R8 ;  /* 0x0000761000087816 */ /* 0x000fce0000000008 */
.L_x_34149:
[----:B------:R-:W-:Y:S05]  /*c290*/  BSYNC.RECONVERGENT B0 ;  /* 0x0000000000007941 */ /* 0x000fea0003800200 */
.L_x_34148:
[----:B------:R-:W-:Y:S01]  /*c2a0*/  STG.E.U8 desc[UR36][R16.64], R8 ;  /* 0x0000000810007986 */ /* 0x000fe2000c101124 */
[----:B------:R-:W-:Y:S05]  /*c2b0*/  EXIT ;  /* 0x000000000000794d */ /* 0x000fea0003800000 */
.L_x_34146:
        /* <DEDUP_REMOVED lines=17> */
.L_x_34153:
[----:B------:R-:W-:-:S04]  /*c3d0*/  SHF.R.U32.HI R3, RZ, 0x18, R3 ;  /* 0x00000018ff037819 */ /* 0x000fc80000011603 */
[----:B------:R-:W-:-:S04]  /*c3e0*/  LOP3.LUT R0, R0, 0x80, R3, 0xf8, !PT ;  /* 0x0000008000007812 */ /* 0x000fc800078ef803 */
[----:B------:R-:W-:-:S07]  /*c3f0*/  PRMT R8, R0, 0x7610, R8 ;  /* 0x0000761000087816 */ /* 0x000fce0000000008 */
.L_x_34152:
[----:B------:R-:W-:Y:S05]  /*c400*/  BSYNC.RECONVERGENT B0 ;  /* 0x0000000000007941 */ /* 0x000fea0003800200 */
.L_x_34151:
[----:B------:R-:W-:Y:S01]  /*c410*/  STG.E.U8 desc[UR36][R16.64], R8 ;  /* 0x0000000810007986 */ /* 0x000fe2000c101124 */
[----:B------:R-:W-:Y:S05]  /*c420*/  EXIT ;  /* 0x000000000000794d */ /* 0x000fea0003800000 */
.L_x_34145:
        /* <DEDUP_REMOVED lines=23> */
.L_x_34155:
[----:B------:R-:W-:-:S04]  /*c5a0*/  LOP3.LUT R3, R3, 0xffff, RZ, 0xc0, !PT ;  /* 0x0000ffff03037812 */ /* 0x000fc800078ec0ff */
[----:B------:R-:W-:-:S04]  /*c5b0*/  PRMT R3, R3, 0x8880, RZ ;  /* 0x0000888003037816 */ /* 0x000fc800000000ff */
[----:B------:R-:W-:-:S04]  /*c5c0*/  MOV R2, R3 ;  /* 0x0000000300027202 */ /* 0x000fc80000000f00 */
[----:B------:R-:W-:-:S05]  /*c5d0*/  SHF.R.S32.HI R3, RZ, 0x1f, R2 ;  /* 0x0000001fff037819 */ /* 0x000fca0000011402 */
[----:B------:R-:W-:Y:S01]  /*c5e0*/  STG.E.64 desc[UR36][R16.64], R2 ;  /* 0x0000000210007986 */ /* 0x000fe2000c101b24 */
[----:B------:R-:W-:Y:S05]  /*c5f0*/  EXIT ;  /* 0x000000000000794d */ /* 0x000fea0003800000 */
.L_x_34154:
[----:B------:R-:W-:-:S04]  /*c600*/  LOP3.LUT R3, R3, 0xffff, RZ, 0xc0, !PT ;  /* 0x0000ffff03037812 */ /* 0x000fc800078ec0ff */
[----:B------:R-:W-:-:S05]  /*c610*/  PRMT R3, R3, 0x8880, RZ ;  /* 0x0000888003037816 */ /* 0x000fca00000000ff */
[----:B------:R-:W-:Y:S01]  /*c620*/  STG.E desc[UR36][R16.64], R3 ;  /* 0x0000000310007986 */ /* 0x000fe2000c101924 */
[----:B------:R-:W-:Y:S05]  /*c630*/  EXIT ;  /* 0x000000000000794d */ /* 0x000fea0003800000 */
.L_x_34144:
        /* <DEDUP_REMOVED lines=10> */
.L_x_34157:
[----:B------:R-:W-:Y:S02]  /*c6e0*/  PRMT R4, R3, 0x8880, RZ ;  /* 0x0000888003047816 */ /* 0x000fe400000000ff */
[----:B------:R-:W-:Y:S02]  /*c6f0*/  CS2R R6, SRZ ;  /* 0x0000000000067805 */ /* 0x000fe4000001ff00 */
[----:B------:R-:W-:-:S06]  /*c700*/  PRMT R4, R4, 0x7710, RZ ;  /* 0x0000771004047816 */ /* 0x000fcc00000000ff */
[----:B------:R-:W0:Y:S02]  /*c710*/  I2F.F64.S16 R4, R4 ;  /* 0x0000000400047312 */ /* 0x000e240000101c00 */
[----:B0-----:R-:W-:Y:S01]  /*c720*/  STG.E.128 desc[UR36][R16.64], R4 ;  /* 0x0000000410007986 */ /* 0x001fe2000c101d24 */
[----:B------:R-:W-:Y:S05]  /*c730*/  EXIT ;  /* 0x000000000000794d */ /* 0x000fea0003800000 */
.L_x_34156:
[----:B------:R-:W-:-:S09]  /*c740*/  UISETP.NE.AND UP0, UPT, UR4, 0xf, UPT ;  /* 0x0000000f0400788c */ /* 0x000fd2000bf05270 */
[----:B------:R-:W-:Y:S05]  /*c750*/  BRA.U !UP0, `(.L_x_34158) ;  /* 0x0000000108e87547 */ /* 0x000fea000b800000 */
[----:B------:R-:W-:-:S09]  /*c760*/  UISETP.NE.AND UP0, UPT, UR4, 0x17, UPT ;  /* 0x000000170400788c */ /* 0x000fd2000bf05270 */
[----:B------:R-:W-:Y:S05]  /*c770*/  BRA.U !UP0, `(.L_x_34159) ;  /* 0x0000000108907547 */ /* 0x000fea000b800000 */
[----:B------:R-:W-:-:S09]  /*c780*/  UISETP.NE.AND UP0, UPT, UR4, 0x18, UPT ;  /* 0x000000180400788c */ /* 0x000fd2000bf05270 */
[----:B------:R-:W-:Y:S05]  /*c790*/  BRA.U !UP0, `(.L_x_34160) ;  /* 0x0000000108447547 */ /* 0x000fea000b800000 */
.L_x_34137:
        /* <DEDUP_REMOVED lines=16> */
.L_x_34161:
[----:B------:R-:W-:Y:S05]  /*c8a0*/  EXIT ;  /* 0x000000000000794d */ /* 0x000fea0003800000 */
.L_x_34160:
        /* <DEDUP_REMOVED lines=13> */
.L_x_34163:
[----:B------:R-:W-:Y:S05]  /*c980*/  BSYNC.RECONVERGENT B0 ;  /* 0x0000000000007941 */ /* 0x000fea0003800200 */
.L_x_34162:
[----:B------:R-:W-:-:S05]  /*c990*/  LOP3.LUT R5, R0, 0x80, R5, 0xf8, !PT ;  /* 0x0000008000057812 */ /* 0x000fca00078ef805 */
[----:B------:R-:W-:Y:S01]  /*c9a0*/  STG.E.U8 desc[UR36][R16.64], R5 ;  /* 0x0000000510007986 */ /* 0x000fe2000c101124 */
[----:B------:R-:W-:Y:S05]  /*c9b0*/  EXIT ;  /* 0x000000000000794d */ /* 0x000fea0003800000 */
.L_x_34159:
        /* <DEDUP_REMOVED lines=12> */
.L_x_34165:
[----:B------:R-:W-:Y:S01]  /*ca80*/  IMAD.MOV.U32 R0, RZ, RZ, 0x7f ;  /* 0x0000007fff007424 */ /* 0x000fe200078e00ff */
[----:B------:R-:W-:-:S04]  /*ca90*/  ISETP.GT.U32.AND P0, PT, R2, 0x7f800000, PT ;  /* 0x7f8000000200780c */ /* 0x000fc80003f04070 */
[----:B------:R-:W-:-:S09]  /*caa0*/  SEL R0, R0, 0x7c, P0 ;  /* 0x0000007c00007807 */ /* 0x000fd20000000000 */
.L_x_34166:
[----:B------:R-:W-:Y:S05]  /*cab0*/  BSYNC.RECONVERGENT B0 ;  /* 0x0000000000007941 */ /* 0x000fea0003800200 */
.L_x_34164:
[----:B------:R-:W-:-:S04]  /*cac0*/  SHF.R.U32.HI R3, RZ, 0x18, R3 ;  /* 0x00000018ff037819 */ /* 0x000fc80000011603 */
[----:B------:R-:W-:-:S05]  /*cad0*/  LOP3.LUT R3, R0, 0x80, R3, 0xf8, !PT ;  /* 0x0000008000037812 */ /* 0x000fca00078ef803 */
[----:B------:R-:W-:Y:S01]  /*cae0*/  STG.E.U8 desc[UR36][R16.64], R3 ;  /* 0x0000000310007986 */ /* 0x000fe2000c101124 */
[----:B------:R-:W-:Y:S05]  /*caf0*/  EXIT ;  /* 0x000000000000794d */ /* 0x000fea0003800000 */
.L_x_34158:
[----:B------:R-:W0:Y:S02]  /*cb00*/  I2F.S8 R0, R3 ;  /* 0x0000000300007306 */ /* 0x000e240000001400 */
[----:B0-----:R-:W-:-:S05]  /*cb10*/  F2FP.BF16.F32.PACK_AB R0, RZ, R0 ;  /* 0x00000000ff00723e */ /* 0x001fca00000010ff */
[----:B------:R-:W-:Y:S01]  /*cb20*/  STG.E.U16 desc[UR36][R16.64], R0 ;  /* 0x0000000010007986 */ /* 0x000fe2000c101524 */
[----:B------:R-:W-:Y:S05]  /*cb30*/  EXIT ;  /* 0x000000000000794d */ /* 0x000fea0003800000 */
        .weak           $__internal_56_$__cuda_sm20_div_s16
        .type           $__internal_56_$__cuda_sm20_div_s16,@function
        .size           $__internal_56_$__cuda_sm20_div_s16,(.L_x_37005 - $__internal_56_$__cuda_sm20_div_s16)
$__internal_56_$__cuda_sm20_div_s16:
        /* <DEDUP_REMOVED lines=24> */
[----:B------:R-:W-:Y:S05]  /*ccc0*/  RET.REL.NODEC R4 `(_ZN2at6native18elementwise_kernelILi128ELi4EZNS0_15gpu_kernel_implINS0_13AUnaryFunctorIaaaZZZNS0_15binary_internal21div_floor_kernel_cudaERNS_18TensorIteratorBaseEENKUlvE_clEvENKUlvE0_clEvEUlaaE_EEEEvS6_RKT_EUliE_EEviT1_) ;  /* 0xffffff3004cc7950 */ /* 0x000fea0003c3ffff */
.L_x_34167:
        /* <DEDUP_REMOVED lines=11> */
.L_x_37005:


//--------------------- .text._ZN2at6native27unrolled_elementwise_kernelINS0_13AUnaryFunctorIaaaZZZNS0_15binary_internal21div_floor_kernel_cudaERNS_18TensorIteratorBaseEENKUlvE_clEvENKUlvE0_clEvEUlaaE_EESt5arrayIPcLm2EELi4E23TrivialOffsetCalculatorILi1EjESE_NS0_6memory12LoadWithCastILi1EEENSF_13StoreWithCastILi1EEEEEviT_T0_T2_T3_T4_T5_ --------------------------
	.section	.text._ZN2at6native27unrolled_elementwise_kernelINS0_13AUnaryFunctorIaaaZZZNS0_15binary_internal21div_floor_kernel_cudaERNS_18TensorIteratorBaseEENKUlvE_clEvENKUlvE0_clEvEUlaaE_EESt5arrayIPcLm2EELi4E23TrivialOffsetCalculatorILi1EjESE_NS0_6memory12LoadWithCastILi1EEENSF_13StoreWithCastILi1EEEEEviT_T0_T2_T3_T4_T5_,"ax",@progbits
	.align	128
        .global         _ZN2at6native27unrolled_elementwise_kernelINS0_13AUnaryFunctorIaaaZZZNS0_15binary_internal21div_floor_kernel_cudaERNS_18TensorIteratorBaseEENKUlvE_clEvENKUlvE0_clEvEUlaaE_EESt5arrayIPcLm2EELi4E23TrivialOffsetCalculatorILi1EjESE_NS0_6memory12LoadWithCastILi1EEENSF_13StoreWithCastILi1EEEEEviT_T0_T2_T3_T4_T5_
        .type           _ZN2at6native27unrolled_elementwise_kernelINS0_13AUnaryFunctorIaaaZZZNS0_15binary_internal21div_floor_kernel_cudaERNS_18TensorIteratorBaseEENKUlvE_clEvENKUlvE0_clEvEUlaaE_EESt5arrayIPcLm2EELi4E23TrivialOffsetCalculatorILi1EjESE_NS0_6memory12LoadWithCastILi1EEENSF_13StoreWithCastILi1EEEEEviT_T0_T2_T3_T4_T5_,@function
        .size           _ZN2at6native27unrolled_elementwise_kernelINS0_13AUnaryFunctorIaaaZZZNS0_15binary_internal21div_floor_kernel_cudaERNS_18TensorIteratorBaseEENKUlvE_clEvENKUlvE0_clEvEUlaaE_EESt5arrayIPcLm2EELi4E23TrivialOffsetCalculatorILi1EjESE_NS0_6memory12LoadWithCastILi1EEENSF_13StoreWithCastILi1EEEEEviT_T0_T2_T3_T4_T5_,(.L_x_37006 - _ZN2at6native27unrolled_elementwise_kernelINS0_13AUnaryFunctorIaaaZZZNS0_15binary_internal21div_floor_kernel_cudaERNS_18TensorIteratorBaseEENKUlvE_clEvENKUlvE0_clEvEUlaaE_EESt5arrayIPcLm2EELi4E23TrivialOffsetCalculatorILi1EjESE_NS0_6memory12LoadWithCastILi1EEENSF_13StoreWithCastILi1EEEEEviT_T0_T2_T3_T4_T5_)
        .other          _ZN2at6native27unrolled_elementwise_kernelINS0_13AUnaryFunctorIaaaZZZNS0_15binary_internal21div_floor_kernel_cudaERNS_18TensorIteratorBaseEENKUlvE_clEvENKUlvE0_clEvEUlaaE_EESt5arrayIPcLm2EELi4E23TrivialOffsetCalculatorILi1EjESE_NS0_6memory12LoadWithCastILi1EEENSF_13StoreWithCastILi1EEEEEviT_T0_T2_T3_T4_T5_,@"STO_CUDA_ENTRY STV_DEFAULT"
_ZN2at6native27unrolled_elementwise_kernelINS0_13AUnaryFunctorIaaaZZZNS0_15binary_internal21div_floor_kernel_cudaERNS_18TensorIteratorBaseEENKUlvE_clEvENKUlvE0_clEvEUlaaE_EESt5arrayIPcLm2EELi4E23TrivialOffsetCalculatorILi1EjESE_NS0_6memory12LoadWithCastILi1EEENSF_13StoreWithCastILi1EEEEEviT_T0_T2_T3_T4_T5_:
.text._ZN2at6native27unrolled_elementwise_kernelINS0_13AUnaryFunctorIaaaZZZNS0_15binary_internal21div_floor_kernel_cudaERNS_18TensorIteratorBaseEENKUlvE_clEvENKUlvE0_clEvEUlaaE_EESt5arrayIPcLm2EELi4E23TrivialOffsetCalculatorILi1EjESE_NS0_6memory12LoadWithCastILi1EEENSF_13StoreWithCastILi1EEEEEviT_T0_T2_T3_T4_T5_:
        /* <DEDUP_REMOVED lines=31> */
.L_x_34173:
[----:B------:R3:W5:Y:S01]  /*01f0*/  LDG.E.U8 R22, desc[UR36][R4.64] ;  /* 0x0000002404167981 */ /* 0x000762000c1e1100 */
[----:B------:R-:W-:Y:S05]  /*0200*/  BRA `(.L_x_34175) ;  /* 0x0000000c00507947 */ /* 0x000fea0003800000 */
.L_x_34172:
        /* <DEDUP_REMOVED lines=8> */
.L_x_34177:
[----:B------:R1:W5:Y:S01]  /*0290*/  LDG.E.U8 R22, desc[UR36][R4.64] ;  /* 0x0000002404167981 */ /* 0x000362000c1e1100 */
[----:B------:R-:W-:Y:S05]  /*02a0*/  BRA `(.L_x_34175) ;  /* 0x0000000c00287947 */ /* 0x000fea0003800000 */
.L_x_34176:
[----:B------:R2:W5:Y:S01]  /*02b0*/  LDG.E.U16 R22, desc[UR36][R4.64] ;  /* 0x0000002404167981 */ /* 0x000562000c1e1500 */
[----:B------:R-:W-:Y:S05]  /*02c0*/  BRA `(.L_x_34175) ;  /* 0x0000000c00207947 */ /* 0x000fea0003800000 */
.L_x_34171:
        /* <DEDUP_REMOVED lines=9> */
.L_x_34179:
[----:B------:R-:W2:Y:S02]  /*0360*/  LDG.E.U16 R0, desc[UR36][R4.64] ;  /* 0x0000002404007981 */ /* 0x000ea4000c1e1500 */
[----:B--2---:R-:W-:-:S06]  /*0370*/  HADD2.F32 R0, -RZ, R0.H0_H0 ;  /* 0x20000000ff007230 */ /* 0x004fcc0000004100 */
[----:B------:R-:W0:Y:S02]  /*0380*/  F2I.FTZ.TRUNC.NTZ R0, R0 ;  /* 0x0000000000007305 */ /* 0x000e24000021f100 */
[----:B0-----:R-:W-:Y:S01]  /*0390*/  PRMT R22, R0, 0x7610, R22 ;  /* 0x0000761000167816 */ /* 0x001fe20000000016 */
[----:B------:R-:W-:Y:S06]  /*03a0*/  BRA `(.L_x_34175) ;  /* 0x0000000800e87947 */ /* 0x000fec0003800000 */
.L_x_34178:
        /* <DEDUP_REMOVED lines=9> */
.L_x_34181:
[----:B------:R-:W2:Y:S02]  /*0440*/  LDG.E.U16 R4, desc[UR36][R4.64] ;  /* 0x0000002404047981 */ /* 0x000ea4000c1e1500 */
[----:B--2---:R-:W-:-:S06]  /*0450*/  HADD2.F32 R0, -RZ, R4.H0_H0 ;  /* 0x20000004ff007230 */ /* 0x004fcc0000004100 */
[----:B------:R-:W0:Y:S02]  /*0460*/  F2I.FTZ.TRUNC.NTZ R0, R0 ;  /* 0x0000000000007305 */ /* 0x000e24000021f100 */
[----:B0-----:R-:W-:Y:S01]  /*0470*/  PRMT R22, R0, 0x7610, R22 ;  /* 0x0000761000167816 */ /* 0x001fe20000000016 */
[----:B------:R-:W-:Y:S06]  /*0480*/  BRA `(.L_x_34175) ;  /* 0x0000000800b07947 */ /* 0x000fec0003800000 */
.L_x_34180:
[----:B------:R-:W2:Y:S02]  /*0490*/  LDG.E.64 R4, desc[UR36][R4.64] ;  /* 0x0000002404047981 */ /* 0x000ea4000c1e1b00 */
[----:B--2---:R0:W1:Y:S01]  /*04a0*/  F2I.F64.TRUNC R22, R4 ;  /* 0x0000000400167311 */ /* 0x004062000030d100 */
[----:B------:R-:W-:Y:S05]  /*04b0*/  BRA `(.L_x_34175) ;  /* 0x0000000800a47947 */ /* 0x000fea0003800000 */
.L_x_34170:
        /* <DEDUP_REMOVED lines=12> */
.L_x_34184:
[----:B------:R-:W2:Y:S02]  /*0580*/  LDG.E.64 R4, desc[UR36][R4.64] ;  /* 0x0000002404047981 */ /* 0x000ea4000c1e1b00 */
[----:B--2---:R0:W1:Y:S01]  /*0590*/  F2I.F64.TRUNC R22, R4 ;  /* 0x0000000400167311 */ /* 0x004062000030d100 */
[----:B------:R-:W-:Y:S05]  /*05a0*/  BRA `(.L_x_34175) ;  /* 0x0000000800687947 */ /* 0x000fea0003800000 */
.L_x_34183:
        /* <DEDUP_REMOVED lines=27> */
.L_x_34186:
        /* <DEDUP_REMOVED lines=15> */
.L_x_34185:
[----:B------:R-:W2:Y:S02]  /*0850*/  LDG.E.U16 R0, desc[UR36][R4.64] ;  /* 0x0000002404007981 */ /* 0x000ea4000c1e1500 */
[----:B--2---:R-:W-:-:S06]  /*0860*/  IMAD.U32 R0, R0, 0x10000, RZ ;  /* 0x0001000000007824 */ /* 0x004fcc00078e00ff */
[----:B------:R-:W0:Y:S02]  /*0870*/  F2I.FTZ.TRUNC.NTZ R0, R0 ;  /* 0x0000000000007305 */ /* 0x000e24000021f100 */
[----:B0-----:R-:W-:Y:S01]  /*0880*/  PRMT R22, R0, 0x7610, R22 ;  /* 0x0000761000167816 */ /* 0x001fe20000000016 */
[----:B------:R-:W-:Y:S06]  /*0890*/  BRA `(.L_x_34175) ;  /* 0x0000000400ac7947 */ /* 0x000fec0003800000 */
.L_x_34182:
        /* <DEDUP_REMOVED lines=10> */
.L_x_34189:
        /* <DEDUP_REMOVED lines=21> */
.L_x_34193:
[----:B------:R-:W-:Y:S05]  /*0a90*/  BSYNC.RECONVERGENT B1 ;  /* 0x0000000000017941 */ /* 0x000fea0003800200 */
.L_x_34192:
[----:B------:R-:W-:Y:S01]  /*0aa0*/  IMAD.SHL.U32 R0, R0, 0x100000, RZ ;  /* 0x0010000000007824 */ /* 0x000fe200078e00ff */
[----:B------:R-:W-:-:S04]  /*0ab0*/  LEA R3, R3, 0x3b800000, 0x17 ;  /* 0x3b80000003037811 */ /* 0x000fc800078eb8ff */
[----:B------:R-:W-:-:S07]  /*0ac0*/  LOP3.LUT R0, R3, R0, R7, 0xfe, !PT ;  /* 0x0000000003007212 */ /* 0x000fce00078efe07 */
.L_x_34191:
[----:B------:R-:W-:Y:S05]  /*0ad0*/  BSYNC.RECONVERGENT B0 ;  /* 0x0000000000007941 */ /* 0x000fea0003800200 */
.L_x_34190:
[----:B------:R-:W0:Y:S02]  /*0ae0*/  F2I.FTZ.TRUNC.NTZ R0, R0 ;  /* 0x0000000000007305 */ /* 0x000e24000021f100 */
[----:B0-----:R-:W-:Y:S01]  /*0af0*/  PRMT R22, R0, 0x7610, R22 ;  /* 0x0000761000167816 */ /* 0x001fe20000000016 */
[----:B------:R-:W-:Y:S06]  /*0b00*/  BRA `(.L_x_34175) ;  /* 0x0000000400107947 */ /* 0x000fec0003800000 */
.L_x_34188:
        /* <DEDUP_REMOVED lines=21> */
.L_x_34197:
[----:B------:R-:W-:Y:S05]  /*0c60*/  BSYNC.RECONVERGENT B1 ;  /* 0x0000000000017941 */ /* 0x000fea0003800200 */
.L_x_34196:
[----:B------:R-:W-:Y:S01]  /*0c70*/  IMAD.SHL.U32 R0, R0, 0x200000, RZ ;  /* 0x0020000000007824 */ /* 0x000fe200078e00ff */
[----:B------:R-:W-:-:S04]  /*0c80*/  LEA R3, R3, 0x37800000, 0x17 ;  /* 0x3780000003037811 */ /* 0x000fc800078eb8ff */
[----:B------:R-:W-:-:S07]  /*0c90*/  LOP3.LUT R0, R3, R0, R7, 0xfe, !PT ;  /* 0x0000000003007212 */ /* 0x000fce00078efe07 */
.L_x_34195:
[----:B------:R-:W-:Y:S05]  /*0ca0*/  BSYNC.RECONVERGENT B0 ;  /* 0x0000000000007941 */ /* 0x000fea0003800200 */
.L_x_34194:
[----:B------:R-:W0:Y:S02]  /*0cb0*/  F2I.FTZ.TRUNC.NTZ R0, R0 ;  /* 0x0000000000007305 */ /* 0x000e24000021f100 */
[----:B0-----:R-:W-:Y:S01]  /*0cc0*/  PRMT R22, R0, 0x7610, R22 ;  /* 0x0000761000167816 */ /* 0x001fe20000000016 */
[----:B------:R-:W-:Y:S06]  /*0cd0*/  BRA `(.L_x_34175) ;  /* 0x00000000009c7947 */ /* 0x000fec0003800000 */
.L_x_34187:
[----:B------:R-:W-:-:S09]  /*0ce0*/  UISETP.NE.AND UP0, UPT, UR4, 0x1c, UPT ;  /* 0x0000001c0400788c */ /* 0x000fd2000bf05270 */
[----:B------:R-:W-:Y:S05]  /*0cf0*/  BRA.U !UP0, `(.L_x_34198) ;  /* 0x0000000108907547 */ /* 0x000fea000b800000 */
[----:B------:R-:W-:-:S09]  /*0d00*/  UISETP.NE.AND UP0, UPT, UR4, 0x1d, UPT ;  /* 0x0000001d0400788c */ /* 0x000fd2000bf05270 */
[----:B------:R-:W-:Y:S05]  /*0d10*/  BRA.U !UP0, `(.L_x_34199) ;  /* 0x0000000108807547 */ /* 0x000fea000b800000 */
[----:B------:R-:W-:-:S09]  /*0d20*/  UISETP.NE.AND UP0, UPT, UR4, 0x2c, UPT ;  /* 0x0000002c0400788c */ /* 0x000fd2000bf05270 */
[----:B------:R-:W-:Y:S05]  /*0d30*/  BRA.U !UP0, `(.L_x_34200) ;  /* 0x0000000108487547 */ /* 0x000fea000b800000 */
.L_x_34174:
        /* <DEDUP_REMOVED lines=16> */
.L_x_34201:
[----:B------:R-:W-:Y:S01]  /*0e40*/  PRMT R22, RZ, 0x7610, R22 ;  /* 0x00007610ff167816 */ /* 0x000fe20000000016 */
[----:B------:R-:W-:Y:S06]  /*0e50*/  BRA `(.L_x_34175) ;  /* 0x00000000003c7947 */ /* 0x000fec0003800000 */
.L_x_34200:
        /* <DEDUP_REMOVED lines=8> */
.L_x_34203:
[----:B------:R-:W-:Y:S05]  /*0ee0*/  BSYNC.RECONVERGENT B0 ;  /* 0x0000000000007941 */ /* 0x000fea0003800200 */
.L_x_34202:
[----:B------:R-:W0:Y:S02]  /*0ef0*/  F2I.FTZ.TRUNC.NTZ R0, R0 ;  /* 0x0000000000007305 */ /* 0x000e24000021f100 */
[----:B0-----:R-:W-:Y:S01]  /*0f00*/  PRMT R22, R0, 0x7610, R22 ;  /* 0x0000761000167816 */ /* 0x001fe20000000016 */
[----:B------:R-:W-:Y:S06]  /*0f10*/  BRA `(.L_x_34175) ;  /* 0x00000000000c7947 */ /* 0x000fec0003800000 */
.L_x_34199:
[----:B------:R0:W5:Y:S01]  /*0f20*/  LDG.E.U8 R22, desc[UR36][R4.64] ;  /* 0x0000002404167981 */ /* 0x000162000c1e1100 */
[----:B------:R-:W-:Y:S05]  /*0f30*/  BRA `(.L_x_34175) ;  /* 0x0000000000047947 */ /* 0x000fea0003800000 */
.L_x_34198:
[----:B------:R0:W5:Y:S02]  /*0f40*/  LDG.E.U8 R22, desc[UR36][R4.64] ;  /* 0x0000002404167981 */ /* 0x000164000c1e1100 */
.L_x_34175:
[----:B------:R-:W-:-:S07]  /*0f50*/  VIADD R23, R25, 0x80 ;  /* 0x0000008019177836 */ /* 0x000fce0000000000 */
.L_x_34169:
[----:B------:R-:W-:Y:S05]  /*0f60*/  BSYNC.RECONVERGENT B6 ;  /* 0x0000000000067941 */ /* 0x000fea0003800200 */
.L_x_34168:
        /* <DEDUP_REMOVED lines=23> */
.L_x_34209:
[----:B------:R0:W5:Y:S01]  /*10e0*/  LDG.E.U8 R19, desc[UR36][R4.64] ;  /* 0x0000002404137981 */ /* 0x000162000c1e1100 */
[----:B------:R-:W-:Y:S05]  /*10f0*/  BRA `(.L_x_34211) ;  /* 0x0000000c00507947 */ /* 0x000fea0003800000 */
.L_x_34208:
        /* <DEDUP_REMOVED lines=8> */
.L_x_34213:
[----:B------:R0:W5:Y:S01]  /*1180*/  LDG.E.U8 R19, desc[UR36][R4.64] ;  /* 0x0000002404137981 */ /* 0x000162000c1e1100 */
[----:B------:R-:W-:Y:S05]  /*1190*/  BRA `(.L_x_34211) ;  /* 0x0000000c00287947 */ /* 0x000fea0003800000 */
.L_x_34212:
[----:B------:R0:W5:Y:S01]  /*11a0*/  LDG.E.U16 R19, desc[UR36][R4.64] ;  /* 0x0000002404137981 */ /* 0x000162000c1e1500 */
[----:B------:R-:W-:Y:S05]  /*11b0*/  BRA `(.L_x_34211) ;  /* 0x0000000c00207947 */ /* 0x000fea0003800000 */
.L_x_34207:
        /* <DEDUP_REMOVED lines=9> */
.L_x_34215:
[----:B------:R-:W2:Y:S02]  /*1250*/  LDG.E.U16 R0, desc[UR36][R4.64] ;  /* 0x0000002404007981 */ /* 0x000ea4000c1e1500 */
[----:B--2---:R-:W-:-:S06]  /*1260*/  HADD2.F32 R0, -RZ, R0.H0_H0 ;  /* 0x20000000ff007230 */ /* 0x004fcc0000004100 */
[----:B------:R-:W0:Y:S02]  /*1270*/  F2I.FTZ.TRUNC.NTZ R0, R0 ;  /* 0x0000000000007305 */ /* 0x000e24000021f100 */
[----:B0-----:R-:W-:Y:S01]  /*1280*/  PRMT R19, R0, 0x7610, R19 ;  /* 0x0000761000137816 */ /* 0x001fe20000000013 */
[----:B------:R-:W-:Y:S06]  /*1290*/  BRA `(.L_x_34211) ;  /* 0x0000000800e87947 */ /* 0x000fec0003800000 */
.L_x_34214:
        /* <DEDUP_REMOVED lines=9> */
.L_x_34217:
[----:B------:R-:W2:Y:S02]  /*1330*/  LDG.E.U16 R4, desc[UR36][R4.64] ;  /* 0x0000002404047981 */ /* 0x000ea4000c1e1500 */
[----:B--2---:R-:W-:-:S06]  /*1340*/  HADD2.F32 R0, -RZ, R4.H0_H0 ;  /* 0x20000004ff007230 */ /* 0x004fcc0000004100 */
[----:B------:R-:W0:Y:S02]  /*1350*/  F2I.FTZ.TRUNC.NTZ R0, R0 ;  /* 0x0000000000007305 */ /* 0x000e24000021f100 */
[----:B0-----:R-:W-:Y:S01]  /*1360*/  PRMT R19, R0, 0x7610, R19 ;  /* 0x0000761000137816 */ /* 0x001fe20000000013 */
[----:B------:R-:W-:Y:S06]  /*1370*/  BRA `(.L_x_34211) ;  /* 0x0000000800b07947 */ /* 0x000fec0003800000 */
.L_x_34216:
[----:B------:R-:W2:Y:S02]  /*1380*/  LDG.E.64 R4, desc[UR36][R4.64] ;  /* 0x0000002404047981 */ /* 0x000ea4000c1e1b00 */
[----:B--2---:R0:W1:Y:S01]  /*1390*/  F2I.F64.TRUNC R19, R4 ;  /* 0x0000000400137311 */ /* 0x004062000030d100 */
[----:B------:R-:W-:Y:S05]  /*13a0*/  BRA `(.L_x_34211) ;  /* 0x0000000800a47947 */ /* 0x000fea0003800000 */
.L_x_34206:
        /* <DEDUP_REMOVED lines=12> */
.L_x_34220:
[----:B------:R-:W2:Y:S02]  /*1470*/  LDG.E.64 R4, desc[UR36][R4.64] ;  /* 0x0000002404047981 */ /* 0x000ea4000c1e1b00 */
[----:B--2---:R0:W1:Y:S01]  /*1480*/  F2I.F64.TRUNC R19, R4 ;  /* 0x0000000400137311 */ /* 0x004062000030d100 */
[----:B------:R-:W-:Y:S05]  /*1490*/  BRA `(.L_x_34211) ;  /* 0x0000000800687947 */ /* 0x000fea0003800000 */
.L_x_34219:
        /* <DEDUP_REMOVED lines=27> */
.L_x_34222:
        /* <DEDUP_REMOVED lines=15> */
.L_x_34221:
[----:B------:R-:W2:Y:S02]  /*1740*/  LDG.E.U16 R0, desc[UR36][R4.64] ;  /* 0x0000002404007981 */ /* 0x000ea4000c1e1500 */
[----:B--2---:R-:W-:-:S06]  /*1750*/  IMAD.U32 R0, R0, 0x10000, RZ ;  /* 0x0001000000007824 */ /* 0x004fcc00078e00ff */
[----:B------:R-:W0:Y:S02]  /*1760*/  F2I.FTZ.TRUNC.NTZ R0, R0 ;  /* 0x0000000000007305 */ /* 0x000e24000021f100 */
[----:B0-----:R-:W-:Y:S01]  /*1770*/  PRMT R19, R0, 0x7610, R19 ;  /* 0x0000761000137816 */ /* 0x001fe20000000013 */
[----:B------:R-:W-:Y:S06]  /*1780*/  BRA `(.L_x_34211) ;  /* 0x0000000400ac7947 */ /* 0x000fec0003800000 */
.L_x_34218:
        /* <DEDUP_REMOVED lines=10> */
.L_x_34225:
        /* <DEDUP_REMOVED lines=21> */
.L_x_34229:
[----:B------:R-:W-:Y:S05]  /*1980*/  BSYNC.RECONVERGENT B1 ;  /* 0x0000000000017941 */ /* 0x000fea0003800200 */
.L_x_34228:
[----:B------:R-:W-:Y:S01]  /*1990*/  IMAD.SHL.U32 R0, R0, 0x100000, RZ ;  /* 0x0010000000007824 */ /* 0x000fe200078e00ff */
[----:B------:R-:W-:-:S04]  /*19a0*/  LEA R3, R3, 0x3b800000, 0x17 ;  /* 0x3b80000003037811 */ /* 0x000fc800078eb8ff */
[----:B------:R-:W-:-:S07]  /*19b0*/  LOP3.LUT R0, R3, R0, R7, 0xfe, !PT ;  /* 0x0000000003007212 */ /* 0x000fce00078efe07 */
.L_x_34227:
[----:B------:R-:W-:Y:S05]  /*19c0*/  BSYNC.RECONVERGENT B0 ;  /* 0x0000000000007941 */ /* 0x000fea0003800200 */
.L_x_34226:
[----:B------:R-:W0:Y:S02]  /*19d0*/  F2I.FTZ.TRUNC.NTZ R0, R0 ;  /* 0x0000000000007305 */ /* 0x000e24000021f100 */
[----:B0-----:R-:W-:Y:S01]  /*19e0*/  PRMT R19, R0, 0x7610, R19 ;  /* 0x0000761000137816 */ /* 0x001fe20000000013 */
[----:B------:R-:W-:Y:S06]  /*19f0*/  BRA `(.L_x_34211) ;  /* 0x0000000400107947 */ /* 0x000fec0003800000 */
.L_x_34224:
        /* <DEDUP_REMOVED lines=21> */
.L_x_34233:
[----:B------:R-:W-:Y:S05]  /*1b50*/  BSYNC.RECONVERGENT B1 ;  /* 0x0000000000017941 */ /* 0x000fea0003800200 */
.L_x_34232:
[----:B------:R-:W-:Y:S01]  /*1b60*/  IMAD.SHL.U32 R0, R0, 0x200000, RZ ;  /* 0x0020000000007824 */ /* 0x000fe200078e00ff */
[----:B------:R-:W-:-:S04]  /*1b70*/  LEA R3, R3, 0x37800000, 0x17 ;  /* 0x3780000003037811 */ /* 0x000fc800078eb8ff */
[----:B------:R-:W-:-:S07]  /*1b80*/  LOP3.LUT R0, R3, R0, R7, 0xfe, !PT ;  /* 0x0000000003007212 */ /* 0x000fce00078efe07 */
.L_x_34231:
[----:B------:R-:W-:Y:S05]  /*1b90*/  BSYNC.RECONVERGENT B0 ;  /* 0x0000000000007941 */ /* 0x000fea0003800200 */
.L_x_34230:
[----:B------:R-:W0:Y:S02]  /*1ba0*/  F2I.FTZ.TRUNC.NTZ R0, R0 ;  /* 0x0000000000007305 */ /* 0x000e24000021f100 */
[----:B0-----:R-:W-:Y:S01]  /*1bb0*/  PRMT R19, R0, 0x7610, R19 ;  /* 0x0000761000137816 */ /* 0x001fe20000000013 */
[----:B------:R-:W-:Y:S06]  /*1bc0*/  BRA `(.L_x_34211) ;  /* 0x00000000009c7947 */ /* 0x000fec0003800000 */
.L_x_34223:
        /* <DEDUP_REMOVED lines=14> */
.L_x_34237:
[----:B------:R-:W-:Y:S05]  /*1cb0*/  BSYNC.RECONVERGENT B0 ;  /* 0x0000000000007941 */ /* 0x000fea0003800200 */
.L_x_34236:
[----:B------:R-:W0:Y:S02]  /*1cc0*/  F2I.FTZ.TRUNC.NTZ R0, R0 ;  /* 0x0000000000007305 */ /* 0x000e24000021f100 */
[----:B0-----:R-:W-:Y:S01]  /*1cd0*/  PRMT R19, R0, 0x7610, R19 ;  /* 0x0000761000137816 */ /* 0x001fe20000000013 */
[----:B------:R-:W-:Y:S06]  /*1ce0*/  BRA `(.L_x_34211) ;  /* 0x0000000000547947 */ /* 0x000fec0003800000 */
.L_x_34210:
        /* <DEDUP_REMOVED lines=16> */
.L_x_34238:
[----:B------:R-:W-:Y:S01]  /*1df0*/  PRMT R19, RZ, 0x7610, R19 ;  /* 0x00007610ff137816 */ /* 0x000fe20000000013 */
[----:B------:R-:W-:Y:S06]  /*1e00*/  BRA `(.L_x_34211) ;  /* 0x00000000000c7947 */ /* 0x000fec0003800000 */
.L_x_34235:
[----:B------:R3:W5:Y:S01]  /*1e10*/  LDG.E.U8 R19, desc[UR36][R4.64] ;  /* 0x0000002404137981 */ /* 0x000762000c1e1100 */
[----:B------:R-:W-:Y:S05]  /*1e20*/  BRA `(.L_x_34211) ;  /* 0x0000000000047947 */ /* 0x000fea0003800000 */
.L_x_34234:
[----:B------:R2:W5:Y:S02]  /*1e30*/  LDG.E.U8 R19, desc[UR36][R4.64] ;  /* 0x0000002404137981 */ /* 0x000564000c1e1100 */
.L_x_34211:
[----:B------:R-:W-:-:S07]  /*1e40*/  VIADD R23, R23, 0x80 ;  /* 0x0000008017177836 */ /* 0x000fce0000000000 */
.L_x_34205:
[----:B------:R-:W-:Y:S05]  /*1e50*/  BSYNC.RECONVERGENT B6 ;  /* 0x0000000000067941 */ /* 0x000fea0003800200 */
.L_x_34204:
        /* <DEDUP_REMOVED lines=23> */
.L_x_34244:
[----:B------:R0:W5:Y:S01]  /*1fd0*/  LDG.E.U8 R17, desc[UR36][R4.64] ;  /* 0x0000002404117981 */ /* 0x000162000c1e1100 */
[----:B------:R-:W-:Y:S05]  /*1fe0*/  BRA `(.L_x_34246) ;  /* 0x0000000c00507947 */ /* 0x000fea0003800000 */
.L_x_34243:
        /* <DEDUP_REMOVED lines=8> */
.L_x_34248:
[----:B------:R0:W5:Y:S01]  /*2070*/  LDG.E.U8 R17, desc[UR36][R4.64] ;  /* 0x0000002404117981 */ /* 0x000162000c1e1100 */
[----:B------:R-:W-:Y:S05]  /*2080*/  BRA `(.L_x_34246) ;  /* 0x0000000c00287947 */ /* 0x000fea0003800000 */
.L_x_34247:
[----:B------:R0:W5:Y:S01]  /*2090*/  LDG.E.U16 R17, desc[UR36][R4.64] ;  /* 0x0000002404117981 */ /* 0x000162000c1e1500 */
[----:B------:R-:W-:Y:S05]  /*20a0*/  BRA `(.L_x_34246) ;  /* 0x0000000c00207947 */ /* 0x000fea0003800000 */
.L_x_34242:
        /* <DEDUP_REMOVED lines=9> */
.L_x_34250:
[----:B------:R-:W2:Y:S02]  /*2140*/  LDG.E.U16 R0, desc[UR36][R4.64] ;  /* 0x0000002404007981 */ /* 0x000ea4000c1e1500 */
[----:B--2---:R-:W-:-:S06]  /*2150*/  HADD2.F32 R0, -RZ, R0.H0_H0 ;  /* 0x20000000ff007230 */ /* 0x004fcc0000004100 */
[----:B------:R-:W0:Y:S02]  /*2160*/  F2I.FTZ.TRUNC.NTZ R0, R0 ;  /* 0x0000000000007305 */ /* 0x000e24000021f100 */
[----:B0-----:R-:W-:Y:S01]  /*2170*/  PRMT R17, R0, 0x7610, R17 ;  /* 0x0000761000117816 */ /* 0x001fe20000000011 */
[----:B------:R-:W-:Y:S06]  /*2180*/  BRA `(.L_x_34246) ;  /* 0x0000000800e87947 */ /* 0x000fec0003800000 */
.L_x_34249:
        /* <DEDUP_REMOVED lines=9> */
.L_x_34252:
[----:B------:R-:W2:Y:S02]  /*2220*/  LDG.E.U16 R4, desc[UR36][R4.64] ;  /* 0x0000002404047981 */ /* 0x000ea4000c1e1500 */
[----:B--2---:R-:W-:-:S06]  /*2230*/  HADD2.F32 R0, -RZ, R4.H0_H0 ;  /* 0x20000004ff007230 */ /* 0x004fcc0000004100 */
[----:B------:R-:W0:Y:S02]  /*2240*/  F2I.FTZ.TRUNC.NTZ R0, R0 ;  /* 0x0000000000007305 */ /* 0x000e24000021f100 */
[----:B0-----:R-:W-:Y:S01]  /*2250*/  PRMT R17, R0, 0x7610, R17 ;  /* 0x0000761000117816 */ /* 0x001fe20000000011 */
[----:B------:R-:W-:Y:S06]  /*2260*/  BRA `(.L_x_34246) ;  /* 0x0000000800b07947 */ /* 0x000fec0003800000 */
.L_x_34251:
[----:B------:R-:W2:Y:S02]  /*2270*/  LDG.E.64 R4, desc[UR36][R4.64] ;  /* 0x0000002404047981 */ /* 0x000ea4000c1e1b00 */
[----:B--2---:R0:W1:Y:S01]  /*2280*/  F2I.F64.TRUNC R17, R4 ;  /* 0x0000000400117311 */ /* 0x004062000030d100 */
[----:B------:R-:W-:Y:S05]  /*2290*/  BRA `(.L_x_34246) ;  /* 0x0000000800a47947 */ /* 0x000fea0003800000 */
.L_x_34241:
        /* <DEDUP_REMOVED lines=12> */
.L_x_34255:
[----:B------:R-:W2:Y:S02]  /*2360*/  LDG.E.64 R4, desc[UR36][R4.64] ;  /* 0x0000002404047981 */ /* 0x000ea4000c1e1b00 */
[----:B--2---:R3:W4:Y:S01]  /*2370*/  F2I.F64.TRUNC R17, R4 ;  /* 0x0000000400117311 */ /* 0x004722000030d100 */
[----:B------:R-:W-:Y:S05]  /*2380*/  BRA `(.L_x_34246) ;  /* 0x0000000800687947 */ /* 0x000fea0003800000 */
.L_x_34254:
        /* <DEDUP_REMOVED lines=27> */
.L_x_34257:
        /* <DEDUP_REMOVED lines=15> */
.L_x_34256:
[----:B------:R-:W2:Y:S02]  /*2630*/  LDG.E.U16 R0, desc[UR36][R4.64] ;  /* 0x0000002404007981 */ /* 0x000ea4000c1e1500 */
[----:B--2---:R-:W-:-:S06]  /*2640*/  IMAD.U32 R0, R0, 0x10000, RZ ;  /* 0x0001000000007824 */ /* 0x004fcc00078e00ff */
[----:B------:R-:W0:Y:S02]  /*2650*/  F2I.FTZ.TRUNC.NTZ R0, R0 ;  /* 0x0000000000007305 */ /* 0x000e24000021f100 */
[----:B0-----:R-:W-:Y:S01]  /*2660*/  PRMT R17, R0, 0x7610, R17 ;  /* 0x0000761000117816 */ /* 0x001fe20000000011 */
[----:B------:R-:W-:Y:S06]  /*2670*/  BRA `(.L_x_34246) ;  /* 0x0000000400ac7947 */ /* 0x000fec0003800000 */
.L_x_34253:
        /* <DEDUP_REMOVED lines=10> */
.L_x_34260:
        /* <DEDUP_REMOVED lines=21> */
.L_x_34264:
[----:B------:R-:W-:Y:S05]  /*2870*/  BSYNC.RECONVERGENT B1 ;  /* 0x0000000000017941 */ /* 0x000fea0003800200 */
.L_x_34263:
[----:B------:R-:W-:Y:S01]  /*2880*/  IMAD.SHL.U32 R0, R0, 0x100000, RZ ;  /* 0x0010000000007824 */ /* 0x000fe200078e00ff */
[----:B------:R-:W-:-:S04]  /*2890*/  LEA R3, R3, 0x3b800000, 0x17 ;  /* 0x3b80000003037811 */ /* 0x000fc800078eb8ff */
[----:B------:R-:W-:-:S07]  /*28a0*/  LOP3.LUT R0, R3, R0, R7, 0xfe, !PT ;  /* 0x0000000003007212 */ /* 0x000fce00078efe07 */
.L_x_34262:
[----:B------:R-:W-:Y:S05]  /*28b0*/  BSYNC.RECONVERGENT B0 ;  /* 0x0000000000007941 */ /* 0x000fea0003800200 */
.L_x_34261:
[----:B------:R-:W0:Y:S02]  /*28c0*/  F2I.FTZ.TRUNC.NTZ R0, R0 ;  /* 0x0000000000007305 */ /* 0x000e24000021f100 */
[----:B0-----:R-:W-:Y:S01]  /*28d0*/  PRMT R17, R0, 0x7610, R17 ;  /* 0x0000761000117816 */ /* 0x001fe20000000011 */
[----:B------:R-:W-:Y:S06]  /*28e0*/  BRA `(.L_x_34246) ;  /* 0x0000000400107947 */ /* 0x000fec0003800000 */
.L_x_34259:
        /* <DEDUP_REMOVED lines=21> */
.L_x_34268:
[----:B------:R-:W-:Y:S05]  /*2a40*/  BSYNC.RECONVERGENT B1 ;  /* 0x0000000000017941 */ /* 0x000fea0003800200 */
.L_x_34267:
[----:B------:R-:W-:Y:S01]  /*2a50*/  IMAD.SHL.U32 R0, R0, 0x200000, RZ ;  /* 0x0020000000007824 */ /* 0x000fe200078e00ff */
[----:B------:R-:W-:-:S04]  /*2a60*/  LEA R3, R3, 0x37800000, 0x17 ;  /* 0x3780000003037811 */ /* 0x000fc800078eb8ff */
[----:B------:R-:W-:-:S07]  /*2a70*/  LOP3.LUT R0, R3, R0, R7, 0xfe, !PT ;  /* 0x0000000003007212 */ /* 0x000fce00078efe07 */
.L_x_34266:
[----:B------:R-:W-:Y:S05]  /*2a80*/  BSYNC.RECONVERGENT B0 ;  /* 0x0000000000007941 */ /* 0x000fea0003800200 */
.L_x_34265:
[----:B------:R-:W0:Y:S02]  /*2a90*/  F2I.FTZ.TRUNC.NTZ R0, R0 ;  /* 0x0000000000007305 */ /* 0x000e24000021f100 */
[----:B0-----:R-:W-:Y:S01]  /*2aa0*/  PRMT R17, R0, 0x7610, R17 ;  /* 0x0000761000117816 */ /* 0x001fe20000000011 */
[----:B------:R-:W-:Y:S06]  /*2ab0*/  BRA `(.L_x_34246) ;  /* 0x00000000009c7947 */ /* 0x000fec0003800000 */
.L_x_34258:
        /* <DEDUP_REMOVED lines=14> */
.L_x_34272:
[----:B------:R-:W-:Y:S05]  /*2ba0*/  BSYNC.RECONVERGENT B0 ;  /* 0x0000000000007941 */ /* 0x000fea0003800200 */
.L_x_34271:
[----:B------:R-:W0:Y:S02]  /*2bb0*/  F2I.FTZ.TRUNC.NTZ R0, R0 ;  /* 0x0000000000007305 */ /* 0x000e24000021f100 */
[----:B0-----:R-:W-:Y:S01]  /*2bc0*/  PRMT R17, R0, 0x7610, R17 ;  /* 0x0000761000117816 */ /* 0x001fe20000000011 */
[----:B------:R-:W-:Y:S06]  /*2bd0*/  BRA `(.L_x_34246) ;  /* 0x0000000000547947 */ /* 0x000fec0003800000 */
.L_x_34245:
        /* <DEDUP_REMOVED lines=16> */
.L_x_34273:
[----:B------:R-:W-:Y:S01]  /*2ce0*/  PRMT R17, RZ, 0x7610, R17 ;  /* 0x00007610ff117816 */ /* 0x000fe20000000011 */
[----:B------:R-:W-:Y:S06]  /*2cf0*/  BRA `(.L_x_34246) ;  /* 0x00000000000c7947 */ /* 0x000fec0003800000 */
.L_x_34270:
[----:B------:R2:W5:Y:S01]  /*2d00*/  LDG.E.U8 R17, desc[UR36][R4.64] ;  /* 0x0000002404117981 */ /* 0x000562000c1e1100 */
[----:B------:R-:W-:Y:S05]  /*2d10*/  BRA `(.L_x_34246) ;  /* 0x0000000000047947 */ /* 0x000fea0003800000 */
.L_x_34269:
[----:B------:R1:W5:Y:S02]  /*2d20*/  LDG.E.U8 R17, desc[UR36][R4.64] ;  /* 0x0000002404117981 */ /* 0x000364000c1e1100 */
.L_x_34246:
[----:B------:R-:W-:-:S07]  /*2d30*/  VIADD R23, R23, 0x80 ;  /* 0x0000008017177836 */ /* 0x000fce0000000000 */
.L_x_34240:
[----:B------:R-:W-:Y:S05]  /*2d40*/  BSYNC.RECONVERGENT B6 ;  /* 0x0000000000067941 */ /* 0x000fea0003800200 */
.L_x_34239:
        /* <DEDUP_REMOVED lines=23> */
.L_x_34279:
[----:B------:R0:W5:Y:S01]  /*2ec0*/  LDG.E.U8 R18, desc[UR36][R4.64] ;  /* 0x0000002404127981 */ /* 0x000162000c1e1100 */
[----:B------:R-:W-:Y:S05]  /*2ed0*/  BRA `(.L_x_34275) ;  /* 0x0000000c004c7947 */ /* 0x000fea0003800000 */
.L_x_34278:
        /* <DEDUP_REMOVED lines=8> */
.L_x_34282:
[----:B------:R0:W5:Y:S01]  /*2f60*/  LDG.E.U8 R18, desc[UR36][R4.64] ;  /* 0x0000002404127981 */ /* 0x000162000c1e1100 */
[----:B------:R-:W-:Y:S05]  /*2f70*/  BRA `(.L_x_34275) ;  /* 0x0000000c00247947 */ /* 0x000fea0003800000 */
.L_x_34281:
[----:B------:R0:W5:Y:S01]  /*2f80*/  LDG.E.U16 R18, desc[UR36][R4.64] ;  /* 0x0000002404127981 */ /* 0x000162000c1e1500 */
[----:B------:R-:W-:Y:S05]  /*2f90*/  BRA `(.L_x_34275) ;  /* 0x0000000c001c7947 */ /* 0x000fea0003800000 */
.L_x_34277:
        /* <DEDUP_REMOVED lines=9> */
.L_x_34284:
[----:B------:R-:W2:Y:S02]  /*3030*/  LDG.E.U16 R0, desc[UR36][R4.64] ;  /* 0x0000002404007981 */ /* 0x000ea4000c1e1500 */
[----:B--2---:R-:W-:-:S06]  /*3040*/  HADD2.F32 R0, -RZ, R0.H0_H0 ;  /* 0x20000000ff007230 */ /* 0x004fcc0000004100 */
[----:B------:R-:W0:Y:S02]  /*3050*/  F2I.FTZ.TRUNC.NTZ R0, R0 ;  /* 0x0000000000007305 */ /* 0x000e24000021f100 */
[----:B0-----:R-:W-:Y:S01]  /*3060*/  PRMT R18, R0, 0x7610, R18 ;  /* 0x0000761000127816 */ /* 0x001fe20000000012 */
[----:B------:R-:W-:Y:S06]  /*3070*/  BRA `(.L_x_34275) ;  /* 0x0000000800e47947 */ /* 0x000fec0003800000 */
.L_x_34283:
        /* <DEDUP_REMOVED lines=9> */
.L_x_34286:
[----:B------:R-:W2:Y:S02]  /*3110*/  LDG.E.U16 R4, desc[UR36][R4.64] ;  /* 0x0000002404047981 */ /* 0x000ea4000c1e1500 */
[----:B--2---:R-:W-:-:S06]  /*3120*/  HADD2.F32 R0, -RZ, R4.H0_H0 ;  /* 0x20000004ff007230 */ /* 0x004fcc0000004100 */
[----:B------:R-:W0:Y:S02]  /*3130*/  F2I.FTZ.TRUNC.NTZ R0, R0 ;  /* 0x0000000000007305 */ /* 0x000e24000021f100 */
[----:B0-----:R-:W-:Y:S01]  /*3140*/  PRMT R18, R0, 0x7610, R18 ;  /* 0x0000761000127816 */ /* 0x001fe20000000012 */
[----:B------:R-:W-:Y:S06]  /*3150*/  BRA `(.L_x_34275) ;  /* 0x0000000800ac7947 */ /* 0x000fec0003800000 */
.L_x_34285:
[----:B------:R-:W2:Y:S02]  /*3160*/  LDG.E.64 R4, desc[UR36][R4.64] ;  /* 0x0000002404047981 */ /* 0x000ea4000c1e1b00 */
[----:B--2---:R0:W1:Y:S01]  /*3170*/  F2I.F64.TRUNC R18, R4 ;  /* 0x0000000400127311 */ /* 0x004062000030d100 */
[----:B------:R-:W-:Y:S05]  /*3180*/  BRA `(.L_x_34275) ;  /* 0x0000000800a07947 */ /* 0x000fea0003800000 */
.L_x_34276:
        /* <DEDUP_REMOVED lines=12> */
.L_x_34289:
[----:B------:R-:W2:Y:S02]  /*3250*/  LDG.E.64 R4, desc[UR36][R4.64] ;  /* 0x0000002404047981 */ /* 0x000ea4000c1e1b00 */
[----:B--2---:R0:W1:Y:S01]  /*3260*/  F2I.F64.TRUNC R18, R4 ;  /* 0x0000000400127311 */ /* 0x004062000030d100 */
[----:B------:R-:W-:Y:S05]  /*3270*/  BRA `(.L_x_34275) ;  /* 0x0000000800647947 */ /* 0x000fea0003800000 */
.L_x_34288:
        /* <DEDUP_REMOVED lines=27> */
.L_x_34291:
        /* <DEDUP_REMOVED lines=15> */
.L_x_34290:
[----:B------:R-:W2:Y:S02]  /*3520*/  LDG.E.U16 R0, desc[UR36][R4.64] ;  /* 0x0000002404007981 */ /* 0x000ea4000c1e1500 */
[----:B--2---:R-:W-:-:S06]  /*3530*/  IMAD.U32 R0, R0, 0x10000, RZ ;  /* 0x0001000000007824 */ /* 0x004fcc00078e00ff */
[----:B------:R-:W0:Y:S02]  /*3540*/  F2I.FTZ.TRUNC.NTZ R0, R0 ;  /* 0x0000000000007305 */ /* 0x000e24000021f100 */
[----:B0-----:R-:W-:Y:S01]  /*3550*/  PRMT R18, R0, 0x7610, R18 ;  /* 0x0000761000127816 */ /* 0x001fe20000000012 */
[----:B------:R-:W-:Y:S06]  /*3560*/  BRA `(.L_x_34275) ;  /* 0x0000000400a87947 */ /* 0x000fec0003800000 */
.L_x_34287:
        /* <DEDUP_REMOVED lines=10> */
.L_x_34294:
        /* <DEDUP_REMOVED lines=21> */
.L_x_34298:
[----:B------:R-:W-:Y:S05]  /*3760*/  BSYNC.RECONVERGENT B1 ;  /* 0x0000000000017941 */ /* 0x000fea0003800200 */
.L_x_34297:
[----:B------:R-:W-:Y:S01]  /*3770*/  IMAD.SHL.U32 R0, R0, 0x100000, RZ ;  /* 0x0010000000007824 */ /* 0x000fe200078e00ff */
[----:B------:R-:W-:-:S04]  /*3780*/  LEA R3, R3, 0x3b800000, 0x17 ;  /* 0x3b80000003037811 */ /* 0x000fc800078eb8ff */
[----:B------:R-:W-:-:S07]  /*3790*/  LOP3.LUT R0, R3, R0, R7, 0xfe, !PT ;  /* 0x0000000003007212 */ /* 0x000fce00078efe07 */
.L_x_34296:
[----:B------:R-:W-:Y:S05]  /*37a0*/  BSYNC.RECONVERGENT B0 ;  /* 0x0000000000007941 */ /* 0x000fea0003800200 */
.L_x_34295:
[----:B------:R-:W0:Y:S02]  /*37b0*/  F2I.FTZ.TRUNC.NTZ R0, R0 ;  /* 0x0000000000007305 */ /* 0x000e24000021f100 */
[----:B0-----:R-:W-:Y:S01]  /*37c0*/  PRMT R18, R0, 0x7610, R18 ;  /* 0x0000761000127816 */ /* 0x001fe20000000012 */
[----:B------:R-:W-:Y:S06]  /*37d0*/  BRA `(.L_x_34275) ;  /* 0x00000004000c7947 */ /* 0x000fec0003800000 */
.L_x_34293:
        /* <DEDUP_REMOVED lines=21> */
.L_x_34302:
[----:B------:R-:W-:Y:S05]  /*3930*/  BSYNC.RECONVERGENT B1 ;  /* 0x0000000000017941 */ /* 0x000fea0003800200 */
.L_x_34301:
[----:B------:R-:W-:Y:S01]  /*3940*/  IMAD.SHL.U32 R0, R0, 0x200000, RZ ;  /* 0x0020000000007824 */ /* 0x000fe200078e00ff */
[----:B------:R-:W-:-:S04]  /*3950*/  LEA R3, R3, 0x37800000, 0x17 ;  /* 0x3780000003037811 */ /* 0x000fc800078eb8ff */
[----:B------:R-:W-:-:S07]  /*3960*/  LOP3.LUT R0, R3, R0, R7, 0xfe, !PT ;  /* 0x0000000003007212 */ /* 0x000fce00078efe07 */
.L_x_34300:
[----:B------:R-:W-:Y:S05]  /*3970*/  BSYNC.RECONVERGENT B0 ;  /* 0x0000000000007941 */ /* 0x000fea0003800200 */
.L_x_34299:
[----:B------:R-:W0:Y:S02]  /*3980*/  F2I.FTZ.TRUNC.NTZ R0, R0 ;  /* 0x0000000000007305 */ /* 0x000e24000021f100 */
[----:B0-----:R-:W-:Y:S01]  /*3990*/  PRMT R18, R0, 0x7610, R18 ;  /* 0x0000761000127816 */ /* 0x001fe20000000012 */
[----:B------:R-:W-:Y:S06]  /*39a0*/  BRA `(.L_x_34275) ;  /* 0x0000000000987947 */ /* 0x000fec0003800000 */
.L_x_34292:
        /* <DEDUP_REMOVED lines=14> */
.L_x_34306:
[----:B------:R-:W-:Y:S05]  /*3a90*/  BSYNC.RECONVERGENT B0 ;  /* 0x0000000000007941 */ /* 0x000fea0003800200 */
.L_x_34305:
[----:B------:R-:W0:Y:S02]  /*3aa0*/  F2I.FTZ.TRUNC.NTZ R0, R0 ;  /* 0x0000000000007305 */ /* 0x000e24000021f100 */
[----:B0-----:R-:W-:Y:S01]  /*3ab0*/  PRMT R18, R0, 0x7610, R18 ;  /* 0x0000761000127816 */ /* 0x001fe20000000012 */
[----:B------:R-:W-:Y:S06]  /*3ac0*/  BRA `(.L_x_34275) ;  /* 0x0000000000507947 */ /* 0x000fec0003800000 */
.L_x_34280:
        /* <DEDUP_REMOVED lines=16> */
.L_x_34307:
[----:B------:R-:W-:Y:S05]  /*3bd0*/  BRA `(.L_x_34275) ;  /* 0x00000000000c7947 */ /* 0x000fea0003800000 */
.L_x_34304:
[----:B------:R0:W5:Y:S01]  /*3be0*/  LDG.E.U8 R18, desc[UR36][R4.64] ;  /* 0x0000002404127981 */ /* 0x000162000c1e1100 */
[----:B------:R-:W-:Y:S05]  /*3bf0*/  BRA `(.L_x_34275) ;  /* 0x0000000000047947 */ /* 0x000fea0003800000 */
.L_x_34303:
[----:B------:R0:W5:Y:S02]  /*3c00*/  LDG.E.U8 R18, desc[UR36][R4.64] ;  /* 0x0000002404127981 */ /* 0x000164000c1e1100 */
.L_x_34275:
[----:B------:R-:W-:Y:S05]  /*3c10*/  BSYNC.RECONVERGENT B6 ;  /* 0x0000000000067941 */ /* 0x000fea0003800200 */
.L_x_34274:
[----:B------:R-:W2:Y:S01]  /*3c20*/  LDC.U8 R0, c[0x0][0x385] ;  /* 0x0000e140ff007b82 */ /* 0x000ea20000000000 */
[----:B------:R-:W-:Y:S01]  /*3c30*/  ISETP.GE.AND P0, PT, R25, R16, PT ;  /* 0x000000101900720c */ /* 0x000fe20003f06270 */
[----:B------:R-:W-:Y:S01]  /*3c40*/  BSSY.RECONVERGENT B0, `(.L_x_34308) ;  /* 0x000001c000007945 */ /* 0x000fe20003800200 */
[----:B--2---:R-:W-:-:S04]  /*3c50*/  PRMT R6, R0, 0x8880, RZ ;  /* 0x0000888000067816 */ /* 0x004fc800000000ff */
[----:B------:R-:W-:-:S07]  /*3c60*/  PRMT R6, R6, 0x7710, RZ ;  /* 0x0000771006067816 */ /* 0x000fce00000000ff */
[----:B------:R-:W-:Y:S05]  /*3c70*/  @P0 BRA `(.L_x_34309) ;  /* 0x0000000000600947 */ /* 0x000fea0003800000 */
[----:B-1---5:R-:W-:-:S04]  /*3c80*/  LOP3.LUT R3, R22, R0, RZ, 0x3c, !PT ;  /* 0x0000000016037212 */ /* 0x022fc800078e3cff */
[----:B------:R-:W-:-:S04]  /*3c90*/  PRMT R3, R3, 0x8880, RZ ;  /* 0x0000888003037816 */ /* 0x000fc800000000ff */
[----:B------:R-:W-:-:S13]  /*3ca0*/  ISETP.GT.AND P0, PT, R3, -0x1, PT ;  /* 0xffffffff0300780c */ /* 0x000fda0003f04270 */
[----:B------:R-:W-:Y:S05]  /*3cb0*/  @P0 BRA `(.L_x_34310) ;  /* 0x00000000003c0947 */ /* 0x000fea0003800000 */
[----:B------:R-:W-:Y:S02]  /*3cc0*/  PRMT R8, R0, 0x8880, RZ ;  /* 0x0000888000087816 */ /* 0x000fe400000000ff */
[----:B0--34-:R-:W-:Y:S02]  /*3cd0*/  PRMT R5, R22, 0x8880, RZ ;  /* 0x0000888016057816 */ /* 0x019fe400000000ff */
[----:B------:R-:W-:-:S07]  /*3ce0*/  MOV R4, 0x3d00 ;  /* 0x00003d0000047802 */ /* 0x000fce0000000f00 */
[----:B------:R-:W-:Y:S05]  /*3cf0*/  CALL.REL.NOINC `($__internal_57_$__cuda_sm20_div_s16) ;  /* 0x0000004400a47944 */ /* 0x000fea0003c00000 */
        /* <DEDUP_REMOVED lines=11> */
.L_x_34310:
[----:B0--34-:R-:W-:Y:S02]  /*3db0*/  PRMT R5, R22, 0x8880, RZ ;  /* 0x0000888016057816 */ /* 0x019fe400000000ff */
[----:B------:R-:W-:Y:S02]  /*3dc0*/  PRMT R8, R0, 0x8880, RZ ;  /* 0x0000888000087816 */ /* 0x000fe400000000ff */
[----:B------:R-:W-:-:S07]  /*3dd0*/  MOV R4, 0x3df0 ;  /* 0x00003df000047802 */ /* 0x000fce0000000f00 */
[----:B------:R-:W-:Y:S05]  /*3de0*/  CALL.REL.NOINC `($__internal_57_$__cuda_sm20_div_s16) ;  /* 0x0000004400687944 */ /* 0x000fea0003c00000 */
[----:B------:R-:W-:-:S07]  /*3df0*/  PRMT R3, R7, 0x7610, R3 ;  /* 0x0000761007037816 */ /* 0x000fce0000000003 */
.L_x_34309:
[----:B------:R-:W-:Y:S05]  /*3e00*/  BSYNC.RECONVERGENT B0 ;  /* 0x0000000000007941 */ /* 0x000fea0003800200 */
.L_x_34308:
        /* <DEDUP_REMOVED lines=9> */
[----:B------:R-:W-:Y:S02]  /*3ea0*/  PRMT R5, R19, 0x8880, RZ ;  /* 0x0000888013057816 */ /* 0x000fe400000000ff */
[----:B------:R-:W-:-:S07]  /*3eb0*/  MOV R4, 0x3ed0 ;  /* 0x00003ed000047802 */ /* 0x000fce0000000f00 */
[----:B------:R-:W-:Y:S05]  /*3ec0*/  CALL.REL.NOINC `($__internal_57_$__cuda_sm20_div_s16) ;  /* 0x0000004400307944 */ /* 0x000fea0003c00000 */
        /* <DEDUP_REMOVED lines=11> */
.L_x_34313:
[----:B------:R-:W-:Y:S02]  /*3f80*/  PRMT R5, R19, 0x8880, RZ ;  /* 0x0000888013057816 */ /* 0x000fe400000000ff */
[----:B------:R-:W-:Y:S02]  /*3f90*/  PRMT R8, R0, 0x8880, RZ ;  /* 0x0000888000087816 */ /* 0x000fe400000000ff */
[----:B------:R-:W-:-:S07]  /*3fa0*/  MOV R4, 0x3fc0 ;  /* 0x00003fc000047802 */ /* 0x000fce0000000f00 */
[----:B------:R-:W-:Y:S05]  /*3fb0*/  CALL.REL.NOINC `($__internal_57_$__cuda_sm20_div_s16) ;  /* 0x0000004000f47944 */ /* 0x000fea0003c00000 */
[----:B------:R-:W-:-:S07]  /*3fc0*/  PRMT R22, R7, 0x7610, R22 ;  /* 0x0000761007167816 */ /* 0x000fce0000000016 */
.L_x_34312:
[----:B------:R-:W-:Y:S05]  /*3fd0*/  BSYNC.RECONVERGENT B0 ;  /* 0x0000000000007941 */ /* 0x000fea0003800200 */
.L_x_34311:
        /* <DEDUP_REMOVED lines=23> */
.L_x_34316:
[----:B------:R-:W-:Y:S02]  /*4150*/  PRMT R5, R17, 0x8880, RZ ;  /* 0x0000888011057816 */ /* 0x000fe400000000ff */
[----:B------:R-:W-:Y:S02]  /*4160*/  PRMT R8, R0, 0x8880, RZ ;  /* 0x0000888000087816 */ /* 0x000fe400000000ff */
[----:B------:R-:W-:-:S07]  /*4170*/  MOV R4, 0x4190 ;  /* 0x0000419000047802 */ /* 0x000fce0000000f00 */
[----:B------:R-:W-:Y:S05]  /*4180*/  CALL.REL.NOINC `($__internal_57_$__cuda_sm20_div_s16) ;  /* 0x0000004000807944 */ /* 0x000fea0003c00000 */
[----:B------:R-:W-:-:S07]  /*4190*/  PRMT R17, R7, 0x7610, R17 ;  /* 0x0000761007117816 */ /* 0x000fce0000000011 */
.L_x_34315:
[----:B------:R-:W-:Y:S05]  /*41a0*/  BSYNC.RECONVERGENT B0 ;  /* 0x0000000000007941 */ /* 0x000fea0003800200 */
.L_x_34314:
        /* <DEDUP_REMOVED lines=23> */
.L_x_34319:
[----:B------:R-:W-:Y:S02]  /*4320*/  PRMT R8, R0, 0x8880, RZ ;  /* 0x0000888000087816 */ /* 0x000fe400000000ff */
[----:B------:R-:W-:Y:S02]  /*4330*/  PRMT R5, R18, 0x8880, RZ ;  /* 0x0000888012057816 */ /* 0x000fe400000000ff */
[----:B------:R-:W-:-:S07]  /*4340*/  MOV R4, 0x4360 ;  /* 0x0000436000047802 */ /* 0x000fce0000000f00 */
[----:B------:R-:W-:Y:S05]  /*4350*/  CALL.REL.NOINC `($__internal_57_$__cuda_sm20_div_s16) ;  /* 0x00000040000c7944 */ /* 0x000fea0003c00000 */
[----:B------:R-:W-:-:S07]  /*4360*/  PRMT R18, R7, 0x7610, R18 ;  /* 0x0000761007127816 */ /* 0x000fce0000000012 */
.L_x_34318:
[----:B------:R-:W-:Y:S05]  /*4370*/  BSYNC.RECONVERGENT B0 ;  /* 0x0000000000007941 */ /* 0x000fea0003800200 */
.L_x_34317:
        /* <DEDUP_REMOVED lines=26> */
.L_x_34326:
[----:B------:R4:W-:Y:S01]  /*4520*/  STG.E.U8 desc[UR36][R8.64], R3 ;  /* 0x0000000308007986 */ /* 0x0009e2000c101124 */
[----:B------:R-:W-:Y:S01]  /*4530*/  IMAD.MOV.U32 R25, RZ, RZ, R23 ;  /* 0x000000ffff197224 */ /* 0x000fe200078e0017 */
[----:B------:R-:W-:Y:S06]  /*4540*/  BRA `(.L_x_34328) ;  /* 0x0000000c00d87947 */ /* 0x000fec0003800000 */
.L_x_34325:
        /* <DEDUP_REMOVED lines=13> */
.L_x_34330:
[----:B------:R-:W-:Y:S01]  /*4620*/  LOP3.LUT R3, R3, 0xffff, RZ, 0xc0, !PT ;  /* 0x0000ffff03037812 */ /* 0x000fe200078ec0ff */
[----:B------:R-:W-:-:S03]  /*4630*/  IMAD.MOV.U32 R25, RZ, RZ, R23 ;  /* 0x000000ffff197224 */ /* 0x000fc600078e0017 */
[----:B------:R-:W-:-:S05]  /*4640*/  PRMT R3, R3, 0x8880, RZ ;  /* 0x0000888003037816 */ /* 0x000fca00000000ff */
[----:B------:R2:W-:Y:S01]  /*4650*/  STG.E desc[UR36][R8.64], R3 ;  /* 0x0000000308007986 */ /* 0x0005e2000c101924 */
[----:B------:R-:W-:Y:S05]  /*4660*/  BRA `(.L_x_34328) ;  /* 0x0000000c00907947 */ /* 0x000fea0003800000 */
.L_x_34329:
[----:B------:R-:W-:Y:S01]  /*4670*/  PRMT R3, R3, 0x8880, RZ ;  /* 0x0000888003037816 */ /* 0x000fe200000000ff */
[----:B------:R-:W-:-:S03]  /*4680*/  IMAD.MOV.U32 R25, RZ, RZ, R23 ;  /* 0x000000ffff197224 */ /* 0x000fc600078e0017 */
[----:B------:R-:W-:-:S05]  /*4690*/  PRMT R3, R3, 0x7710, RZ ;  /* 0x0000771003037816 */ /* 0x000fca00000000ff */
[----:B------:R0:W-:Y:S01]  /*46a0*/  STG.E.U16 desc[UR36][R8.64], R3 ;  /* 0x0000000308007986 */ /* 0x0001e2000c101524 */
[----:B------:R-:W-:Y:S05]  /*46b0*/  BRA `(.L_x_34328) ;  /* 0x0000000c007c7947 */ /* 0x000fea0003800000 */
.L_x_34324:
        /* <DEDUP_REMOVED lines=10> */
.L_x_34332:
[----:B------:R-:W0:Y:S01]  /*4760*/  I2F.S8 R0, R3 ;  /* 0x0000000300007306 */ /* 0x000e220000001400 */
[----:B------:R-:W-:Y:S01]  /*4770*/  IMAD.MOV.U32 R25, RZ, RZ, R23 ;  /* 0x000000ffff197224 */ /* 0x000fe200078e0017 */
[----:B0-----:R-:W-:-:S05]  /*4780*/  F2FP.F16.F32.PACK_AB R0, RZ, R0 ;  /* 0x00000000ff00723e */ /* 0x001fca00000000ff */
[----:B------:R0:W-:Y:S01]  /*4790*/  STG.E.U16 desc[UR36][R8.64], R0 ;  /* 0x0000000008007986 */ /* 0x0001e2000c101524 */
[----:B------:R-:W-:Y:S05]  /*47a0*/  BRA `(.L_x_34328) ;  /* 0x0000000c00407947 */ /* 0x000fea0003800000 */
.L_x_34331:
        /* <DEDUP_REMOVED lines=11> */
.L_x_34334:
[----:B------:R-:W0:Y:S01]  /*4860*/  I2F.S8 R3, R3 ;  /* 0x0000000300037306 */ /* 0x000e220000001400 */
[----:B------:R-:W-:Y:S01]  /*4870*/  IMAD.MOV.U32 R25, RZ, RZ, R23 ;  /* 0x000000ffff197224 */ /* 0x000fe200078e0017 */
[----:B0-----:R-:W-:-:S04]  /*4880*/  F2FP.F16.F32.PACK_AB R3, RZ, R3 ;  /* 0x00000003ff03723e */ /* 0x001fc800000000ff */
[----:B------:R-:W-:-:S05]  /*4890*/  PRMT R3, R3, 0x5410, RZ ;  /* 0x0000541003037816 */ /* 0x000fca00000000ff */
[----:B------:R0:W-:Y:S01]  /*48a0*/  STG.E desc[UR36][R8.64], R3 ;  /* 0x0000000308007986 */ /* 0x0001e2000c101924 */
[----:B------:R-:W-:Y:S05]  /*48b0*/  BRA `(.L_x_34328) ;  /* 0x0000000800fc7947 */ /* 0x000fea0003800000 */
.L_x_34333:
[----:B------:R-:W-:Y:S01]  /*48c0*/  PRMT R4, R3, 0x8880, RZ ;  /* 0x0000888003047816 */ /* 0x000fe200000000ff */
[----:B------:R-:W-:-:S03]  /*48d0*/  IMAD.MOV.U32 R25, RZ, RZ, R23 ;  /* 0x000000ffff197224 */ /* 0x000fc600078e0017 */
[----:B------:R-:W-:-:S06]  /*48e0*/  PRMT R4, R4, 0x7710, RZ ;  /* 0x0000771004047816 */ /* 0x000fcc00000000ff */
[----:B------:R-:W0:Y:S02]  /*48f0*/  I2F.F64.S16 R4, R4 ;  /* 0x0000000400047312 */ /* 0x000e240000101c00 */
[----:B0-----:R0:W-:Y:S01]  /*4900*/  STG.E.64 desc[UR36][R8.64], R4 ;  /* 0x0000000408007986 */ /* 0x0011e2000c101b24 */
[----:B------:R-:W-:Y:S05]  /*4910*/  BRA `(.L_x_34328) ;  /* 0x0000000800e47947 */ /* 0x000fea0003800000 */
.L_x_34323:
        /* <DEDUP_REMOVED lines=13> */
.L_x_34337:
[----:B------:R-:W-:Y:S02]  /*49f0*/  PRMT R4, R3, 0x8880, RZ ;  /* 0x0000888003047816 */ /* 0x000fe400000000ff */
[----:B------:R-:W-:Y:S01]  /*4a00*/  CS2R R6, SRZ ;  /* 0x0000000000067805 */ /* 0x000fe2000001ff00 */
[----:B------:R-:W-:Y:S01]  /*4a10*/  IMAD.MOV.U32 R25, RZ, RZ, R23 ;  /* 0x000000ffff197224 */ /* 0x000fe200078e0017 */
[----:B------:R-:W-:-:S06]  /*4a20*/  PRMT R4, R4, 0x7710, RZ ;  /* 0x0000771004047816 */ /* 0x000fcc00000000ff */
[----:B------:R-:W0:Y:S02]  /*4a30*/  I2F.F64.S16 R4, R4 ;  /* 0x0000000400047312 */ /* 0x000e240000101c00 */
[----:B0-----:R0:W-:Y:S01]  /*4a40*/  STG.E.128 desc[UR36][R8.64], R4 ;  /* 0x0000000408007986 */ /* 0x0011e2000c101d24 */
[----:B------:R-:W-:Y:S05]  /*4a50*/  BRA `(.L_x_34328) ;  /* 0x0000000800947947 */ /* 0x000fea0003800000 */
.L_x_34336:
        /* <DEDUP_REMOVED lines=19> */
.L_x_34341:
[----:B------:R-:W-:Y:S05]  /*4b90*/  BSYNC.RECONVERGENT B0 ;  /* 0x0000000000007941 */ /* 0x000fea0003800200 */
.L_x_34340:
[----:B------:R-:W-:Y:S01]  /*4ba0*/  LOP3.LUT R5, R0, 0x80, R5, 0xf8, !PT ;  /* 0x0000008000057812 */ /* 0x000fe200078ef805 */
[----:B------:R-:W-:-:S04]  /*4bb0*/  IMAD.MOV.U32 R25, RZ, RZ, R23 ;  /* 0x000000ffff197224 */ /* 0x000fc800078e0017 */
[----:B------:R0:W-:Y:S01]  /*4bc0*/  STG.E.U8 desc[UR36][R8.64], R5 ;  /* 0x0000000508007986 */ /* 0x0001e2000c101124 */
[----:B------:R-:W-:Y:S05]  /*4bd0*/  BRA `(.L_x_34328) ;  /* 0x0000000800347947 */ /* 0x000fea0003800000 */
.L_x_34339:
        /* <DEDUP_REMOVED lines=15> */
.L_x_34343:
[----:B------:R-:W-:Y:S05]  /*4cd0*/  BSYNC.RECONVERGENT B0 ;  /* 0x0000000000007941 */ /* 0x000fea0003800200 */
.L_x_34342:
[----:B------:R-:W-:Y:S01]  /*4ce0*/  LOP3.LUT R5, R0, 0x80, R5, 0xf8, !PT ;  /* 0x0000008000057812 */ /* 0x000fe200078ef805 */
[----:B------:R-:W-:-:S04]  /*4cf0*/  IMAD.MOV.U32 R25, RZ, RZ, R23 ;  /* 0x000000ffff197224 */ /* 0x000fc800078e0017 */
[----:B------:R0:W-:Y:S01]  /*4d00*/  STG.E.U8 desc[UR36][R8.64], R5 ;  /* 0x0000000508007986 */ /* 0x0001e2000c101124 */
[----:B------:R-:W-:Y:S05]  /*4d10*/  BRA `(.L_x_34328) ;  /* 0x0000000400e47947 */ /* 0x000fea0003800000 */
.L_x_34338:
[----:B------:R-:W0:Y:S01]  /*4d20*/  I2F.S8 R0, R3 ;  /* 0x0000000300007306 */ /* 0x000e220000001400 */
[----:B------:R-:W-:Y:S01]  /*4d30*/  IMAD.MOV.U32 R25, RZ, RZ, R23 ;  /* 0x000000ffff197224 */ /* 0x000fe200078e0017 */
[----:B0-----:R-:W-:-:S05]  /*4d40*/  F2FP.BF16.F32.PACK_AB R0, RZ, R0 ;  /* 0x00000000ff00723e */ /* 0x001fca00000010ff */
[----:B------:R0:W-:Y:S01]  /*4d50*/  STG.E.U16 desc[UR36][R8.64], R0 ;  /* 0x0000000008007986 */ /* 0x0001e2000c101524 */
[----:B------:R-:W-:Y:S05]  /*4d60*/  BRA `(.L_x_34328) ;  /* 0x0000000400d07947 */ /* 0x000fea0003800000 */
.L_x_34335:
        /* <DEDUP_REMOVED lines=13> */
.L_x_34346:
        /* <DEDUP_REMOVED lines=13> */
.L_x_34349:
[----:B------:R-:W-:-:S04]  /*4f10*/  SHF.R.U32.HI R0, RZ, 0x14, R3 ;  /* 0x00000014ff007819 */ /* 0x000fc80000011603 */
[----:B------:R-:W-:-:S04]  /*4f20*/  LOP3.LUT R0, R0, 0x1, RZ, 0xc0, !PT ;  /* 0x0000000100007812 */ /* 0x000fc800078ec0ff */
[----:B------:R-:W-:-:S04]  /*4f30*/  IADD3 R0, PT, PT, R3, 0x487ffff, R0 ;  /* 0x0487ffff03007810 */ /* 0x000fc80007ffe000 */
[----:B------:R-:W-:-:S04]  /*4f40*/  SHF.R.U32.HI R0, RZ, 0x14, R0 ;  /* 0x00000014ff007819 */ /* 0x000fc80000011600 */
[----:B------:R-:W-:-:S07]  /*4f50*/  LOP3.LUT R0, R0, 0xff, RZ, 0xc0, !PT ;  /* 0x000000ff00007812 */ /* 0x000fce00078ec0ff */
.L_x_34350:
[----:B------:R-:W-:-:S04]  /*4f60*/  SHF.R.U32.HI R3, RZ, 0x18, R3 ;  /* 0x00000018ff037819 */ /* 0x000fc80000011603 */
[----:B------:R-:W-:-:S04]  /*4f70*/  LOP3.LUT R0, R0, 0x80, R3, 0xf8, !PT ;  /* 0x0000008000007812 */ /* 0x000fc800078ef803 */
[----:B------:R-:W-:-:S07]  /*4f80*/  PRMT R4, R0, 0x7610, R4 ;  /* 0x0000761000047816 */ /* 0x000fce0000000004 */
.L_x_34348:
[----:B------:R-:W-:Y:S05]  /*4f90*/  BSYNC.RECONVERGENT B0 ;  /* 0x0000000000007941 */ /* 0x000fea0003800200 */
.L_x_34347:
[----:B------:R0:W-:Y:S01]  /*4fa0*/  STG.E.U8 desc[UR36][R8.64], R4 ;  /* 0x0000000408007986 */ /* 0x0001e2000c101124 */
[----:B------:R-:W-:Y:S01]  /*4fb0*/  IMAD.MOV.U32 R25, RZ, RZ, R23 ;  /* 0x000000ffff197224 */ /* 0x000fe200078e0017 */
[----:B------:R-:W-:Y:S06]  /*4fc0*/  BRA `(.L_x_34328) ;  /* 0x0000000400387947 */ /* 0x000fec0003800000 */
.L_x_34345:
        /* <DEDUP_REMOVED lines=13> */
.L_x_34353:
[----:B------:R-:W-:-:S04]  /*50a0*/  SHF.R.U32.HI R0, RZ, 0x15, R3 ;  /* 0x00000015ff007819 */ /* 0x000fc80000011603 */
[----:B------:R-:W-:-:S04]  /*50b0*/  LOP3.LUT R0, R0, 0x1, RZ, 0xc0, !PT ;  /* 0x0000000100007812 */ /* 0x000fc800078ec0ff */
[----:B------:R-:W-:-:S04]  /*50c0*/  IADD3 R0, PT, PT, R3, 0x88fffff, R0 ;  /* 0x088fffff03007810 */ /* 0x000fc80007ffe000 */
[----:B------:R-:W-:-:S04]  /*50d0*/  SHF.R.U32.HI R0, RZ, 0x15, R0 ;  /* 0x00000015ff007819 */ /* 0x000fc80000011600 */
[----:B------:R-:W-:-:S07]  /*50e0*/  LOP3.LUT R0, R0, 0xff, RZ, 0xc0, !PT ;  /* 0x000000ff00007812 */ /* 0x000fce00078ec0ff */
.L_x_34354:
[----:B------:R-:W-:-:S04]  /*50f0*/  SHF.R.U32.HI R3, RZ, 0x18, R3 ;  /* 0x00000018ff037819 */ /* 0x000fc80000011603 */
[----:B------:R-:W-:-:S04]  /*5100*/  LOP3.LUT R0, R0, 0x80, R3, 0xf8, !PT ;  /* 0x0000008000007812 */ /* 0x000fc800078ef803 */
[----:B------:R-:W-:-:S07]  /*5110*/  PRMT R4, R0, 0x7610, R4 ;  /* 0x0000761000047816 */ /* 0x000fce0000000004 */
.L_x_34352:
[----:B------:R-:W-:Y:S05]  /*5120*/  BSYNC.RECONVERGENT B0 ;  /* 0x0000000000007941 */ /* 0x000fea0003800200 */
.L_x_34351:
[----:B------:R0:W-:Y:S01]  /*5130*/  STG.E.U8 desc[UR36][R8.64], R4 ;  /* 0x0000000408007986 */ /* 0x0001e2000c101124 */
[----:B------:R-:W-:Y:S01]  /*5140*/  IMAD.MOV.U32 R25, RZ, RZ, R23 ;  /* 0x000000ffff197224 */ /* 0x000fe200078e0017 */
[----:B------:R-:W-:Y:S06]  /*5150*/  BRA `(.L_x_34328) ;  /* 0x0000000000d47947 */ /* 0x000fec0003800000 */
.L_x_34344:
[----:B------:R-:W-:-:S13]  /*5160*/  ISETP.NE.AND P0, PT, R0, 0x1c, PT ;  /* 0x0000001c0000780c */ /* 0x000fda0003f05270 */
[----:B------:R-:W-:Y:S05]  /*5170*/  @!P0 BRA `(.L_x_34355) ;  /* 0x0000000000bc8947 */ /* 0x000fea0003800000 */
[----:B------:R-:W-:-:S13]  /*5180*/  ISETP.NE.AND P0, PT, R0, 0x1d, PT ;  /* 0x0000001d0000780c */ /* 0x000fda0003f05270 */
[----:B------:R-:W-:Y:S05]  /*5190*/  @!P0 BRA `(.L_x_34356) ;  /* 0x0000000000988947 */ /* 0x000fea0003800000 */
[----:B------:R-:W-:-:S13]  /*51a0*/  ISETP.NE.AND P0, PT, R0, 0x2c, PT ;  /* 0x0000002c0000780c */ /* 0x000fda0003f05270 */
[----:B------:R-:W-:Y:S05]  /*51b0*/  @!P0 BRA `(.L_x_34357) ;  /* 0x0000000000488947 */ /* 0x000fea0003800000 */
.L_x_34327:
        /* <DEDUP_REMOVED lines=16> */
.L_x_34358:
[----:B------:R-:W-:Y:S01]  /*52c0*/  IMAD.MOV.U32 R25, RZ, RZ, R23 ;  /* 0x000000ffff197224 */ /* 0x000fe200078e0017 */
[----:B------:R-:W-:Y:S06]  /*52d0*/  BRA `(.L_x_34328) ;  /* 0x0000000000747947 */ /* 0x000fec0003800000 */
.L_x_34357:
        /* <DEDUP_REMOVED lines=18> */
.L_x_34356:
[----:B------:R-:W-:Y:S01]  /*5400*/  LOP3.LUT R3, R3, 0xffff, RZ, 0xc0, !PT ;  /* 0x0000ffff03037812 */ /* 0x000fe200078ec0ff */
[----:B------:R-:W-:-:S03]  /*5410*/  IMAD.MOV.U32 R25, RZ, RZ, R23 ;  /* 0x000000ffff197224 */ /* 0x000fc600078e0017 */
[----:B------:R-:W-:-:S05]  /*5420*/  PRMT R3, R3, 0x8880, RZ ;  /* 0x0000888003037816 */ /* 0x000fca00000000ff */
[----:B------:R-:W-:-:S05]  /*5430*/  IMAD.MOV.U32 R4, RZ, RZ, R3 ;  /* 0x000000ffff047224 */ /* 0x000fca00078e0003 */
[----:B------:R-:W-:-:S05]  /*5440*/  SHF.R.S32.HI R5, RZ, 0x1f, R4 ;  /* 0x0000001fff057819 */ /* 0x000fca0000011404 */
[----:B------:R0:W-:Y:S01]  /*5450*/  STG.E.64 desc[UR36][R8.64], R4 ;  /* 0x0000000408007986 */ /* 0x0001e2000c101b24 */
[----:B------:R-:W-:Y:S05]  /*5460*/  BRA `(.L_x_34328) ;  /* 0x0000000000107947 */ /* 0x000fea0003800000 */
.L_x_34355:
[----:B------:R-:W-:Y:S01]  /*5470*/  LOP3.LUT R3, R3, 0xffff, RZ, 0xc0, !PT ;  /* 0x0000ffff03037812 */ /* 0x000fe200078ec0ff */
[----:B------:R-:W-:-:S03]  /*5480*/  IMAD.MOV.U32 R25, RZ, RZ, R23 ;  /* 0x000000ffff197224 */ /* 0x000fc600078e0017 */
[----:B------:R-:W-:-:S05]  /*5490*/  PRMT R3, R3, 0x8880, RZ ;  /* 0x0000888003037816 */ /* 0x000fca00000000ff */
[----:B------:R0:W-:Y:S02]  /*54a0*/  STG.E desc[UR36][R8.64], R3 ;  /* 0x0000000308007986 */ /* 0x0001e4000c101924 */
.L_x_34328:
        /* <DEDUP_REMOVED lines=23> */
.L_x_34363:
[----:B------:R0:W-:Y:S01]  /*5620*/  STG.E.U8 desc[UR36][R8.64], R22 ;  /* 0x0000001608007986 */ /* 0x0001e2000c101124 */
[----:B------:R-:W-:Y:S05]  /*5630*/  BRA `(.L_x_34365) ;  /* 0x0000000c00807947 */ /* 0x000fea0003800000 */
.L_x_34362:
        /* <DEDUP_REMOVED lines=12> */
.L_x_34367:
[----:B------:R-:W-:-:S04]  /*5700*/  LOP3.LUT R22, R22, 0xffff, RZ, 0xc0, !PT ;  /* 0x0000ffff16167812 */ /* 0x000fc800078ec0ff */
[----:B------:R-:W-:-:S05]  /*5710*/  PRMT R3, R22, 0x8880, RZ ;  /* 0x0000888016037816 */ /* 0x000fca00000000ff */
[----:B------:R0:W-:Y:S01]  /*5720*/  STG.E desc[UR36][R8.64], R3 ;  /* 0x0000000308007986 */ /* 0x0001e2000c101924 */
[----:B------:R-:W-:Y:S05]  /*5730*/  BRA `(.L_x_34365) ;  /* 0x0000000c00407947 */ /* 0x000fea0003800000 */
.L_x_34366:
[----:B------:R-:W-:-:S04]  /*5740*/  PRMT R3, R22, 0x8880, RZ ;  /* 0x0000888016037816 */ /* 0x000fc800000000ff */
[----:B------:R-:W-:-:S05]  /*5750*/  PRMT R3, R3, 0x7710, RZ ;  /* 0x0000771003037816 */ /* 0x000fca00000000ff */
[----:B------:R0:W-:Y:S01]  /*5760*/  STG.E.U16 desc[UR36][R8.64], R3 ;  /* 0x0000000308007986 */ /* 0x0001e2000c101524 */
[----:B------:R-:W-:Y:S05]  /*5770*/  BRA `(.L_x_34365) ;  /* 0x0000000c00307947 */ /* 0x000fea0003800000 */
.L_x_34361:
        /* <DEDUP_REMOVED lines=9> */
.L_x_34369:
[----:B------:R-:W0:Y:S02]  /*5810*/  I2F.S8 R0, R22 ;  /* 0x0000001600007306 */ /* 0x000e240000001400 */
[----:B0-----:R-:W-:-:S05]  /*5820*/  F2FP.F16.F32.PACK_AB R0, RZ, R0 ;  /* 0x00000000ff00723e */ /* 0x001fca00000000ff */
[----:B------:R0:W-:Y:S01]  /*5830*/  STG.E.U16 desc[UR36][R8.64], R0 ;  /* 0x0000000008007986 */ /* 0x0001e2000c101524 */
[----:B------:R-:W-:Y:S05]  /*5840*/  BRA `(.L_x_34365) ;  /* 0x0000000800fc7947 */ /* 0x000fea0003800000 */
.L_x_34368:
        /* <DEDUP_REMOVED lines=10> */
.L_x_34371:
[----:B------:R-:W0:Y:S02]  /*58f0*/  I2F.S8 R22, R22 ;  /* 0x0000001600167306 */ /* 0x000e240000001400 */
[----:B0-----:R-:W-:-:S04]  /*5900*/  F2FP.F16.F32.PACK_AB R3, RZ, R22 ;  /* 0x00000016ff03723e */ /* 0x001fc800000000ff */
[----:B------:R-:W-:-:S05]  /*5910*/  PRMT R3, R3, 0x5410, RZ ;  /* 0x0000541003037816 */ /* 0x000fca00000000ff */
[----:B------:R0:W-:Y:S01]  /*5920*/  STG.E desc[UR36][R8.64], R3 ;  /* 0x0000000308007986 */ /* 0x0001e2000c101924 */
[----:B------:R-:W-:Y:S05]  /*5930*/  BRA `(.L_x_34365) ;  /* 0x0000000800c07947 */ /* 0x000fea0003800000 */
.L_x_34370:
[----:B------:R-:W-:-:S04]  /*5940*/  PRMT R4, R22, 0x8880, RZ ;  /* 0x0000888016047816 */ /* 0x000fc800000000ff */
[----:B------:R-:W-:-:S06]  /*5950*/  PRMT R4, R4, 0x7710, RZ ;  /* 0x0000771004047816 */ /* 0x000fcc00000000ff */
[----:B------:R-:W0:Y:S02]  /*5960*/  I2F.F64.S16 R4, R4 ;  /* 0x0000000400047312 */ /* 0x000e240000101c00 */
[----:B0-----:R0:W-:Y:S01]  /*5970*/  STG.E.64 desc[UR36][R8.64], R4 ;  /* 0x0000000408007986 */ /* 0x0011e2000c101b24 */
[----:B------:R-:W-:Y:S05]  /*5980*/  BRA `(.L_x_34365) ;  /* 0x0000000800ac7947 */ /* 0x000fea0003800000 */
.L_x_34360:
        /* <DEDUP_REMOVED lines=14> */
.L_x_34375:
        /* <DEDUP_REMOVED lines=17> */
.L_x_34378:
[----:B------:R-:W-:-:S04]  /*5b80*/  SHF.R.U32.HI R3, RZ, 0x18, R5 ;  /* 0x00000018ff037819 */ /* 0x000fc80000011605 */
[----:B------:R-:W-:-:S04]  /*5b90*/  LOP3.LUT R0, R0, 0x80, R3, 0xf8, !PT ;  /* 0x0000008000007812 */ /* 0x000fc800078ef803 */
[----:B------:R-:W-:-:S07]  /*5ba0*/  PRMT R4, R0, 0x7610, R4 ;  /* 0x0000761000047816 */ /* 0x000fce0000000004 */
.L_x_34377:
[----:B------:R-:W-:Y:S05]  /*5bb0*/  BSYNC.RECONVERGENT B0 ;  /* 0x0000000000007941 */ /* 0x000fea0003800200 */
.L_x_34376:
[----:B------:R0:W-:Y:S01]  /*5bc0*/  STG.E.U8 desc[UR36][R8.64], R4 ;  /* 0x0000000408007986 */ /* 0x0001e2000c101124 */
[----:B------:R-:W-:Y:S05]  /*5bd0*/  BRA `(.L_x_34365) ;  /* 0x0000000800187947 */ /* 0x000fea0003800000 */
.L_x_34374:
        /* <DEDUP_REMOVED lines=17> */
.L_x_34381:
[----:B------:R-:W-:-:S04]  /*5cf0*/  SHF.R.U32.HI R3, RZ, 0x18, R5 ;  /* 0x00000018ff037819 */ /* 0x000fc80000011605 */
[----:B------:R-:W-:-:S04]  /*5d00*/  LOP3.LUT R0, R0, 0x80, R3, 0xf8, !PT ;  /* 0x0000008000007812 */ /* 0x000fc800078ef803 */
[----:B------:R-:W-:-:S07]  /*5d10*/  PRMT R4, R0, 0x7610, R4 ;  /* 0x0000761000047816 */ /* 0x000fce0000000004 */
.L_x_34380:
[----:B------:R-:W-:Y:S05]  /*5d20*/  BSYNC.RECONVERGENT B0 ;  /* 0x0000000000007941 */ /* 0x000fea0003800200 */
.L_x_34379:
[----:B------:R0:W-:Y:S01]  /*5d30*/  STG.E.U8 desc[UR36][R8.64], R4 ;  /* 0x0000000408007986 */ /* 0x0001e2000c101124 */
[----:B------:R-:W-:Y:S05]  /*5d40*/  BRA `(.L_x_34365) ;  /* 0x0000000400bc7947 */ /* 0x000fea0003800000 */
.L_x_34373:
        /* <DEDUP_REMOVED lines=22> */
.L_x_34383:
[----:B------:R-:W-:-:S04]  /*5eb0*/  LOP3.LUT R22, R22, 0xffff, RZ, 0xc0, !PT ;  /* 0x0000ffff16167812 */ /* 0x000fc800078ec0ff */
[----:B------:R-:W-:-:S05]  /*5ec0*/  PRMT R22, R22, 0x8880, RZ ;  /* 0x0000888016167816 */ /* 0x000fca00000000ff */
[----:B------:R-:W-:-:S05]  /*5ed0*/  IMAD.MOV.U32 R4, RZ, RZ, R22 ;  /* 0x000000ffff047224 */ /* 0x000fca00078e0016 */
[----:B------:R-:W-:-:S05]  /*5ee0*/  SHF.R.S32.HI R5, RZ, 0x1f, R4 ;  /* 0x0000001fff057819 */ /* 0x000fca0000011404 */
[----:B------:R0:W-:Y:S01]  /*5ef0*/  STG.E.64 desc[UR36][R8.64], R4 ;  /* 0x0000000408007986 */ /* 0x0001e2000c101b24 */
[----:B------:R-:W-:Y:S05]  /*5f00*/  BRA `(.L_x_34365) ;  /* 0x00000004004c7947 */ /* 0x000fea0003800000 */
.L_x_34382:
[----:B------:R-:W-:-:S04]  /*5f10*/  LOP3.LUT R22, R22, 0xffff, RZ, 0xc0, !PT ;  /* 0x0000ffff16167812 */ /* 0x000fc800078ec0ff */
[----:B------:R-:W-:-:S05]  /*5f20*/  PRMT R3, R22, 0x8880, RZ ;  /* 0x0000888016037816 */ /* 0x000fca00000000ff */
[----:B------:R0:W-:Y:S01]  /*5f30*/  STG.E desc[UR36][R8.64], R3 ;  /* 0x0000000308007986 */ /* 0x0001e2000c101924 */
[----:B------:R-:W-:Y:S05]  /*5f40*/  BRA `(.L_x_34365) ;  /* 0x00000004003c7947 */ /* 0x000fea0003800000 */
.L_x_34372:
        /* <DEDUP_REMOVED lines=10> */
.L_x_34385:
[----:B------:R-:W-:Y:S02]  /*5ff0*/  PRMT R4, R22, 0x8880, RZ ;  /* 0x0000888016047816 */ /* 0x000fe400000000ff */
[----:B------:R-:W-:Y:S02]  /*6000*/  CS2R R6, SRZ ;  /* 0x0000000000067805 */ /* 0x000fe4000001ff00 */
[----:B------:R-:W-:-:S06]  /*6010*/  PRMT R4, R4, 0x7710, RZ ;  /* 0x0000771004047816 */ /* 0x000fcc00000000ff */
[----:B------:R-:W0:Y:S02]  /*6020*/  I2F.F64.S16 R4, R4 ;  /* 0x0000000400047312 */ /* 0x000e240000101c00 */
[----:B0-----:R4:W-:Y:S01]  /*6030*/  STG.E.128 desc[UR36][R8.64], R4 ;  /* 0x0000000408007986 */ /* 0x0019e2000c101d24 */
[----:B------:R-:W-:Y:S05]  /*6040*/  BRA `(.L_x_34365) ;  /* 0x0000000000fc7947 */ /* 0x000fea0003800000 */
.L_x_34384:
[----:B------:R-:W-:-:S13]  /*6050*/  ISETP.NE.AND P0, PT, R0, 0xf, PT ;  /* 0x0000000f0000780c */ /* 0x000fda0003f05270 */
[----:B------:R-:W-:Y:S05]  /*6060*/  @!P0 BRA `(.L_x_34386) ;  /* 0x0000000000e88947 */ /* 0x000fea0003800000 */
[----:B------:R-:W-:-:S13]  /*6070*/  ISETP.NE.AND P0, PT, R0, 0x17, PT ;  /* 0x000000170000780c */ /* 0x000fda0003f05270 */
[----:B------:R-:W-:Y:S05]  /*6080*/  @!P0 BRA `(.L_x_34387) ;  /* 0x0000000000908947 */ /* 0x000fea0003800000 */
[----:B------:R-:W-:-:S13]  /*6090*/  ISETP.NE.AND P0, PT, R0, 0x18, PT ;  /* 0x000000180000780c */ /* 0x000fda0003f05270 */
[----:B------:R-:W-:Y:S05]  /*60a0*/  @!P0 BRA `(.L_x_34388) ;  /* 0x0000000000448947 */ /* 0x000fea0003800000 */
.L_x_34364:
        /* <DEDUP_REMOVED lines=16> */
.L_x_34389:
[----:B------:R-:W-:Y:S05]  /*61b0*/  BRA `(.L_x_34365) ;  /* 0x0000000000a07947 */ /* 0x000fea0003800000 */
.L_x_34388:
        /* <DEDUP_REMOVED lines=13> */
.L_x_34391:
[----:B------:R-:W-:Y:S05]  /*6290*/  BSYNC.RECONVERGENT B0 ;  /* 0x0000000000007941 */ /* 0x000fea0003800200 */
.L_x_34390:
[----:B------:R-:W-:-:S05]  /*62a0*/  LOP3.LUT R3, R0, 0x80, R3, 0xf8, !PT ;  /* 0x0000008000037812 */ /* 0x000fca00078ef803 */
[----:B------:R1:W-:Y:S01]  /*62b0*/  STG.E.U8 desc[UR36][R8.64], R3 ;  /* 0x0000000308007986 */ /* 0x0003e2000c101124 */
[----:B------:R-:W-:Y:S05]  /*62c0*/  BRA `(.L_x_34365) ;  /* 0x00000000005c7947 */ /* 0x000fea0003800000 */
.L_x_34387:
        /* <DEDUP_REMOVED lines=12> */
.L_x_34393:
[----:B------:R-:W-:Y:S01]  /*6390*/  IMAD.MOV.U32 R0, RZ, RZ, 0x7f ;  /* 0x0000007fff007424 */ /* 0x000fe200078e00ff */
[----:B------:R-:W-:-:S04]  /*63a0*/  ISETP.GT.U32.AND P0, PT, R3, 0x7f800000, PT ;  /* 0x7f8000000300780c */ /* 0x000fc80003f04070 */
[----:B------:R-:W-:-:S09]  /*63b0*/  SEL R0, R0, 0x7c, P0 ;  /* 0x0000007c00007807 */ /* 0x000fd20000000000 */
.L_x_34394:
[----:B------:R-:W-:Y:S05]  /*63c0*/  BSYNC.RECONVERGENT B0 ;  /* 0x0000000000007941 */ /* 0x000fea0003800200 */
.L_x_34392:
[----:B------:R-:W-:-:S04]  /*63d0*/  SHF.R.U32.HI R3, RZ, 0x18, R5 ;  /* 0x00000018ff037819 */ /* 0x000fc80000011605 */
[----:B------:R-:W-:-:S05]  /*63e0*/  LOP3.LUT R3, R0, 0x80, R3, 0xf8, !PT ;  /* 0x0000008000037812 */ /* 0x000fca00078ef803 */
[----:B------:R2:W-:Y:S01]  /*63f0*/  STG.E.U8 desc[UR36][R8.64], R3 ;  /* 0x0000000308007986 */ /* 0x0005e2000c101124 */
[----:B------:R-:W-:Y:S05]  /*6400*/  BRA `(.L_x_34365) ;  /* 0x00000000000c7947 */ /* 0x000fea0003800000 */
.L_x_34386:
[----:B------:R-:W0:Y:S02]  /*6410*/  I2F.S8 R0, R22 ;  /* 0x0000001600007306 */ /* 0x000e240000001400 */
[----:B0-----:R-:W-:-:S05]  /*6420*/  F2FP.BF16.F32.PACK_AB R0, RZ, R0 ;  /* 0x00000000ff00723e */ /* 0x001fca00000010ff */
[----:B------:R0:W-:Y:S02]  /*6430*/  STG.E.U16 desc[UR36][R8.64], R0 ;  /* 0x0000000008007986 */ /* 0x0001e4000c101524 */
.L_x_34365:
[----:B------:R-:W-:-:S07]  /*6440*/  VIADD R25, R25, 0x80 ;  /* 0x0000008019197836 */ /* 0x000fce0000000000 */
.L_x_34322:
[----:B------:R-:W-:-:S13]  /*6450*/  ISETP.GE.AND P0, PT, R25, R16, PT ;  /* 0x000000101900720c */ /* 0x000fda0003f06270 */
[----:B------:R-:W-:Y:S05]  /*6460*/  @P0 BREAK.RELIABLE B6 ;  /* 0x0000000000060942 */ /* 0x000fea0003800100 */
[----:B------:R-:W-:Y:S05]  /*6470*/  @P0 BRA `(.L_x_34359) ;  /* 0x0000000c00e00947 */ /* 0x000fea0003800000 */
[----:B------:R-:W-:Y:S05]  /*6480*/  BSYNC.RELIABLE B6 ;  /* 0x0000000000067941 */ /* 0x000fea0003800100 */
.L_x_34321:
        /* <DEDUP_REMOVED lines=20> */
.L_x_34398:
[----:B------:R3:W-:Y:S01]  /*65d0*/  STG.E.U8 desc[UR36][R8.64], R17 ;  /* 0x0000001108007986 */ /* 0x0007e2000c101124 */
[----:B------:R-:W-:Y:S05]  /*65e0*/  BRA `(.L_x_34400) ;  /* 0x0000000c00807947 */ /* 0x000fea0003800000 */
.L_x_34397:
        /* <DEDUP_REMOVED lines=12> */
.L_x_34402:
[----:B------:R-:W-:-:S04]  /*66b0*/  LOP3.LUT R17, R17, 0xffff, RZ, 0xc0, !PT ;  /* 0x0000ffff11117812 */ /* 0x000fc800078ec0ff */
[----:B------:R-:W-:-:S05]  /*66c0*/  PRMT R3, R17, 0x8880, RZ ;  /* 0x0000888011037816 */ /* 0x000fca00000000ff */
[----:B------:R2:W-:Y:S01]  /*66d0*/  STG.E desc[UR36][R8.64], R3 ;  /* 0x0000000308007986 */ /* 0x0005e2000c101924 */
[----:B------:R-:W-:Y:S05]  /*66e0*/  BRA `(.L_x_34400) ;  /* 0x0000000c00407947 */ /* 0x000fea0003800000 */
.L_x_34401:
[----:B------:R-:W-:-:S04]  /*66f0*/  PRMT R3, R17, 0x8880, RZ ;  /* 0x0000888011037816 */ /* 0x000fc800000000ff */
[----:B------:R-:W-:-:S05]  /*6700*/  PRMT R3, R3, 0x7710, RZ ;  /* 0x0000771003037816 */ /* 0x000fca00000000ff */
[----:B------:R0:W-:Y:S01]  /*6710*/  STG.E.U16 desc[UR36][R8.64], R3 ;  /* 0x0000000308007986 */ /* 0x0001e2000c101524 */
[----:B------:R-:W-:Y:S05]  /*6720*/  BRA `(.L_x_34400) ;  /* 0x0000000c00307947 */ /* 0x000fea0003800000 */
.L_x_34396:
        /* <DEDUP_REMOVED lines=9> */
.L_x_34404:
[----:B------:R-:W0:Y:S02]  /*67c0*/  I2F.S8 R0, R17 ;  /* 0x0000001100007306 */ /* 0x000e240000001400 */
[----:B0-----:R-:W-:-:S05]  /*67d0*/  F2FP.F16.F32.PACK_AB R0, RZ, R0 ;  /* 0x00000000ff00723e */ /* 0x001fca00000000ff */
[----:B------:R0:W-:Y:S01]  /*67e0*/  STG.E.U16 desc[UR36][R8.64], R0 ;  /* 0x0000000008007986 */ /* 0x0001e2000c101524 */
[----:B------:R-:W-:Y:S05]  /*67f0*/  BRA `(.L_x_34400) ;  /* 0x0000000800fc7947 */ /* 0x000fea0003800000 */
.L_x_34403:
        /* <DEDUP_REMOVED lines=10> */
.L_x_34406:
[----:B------:R-:W0:Y:S02]  /*68a0*/  I2F.S8 R17, R17 ;  /* 0x0000001100117306 */ /* 0x000e240000001400 */
[----:B0-----:R-:W-:-:S04]  /*68b0*/  F2FP.F16.F32.PACK_AB R3, RZ, R17 ;  /* 0x00000011ff03723e */ /* 0x001fc800000000ff */
[----:B------:R-:W-:-:S05]  /*68c0*/  PRMT R3, R3, 0x5410, RZ ;  /* 0x0000541003037816 */ /* 0x000fca00000000ff */
[----:B------:R0:W-:Y:S01]  /*68d0*/  STG.E desc[UR36][R8.64], R3 ;  /* 0x0000000308007986 */ /* 0x0001e2000c101924 */
[----:B------:R-:W-:Y:S05]  /*68e0*/  BRA `(.L_x_34400) ;  /* 0x0000000800c07947 */ /* 0x000fea0003800000 */
.L_x_34405:
[----:B------:R-:W-:-:S04]  /*68f0*/  PRMT R4, R17, 0x8880, RZ ;  /* 0x0000888011047816 */ /* 0x000fc800000000ff */
[----:B------:R-:W-:-:S06]  /*6900*/  PRMT R4, R4, 0x7710, RZ ;  /* 0x0000771004047816 */ /* 0x000fcc00000000ff */
[----:B------:R-:W0:Y:S02]  /*6910*/  I2F.F64.S16 R4, R4 ;  /* 0x0000000400047312 */ /* 0x000e240000101c00 */
[----:B0-----:R0:W-:Y:S01]  /*6920*/  STG.E.64 desc[UR36][R8.64], R4 ;  /* 0x0000000408007986 */ /* 0x0011e2000c101b24 */
[----:B------:R-:W-:Y:S05]  /*6930*/  BRA `(.L_x_34400) ;  /* 0x0000000800ac7947 */ /* 0x000fea0003800000 */
.L_x_34395:
        /* <DEDUP_REMOVED lines=14> */
.L_x_34410:
        /* <DEDUP_REMOVED lines=17> */
.L_x_34413:
[----:B------:R-:W-:-:S04]  /*6b30*/  SHF.R.U32.HI R3, RZ, 0x18, R17 ;  /* 0x00000018ff037819 */ /* 0x000fc80000011611 */
[----:B------:R-:W-:-:S04]  /*6b40*/  LOP3.LUT R0, R0, 0x80, R3, 0xf8, !PT ;  /* 0x0000008000007812 */ /* 0x000fc800078ef803 */
[----:B------:R-:W-:-:S07]  /*6b50*/  PRMT R4, R0, 0x7610, R4 ;  /* 0x0000761000047816 */ /* 0x000fce0000000004 */
.L_x_34412:
[----:B------:R-:W-:Y:S05]  /*6b60*/  BSYNC.RECONVERGENT B0 ;  /* 0x0000000000007941 */ /* 0x000fea0003800200 */
.L_x_34411:
[----:B------:R0:W-:Y:S01]  /*6b70*/  STG.E.U8 desc[UR36][R8.64], R4 ;  /* 0x0000000408007986 */ /* 0x0001e2000c101124 */
[----:B------:R-:W-:Y:S05]  /*6b80*/  BRA `(.L_x_34400) ;  /* 0x0000000800187947 */ /* 0x000fea0003800000 */
.L_x_34409:
        /* <DEDUP_REMOVED lines=17> */
.L_x_34416:
[----:B------:R-:W-:-:S04]  /*6ca0*/  SHF.R.U32.HI R3, RZ, 0x18, R17 ;  /* 0x00000018ff037819 */ /* 0x000fc80000011611 */
[----:B------:R-:W-:-:S04]  /*6cb0*/  LOP3.LUT R0, R0, 0x80, R3, 0xf8, !PT ;  /* 0x0000008000007812 */ /* 0x000fc800078ef803 */
[----:B------:R-:W-:-:S07]  /*6cc0*/  PRMT R4, R0, 0x7610, R4 ;  /* 0x0000761000047816 */ /* 0x000fce0000000004 */
.L_x_34415:
[----:B------:R-:W-:Y:S05]  /*6cd0*/  BSYNC.RECONVERGENT B0 ;  /* 0x0000000000007941 */ /* 0x000fea0003800200 */
.L_x_34414:
[----:B------:R0:W-:Y:S01]  /*6ce0*/  STG.E.U8 desc[UR36][R8.64], R4 ;  /* 0x0000000408007986 */ /* 0x0001e2000c101124 */
[----:B------:R-:W-:Y:S05]  /*6cf0*/  BRA `(.L_x_34400) ;  /* 0x0000000400bc7947 */ /* 0x000fea0003800000 */
.L_x_34408:
        /* <DEDUP_REMOVED lines=22> */
.L_x_34418:
[----:B------:R-:W-:-:S04]  /*6e60*/  LOP3.LUT R17, R17, 0xffff, RZ, 0xc0, !PT ;  /* 0x0000ffff11117812 */ /* 0x000fc800078ec0ff */
[----:B------:R-:W-:-:S05]  /*6e70*/  PRMT R17, R17, 0x8880, RZ ;  /* 0x0000888011117816 */ /* 0x000fca00000000ff */
[----:B------:R-:W-:-:S05]  /*6e80*/  IMAD.MOV.U32 R4, RZ, RZ, R17 ;  /* 0x000000ffff047224 */ /* 0x000fca00078e0011 */
[----:B------:R-:W-:-:S05]  /*6e90*/  SHF.R.S32.HI R5, RZ, 0x1f, R4 ;  /* 0x0000001fff057819 */ /* 0x000fca0000011404 */
[----:B------:R0:W-:Y:S01]  /*6ea0*/  STG.E.64 desc[UR36][R8.64], R4 ;  /* 0x0000000408007986 */ /* 0x0001e2000c101b24 */
[----:B------:R-:W-:Y:S05]  /*6eb0*/  BRA `(.L_x_34400) ;  /* 0x00000004004c7947 */ /* 0x000fea0003800000 */
.L_x_34417:
[----:B------:R-:W-:-:S04]  /*6ec0*/  LOP3.LUT R17, R17, 0xffff, RZ, 0xc0, !PT ;  /* 0x0000ffff11117812 */ /* 0x000fc800078ec0ff */
[----:B------:R-:W-:-:S05]  /*6ed0*/  PRMT R3, R17, 0x8880, RZ ;  /* 0x0000888011037816 */ /* 0x000fca00000000ff */
[----:B------:R0:W-:Y:S01]  /*6ee0*/  STG.E desc[UR36][R8.64], R3 ;  /* 0x0000000308007986 */ /* 0x0001e2000c101924 */
[----:B------:R-:W-:Y:S05]  /*6ef0*/  BRA `(.L_x_34400) ;  /* 0x00000004003c7947 */ /* 0x000fea0003800000 */
.L_x_34407:
        /* <DEDUP_REMOVED lines=10> */
.L_x_34420:
[----:B------:R-:W-:Y:S02]  /*6fa0*/  PRMT R4, R17, 0x8880, RZ ;  /* 0x0000888011047816 */ /* 0x000fe400000000ff */
[----:B------:R-:W-:Y:S02]  /*6fb0*/  CS2R R6, SRZ ;  /* 0x0000000000067805 */ /* 0x000fe4000001ff00 */
[----:B------:R-:W-:-:S06]  /*6fc0*/  PRMT R4, R4, 0x7710, RZ ;  /* 0x0000771004047816 */ /* 0x000fcc00000000ff */
[----:B------:R-:W0:Y:S02]  /*6fd0*/  I2F.F64.S16 R4, R4 ;  /* 0x0000000400047312 */ /* 0x000e240000101c00 */
[----:B0-----:R0:W-:Y:S01]  /*6fe0*/  STG.E.128 desc[UR36][R8.64], R4 ;  /* 0x0000000408007986 */ /* 0x0011e2000c101d24 */
[----:B------:R-:W-:Y:S05]  /*6ff0*/  BRA `(.L_x_34400) ;  /* 0x0000000000fc7947 */ /* 0x000fea0003800000 */
.L_x_34419:
[----:B------:R-:W-:-:S13]  /*7000*/  ISETP.NE.AND P0, PT, R0, 0xf, PT ;  /* 0x0000000f0000780c */ /* 0x000fda0003f05270 */
[----:B------:R-:W-:Y:S05]  /*7010*/  @!P0 BRA `(.L_x_34421) ;  /* 0x0000000000e88947 */ /* 0x000fea0003800000 */
[----:B------:R-:W-:-:S13]  /*7020*/  ISETP.NE.AND P0, PT, R0, 0x17, PT ;  /* 0x000000170000780c */ /* 0x000fda0003f05270 */
[----:B------:R-:W-:Y:S05]  /*7030*/  @!P0 BRA `(.L_x_34422) ;  /* 0x0000000000908947 */ /* 0x000fea0003800000 */
[----:B------:R-:W-:-:S13]  /*7040*/  ISETP.NE.AND P0, PT, R0, 0x18, PT ;  /* 0x000000180000780c */ /* 0x000fda0003f05270 */
[----:B------:R-:W-:Y:S05]  /*7050*/  @!P0 BRA `(.L_x_34423) ;  /* 0x0000000000448947 */ /* 0x000fea0003800000 */
.L_x_34399:
        /* <DEDUP_REMOVED lines=16> */
.L_x_34424:
[----:B------:R-:W-:Y:S05]  /*7160*/  BRA `(.L_x_34400) ;  /* 0x0000000000a07947 */ /* 0x000fea0003800000 */
.L_x_34423:
        /* <DEDUP_REMOVED lines=13> */
.L_x_34426:
[----:B------:R-:W-:Y:S05]  /*7240*/  BSYNC.RECONVERGENT B0 ;  /* 0x0000000000007941 */ /* 0x000fea0003800200 */
.L_x_34425:
[----:B------:R-:W-:-:S05]  /*7250*/  LOP3.LUT R3, R0, 0x80, R3, 0xf8, !PT ;  /* 0x0000008000037812 */ /* 0x000fca00078ef803 */
[----:B------:R0:W-:Y:S01]  /*7260*/  STG.E.U8 desc[UR36][R8.64], R3 ;  /* 0x0000000308007986 */ /* 0x0001e2000c101124 */
[----:B------:R-:W-:Y:S05]  /*7270*/  BRA `(.L_x_34400) ;  /* 0x00000000005c7947 */ /* 0x000fea0003800000 */
.L_x_34422:
        /* <DEDUP_REMOVED lines=12> */
.L_x_34428:
[----:B------:R-:W-:Y:S01]  /*7340*/  IMAD.MOV.U32 R0, RZ, RZ, 0x7f ;  /* 0x0000007fff007424 */ /* 0x000fe200078e00ff */
[----:B------:R-:W-:-:S04]  /*7350*/  ISETP.GT.U32.AND P0, PT, R3, 0x7f800000, PT ;  /* 0x7f8000000300780c */ /* 0x000fc80003f04070 */
[----:B------:R-:W-:-:S09]  /*7360*/  SEL R0, R0, 0x7c, P0 ;  /* 0x0000007c00007807 */ /* 0x000fd20000000000 */
.L_x_34429:
[----:B------:R-:W-:Y:S05]  /*7370*/  BSYNC.RECONVERGENT B0 ;  /* 0x0000000000007941 */ /* 0x000fea0003800200 */
.L_x_34427:
[----:B------:R-:W-:-:S04]  /*7380*/  SHF.R.U32.HI R3, RZ, 0x18, R17 ;  /* 0x00000018ff037819 */ /* 0x000fc80000011611 */
[----:B------:R-:W-:-:S05]  /*7390*/  LOP3.LUT R3, R0, 0x80, R3, 0xf8, !PT ;  /* 0x0000008000037812 */ /* 0x000fca00078ef803 */
[----:B------:R0:W-:Y:S01]  /*73a0*/  STG.E.U8 desc[UR36][R8.64], R3 ;  /* 0x0000000308007986 */ /* 0x0001e2000c101124 */
[----:B------:R-:W-:Y:S05]  /*73b0*/  BRA `(.L_x_34400) ;  /* 0x00000000000c7947 */ /* 0x000fea0003800000 */
.L_x_34421:
[----:B------:R-:W0:Y:S02]  /*73c0*/  I2F.S8 R0, R17 ;  /* 0x0000001100007306 */ /* 0x000e240000001400 */
[----:B0-----:R-:W-:-:S05]  /*73d0*/  F2FP.BF16.F32.PACK_AB R0, RZ, R0 ;  /* 0x00000000ff00723e */ /* 0x001fca00000010ff */
[----:B------:R0:W-:Y:S02]  /*73e0*/  STG.E.U16 desc[UR36][R8.64], R0 ;  /* 0x0000000008007986 */ /* 0x0001e4000c101524 */
.L_x_34400:
[----:B------:R-:W-:-:S07]  /*73f0*/  VIADD R25, R25, 0x80 ;  /* 0x0000008019197836 */ /* 0x000fce0000000000 */
.L_x_34359:
[----:B------:R-:W-:Y:S05]  /*7400*/  BSYNC.RECONVERGENT B7 ;  /* 0x0000000000077941 */ /* 0x000fea0003800200 */
.L_x_34320:
        /* <DEDUP_REMOVED lines=21> */
.L_x_34433:
[----:B------:R-:W-:Y:S01]  /*7560*/  STG.E.U8 desc[UR36][R2.64], R18 ;  /* 0x0000001202007986 */ /* 0x000fe2000c101124 */
[----:B------:R-:W-:Y:S05]  /*7570*/  EXIT ;  /* 0x000000000000794d */ /* 0x000fea0003800000 */
.L_x_34432:
        /* <DEDUP_REMOVED lines=12> */
.L_x_34436:
[----:B------:R-:W-:-:S04]  /*7640*/  LOP3.LUT R18, R18, 0xffff, RZ, 0xc0, !PT ;  /* 0x0000ffff12127812 */ /* 0x000fc800078ec0ff */
[----:B------:R-:W-:-:S05]  /*7650*/  PRMT R5, R18, 0x8880, RZ ;  /* 0x0000888012057816 */ /* 0x000fca00000000ff */
[----:B------:R-:W-:Y:S01]  /*7660*/  STG.E desc[UR36][R2.64], R5 ;  /* 0x0000000502007986 */ /* 0x000fe2000c101924 */
[----:B------:R-:W-:Y:S05]  /*7670*/  EXIT ;  /* 0x000000000000794d */ /* 0x000fea0003800000 */
.L_x_34435:
[----:B------:R-:W-:-:S04]  /*7680*/  PRMT R5, R18, 0x8880, RZ ;  /* 0x0000888012057816 */ /* 0x000fc800000000ff */
[----:B------:R-:W-:-:S05]  /*7690*/  PRMT R5, R5, 0x7710, RZ ;  /* 0x0000771005057816 */ /* 0x000fca00000000ff */
[----:B------:R-:W-:Y:S01]  /*76a0*/  STG.E.U16 desc[UR36][R2.64], R5 ;  /* 0x0000000502007986 */ /* 0x000fe2000c101524 */
[----:B------:R-:W-:Y:S05]  /*76b0*/  EXIT ;  /* 0x000000000000794d */ /* 0x000fea0003800000 */
.L_x_34431:
        /* <DEDUP_REMOVED lines=9> */
.L_x_34438:
[----:B------:R-:W0:Y:S02]  /*7750*/  I2F.S8 R0, R18 ;  /* 0x0000001200007306 */ /* 0x000e240000001400 */
[----:B0-----:R-:W-:-:S05]  /*7760*/  F2FP.F16.F32.PACK_AB R0, RZ, R0 ;  /* 0x00000000ff00723e */ /* 0x001fca00000000ff */
[----:B------:R-:W-:Y:S01]  /*7770*/  STG.E.U16 desc[UR36][R2.64], R0 ;  /* 0x0000000002007986 */ /* 0x000fe2000c101524 */
[----:B------:R-:W-:Y:S05]  /*7780*/  EXIT ;  /* 0x000000000000794d */ /* 0x000fea0003800000 */
.L_x_34437:
        /* <DEDUP_REMOVED lines=10> */
.L_x_34440:
[----:B------:R-:W0:Y:S02]  /*7830*/  I2F.S8 R18, R18 ;  /* 0x0000001200127306 */ /* 0x000e240000001400 */
[----:B0-----:R-:W-:-:S04]  /*7840*/  F2FP.F16.F32.PACK_AB R5, RZ, R18 ;  /* 0x00000012ff05723e */ /* 0x001fc800000000ff */
[----:B------:R-:W-:-:S05]  /*7850*/  PRMT R5, R5, 0x5410, RZ ;  /* 0x0000541005057816 */ /* 0x000fca00000000ff */
[----:B------:R-:W-:Y:S01]  /*7860*/  STG.E desc[UR36][R2.64], R5 ;  /* 0x0000000502007986 */ /* 0x000fe2000c101924 */
[----:B------:R-:W-:Y:S05]  /*7870*/  EXIT ;  /* 0x000000000000794d */ /* 0x000fea0003800000 */
.L_x_34439:
[----:B------:R-:W-:-:S04]  /*7880*/  PRMT R4, R18, 0x8880, RZ ;  /* 0x0000888012047816 */ /* 0x000fc800000000ff */
[----:B------:R-:W-:-:S06]  /*7890*/  PRMT R4, R4, 0x7710, RZ ;  /* 0x0000771004047816 */ /* 0x000fcc00000000ff */
[----:B------:R-:W0:Y:S02]  /*78a0*/  I2F.F64.S16 R4, R4 ;  /* 0x0000000400047312 */ /* 0x000e240000101c00 */
[----:B0-----:R-:W-:Y:S01]  /*78b0*/  STG.E.64 desc[UR36][R2.64], R4 ;  /* 0x0000000402007986 */ /* 0x001fe2000c101b24 */
[----:B------:R-:W-:Y:S05]  /*78c0*/  EXIT ;  /* 0x000000000000794d */ /* 0x000fea0003800000 */
.L_x_34430:
        /* <DEDUP_REMOVED lines=14> */
.L_x_34444:
        /* <DEDUP_REMOVED lines=18> */
.L_x_34447:
[----:B------:R-:W-:-:S04]  /*7ad0*/  SHF.R.U32.HI R5, RZ, 0x18, R5 ;  /* 0x00000018ff057819 */ /* 0x000fc80000011605 */
[----:B------:R-:W-:-:S07]  /*7ae0*/  LOP3.LUT R0, R0, 0x80, R5, 0xf8, !PT ;  /* 0x0000008000007812 */ /* 0x000fce00078ef805 */
.L_x_34446:
[----:B------:R-:W-:Y:S05]  /*7af0*/  BSYNC.RECONVERGENT B0 ;  /* 0x0000000000007941 */ /* 0x000fea0003800200 */
.L_x_34445:
[----:B------:R-:W-:Y:S01]  /*7b00*/  STG.E.U8 desc[UR36][R2.64], R0 ;  /* 0x0000000002007986 */ /* 0x000fe2000c101124 */
[----:B------:R-:W-:Y:S05]  /*7b10*/  EXIT ;  /* 0x000000000000794d */ /* 0x000fea0003800000 */
.L_x_34443:
        /* <DEDUP_REMOVED lines=18> */
.L_x_34450:
[----:B------:R-:W-:-:S04]  /*7c40*/  SHF.R.U32.HI R5, RZ, 0x18, R5 ;  /* 0x00000018ff057819 */ /* 0x000fc80000011605 */
[----:B------:R-:W-:-:S07]  /*7c50*/  LOP3.LUT R0, R0, 0x80, R5, 0xf8, !PT ;  /* 0x0000008000007812 */ /* 0x000fce00078ef805 */
.L_x_34449:
[----:B------:R-:W-:Y:S05]  /*7c60*/  BSYNC.RECONVERGENT B0 ;  /* 0x0000000000007941 */ /* 0x000fea0003800200 */
.L_x_34448:
[----:B------:R-:W-:Y:S01]  /*7c70*/  STG.E.U8 desc[UR36][R2.64], R0 ;  /* 0x0000000002007986 */ /* 0x000fe2000c101124 */
[----:B------:R-:W-:Y:S05]  /*7c80*/  EXIT ;  /* 0x000000000000794d */ /* 0x000fea0003800000 */
.L_x_34442:
        /* <DEDUP_REMOVED lines=22> */
.L_x_34452:
[----:B------:R-:W-:-:S04]  /*7df0*/  LOP3.LUT R18, R18, 0xffff, RZ, 0xc0, !PT ;  /* 0x0000ffff12127812 */ /* 0x000fc800078ec0ff */
[----:B------:R-:W-:-:S05]  /*7e00*/  PRMT R18, R18, 0x8880, RZ ;  /* 0x0000888012127816 */ /* 0x000fca00000000ff */
[----:B------:R-:W-:-:S05]  /*7e10*/  IMAD.MOV.U32 R4, RZ, RZ, R18 ;  /* 0x000000ffff047224 */ /* 0x000fca00078e0012 */
[----:B------:R-:W-:-:S05]  /*7e20*/  SHF.R.S32.HI R5, RZ, 0x1f, R4 ;  /* 0x0000001fff057819 */ /* 0x000fca0000011404 */
[----:B------:R-:W-:Y:S01]  /*7e30*/  STG.E.64 desc[UR36][R2.64], R4 ;  /* 0x0000000402007986 */ /* 0x000fe2000c101b24 */
[----:B------:R-:W-:Y:S05]  /*7e40*/  EXIT ;  /* 0x000000000000794d */ /* 0x000fea0003800000 */
.L_x_34451:
[----:B------:R-:W-:-:S04]  /*7e50*/  LOP3.LUT R18, R18, 0xffff, RZ, 0xc0, !PT ;  /* 0x0000ffff12127812 */ /* 0x000fc800078ec0ff */
[----:B------:R-:W-:-:S05]  /*7e60*/  PRMT R5, R18, 0x8880, RZ ;  /* 0x0000888012057816 */ /* 0x000fca00000000ff */
[----:B------:R-:W-:Y:S01]  /*7e70*/  STG.E desc[UR36][R2.64], R5 ;  /* 0x0000000502007986 */ /* 0x000fe2000c101924 */
[----:B------:R-:W-:Y:S05]  /*7e80*/  EXIT ;  /* 0x000000000000794d */ /* 0x000fea0003800000 */
.L_x_34441:
        /* <DEDUP_REMOVED lines=10> */
.L_x_34454:
[----:B------:R-:W-:Y:S02]  /*7f30*/  PRMT R4, R18, 0x8880, RZ ;  /* 0x0000888012047816 */ /* 0x000fe400000000ff */
[----:B------:R-:W-:Y:S02]  /*7f40*/  CS2R R6, SRZ ;  /* 0x0000000000067805 */ /* 0x000fe4000001ff00 */
[----:B------:R-:W-:-:S06]  /*7f50*/  PRMT R4, R4, 0x7710, RZ ;  /* 0x0000771004047816 */ /* 0x000fcc00000000ff */
[----:B------:R-:W0:Y:S02]  /*7f60*/  I2F.F64.S16 R4, R4 ;  /* 0x0000000400047312 */ /* 0x000e240000101c00 */
[----:B0-----:R-:W-:Y:S01]  /*7f70*/  STG.E.128 desc[UR36][R2.64], R4 ;  /* 0x0000000402007986 */ /* 0x001fe2000c101d24 */
[----:B------:R-:W-:Y:S05]  /*7f80*/  EXIT ;  /* 0x000000000000794d */ /* 0x000fea0003800000 */
.L_x_34453:
[----:B------:R-:W-:-:S13]  /*7f90*/  ISETP.NE.AND P0, PT, R0, 0xf, PT ;  /* 0x0000000f0000780c */ /* 0x000fda0003f05270 */
[----:B------:R-:W-:Y:S05]  /*7fa0*/  @!P0 BRA `(.L_x_34455) ;  /* 0x0000000000e88947 */ /* 0x000fea0003800000 */
[----:B------:R-:W-:-:S13]  /*7fb0*/  ISETP.NE.AND P0, PT, R0, 0x17, PT ;  /* 0x000000170000780c */ /* 0x000fda0003f05270 */
[----:B------:R-:W-:Y:S05]  /*7fc0*/  @!P0 BRA `(.L_x_34456) ;  /* 0x0000000000908947 */ /* 0x000fea0003800000 */
[----:B------:R-:W-:-:S13]  /*7fd0*/  ISETP.NE.AND P0, PT, R0, 0x18, PT ;  /* 0x000000180000780c */ /* 0x000fda0003f05270 */
[----:B------:R-:W-:Y:S05]  /*7fe0*/  @!P0 BRA `(.L_x_34457) ;  /* 0x0000000000448947 */ /* 0x000fea0003800000 */
.L_x_34434:
        /* <DEDUP_REMOVED lines=16> */
.L_x_34458:
[----:B------:R-:W-:Y:S05]  /*80f0*/  EXIT ;  /* 0x000000000000794d */ /* 0x000fea0003800000 */
.L_x_34457:
        /* <DEDUP_REMOVED lines=13> */
.L_x_34460:
[----:B------:R-:W-:Y:S05]  /*81d0*/  BSYNC.RECONVERGENT B0 ;  /* 0x0000000000007941 */ /* 0x000fea0003800200 */
.L_x_34459:
[----:B------:R-:W-:-:S05]  /*81e0*/  LOP3.LUT R5, R0, 0x80, R5, 0xf8, !PT ;  /* 0x0000008000057812 */ /* 0x000fca00078ef805 */
[----:B------:R-:W-:Y:S01]  /*81f0*/  STG.E.U8 desc[UR36][R2.64], R5 ;  /* 0x0000000502007986 */ /* 0x000fe2000c101124 */
[----:B------:R-:W-:Y:S05]  /*8200*/  EXIT ;  /* 0x000000000000794d */ /* 0x000fea0003800000 */
.L_x_34456:
        /* <DEDUP_REMOVED lines=12> */
.L_x_34462:
[----:B------:R-:W-:Y:S01]  /*82d0*/  IMAD.MOV.U32 R0, RZ, RZ, 0x7f ;  /* 0x0000007fff007424 */ /* 0x000fe200078e00ff */
[----:B------:R-:W-:-:S04]  /*82e0*/  ISETP.GT.U32.AND P0, PT, R4, 0x7f800000, PT ;  /* 0x7f8000000400780c */ /* 0x000fc80003f04070 */
[----:B------:R-:W-:-:S09]  /*82f0*/  SEL R0, R0, 0x7c, P0 ;  /* 0x0000007c00007807 */ /* 0x000fd20000000000 */
.L_x_34463:
[----:B------:R-:W-:Y:S05]  /*8300*/  BSYNC.RECONVERGENT B0 ;  /* 0x0000000000007941 */ /* 0x000fea0003800200 */
.L_x_34461:
[----:B------:R-:W-:-:S04]  /*8310*/  SHF.R.U32.HI R5, RZ, 0x18, R5 ;  /* 0x00000018ff057819 */ /* 0x000fc80000011605 */
[----:B------:R-:W-:-:S05]  /*8320*/  LOP3.LUT R5, R0, 0x80, R5, 0xf8, !PT ;  /* 0x0000008000057812 */ /* 0x000fca00078ef805 */
[----:B------:R-:W-:Y:S01]  /*8330*/  STG.E.U8 desc[UR36][R2.64], R5 ;  /* 0x0000000502007986 */ /* 0x000fe2000c101124 */
[----:B------:R-:W-:Y:S05]  /*8340*/  EXIT ;  /* 0x000000000000794d */ /* 0x000fea0003800000 */
.L_x_34455:
[----:B------:R-:W0:Y:S02]  /*8350*/  I2F.S8 R0, R18 ;  /* 0x0000001200007306 */ /* 0x000e240000001400 */
[----:B0-----:R-:W-:-:S05]  /*8360*/  F2FP.BF16.F32.PACK_AB R0, RZ, R0 ;  /* 0x00000000ff00723e */ /* 0x001fca00000010ff */
[----:B------:R-:W-:Y:S01]  /*8370*/  STG.E.U16 desc[UR36][R2.64], R0 ;  /* 0x0000000002007986 */ /* 0x000fe2000c101524 */
[----:B------:R-:W-:Y:S05]  /*8380*/  EXIT ;  /* 0x000000000000794d */ /* 0x000fea0003800000 */
        .weak           $__internal_57_$__cuda_sm20_div_s16
        .type           $__internal_57_$__cuda_sm20_div_s16,@function
        .size           $__internal_57_$__cuda_sm20_div_s16,(.L_x_37006 - $__internal_57_$__cuda_sm20_div_s16)
$__internal_57_$__cuda_sm20_div_s16:
        /* <DEDUP_REMOVED lines=23> */
[----:B------:R-:W-:Y:S06]  /*8500*/  RET.REL.NODEC R4 `(_ZN2at6native27unrolled_elementwise_kernelINS0_13AUnaryFunctorIaaaZZZNS0_15binary_internal21div_floor_kernel_cudaERNS_18TensorIteratorBaseEENKUlvE_clEvENKUlvE0_clEvEUlaaE_EESt5arrayIPcLm2EELi4E23TrivialOffsetCalculatorILi1EjESE_NS0_6memory12LoadWithCastILi1EEENSF_13StoreWithCastILi1EEEEEviT_T0_T2_T3_T4_T5_) ;  /* 0xffffff7804bc7950 */ /* 0x000fec0003c3ffff */
.L_x_34464:
        /* <DEDUP_REMOVED lines=15> */
.L_x_37006:


//--------------------- .text._ZN2at6native18elementwise_kernelILi128ELi4EZNS0_22gpu_kernel_impl_nocastINS0_13AUnaryFunctorIaaaZZZNS0_15binary_internal21div_floor_kernel_cudaERNS_18TensorIteratorBaseEENKUlvE_clEvENKUlvE0_clEvEUlaaE_EEEEvS6_RKT_EUliE_EEviT1_ --------------------------
	.section	.text._ZN2at6native18elementwise_kernelILi128ELi4EZNS0_22gpu_kernel_impl_nocastINS0_13AUnaryFunctorIaaaZZZNS0_15binary_internal21div_floor_kernel_cudaERNS_18TensorIteratorBaseEENKUlvE_clEvENKUlvE0_clEvEUlaaE_EEEEvS6_RKT_EUliE_EEviT1_,"ax",@progbits
	.align	128
        .global         _ZN2at6native18elementwise_kernelILi128ELi4EZNS0_22gpu_kernel_impl_nocastINS0_13AUnaryFunctorIaaaZZZNS0_15binary_internal21div_floor_kernel_cudaERNS_18TensorIteratorBaseEENKUlvE_clEvENKUlvE0_clEvEUlaaE_EEEEvS6_RKT_EUliE_EEviT1_
        .type           _ZN2at6native18elementwise_kernelILi128ELi4EZNS0_22gpu_kernel_impl_nocastINS0_13AUnaryFunctorIaaaZZZNS0_15binary_internal21div_floor_kernel_cudaERNS_18TensorIteratorBaseEENKUlvE_clEvENKUlvE0_clEvEUlaaE_EEEEvS6_RKT_EUliE_EEviT1_,@function
        .size           _ZN2at6native18elementwise_kernelILi128ELi4EZNS0_22gpu_kernel_impl_nocastINS0_13AUnaryFunctorIaaaZZZNS0_15binary_internal21div_floor_kernel_cudaERNS_18TensorIteratorBaseEENKUlvE_clEvENKUlvE0_clEvEUlaaE_EEEEvS6_RKT_EUliE_EEviT1_,(.L_x_37007 - _ZN2at6native18elementwise_kernelILi128ELi4EZNS0_22gpu_kernel_impl_nocastINS0_13AUnaryFunctorIaaaZZZNS0_15binary_internal21div_floor_kernel_cudaERNS_18TensorIteratorBaseEENKUlvE_clEvENKUlvE0_clEvEUlaaE_EEEEvS6_RKT_EUliE_EEviT1_)
        .other          _ZN2at6native18elementwise_kernelILi128ELi4EZNS0_22gpu_kernel_impl_nocastINS0_13AUnaryFunctorIaaaZZZNS0_15binary_internal21div_floor_kernel_cudaERNS_18TensorIteratorBaseEENKUlvE_clEvENKUlvE0_clEvEUlaaE_EEEEvS6_RKT_EUliE_EEviT1_,@"STO_CUDA_ENTRY STV_DEFAULT"
_ZN2at6native18elementwise_kernelILi128ELi4EZNS0_22gpu_kernel_impl_nocastINS0_13AUnaryFunctorIaaaZZZNS0_15binary_internal21div_floor_kernel_cudaERNS_18TensorIteratorBaseEENKUlvE_clEvENKUlvE0_clEvEUlaaE_EEEEvS6_RKT_EUliE_EEviT1_:
.text._ZN2at6native18elementwise_kernelILi128ELi4EZNS0_22gpu_kernel_impl_nocastINS0_13AUnaryFunctorIaaaZZZNS0_15binary_internal21div_floor_kernel_cudaERNS_18TensorIteratorBaseEENKUlvE_clEvENKUlvE0_clEvEUlaaE_EEEEvS6_RKT_EUliE_EEviT1_:
        /* <DEDUP_REMOVED lines=23> */
[----:B------:R-:W-:Y:S02]  /*0170*/  PRMT R5, R0, 0x8880, RZ ;  /* 0x0000888000057816 */ /* 0x000fe400000000ff */
[----:B------:R-:W-:-:S03]  /*0180*/  MOV R4, 0x1b0 ;  /* 0x000001b000047802 */ /* 0x000fc60000000f00 */
[----:B------:R-:W-:-:S07]  /*0190*/  MOV R6, UR5 ;  /* 0x0000000500067c02 */ /* 0x000fce0008000f00 */
[----:B------:R-:W-:Y:S05]  /*01a0*/  CALL.REL.NOINC `($__internal_58_$__cuda_sm20_div_s16) ;  /* 0x0000005c004c7944 */ /* 0x000fea0003c00000 */
[----:B------:R-:W-:Y:S02]  /*01b0*/  PRMT R5, R0, 0x8880, RZ ;  /* 0x0000888000057816 */ /* 0x000fe400000000ff */
[----:B------:R-:W-:-:S05]  /*01c0*/  PRMT R0, R6, 0x9910, RZ ;  /* 0x0000991006007816 */ /* 0x000fca00000000ff */
[----:B------:R-:W-:-:S04]  /*01d0*/  IMAD R0, R5, R0, RZ ;  /* 0x0000000005007224 */ /* 0x000fc800078e02ff */
[----:B------:R-:W-:-:S05]  /*01e0*/  IMAD.MOV R0, RZ, RZ, -R0 ;  /* 0x000000ffff007224 */ /* 0x000fca00078e0a00 */
[----:B------:R-:W-:-:S04]  /*01f0*/  PRMT R0, R0, 0x7710, RZ ;  /* 0x0000771000007816 */ /* 0x000fc800000000ff */
[----:B------:R-:W-:-:S04]  /*0200*/  IADD3 R0, PT, PT, R0, UR4, RZ ;  /* 0x0000000400007c10 */ /* 0x000fc8000fffe0ff */
[----:B------:R-:W-:-:S04]  /*0210*/  PRMT R0, R0, 0x9910, RZ ;  /* 0x0000991000007816 */ /* 0x000fc800000000ff */
[----:B------:R-:W-:Y:S01]  /*0220*/  ISETP.NE.AND P0, PT, R0, RZ, PT ;  /* 0x000000ff0000720c */ /* 0x000fe20003f05270 */
[----:B------:R-:W-:-:S12]  /*0230*/  VIADD R0, R6, 0xffffffff ;  /* 0xffffffff06007836 */ /* 0x000fd80000000000 */
[----:B------:R-:W-:-:S04]  /*0240*/  @!P0 IADD3 R0, PT, PT, R6, RZ, RZ ;  /* 0x000000ff06008210 */ /* 0x000fc80007ffe0ff */
[----:B------:R-:W-:Y:S01]  /*0250*/  PRMT R2, R0, 0x7610, R2 ;  /* 0x0000761000027816 */ /* 0x000fe20000000002 */
[----:B------:R-:W-:Y:S06]  /*0260*/  BRA `(.L_x_34469) ;  /* 0x0000000000187947 */ /* 0x000fec0003800000 */
.L_x_34468:
[----:B------:R-:W-:Y:S01]  /*0270*/  UPRMT UR5, UR8, 0x8880, URZ ;  /* 0x0000888008057896 */ /* 0x000fe200080000ff */
[----:B------:R-:W-:Y:S02]  /*0280*/  PRMT R5, R0, 0x8880, RZ ;  /* 0x0000888000057816 */ /* 0x000fe400000000ff */
[----:B------:R-:W-:-:S03]  /*0290*/  MOV R4, 0x2c0 ;  /* 0x000002c000047802 */ /* 0x000fc60000000f00 */
[----:B------:R-:W-:-:S07]  /*02a0*/  IMAD.U32 R6, RZ, RZ, UR5 ;  /* 0x00000005ff067e24 */ /* 0x000fce000f8e00ff */
[----:B------:R-:W-:Y:S05]  /*02b0*/  CALL.REL.NOINC `($__internal_58_$__cuda_sm20_div_s16) ;  /* 0x0000005c00087944 */ /* 0x000fea0003c00000 */
[----:B------:R-:W-:-:S07]  /*02c0*/  PRMT R2, R6, 0x7610, R2 ;  /* 0x0000761006027816 */ /* 0x000fce0000000002 */
.L_x_34469:
[----:B------:R-:W0:Y:S01]  /*02d0*/  LDC.64 R4, c[0x0][0x580] ;  /* 0x00016000ff047b82 */ /* 0x000e220000000a00 */
[----:B------:R-:W-:Y:S01]  /*02e0*/  IADD3 R3, PT, PT, R3, 0x80, RZ ;  /* 0x0000008003037810 */ /* 0x000fe20007ffe0ff */
[----:B0-----:R0:W-:Y:S06]  /*02f0*/  STG.E.U8 desc[UR6][R4.64], R2 ;  /* 0x0000000204007986 */ /* 0x0011ec000c101106 */
.L_x_34467:
[----:B------:R-:W-:Y:S05]  /*0300*/  BSYNC.RECONVERGENT B0 ;  /* 0x0000000000007941 */ /* 0x000fea0003800200 */
.L_x_34466:
        /* <DEDUP_REMOVED lines=11> */
[----:B------:R-:W-:Y:S02]  /*03c0*/  PRMT R5, R0, 0x8880, RZ ;  /* 0x0000888000057816 */ /* 0x000fe400000000ff */
[----:B------:R-:W-:Y:S01]  /*03d0*/  MOV R4, 0x400 ;  /* 0x0000040000047802 */ /* 0x000fe20000000f00 */
[----:B0-----:R-:W-:-:S07]  /*03e0*/  IMAD.U32 R6, RZ, RZ, UR5 ;  /* 0x00000005ff067e24 */ /* 0x001fce000f8e00ff */
[----:B------:R-:W-:Y:S05]  /*03f0*/  CALL.REL.NOINC `($__internal_58_$__cuda_sm20_div_s16) ;  /* 0x0000005800b87944 */ /* 0x000fea0003c00000 */
[----:B------:R-:W-:Y:S02]  /*0400*/  PRMT R0, R0, 0x8880, RZ ;  /* 0x0000888000007816 */ /* 0x000fe400000000ff */
[----:B------:R-:W-:-:S05]  /*0410*/  PRMT R5, R6, 0x9910, RZ ;  /* 0x0000991006057816 */ /* 0x000fca00000000ff */
[----:B------:R-:W-:-:S05]  /*0420*/  IMAD R0, R0, R5, RZ ;  /* 0x0000000500007224 */ /* 0x000fca00078e02ff */
[----:B------:R-:W-:-:S04]  /*0430*/  IADD3 R0, PT, PT, RZ, -R0, RZ ;  /* 0x80000000ff007210 */ /* 0x000fc80007ffe0ff */
        /* <DEDUP_REMOVED lines=8> */
.L_x_34472:
[----:B------:R-:W0:Y:S01]  /*04c0*/  LDCU.S8 UR5, c[0x0][0x591] ;  /* 0x0000b220ff0577ac */ /* 0x000e220008000200 */
[----:B------:R-:W-:Y:S02]  /*04d0*/  PRMT R5, R0, 0x8880, RZ ;  /* 0x0000888000057816 */ /* 0x000fe400000000ff */
[----:B------:R-:W-:Y:S02]  /*04e0*/  MOV R4, 0x510 ;  /* 0x0000051000047802 */ /* 0x000fe40000000f00 */
[----:B0-----:R-:W-:-:S07]  /*04f0*/  MOV R6, UR5 ;  /* 0x0000000500067c02 */ /* 0x001fce0008000f00 */
[----:B------:R-:W-:Y:S05]  /*0500*/  CALL.REL.NOINC `($__internal_58_$__cuda_sm20_div_s16) ;  /* 0x0000005800747944 */ /* 0x000fea0003c00000 */
[----:B------:R-:W-:-:S07]  /*0510*/  PRMT R2, R6, 0x7610, R2 ;  /* 0x0000761006027816 */ /* 0x000fce0000000002 */
.L_x_34473:
[----:B------:R-:W0:Y:S01]  /*0520*/  LDC.64 R4, c[0x0][0x580] ;  /* 0x00016000ff047b82 */ /* 0x000e220000000a00 */
[----:B------:R-:W-:Y:S01]  /*0530*/  VIADD R3, R3, 0x80 ;  /* 0x0000008003037836 */ /* 0x000fe20000000000 */
[----:B0-----:R1:W-:Y:S06]  /*0540*/  STG.E.U8 desc[UR6][R4.64], R2 ;  /* 0x0000000204007986 */ /* 0x0013ec000c101106 */
.L_x_34471:
[----:B------:R-:W-:Y:S05]  /*0550*/  BSYNC.RECONVERGENT B0 ;  /* 0x0000000000007941 */ /* 0x000fea0003800200 */
.L_x_34470:
        /* <DEDUP_REMOVED lines=11> */
[----:B------:R-:W-:Y:S02]  /*0610*/  PRMT R5, R0, 0x8880, RZ ;  /* 0x0000888000057816 */ /* 0x000fe400000000ff */
[----:B------:R-:W-:Y:S02]  /*0620*/  MOV R4, 0x650 ;  /* 0x0000065000047802 */ /* 0x000fe40000000f00 */
[----:B0-----:R-:W-:-:S07]  /*0630*/  MOV R6, UR5 ;  /* 0x0000000500067c02 */ /* 0x001fce0008000f00 */
        /* <DEDUP_REMOVED lines=13> */
.L_x_34476:
[----:B------:R-:W0:Y:S01]  /*0710*/  LDCU.S8 UR5, c[0x0][0x591] ;  /* 0x0000b220ff0577ac */ /* 0x000e220008000200 */
[----:B------:R-:W-:Y:S02]  /*0720*/  PRMT R5, R0, 0x8880, RZ ;  /* 0x0000888000057816 */ /* 0x000fe400000000ff */
[----:B------:R-:W-:Y:S01]  /*0730*/  MOV R4, 0x760 ;  /* 0x0000076000047802 */ /* 0x000fe20000000f00 */
[----:B0-----:R-:W-:-:S07]  /*0740*/  IMAD.U32 R6, RZ, RZ, UR5 ;  /* 0x00000005ff067e24 */ /* 0x001fce000f8e00ff */
[----:B------:R-:W-:Y:S05]  /*0750*/  CALL.REL.NOINC `($__internal_58_$__cuda_sm20_div_s16) ;  /* 0x0000005400e07944 */ /* 0x000fea0003c00000 */
[----:B------:R-:W-:-:S07]  /*0760*/  PRMT R2, R6, 0x7610, R2 ;  /* 0x0000761006027816 */ /* 0x000fce0000000002 */
.L_x_34477:
[----:B------:R-:W0:Y:S01]  /*0770*/  LDC.64 R4, c[0x0][0x580] ;  /* 0x00016000ff047b82 */ /* 0x000e220000000a00 */
[----:B------:R-:W-:Y:S01]  /*0780*/  IADD3 R3, PT, PT, R3, 0x80, RZ ;  /* 0x0000008003037810 */ /* 0x000fe20007ffe0ff */
[----:B0-----:R2:W-:Y:S06]  /*0790*/  STG.E.U8 desc[UR6][R4.64], R2 ;  /* 0x0000000204007986 */ /* 0x0015ec000c101106 */
.L_x_34475:
[----:B------:R-:W-:Y:S05]  /*07a0*/  BSYNC.RECONVERGENT B0 ;  /* 0x0000000000007941 */ /* 0x000fea0003800200 */
.L_x_34474:
        /* <DEDUP_REMOVED lines=15> */
[C---:B------:R-:W-:Y:S02]  /*08a0*/  PRMT R3, R6.reuse, 0x9910, RZ ;  /* 0x0000991006037816 */ /* 0x040fe400000000ff */
[----:B------:R-:W-:-:S03]  /*08b0*/  IADD3 R5, PT, PT, R6, -0x1, RZ ;  /* 0xffffffff06057810 */ /* 0x000fc60007ffe0ff */
[----:B------:R-:W-:Y:S02]  /*08c0*/  IMAD R0, R0, R3, RZ ;  /* 0x0000000300007224 */ /* 0x000fe400078e02ff */
[----:B------:R-:W0:Y:S03]  /*08d0*/  LDC.64 R2, c[0x0][0x580] ;  /* 0x00016000ff027b82 */ /* 0x000e260000000a00 */
[----:B------:R-:W-:-:S04]  /*08e0*/  IADD3 R0, PT, PT, RZ, -R0, RZ ;  /* 0x80000000ff007210 */ /* 0x000fc80007ffe0ff */
[----:B------:R-:W-:-:S05]  /*08f0*/  PRMT R0, R0, 0x7710, RZ ;  /* 0x0000771000007816 */ /* 0x000fca00000000ff */
[----:B------:R-:W-:-:S05]  /*0900*/  VIADD R0, R0, UR4 ;  /* 0x0000000400007c36 */ /* 0x000fca0008000000 */
[----:B------:R-:W-:-:S04]  /*0910*/  PRMT R0, R0, 0x9910, RZ ;  /* 0x0000991000007816 */ /* 0x000fc800000000ff */
[----:B------:R-:W-:-:S13]  /*0920*/  ISETP.NE.AND P0, PT, R0, RZ, PT ;  /* 0x000000ff0000720c */ /* 0x000fda0003f05270 */
[----:B------:R-:W-:-:S05]  /*0930*/  @!P0 IMAD.MOV R5, RZ, RZ, R6 ;  /* 0x000000ffff058224 */ /* 0x000fca00078e0206 */
[----:B0-----:R-:W-:Y:S01]  /*0940*/  STG.E.U8 desc[UR6][R2.64], R5 ;  /* 0x0000000502007986 */ /* 0x001fe2000c101106 */
[----:B------:R-:W-:Y:S05]  /*0950*/  EXIT ;  /* 0x000000000000794d */ /* 0x000fea0003800000 */
.L_x_34478:
[----:B------:R-:W0:Y:S01]  /*0960*/  LDCU.S8 UR4, c[0x0][0x591] ;  /* 0x0000b220ff0477ac */ /* 0x000e220008000200 */
[----:B------:R-:W-:Y:S02]  /*0970*/  PRMT R5, R0, 0x8880, RZ ;  /* 0x0000888000057816 */ /* 0x000fe400000000ff */
[----:B------:R-:W-:Y:S02]  /*0980*/  MOV R4, 0x9b0 ;  /* 0x000009b000047802 */ /* 0x000fe40000000f00 */
[----:B0-----:R-:W-:-:S07]  /*0990*/  MOV R6, UR4 ;  /* 0x0000000400067c02 */ /* 0x001fce0008000f00 */
[----:B------:R-:W-:Y:S05]  /*09a0*/  CALL.REL.NOINC `($__internal_58_$__cuda_sm20_div_s16) ;  /* 0x00000054004c7944 */ /* 0x000fea0003c00000 */
[----:B------:R-:W0:Y:S02]  /*09b0*/  LDC.64 R2, c[0x0][0x580] ;  /* 0x00016000ff027b82 */ /* 0x000e240000000a00 */
[----:B0-----:R-:W-:Y:S01]  /*09c0*/  STG.E.U8 desc[UR6][R2.64], R6 ;  /* 0x0000000602007986 */ /* 0x001fe2000c101106 */
[----:B------:R-:W-:Y:S05]  /*09d0*/  EXIT ;  /* 0x000000000000794d */ /* 0x000fea0003800000 */
.L_x_34465:
        /* <DEDUP_REMOVED lines=305> */
.L_x_34481:
        /* <DEDUP_REMOVED lines=21> */
[----:B------:R-:W-:Y:S02]  /*1e40*/  ISETP.NE.AND P0, PT, R4, RZ, PT ;  /* 0x000000ff0400720c */ /* 0x000fe40003f05270 */
[----:B------:R-:W-:-:S11]  /*1e50*/  IADD3 R4, PT, PT, R6, -0x1, RZ ;  /* 0xffffffff06047810 */ /* 0x000fd60007ffe0ff */
[----:B------:R-:W-:-:S05]  /*1e60*/  @!P0 IMAD.MOV R4, RZ, RZ, R6 ;  /* 0x000000ffff048224 */ /* 0x000fca00078e0206 */
[----:B------:R-:W-:Y:S01]  /*1e70*/  PRMT R6, R4, 0x7610, R6 ;  /* 0x0000761004067816 */ /* 0x000fe20000000006 */
[----:B------:R-:W-:Y:S06]  /*1e80*/  BRA `(.L_x_34484) ;  /* 0x0000000000147947 */ /* 0x000fec0003800000 */
.L_x_34483:
[----:B------:R-:W-:Y:S01]  /*1e90*/  UPRMT UR5, UR8, 0x8880, URZ ;  /* 0x0000888008057896 */ /* 0x000fe200080000ff */
[----:B------:R-:W-:Y:S02]  /*1ea0*/  PRMT R5, R8, 0x8880, RZ ;  /* 0x0000888008057816 */ /* 0x000fe400000000ff */
[----:B------:R-:W-:-:S03]  /*1eb0*/  MOV R4, 0x1ee0 ;  /* 0x00001ee000047802 */ /* 0x000fc60000000f00 */
[----:B------:R-:W-:-:S07]  /*1ec0*/  MOV R6, UR5 ;  /* 0x0000000500067c02 */ /* 0x000fce0008000f00 */
[----:B------:R-:W-:Y:S05]  /*1ed0*/  CALL.REL.NOINC `($__internal_58_$__cuda_sm20_div_s16) ;  /* 0x0000004000007944 */ /* 0x000fea0003c00000 */
.L_x_34484:
[----:B------:R-:W-:Y:S05]  /*1ee0*/  BSYNC.RECONVERGENT B1 ;  /* 0x0000000000017941 */ /* 0x000fea0003800200 */
.L_x_34482:
[----:B------:R-:W0:Y:S01]  /*1ef0*/  LDCU.64 UR10, c[0x0][0x580] ;  /* 0x0000b000ff0a77ac */ /* 0x000e220008000a00 */
[----:B------:R-:W-:Y:S01]  /*1f00*/  VIADD R3, R3, 0x80 ;  /* 0x0000008003037836 */ /* 0x000fe20000000000 */
[----:B0-----:R-:W-:-:S04]  /*1f10*/  IADD3 R4, P0, PT, R7, UR10, RZ ;  /* 0x0000000a07047c10 */ /* 0x001fc8000ff1e0ff */
[----:B------:R-:W-:-:S05]  /*1f20*/  IADD3.X R5, PT, PT, RZ, UR11, RZ, P0, !PT ;  /* 0x0000000bff057c10 */ /* 0x000fca00087fe4ff */
[----:B------:R0:W-:Y:S04]  /*1f30*/  STG.E.U8 desc[UR6][R4.64], R6 ;  /* 0x0000000604007986 */ /* 0x0001e8000c101106 */
.L_x_34480:
[----:B------:R-:W-:Y:S05]  /*1f40*/  BSYNC.RECONVERGENT B0 ;  /* 0x0000000000007941 */ /* 0x000fea0003800200 */
.L_x_34479:
[----:B------:R-:W1:Y:S01]  /*1f50*/  LDCU UR5, c[0x0][0x380] ;  /* 0x00007000ff0577ac */ /* 0x000e620008000800 */
[----:B------:R-:W-:Y:S01]  /*1f60*/  BSSY.RECONVERGENT B0, `(.L_x_34485) ;  /* 0x0000152000007945 */ /* 0x000fe20003800200 */
[----:B-1----:R-:W-:-:S13]  /*1f70*/  ISETP.GE.AND P0, PT, R3, UR5, PT ;  /* 0x0000000503007c0c */ /* 0x002fda000bf06270 */
[----:B------:R-:W-:Y:S05]  /*1f80*/  @P0 BRA `(.L_x_34486) ;  /* 0x00000014003c0947 */ /* 0x000fea0003800000 */
        /* <DEDUP_REMOVED lines=298> */
.L_x_34487:
        /* <DEDUP_REMOVED lines=26> */
.L_x_34489:
[----:B------:R-:W0:Y:S01]  /*33d0*/  LDCU.S8 UR5, c[0x0][0x591] ;  /* 0x0000b220ff0577ac */ /* 0x000e220008000200 */
[----:B------:R-:W-:Y:S02]  /*33e0*/  PRMT R5, R8, 0x8880, RZ ;  /* 0x0000888008057816 */ /* 0x000fe400000000ff */
[----:B------:R-:W-:Y:S02]  /*33f0*/  MOV R4, 0x3420 ;  /* 0x0000342000047802 */ /* 0x000fe40000000f00 */
[----:B0-----:R-:W-:-:S07]  /*3400*/  MOV R6, UR5 ;  /* 0x0000000500067c02 */ /* 0x001fce0008000f00 */
[----:B------:R-:W-:Y:S05]  /*3410*/  CALL.REL.NOINC `($__internal_58_$__cuda_sm20_div_s16) ;  /* 0x0000002800b07944 */ /* 0x000fea0003c00000 */
.L_x_34490:
[----:B------:R-:W-:Y:S05]  /*3420*/  BSYNC.RECONVERGENT B1 ;  /* 0x0000000000017941 */ /* 0x000fea0003800200 */
.L_x_34488:
[----:B------:R-:W0:Y:S01]  /*3430*/  LDCU.64 UR8, c[0x0][0x580] ;  /* 0x0000b000ff0877ac */ /* 0x000e220008000a00 */
[----:B------:R-:W-:Y:S01]  /*3440*/  VIADD R3, R3, 0x80 ;  /* 0x0000008003037836 */ /* 0x000fe20000000000 */
[----:B0-----:R-:W-:-:S04]  /*3450*/  IADD3 R4, P0, PT, R7, UR8, RZ ;  /* 0x0000000807047c10 */ /* 0x001fc8000ff1e0ff */
[----:B------:R-:W-:-:S05]  /*3460*/  IADD3.X R5, PT, PT, RZ, UR9, RZ, P0, !PT ;  /* 0x00000009ff057c10 */ /* 0x000fca00087fe4ff */
[----:B------:R1:W-:Y:S04]  /*3470*/  STG.E.U8 desc[UR6][R4.64], R6 ;  /* 0x0000000604007986 */ /* 0x0003e8000c101106 */
.L_x_34486:
[----:B------:R-:W-:Y:S05]  /*3480*/  BSYNC.RECONVERGENT B0 ;  /* 0x0000000000007941 */ /* 0x000fea0003800200 */
.L_x_34485:
        /* <DEDUP_REMOVED lines=302> */
.L_x_34493:
        /* <DEDUP_REMOVED lines=26> */
.L_x_34495:
[----:B------:R-:W0:Y:S01]  /*4910*/  LDCU.S8 UR5, c[0x0][0x591] ;  /* 0x0000b220ff0577ac */ /* 0x000e220008000200 */
[----:B------:R-:W-:Y:S02]  /*4920*/  PRMT R5, R8, 0x8880, RZ ;  /* 0x0000888008057816 */ /* 0x000fe400000000ff */
[----:B------:R-:W-:Y:S02]  /*4930*/  MOV R4, 0x4960 ;  /* 0x0000496000047802 */ /* 0x000fe40000000f00 */
[----:B0-----:R-:W-:-:S07]  /*4940*/  MOV R6, UR5 ;  /* 0x0000000500067c02 */ /* 0x001fce0008000f00 */
[----:B------:R-:W-:Y:S05]  /*4950*/  CALL.REL.NOINC `($__internal_58_$__cuda_sm20_div_s16) ;  /* 0x0000001400607944 */ /* 0x000fea0003c00000 */
.L_x_34496:
[----:B------:R-:W-:Y:S05]  /*4960*/  BSYNC.RECONVERGENT B1 ;  /* 0x0000000000017941 */ /* 0x000fea0003800200 */
.L_x_34494:
[----:B------:R-:W0:Y:S01]  /*4970*/  LDCU.64 UR8, c[0x0][0x580] ;  /* 0x0000b000ff0877ac */ /* 0x000e220008000a00 */
[----:B------:R-:W-:Y:S01]  /*4980*/  VIADD R3, R3, 0x80 ;  /* 0x0000008003037836 */ /* 0x000fe20000000000 */
[----:B0-----:R-:W-:-:S04]  /*4990*/  IADD3 R4, P0, PT, R7, UR8, RZ ;  /* 0x0000000807047c10 */ /* 0x001fc8000ff1e0ff */
[----:B------:R-:W-:-:S05]  /*49a0*/  IADD3.X R5, PT, PT, RZ, UR9, RZ, P0, !PT ;  /* 0x00000009ff057c10 */ /* 0x000fca00087fe4ff */
[----:B------:R2:W-:Y:S04]  /*49b0*/  STG.E.U8 desc[UR6][R4.64], R6 ;  /* 0x0000000604007986 */ /* 0x0005e8000c101106 */
.L_x_34492:
[----:B------:R-:W-:Y:S05]  /*49c0*/  BSYNC.RECONVERGENT B0 ;  /* 0x0000000000007941 */ /* 0x000fea0003800200 */
.L_x_34491:
        /* <DEDUP_REMOVED lines=301> */
.L_x_34497:
[----:B------:R-:W0:Y:S02]  /*5ca0*/  LDCU.128 UR8, c[0x0][0x580] ;  /* 0x0000b000ff0877ac */ /* 0x000e240008000c00 */
[----:B0-----:R-:W-:-:S04]  /*5cb0*/  IADD3 R4, P0, PT, R2, UR10, RZ ;  /* 0x0000000a02047c10 */ /* 0x001fc8000ff1e0ff */
[----:B------:R-:W-:-:S05]  /*5cc0*/  IADD3.X R5, PT, PT, RZ, UR11, RZ, P0, !PT ;  /* 0x0000000bff057c10 */ /* 0x000fca00087fe4ff */
[----:B------:R-:W2:Y:S01]  /*5cd0*/  LDG.E.U8 R0, desc[UR6][R4.64] ;  /* 0x0000000604007981 */ /* 0x000ea2000c1e1100 */
[----:B------:R-:W-:Y:S01]  /*5ce0*/  BSSY.RECONVERGENT B0, `(.L_x_34498) ;  /* 0x000001d000007945 */ /* 0x000fe20003800200 */
[----:B--2---:R-:W-:-:S04]  /*5cf0*/  LOP3.LUT R2, R0, UR4, RZ, 0x3c, !PT ;  /* 0x0000000400027c12 */ /* 0x004fc8000f8e3cff */
[----:B------:R-:W-:Y:S02]  /*5d00*/  PRMT R6, R2, 0x8880, RZ ;  /* 0x0000888002067816 */ /* 0x000fe400000000ff */
[----:B------:R-:W-:Y:S02]  /*5d10*/  IADD3 R2, P1, PT, R3, UR8, RZ ;  /* 0x0000000803027c10 */ /* 0x000fe4000ff3e0ff */
[----:B------:R-:W-:Y:S02]  /*5d20*/  ISETP.GT.AND P0, PT, R6, -0x1, PT ;  /* 0xffffffff0600780c */ /* 0x000fe40003f04270 */
[----:B------:R-:W-:-:S11]  /*5d30*/  IADD3.X R3, PT, PT, RZ, UR9, RZ, P1, !PT ;  /* 0x00000009ff037c10 */ /* 0x000fd60008ffe4ff */
        /* <DEDUP_REMOVED lines=10> */
[----:B------:R-:W-:-:S04]  /*5de0*/  PRMT R0, R0, 0x7710, RZ ;  /* 0x0000771000007816 */ /* 0x000fc800000000ff */
[----:B------:R-:W-:-:S04]  /*5df0*/  IADD3 R0, PT, PT, R0, UR4, RZ ;  /* 0x0000000400007c10 */ /* 0x000fc8000fffe0ff */
[----:B------:R-:W-:-:S04]  /*5e00*/  PRMT R0, R0, 0x9910, RZ ;  /* 0x0000991000007816 */ /* 0x000fc800000000ff */
[----:B------:R-:W-:Y:S01]  /*5e10*/  ISETP.NE.AND P0, PT, R0, RZ, PT ;  /* 0x000000ff0000720c */ /* 0x000fe20003f05270 */
[----:B------:R-:W-:-:S12]  /*5e20*/  VIADD R0, R6, 0xffffffff ;  /* 0xffffffff06007836 */ /* 0x000fd80000000000 */
[----:B------:R-:W-:Y:S01]  /*5e30*/  @!P0 IADD3 R0, PT, PT, R6, RZ, RZ ;  /* 0x000000ff06008210 */ /* 0x000fe20007ffe0ff */
[----:B------:R-:W-:Y:S06]  /*5e40*/  BRA `(.L_x_34500) ;  /* 0x0000000000187947 */ /* 0x000fec0003800000 */
.L_x_34499:
[----:B------:R-:W0:Y:S01]  /*5e50*/  LDCU.S8 UR5, c[0x0][0x591] ;  /* 0x0000b220ff0577ac */ /* 0x000e220008000200 */
[----:B------:R-:W-:Y:S02]  /*5e60*/  PRMT R5, R0, 0x8880, RZ ;  /* 0x0000888000057816 */ /* 0x000fe400000000ff */
[----:B------:R-:W-:Y:S02]  /*5e70*/  MOV R4, 0x5ea0 ;  /* 0x00005ea000047802 */ /* 0x000fe40000000f00 */
[----:B0-----:R-:W-:-:S07]  /*5e80*/  MOV R6, UR5 ;  /* 0x0000000500067c02 */ /* 0x001fce0008000f00 */
[----:B------:R-:W-:Y:S05]  /*5e90*/  CALL.REL.NOINC `($__internal_58_$__cuda_sm20_div_s16) ;  /* 0x0000000000107944 */ /* 0x000fea0003c00000 */
[----:B------:R-:W-:-:S07]  /*5ea0*/  PRMT R0, R6, 0x7610, R0 ;  /* 0x0000761006007816 */ /* 0x000fce0000000000 */
.L_x_34500:
[----:B------:R-:W-:Y:S05]  /*5eb0*/  BSYNC.RECONVERGENT B0 ;  /* 0x0000000000007941 */ /* 0x000fea0003800200 */
.L_x_34498:
[----:B------:R-:W-:Y:S01]  /*5ec0*/  STG.E.U8 desc[UR6][R2.64], R0 ;  /* 0x0000000002007986 */ /* 0x000fe2000c101106 */
[----:B------:R-:W-:Y:S05]  /*5ed0*/  EXIT ;  /* 0x000000000000794d */ /* 0x000fea0003800000 */
        .weak           $__internal_58_$__cuda_sm20_div_s16
        .type           $__internal_58_$__cuda_sm20_div_s16,@function
        .size           $__internal_58_$__cuda_sm20_div_s16,(.L_x_37007 - $__internal_58_$__cuda_sm20_div_s16)
$__internal_58_$__cuda_sm20_div_s16:
        /* <DEDUP_REMOVED lines=23> */
[----:B------:R-:W-:Y:S05]  /*6050*/  RET.REL.NODEC R4 `(_ZN2at6native18elementwise_kernelILi128ELi4EZNS0_22gpu_kernel_impl_nocastINS0_13AUnaryFunctorIaaaZZZNS0_15binary_internal21div_floor_kernel_cudaERNS_18TensorIteratorBaseEENKUlvE_clEvENKUlvE0_clEvEUlaaE_EEEEvS6_RKT_EUliE_EEviT1_) ;  /* 0xffffff9c04e87950 */ /* 0x000fea0003c3ffff */
.L_x_34501:
        /* <DEDUP_REMOVED lines=10> */
.L_x_37007:


//--------------------- .text._ZN2at6native27unrolled_elementwise_kernelINS0_13AUnaryFunctorIaaaZZZNS0_15binary_internal21div_floor_kernel_cudaERNS_18TensorIteratorBaseEENKUlvE_clEvENKUlvE0_clEvEUlaaE_EESt5arrayIPcLm2EELi4E23TrivialOffsetCalculatorILi1EjESE_NS0_6memory15LoadWithoutCastENSF_16StoreWithoutCastEEEviT_T0_T2_T3_T4_T5_ --------------------------
	.section	.text._ZN2at6native27unrolled_elementwise_kernelINS0_13AUnaryFunctorIaaaZZZNS0_15binary_internal21div_floor_kernel_cudaERNS_18TensorIteratorBaseEENKUlvE_clEvENKUlvE0_clEvEUlaaE_EESt5arrayIPcLm2EELi4E23TrivialOffsetCalculatorILi1EjESE_NS0_6memory15LoadWithoutCastENSF_16StoreWithoutCastEEEviT_T0_T2_T3_T4_T5_,"ax",@progbits
	.align	128
        .global         _ZN2at6native27unrolled_elementwise_kernelINS0_13AUnaryFunctorIaaaZZZNS0_15binary_internal21div_floor_kernel_cudaERNS_18TensorIteratorBaseEENKUlvE_clEvENKUlvE0_clEvEUlaaE_EESt5arrayIPcLm2EELi4E23TrivialOffsetCalculatorILi1EjESE_NS0_6memory15LoadWithoutCastENSF_16StoreWithoutCastEEEviT_T0_T2_T3_T4_T5_
        .type           _ZN2at6native27unrolled_elementwise_kernelINS0_13AUnaryFunctorIaaaZZZNS0_15binary_internal21div_floor_kernel_cudaERNS_18TensorIteratorBaseEENKUlvE_clEvENKUlvE0_clEvEUlaaE_EESt5arrayIPcLm2EELi4E23TrivialOffsetCalculatorILi1EjESE_NS0_6memory15LoadWithoutCastENSF_16StoreWithoutCastEEEviT_T0_T2_T3_T4_T5_,@function
        .size           _ZN2at6native27unrolled_elementwise_kernelINS0_13AUnaryFunctorIaaaZZZNS0_15binary_internal21div_floor_kernel_cudaERNS_18TensorIteratorBaseEENKUlvE_clEvENKUlvE0_clEvEUlaaE_EESt5arrayIPcLm2EELi4E23TrivialOffsetCalculatorILi1EjESE_NS0_6memory15LoadWithoutCastENSF_16StoreWithoutCastEEEviT_T0_T2_T3_T4_T5_,(.L_x_37008 - _ZN2at6native27unrolled_elementwise_kernelINS0_13AUnaryFunctorIaaaZZZNS0_15binary_internal21div_floor_kernel_cudaERNS_18TensorIteratorBaseEENKUlvE_clEvENKUlvE0_clEvEUlaaE_EESt5arrayIPcLm2EELi4E23TrivialOffsetCalculatorILi1EjESE_NS0_6memory15LoadWithoutCastENSF_16StoreWithoutCastEEEviT_T0_T2_T3_T4_T5_)
        .other          _ZN2at6native27unrolled_elementwise_kernelINS0_13AUnaryFunctorIaaaZZZNS0_15binary_internal21div_floor_kernel_cudaERNS_18TensorIteratorBaseEENKUlvE_clEvENKUlvE0_clEvEUlaaE_EESt5arrayIPcLm2EELi4E23TrivialOffsetCalculatorILi1EjESE_NS0_6memory15LoadWithoutCastENSF_16StoreWithoutCastEEEviT_T0_T2_T3_T4_T5_,@"STO_CUDA_ENTRY STV_DEFAULT"
_ZN2at6native27unrolled_elementwise_kernelINS0_13AUnaryFunctorIaaaZZZNS0_15binary_internal21div_floor_kernel_cudaERNS_18TensorIteratorBaseEENKUlvE_clEvENKUlvE0_clEvEUlaaE_EESt5arrayIPcLm2EELi4E23TrivialOffsetCalculatorILi1EjESE_NS0_6memory15LoadWithoutCastENSF_16StoreWithoutCastEEEviT_T0_T2_T3_T4_T5_:
.text._ZN2at6native27unrolled_elementwise_kernelINS0_13AUnaryFunctorIaaaZZZNS0_15binary_internal21div_floor_kernel_cudaERNS_18TensorIteratorBaseEENKUlvE_clEvENKUlvE0_clEvEUlaaE_EESt5arrayIPcLm2EELi4E23TrivialOffsetCalculatorILi1EjESE_NS0_6memory15LoadWithoutCastENSF_16StoreWithoutCastEEEviT_T0_T2_T3_T4_T5_:
        /* <DEDUP_REMOVED lines=17> */
[----:B0-----:R-:W-:-:S05]  /*0110*/  @!P3 IADD3 R12, P4, PT, R13, R16, RZ ;  /* 0x000000100d0cb210 */ /* 0x001fca0007f9e0ff */
[----:B------:R-:W-:-:S05]  /*0120*/  @!P3 IMAD.X R13, RZ, RZ, R17, P4 ;  /* 0x000000ffff0db224 */ /* 0x000fca00020e0611 */
        /* <DEDUP_REMOVED lines=9> */
[----:B------:R-:W-:Y:S01]  /*01c0*/  @!P2 IMAD.X R5, RZ, RZ, R5, P5 ;  /* 0x000000ffff05a224 */ /* 0x000fe200028e0605 */
[----:B------:R-:W-:-:S03]  /*01d0*/  PRMT R11, RZ, 0x7610, R11 ;  /* 0x00007610ff0b7816 */ /* 0x000fc6000000000b */
[----:B------:R-:W-:-:S03]  /*01e0*/  @!P1 IMAD.X R9, RZ, RZ, R9, P4 ;  /* 0x000000ffff099224 */ /* 0x000fc600020e0609 */
[----:B------:R0:W5:Y:S01]  /*01f0*/  @!P2 LDG.E.U8 R11, desc[UR6][R4.64] ;  /* 0x00000006040ba981 */ /* 0x000162000c1e1100 */
[----:B--2---:R-:W-:-:S05]  /*0200*/  @!P0 IADD3 R14, P3, PT, R15, R6, RZ ;  /* 0x000000060f0e8210 */ /* 0x004fca0007f7e0ff */
[--C-:B------:R-:W-:Y:S01]  /*0210*/  @!P0 IMAD.X R15, RZ, RZ, R7.reuse, P3 ;  /* 0x000000ffff0f8224 */ /* 0x100fe200018e0607 */
[----:B------:R-:W-:-:S06]  /*0220*/  PRMT R7, RZ, 0x7610, R7 ;  /* 0x00007610ff077816 */ /* 0x000fcc0000000007 */
[----:B------:R0:W5:Y:S01]  /*0230*/  @!P1 LDG.E.U8 R7, desc[UR6][R8.64] ;  /* 0x0000000608079981 */ /* 0x000162000c1e1100 */
[----:B------:R-:W1:Y:S01]  /*0240*/  LDCU.U8 UR8, c[0x0][0x385] ;  /* 0x000070a0ff0877ac */ /* 0x000e620008000000 */
[----:B------:R-:W-:-:S06]  /*0250*/  PRMT R6, RZ, 0x7610, R6 ;  /* 0x00007610ff067816 */ /* 0x000fcc0000000006 */
[----:B------:R0:W5:Y:S01]  /*0260*/  @!P0 LDG.E.U8 R6, desc[UR6][R14.64] ;  /* 0x000000060e068981 */ /* 0x000162000c1e1100 */
[----:B------:R-:W-:Y:S01]  /*0270*/  ISETP.GE.AND P0, PT, R3, R2, PT ;  /* 0x000000020300720c */ /* 0x000fe20003f06270 */
[----:B------:R-:W-:Y:S01]  /*0280*/  BSSY.RECONVERGENT B0, `(.L_x_34502) ;  /* 0x000001e000007945 */ /* 0x000fe20003800200 */
[----:B-1----:R-:W-:-:S04]  /*0290*/  UPRMT UR4, UR8, 0x8880, URZ ;  /* 0x0000888008047896 */ /* 0x002fc800080000ff */
[----:B------:R-:W-:-:S07]  /*02a0*/  UPRMT UR4, UR4, 0x7710, URZ ;  /* 0x0000771004047896 */ /* 0x000fce00080000ff */
[----:B0-----:R-:W-:Y:S05]  /*02b0*/  @P0 BRA `(.L_x_34503) ;  /* 0x0000000000680947 */ /* 0x001fea0003800000 */
[----:B-----5:R-:W-:-:S04]  /*02c0*/  LOP3.LUT R4, R10, UR8, RZ, 0x3c, !PT ;  /* 0x000000080a047c12 */ /* 0x020fc8000f8e3cff */
[----:B------:R-:W-:-:S04]  /*02d0*/  PRMT R4, R4, 0x8880, RZ ;  /* 0x0000888004047816 */ /* 0x000fc800000000ff */
[----:B------:R-:W-:-:S13]  /*02e0*/  ISETP.GT.AND P0, PT, R4, -0x1, PT ;  /* 0xffffffff0400780c */ /* 0x000fda0003f04270 */
[----:B------:R-:W-:Y:S05]  /*02f0*/  @P0 BRA `(.L_x_34504) ;  /* 0x0000000000400947 */ /* 0x000fea0003800000 */
[----:B------:R-:W-:Y:S01]  /*0300*/  UPRMT UR5, UR8, 0x8880, URZ ;  /* 0x0000888008057896 */ /* 0x000fe200080000ff */
[----:B------:R-:W-:Y:S02]  /*0310*/  PRMT R9, R10, 0x8880, RZ ;  /* 0x000088800a097816 */ /* 0x000fe400000000ff */
[----:B------:R-:W-:-:S03]  /*0320*/  MOV R12, 0x350 ;  /* 0x00000350000c7802 */ /* 0x000fc60000000f00 */
[----:B------:R-:W-:-:S07]  /*0330*/  IMAD.U32 R16, RZ, RZ, UR5 ;  /* 0x00000005ff107e24 */ /* 0x000fce000f8e00ff */
[----:B------:R-:W-:Y:S05]  /*0340*/  CALL.REL.NOINC `($__internal_59_$__cuda_sm20_div_s16) ;  /* 0x0000000800507944 */ /* 0x000fea0003c00000 */
        /* <DEDUP_REMOVED lines=9> */
[----:B------:R-:W-:Y:S01]  /*03e0*/  @!P0 IMAD.MOV R4, RZ, RZ, R9 ;  /* 0x000000ffff048224 */ /* 0x000fe200078e0209 */
[----:B------:R-:W-:Y:S06]  /*03f0*/  BRA `(.L_x_34503) ;  /* 0x0000000000187947 */ /* 0x000fec0003800000 */
.L_x_34504:
[----:B------:R-:W-:Y:S01]  /*0400*/  UPRMT UR5, UR8, 0x8880, URZ ;  /* 0x0000888008057896 */ /* 0x000fe200080000ff */
[----:B------:R-:W-:Y:S02]  /*0410*/  PRMT R9, R10, 0x8880, RZ ;  /* 0x000088800a097816 */ /* 0x000fe400000000ff */
[----:B------:R-:W-:-:S03]  /*0420*/  MOV R12, 0x450 ;  /* 0x00000450000c7802 */ /* 0x000fc60000000f00 */
[----:B------:R-:W-:-:S07]  /*0430*/  IMAD.U32 R16, RZ, RZ, UR5 ;  /* 0x00000005ff107e24 */ /* 0x000fce000f8e00ff */
[----:B------:R-:W-:Y:S05]  /*0440*/  CALL.REL.NOINC `($__internal_59_$__cuda_sm20_div_s16) ;  /* 0x0000000800107944 */ /* 0x000fea0003c00000 */
[----:B------:R-:W-:-:S07]  /*0450*/  PRMT R4, R9, 0x7610, R4 ;  /* 0x0000761009047816 */ /* 0x000fce0000000004 */
.L_x_34503:
[----:B------:R-:W-:Y:S05]  /*0460*/  BSYNC.RECONVERGENT B0 ;  /* 0x0000000000007941 */ /* 0x000fea0003800200 */
.L_x_34502:
        /* <DEDUP_REMOVED lines=24> */
.L_x_34507:
[----:B------:R-:W-:Y:S01]  /*05f0*/  UPRMT UR5, UR8, 0x8880, URZ ;  /* 0x0000888008057896 */ /* 0x000fe200080000ff */
[----:B------:R-:W-:Y:S02]  /*0600*/  PRMT R9, R11, 0x8880, RZ ;  /* 0x000088800b097816 */ /* 0x000fe400000000ff */
[----:B------:R-:W-:-:S03]  /*0610*/  MOV R12, 0x640 ;  /* 0x00000640000c7802 */ /* 0x000fc60000000f00 */
[----:B------:R-:W-:-:S07]  /*0620*/  IMAD.U32 R16, RZ, RZ, UR5 ;  /* 0x00000005ff107e24 */ /* 0x000fce000f8e00ff */
[----:B------:R-:W-:Y:S05]  /*0630*/  CALL.REL.NOINC `($__internal_59_$__cuda_sm20_div_s16) ;  /* 0x0000000400947944 */ /* 0x000fea0003c00000 */
[----:B------:R-:W-:-:S07]  /*0640*/  PRMT R8, R9, 0x7610, R8 ;  /* 0x0000761009087816 */ /* 0x000fce0000000008 */
.L_x_34506:
[----:B------:R-:W-:Y:S05]  /*0650*/  BSYNC.RECONVERGENT B0 ;  /* 0x0000000000007941 */ /* 0x000fea0003800200 */
.L_x_34505:
        /* <DEDUP_REMOVED lines=24> */
.L_x_34510:
[----:B------:R-:W-:Y:S01]  /*07e0*/  UPRMT UR5, UR8, 0x8880, URZ ;  /* 0x0000888008057896 */ /* 0x000fe200080000ff */
[----:B------:R-:W-:Y:S02]  /*07f0*/  PRMT R9, R7, 0x8880, RZ ;  /* 0x0000888007097816 */ /* 0x000fe400000000ff */
[----:B------:R-:W-:-:S03]  /*0800*/  MOV R12, 0x830 ;  /* 0x00000830000c7802 */ /* 0x000fc60000000f00 */
[----:B------:R-:W-:-:S07]  /*0810*/  IMAD.U32 R16, RZ, RZ, UR5 ;  /* 0x00000005ff107e24 */ /* 0x000fce000f8e00ff */
[----:B------:R-:W-:Y:S05]  /*0820*/  CALL.REL.NOINC `($__internal_59_$__cuda_sm20_div_s16) ;  /* 0x0000000400187944 */ /* 0x000fea0003c00000 */
[----:B------:R-:W-:-:S07]  /*0830*/  PRMT R7, R9, 0x7610, R7 ;  /* 0x0000761009077816 */ /* 0x000fce0000000007 */
.L_x_34509:
[----:B------:R-:W-:Y:S05]  /*0840*/  BSYNC.RECONVERGENT B0 ;  /* 0x0000000000007941 */ /* 0x000fea0003800200 */
.L_x_34508:
        /* <DEDUP_REMOVED lines=24> */
.L_x_34513:
[----:B------:R-:W-:Y:S01]  /*09d0*/  UPRMT UR5, UR8, 0x8880, URZ ;  /* 0x0000888008057896 */ /* 0x000fe200080000ff */
[----:B------:R-:W-:Y:S02]  /*09e0*/  PRMT R9, R6, 0x8880, RZ ;  /* 0x0000888006097816 */ /* 0x000fe400000000ff */
[----:B------:R-:W-:-:S03]  /*09f0*/  MOV R12, 0xa20 ;  /* 0x00000a20000c7802 */ /* 0x000fc60000000f00 */
[----:B------:R-:W-:-:S07]  /*0a00*/  IMAD.U32 R16, RZ, RZ, UR5 ;  /* 0x00000005ff107e24 */ /* 0x000fce000f8e00ff */
[----:B------:R-:W-:Y:S05]  /*0a10*/  CALL.REL.NOINC `($__internal_59_$__cuda_sm20_div_s16) ;  /* 0x00000000009c7944 */ /* 0x000fea0003c00000 */
[----:B------:R-:W-:-:S07]  /*0a20*/  PRMT R6, R9, 0x7610, R6 ;  /* 0x0000761009067816 */ /* 0x000fce0000000006 */
.L_x_34512:
[----:B------:R-:W-:Y:S05]  /*0a30*/  BSYNC.RECONVERGENT B0 ;  /* 0x0000000000007941 */ /* 0x000fea0003800200 */
.L_x_34511:
[----:B------:R-:W-:Y:S01]  /*0a40*/  ISETP.GE.AND P0, PT, R3, R2, PT ;  /* 0x000000020300720c */ /* 0x000fe20003f06270 */
[----:B------:R-:W-:Y:S04]  /*0a50*/  BSSY.RECONVERGENT B0, `(.L_x_34514) ;  /* 0x000001a000007945 */ /* 0x000fe80003800200 */
[----:B------:R-:W-:Y:S08]  /*0a60*/  BSSY.RELIABLE B1, `(.L_x_34515) ;  /* 0x0000011000017945 */ /* 0x000ff00003800100 */
[----:B------:R-:W-:Y:S05]  /*0a70*/  @P0 BRA `(.L_x_34516) ;  /* 0x00000000003c0947 */ /* 0x000fea0003800000 */
[----:B------:R-:W0:Y:S01]  /*0a80*/  LDCU.64 UR4, c[0x0][0x388] ;  /* 0x00007100ff0477ac */ /* 0x000e220008000a00 */
[----:B-----5:R-:W-:Y:S02]  /*0a90*/  IMAD R10, R0, 0x200, R3 ;  /* 0x00000200000a7824 */ /* 0x020fe400078e0203 */
        /* <DEDUP_REMOVED lines=13> */
.L_x_34516:
[----:B------:R-:W-:Y:S05]  /*0b70*/  BSYNC.RELIABLE B1 ;  /* 0x0000000000017941 */ /* 0x000fea0003800100 */
.L_x_34515:
[----:B------:R-:W-:-:S13]  /*0b80*/  ISETP.GE.AND P0, PT, R3, R2, PT ;  /* 0x000000020300720c */ /* 0x000fda0003f06270 */
[----:B0-----:R-:W0:Y:S01]  /*0b90*/  @!P0 LDC.64 R8, c[0x0][0x388] ;  /* 0x0000e200ff088b82 */ /* 0x001e220000000a00 */
[----:B------:R-:W-:Y:S02]  /*0ba0*/  @!P0 IMAD R5, R0, 0x200, R3 ;  /* 0x0000020000058824 */ /* 0x000fe400078e0203 */
[----:B------:R-:W-:-:S03]  /*0bb0*/  @!P0 VIADD R3, R3, 0x80 ;  /* 0x0000008003038836 */ /* 0x000fc60000000000 */
[----:B0-----:R-:W-:-:S05]  /*0bc0*/  @!P0 IADD3 R4, P1, PT, R5, R8, RZ ;  /* 0x0000000805048210 */ /* 0x001fca0007f3e0ff */
[----:B------:R-:W-:-:S05]  /*0bd0*/  @!P0 IMAD.X R5, RZ, RZ, R9, P1 ;  /* 0x000000ffff058224 */ /* 0x000fca00008e0609 */
[----:B-----5:R1:W-:Y:S03]  /*0be0*/  @!P0 STG.E.U8 desc[UR6][R4.64], R7 ;  /* 0x0000000704008986 */ /* 0x0203e6000c101106 */
.L_x_34517:
[----:B------:R-:W-:Y:S05]  /*0bf0*/  BSYNC.RECONVERGENT B0 ;  /* 0x0000000000007941 */ /* 0x000fea0003800200 */
.L_x_34514:
[----:B------:R-:W-:Y:S05]  /*0c00*/  WARPSYNC.ALL ;  /* 0x0000000000007948 */ /* 0x000fea0003800000 */
[----:B------:R-:W-:-:S13]  /*0c10*/  ISETP.GE.AND P0, PT, R3, R2, PT ;  /* 0x000000020300720c */ /* 0x000fda0003f06270 */
[----:B------:R-:W-:Y:S05]  /*0c20*/  @P0 EXIT ;  /* 0x000000000000094d */ /* 0x000fea0003800000 */
[----:B------:R-:W2:Y:S01]  /*0c30*/  LDCU.64 UR4, c[0x0][0x388] ;  /* 0x00007100ff0477ac */ /* 0x000ea20008000a00 */
[----:B------:R-:W-:-:S05]  /*0c40*/  IMAD R3, R0, 0x200, R3 ;  /* 0x0000020000037824 */ /* 0x000fca00078e0203 */
[----:B--2---:R-:W-:-:S05]  /*0c50*/  IADD3 R2, P0, PT, R3, UR4, RZ ;  /* 0x0000000403027c10 */ /* 0x004fca000ff1e0ff */
[----:B------:R-:W-:-:S05]  /*0c60*/  IMAD.X R3, RZ, RZ, UR5, P0 ;  /* 0x00000005ff037e24 */ /* 0x000fca00080e06ff */
[----:B------:R-:W-:Y:S01]  /*0c70*/  STG.E.U8 desc[UR6][R2.64], R6 ;  /* 0x0000000602007986 */ /* 0x000fe2000c101106 */
[----:B------:R-:W-:Y:S05]  /*0c80*/  EXIT ;  /* 0x000000000000794d */ /* 0x000fea0003800000 */
        .weak           $__internal_59_$__cuda_sm20_div_s16
        .type           $__internal_59_$__cuda_sm20_div_s16,@function
        .size           $__internal_59_$__cuda_sm20_div_s16,(.L_x_37008 - $__internal_59_$__cuda_sm20_div_s16)
$__internal_59_$__cuda_sm20_div_s16:
        /* <DEDUP_REMOVED lines=19> */
[----:B0-----:R-:W-:-:S05]  /*0dc0*/  LOP3.LUT R16, R9, 0xffff, R14, 0x78, !PT ;  /* 0x0000ffff09107812 */ /* 0x001fca00078e780e */
[----:B------:R-:W-:Y:S02]  /*0dd0*/  IMAD.IADD R9, R13, 0x1, R16 ;  /* 0x000000010d097824 */ /* 0x000fe400078e0210 */
[----:B------:R-:W-:Y:S02]  /*0de0*/  IMAD.MOV.U32 R13, RZ, RZ, 0x0 ;  /* 0x00000000ff0d7424 */ /* 0x000fe400078e00ff */
[----:B------:R-:W-:Y:S02]  /*0df0*/  @!P0 IMAD.MOV.U32 R9, RZ, RZ, -0x1 ;  /* 0xffffffffff098424 */ /* 0x000fe400078e00ff */
[----:B------:R-:W-:Y:S05]  /*0e00*/  RET.REL.NODEC R12 `(_ZN2at6native27unrolled_elementwise_kernelINS0_13AUnaryFunctorIaaaZZZNS0_15binary_internal21div_floor_kernel_cudaERNS_18TensorIteratorBaseEENKUlvE_clEvENKUlvE0_clEvEUlaaE_EESt5arrayIPcLm2EELi4E23TrivialOffsetCalculatorILi1EjESE_NS0_6memory15LoadWithoutCastENSF_16StoreWithoutCastEEEviT_T0_T2_T3_T4_T5_) ;  /* 0xfffffff00c7c7950 */ /* 0x000fea0003c3ffff */
.L_x_34518:
        /* <DEDUP_REMOVED lines=15> */
.L_x_37008:


//--------------------- .text._ZN2at6native29vectorized_elementwise_kernelILi2ENS0_13AUnaryFunctorIaaaZZZNS0_15binary_internal21div_floor_kernel_cudaERNS_18TensorIteratorBaseEENKUlvE_clEvENKUlvE0_clEvEUlaaE_EESt5arrayIPcLm2EEEEviT0_T1_ --------------------------
	.section	.text._ZN2at6native29vectorized_elementwise_kernelILi2ENS0_13AUnaryFunctorIaaaZZZNS0_15binary_internal21div_floor_kernel_cudaERNS_18TensorIteratorBaseEENKUlvE_clEvENKUlvE0_clEvEUlaaE_EESt5arrayIPcLm2EEEEviT0_T1_,"ax",@progbits
	.align	128
        .global         _ZN2at6native29vectorized_elementwise_kernelILi2ENS0_13AUnaryFunctorIaaaZZZNS0_15binary_internal21div_floor_kernel_cudaERNS_18TensorIteratorBaseEENKUlvE_clEvENKUlvE0_clEvEUlaaE_EESt5arrayIPcLm2EEEEviT0_T1_
        .type           _ZN2at6native29vectorized_elementwise_kernelILi2ENS0_13AUnaryFunctorIaaaZZZNS0_15binary_internal21div_floor_kernel_cudaERNS_18TensorIteratorBaseEENKUlvE_clEvENKUlvE0_clEvEUlaaE_EESt5arrayIPcLm2EEEEviT0_T1_,@function
        .size           _ZN2at6native29vectorized_elementwise_kernelILi2ENS0_13AUnaryFunctorIaaaZZZNS0_15binary_internal21div_floor_kernel_cudaERNS_18TensorIteratorBaseEENKUlvE_clEvENKUlvE0_clEvEUlaaE_EESt5arrayIPcLm2EEEEviT0_T1_,(.L_x_37009 - _ZN2at6native29vectorized_elementwise_kernelILi2ENS0_13AUnaryFunctorIaaaZZZNS0_15binary_internal21div_floor_kernel_cudaERNS_18TensorIteratorBaseEENKUlvE_clEvENKUlvE0_clEvEUlaaE_EESt5arrayIPcLm2EEEEviT0_T1_)
        .other          _ZN2at6native29vectorized_elementwise_kernelILi2ENS0_13AUnaryFunctorIaaaZZZNS0_15binary_internal21div_floor_kernel_cudaERNS_18TensorIteratorBaseEENKUlvE_clEvENKUlvE0_clEvEUlaaE_EESt5arrayIPcLm2EEEEviT0_T1_,@"STO_CUDA_ENTRY STV_DEFAULT"
_ZN2at6native29vectorized_elementwise_kernelILi2ENS0_13AUnaryFunctorIaaaZZZNS0_15binary_internal21div_floor_kernel_cudaERNS_18TensorIteratorBaseEENKUlvE_clEvENKUlvE0_clEvEUlaaE_EESt5arrayIPcLm2EEEEviT0_T1_:
.text._ZN2at6native29vectorized_elementwise_kernelILi2ENS0_13AUnaryFunctorIaaaZZZNS0_15binary_internal21div_floor_kernel_cudaERNS_18TensorIteratorBaseEENKUlvE_clEvENKUlvE0_clEvEUlaaE_EESt5arrayIPcLm2EEEEviT0_T1_:
        /* <DEDUP_REMOVED lines=43> */
[----:B------:R3:W5:Y:S07]  /*02b0*/  @!P5 LDG.E.U8 R3, desc[UR8][R8.64] ;  /* 0x000000080803d981 */ /* 0x00076e000c1e1100 */
[C---:B------:R-:W-:Y:S01]  /*02c0*/  @!P0 VIADD R23, R2.reuse, UR4 ;  /* 0x0000000402178c36 */ /* 0x040fe20008000000 */
[----:B------:R-:W-:Y:S01]  /*02d0*/  PRMT R4, RZ, 0x7610, R4 ;  /* 0x00007610ff047816 */ /* 0x000fe20000000004 */
[----:B------:R-:W-:Y:S01]  /*02e0*/  @!P0 VIADD R2, R2, 0x80 ;  /* 0x0000008002028836 */ /* 0x000fe20000000000 */
[----:B------:R-:W-:Y:S01]  /*02f0*/  PRMT R12, RZ, 0x7610, R12 ;  /* 0x00007610ff0c7816 */ /* 0x000fe2000000000c */
[----:B------:R-:W4:Y:S03]  /*0300*/  @!P0 LDC.64 R6, c[0x0][0x390] ;  /* 0x0000e400ff068b82 */ /* 0x000f260000000a00 */
[----:B------:R-:W-:-:S02]  /*0310*/  ISETP.GE.U32.AND P6, PT, R2, UR5, PT ;  /* 0x0000000502007c0c */ /* 0x000fc4000bfc6070 */
[----:B--2---:R-:W-:-:S05]  /*0320*/  @!P4 IADD3 R10, P5, PT, R29, R10, RZ ;  /* 0x0000000a1d0ac210 */ /* 0x004fca0007fbe0ff */
        /* <DEDUP_REMOVED lines=13> */
[----:B-1----:R-:W-:Y:S01]  /*0400*/  PRMT R10, RZ, 0x7610, R10 ;  /* 0x00007610ff0a7816 */ /* 0x002fe2000000000a */
[----:B------:R-:W-:-:S05]  /*0410*/  @!P1 IMAD.X R17, RZ, RZ, R17, P3 ;  /* 0x000000ffff119224 */ /* 0x000fca00018e0611 */
[----:B------:R2:W5:Y:S01]  /*0420*/  @!P1 LDG.E.U8 R10, desc[UR8][R16.64] ;  /* 0x00000008100a9981 */ /* 0x000562000c1e1100 */
[----:B0-----:R-:W-:-:S05]  /*0430*/  @!P6 IADD3 R14, P2, PT, R25, R14, RZ ;  /* 0x0000000e190ee210 */ /* 0x001fca0007f5e0ff */
[----:B------:R-:W-:-:S05]  /*0440*/  @!P6 IMAD.X R15, RZ, RZ, R15, P2 ;  /* 0x000000ffff0fe224 */ /* 0x000fca00010e060f */
[----:B------:R2:W5:Y:S01]  /*0450*/  @!P6 LDG.E.U8 R12, desc[UR8][R14.64] ;  /* 0x000000080e0ce981 */ /* 0x000562000c1e1100 */
[----:B------:R-:W-:Y:S02]  /*0460*/  @!P0 IADD3 R6, P4, PT, R23, R6, RZ ;  /* 0x0000000617068210 */ /* 0x000fe40007f9e0ff */
[----:B------:R-:W-:-:S03]  /*0470*/  PRMT R11, RZ, 0x7610, R11 ;  /* 0x00007610ff0b7816 */ /* 0x000fc6000000000b */
[----:B------:R-:W-:-:S05]  /*0480*/  @!P0 IMAD.X R7, RZ, RZ, R7, P4 ;  /* 0x000000ffff078224 */ /* 0x000fca00020e0607 */
[----:B------:R2:W5:Y:S01]  /*0490*/  @!P0 LDG.E.U8 R11, desc[UR8][R6.64] ;  /* 0x00000008060b8981 */ /* 0x000562000c1e1100 */
[----:B------:R-:W-:Y:S01]  /*04a0*/  ISETP.GE.U32.AND P0, PT, R13, UR5, PT ;  /* 0x000000050d007c0c */ /* 0x000fe2000bf06070 */
[----:B------:R-:W-:Y:S01]  /*04b0*/  UPRMT UR6, UR12, 0x8880, URZ ;  /* 0x000088800c067896 */ /* 0x000fe200080000ff */
[----:B------:R-:W-:Y:S03]  /*04c0*/  BSSY.RECONVERGENT B0, `(.L_x_34520) ;  /* 0x000001d000007945 */ /* 0x000fe60003800200 */
[----:B------:R-:W-:-:S08]  /*04d0*/  UPRMT UR6, UR6, 0x7710, URZ ;  /* 0x0000771006067896 */ /* 0x000fd000080000ff */
[----:B--2---:R-:W-:Y:S05]  /*04e0*/  @P0 BRA `(.L_x_34521) ;  /* 0x0000000000680947 */ /* 0x004fea0003800000 */
        /* <DEDUP_REMOVED lines=8> */
[----:B------:R-:W-:Y:S05]  /*0570*/  CALL.REL.NOINC `($__internal_60_$__cuda_sm20_div_s16) ;  /* 0x0000002000d07944 */ /* 0x000fea0003c00000 */
        /* <DEDUP_REMOVED lines=11> */
.L_x_34522:
[----:B------:R-:W-:Y:S01]  /*0630*/  UPRMT UR7, UR12, 0x8880, URZ ;  /* 0x000088800c077896 */ /* 0x000fe200080000ff */
[----:B------:R-:W-:Y:S02]  /*0640*/  PRMT R7, R0, 0x8880, RZ ;  /* 0x0000888000077816 */ /* 0x000fe400000000ff */
[----:B------:R-:W-:-:S03]  /*0650*/  MOV R8, 0x680 ;  /* 0x0000068000087802 */ /* 0x000fc60000000f00 */
[----:B------:R-:W-:-:S07]  /*0660*/  IMAD.U32 R6, RZ, RZ, UR7 ;  /* 0x00000007ff067e24 */ /* 0x000fce000f8e00ff */
[----:B------:R-:W-:Y:S05]  /*0670*/  CALL.REL.NOINC `($__internal_60_$__cuda_sm20_div_s16) ;  /* 0x0000002000907944 */ /* 0x000fea0003c00000 */
[----:B------:R-:W-:-:S07]  /*0680*/  PRMT R0, R6, 0x7610, R0 ;  /* 0x0000761006007816 */ /* 0x000fce0000000000 */
.L_x_34521:
[----:B------:R-:W-:Y:S05]  /*0690*/  BSYNC.RECONVERGENT B0 ;  /* 0x0000000000007941 */ /* 0x000fea0003800200 */
.L_x_34520:
        /* <DEDUP_REMOVED lines=24> */
.L_x_34525:
[----:B------:R-:W-:Y:S01]  /*0820*/  UPRMT UR7, UR12, 0x8880, URZ ;  /* 0x000088800c077896 */ /* 0x000fe200080000ff */
[----:B------:R-:W-:Y:S02]  /*0830*/  PRMT R7, R3, 0x8880, RZ ;  /* 0x0000888003077816 */ /* 0x000fe400000000ff */
[----:B------:R-:W-:-:S03]  /*0840*/  MOV R8, 0x870 ;  /* 0x0000087000087802 */ /* 0x000fc60000000f00 */
[----:B------:R-:W-:-:S07]  /*0850*/  IMAD.U32 R6, RZ, RZ, UR7 ;  /* 0x00000007ff067e24 */ /* 0x000fce000f8e00ff */
[----:B------:R-:W-:Y:S05]  /*0860*/  CALL.REL.NOINC `($__internal_60_$__cuda_sm20_div_s16) ;  /* 0x0000002000147944 */ /* 0x000fea0003c00000 */
[----:B------:R-:W-:-:S07]  /*0870*/  PRMT R3, R6, 0x7610, R3 ;  /* 0x0000761006037816 */ /* 0x000fce0000000003 */
.L_x_34524:
[----:B------:R-:W-:Y:S05]  /*0880*/  BSYNC.RECONVERGENT B0 ;  /* 0x0000000000007941 */ /* 0x000fea0003800200 */
.L_x_34523:
        /* <DEDUP_REMOVED lines=24> */
.L_x_34528:
[----:B------:R-:W-:Y:S01]  /*0a10*/  UPRMT UR7, UR12, 0x8880, URZ ;  /* 0x000088800c077896 */ /* 0x000fe200080000ff */
[----:B------:R-:W-:Y:S02]  /*0a20*/  PRMT R7, R4, 0x8880, RZ ;  /* 0x0000888004077816 */ /* 0x000fe400000000ff */
[----:B------:R-:W-:-:S03]  /*0a30*/  MOV R8, 0xa60 ;  /* 0x00000a6000087802 */ /* 0x000fc60000000f00 */
[----:B------:R-:W-:-:S07]  /*0a40*/  IMAD.U32 R6, RZ, RZ, UR7 ;  /* 0x00000007ff067e24 */ /* 0x000fce000f8e00ff */
[----:B------:R-:W-:Y:S05]  /*0a50*/  CALL.REL.NOINC `($__internal_60_$__cuda_sm20_div_s16) ;  /* 0x0000001c00987944 */ /* 0x000fea0003c00000 */
[----:B------:R-:W-:-:S07]  /*0a60*/  PRMT R4, R6, 0x7610, R4 ;  /* 0x0000761006047816 */ /* 0x000fce0000000004 */
.L_x_34527:
[----:B------:R-:W-:Y:S05]  /*0a70*/  BSYNC.RECONVERGENT B0 ;  /* 0x0000000000007941 */ /* 0x000fea0003800200 */
.L_x_34526:
        /* <DEDUP_REMOVED lines=24> */
.L_x_34531:
[----:B------:R-:W-:Y:S01]  /*0c00*/  UPRMT UR7, UR12, 0x8880, URZ ;  /* 0x000088800c077896 */ /* 0x000fe200080000ff */
[----:B------:R-:W-:Y:S02]  /*0c10*/  PRMT R7, R5, 0x8880, RZ ;  /* 0x0000888005077816 */ /* 0x000fe400000000ff */
[----:B------:R-:W-:-:S03]  /*0c20*/  MOV R8, 0xc50 ;  /* 0x00000c5000087802 */ /* 0x000fc60000000f00 */
[----:B------:R-:W-:-:S07]  /*0c30*/  IMAD.U32 R6, RZ, RZ, UR7 ;  /* 0x00000007ff067e24 */ /* 0x000fce000f8e00ff */
[----:B------:R-:W-:Y:S05]  /*0c40*/  CALL.REL.NOINC `($__internal_60_$__cuda_sm20_div_s16) ;  /* 0x0000001c001c7944 */ /* 0x000fea0003c00000 */
[----:B------:R-:W-:-:S07]  /*0c50*/  PRMT R5, R6, 0x7610, R5 ;  /* 0x0000761006057816 */ /* 0x000fce0000000005 */
.L_x_34530:
[----:B------:R-:W-:Y:S05]  /*0c60*/  BSYNC.RECONVERGENT B0 ;  /* 0x0000000000007941 */ /* 0x000fea0003800200 */
.L_x_34529:
        /* <DEDUP_REMOVED lines=13> */
[----:B------:R-:W-:Y:S01]  /*0d40*/  PRMT R7, R9, 0x8880, RZ ;  /* 0x0000888009077816 */ /* 0x000fe200000000ff */
[C---:B------:R-:W-:Y:S01]  /*0d50*/  VIADD R9, R6.reuse, 0xffffffff ;  /* 0xffffffff06097836 */ /* 0x040fe20000000000 */
[----:B------:R-:W-:-:S05]  /*0d60*/  PRMT R8, R6, 0x9910, RZ ;  /* 0x0000991006087816 */ /* 0x000fca00000000ff */
[----:B------:R-:W-:-:S04]  /*0d70*/  IMAD R7, R7, R8, RZ ;  /* 0x0000000807077224 */ /* 0x000fc800078e02ff */
[----:B------:R-:W-:-:S05]  /*0d80*/  IMAD.MOV R7, RZ, RZ, -R7 ;  /* 0x000000ffff077224 */ /* 0x000fca00078e0a07 */
[----:B------:R-:W-:-:S05]  /*0d90*/  PRMT R7, R7, 0x7710, RZ ;  /* 0x0000771007077816 */ /* 0x000fca00000000ff */
[----:B------:R-:W-:-:S05]  /*0da0*/  VIADD R7, R7, UR6 ;  /* 0x0000000607077c36 */ /* 0x000fca0008000000 */
[----:B------:R-:W-:-:S04]  /*0db0*/  PRMT R7, R7, 0x9910, RZ ;  /* 0x0000991007077816 */ /* 0x000fc800000000ff */
[----:B------:R-:W-:-:S13]  /*0dc0*/  ISETP.NE.AND P0, PT, R7, RZ, PT ;  /* 0x000000ff0700720c */ /* 0x000fda0003f05270 */
[----:B------:R-:W-:Y:S01]  /*0dd0*/  @!P0 IMAD.MOV R9, RZ, RZ, R6 ;  /* 0x000000ffff098224 */ /* 0x000fe200078e0206 */
[----:B------:R-:W-:Y:S06]  /*0de0*/  BRA `(.L_x_34533) ;  /* 0x0000000000187947 */ /* 0x000fec0003800000 */
.L_x_34534:
[----:B------:R-:W-:Y:S01]  /*0df0*/  UPRMT UR7, UR12, 0x8880, URZ ;  /* 0x000088800c077896 */ /* 0x000fe200080000ff */
[----:B------:R-:W-:Y:S02]  /*0e00*/  PRMT R7, R9, 0x8880, RZ ;  /* 0x0000888009077816 */ /* 0x000fe400000000ff */
[----:B------:R-:W-:-:S03]  /*0e10*/  MOV R8, 0xe40 ;  /* 0x00000e4000087802 */ /* 0x000fc60000000f00 */
[----:B------:R-:W-:-:S07]  /*0e20*/  IMAD.U32 R6, RZ, RZ, UR7 ;  /* 0x00000007ff067e24 */ /* 0x000fce000f8e00ff */
[----:B------:R-:W-:Y:S05]  /*0e30*/  CALL.REL.NOINC `($__internal_60_$__cuda_sm20_div_s16) ;  /* 0x0000001800a07944 */ /* 0x000fea0003c00000 */
[----:B------:R-:W-:-:S07]  /*0e40*/  PRMT R9, R6, 0x7610, R9 ;  /* 0x0000761006097816 */ /* 0x000fce0000000009 */
.L_x_34533:
[----:B------:R-:W-:Y:S05]  /*0e50*/  BSYNC.RECONVERGENT B0 ;  /* 0x0000000000007941 */ /* 0x000fea0003800200 */
.L_x_34532:
        /* <DEDUP_REMOVED lines=24> */
.L_x_34537:
[----:B------:R-:W-:Y:S01]  /*0fe0*/  UPRMT UR7, UR12, 0x8880, URZ ;  /* 0x000088800c077896 */ /* 0x000fe200080000ff */
[----:B------:R-:W-:Y:S02]  /*0ff0*/  PRMT R7, R10, 0x8880, RZ ;  /* 0x000088800a077816 */ /* 0x000fe400000000ff */
[----:B------:R-:W-:-:S03]  /*1000*/  MOV R8, 0x1030 ;  /* 0x0000103000087802 */ /* 0x000fc60000000f00 */
[----:B------:R-:W-:-:S07]  /*1010*/  IMAD.U32 R6, RZ, RZ, UR7 ;  /* 0x00000007ff067e24 */ /* 0x000fce000f8e00ff */
[----:B------:R-:W-:Y:S05]  /*1020*/  CALL.REL.NOINC `($__internal_60_$__cuda_sm20_div_s16) ;  /* 0x0000001800247944 */ /* 0x000fea0003c00000 */
[----:B------:R-:W-:-:S07]  /*1030*/  PRMT R10, R6, 0x7610, R10 ;  /* 0x00007610060a7816 */ /* 0x000fce000000000a */
.L_x_34536:
[----:B------:R-:W-:Y:S05]  /*1040*/  BSYNC.RECONVERGENT B0 ;  /* 0x0000000000007941 */ /* 0x000fea0003800200 */
.L_x_34535:
        /* <DEDUP_REMOVED lines=24> */
.L_x_34540:
[----:B------:R-:W-:Y:S01]  /*11d0*/  UPRMT UR7, UR12, 0x8880, URZ ;  /* 0x000088800c077896 */ /* 0x000fe200080000ff */
[----:B------:R-:W-:Y:S02]  /*11e0*/  PRMT R7, R11, 0x8880, RZ ;  /* 0x000088800b077816 */ /* 0x000fe400000000ff */
[----:B------:R-:W-:-:S03]  /*11f0*/  MOV R8, 0x1220 ;  /* 0x0000122000087802 */ /* 0x000fc60000000f00 */
[----:B------:R-:W-:-:S07]  /*1200*/  IMAD.U32 R6, RZ, RZ, UR7 ;  /* 0x00000007ff067e24 */ /* 0x000fce000f8e00ff */
[----:B------:R-:W-:Y:S05]  /*1210*/  CALL.REL.NOINC `($__internal_60_$__cuda_sm20_div_s16) ;  /* 0x0000001400a87944 */ /* 0x000fea0003c00000 */
[----:B------:R-:W-:-:S07]  /*1220*/  PRMT R11, R6, 0x7610, R11 ;  /* 0x00007610060b7816 */ /* 0x000fce000000000b */
.L_x_34539:
[----:B------:R-:W-:Y:S05]  /*1230*/  BSYNC.RECONVERGENT B0 ;  /* 0x0000000000007941 */ /* 0x000fea0003800200 */
.L_x_34538:
        /* <DEDUP_REMOVED lines=25> */
.L_x_34543:
[----:B------:R-:W-:Y:S01]  /*13d0*/  UPRMT UR7, UR12, 0x8880, URZ ;  /* 0x000088800c077896 */ /* 0x000fe200080000ff */
[----:B------:R-:W-:Y:S02]  /*13e0*/  PRMT R7, R12, 0x8880, RZ ;  /* 0x000088800c077816 */ /* 0x000fe400000000ff */
[----:B------:R-:W-:-:S03]  /*13f0*/  MOV R8, 0x1420 ;  /* 0x0000142000087802 */ /* 0x000fc60000000f00 */
[----:B------:R-:W-:-:S07]  /*1400*/  IMAD.U32 R6, RZ, RZ, UR7 ;  /* 0x00000007ff067e24 */ /* 0x000fce000f8e00ff */
[----:B------:R-:W-:Y:S05]  /*1410*/  CALL.REL.NOINC `($__internal_60_$__cuda_sm20_div_s16) ;  /* 0x0000001400287944 */ /* 0x000fea0003c00000 */
.L_x_34542:
[----:B------:R-:W-:Y:S05]  /*1420*/  BSYNC.RECONVERGENT B0 ;  /* 0x0000000000007941 */ /* 0x000fea0003800200 */
.L_x_34541:
        /* <DEDUP_REMOVED lines=10> */
[----:B-----5:R0:W-:Y:S09]  /*14d0*/  STG.E.U8 desc[UR8][R14.64], R0 ;  /* 0x000000000e007986 */ /* 0x0201f2000c101108 */
[----:B------:R-:W-:Y:S05]  /*14e0*/  @P0 BRA `(.L_x_34547) ;  /* 0x0000000000380947 */ /* 0x000fea0003800000 */
[----:B------:R-:W1:Y:S01]  /*14f0*/  LDCU.64 UR6, c[0x0][0x388] ;  /* 0x00007100ff0677ac */ /* 0x000e620008000a00 */
[C---:B0-----:R-:W-:Y:S02]  /*1500*/  VIADD R14, R13.reuse, UR4 ;  /* 0x000000040d0e7c36 */ /* 0x041fe40008000000 */
[----:B------:R-:W-:-:S03]  /*1510*/  VIADD R13, R13, 0x80 ;  /* 0x000000800d0d7836 */ /* 0x000fc60000000000 */
[----:B-1----:R-:W-:-:S05]  /*1520*/  IADD3 R14, P0, PT, R14, UR6, RZ ;  /* 0x000000060e0e7c10 */ /* 0x002fca000ff1e0ff */
[----:B------:R-:W-:-:S05]  /*1530*/  IMAD.X R15, RZ, RZ, UR7, P0 ;  /* 0x00000007ff0f7e24 */ /* 0x000fca00080e06ff */
[----:B------:R0:W-:Y:S03]  /*1540*/  STG.E.U8 desc[UR8][R14.64], R3 ;  /* 0x000000030e007986 */ /* 0x0001e6000c101108 */
.L_x_34546:
[----:B------:R-:W-:-:S13]  /*1550*/  ISETP.GE.U32.AND P0, PT, R13, UR5, PT ;  /* 0x000000050d007c0c */ /* 0x000fda000bf06070 */
[----:B------:R-:W-:Y:S05]  /*1560*/  @P0 BRA `(.L_x_34548) ;  /* 0x0000000000380947 */ /* 0x000fea0003800000 */
[----:B------:R-:W1:Y:S01]  /*1570*/  LDCU.64 UR6, c[0x0][0x388] ;  /* 0x00007100ff0677ac */ /* 0x000e620008000a00 */
[C---:B------:R-:W-:Y:S02]  /*1580*/  VIADD R2, R13.reuse, UR4 ;  /* 0x000000040d027c36 */ /* 0x040fe40008000000 */
[----:B------:R-:W-:-:S03]  /*1590*/  VIADD R13, R13, 0x80 ;  /* 0x000000800d0d7836 */ /* 0x000fc60000000000 */
[----:B-1----:R-:W-:-:S05]  /*15a0*/  IADD3 R2, P0, PT, R2, UR6, RZ ;  /* 0x0000000602027c10 */ /* 0x002fca000ff1e0ff */
[----:B0----5:R-:W-:-:S05]  /*15b0*/  IMAD.X R3, RZ, RZ, UR7, P0 ;  /* 0x00000007ff037e24 */ /* 0x021fca00080e06ff */
[----:B------:R1:W-:Y:S03]  /*15c0*/  STG.E.U8 desc[UR8][R2.64], R4 ;  /* 0x0000000402007986 */ /* 0x0003e6000c101108 */
.L_x_34547:
        /* <DEDUP_REMOVED lines=8> */
.L_x_34548:
[----:B------:R-:W-:-:S13]  /*1650*/  ISETP.GE.U32.AND P0, PT, R13, UR5, PT ;  /* 0x000000050d007c0c */ /* 0x000fda000bf06070 */
[----:B------:R-:W-:Y:S05]  /*1660*/  @P0 BRA `(.L_x_34550) ;  /* 0x00000000003c0947 */ /* 0x000fea0003800000 */
[----:B------:R-:W2:Y:S01]  /*1670*/  LDCU.64 UR6, c[0x0][0x388] ;  /* 0x00007100ff0677ac */ /* 0x000ea20008000a00 */
[C---:B-1----:R-:W-:Y:S02]  /*1680*/  VIADD R2, R13.reuse, UR4 ;  /* 0x000000040d027c36 */ /* 0x042fe40008000000 */
[----:B------:R-:W-:-:S03]  /*1690*/  VIADD R13, R13, 0x80 ;  /* 0x000000800d0d7836 */ /* 0x000fc60000000000 */
[----:B--2---:R-:W-:-:S05]  /*16a0*/  IADD3 R2, P0, PT, R2, UR6, RZ ;  /* 0x0000000602027c10 */ /* 0x004fca000ff1e0ff */
[----:B0----5:R-:W-:-:S05]  /*16b0*/  IMAD.X R3, RZ, RZ, UR7, P0 ;  /* 0x00000007ff037e24 */ /* 0x021fca00080e06ff */
[----:B------:R2:W-:Y:S03]  /*16c0*/  STG.E.U8 desc[UR8][R2.64], R9 ;  /* 0x0000000902007986 */ /* 0x0005e6000c101108 */
.L_x_34549:
[----:B------:R-:W-:-:S13]  /*16d0*/  ISETP.GE.U32.AND P0, PT, R13, UR5, PT ;  /* 0x000000050d007c0c */ /* 0x000fda000bf06070 */
[----:B------:R-:W-:Y:S05]  /*16e0*/  @P0 BREAK.RELIABLE B1 ;  /* 0x0000000000010942 */ /* 0x000fea0003800100 */
[----:B------:R-:W-:Y:S05]  /*16f0*/  @P0 BRA `(.L_x_34551) ;  /* 0x0000000000380947 */ /* 0x000fea0003800000 */
[----:B------:R-:W3:Y:S01]  /*1700*/  LDCU.64 UR6, c[0x0][0x388] ;  /* 0x00007100ff0677ac */ /* 0x000ee20008000a00 */
[C---:B-12---:R-:W-:Y:S02]  /*1710*/  VIADD R2, R13.reuse, UR4 ;  /* 0x000000040d027c36 */ /* 0x046fe40008000000 */
[----:B------:R-:W-:-:S03]  /*1720*/  VIADD R13, R13, 0x80 ;  /* 0x000000800d0d7836 */ /* 0x000fc60000000000 */
[----:B---3--:R-:W-:-:S05]  /*1730*/  IADD3 R2, P0, PT, R2, UR6, RZ ;  /* 0x0000000602027c10 */ /* 0x008fca000ff1e0ff */
[----:B------:R-:W-:-:S05]  /*1740*/  IMAD.X R3, RZ, RZ, UR7, P0 ;  /* 0x00000007ff037e24 */ /* 0x000fca00080e06ff */
[----:B------:R2:W-:Y:S03]  /*1750*/  STG.E.U8 desc[UR8][R2.64], R10 ;  /* 0x0000000a02007986 */ /* 0x0005e6000c101108 */
.L_x_34550:
[----:B------:R-:W-:Y:S05]  /*1760*/  BSYNC.RELIABLE B1 ;  /* 0x0000000000017941 */ /* 0x000fea0003800100 */
.L_x_34545:
[----:B------:R-:W-:-:S13]  /*1770*/  ISETP.GE.U32.AND P0, PT, R13, UR5, PT ;  /* 0x000000050d007c0c */ /* 0x000fda000bf06070 */
[----:B-1---5:R-:W1:Y:S01]  /*1780*/  @!P0 LDC.64 R4, c[0x0][0x388] ;  /* 0x0000e200ff048b82 */ /* 0x022e620000000a00 */
[C---:B0-2---:R-:W-:Y:S02]  /*1790*/  @!P0 VIADD R3, R13.reuse, UR4 ;  /* 0x000000040d038c36 */ /* 0x045fe40008000000 */
[----:B------:R-:W-:-:S03]  /*17a0*/  @!P0 VIADD R13, R13, 0x80 ;  /* 0x000000800d0d8836 */ /* 0x000fc60000000000 */
[----:B-1----:R-:W-:-:S05]  /*17b0*/  @!P0 IADD3 R2, P1, PT, R3, R4, RZ ;  /* 0x0000000403028210 */ /* 0x002fca0007f3e0ff */
[----:B------:R-:W-:-:S05]  /*17c0*/  @!P0 IMAD.X R3, RZ, RZ, R5, P1 ;  /* 0x000000ffff038224 */ /* 0x000fca00008e0605 */
[----:B------:R3:W-:Y:S03]  /*17d0*/  @!P0 STG.E.U8 desc[UR8][R2.64], R11 ;  /* 0x0000000b02008986 */ /* 0x0007e6000c101108 */
.L_x_34551:
[----:B------:R-:W-:Y:S05]  /*17e0*/  BSYNC.RECONVERGENT B0 ;  /* 0x0000000000007941 */ /* 0x000fea0003800200 */
.L_x_34544:
[----:B------:R-:W-:Y:S05]  /*17f0*/  WARPSYNC.ALL ;  /* 0x0000000000007948 */ /* 0x000fea0003800000 */
[----:B------:R-:W-:-:S13]  /*1800*/  ISETP.GE.U32.AND P0, PT, R13, UR5, PT ;  /* 0x000000050d007c0c */ /* 0x000fda000bf06070 */
[----:B------:R-:W-:Y:S05]  /*1810*/  @P0 EXIT ;  /* 0x000000000000094d */ /* 0x000fea0003800000 */
[----:B------:R-:W4:Y:S01]  /*1820*/  LDCU.64 UR6, c[0x0][0x388] ;  /* 0x00007100ff0677ac */ /* 0x000f220008000a00 */
[----:B-123--:R-:W-:-:S05]  /*1830*/  VIADD R2, R13, UR4 ;  /* 0x000000040d027c36 */ /* 0x00efca0008000000 */
[----:B----4-:R-:W-:-:S05]  /*1840*/  IADD3 R2, P0, PT, R2, UR6, RZ ;  /* 0x0000000602027c10 */ /* 0x010fca000ff1e0ff */
[----:B------:R-:W-:-:S05]  /*1850*/  IMAD.X R3, RZ, RZ, UR7, P0 ;  /* 0x00000007ff037e24 */ /* 0x000fca00080e06ff */
[----:B------:R-:W-:Y:S01]  /*1860*/  STG.E.U8 desc[UR8][R2.64], R6 ;  /* 0x0000000602007986 */ /* 0x000fe2000c101108 */
[----:B------:R-:W-:Y:S05]  /*1870*/  EXIT ;  /* 0x000000000000794d */ /* 0x000fea0003800000 */
.L_x_34519:
        /* <DEDUP_REMOVED lines=11> */
[----:B------:R-:W-:Y:S01]  /*1930*/  UPRMT UR7, UR12, 0x8880, URZ ;  /* 0x000088800c077896 */ /* 0x000fe200080000ff */
[----:B------:R-:W-:Y:S03]  /*1940*/  BSSY.RECONVERGENT B0, `(.L_x_34552) ;  /* 0x0000024000007945 */ /* 0x000fe60003800200 */
[----:B------:R-:W-:Y:S01]  /*1950*/  UPRMT UR7, UR7, 0x7710, URZ ;  /* 0x0000771007077896 */ /* 0x000fe200080000ff */
        /* <DEDUP_REMOVED lines=28> */
.L_x_34553:
[----:B------:R-:W-:Y:S01]  /*1b20*/  UPRMT UR5, UR12, 0x8880, URZ ;  /* 0x000088800c057896 */ /* 0x000fe200080000ff */
[----:B------:R-:W-:Y:S02]  /*1b30*/  PRMT R7, R15, 0x8880, RZ ;  /* 0x000088800f077816 */ /* 0x000fe400000000ff */
[----:B------:R-:W-:-:S03]  /*1b40*/  MOV R8, 0x1b70 ;  /* 0x00001b7000087802 */ /* 0x000fc60000000f00 */
[----:B------:R-:W-:-:S07]  /*1b50*/  IMAD.U32 R6, RZ, RZ, UR5 ;  /* 0x00000005ff067e24 */ /* 0x000fce000f8e00ff */
[----:B------:R-:W-:Y:S05]  /*1b60*/  CALL.REL.NOINC `($__internal_60_$__cuda_sm20_div_s16) ;  /* 0x0000000c00547944 */ /* 0x000fea0003c00000 */
[----:B------:R-:W-:-:S07]  /*1b70*/  PRMT R5, R6, 0x7610, R5 ;  /* 0x0000761006057816 */ /* 0x000fce0000000005 */
.L_x_34554:
[----:B------:R-:W-:Y:S05]  /*1b80*/  BSYNC.RECONVERGENT B0 ;  /* 0x0000000000007941 */ /* 0x000fea0003800200 */
.L_x_34552:
[----:B------:R-:W-:Y:S01]  /*1b90*/  LOP3.LUT R16, R16, UR12, RZ, 0x3c, !PT ;  /* 0x0000000c10107c12 */ /* 0x000fe2000f8e3cff */
[----:B------:R-:W-:Y:S03]  /*1ba0*/  BSSY.RECONVERGENT B0, `(.L_x_34555) ;  /* 0x000001a000007945 */ /* 0x000fe60003800200 */
        /* <DEDUP_REMOVED lines=19> */
.L_x_34556:
[----:B------:R-:W-:Y:S01]  /*1ce0*/  UPRMT UR5, UR12, 0x8880, URZ ;  /* 0x000088800c057896 */ /* 0x000fe200080000ff */
[----:B------:R-:W-:Y:S02]  /*1cf0*/  PRMT R7, R15, 0x9991, RZ ;  /* 0x000099910f077816 */ /* 0x000fe400000000ff */
[----:B------:R-:W-:-:S03]  /*1d00*/  MOV R8, 0x1d30 ;  /* 0x00001d3000087802 */ /* 0x000fc60000000f00 */
[----:B------:R-:W-:-:S07]  /*1d10*/  IMAD.U32 R6, RZ, RZ, UR5 ;  /* 0x00000005ff067e24 */ /* 0x000fce000f8e00ff */
[----:B------:R-:W-:Y:S05]  /*1d20*/  CALL.REL.NOINC `($__internal_60_$__cuda_sm20_div_s16) ;  /* 0x0000000800e47944 */ /* 0x000fea0003c00000 */
[----:B------:R-:W-:-:S07]  /*1d30*/  PRMT R16, R6, 0x7610, R16 ;  /* 0x0000761006107816 */ /* 0x000fce0000000010 */
.L_x_34557:
[----:B------:R-:W-:Y:S05]  /*1d40*/  BSYNC.RECONVERGENT B0 ;  /* 0x0000000000007941 */ /* 0x000fea0003800200 */
.L_x_34555:
        /* <DEDUP_REMOVED lines=21> */
.L_x_34559:
[----:B------:R-:W-:Y:S01]  /*1ea0*/  UPRMT UR5, UR12, 0x8880, URZ ;  /* 0x000088800c057896 */ /* 0x000fe200080000ff */
[----:B------:R-:W-:Y:S02]  /*1eb0*/  PRMT R7, R12, 0x8880, RZ ;  /* 0x000088800c077816 */ /* 0x000fe400000000ff */
[----:B------:R-:W-:-:S03]  /*1ec0*/  MOV R8, 0x1ef0 ;  /* 0x00001ef000087802 */ /* 0x000fc60000000f00 */
[----:B------:R-:W-:-:S07]  /*1ed0*/  IMAD.U32 R6, RZ, RZ, UR5 ;  /* 0x00000005ff067e24 */ /* 0x000fce000f8e00ff */
[----:B------:R-:W-:Y:S05]  /*1ee0*/  CALL.REL.NOINC `($__internal_60_$__cuda_sm20_div_s16) ;  /* 0x0000000800747944 */ /* 0x000fea0003c00000 */
[----:B------:R-:W-:-:S07]  /*1ef0*/  PRMT R14, R6, 0x7610, R14 ;  /* 0x00007610060e7816 */ /* 0x000fce000000000e */
.L_x_34560:
[----:B------:R-:W-:Y:S05]  /*1f00*/  BSYNC.RECONVERGENT B0 ;  /* 0x0000000000007941 */ /* 0x000fea0003800200 */
.L_x_34558:
        /* <DEDUP_REMOVED lines=21> */
.L_x_34562:
[----:B------:R-:W-:Y:S01]  /*2060*/  UPRMT UR5, UR12, 0x8880, URZ ;  /* 0x000088800c057896 */ /* 0x000fe200080000ff */
[----:B------:R-:W-:Y:S02]  /*2070*/  PRMT R7, R12, 0x9991, RZ ;  /* 0x000099910c077816 */ /* 0x000fe400000000ff */
[----:B------:R-:W-:-:S03]  /*2080*/  MOV R8, 0x20b0 ;  /* 0x000020b000087802 */ /* 0x000fc60000000f00 */
[----:B------:R-:W-:-:S07]  /*2090*/  IMAD.U32 R6, RZ, RZ, UR5 ;  /* 0x00000005ff067e24 */ /* 0x000fce000f8e00ff */
[----:B------:R-:W-:Y:S05]  /*20a0*/  CALL.REL.NOINC `($__internal_60_$__cuda_sm20_div_s16) ;  /* 0x0000000800047944 */ /* 0x000fea0003c00000 */
[----:B------:R-:W-:-:S07]  /*20b0*/  PRMT R13, R6, 0x7610, R13 ;  /* 0x00007610060d7816 */ /* 0x000fce000000000d */
.L_x_34563:
[----:B------:R-:W-:Y:S05]  /*20c0*/  BSYNC.RECONVERGENT B0 ;  /* 0x0000000000007941 */ /* 0x000fea0003800200 */
.L_x_34561:
        /* <DEDUP_REMOVED lines=21> */
.L_x_34565:
[----:B------:R-:W-:Y:S01]  /*2220*/  UPRMT UR5, UR12, 0x8880, URZ ;  /* 0x000088800c057896 */ /* 0x000fe200080000ff */
[----:B------:R-:W-:Y:S02]  /*2230*/  PRMT R7, R9, 0x8880, RZ ;  /* 0x0000888009077816 */ /* 0x000fe400000000ff */
[----:B------:R-:W-:-:S03]  /*2240*/  MOV R8, 0x2270 ;  /* 0x0000227000087802 */ /* 0x000fc60000000f00 */
[----:B------:R-:W-:-:S07]  /*2250*/  IMAD.U32 R6, RZ, RZ, UR5 ;  /* 0x00000005ff067e24 */ /* 0x000fce000f8e00ff */
[----:B------:R-:W-:Y:S05]  /*2260*/  CALL.REL.NOINC `($__internal_60_$__cuda_sm20_div_s16) ;  /* 0x0000000400947944 */ /* 0x000fea0003c00000 */
[----:B------:R-:W-:-:S07]  /*2270*/  PRMT R11, R6, 0x7610, R11 ;  /* 0x00007610060b7816 */ /* 0x000fce000000000b */
.L_x_34566:
[----:B------:R-:W-:Y:S05]  /*2280*/  BSYNC.RECONVERGENT B0 ;  /* 0x0000000000007941 */ /* 0x000fea0003800200 */
.L_x_34564:
        /* <DEDUP_REMOVED lines=21> */
.L_x_34568:
[----:B------:R-:W-:Y:S01]  /*23e0*/  UPRMT UR5, UR12, 0x8880, URZ ;  /* 0x000088800c057896 */ /* 0x000fe200080000ff */
[----:B------:R-:W-:Y:S02]  /*23f0*/  PRMT R7, R9, 0x9991, RZ ;  /* 0x0000999109077816 */ /* 0x000fe400000000ff */
[----:B------:R-:W-:-:S03]  /*2400*/  MOV R8, 0x2430 ;  /* 0x0000243000087802 */ /* 0x000fc60000000f00 */
[----:B------:R-:W-:-:S07]  /*2410*/  IMAD.U32 R6, RZ, RZ, UR5 ;  /* 0x00000005ff067e24 */ /* 0x000fce000f8e00ff */
[----:B------:R-:W-:Y:S05]  /*2420*/  CALL.REL.NOINC `($__internal_60_$__cuda_sm20_div_s16) ;  /* 0x0000000400247944 */ /* 0x000fea0003c00000 */
[----:B------:R-:W-:-:S07]  /*2430*/  PRMT R10, R6, 0x7610, R10 ;  /* 0x00007610060a7816 */ /* 0x000fce000000000a */
.L_x_34569:
[----:B------:R-:W-:Y:S05]  /*2440*/  BSYNC.RECONVERGENT B0 ;  /* 0x0000000000007941 */ /* 0x000fea0003800200 */
.L_x_34567:
        /* <DEDUP_REMOVED lines=21> */
.L_x_34571:
[----:B------:R-:W-:Y:S01]  /*25a0*/  UPRMT UR5, UR12, 0x8880, URZ ;  /* 0x000088800c057896 */ /* 0x000fe200080000ff */
[----:B------:R-:W-:Y:S02]  /*25b0*/  PRMT R7, R2, 0x8880, RZ ;  /* 0x0000888002077816 */ /* 0x000fe400000000ff */
[----:B------:R-:W-:-:S03]  /*25c0*/  MOV R8, 0x25f0 ;  /* 0x000025f000087802 */ /* 0x000fc60000000f00 */
[----:B------:R-:W-:-:S07]  /*25d0*/  IMAD.U32 R6, RZ, RZ, UR5 ;  /* 0x00000005ff067e24 */ /* 0x000fce000f8e00ff */
[----:B------:R-:W-:Y:S05]  /*25e0*/  CALL.REL.NOINC `($__internal_60_$__cuda_sm20_div_s16) ;  /* 0x0000000000b47944 */ /* 0x000fea0003c00000 */
[----:B------:R-:W-:-:S07]  /*25f0*/  PRMT R3, R6, 0x7610, R3 ;  /* 0x0000761006037816 */ /* 0x000fce0000000003 */
.L_x_34572:
[----:B------:R-:W-:Y:S05]  /*2600*/  BSYNC.RECONVERGENT B0 ;  /* 0x0000000000007941 */ /* 0x000fea0003800200 */
.L_x_34570:
        /* <DEDUP_REMOVED lines=21> */
.L_x_34574:
[----:B------:R-:W-:Y:S01]  /*2760*/  UPRMT UR5, UR12, 0x8880, URZ ;  /* 0x000088800c057896 */ /* 0x000fe200080000ff */
[----:B------:R-:W-:Y:S02]  /*2770*/  PRMT R7, R2, 0x9991, RZ ;  /* 0x0000999102077816 */ /* 0x000fe400000000ff */
[----:B------:R-:W-:-:S03]  /*2780*/  MOV R8, 0x27b0 ;  /* 0x000027b000087802 */ /* 0x000fc60000000f00 */
[----:B------:R-:W-:-:S07]  /*2790*/  IMAD.U32 R6, RZ, RZ, UR5 ;  /* 0x00000005ff067e24 */ /* 0x000fce000f8e00ff */
[----:B------:R-:W-:Y:S05]  /*27a0*/  CALL.REL.NOINC `($__internal_60_$__cuda_sm20_div_s16) ;  /* 0x0000000000447944 */ /* 0x000fea0003c00000 */
[----:B------:R-:W-:-:S07]  /*27b0*/  PRMT R2, R6, 0x7610, R2 ;  /* 0x0000761006027816 */ /* 0x000fce0000000002 */
.L_x_34575:
[----:B------:R-:W-:Y:S05]  /*27c0*/  BSYNC.RECONVERGENT B0 ;  /* 0x0000000000007941 */ /* 0x000fea0003800200 */
.L_x_34573:
        /* <DEDUP_REMOVED lines=15> */
        .weak           $__internal_60_$__cuda_sm20_div_s16
        .type           $__internal_60_$__cuda_sm20_div_s16,@function
        .size           $__internal_60_$__cuda_sm20_div_s16,(.L_x_37009 - $__internal_60_$__cuda_sm20_div_s16)
$__internal_60_$__cuda_sm20_div_s16:
        /* <DEDUP_REMOVED lines=18> */
[----:B------:R-:W-:Y:S01]  /*29e0*/  FMUL.RZ R17, R19, R20 ;  /* 0x0000001413117220 */ /* 0x000fe2000040c000 */
[----:B------:R-:W-:-:S05]  /*29f0*/  IMAD.MOV.U32 R19, RZ, RZ, 0x0 ;  /* 0x00000000ff137424 */ /* 0x000fca00078e00ff */
[----:B------:R-:W0:Y:S02]  /*2a00*/  F2I.U32.TRUNC.NTZ R17, R17 ;  /* 0x0000001100117305 */ /* 0x000e24000020f000 */
[----:B0-----:R-:W-:Y:S01]  /*2a10*/  LOP3.LUT R7, R18, 0xffff, R17, 0x78, !PT ;  /* 0x0000ffff12077812 */ /* 0x001fe200078e7811 */
[----:B------:R-:W-:-:S04]  /*2a20*/  IMAD.MOV.U32 R18, RZ, RZ, R8 ;  /* 0x000000ffff127224 */ /* 0x000fc800078e0008 */
[----:B------:R-:W-:Y:S02]  /*2a30*/  IMAD.IADD R6, R6, 0x1, R7 ;  /* 0x0000000106067824 */ /* 0x000fe400078e0207 */
[----:B------:R-:W-:Y:S01]  /*2a40*/  @!P0 IMAD.MOV.U32 R6, RZ, RZ, -0x1 ;  /* 0xffffffffff068424 */ /* 0x000fe200078e00ff */
[----:B------:R-:W-:Y:S06]  /*2a50*/  RET.REL.NODEC R18 `(_ZN2at6native29vectorized_elementwise_kernelILi2ENS0_13AUnaryFunctorIaaaZZZNS0_15binary_internal21div_floor_kernel_cudaERNS_18TensorIteratorBaseEENKUlvE_clEvENKUlvE0_clEvEUlaaE_EESt5arrayIPcLm2EEEEviT0_T1_) ;  /* 0xffffffd412687950 */ /* 0x000fec0003c3ffff */
.L_x_34576:
        /* <DEDUP_REMOVED lines=10> */
.L_x_37009:


//--------------------- .text._ZN2at6native29vectorized_elementwise_kernelILi4ENS0_13AUnaryFunctorIaaaZZZNS0_15binary_internal21div_floor_kernel_cudaERNS_18TensorIteratorBaseEENKUlvE_clEvENKUlvE0_clEvEUlaaE_EESt5arrayIPcLm2EEEEviT0_T1_ --------------------------
	.section	.text._ZN2at6native29vectorized_elementwise_kernelILi4ENS0_13AUnaryFunctorIaaaZZZNS0_15binary_internal21div_floor_kernel_cudaERNS_18TensorIteratorBaseEENKUlvE_clEvENKUlvE0_clEvEUlaaE_EESt5arrayIPcLm2EEEEviT0_T1_,"ax",@progbits
	.align	128
        .global         _ZN2at6native29vectorized_elementwise_kernelILi4ENS0_13AUnaryFunctorIaaaZZZNS0_15binary_internal21div_floor_kernel_cudaERNS_18TensorIteratorBaseEENKUlvE_clEvENKUlvE0_clEvEUlaaE_EESt5arrayIPcLm2EEEEviT0_T1_
        .type           _ZN2at6native29vectorized_elementwise_kernelILi4ENS0_13AUnaryFunctorIaaaZZZNS0_15binary_internal21div_floor_kernel_cudaERNS_18TensorIteratorBaseEENKUlvE_clEvENKUlvE0_clEvEUlaaE_EESt5arrayIPcLm2EEEEviT0_T1_,@function
        .size           _ZN2at6native29vectorized_elementwise_kernelILi4ENS0_13AUnaryFunctorIaaaZZZNS0_15binary_internal21div_floor_kernel_cudaERNS_18TensorIteratorBaseEENKUlvE_clEvENKUlvE0_clEvEUlaaE_EESt5arrayIPcLm2EEEEviT0_T1_,(.L_x_37010 - _ZN2at6native29vectorized_elementwise_kernelILi4ENS0_13AUnaryFunctorIaaaZZZNS0_15binary_internal21div_floor_kernel_cudaERNS_18TensorIteratorBaseEENKUlvE_clEvENKUlvE0_clEvEUlaaE_EESt5arrayIPcLm2EEEEviT0_T1_)
        .other          _ZN2at6native29vectorized_elementwise_kernelILi4ENS0_13AUnaryFunctorIaaaZZZNS0_15binary_internal21div_floor_kernel_cudaERNS_18TensorIteratorBaseEENKUlvE_clEvENKUlvE0_clEvEUlaaE_EESt5arrayIPcLm2EEEEviT0_T1_,@"STO_CUDA_ENTRY STV_DEFAULT"
_ZN2at6native29vectorized_elementwise_kernelILi4ENS0_13AUnaryFunctorIaaaZZZNS0_15binary_internal21div_floor_kernel_cudaERNS_18TensorIteratorBaseEENKUlvE_clEvENKUlvE0_clEvEUlaaE_EESt5arrayIPcLm2EEEEviT0_T1_:
.text._ZN2at6native29vectorized_elementwise_kernelILi4ENS0_13AUnaryFunctorIaaaZZZNS0_15binary_internal21div_floor_kernel_cudaERNS_18TensorIteratorBaseEENKUlvE_clEvENKUlvE0_clEvEUlaaE_EESt5arrayIPcLm2EEEEviT0_T1_:
        /* <DEDUP_REMOVED lines=47> */
[----:B------:R-:W-:Y:S01]  /*02f0*/  PRMT R12, RZ, 0x7610, R12 ;  /* 0x00007610ff0c7816 */ /* 0x000fe2000000000c */
[----:B------:R-:W4:Y:S03]  /*0300*/  @!P0 LDC.64 R6, c[0x0][0x390] ;  /* 0x0000e400ff068b82 */ /* 0x000f260000000a00 */
        /* <DEDUP_REMOVED lines=17> */
[----:B------:R-:W-:-:S04]  /*0420*/  @!P1 IMAD.X R17, RZ, RZ, R17, P3 ;  /* 0x000000ffff119224 */ /* 0x000fc800018e0611 */
        /* <DEDUP_REMOVED lines=20> */
[----:B------:R-:W-:Y:S05]  /*0570*/  CALL.REL.NOINC `($__internal_61_$__cuda_sm20_div_s16) ;  /* 0x0000002000e87944 */ /* 0x000fea0003c00000 */
        /* <DEDUP_REMOVED lines=11> */
.L_x_34580:
[----:B------:R-:W-:Y:S01]  /*0630*/  UPRMT UR7, UR12, 0x8880, URZ ;  /* 0x000088800c077896 */ /* 0x000fe200080000ff */
[----:B------:R-:W-:Y:S02]  /*0640*/  PRMT R6, R2, 0x8880, RZ ;  /* 0x0000888002067816 */ /* 0x000fe400000000ff */
[----:B------:R-:W-:-:S03]  /*0650*/  MOV R0, 0x680 ;  /* 0x0000068000007802 */ /* 0x000fc60000000f00 */
[----:B------:R-:W-:-:S07]  /*0660*/  IMAD.U32 R7, RZ, RZ, UR7 ;  /* 0x00000007ff077e24 */ /* 0x000fce000f8e00ff */
[----:B------:R-:W-:Y:S05]  /*0670*/  CALL.REL.NOINC `($__internal_61_$__cuda_sm20_div_s16) ;  /* 0x0000002000a87944 */ /* 0x000fea0003c00000 */
[----:B------:R-:W-:-:S07]  /*0680*/  PRMT R2, R6, 0x7610, R2 ;  /* 0x0000761006027816 */ /* 0x000fce0000000002 */
.L_x_34579:
[----:B------:R-:W-:Y:S05]  /*0690*/  BSYNC.RECONVERGENT B0 ;  /* 0x0000000000007941 */ /* 0x000fea0003800200 */
.L_x_34578:
        /* <DEDUP_REMOVED lines=24> */
.L_x_34583:
[----:B------:R-:W-:Y:S01]  /*0820*/  UPRMT UR7, UR12, 0x8880, URZ ;  /* 0x000088800c077896 */ /* 0x000fe200080000ff */
[----:B------:R-:W-:Y:S02]  /*0830*/  PRMT R6, R4, 0x8880, RZ ;  /* 0x0000888004067816 */ /* 0x000fe400000000ff */
[----:B------:R-:W-:-:S03]  /*0840*/  MOV R0, 0x870 ;  /* 0x0000087000007802 */ /* 0x000fc60000000f00 */
[----:B------:R-:W-:-:S07]  /*0850*/  IMAD.U32 R7, RZ, RZ, UR7 ;  /* 0x00000007ff077e24 */ /* 0x000fce000f8e00ff */
[----:B------:R-:W-:Y:S05]  /*0860*/  CALL.REL.NOINC `($__internal_61_$__cuda_sm20_div_s16) ;  /* 0x00000020002c7944 */ /* 0x000fea0003c00000 */
[----:B------:R-:W-:-:S07]  /*0870*/  PRMT R4, R6, 0x7610, R4 ;  /* 0x0000761006047816 */ /* 0x000fce0000000004 */
.L_x_34582:
[----:B------:R-:W-:Y:S05]  /*0880*/  BSYNC.RECONVERGENT B0 ;  /* 0x0000000000007941 */ /* 0x000fea0003800200 */
.L_x_34581:
        /* <DEDUP_REMOVED lines=13> */
[----:B------:R-:W-:Y:S02]  /*0960*/  PRMT R0, R5, 0x8880, RZ ;  /* 0x0000888005007816 */ /* 0x000fe400000000ff */
[----:B------:R-:W-:-:S05]  /*0970*/  PRMT R5, R6, 0x9910, RZ ;  /* 0x0000991006057816 */ /* 0x000fca00000000ff */
[----:B------:R-:W-:Y:S02]  /*0980*/  IMAD R0, R0, R5, RZ ;  /* 0x0000000500007224 */ /* 0x000fe400078e02ff */
[----:B------:R-:W-:Y:S02]  /*0990*/  VIADD R5, R6, 0xffffffff ;  /* 0xffffffff06057836 */ /* 0x000fe40000000000 */
[----:B------:R-:W-:-:S05]  /*09a0*/  IMAD.MOV R0, RZ, RZ, -R0 ;  /* 0x000000ffff007224 */ /* 0x000fca00078e0a00 */
[----:B------:R-:W-:-:S05]  /*09b0*/  PRMT R0, R0, 0x7710, RZ ;  /* 0x0000771000007816 */ /* 0x000fca00000000ff */
[----:B------:R-:W-:-:S05]  /*09c0*/  VIADD R0, R0, UR6 ;  /* 0x0000000600007c36 */ /* 0x000fca0008000000 */
[----:B------:R-:W-:-:S04]  /*09d0*/  PRMT R0, R0, 0x9910, RZ ;  /* 0x0000991000007816 */ /* 0x000fc800000000ff */
[----:B------:R-:W-:-:S13]  /*09e0*/  ISETP.NE.AND P0, PT, R0, RZ, PT ;  /* 0x000000ff0000720c */ /* 0x000fda0003f05270 */
[----:B------:R-:W-:Y:S01]  /*09f0*/  @!P0 IMAD.MOV R5, RZ, RZ, R6 ;  /* 0x000000ffff058224 */ /* 0x000fe200078e0206 */
[----:B------:R-:W-:Y:S06]  /*0a00*/  BRA `(.L_x_34585) ;  /* 0x0000000000187947 */ /* 0x000fec0003800000 */
.L_x_34586:
[----:B------:R-:W-:Y:S01]  /*0a10*/  UPRMT UR7, UR12, 0x8880, URZ ;  /* 0x000088800c077896 */ /* 0x000fe200080000ff */
[----:B------:R-:W-:Y:S02]  /*0a20*/  PRMT R6, R5, 0x8880, RZ ;  /* 0x0000888005067816 */ /* 0x000fe400000000ff */
[----:B------:R-:W-:-:S03]  /*0a30*/  MOV R0, 0xa60 ;  /* 0x00000a6000007802 */ /* 0x000fc60000000f00 */
[----:B------:R-:W-:-:S07]  /*0a40*/  IMAD.U32 R7, RZ, RZ, UR7 ;  /* 0x00000007ff077e24 */ /* 0x000fce000f8e00ff */
[----:B------:R-:W-:Y:S05]  /*0a50*/  CALL.REL.NOINC `($__internal_61_$__cuda_sm20_div_s16) ;  /* 0x0000001c00b07944 */ /* 0x000fea0003c00000 */
[----:B------:R-:W-:-:S07]  /*0a60*/  PRMT R5, R6, 0x7610, R5 ;  /* 0x0000761006057816 */ /* 0x000fce0000000005 */
.L_x_34585:
[----:B------:R-:W-:Y:S05]  /*0a70*/  BSYNC.RECONVERGENT B0 ;  /* 0x0000000000007941 */ /* 0x000fea0003800200 */
.L_x_34584:
        /* <DEDUP_REMOVED lines=24> */
.L_x_34589:
[----:B------:R-:W-:Y:S01]  /*0c00*/  UPRMT UR7, UR12, 0x8880, URZ ;  /* 0x000088800c077896 */ /* 0x000fe200080000ff */
[----:B------:R-:W-:Y:S02]  /*0c10*/  PRMT R6, R8, 0x8880, RZ ;  /* 0x0000888008067816 */ /* 0x000fe400000000ff */
[----:B------:R-:W-:-:S03]  /*0c20*/  MOV R0, 0xc50 ;  /* 0x00000c5000007802 */ /* 0x000fc60000000f00 */
[----:B------:R-:W-:-:S07]  /*0c30*/  IMAD.U32 R7, RZ, RZ, UR7 ;  /* 0x00000007ff077e24 */ /* 0x000fce000f8e00ff */
[----:B------:R-:W-:Y:S05]  /*0c40*/  CALL.REL.NOINC `($__internal_61_$__cuda_sm20_div_s16) ;  /* 0x0000001c00347944 */ /* 0x000fea0003c00000 */
[----:B------:R-:W-:-:S07]  /*0c50*/  PRMT R8, R6, 0x7610, R8 ;  /* 0x0000761006087816 */ /* 0x000fce0000000008 */
.L_x_34588:
[----:B------:R-:W-:Y:S05]  /*0c60*/  BSYNC.RECONVERGENT B0 ;  /* 0x0000000000007941 */ /* 0x000fea0003800200 */
.L_x_34587:
        /* <DEDUP_REMOVED lines=24> */
.L_x_34592:
[----:B------:R-:W-:Y:S01]  /*0df0*/  UPRMT UR7, UR12, 0x8880, URZ ;  /* 0x000088800c077896 */ /* 0x000fe200080000ff */
[----:B------:R-:W-:Y:S02]  /*0e00*/  PRMT R6, R9, 0x8880, RZ ;  /* 0x0000888009067816 */ /* 0x000fe400000000ff */
[----:B------:R-:W-:-:S03]  /*0e10*/  MOV R0, 0xe40 ;  /* 0x00000e4000007802 */ /* 0x000fc60000000f00 */
[----:B------:R-:W-:-:S07]  /*0e20*/  IMAD.U32 R7, RZ, RZ, UR7 ;  /* 0x00000007ff077e24 */ /* 0x000fce000f8e00ff */
[----:B------:R-:W-:Y:S05]  /*0e30*/  CALL.REL.NOINC `($__internal_61_$__cuda_sm20_div_s16) ;  /* 0x0000001800b87944 */ /* 0x000fea0003c00000 */
[----:B------:R-:W-:-:S07]  /*0e40*/  PRMT R9, R6, 0x7610, R9 ;  /* 0x0000761006097816 */ /* 0x000fce0000000009 */
.L_x_34591:
[----:B------:R-:W-:Y:S05]  /*0e50*/  BSYNC.RECONVERGENT B0 ;  /* 0x0000000000007941 */ /* 0x000fea0003800200 */
.L_x_34590:
        /* <DEDUP_REMOVED lines=24> */
.L_x_34595:
[----:B------:R-:W-:Y:S01]  /*0fe0*/  UPRMT UR7, UR12, 0x8880, URZ ;  /* 0x000088800c077896 */ /* 0x000fe200080000ff */
[----:B------:R-:W-:Y:S02]  /*0ff0*/  PRMT R6, R10, 0x8880, RZ ;  /* 0x000088800a067816 */ /* 0x000fe400000000ff */
[----:B------:R-:W-:-:S03]  /*1000*/  MOV R0, 0x1030 ;  /* 0x0000103000007802 */ /* 0x000fc60000000f00 */
[----:B------:R-:W-:-:S07]  /*1010*/  IMAD.U32 R7, RZ, RZ, UR7 ;  /* 0x00000007ff077e24 */ /* 0x000fce000f8e00ff */
[----:B------:R-:W-:Y:S05]  /*1020*/  CALL.REL.NOINC `($__internal_61_$__cuda_sm20_div_s16) ;  /* 0x00000018003c7944 */ /* 0x000fea0003c00000 */
[----:B------:R-:W-:-:S07]  /*1030*/  PRMT R10, R6, 0x7610, R10 ;  /* 0x00007610060a7816 */ /* 0x000fce000000000a */
.L_x_34594:
[----:B------:R-:W-:Y:S05]  /*1040*/  BSYNC.RECONVERGENT B0 ;  /* 0x0000000000007941 */ /* 0x000fea0003800200 */
.L_x_34593:
        /* <DEDUP_REMOVED lines=24> */
.L_x_34598:
[----:B------:R-:W-:Y:S01]  /*11d0*/  UPRMT UR7, UR12, 0x8880, URZ ;  /* 0x000088800c077896 */ /* 0x000fe200080000ff */
[----:B------:R-:W-:Y:S02]  /*11e0*/  PRMT R6, R11, 0x8880, RZ ;  /* 0x000088800b067816 */ /* 0x000fe400000000ff */
[----:B------:R-:W-:-:S03]  /*11f0*/  MOV R0, 0x1220 ;  /* 0x0000122000007802 */ /* 0x000fc60000000f00 */
[----:B------:R-:W-:-:S07]  /*1200*/  IMAD.U32 R7, RZ, RZ, UR7 ;  /* 0x00000007ff077e24 */ /* 0x000fce000f8e00ff */
[----:B------:R-:W-:Y:S05]  /*1210*/  CALL.REL.NOINC `($__internal_61_$__cuda_sm20_div_s16) ;  /* 0x0000001400c07944 */ /* 0x000fea0003c00000 */
[----:B------:R-:W-:-:S07]  /*1220*/  PRMT R11, R6, 0x7610, R11 ;  /* 0x00007610060b7816 */ /* 0x000fce000000000b */
.L_x_34597:
[----:B------:R-:W-:Y:S05]  /*1230*/  BSYNC.RECONVERGENT B0 ;  /* 0x0000000000007941 */ /* 0x000fea0003800200 */
.L_x_34596:
        /* <DEDUP_REMOVED lines=25> */
.L_x_34601:
[----:B------:R-:W-:Y:S01]  /*13d0*/  UPRMT UR7, UR12, 0x8880, URZ ;  /* 0x000088800c077896 */ /* 0x000fe200080000ff */
[----:B------:R-:W-:Y:S02]  /*13e0*/  PRMT R6, R12, 0x8880, RZ ;  /* 0x000088800c067816 */ /* 0x000fe400000000ff */
[----:B------:R-:W-:-:S03]  /*13f0*/  MOV R0, 0x1420 ;  /* 0x0000142000007802 */ /* 0x000fc60000000f00 */
[----:B------:R-:W-:-:S07]  /*1400*/  IMAD.U32 R7, RZ, RZ, UR7 ;  /* 0x00000007ff077e24 */ /* 0x000fce000f8e00ff */
[----:B------:R-:W-:Y:S05]  /*1410*/  CALL.REL.NOINC `($__internal_61_$__cuda_sm20_div_s16) ;  /* 0x0000001400407944 */ /* 0x000fea0003c00000 */
.L_x_34600:
[----:B------:R-:W-:Y:S05]  /*1420*/  BSYNC.RECONVERGENT B0 ;  /* 0x0000000000007941 */ /* 0x000fea0003800200 */
.L_x_34599:
        /* <DEDUP_REMOVED lines=18> */
.L_x_34604:
[----:B------:R-:W-:-:S13]  /*1550*/  ISETP.GE.U32.AND P0, PT, R13, UR5, PT ;  /* 0x000000050d007c0c */ /* 0x000fda000bf06070 */
[----:B------:R-:W-:Y:S05]  /*1560*/  @P0 BRA `(.L_x_34606) ;  /* 0x0000000000380947 */ /* 0x000fea0003800000 */
[----:B------:R-:W1:Y:S01]  /*1570*/  LDCU.64 UR6, c[0x0][0x388] ;  /* 0x00007100ff0677ac */ /* 0x000e620008000a00 */
[C---:B0----5:R-:W-:Y:S02]  /*1580*/  VIADD R2, R13.reuse, UR4 ;  /* 0x000000040d027c36 */ /* 0x061fe40008000000 */
[----:B------:R-:W-:-:S03]  /*1590*/  VIADD R13, R13, 0x80 ;  /* 0x000000800d0d7836 */ /* 0x000fc60000000000 */
[----:B-1----:R-:W-:-:S05]  /*15a0*/  IADD3 R2, P0, PT, R2, UR6, RZ ;  /* 0x0000000602027c10 */ /* 0x002fca000ff1e0ff */
[----:B------:R-:W-:-:S05]  /*15b0*/  IMAD.X R3, RZ, RZ, UR7, P0 ;  /* 0x00000007ff037e24 */ /* 0x000fca00080e06ff */
[----:B------:R1:W-:Y:S03]  /*15c0*/  STG.E.U8 desc[UR8][R2.64], R5 ;  /* 0x0000000502007986 */ /* 0x0003e6000c101108 */
.L_x_34605:
        /* <DEDUP_REMOVED lines=8> */
.L_x_34606:
[----:B------:R-:W-:-:S13]  /*1650*/  ISETP.GE.U32.AND P0, PT, R13, UR5, PT ;  /* 0x000000050d007c0c */ /* 0x000fda000bf06070 */
[----:B------:R-:W-:Y:S05]  /*1660*/  @P0 BRA `(.L_x_34608) ;  /* 0x00000000003c0947 */ /* 0x000fea0003800000 */
[----:B------:R-:W2:Y:S01]  /*1670*/  LDCU.64 UR6, c[0x0][0x388] ;  /* 0x00007100ff0677ac */ /* 0x000ea20008000a00 */
[C---:B01---5:R-:W-:Y:S02]  /*1680*/  VIADD R2, R13.reuse, UR4 ;  /* 0x000000040d027c36 */ /* 0x063fe40008000000 */
[----:B------:R-:W-:-:S03]  /*1690*/  VIADD R13, R13, 0x80 ;  /* 0x000000800d0d7836 */ /* 0x000fc60000000000 */
[----:B--2---:R-:W-:-:S05]  /*16a0*/  IADD3 R2, P0, PT, R2, UR6, RZ ;  /* 0x0000000602027c10 */ /* 0x004fca000ff1e0ff */
[----:B------:R-:W-:-:S05]  /*16b0*/  IMAD.X R3, RZ, RZ, UR7, P0 ;  /* 0x00000007ff037e24 */ /* 0x000fca00080e06ff */
[----:B------:R2:W-:Y:S03]  /*16c0*/  STG.E.U8 desc[UR8][R2.64], R9 ;  /* 0x0000000902007986 */ /* 0x0005e6000c101108 */
.L_x_34607:
        /* <DEDUP_REMOVED lines=9> */
.L_x_34608:
[----:B------:R-:W-:Y:S05]  /*1760*/  BSYNC.RELIABLE B1 ;  /* 0x0000000000017941 */ /* 0x000fea0003800100 */
.L_x_34603:
[----:B------:R-:W-:-:S13]  /*1770*/  ISETP.GE.U32.AND P0, PT, R13, UR5, PT ;  /* 0x000000050d007c0c */ /* 0x000fda000bf06070 */
[----:B0----5:R-:W0:Y:S01]  /*1780*/  @!P0 LDC.64 R4, c[0x0][0x388] ;  /* 0x0000e200ff048b82 */ /* 0x021e220000000a00 */
[C---:B-12---:R-:W-:Y:S02]  /*1790*/  @!P0 VIADD R3, R13.reuse, UR4 ;  /* 0x000000040d038c36 */ /* 0x046fe40008000000 */
[----:B------:R-:W-:-:S03]  /*17a0*/  @!P0 VIADD R13, R13, 0x80 ;  /* 0x000000800d0d8836 */ /* 0x000fc60000000000 */
[----:B0-----:R-:W-:-:S05]  /*17b0*/  @!P0 IADD3 R2, P1, PT, R3, R4, RZ ;  /* 0x0000000403028210 */ /* 0x001fca0007f3e0ff */
[----:B------:R-:W-:-:S05]  /*17c0*/  @!P0 IMAD.X R3, RZ, RZ, R5, P1 ;  /* 0x000000ffff038224 */ /* 0x000fca00008e0605 */
[----:B------:R3:W-:Y:S03]  /*17d0*/  @!P0 STG.E.U8 desc[UR8][R2.64], R11 ;  /* 0x0000000b02008986 */ /* 0x0007e6000c101108 */
.L_x_34609:
[----:B------:R-:W-:Y:S05]  /*17e0*/  BSYNC.RECONVERGENT B0 ;  /* 0x0000000000007941 */ /* 0x000fea0003800200 */
.L_x_34602:
        /* <DEDUP_REMOVED lines=9> */
.L_x_34577:
        /* <DEDUP_REMOVED lines=9> */
[----:B------:R-:W-:Y:S01]  /*1910*/  UPRMT UR7, UR12, 0x8880, URZ ;  /* 0x000088800c077896 */ /* 0x000fe200080000ff */
[----:B------:R-:W-:Y:S03]  /*1920*/  BSSY.RECONVERGENT B0, `(.L_x_34610) ;  /* 0x0000024000007945 */ /* 0x000fe60003800200 */
[----:B------:R-:W-:Y:S01]  /*1930*/  UPRMT UR7, UR7, 0x7710, URZ ;  /* 0x0000771007077896 */ /* 0x000fe200080000ff */
[----:B--2---:R-:W-:-:S02]  /*1940*/  PRMT R0, R13, 0x7770, RZ ;  /* 0x000077700d007816 */ /* 0x004fc400000000ff */
[C---:B------:R-:W-:Y:S02]  /*1950*/  PRMT R9, R13.reuse, 0x7771, RZ ;  /* 0x000077710d097816 */ /* 0x040fe400000000ff */
[----:B------:R-:W-:Y:S02]  /*1960*/  LOP3.LUT R0, R0, UR12, RZ, 0x3c, !PT ;  /* 0x0000000c00007c12 */ /* 0x000fe4000f8e3cff */
[C---:B------:R-:W-:Y:S02]  /*1970*/  PRMT R11, R13.reuse, 0x7772, RZ ;  /* 0x000077720d0b7816 */ /* 0x040fe400000000ff */
[----:B------:R-:W-:Y:S02]  /*1980*/  PRMT R0, R0, 0x8880, RZ ;  /* 0x0000888000007816 */ /* 0x000fe400000000ff */
[----:B------:R-:W-:Y:S02]  /*1990*/  PRMT R14, R13, 0x7773, RZ ;  /* 0x000077730d0e7816 */ /* 0x000fe400000000ff */
[----:B------:R-:W-:-:S02]  /*19a0*/  ISETP.GT.AND P0, PT, R0, -0x1, PT ;  /* 0xffffffff0000780c */ /* 0x000fc40003f04270 */
[C---:B---3--:R-:W-:Y:S02]  /*19b0*/  PRMT R12, R3.reuse, 0x7770, RZ ;  /* 0x00007770030c7816 */ /* 0x048fe400000000ff */
[C---:B------:R-:W-:Y:S02]  /*19c0*/  PRMT R10, R3.reuse, 0x7771, RZ ;  /* 0x00007771030a7816 */ /* 0x040fe400000000ff */
[C---:B------:R-:W-:Y:S02]  /*19d0*/  PRMT R8, R3.reuse, 0x7772, RZ ;  /* 0x0000777203087816 */ /* 0x040fe400000000ff */
[----:B------:R-:W-:-:S05]  /*19e0*/  PRMT R4, R3, 0x7773, RZ ;  /* 0x0000777303047816 */ /* 0x000fca00000000ff */
        /* <DEDUP_REMOVED lines=17> */
.L_x_34611:
[----:B------:R-:W-:Y:S01]  /*1b00*/  UPRMT UR5, UR12, 0x8880, URZ ;  /* 0x000088800c057896 */ /* 0x000fe200080000ff */
[----:B------:R-:W-:Y:S02]  /*1b10*/  PRMT R6, R13, 0x8880, RZ ;  /* 0x000088800d067816 */ /* 0x000fe400000000ff */
[----:B------:R-:W-:-:S03]  /*1b20*/  MOV R0, 0x1b50 ;  /* 0x00001b5000007802 */ /* 0x000fc60000000f00 */
[----:B------:R-:W-:-:S07]  /*1b30*/  IMAD.U32 R7, RZ, RZ, UR5 ;  /* 0x00000005ff077e24 */ /* 0x000fce000f8e00ff */
[----:B------:R-:W-:Y:S05]  /*1b40*/  CALL.REL.NOINC `($__internal_61_$__cuda_sm20_div_s16) ;  /* 0x0000000c00747944 */ /* 0x000fea0003c00000 */
[----:B------:R-:W-:-:S07]  /*1b50*/  PRMT R5, R6, 0x7610, R5 ;  /* 0x0000761006057816 */ /* 0x000fce0000000005 */
.L_x_34612:
[----:B------:R-:W-:Y:S05]  /*1b60*/  BSYNC.RECONVERGENT B0 ;  /* 0x0000000000007941 */ /* 0x000fea0003800200 */
.L_x_34610:
        /* <DEDUP_REMOVED lines=21> */
.L_x_34614:
[----:B------:R-:W-:Y:S01]  /*1cc0*/  UPRMT UR5, UR12, 0x8880, URZ ;  /* 0x000088800c057896 */ /* 0x000fe200080000ff */
[----:B------:R-:W-:Y:S02]  /*1cd0*/  PRMT R6, R13, 0x9991, RZ ;  /* 0x000099910d067816 */ /* 0x000fe400000000ff */
[----:B------:R-:W-:-:S03]  /*1ce0*/  MOV R0, 0x1d10 ;  /* 0x00001d1000007802 */ /* 0x000fc60000000f00 */
[----:B------:R-:W-:-:S07]  /*1cf0*/  IMAD.U32 R7, RZ, RZ, UR5 ;  /* 0x00000005ff077e24 */ /* 0x000fce000f8e00ff */
[----:B------:R-:W-:Y:S05]  /*1d00*/  CALL.REL.NOINC `($__internal_61_$__cuda_sm20_div_s16) ;  /* 0x0000000c00047944 */ /* 0x000fea0003c00000 */
[----:B------:R-:W-:-:S07]  /*1d10*/  PRMT R9, R6, 0x7610, R9 ;  /* 0x0000761006097816 */ /* 0x000fce0000000009 */
.L_x_34615:
[----:B------:R-:W-:Y:S05]  /*1d20*/  BSYNC.RECONVERGENT B0 ;  /* 0x0000000000007941 */ /* 0x000fea0003800200 */
.L_x_34613:
        /* <DEDUP_REMOVED lines=21> */
.L_x_34617:
[----:B------:R-:W-:Y:S01]  /*1e80*/  UPRMT UR5, UR12, 0x8880, URZ ;  /* 0x000088800c057896 */ /* 0x000fe200080000ff */
[----:B------:R-:W-:Y:S02]  /*1e90*/  PRMT R6, R13, 0xaaa2, RZ ;  /* 0x0000aaa20d067816 */ /* 0x000fe400000000ff */
[----:B------:R-:W-:-:S03]  /*1ea0*/  MOV R0, 0x1ed0 ;  /* 0x00001ed000007802 */ /* 0x000fc60000000f00 */
[----:B------:R-:W-:-:S07]  /*1eb0*/  IMAD.U32 R7, RZ, RZ, UR5 ;  /* 0x00000005ff077e24 */ /* 0x000fce000f8e00ff */
[----:B------:R-:W-:Y:S05]  /*1ec0*/  CALL.REL.NOINC `($__internal_61_$__cuda_sm20_div_s16) ;  /* 0x0000000800947944 */ /* 0x000fea0003c00000 */
[----:B------:R-:W-:-:S07]  /*1ed0*/  PRMT R11, R6, 0x7610, R11 ;  /* 0x00007610060b7816 */ /* 0x000fce000000000b */
.L_x_34618:
[----:B------:R-:W-:Y:S05]  /*1ee0*/  BSYNC.RECONVERGENT B0 ;  /* 0x0000000000007941 */ /* 0x000fea0003800200 */
.L_x_34616:
        /* <DEDUP_REMOVED lines=21> */
.L_x_34620:
[----:B------:R-:W-:Y:S01]  /*2040*/  UPRMT UR5, UR12, 0x8880, URZ ;  /* 0x000088800c057896 */ /* 0x000fe200080000ff */
[----:B------:R-:W-:Y:S02]  /*2050*/  PRMT R6, R13, 0xbbb3, RZ ;  /* 0x0000bbb30d067816 */ /* 0x000fe400000000ff */
[----:B------:R-:W-:-:S03]  /*2060*/  MOV R0, 0x2090 ;  /* 0x0000209000007802 */ /* 0x000fc60000000f00 */
[----:B------:R-:W-:-:S07]  /*2070*/  IMAD.U32 R7, RZ, RZ, UR5 ;  /* 0x00000005ff077e24 */ /* 0x000fce000f8e00ff */
[----:B------:R-:W-:Y:S05]  /*2080*/  CALL.REL.NOINC `($__internal_61_$__cuda_sm20_div_s16) ;  /* 0x0000000800247944 */ /* 0x000fea0003c00000 */
[----:B------:R-:W-:-:S07]  /*2090*/  PRMT R13, R6, 0x7610, R13 ;  /* 0x00007610060d7816 */ /* 0x000fce000000000d */
.L_x_34621:
[----:B------:R-:W-:Y:S05]  /*20a0*/  BSYNC.RECONVERGENT B0 ;  /* 0x0000000000007941 */ /* 0x000fea0003800200 */
.L_x_34619:
        /* <DEDUP_REMOVED lines=21> */
.L_x_34623:
[----:B------:R-:W-:Y:S01]  /*2200*/  UPRMT UR5, UR12, 0x8880, URZ ;  /* 0x000088800c057896 */ /* 0x000fe200080000ff */
[----:B------:R-:W-:Y:S02]  /*2210*/  PRMT R6, R3, 0x8880, RZ ;  /* 0x0000888003067816 */ /* 0x000fe400000000ff */
[----:B------:R-:W-:-:S03]  /*2220*/  MOV R0, 0x2250 ;  /* 0x0000225000007802 */ /* 0x000fc60000000f00 */
[----:B------:R-:W-:-:S07]  /*2230*/  IMAD.U32 R7, RZ, RZ, UR5 ;  /* 0x00000005ff077e24 */ /* 0x000fce000f8e00ff */
[----:B------:R-:W-:Y:S05]  /*2240*/  CALL.REL.NOINC `($__internal_61_$__cuda_sm20_div_s16) ;  /* 0x0000000400b47944 */ /* 0x000fea0003c00000 */
[----:B------:R-:W-:-:S07]  /*2250*/  PRMT R12, R6, 0x7610, R12 ;  /* 0x00007610060c7816 */ /* 0x000fce000000000c */
.L_x_34624:
[----:B------:R-:W-:Y:S05]  /*2260*/  BSYNC.RECONVERGENT B0 ;  /* 0x0000000000007941 */ /* 0x000fea0003800200 */
.L_x_34622:
        /* <DEDUP_REMOVED lines=21> */
.L_x_34626:
[----:B------:R-:W-:Y:S01]  /*23c0*/  UPRMT UR5, UR12, 0x8880, URZ ;  /* 0x000088800c057896 */ /* 0x000fe200080000ff */
[----:B------:R-:W-:Y:S02]  /*23d0*/  PRMT R6, R3, 0x9991, RZ ;  /* 0x0000999103067816 */ /* 0x000fe400000000ff */
[----:B------:R-:W-:-:S03]  /*23e0*/  MOV R0, 0x2410 ;  /* 0x0000241000007802 */ /* 0x000fc60000000f00 */
[----:B------:R-:W-:-:S07]  /*23f0*/  IMAD.U32 R7, RZ, RZ, UR5 ;  /* 0x00000005ff077e24 */ /* 0x000fce000f8e00ff */
[----:B------:R-:W-:Y:S05]  /*2400*/  CALL.REL.NOINC `($__internal_61_$__cuda_sm20_div_s16) ;  /* 0x0000000400447944 */ /* 0x000fea0003c00000 */
[----:B------:R-:W-:-:S07]  /*2410*/  PRMT R10, R6, 0x7610, R10 ;  /* 0x00007610060a7816 */ /* 0x000fce000000000a */
.L_x_34627:
[----:B------:R-:W-:Y:S05]  /*2420*/  BSYNC.RECONVERGENT B0 ;  /* 0x0000000000007941 */ /* 0x000fea0003800200 */
.L_x_34625:
        /* <DEDUP_REMOVED lines=21> */
.L_x_34629:
[----:B------:R-:W-:Y:S01]  /*2580*/  UPRMT UR5, UR12, 0x8880, URZ ;  /* 0x000088800c057896 */ /* 0x000fe200080000ff */
[----:B------:R-:W-:Y:S02]  /*2590*/  PRMT R6, R3, 0xaaa2, RZ ;  /* 0x0000aaa203067816 */ /* 0x000fe400000000ff */
[----:B------:R-:W-:-:S03]  /*25a0*/  MOV R0, 0x25d0 ;  /* 0x000025d000007802 */ /* 0x000fc60000000f00 */
[----:B------:R-:W-:-:S07]  /*25b0*/  IMAD.U32 R7, RZ, RZ, UR5 ;  /* 0x00000005ff077e24 */ /* 0x000fce000f8e00ff */
[----:B------:R-:W-:Y:S05]  /*25c0*/  CALL.REL.NOINC `($__internal_61_$__cuda_sm20_div_s16) ;  /* 0x0000000000d47944 */ /* 0x000fea0003c00000 */
[----:B------:R-:W-:-:S07]  /*25d0*/  PRMT R8, R6, 0x7610, R8 ;  /* 0x0000761006087816 */ /* 0x000fce0000000008 */
.L_x_34630:
[----:B------:R-:W-:Y:S05]  /*25e0*/  BSYNC.RECONVERGENT B0 ;  /* 0x0000000000007941 */ /* 0x000fea0003800200 */
.L_x_34628:
        /* <DEDUP_REMOVED lines=21> */
.L_x_34632:
[----:B------:R-:W-:Y:S01]  /*2740*/  UPRMT UR5, UR12, 0x8880, URZ ;  /* 0x000088800c057896 */ /* 0x000fe200080000ff */
[----:B------:R-:W-:Y:S02]  /*2750*/  PRMT R6, R3, 0xbbb3, RZ ;  /* 0x0000bbb303067816 */ /* 0x000fe400000000ff */
[----:B------:R-:W-:-:S03]  /*2760*/  MOV R0, 0x2790 ;  /* 0x0000279000007802 */ /* 0x000fc60000000f00 */
[----:B------:R-:W-:-:S07]  /*2770*/  IMAD.U32 R7, RZ, RZ, UR5 ;  /* 0x00000005ff077e24 */ /* 0x000fce000f8e00ff */
[----:B------:R-:W-:Y:S05]  /*2780*/  CALL.REL.NOINC `($__internal_61_$__cuda_sm20_div_s16) ;  /* 0x0000000000647944 */ /* 0x000fea0003c00000 */
[----:B------:R-:W-:-:S07]  /*2790*/  PRMT R0, R6, 0x7610, R0 ;  /* 0x0000761006007816 */ /* 0x000fce0000000000 */
.L_x_34633:
[----:B------:R-:W-:Y:S05]  /*27a0*/  BSYNC.RECONVERGENT B0 ;  /* 0x0000000000007941 */ /* 0x000fea0003800200 */
.L_x_34631:
        /* <DEDUP_REMOVED lines=23> */
        .weak           $__internal_61_$__cuda_sm20_div_s16
        .type           $__internal_61_$__cuda_sm20_div_s16,@function
        .size           $__internal_61_$__cuda_sm20_div_s16,(.L_x_37010 - $__internal_61_$__cuda_sm20_div_s16)
$__internal_61_$__cuda_sm20_div_s16:
        /* <DEDUP_REMOVED lines=25> */
[----:B------:R-:W-:Y:S06]  /*2ab0*/  RET.REL.NODEC R16 `(_ZN2at6native29vectorized_elementwise_kernelILi4ENS0_13AUnaryFunctorIaaaZZZNS0_15binary_internal21div_floor_kernel_cudaERNS_18TensorIteratorBaseEENKUlvE_clEvENKUlvE0_clEvEUlaaE_EESt5arrayIPcLm2EEEEviT0_T1_) ;  /* 0xffffffd410507950 */ /* 0x000fec0003c3ffff */
.L_x_34634:
        /* <DEDUP_REMOVED lines=12> */
.L_x_37010:


//--------------------- .text._ZN2at6native29vectorized_elementwise_kernelILi8ENS0_13AUnaryFunctorIaaaZZZNS0_15binary_internal21div_floor_kernel_cudaERNS_18TensorIteratorBaseEENKUlvE_clEvENKUlvE0_clEvEUlaaE_EESt5arrayIPcLm2EEEEviT0_T1_ --------------------------
	.section	.text._ZN2at6native29vectorized_elementwise_kernelILi8ENS0_13AUnaryFunctorIaaaZZZNS0_15binary_internal21div_floor_kernel_cudaERNS_18TensorIteratorBaseEENKUlvE_clEvENKUlvE0_clEvEUlaaE_EESt5arrayIPcLm2EEEEviT0_T1_,"ax",@progbits
	.align	128
        .global         _ZN2at6native29vectorized_elementwise_kernelILi8ENS0_13AUnaryFunctorIaaaZZZNS0_15binary_internal21div_floor_kernel_cudaERNS_18TensorIteratorBaseEENKUlvE_clEvENKUlvE0_clEvEUlaaE_EESt5arrayIPcLm2EEEEviT0_T1_
        .type           _ZN2at6native29vectorized_elementwise_kernelILi8ENS0_13AUnaryFunctorIaaaZZZNS0_15binary_internal21div_floor_kernel_cudaERNS_18TensorIteratorBaseEENKUlvE_clEvENKUlvE0_clEvEUlaaE_EESt5arrayIPcLm2EEEEviT0_T1_,@function
        .size           _ZN2at6native29vectorized_elementwise_kernelILi8ENS0_13AUnaryFunctorIaaaZZZNS0_15binary_internal21div_floor_kernel_cudaERNS_18TensorIteratorBaseEENKUlvE_clEvENKUlvE0_clEvEUlaaE_EESt5arrayIPcLm2EEEEviT0_T1_,(.L_x_37011 - _ZN2at6native29vectorized_elementwise_kernelILi8ENS0_13AUnaryFunctorIaaaZZZNS0_15binary_internal21div_floor_kernel_cudaERNS_18TensorIteratorBaseEENKUlvE_clEvENKUlvE0_clEvEUlaaE_EESt5arrayIPcLm2EEEEviT0_T1_)
        .other          _ZN2at6native29vectorized_elementwise_kernelILi8ENS0_13AUnaryFunctorIaaaZZZNS0_15binary_internal21div_floor_kernel_cudaERNS_18TensorIteratorBaseEENKUlvE_clEvENKUlvE0_clEvEUlaaE_EESt5arrayIPcLm2EEEEviT0_T1_,@"STO_CUDA_ENTRY STV_DEFAULT"
_ZN2at6native29vectorized_elementwise_kernelILi8ENS0_13AUnaryFunctorIaaaZZZNS0_15binary_internal21div_floor_kernel_cudaERNS_18TensorIteratorBaseEENKUlvE_clEvENKUlvE0_clEvEUlaaE_EESt5arrayIPcLm2EEEEviT0_T1_:
.text._ZN2at6native29vectorized_elementwise_kernelILi8ENS0_13AUnaryFunctorIaaaZZZNS0_15binary_internal21div_floor_kernel_cudaERNS_18TensorIteratorBaseEENKUlvE_clEvENKUlvE0_clEvEUlaaE_EESt5arrayIPcLm2EEEEviT0_T1_:
        /* <DEDUP_REMOVED lines=78> */
[----:B---3--:R-:W-:Y:S05]  /*04e0*/  @P0 BRA `(.L_x_34637) ;  /* 0x0000000000680947 */ /* 0x008fea0003800000 */
        /* <DEDUP_REMOVED lines=8> */
[----:B------:R-:W-:Y:S05]  /*0570*/  CALL.REL.NOINC `($__internal_62_$__cuda_sm20_div_s16) ;  /* 0x0000002000e07944 */ /* 0x000fea0003c00000 */
        /* <DEDUP_REMOVED lines=11> */
.L_x_34638:
[----:B------:R-:W-:Y:S01]  /*0630*/  UPRMT UR7, UR12, 0x8880, URZ ;  /* 0x000088800c077896 */ /* 0x000fe200080000ff */
[----:B------:R-:W-:Y:S02]  /*0640*/  PRMT R5, R2, 0x8880, RZ ;  /* 0x0000888002057816 */ /* 0x000fe400000000ff */
[----:B------:R-:W-:-:S03]  /*0650*/  MOV R0, 0x680 ;  /* 0x0000068000007802 */ /* 0x000fc60000000f00 */
[----:B------:R-:W-:-:S07]  /*0660*/  IMAD.U32 R6, RZ, RZ, UR7 ;  /* 0x00000007ff067e24 */ /* 0x000fce000f8e00ff */
[----:B------:R-:W-:Y:S05]  /*0670*/  CALL.REL.NOINC `($__internal_62_$__cuda_sm20_div_s16) ;  /* 0x0000002000a07944 */ /* 0x000fea0003c00000 */
[----:B------:R-:W-:-:S07]  /*0680*/  PRMT R2, R5, 0x7610, R2 ;  /* 0x0000761005027816 */ /* 0x000fce0000000002 */
.L_x_34637:
[----:B------:R-:W-:Y:S05]  /*0690*/  BSYNC.RECONVERGENT B0 ;  /* 0x0000000000007941 */ /* 0x000fea0003800200 */
.L_x_34636:
        /* <DEDUP_REMOVED lines=24> */
.L_x_34641:
[----:B------:R-:W-:Y:S01]  /*0820*/  UPRMT UR7, UR12, 0x8880, URZ ;  /* 0x000088800c077896 */ /* 0x000fe200080000ff */
[----:B------:R-:W-:Y:S02]  /*0830*/  PRMT R5, R4, 0x8880, RZ ;  /* 0x0000888004057816 */ /* 0x000fe400000000ff */
[----:B------:R-:W-:-:S03]  /*0840*/  MOV R0, 0x870 ;  /* 0x0000087000007802 */ /* 0x000fc60000000f00 */
[----:B------:R-:W-:-:S07]  /*0850*/  IMAD.U32 R6, RZ, RZ, UR7 ;  /* 0x00000007ff067e24 */ /* 0x000fce000f8e00ff */
[----:B------:R-:W-:Y:S05]  /*0860*/  CALL.REL.NOINC `($__internal_62_$__cuda_sm20_div_s16) ;  /* 0x0000002000247944 */ /* 0x000fea0003c00000 */
[----:B------:R-:W-:-:S07]  /*0870*/  PRMT R4, R5, 0x7610, R4 ;  /* 0x0000761005047816 */ /* 0x000fce0000000004 */
.L_x_34640:
[----:B------:R-:W-:Y:S05]  /*0880*/  BSYNC.RECONVERGENT B0 ;  /* 0x0000000000007941 */ /* 0x000fea0003800200 */
.L_x_34639:
        /* <DEDUP_REMOVED lines=24> */
.L_x_34644:
[----:B------:R-:W-:Y:S01]  /*0a10*/  UPRMT UR7, UR12, 0x8880, URZ ;  /* 0x000088800c077896 */ /* 0x000fe200080000ff */
[----:B------:R-:W-:Y:S02]  /*0a20*/  PRMT R5, R7, 0x8880, RZ ;  /* 0x0000888007057816 */ /* 0x000fe400000000ff */
[----:B------:R-:W-:-:S03]  /*0a30*/  MOV R0, 0xa60 ;  /* 0x00000a6000007802 */ /* 0x000fc60000000f00 */
[----:B------:R-:W-:-:S07]  /*0a40*/  IMAD.U32 R6, RZ, RZ, UR7 ;  /* 0x00000007ff067e24 */ /* 0x000fce000f8e00ff */
[----:B------:R-:W-:Y:S05]  /*0a50*/  CALL.REL.NOINC `($__internal_62_$__cuda_sm20_div_s16) ;  /* 0x0000001c00a87944 */ /* 0x000fea0003c00000 */
[----:B------:R-:W-:-:S07]  /*0a60*/  PRMT R7, R5, 0x7610, R7 ;  /* 0x0000761005077816 */ /* 0x000fce0000000007 */
.L_x_34643:
[----:B------:R-:W-:Y:S05]  /*0a70*/  BSYNC.RECONVERGENT B0 ;  /* 0x0000000000007941 */ /* 0x000fea0003800200 */
.L_x_34642:
        /* <DEDUP_REMOVED lines=24> */
.L_x_34647:
[----:B------:R-:W-:Y:S01]  /*0c00*/  UPRMT UR7, UR12, 0x8880, URZ ;  /* 0x000088800c077896 */ /* 0x000fe200080000ff */
[----:B------:R-:W-:Y:S02]  /*0c10*/  PRMT R5, R8, 0x8880, RZ ;  /* 0x0000888008057816 */ /* 0x000fe400000000ff */
[----:B------:R-:W-:-:S03]  /*0c20*/  MOV R0, 0xc50 ;  /* 0x00000c5000007802 */ /* 0x000fc60000000f00 */
[----:B------:R-:W-:-:S07]  /*0c30*/  IMAD.U32 R6, RZ, RZ, UR7 ;  /* 0x00000007ff067e24 */ /* 0x000fce000f8e00ff */
[----:B------:R-:W-:Y:S05]  /*0c40*/  CALL.REL.NOINC `($__internal_62_$__cuda_sm20_div_s16) ;  /* 0x0000001c002c7944 */ /* 0x000fea0003c00000 */
[----:B------:R-:W-:-:S07]  /*0c50*/  PRMT R8, R5, 0x7610, R8 ;  /* 0x0000761005087816 */ /* 0x000fce0000000008 */
.L_x_34646:
[----:B------:R-:W-:Y:S05]  /*0c60*/  BSYNC.RECONVERGENT B0 ;  /* 0x0000000000007941 */ /* 0x000fea0003800200 */
.L_x_34645:
        /* <DEDUP_REMOVED lines=24> */
.L_x_34650:
[----:B------:R-:W-:Y:S01]  /*0df0*/  UPRMT UR7, UR12, 0x8880, URZ ;  /* 0x000088800c077896 */ /* 0x000fe200080000ff */
[----:B------:R-:W-:Y:S02]  /*0e00*/  PRMT R5, R9, 0x8880, RZ ;  /* 0x0000888009057816 */ /* 0x000fe400000000ff */
[----:B------:R-:W-:-:S03]  /*0e10*/  MOV R0, 0xe40 ;  /* 0x00000e4000007802 */ /* 0x000fc60000000f00 */
[----:B------:R-:W-:-:S07]  /*0e20*/  IMAD.U32 R6, RZ, RZ, UR7 ;  /* 0x00000007ff067e24 */ /* 0x000fce000f8e00ff */
[----:B------:R-:W-:Y:S05]  /*0e30*/  CALL.REL.NOINC `($__internal_62_$__cuda_sm20_div_s16) ;  /* 0x0000001800b07944 */ /* 0x000fea0003c00000 */
[----:B------:R-:W-:-:S07]  /*0e40*/  PRMT R9, R5, 0x7610, R9 ;  /* 0x0000761005097816 */ /* 0x000fce0000000009 */
.L_x_34649:
[----:B------:R-:W-:Y:S05]  /*0e50*/  BSYNC.RECONVERGENT B0 ;  /* 0x0000000000007941 */ /* 0x000fea0003800200 */
.L_x_34648:
        /* <DEDUP_REMOVED lines=24> */
.L_x_34653:
[----:B------:R-:W-:Y:S01]  /*0fe0*/  UPRMT UR7, UR12, 0x8880, URZ ;  /* 0x000088800c077896 */ /* 0x000fe200080000ff */
[----:B------:R-:W-:Y:S02]  /*0ff0*/  PRMT R5, R10, 0x8880, RZ ;  /* 0x000088800a057816 */ /* 0x000fe400000000ff */
[----:B------:R-:W-:-:S03]  /*1000*/  MOV R0, 0x1030 ;  /* 0x0000103000007802 */ /* 0x000fc60000000f00 */
[----:B------:R-:W-:-:S07]  /*1010*/  IMAD.U32 R6, RZ, RZ, UR7 ;  /* 0x00000007ff067e24 */ /* 0x000fce000f8e00ff */
[----:B------:R-:W-:Y:S05]  /*1020*/  CALL.REL.NOINC `($__internal_62_$__cuda_sm20_div_s16) ;  /* 0x0000001800347944 */ /* 0x000fea0003c00000 */
[----:B------:R-:W-:-:S07]  /*1030*/  PRMT R10, R5, 0x7610, R10 ;  /* 0x00007610050a7816 */ /* 0x000fce000000000a */
.L_x_34652:
[----:B------:R-:W-:Y:S05]  /*1040*/  BSYNC.RECONVERGENT B0 ;  /* 0x0000000000007941 */ /* 0x000fea0003800200 */
.L_x_34651:
        /* <DEDUP_REMOVED lines=24> */
.L_x_34656:
[----:B------:R-:W-:Y:S01]  /*11d0*/  UPRMT UR7, UR12, 0x8880, URZ ;  /* 0x000088800c077896 */ /* 0x000fe200080000ff */
[----:B------:R-:W-:Y:S02]  /*11e0*/  PRMT R5, R11, 0x8880, RZ ;  /* 0x000088800b057816 */ /* 0x000fe400000000ff */
[----:B------:R-:W-:-:S03]  /*11f0*/  MOV R0, 0x1220 ;  /* 0x0000122000007802 */ /* 0x000fc60000000f00 */
[----:B------:R-:W-:-:S07]  /*1200*/  IMAD.U32 R6, RZ, RZ, UR7 ;  /* 0x00000007ff067e24 */ /* 0x000fce000f8e00ff */
[----:B------:R-:W-:Y:S05]  /*1210*/  CALL.REL.NOINC `($__internal_62_$__cuda_sm20_div_s16) ;  /* 0x0000001400b87944 */ /* 0x000fea0003c00000 */
[----:B------:R-:W-:-:S07]  /*1220*/  PRMT R11, R5, 0x7610, R11 ;  /* 0x00007610050b7816 */ /* 0x000fce000000000b */
.L_x_34655:
[----:B------:R-:W-:Y:S05]  /*1230*/  BSYNC.RECONVERGENT B0 ;  /* 0x0000000000007941 */ /* 0x000fea0003800200 */
.L_x_34654:
        /* <DEDUP_REMOVED lines=25> */
.L_x_34659:
[----:B------:R-:W-:Y:S01]  /*13d0*/  UPRMT UR7, UR12, 0x8880, URZ ;  /* 0x000088800c077896 */ /* 0x000fe200080000ff */
[----:B------:R-:W-:Y:S02]  /*13e0*/  PRMT R5, R12, 0x8880, RZ ;  /* 0x000088800c057816 */ /* 0x000fe400000000ff */
[----:B------:R-:W-:-:S03]  /*13f0*/  MOV R0, 0x1420 ;  /* 0x0000142000007802 */ /* 0x000fc60000000f00 */
[----:B------:R-:W-:-:S07]  /*1400*/  IMAD.U32 R6, RZ, RZ, UR7 ;  /* 0x00000007ff067e24 */ /* 0x000fce000f8e00ff */
[----:B------:R-:W-:Y:S05]  /*1410*/  CALL.REL.NOINC `($__internal_62_$__cuda_sm20_div_s16) ;  /* 0x0000001400387944 */ /* 0x000fea0003c00000 */
.L_x_34658:
[----:B------:R-:W-:Y:S05]  /*1420*/  BSYNC.RECONVERGENT B0 ;  /* 0x0000000000007941 */ /* 0x000fea0003800200 */
.L_x_34657:
        /* <DEDUP_REMOVED lines=18> */
.L_x_34662:
        /* <DEDUP_REMOVED lines=8> */
.L_x_34663:
        /* <DEDUP_REMOVED lines=8> */
.L_x_34664:
        /* <DEDUP_REMOVED lines=8> */
.L_x_34665:
        /* <DEDUP_REMOVED lines=9> */
.L_x_34666:
[----:B------:R-:W-:Y:S05]  /*1760*/  BSYNC.RELIABLE B1 ;  /* 0x0000000000017941 */ /* 0x000fea0003800100 */
.L_x_34661:
[----:B------:R-:W-:-:S13]  /*1770*/  ISETP.GE.U32.AND P0, PT, R14, UR5, PT ;  /* 0x000000050e007c0c */ /* 0x000fda000bf06070 */
[----:B-----5:R-:W3:Y:S01]  /*1780*/  @!P0 LDC.64 R6, c[0x0][0x388] ;  /* 0x0000e200ff068b82 */ /* 0x020ee20000000a00 */
[C---:B012---:R-:W-:Y:S02]  /*1790*/  @!P0 VIADD R3, R14.reuse, UR4 ;  /* 0x000000040e038c36 */ /* 0x047fe40008000000 */
[----:B------:R-:W-:-:S03]  /*17a0*/  @!P0 VIADD R14, R14, 0x80 ;  /* 0x000000800e0e8836 */ /* 0x000fc60000000000 */
[----:B---3--:R-:W-:-:S05]  /*17b0*/  @!P0 IADD3 R2, P1, PT, R3, R6, RZ ;  /* 0x0000000603028210 */ /* 0x008fca0007f3e0ff */
[----:B------:R-:W-:-:S05]  /*17c0*/  @!P0 IMAD.X R3, RZ, RZ, R7, P1 ;  /* 0x000000ffff038224 */ /* 0x000fca00008e0607 */
[----:B------:R3:W-:Y:S03]  /*17d0*/  @!P0 STG.E.U8 desc[UR8][R2.64], R11 ;  /* 0x0000000b02008986 */ /* 0x0007e6000c101108 */
.L_x_34667:
[----:B------:R-:W-:Y:S05]  /*17e0*/  BSYNC.RECONVERGENT B0 ;  /* 0x0000000000007941 */ /* 0x000fea0003800200 */
.L_x_34660:
        /* <DEDUP_REMOVED lines=9> */
.L_x_34635:
        /* <DEDUP_REMOVED lines=8> */
[----:B------:R-:W-:Y:S01]  /*1900*/  UPRMT UR7, UR12, 0x8880, URZ ;  /* 0x000088800c077896 */ /* 0x000fe200080000ff */
[----:B------:R-:W-:Y:S03]  /*1910*/  BSSY.RECONVERGENT B0, `(.L_x_34668) ;  /* 0x0000024000007945 */ /* 0x000fe60003800200 */
[----:B------:R-:W-:Y:S01]  /*1920*/  UPRMT UR7, UR7, 0x7710, URZ ;  /* 0x0000771007077896 */ /* 0x000fe200080000ff */
[C---:B--2---:R-:W-:Y:S02]  /*1930*/  PRMT R0, R14.reuse, 0x7770, RZ ;  /* 0x000077700e007816 */ /* 0x044fe400000000ff */
[----:B------:R-:W-:Y:S02]  /*1940*/  PRMT R8, R14, 0x7771, RZ ;  /* 0x000077710e087816 */ /* 0x000fe400000000ff */
[----:B------:R-:W-:-:S02]  /*1950*/  LOP3.LUT R0, R0, UR12, RZ, 0x3c, !PT ;  /* 0x0000000c00007c12 */ /* 0x000fc4000f8e3cff */
[----:B------:R-:W-:Y:S02]  /*1960*/  PRMT R10, R14, 0x7772, RZ ;  /* 0x000077720e0a7816 */ /* 0x000fe400000000ff */
[----:B------:R-:W-:Y:S02]  /*1970*/  PRMT R0, R0, 0x8880, RZ ;  /* 0x0000888000007816 */ /* 0x000fe400000000ff */
[----:B------:R-:W-:Y:S02]  /*1980*/  PRMT R12, R14, 0x7773, RZ ;  /* 0x000077730e0c7816 */ /* 0x000fe400000000ff */
[----:B------:R-:W-:Y:S02]  /*1990*/  ISETP.GT.AND P0, PT, R0, -0x1, PT ;  /* 0xffffffff0000780c */ /* 0x000fe40003f04270 */
[C---:B------:R-:W-:Y:S02]  /*19a0*/  PRMT R11, R15.reuse, 0x7770, RZ ;  /* 0x000077700f0b7816 */ /* 0x040fe400000000ff */
[----:B------:R-:W-:-:S02]  /*19b0*/  PRMT R9, R15, 0x7771, RZ ;  /* 0x000077710f097816 */ /* 0x000fc400000000ff */
[C---:B------:R-:W-:Y:S02]  /*19c0*/  PRMT R7, R15.reuse, 0x7772, RZ ;  /* 0x000077720f077816 */ /* 0x040fe400000000ff */
[----:B------:R-:W-:-:S05]  /*19d0*/  PRMT R3, R15, 0x7773, RZ ;  /* 0x000077730f037816 */ /* 0x000fca00000000ff */
        /* <DEDUP_REMOVED lines=17> */
.L_x_34669:
[----:B------:R-:W-:Y:S01]  /*1af0*/  UPRMT UR5, UR12, 0x8880, URZ ;  /* 0x000088800c057896 */ /* 0x000fe200080000ff */
[----:B------:R-:W-:Y:S02]  /*1b00*/  PRMT R5, R14, 0x8880, RZ ;  /* 0x000088800e057816 */ /* 0x000fe400000000ff */
[----:B------:R-:W-:-:S03]  /*1b10*/  MOV R0, 0x1b40 ;  /* 0x00001b4000007802 */ /* 0x000fc60000000f00 */
[----:B------:R-:W-:-:S07]  /*1b20*/  IMAD.U32 R6, RZ, RZ, UR5 ;  /* 0x00000005ff067e24 */ /* 0x000fce000f8e00ff */
[----:B------:R-:W-:Y:S05]  /*1b30*/  CALL.REL.NOINC `($__internal_62_$__cuda_sm20_div_s16) ;  /* 0x0000000c00707944 */ /* 0x000fea0003c00000 */
[----:B------:R-:W-:-:S07]  /*1b40*/  PRMT R4, R5, 0x7610, R4 ;  /* 0x0000761005047816 */ /* 0x000fce0000000004 */
.L_x_34670:
[----:B------:R-:W-:Y:S05]  /*1b50*/  BSYNC.RECONVERGENT B0 ;  /* 0x0000000000007941 */ /* 0x000fea0003800200 */
.L_x_34668:
        /* <DEDUP_REMOVED lines=21> */
.L_x_34672:
[----:B------:R-:W-:Y:S01]  /*1cb0*/  UPRMT UR5, UR12, 0x8880, URZ ;  /* 0x000088800c057896 */ /* 0x000fe200080000ff */
[----:B------:R-:W-:Y:S02]  /*1cc0*/  PRMT R5, R14, 0x9991, RZ ;  /* 0x000099910e057816 */ /* 0x000fe400000000ff */
[----:B------:R-:W-:-:S03]  /*1cd0*/  MOV R0, 0x1d00 ;  /* 0x00001d0000007802 */ /* 0x000fc60000000f00 */
[----:B------:R-:W-:-:S07]  /*1ce0*/  IMAD.U32 R6, RZ, RZ, UR5 ;  /* 0x00000005ff067e24 */ /* 0x000fce000f8e00ff */
[----:B------:R-:W-:Y:S05]  /*1cf0*/  CALL.REL.NOINC `($__internal_62_$__cuda_sm20_div_s16) ;  /* 0x0000000c00007944 */ /* 0x000fea0003c00000 */
[----:B------:R-:W-:-:S07]  /*1d00*/  PRMT R8, R5, 0x7610, R8 ;  /* 0x0000761005087816 */ /* 0x000fce0000000008 */
.L_x_34673:
[----:B------:R-:W-:Y:S05]  /*1d10*/  BSYNC.RECONVERGENT B0 ;  /* 0x0000000000007941 */ /* 0x000fea0003800200 */
.L_x_34671:
        /* <DEDUP_REMOVED lines=21> */
.L_x_34675:
[----:B------:R-:W-:Y:S01]  /*1e70*/  UPRMT UR5, UR12, 0x8880, URZ ;  /* 0x000088800c057896 */ /* 0x000fe200080000ff */
[----:B------:R-:W-:Y:S02]  /*1e80*/  PRMT R5, R14, 0xaaa2, RZ ;  /* 0x0000aaa20e057816 */ /* 0x000fe400000000ff */
[----:B------:R-:W-:-:S03]  /*1e90*/  MOV R0, 0x1ec0 ;  /* 0x00001ec000007802 */ /* 0x000fc60000000f00 */
[----:B------:R-:W-:-:S07]  /*1ea0*/  IMAD.U32 R6, RZ, RZ, UR5 ;  /* 0x00000005ff067e24 */ /* 0x000fce000f8e00ff */
[----:B------:R-:W-:Y:S05]  /*1eb0*/  CALL.REL.NOINC `($__internal_62_$__cuda_sm20_div_s16) ;  /* 0x0000000800907944 */ /* 0x000fea0003c00000 */
[----:B------:R-:W-:-:S07]  /*1ec0*/  PRMT R10, R5, 0x7610, R10 ;  /* 0x00007610050a7816 */ /* 0x000fce000000000a */
.L_x_34676:
[----:B------:R-:W-:Y:S05]  /*1ed0*/  BSYNC.RECONVERGENT B0 ;  /* 0x0000000000007941 */ /* 0x000fea0003800200 */
.L_x_34674:
        /* <DEDUP_REMOVED lines=21> */
.L_x_34678:
[----:B------:R-:W-:Y:S01]  /*2030*/  UPRMT UR5, UR12, 0x8880, URZ ;  /* 0x000088800c057896 */ /* 0x000fe200080000ff */
[----:B------:R-:W-:Y:S02]  /*2040*/  PRMT R5, R14, 0xbbb3, RZ ;  /* 0x0000bbb30e057816 */ /* 0x000fe400000000ff */
[----:B------:R-:W-:-:S03]  /*2050*/  MOV R0, 0x2080 ;  /* 0x0000208000007802 */ /* 0x000fc60000000f00 */
[----:B------:R-:W-:-:S07]  /*2060*/  IMAD.U32 R6, RZ, RZ, UR5 ;  /* 0x00000005ff067e24 */ /* 0x000fce000f8e00ff */
[----:B------:R-:W-:Y:S05]  /*2070*/  CALL.REL.NOINC `($__internal_62_$__cuda_sm20_div_s16) ;  /* 0x0000000800207944 */ /* 0x000fea0003c00000 */
[----:B------:R-:W-:-:S07]  /*2080*/  PRMT R12, R5, 0x7610, R12 ;  /* 0x00007610050c7816 */ /* 0x000fce000000000c */
.L_x_34679:
[----:B------:R-:W-:Y:S05]  /*2090*/  BSYNC.RECONVERGENT B0 ;  /* 0x0000000000007941 */ /* 0x000fea0003800200 */
.L_x_34677:
        /* <DEDUP_REMOVED lines=21> */
.L_x_34681:
[----:B------:R-:W-:Y:S01]  /*21f0*/  UPRMT UR5, UR12, 0x8880, URZ ;  /* 0x000088800c057896 */ /* 0x000fe200080000ff */
[----:B------:R-:W-:Y:S02]  /*2200*/  PRMT R5, R15, 0x8880, RZ ;  /* 0x000088800f057816 */ /* 0x000fe400000000ff */
[----:B------:R-:W-:-:S03]  /*2210*/  MOV R0, 0x2240 ;  /* 0x0000224000007802 */ /* 0x000fc60000000f00 */
[----:B------:R-:W-:-:S07]  /*2220*/  IMAD.U32 R6, RZ, RZ, UR5 ;  /* 0x00000005ff067e24 */ /* 0x000fce000f8e00ff */
[----:B------:R-:W-:Y:S05]  /*2230*/  CALL.REL.NOINC `($__internal_62_$__cuda_sm20_div_s16) ;  /* 0x0000000400b07944 */ /* 0x000fea0003c00000 */
[----:B------:R-:W-:-:S07]  /*2240*/  PRMT R11, R5, 0x7610, R11 ;  /* 0x00007610050b7816 */ /* 0x000fce000000000b */
.L_x_34682:
[----:B------:R-:W-:Y:S05]  /*2250*/  BSYNC.RECONVERGENT B0 ;  /* 0x0000000000007941 */ /* 0x000fea0003800200 */
.L_x_34680:
        /* <DEDUP_REMOVED lines=21> */
.L_x_34684:
[----:B------:R-:W-:Y:S01]  /*23b0*/  UPRMT UR5, UR12, 0x8880, URZ ;  /* 0x000088800c057896 */ /* 0x000fe200080000ff */
[----:B------:R-:W-:Y:S02]  /*23c0*/  PRMT R5, R15, 0x9991, RZ ;  /* 0x000099910f057816 */ /* 0x000fe400000000ff */
[----:B------:R-:W-:-:S03]  /*23d0*/  MOV R0, 0x2400 ;  /* 0x0000240000007802 */ /* 0x000fc60000000f00 */
[----:B------:R-:W-:-:S07]  /*23e0*/  IMAD.U32 R6, RZ, RZ, UR5 ;  /* 0x00000005ff067e24 */ /* 0x000fce000f8e00ff */
[----:B------:R-:W-:Y:S05]  /*23f0*/  CALL.REL.NOINC `($__internal_62_$__cuda_sm20_div_s16) ;  /* 0x0000000400407944 */ /* 0x000fea0003c00000 */
[----:B------:R-:W-:-:S07]  /*2400*/  PRMT R9, R5, 0x7610, R9 ;  /* 0x0000761005097816 */ /* 0x000fce0000000009 */
.L_x_34685:
[----:B------:R-:W-:Y:S05]  /*2410*/  BSYNC.RECONVERGENT B0 ;  /* 0x0000000000007941 */ /* 0x000fea0003800200 */
.L_x_34683:
        /* <DEDUP_REMOVED lines=21> */
.L_x_34687:
[----:B------:R-:W-:Y:S01]  /*2570*/  UPRMT UR5, UR12, 0x8880, URZ ;  /* 0x000088800c057896 */ /* 0x000fe200080000ff */
[----:B------:R-:W-:Y:S02]  /*2580*/  PRMT R5, R15, 0xaaa2, RZ ;  /* 0x0000aaa20f057816 */ /* 0x000fe400000000ff */
[----:B------:R-:W-:-:S03]  /*2590*/  MOV R0, 0x25c0 ;  /* 0x000025c000007802 */ /* 0x000fc60000000f00 */
[----:B------:R-:W-:-:S07]  /*25a0*/  IMAD.U32 R6, RZ, RZ, UR5 ;  /* 0x00000005ff067e24 */ /* 0x000fce000f8e00ff */
[----:B------:R-:W-:Y:S05]  /*25b0*/  CALL.REL.NOINC `($__internal_62_$__cuda_sm20_div_s16) ;  /* 0x0000000000d07944 */ /* 0x000fea0003c00000 */
[----:B------:R-:W-:-:S07]  /*25c0*/  PRMT R7, R5, 0x7610, R7 ;  /* 0x0000761005077816 */ /* 0x000fce0000000007 */
.L_x_34688:
[----:B------:R-:W-:Y:S05]  /*25d0*/  BSYNC.RECONVERGENT B0 ;  /* 0x0000000000007941 */ /* 0x000fea0003800200 */
.L_x_34686:
        /* <DEDUP_REMOVED lines=21> */
.L_x_34690:
[----:B------:R-:W-:Y:S01]  /*2730*/  UPRMT UR5, UR12, 0x8880, URZ ;  /* 0x000088800c057896 */ /* 0x000fe200080000ff */
[----:B------:R-:W-:Y:S02]  /*2740*/  PRMT R5, R15, 0xbbb3, RZ ;  /* 0x0000bbb30f057816 */ /* 0x000fe400000000ff */
[----:B------:R-:W-:-:S03]  /*2750*/  MOV R0, 0x2780 ;  /* 0x0000278000007802 */ /* 0x000fc60000000f00 */
[----:B------:R-:W-:-:S07]  /*2760*/  IMAD.U32 R6, RZ, RZ, UR5 ;  /* 0x00000005ff067e24 */ /* 0x000fce000f8e00ff */
[----:B------:R-:W-:Y:S05]  /*2770*/  CALL.REL.NOINC `($__internal_62_$__cuda_sm20_div_s16) ;  /* 0x0000000000607944 */ /* 0x000fea0003c00000 */
[----:B------:R-:W-:-:S07]  /*2780*/  PRMT R0, R5, 0x7610, R0 ;  /* 0x0000761005007816 */ /* 0x000fce0000000000 */
.L_x_34691:
[----:B------:R-:W-:Y:S05]  /*2790*/  BSYNC.RECONVERGENT B0 ;  /* 0x0000000000007941 */ /* 0x000fea0003800200 */
.L_x_34689:
        /* <DEDUP_REMOVED lines=22> */
        .weak           $__internal_62_$__cuda_sm20_div_s16
        .type           $__internal_62_$__cuda_sm20_div_s16,@function
        .size           $__internal_62_$__cuda_sm20_div_s16,(.L_x_37011 - $__internal_62_$__cuda_sm20_div_s16)
$__internal_62_$__cuda_sm20_div_s16:
        /* <DEDUP_REMOVED lines=25> */
[----:B------:R-:W-:Y:S06]  /*2a90*/  RET.REL.NODEC R16 `(_ZN2at6native29vectorized_elementwise_kernelILi8ENS0_13AUnaryFunctorIaaaZZZNS0_15binary_internal21div_floor_kernel_cudaERNS_18TensorIteratorBaseEENKUlvE_clEvENKUlvE0_clEvEUlaaE_EESt5arrayIPcLm2EEEEviT0_T1_) ;  /* 0xffffffd410587950 */ /* 0x000fec0003c3ffff */
.L_x_34692:
        /* <DEDUP_REMOVED lines=14> */
.L_x_37011:


//--------------------- .text._ZN2at6native18elementwise_kernelILi128ELi4EZNS0_15gpu_kernel_implINS0_13BinaryFunctorIhhhZZZNS0_15binary_internal21div_floor_kernel_cudaERNS_18TensorIteratorBaseEENKUlvE_clEvENKUlvE_clEvEUlhhE_EEEEvS6_RKT_EUliE_EEviT1_ --------------------------
	.section	.text._ZN2at6native18elementwise_kernelILi128ELi4EZNS0_15gpu_kernel_implINS0_13BinaryFunctorIhhhZZZNS0_15binary_internal21div_floor_kernel_cudaERNS_18TensorIteratorBaseEENKUlvE_clEvENKUlvE_clEvEUlhhE_EEEEvS6_RKT_EUliE_EEviT1_,"ax",@progbits
	.align	128
        .global         _ZN2at6native18elementwise_kernelILi128ELi4EZNS0_15gpu_kernel_implINS0_13BinaryFunctorIhhhZZZNS0_15binary_internal21div_floor_kernel_cudaERNS_18TensorIteratorBaseEENKUlvE_clEvENKUlvE_clEvEUlhhE_EEEEvS6_RKT_EUliE_EEviT1_
        .type           _ZN2at6native18elementwise_kernelILi128ELi4EZNS0_15gpu_kernel_implINS0_13BinaryFunctorIhhhZZZNS0_15binary_internal21div_floor_kernel_cudaERNS_18TensorIteratorBaseEENKUlvE_clEvENKUlvE_clEvEUlhhE_EEEEvS6_RKT_EUliE_EEviT1_,@function
        .size           _ZN2at6native18elementwise_kernelILi128ELi4EZNS0_15gpu_kernel_implINS0_13BinaryFunctorIhhhZZZNS0_15binary_internal21div_floor_kernel_cudaERNS_18TensorIteratorBaseEENKUlvE_clEvENKUlvE_clEvEUlhhE_EEEEvS6_RKT_EUliE_EEviT1_,(.L_x_37012 - _ZN2at6native18elementwise_kernelILi128ELi4EZNS0_15gpu_kernel_implINS0_13BinaryFunctorIhhhZZZNS0_15binary_internal21div_floor_kernel_cudaERNS_18TensorIteratorBaseEENKUlvE_clEvENKUlvE_clEvEUlhhE_EEEEvS6_RKT_EUliE_EEviT1_)
        .other          _ZN2at6native18elementwise_kernelILi128ELi4EZNS0_15gpu_kernel_implINS0_13BinaryFunctorIhhhZZZNS0_15binary_internal21div_floor_kernel_cudaERNS_18TensorIteratorBaseEENKUlvE_clEvENKUlvE_clEvEUlhhE_EEEEvS6_RKT_EUliE_EEviT1_,@"STO_CUDA_ENTRY STV_DEFAULT"
_ZN2at6native18elementwise_kernelILi128ELi4EZNS0_15gpu_kernel_implINS0_13BinaryFunctorIhhhZZZNS0_15binary_internal21div_floor_kernel_cudaERNS_18TensorIteratorBaseEENKUlvE_clEvENKUlvE_clEvEUlhhE_EEEEvS6_RKT_EUliE_EEviT1_:
.text._ZN2at6native18elementwise_kernelILi128ELi4EZNS0_15gpu_kernel_implINS0_13BinaryFunctorIhhhZZZNS0_15binary_internal21div_floor_kernel_cudaERNS_18TensorIteratorBaseEENKUlvE_clEvENKUlvE_clEvEUlhhE_EEEEvS6_RKT_EUliE_EEviT1_:
        /* <DEDUP_REMOVED lines=371> */
.L_x_34695:
        /* <DEDUP_REMOVED lines=16> */
.L_x_34699:
[----:B------:R0:W5:Y:S01]  /*1830*/  LDG.E.U8 R22, desc[UR36][R4.64] ;  /* 0x0000002404167981 */ /* 0x000162000c1e1100 */
[----:B------:R-:W-:Y:S05]  /*1840*/  BRA `(.L_x_34701) ;  /* 0x0000000c005c7947 */ /* 0x000fea0003800000 */
.L_x_34698:
        /* <DEDUP_REMOVED lines=8> */
.L_x_34703:
[----:B------:R3:W5:Y:S01]  /*18d0*/  LDG.E.U8 R22, desc[UR36][R4.64] ;  /* 0x0000002404167981 */ /* 0x000762000c1e1100 */
[----:B------:R-:W-:Y:S05]  /*18e0*/  BRA `(.L_x_34701) ;  /* 0x0000000c00347947 */ /* 0x000fea0003800000 */
.L_x_34702:
[----:B------:R0:W5:Y:S01]  /*18f0*/  LDG.E.U16 R22, desc[UR36][R4.64] ;  /* 0x0000002404167981 */ /* 0x000162000c1e1500 */
[----:B------:R-:W-:Y:S05]  /*1900*/  BRA `(.L_x_34701) ;  /* 0x0000000c002c7947 */ /* 0x000fea0003800000 */
.L_x_34697:
[----:B------:R-:W-:-:S09]  /*1910*/  UISETP.GT.AND UP0, UPT, UR4, 0x6, UPT ;  /* 0x000000060400788c */ /* 0x000fd2000bf04270 */
[----:B------:R-:W-:Y:S05]  /*1920*/  BRA.U UP0, `(.L_x_34704) ;  /* 0x0000000100347547 */ /* 0x000fea000b800000 */
[----:B------:R-:W-:-:S09]  /*1930*/  UISETP.NE.AND UP0, UPT, UR4, 0x5, UPT ;  /* 0x000000050400788c */ /* 0x000fd2000bf05270 */
[----:B------:R-:W-:Y:S05]  /*1940*/  BRA.U !UP0, `(.L_x_34705) ;  /* 0x0000000108187547 */ /* 0x000fea000b800000 */
[----:B------:R-:W-:-:S09]  /*1950*/  UISETP.NE.AND UP0, UPT, UR4, 0x6, UPT ;  /* 0x000000060400788c */ /* 0x000fd2000bf05270 */
[----:B------:R-:W-:Y:S05]  /*1960*/  BRA.U UP0, `(.L_x_34700) ;  /* 0x0000000900907547 */ /* 0x000fea000b800000 */
[----:B------:R-:W2:Y:S02]  /*1970*/  LDG.E R2, desc[UR36][R4.64] ;  /* 0x0000002404027981 */ /* 0x000ea4000c1e1900 */
[----:B--2---:R-:W0:Y:S02]  /*1980*/  F2I.S64.TRUNC R2, R2 ;  /* 0x0000000200027311 */ /* 0x004e24000020d900 */
[----:B0-----:R-:W-:Y:S01]  /*1990*/  PRMT R22, R2, 0x7610, R22 ;  /* 0x0000761002167816 */ /* 0x001fe20000000016 */
[----:B------:R-:W-:Y:S06]  /*19a0*/  BRA `(.L_x_34701) ;  /* 0x0000000c00047947 */ /* 0x000fec0003800000 */
.L_x_34705:
[----:B------:R-:W2:Y:S02]  /*19b0*/  LDG.E.U16 R2, desc[UR36][R4.64] ;  /* 0x0000002404027981 */ /* 0x000ea4000c1e1500 */
[----:B--2---:R-:W-:-:S06]  /*19c0*/  HADD2.F32 R2, -RZ, R2.H0_H0 ;  /* 0x20000002ff027230 */ /* 0x004fcc0000004100 */
[----:B------:R-:W0:Y:S02]  /*19d0*/  F2I.S64.TRUNC R2, R2 ;  /* 0x0000000200027311 */ /* 0x000e24000020d900 */
[----:B0-----:R-:W-:Y:S01]  /*19e0*/  PRMT R22, R2, 0x7610, R22 ;  /* 0x0000761002167816 */ /* 0x001fe20000000016 */
[----:B------:R-:W-:Y:S06]  /*19f0*/  BRA `(.L_x_34701) ;  /* 0x0000000800f07947 */ /* 0x000fec0003800000 */
.L_x_34704:
[----:B------:R-:W-:-:S09]  /*1a00*/  UISETP.NE.AND UP0, UPT, UR4, 0x7, UPT ;  /* 0x000000070400788c */ /* 0x000fd2000bf05270 */
[----:B------:R-:W-:Y:S05]  /*1a10*/  BRA.U !UP0, `(.L_x_34706) ;  /* 0x0000000108347547 */ /* 0x000fea000b800000 */
        /* <DEDUP_REMOVED lines=8> */
.L_x_34707:
[----:B------:R-:W2:Y:S02]  /*1aa0*/  LDG.E.U16 R4, desc[UR36][R4.64] ;  /* 0x0000002404047981 */ /* 0x000ea4000c1e1500 */
[----:B--2---:R-:W-:-:S06]  /*1ab0*/  HADD2.F32 R2, -RZ, R4.H0_H0 ;  /* 0x20000004ff027230 */ /* 0x004fcc0000004100 */
[----:B------:R-:W0:Y:S02]  /*1ac0*/  F2I.S64.TRUNC R2, R2 ;  /* 0x0000000200027311 */ /* 0x000e24000020d900 */
[----:B0-----:R-:W-:Y:S01]  /*1ad0*/  PRMT R22, R2, 0x7610, R22 ;  /* 0x0000761002167816 */ /* 0x001fe20000000016 */
[----:B------:R-:W-:Y:S06]  /*1ae0*/  BRA `(.L_x_34701) ;  /* 0x0000000800b47947 */ /* 0x000fec0003800000 */
.L_x_34706:
[----:B------:R-:W2:Y:S02]  /*1af0*/  LDG.E.64 R2, desc[UR36][R4.64] ;  /* 0x0000002404027981 */ /* 0x000ea4000c1e1b00 */
[----:B--2---:R-:W0:Y:S02]  /*1b00*/  F2I.S64.F64.TRUNC R2, R2 ;  /* 0x0000000200027311 */ /* 0x004e24000030d900 */
[----:B0-----:R-:W-:Y:S01]  /*1b10*/  PRMT R22, R2, 0x7610, R22 ;  /* 0x0000761002167816 */ /* 0x001fe20000000016 */
[----:B------:R-:W-:Y:S06]  /*1b20*/  BRA `(.L_x_34701) ;  /* 0x0000000800a47947 */ /* 0x000fec0003800000 */
.L_x_34696:
        /* <DEDUP_REMOVED lines=12> */
.L_x_34710:
[----:B------:R-:W2:Y:S02]  /*1bf0*/  LDG.E.64 R4, desc[UR36][R4.64] ;  /* 0x0000002404047981 */ /* 0x000ea4000c1e1b00 */
[----:B--2---:R-:W0:Y:S02]  /*1c00*/  F2I.S64.F64.TRUNC R2, R4 ;  /* 0x0000000400027311 */ /* 0x004e24000030d900 */
[----:B0-----:R-:W-:Y:S01]  /*1c10*/  PRMT R22, R2, 0x7610, R22 ;  /* 0x0000761002167816 */ /* 0x001fe20000000016 */
[----:B------:R-:W-:Y:S06]  /*1c20*/  BRA `(.L_x_34701) ;  /* 0x0000000800647947 */ /* 0x000fec0003800000 */
.L_x_34709:
        /* <DEDUP_REMOVED lines=24> */
[----:B------:R-:W0:Y:S02]  /*1db0*/  F2I.S64.TRUNC R2, R3 ;  /* 0x0000000300027311 */ /* 0x000e24000020d900 */
[----:B0-----:R-:W-:Y:S01]  /*1dc0*/  PRMT R22, R2, 0x7610, R22 ;  /* 0x0000761002167816 */ /* 0x001fe20000000016 */
[----:B------:R-:W-:Y:S06]  /*1dd0*/  BRA `(.L_x_34701) ;  /* 0x0000000400f87947 */ /* 0x000fec0003800000 */
.L_x_34712:
        /* <DEDUP_REMOVED lines=11> */
[----:B------:R-:W0:Y:S02]  /*1e90*/  F2I.S64.TRUNC R2, R3 ;  /* 0x0000000300027311 */ /* 0x000e24000020d900 */
[----:B0-----:R-:W-:Y:S01]  /*1ea0*/  PRMT R22, R2, 0x7610, R22 ;  /* 0x0000761002167816 */ /* 0x001fe20000000016 */
[----:B------:R-:W-:Y:S06]  /*1eb0*/  BRA `(.L_x_34701) ;  /* 0x0000000400c07947 */ /* 0x000fec0003800000 */
.L_x_34711:
[----:B------:R-:W2:Y:S02]  /*1ec0*/  LDG.E.U16 R2, desc[UR36][R4.64] ;  /* 0x0000002404027981 */ /* 0x000ea4000c1e1500 */
[----:B--2---:R-:W-:-:S06]  /*1ed0*/  SHF.L.U32 R2, R2, 0x10, RZ ;  /* 0x0000001002027819 */ /* 0x004fcc00000006ff */
[----:B------:R-:W0:Y:S02]  /*1ee0*/  F2I.S64.TRUNC R2, R2 ;  /* 0x0000000200027311 */ /* 0x000e24000020d900 */
[----:B0-----:R-:W-:Y:S01]  /*1ef0*/  PRMT R22, R2, 0x7610, R22 ;  /* 0x0000761002167816 */ /* 0x001fe20000000016 */
[----:B------:R-:W-:Y:S06]  /*1f00*/  BRA `(.L_x_34701) ;  /* 0x0000000400ac7947 */ /* 0x000fec0003800000 */
.L_x_34708:
        /* <DEDUP_REMOVED lines=10> */
.L_x_34715:
        /* <DEDUP_REMOVED lines=21> */
.L_x_34719:
[----:B------:R-:W-:Y:S05]  /*2100*/  BSYNC.RECONVERGENT B1 ;  /* 0x0000000000017941 */ /* 0x000fea0003800200 */
.L_x_34718:
[----:B------:R-:W-:Y:S01]  /*2110*/  IMAD.SHL.U32 R0, R0, 0x100000, RZ ;  /* 0x0010000000007824 */ /* 0x000fe200078e00ff */
[----:B------:R-:W-:-:S04]  /*2120*/  LEA R2, R2, 0x3b800000, 0x17 ;  /* 0x3b80000002027811 */ /* 0x000fc800078eb8ff */
[----:B------:R-:W-:-:S07]  /*2130*/  LOP3.LUT R2, R2, R0, R7, 0xfe, !PT ;  /* 0x0000000002027212 */ /* 0x000fce00078efe07 */
.L_x_34717:
[----:B------:R-:W-:Y:S05]  /*2140*/  BSYNC.RECONVERGENT B0 ;  /* 0x0000000000007941 */ /* 0x000fea0003800200 */
.L_x_34716:
[----:B------:R-:W0:Y:S02]  /*2150*/  F2I.S64.TRUNC R2, R2 ;  /* 0x0000000200027311 */ /* 0x000e24000020d900 */
[----:B0-----:R-:W-:Y:S01]  /*2160*/  PRMT R22, R2, 0x7610, R22 ;  /* 0x0000761002167816 */ /* 0x001fe20000000016 */
[----:B------:R-:W-:Y:S06]  /*2170*/  BRA `(.L_x_34701) ;  /* 0x0000000400107947 */ /* 0x000fec0003800000 */
.L_x_34714:
        /* <DEDUP_REMOVED lines=21> */
.L_x_34723:
[----:B------:R-:W-:Y:S05]  /*22d0*/  BSYNC.RECONVERGENT B1 ;  /* 0x0000000000017941 */ /* 0x000fea0003800200 */
.L_x_34722:
[----:B------:R-:W-:Y:S01]  /*22e0*/  IMAD.SHL.U32 R0, R0, 0x200000, RZ ;  /* 0x0020000000007824 */ /* 0x000fe200078e00ff */
[----:B------:R-:W-:-:S04]  /*22f0*/  LEA R2, R2, 0x37800000, 0x17 ;  /* 0x3780000002027811 */ /* 0x000fc800078eb8ff */
[----:B------:R-:W-:-:S07]  /*2300*/  LOP3.LUT R2, R2, R0, R7, 0xfe, !PT ;  /* 0x0000000002027212 */ /* 0x000fce00078efe07 */
.L_x_34721:
[----:B------:R-:W-:Y:S05]  /*2310*/  BSYNC.RECONVERGENT B0 ;  /* 0x0000000000007941 */ /* 0x000fea0003800200 */
.L_x_34720:
[----:B------:R-:W0:Y:S02]  /*2320*/  F2I.S64.TRUNC R2, R2 ;  /* 0x0000000200027311 */ /* 0x000e24000020d900 */
[----:B0-----:R-:W-:Y:S01]  /*2330*/  PRMT R22, R2, 0x7610, R22 ;  /* 0x0000761002167816 */ /* 0x001fe20000000016 */
[----:B------:R-:W-:Y:S06]  /*2340*/  BRA `(.L_x_34701) ;  /* 0x00000000009c7947 */ /* 0x000fec0003800000 */
.L_x_34713:
[----:B------:R-:W-:-:S09]  /*2350*/  UISETP.NE.AND UP0, UPT, UR4, 0x1c, UPT ;  /* 0x0000001c0400788c */ /* 0x000fd2000bf05270 */
[----:B------:R-:W-:Y:S05]  /*2360*/  BRA.U !UP0, `(.L_x_34724) ;  /* 0x0000000108907547 */ /* 0x000fea000b800000 */
[----:B------:R-:W-:-:S09]  /*2370*/  UISETP.NE.AND UP0, UPT, UR4, 0x1d, UPT ;  /* 0x0000001d0400788c */ /* 0x000fd2000bf05270 */
[----:B------:R-:W-:Y:S05]  /*2380*/  BRA.U !UP0, `(.L_x_34725) ;  /* 0x0000000108807547 */ /* 0x000fea000b800000 */
[----:B------:R-:W-:-:S09]  /*2390*/  UISETP.NE.AND UP0, UPT, UR4, 0x2c, UPT ;  /* 0x0000002c0400788c */ /* 0x000fd2000bf05270 */
[----:B------:R-:W-:Y:S05]  /*23a0*/  BRA.U !UP0, `(.L_x_34726) ;  /* 0x0000000108487547 */ /* 0x000fea000b800000 */
.L_x_34700:
        /* <DEDUP_REMOVED lines=16> */
.L_x_34727:
[----:B------:R-:W-:Y:S01]  /*24b0*/  PRMT R22, RZ, 0x7610, R22 ;  /* 0x00007610ff167816 */ /* 0x000fe20000000016 */
[----:B------:R-:W-:Y:S06]  /*24c0*/  BRA `(.L_x_34701) ;  /* 0x00000000003c7947 */ /* 0x000fec0003800000 */
.L_x_34726:
        /* <DEDUP_REMOVED lines=8> */
.L_x_34729:
[----:B------:R-:W-:Y:S05]  /*2550*/  BSYNC.RECONVERGENT B0 ;  /* 0x0000000000007941 */ /* 0x000fea0003800200 */
.L_x_34728:
[----:B------:R-:W0:Y:S02]  /*2560*/  F2I.S64.TRUNC R2, R2 ;  /* 0x0000000200027311 */ /* 0x000e24000020d900 */
[----:B0-----:R-:W-:Y:S01]  /*2570*/  PRMT R22, R2, 0x7610, R22 ;  /* 0x0000761002167816 */ /* 0x001fe20000000016 */
[----:B------:R-:W-:Y:S06]  /*2580*/  BRA `(.L_x_34701) ;  /* 0x00000000000c7947 */ /* 0x000fec0003800000 */
.L_x_34725:
[----:B------:R2:W5:Y:S01]  /*2590*/  LDG.E.U8 R22, desc[UR36][R4.64] ;  /* 0x0000002404167981 */ /* 0x000562000c1e1100 */
[----:B------:R-:W-:Y:S05]  /*25a0*/  BRA `(.L_x_34701) ;  /* 0x0000000000047947 */ /* 0x000fea0003800000 */
.L_x_34724:
[----:B------:R1:W5:Y:S02]  /*25b0*/  LDG.E.U8 R22, desc[UR36][R4.64] ;  /* 0x0000002404167981 */ /* 0x000364000c1e1100 */
.L_x_34701:
        /* <DEDUP_REMOVED lines=16> */
.L_x_34733:
[----:B------:R0:W5:Y:S01]  /*26c0*/  LDG.E.U8 R0, desc[UR36][R18.64] ;  /* 0x0000002412007981 */ /* 0x000162000c1e1100 */
[----:B------:R-:W-:Y:S05]  /*26d0*/  BRA `(.L_x_34735) ;  /* 0x0000000c00547947 */ /* 0x000fea0003800000 */
.L_x_34732:
        /* <DEDUP_REMOVED lines=8> */
.L_x_34737:
[----:B------:R0:W5:Y:S01]  /*2760*/  LDG.E.U8 R0, desc[UR36][R18.64] ;  /* 0x0000002412007981 */ /* 0x000162000c1e1100 */
[----:B------:R-:W-:Y:S05]  /*2770*/  BRA `(.L_x_34735) ;  /* 0x0000000c002c7947 */ /* 0x000fea0003800000 */
.L_x_34731:
        /* <DEDUP_REMOVED lines=10> */
.L_x_34739:
[----:B------:R-:W2:Y:S02]  /*2820*/  LDG.E.U16 R0, desc[UR36][R18.64] ;  /* 0x0000002412007981 */ /* 0x000ea4000c1e1500 */
[----:B--2---:R-:W-:-:S06]  /*2830*/  HADD2.F32 R2, -RZ, R0.H0_H0 ;  /* 0x20000000ff027230 */ /* 0x004fcc0000004100 */
[----:B------:R-:W0:Y:S02]  /*2840*/  F2I.S64.TRUNC R2, R2 ;  /* 0x0000000200027311 */ /* 0x000e24000020d900 */
[----:B0-----:R-:W-:Y:S01]  /*2850*/  PRMT R0, R2, 0x7610, R0 ;  /* 0x0000761002007816 */ /* 0x001fe20000000000 */
[----:B------:R-:W-:Y:S06]  /*2860*/  BRA `(.L_x_34735) ;  /* 0x0000000800f07947 */ /* 0x000fec0003800000 */
.L_x_34738:
        /* <DEDUP_REMOVED lines=10> */
.L_x_34741:
[----:B------:R-:W2:Y:S02]  /*2910*/  LDG.E.U16 R0, desc[UR36][R18.64] ;  /* 0x0000002412007981 */ /* 0x000ea4000c1e1500 */
[----:B--2---:R-:W-:-:S06]  /*2920*/  HADD2.F32 R2, -RZ, R0.H0_H0 ;  /* 0x20000000ff027230 */ /* 0x004fcc0000004100 */
[----:B------:R-:W0:Y:S02]  /*2930*/  F2I.S64.TRUNC R2, R2 ;  /* 0x0000000200027311 */ /* 0x000e24000020d900 */
[----:B0-----:R-:W-:Y:S01]  /*2940*/  PRMT R0, R2, 0x7610, R0 ;  /* 0x0000761002007816 */ /* 0x001fe20000000000 */
[----:B------:R-:W-:Y:S06]  /*2950*/  BRA `(.L_x_34735) ;  /* 0x0000000800b47947 */ /* 0x000fec0003800000 */
.L_x_34740:
[----:B------:R-:W2:Y:S02]  /*2960*/  LDG.E.64 R2, desc[UR36][R18.64] ;  /* 0x0000002412027981 */ /* 0x000ea4000c1e1b00 */
[----:B--2---:R-:W0:Y:S02]  /*2970*/  F2I.S64.F64.TRUNC R2, R2 ;  /* 0x0000000200027311 */ /* 0x004e24000030d900 */
[----:B0-----:R-:W-:Y:S01]  /*2980*/  PRMT R0, R2, 0x7610, R0 ;  /* 0x0000761002007816 */ /* 0x001fe20000000000 */
[----:B------:R-:W-:Y:S06]  /*2990*/  BRA `(.L_x_34735) ;  /* 0x0000000800a47947 */ /* 0x000fec0003800000 */
.L_x_34730:
        /* <DEDUP_REMOVED lines=12> */
.L_x_34744:
[----:B------:R-:W2:Y:S02]  /*2a60*/  LDG.E.64 R2, desc[UR36][R18.64] ;  /* 0x0000002412027981 */ /* 0x000ea4000c1e1b00 */
[----:B--2---:R-:W0:Y:S02]  /*2a70*/  F2I.S64.F64.TRUNC R2, R2 ;  /* 0x0000000200027311 */ /* 0x004e24000030d900 */
[----:B0-----:R-:W-:Y:S01]  /*2a80*/  PRMT R0, R2, 0x7610, R0 ;  /* 0x0000761002007816 */ /* 0x001fe20000000000 */
[----:B------:R-:W-:Y:S06]  /*2a90*/  BRA `(.L_x_34735) ;  /* 0x0000000800647947 */ /* 0x000fec0003800000 */
.L_x_34743:
[----:B------:R-:W-:-:S09]  /*2aa0*/  UISETP.NE.AND UP0, UPT, UR4, 0xf, UPT ;  /* 0x0000000f0400788c */ /* 0x000fd2000bf05270 */
[----:B------:R-:W-:Y:S05]  /*2ab0*/  BRA.U !UP0, `(.L_x_34745) ;  /* 0x00000001089c7547 */ /* 0x000fea000b800000 */
[----:B------:R-:W-:-:S09]  /*2ac0*/  UISETP.NE.AND UP0, UPT, UR4, 0x17, UPT ;  /* 0x000000170400788c */ /* 0x000fd2000bf05270 */
[----:B------:R-:W-:Y:S05]  /*2ad0*/  BRA.U !UP0, `(.L_x_34746) ;  /* 0x00000001085c7547 */ /* 0x000fea000b800000 */
[----:B------:R-:W-:-:S09]  /*2ae0*/  UISETP.NE.AND UP0, UPT, UR4, 0x18, UPT ;  /* 0x000000180400788c */ /* 0x000fd2000bf05270 */
[----:B------:R-:W-:Y:S05]  /*2af0*/  BRA.U UP0, `(.L_x_34734) ;  /* 0x0000000500c87547 */ /* 0x000fea000b800000 */
[----:B------:R-:W2:Y:S02]  /*2b00*/  LDG.E.U8 R0, desc[UR36][R18.64] ;  /* 0x0000002412007981 */ /* 0x000ea4000c1e1100 */
[----:B-1234-:R-:W-:Y:S01]  /*2b10*/  IMAD.MOV.U32 R4, RZ, RZ, 0x1f ;  /* 0x0000001fff047424 */ /* 0x01efe200078e00ff */
[----:B------:R-:W-:-:S04]  /*2b20*/  SHF.L.U32 R0, R0, 0x18, RZ ;  /* 0x0000001800007819 */ /* 0x000fc800000006ff */
        /* <DEDUP_REMOVED lines=18> */
.L_x_34746:
        /* <DEDUP_REMOVED lines=14> */
.L_x_34745:
[----:B------:R-:W2:Y:S02]  /*2d30*/  LDG.E.U16 R2, desc[UR36][R18.64] ;  /* 0x0000002412027981 */ /* 0x000ea4000c1e1500 */
[----:B--2---:R-:W-:-:S06]  /*2d40*/  IMAD.U32 R2, R2, 0x10000, RZ ;  /* 0x0001000002027824 */ /* 0x004fcc00078e00ff */
[----:B------:R-:W0:Y:S02]  /*2d50*/  F2I.S64.TRUNC R2, R2 ;  /* 0x0000000200027311 */ /* 0x000e24000020d900 */
[----:B0-----:R-:W-:Y:S01]  /*2d60*/  PRMT R0, R2, 0x7610, R0 ;  /* 0x0000761002007816 */ /* 0x001fe20000000000 */
[----:B------:R-:W-:Y:S06]  /*2d70*/  BRA `(.L_x_34735) ;  /* 0x0000000400ac7947 */ /* 0x000fec0003800000 */
.L_x_34742:
        /* <DEDUP_REMOVED lines=10> */
.L_x_34749:
        /* <DEDUP_REMOVED lines=18> */
[----:B-1-34-:R-:W-:-:S05]  /*2f40*/  VIADD R5, R3, 0xffffffe4 ;  /* 0xffffffe403057836 */ /* 0x01afca0000000000 */
[----:B------:R-:W-:-:S04]  /*2f50*/  SHF.L.U32 R5, R0, R5, RZ ;  /* 0x0000000500057219 */ /* 0x000fc800000006ff */
[----:B------:R-:W-:-:S07]  /*2f60*/  LOP3.LUT R0, R5, 0x7, RZ, 0xc0, !PT ;  /* 0x0000000705007812 */ /* 0x000fce00078ec0ff */
.L_x_34753:
[----:B------:R-:W-:Y:S05]  /*2f70*/  BSYNC.RECONVERGENT B1 ;  /* 0x0000000000017941 */ /* 0x000fea0003800200 */
.L_x_34752:
[----:B------:R-:W-:Y:S01]  /*2f80*/  IMAD.SHL.U32 R0, R0, 0x100000, RZ ;  /* 0x0010000000007824 */ /* 0x000fe200078e00ff */
[----:B------:R-:W-:-:S04]  /*2f90*/  LEA R2, R2, 0x3b800000, 0x17 ;  /* 0x3b80000002027811 */ /* 0x000fc800078eb8ff */
[----:B------:R-:W-:-:S07]  /*2fa0*/  LOP3.LUT R2, R2, R0, R7, 0xfe, !PT ;  /* 0x0000000002027212 */ /* 0x000fce00078efe07 */
.L_x_34751:
[----:B------:R-:W-:Y:S05]  /*2fb0*/  BSYNC.RECONVERGENT B0 ;  /* 0x0000000000007941 */ /* 0x000fea0003800200 */
.L_x_34750:
[----:B------:R-:W0:Y:S02]  /*2fc0*/  F2I.S64.TRUNC R2, R2 ;  /* 0x0000000200027311 */ /* 0x000e24000020d900 */
[----:B0-----:R-:W-:Y:S01]  /*2fd0*/  PRMT R0, R2, 0x7610, R0 ;  /* 0x0000761002007816 */ /* 0x001fe20000000000 */
[----:B------:R-:W-:Y:S06]  /*2fe0*/  BRA `(.L_x_34735) ;  /* 0x0000000400107947 */ /* 0x000fec0003800000 */
.L_x_34748:
        /* <DEDUP_REMOVED lines=21> */
.L_x_34757:
[----:B------:R-:W-:Y:S05]  /*3140*/  BSYNC.RECONVERGENT B1 ;  /* 0x0000000000017941 */ /* 0x000fea0003800200 */
.L_x_34756:
[----:B------:R-:W-:Y:S01]  /*3150*/  IMAD.SHL.U32 R0, R0, 0x200000, RZ ;  /* 0x0020000000007824 */ /* 0x000fe200078e00ff */
[----:B------:R-:W-:-:S04]  /*3160*/  LEA R2, R2, 0x37800000, 0x17 ;  /* 0x3780000002027811 */ /* 0x000fc800078eb8ff */
[----:B------:R-:W-:-:S07]  /*3170*/  LOP3.LUT R2, R2, R0, R7, 0xfe, !PT ;  /* 0x0000000002027212 */ /* 0x000fce00078efe07 */
.L_x_34755:
[----:B------:R-:W-:Y:S05]  /*3180*/  BSYNC.RECONVERGENT B0 ;  /* 0x0000000000007941 */ /* 0x000fea0003800200 */
.L_x_34754:
[----:B------:R-:W0:Y:S02]  /*3190*/  F2I.S64.TRUNC R2, R2 ;  /* 0x0000000200027311 */ /* 0x000e24000020d900 */
[----:B0-----:R-:W-:Y:S01]  /*31a0*/  PRMT R0, R2, 0x7610, R0 ;  /* 0x0000761002007816 */ /* 0x001fe20000000000 */
[----:B------:R-:W-:Y:S06]  /*31b0*/  BRA `(.L_x_34735) ;  /* 0x00000000009c7947 */ /* 0x000fec0003800000 */
.L_x_34747:
[----:B------:R-:W-:-:S09]  /*31c0*/  UISETP.NE.AND UP0, UPT, UR4, 0x1c, UPT ;  /* 0x0000001c0400788c */ /* 0x000fd2000bf05270 */
[----:B------:R-:W-:Y:S05]  /*31d0*/  BRA.U !UP0, `(.L_x_34758) ;  /* 0x0000000108907547 */ /* 0x000fea000b800000 */
[----:B------:R-:W-:-:S09]  /*31e0*/  UISETP.NE.AND UP0, UPT, UR4, 0x1d, UPT ;  /* 0x0000001d0400788c */ /* 0x000fd2000bf05270 */
[----:B------:R-:W-:Y:S05]  /*31f0*/  BRA.U !UP0, `(.L_x_34759) ;  /* 0x0000000108807547 */ /* 0x000fea000b800000 */
[----:B------:R-:W-:-:S09]  /*3200*/  UISETP.NE.AND UP0, UPT, UR4, 0x2c, UPT ;  /* 0x0000002c0400788c */ /* 0x000fd2000bf05270 */
[----:B------:R-:W-:Y:S05]  /*3210*/  BRA.U !UP0, `(.L_x_34760) ;  /* 0x0000000108487547 */ /* 0x000fea000b800000 */
.L_x_34734:
[----:B---3--:R-:W-:Y:S01]  /*3220*/  MOV R2, 0x0 ;  /* 0x0000000000027802 */ /* 0x008fe20000000f00 */
[----:B------:R-:W1:Y:S01]  /*3230*/  LDCU.64 UR4, c[0x4][0x178] ;  /* 0x01002f00ff0477ac */ /* 0x000e620008000a00 */
[----:B------:R-:W-:Y:S02]  /*3240*/  HFMA2 R13, -RZ, RZ, 0, 0 ;  /* 0x00000000ff0d7431 */ /* 0x000fe400000001ff */
[----:B------:R-:W-:Y:S01]  /*3250*/  IMAD.MOV.U32 R8, RZ, RZ, 0x4e ;  /* 0x0000004eff087424 */ /* 0x000fe200078e00ff */
[----:B------:R-:W0:Y:S01]  /*3260*/  LDCU.64 UR6, c[0x4][0x180] ;  /* 0x01003000ff0677ac */ /* 0x000e220008000a00 */
[----:B------:R-:W0:Y:S01]  /*3270*/  LDC.64 R2, c[0x4][R2] ;  /* 0x0100000002027b82 */ /* 0x000e220000000a00 */
[----:B------:R-:W-:Y:S01]  /*3280*/  IMAD.MOV.U32 R12, RZ, RZ, 0x1 ;  /* 0x00000001ff0c7424 */ /* 0x000fe200078e00ff */
[----:B------:R-:W0:Y:S01]  /*3290*/  LDCU.64 UR8, c[0x4][0x8] ;  /* 0x01000100ff0877ac */ /* 0x000e220008000a00 */
[----:B-1234-:R-:W-:Y:S01]  /*32a0*/  MOV R4, UR4 ;  /* 0x0000000400047c02 */ /* 0x01efe20008000f00 */
[----:B------:R-:W-:-:S02]  /*32b0*/  IMAD.U32 R5, RZ, RZ, UR5 ;  /* 0x00000005ff057e24 */ /* 0x000fc4000f8e00ff */
[----:B0-----:R-:W-:Y:S02]  /*32c0*/  IMAD.U32 R6, RZ, RZ, UR6 ;  /* 0x00000006ff067e24 */ /* 0x001fe4000f8e00ff */
[----:B------:R-:W-:Y:S01]  /*32d0*/  IMAD.U32 R7, RZ, RZ, UR7 ;  /* 0x00000007ff077e24 */ /* 0x000fe2000f8e00ff */
[----:B------:R-:W-:Y:S01]  /*32e0*/  MOV R10, UR8 ;  /* 0x00000008000a7c02 */ /* 0x000fe20008000f00 */
[----:B-----5:R-:W-:-:S07]  /*32f0*/  IMAD.U32 R11, RZ, RZ, UR9 ;  /* 0x00000009ff0b7e24 */ /* 0x020fce000f8e00ff */
[----:B------:R-:W-:-:S07]  /*3300*/  LEPC R20, `(.L_x_34736) ;  /* 0x000000001014794e */ /* 0x000fce0000000000 */
[----:B-----5:R-:W-:Y:S05]  /*3310*/  CALL.ABS.NOINC R2 ;  /* 0x0000000002007343 */ /* 0x020fea0003c00000 */
.L_x_34736:
[----:B------:R0:W5:Y:S01]  /*3320*/  LDG.E.U16 R0, desc[UR36][R18.64] ;  /* 0x0000002412007981 */ /* 0x000162000c1e1500 */
[----:B------:R-:W-:Y:S05]  /*3330*/  BRA `(.L_x_34735) ;  /* 0x00000000003c7947 */ /* 0x000fea0003800000 */
.L_x_34760:
        /* <DEDUP_REMOVED lines=8> */
.L_x_34762:
[----:B------:R-:W-:Y:S05]  /*33c0*/  BSYNC.RECONVERGENT B0 ;  /* 0x0000000000007941 */ /* 0x000fea0003800200 */
.L_x_34761:
[----:B------:R-:W0:Y:S02]  /*33d0*/  F2I.S64.TRUNC R2, R2 ;  /* 0x0000000200027311 */ /* 0x000e24000020d900 */
[----:B0-----:R-:W-:Y:S01]  /*33e0*/  PRMT R0, R2, 0x7610, R0 ;  /* 0x0000761002007816 */ /* 0x001fe20000000000 */
[----:B------:R-:W-:Y:S06]  /*33f0*/  BRA `(.L_x_34735) ;  /* 0x00000000000c7947 */ /* 0x000fec0003800000 */
.L_x_34759:
[----:B------:R0:W5:Y:S01]  /*3400*/  LDG.E.U8 R0, desc[UR36][R18.64] ;  /* 0x0000002412007981 */ /* 0x000162000c1e1100 */
[----:B------:R-:W-:Y:S05]  /*3410*/  BRA `(.L_x_34735) ;  /* 0x0000000000047947 */ /* 0x000fea0003800000 */
.L_x_34758:
[----:B------:R0:W5:Y:S02]  /*3420*/  LDG.E.U8 R0, desc[UR36][R18.64] ;  /* 0x0000002412007981 */ /* 0x000164000c1e1100 */
.L_x_34735:
[----:B------:R-:W0:Y:S01]  /*3430*/  LDCU.64 UR4, c[0x0][0x5e8] ;  /* 0x0000bd00ff0477ac */ /* 0x000e220008000a00 */
[----:B-----5:R-:W-:Y:S02]  /*3440*/  LOP3.LUT R10, R0, 0xff, RZ, 0xc0, !PT ;  /* 0x000000ff000a7812 */ /* 0x020fe400078ec0ff */
[----:B------:R-:W-:Y:S02]  /*3450*/  LOP3.LUT R8, R22, 0xff, RZ, 0xc0, !PT ;  /* 0x000000ff16087812 */ /* 0x000fe400078ec0ff */
[----:B-1234-:R-:W-:Y:S02]  /*3460*/  MOV R4, R10 ;  /* 0x0000000a00047202 */ /* 0x01efe40000000f00 */
[----:B------:R-:W-:Y:S02]  /*3470*/  MOV R0, 0x34b0 ;  /* 0x000034b000007802 */ /* 0x000fe40000000f00 */
[----:B0-----:R-:W-:-:S05]  /*3480*/  IADD3 R2, P0, PT, R23, UR4, RZ ;  /* 0x0000000417027c10 */ /* 0x001fca000ff1e0ff */
[----:B------:R-:W-:-:S08]  /*3490*/  IMAD.X R3, RZ, RZ, UR5, P0 ;  /* 0x00000005ff037e24 */ /* 0x000fd000080e06ff */
[----:B------:R-:W-:Y:S05]  /*34a0*/  CALL.REL.NOINC `($__internal_63_$__cuda_sm20_div_u16) ;  /* 0x000000d000b47944 */ /* 0x000fea0003c00000 */
[----:B------:R-:W-:Y:S01]  /*34b0*/  UPRMT UR4, UR43, 0x9910, URZ ;  /* 0x000099102b047896 */ /* 0x000fe200080000ff */
[----:B------:R-:W-:Y:S03]  /*34c0*/  BSSY.RECONVERGENT B6, `(.L_x_34763) ;  /* 0x00000d5000067945 */ /* 0x000fe60003800200 */
        /* <DEDUP_REMOVED lines=12> */
.L_x_34767:
[----:B------:R0:W-:Y:S01]  /*3590*/  STG.E.U8 desc[UR36][R2.64], R9 ;  /* 0x0000000902007986 */ /* 0x0001e2000c101124 */
[----:B------:R-:W-:Y:S05]  /*35a0*/  BRA `(.L_x_34769) ;  /* 0x0000000c00187947 */ /* 0x000fea0003800000 */
.L_x_34766:
[----:B------:R-:W-:-:S09]  /*35b0*/  UISETP.NE.AND UP0, UPT, UR4, 0x2, UPT ;  /* 0x000000020400788c */ /* 0x000fd2000bf05270 */
[----:B------:R-:W-:Y:S05]  /*35c0*/  BRA.U !UP0, `(.L_x_34770) ;  /* 0x00000001082c7547 */ /* 0x000fea000b800000 */
[----:B------:R-:W-:-:S09]  /*35d0*/  UISETP.NE.AND UP0, UPT, UR4, 0x3, UPT ;  /* 0x000000030400788c */ /* 0x000fd2000bf05270 */
[----:B------:R-:W-:Y:S05]  /*35e0*/  BRA.U !UP0, `(.L_x_34771) ;  /* 0x0000000108187547 */ /* 0x000fea000b800000 */
[----:B------:R-:W-:-:S09]  /*35f0*/  UISETP.NE.AND UP0, UPT, UR4, 0x4, UPT ;  /* 0x000000040400788c */ /* 0x000fd2000bf05270 */
[----:B------:R-:W-:Y:S05]  /*3600*/  BRA.U UP0, `(.L_x_34768) ;  /* 0x0000000900687547 */ /* 0x000fea000b800000 */
[----:B------:R-:W-:Y:S01]  /*3610*/  LOP3.LUT R4, R9, 0xffff, RZ, 0xc0, !PT ;  /* 0x0000ffff09047812 */ /* 0x000fe200078ec0ff */
[----:B------:R-:W-:-:S05]  /*3620*/  IMAD.MOV.U32 R5, RZ, RZ, RZ ;  /* 0x000000ffff057224 */ /* 0x000fca00078e00ff */
[----:B------:R0:W-:Y:S01]  /*3630*/  STG.E.64 desc[UR36][R2.64], R4 ;  /* 0x0000000402007986 */ /* 0x0001e2000c101b24 */
[----:B------:R-:W-:Y:S05]  /*3640*/  BRA `(.L_x_34769) ;  /* 0x0000000800f07947 */ /* 0x000fea0003800000 */
.L_x_34771:
[----:B------:R-:W-:-:S05]  /*3650*/  LOP3.LUT R9, R9, 0xffff, RZ, 0xc0, !PT ;  /* 0x0000ffff09097812 */ /* 0x000fca00078ec0ff */
[----:B------:R0:W-:Y:S01]  /*3660*/  STG.E desc[UR36][R2.64], R9 ;  /* 0x0000000902007986 */ /* 0x0001e2000c101924 */
[----:B------:R-:W-:Y:S05]  /*3670*/  BRA `(.L_x_34769) ;  /* 0x0000000800e47947 */ /* 0x000fea0003800000 */
.L_x_34770:
[----:B------:R0:W-:Y:S01]  /*3680*/  STG.E.U16 desc[UR36][R2.64], R9 ;  /* 0x0000000902007986 */ /* 0x0001e2000c101524 */
[----:B------:R-:W-:Y:S05]  /*3690*/  BRA `(.L_x_34769) ;  /* 0x0000000800dc7947 */ /* 0x000fea0003800000 */
.L_x_34765:
[----:B------:R-:W-:-:S09]  /*36a0*/  UISETP.GT.AND UP0, UPT, UR4, 0x6, UPT ;  /* 0x000000060400788c */ /* 0x000fd2000bf04270 */
[----:B------:R-:W-:Y:S05]  /*36b0*/  BRA.U UP0, `(.L_x_34772) ;  /* 0x00000001002c7547 */ /* 0x000fea000b800000 */
[----:B------:R-:W-:-:S09]  /*36c0*/  UISETP.NE.AND UP0, UPT, UR4, 0x5, UPT ;  /* 0x000000050400788c */ /* 0x000fd2000bf05270 */
[----:B------:R-:W-:Y:S05]  /*36d0*/  BRA.U !UP0, `(.L_x_34773) ;  /* 0x0000000108147547 */ /* 0x000fea000b800000 */
[----:B------:R-:W-:-:S09]  /*36e0*/  UISETP.NE.AND UP0, UPT, UR4, 0x6, UPT ;  /* 0x000000060400788c */ /* 0x000fd2000bf05270 */
[----:B------:R-:W-:Y:S05]  /*36f0*/  BRA.U UP0, `(.L_x_34768) ;  /* 0x00000009002c7547 */ /* 0x000fea000b800000 */
[----:B------:R-:W0:Y:S02]  /*3700*/  I2F.U16 R5, R9 ;  /* 0x0000000900057306 */ /* 0x000e240000101000 */
[----:B0-----:R0:W-:Y:S01]  /*3710*/  STG.E desc[UR36][R2.64], R5 ;  /* 0x0000000502007986 */ /* 0x0011e2000c101924 */
[----:B------:R-:W-:Y:S05]  /*3720*/  BRA `(.L_x_34769) ;  /* 0x0000000800b87947 */ /* 0x000fea0003800000 */
.L_x_34773:
[----:B------:R-:W0:Y:S02]  /*3730*/  I2F.U16 R0, R9 ;  /* 0x0000000900007306 */ /* 0x000e240000101000 */
[----:B0-----:R-:W-:-:S05]  /*3740*/  F2FP.F16.F32.PACK_AB R0, RZ, R0 ;  /* 0x00000000ff00723e */ /* 0x001fca00000000ff */
[----:B------:R0:W-:Y:S01]  /*3750*/  STG.E.U16 desc[UR36][R2.64], R0 ;  /* 0x0000000002007986 */ /* 0x0001e2000c101524 */
[----:B------:R-:W-:Y:S05]  /*3760*/  BRA `(.L_x_34769) ;  /* 0x0000000800a87947 */ /* 0x000fea0003800000 */
.L_x_34772:
[----:B------:R-:W-:-:S09]  /*3770*/  UISETP.NE.AND UP0, UPT, UR4, 0x7, UPT ;  /* 0x000000070400788c */ /* 0x000fd2000bf05270 */
[----:B------:R-:W-:Y:S05]  /*3780*/  BRA.U !UP0, `(.L_x_34774) ;  /* 0x0000000108347547 */ /* 0x000fea000b800000 */
[----:B------:R-:W-:-:S09]  /*3790*/  UISETP.NE.AND UP0, UPT, UR4, 0x8, UPT ;  /* 0x000000080400788c */ /* 0x000fd2000bf05270 */
[----:B------:R-:W-:Y:S05]  /*37a0*/  BRA.U !UP0, `(.L_x_34775) ;  /* 0x0000000108187547 */ /* 0x000fea000b800000 */
[----:B------:R-:W-:-:S09]  /*37b0*/  UISETP.NE.AND UP0, UPT, UR4, 0x9, UPT ;  /* 0x000000090400788c */ /* 0x000fd2000bf05270 */
[----:B------:R-:W-:Y:S05]  /*37c0*/  BRA.U UP0, `(.L_x_34768) ;  /* 0x0000000500f87547 */ /* 0x000fea000b800000 */
[----:B------:R-:W0:Y:S01]  /*37d0*/  I2F.U16 R4, R9 ;  /* 0x0000000900047306 */ /* 0x000e220000101000 */
[----:B------:R-:W-:-:S05]  /*37e0*/  IMAD.MOV.U32 R5, RZ, RZ, RZ ;  /* 0x000000ffff057224 */ /* 0x000fca00078e00ff */
[----:B0-----:R0:W-:Y:S01]  /*37f0*/  STG.E.64 desc[UR36][R2.64], R4 ;  /* 0x0000000402007986 */ /* 0x0011e2000c101b24 */
[----:B------:R-:W-:Y:S05]  /*3800*/  BRA `(.L_x_34769) ;  /* 0x0000000800807947 */ /* 0x000fea0003800000 */
.L_x_34775:
[----:B------:R-:W0:Y:S02]  /*3810*/  I2F.U16 R9, R9 ;  /* 0x0000000900097306 */ /* 0x000e240000101000 */
[----:B0-----:R-:W-:-:S04]  /*3820*/  F2FP.F16.F32.PACK_AB R5, RZ, R9 ;  /* 0x00000009ff05723e */ /* 0x001fc800000000ff */
[----:B------:R-:W-:-:S05]  /*3830*/  PRMT R5, R5, 0x5410, RZ ;  /* 0x0000541005057816 */ /* 0x000fca00000000ff */
[----:B------:R0:W-:Y:S01]  /*3840*/  STG.E desc[UR36][R2.64], R5 ;  /* 0x0000000502007986 */ /* 0x0001e2000c101924 */
[----:B------:R-:W-:Y:S05]  /*3850*/  BRA `(.L_x_34769) ;  /* 0x00000008006c7947 */ /* 0x000fea0003800000 */
.L_x_34774:
[----:B------:R-:W0:Y:S02]  /*3860*/  I2F.F64.U16 R4, R9 ;  /* 0x0000000900047312 */ /* 0x000e240000101800 */
[----:B0-----:R0:W-:Y:S01]  /*3870*/  STG.E.64 desc[UR36][R2.64], R4 ;  /* 0x0000000402007986 */ /* 0x0011e2000c101b24 */
[----:B------:R-:W-:Y:S05]  /*3880*/  BRA `(.L_x_34769) ;  /* 0x0000000800607947 */ /* 0x000fea0003800000 */
.L_x_34764:
        /* <DEDUP_REMOVED lines=8> */
[----:B------:R-:W-:-:S04]  /*3910*/  ISETP.GT.U32.AND P0, PT, R10, R8, PT ;  /* 0x000000080a00720c */ /* 0x000fc80003f04070 */
[----:B------:R-:W-:-:S05]  /*3920*/  SEL R5, RZ, 0x1, P0 ;  /* 0x00000001ff057807 */ /* 0x000fca0000000000 */
[----:B------:R0:W-:Y:S01]  /*3930*/  STG.E.U8 desc[UR36][R2.64], R5 ;  /* 0x0000000502007986 */ /* 0x0001e2000c101124 */
[----:B------:R-:W-:Y:S05]  /*3940*/  BRA `(.L_x_34769) ;  /* 0x0000000800307947 */ /* 0x000fea0003800000 */
.L_x_34778:
[----:B------:R-:W0:Y:S01]  /*3950*/  I2F.F64.U16 R4, R9 ;  /* 0x0000000900047312 */ /* 0x000e220000101800 */
[----:B------:R-:W-:-:S05]  /*3960*/  CS2R R6, SRZ ;  /* 0x0000000000067805 */ /* 0x000fca000001ff00 */
[----:B0-----:R0:W-:Y:S01]  /*3970*/  STG.E.128 desc[UR36][R2.64], R4 ;  /* 0x0000000402007986 */ /* 0x0011e2000c101d24 */
[----:B------:R-:W-:Y:S05]  /*3980*/  BRA `(.L_x_34769) ;  /* 0x0000000800207947 */ /* 0x000fea0003800000 */
.L_x_34777:
[----:B------:R-:W-:-:S09]  /*3990*/  UISETP.NE.AND UP0, UPT, UR4, 0xf, UPT ;  /* 0x0000000f0400788c */ /* 0x000fd2000bf05270 */
[----:B------:R-:W-:Y:S05]  /*39a0*/  BRA.U !UP0, `(.L_x_34779) ;  /* 0x0000000108887547 */ /* 0x000fea000b800000 */
[----:B------:R-:W-:-:S09]  /*39b0*/  UISETP.NE.AND UP0, UPT, UR4, 0x17, UPT ;  /* 0x000000170400788c */ /* 0x000fd2000bf05270 */
[----:B------:R-:W-:Y:S05]  /*39c0*/  BRA.U !UP0, `(.L_x_34780) ;  /* 0x0000000108407547 */ /* 0x000fea000b800000 */
[----:B------:R-:W-:-:S09]  /*39d0*/  UISETP.NE.AND UP0, UPT, UR4, 0x18, UPT ;  /* 0x000000180400788c */ /* 0x000fd2000bf05270 */
[----:B------:R-:W-:Y:S05]  /*39e0*/  BRA.U UP0, `(.L_x_34768) ;  /* 0x0000000500707547 */ /* 0x000fea000b800000 */
[----:B------:R-:W0:Y:S01]  /*39f0*/  I2F.U16 R9, R9 ;  /* 0x0000000900097306 */ /* 0x000e220000101000 */
[----:B------:R-:W-:Y:S01]  /*3a00*/  BSSY.RECONVERGENT B0, `(.L_x_34781) ;  /* 0x000000a000007945 */ /* 0x000fe20003800200 */
[----:B------:R-:W-:Y:S01]  /*3a10*/  HFMA2 R5, -RZ, RZ, 0, 7.569789886474609375e-06 ;  /* 0x0000007fff057431 */ /* 0x000fe200000001ff */
[----:B0-----:R-:W-:-:S13]  /*3a20*/  ISETP.GT.U32.AND P0, PT, R9, 0x43efffff, PT ;  /* 0x43efffff0900780c */ /* 0x001fda0003f04070 */
[----:B------:R-:W-:Y:S05]  /*3a30*/  @P0 BRA `(.L_x_34782) ;  /* 0x0000000000180947 */ /* 0x000fea0003800000 */
[----:B------:R-:W-:-:S13]  /*3a40*/  ISETP.GT.U32.AND P0, PT, R9, 0x3c7fffff, PT ;  /* 0x3c7fffff0900780c */ /* 0x000fda0003f04070 */
[----:B------:R-:W-:Y:S01]  /*3a50*/  @P0 SHF.R.U32.HI R0, RZ, 0x14, R9 ;  /* 0x00000014ff000819 */ /* 0x000fe20000011609 */
[----:B------:R-:W-:-:S03]  /*3a60*/  @!P0 FADD.FTZ R5, R9, 16384 ;  /* 0x4680000009058421 */ /* 0x000fc60000010000 */
[----:B------:R-:W-:-:S04]  /*3a70*/  @P0 LOP3.LUT R0, R0, 0x1, RZ, 0xc0, !PT ;  /* 0x0000000100000812 */ /* 0x000fc800078ec0ff */
[----:B------:R-:W-:-:S04]  /*3a80*/  @P0 IADD3 R0, PT, PT, R9, 0x407ffff, R0 ;  /* 0x0407ffff09000810 */ /* 0x000fc80007ffe000 */
[----:B------:R-:W-:-:S07]  /*3a90*/  @P0 SHF.R.U32.HI R5, RZ, 0x14, R0 ;  /* 0x00000014ff050819 */ /* 0x000fce0000011600 */
.L_x_34782:
[----:B------:R-:W-:Y:S05]  /*3aa0*/  BSYNC.RECONVERGENT B0 ;  /* 0x0000000000007941 */ /* 0x000fea0003800200 */
.L_x_34781:
[----:B------:R0:W-:Y:S01]  /*3ab0*/  STG.E.U8 desc[UR36][R2.64], R5 ;  /* 0x0000000502007986 */ /* 0x0001e2000c101124 */
[----:B------:R-:W-:Y:S05]  /*3ac0*/  BRA `(.L_x_34769) ;  /* 0x0000000400d07947 */ /* 0x000fea0003800000 */
.L_x_34780:
[----:B------:R-:W0:Y:S02]  /*3ad0*/  I2F.U16 R9, R9 ;  /* 0x0000000900097306 */ /* 0x000e240000101000 */
[----:B0-----:R-:W-:-:S13]  /*3ae0*/  ISETP.GE.U32.AND P1, PT, R9, 0x47800000, PT ;  /* 0x478000000900780c */ /* 0x001fda0003f26070 */
[----:B------:R-:W-:Y:S01]  /*3af0*/  @P1 IMAD.MOV.U32 R5, RZ, RZ, 0x7f ;  /* 0x0000007fff051424 */ /* 0x000fe200078e00ff */
[----:B------:R-:W-:-:S04]  /*3b00*/  @P1 ISETP.GT.U32.AND P0, PT, R9, 0x7f800000, PT ;  /* 0x7f8000000900180c */ /* 0x000fc80003f04070 */
[----:B------:R-:W-:-:S05]  /*3b10*/  @P1 SEL R5, R5, 0x7c, P0 ;  /* 0x0000007c05051807 */ /* 0x000fca0000000000 */
[----:B------:R0:W-:Y:S01]  /*3b20*/  @P1 STG.E.U8 desc[UR36][R2.64], R5 ;  /* 0x0000000502001986 */ /* 0x0001e2000c101124 */
[----:B------:R-:W-:Y:S05]  /*3b30*/  @P1 BRA `(.L_x_34769) ;  /* 0x0000000400b41947 */ /* 0x000fea0003800000 */
[----:B------:R-:W-:-:S13]  /*3b40*/  ISETP.GT.U32.AND P0, PT, R9, 0x387fffff, PT ;  /* 0x387fffff0900780c */ /* 0x000fda0003f04070 */
[----:B------:R-:W-:Y:S01]  /*3b50*/  @P0 SHF.R.U32.HI R0, RZ, 0x15, R9 ;  /* 0x00000015ff000819 */ /* 0x000fe20000011609 */
[----:B0-----:R-:W-:-:S03]  /*3b60*/  @!P0 FADD.FTZ R5, R9, 128 ;  /* 0x4300000009058421 */ /* 0x001fc60000010000 */
[----:B------:R-:W-:Y:S02]  /*3b70*/  @P0 LOP3.LUT R0, R0, 0x1, RZ, 0xc0, !PT ;  /* 0x0000000100000812 */ /* 0x000fe400078ec0ff */
[----:B------:R0:W-:Y:S02]  /*3b80*/  @!P0 STG.E.U8 desc[UR36][R2.64], R5 ;  /* 0x0000000502008986 */ /* 0x0001e4000c101124 */
[----:B------:R-:W-:-:S04]  /*3b90*/  @P0 IADD3 R0, PT, PT, R9, 0x80fffff, R0 ;  /* 0x080fffff09000810 */ /* 0x000fc80007ffe000 */
[----:B------:R-:W-:-:S05]  /*3ba0*/  @P0 SHF.R.U32.HI R7, RZ, 0x15, R0 ;  /* 0x00000015ff070819 */ /* 0x000fca0000011600 */
[----:B------:R0:W-:Y:S01]  /*3bb0*/  @P0 STG.E.U8 desc[UR36][R2.64], R7 ;  /* 0x0000000702000986 */ /* 0x0001e2000c101124 */
[----:B------:R-:W-:Y:S05]  /*3bc0*/  BRA `(.L_x_34769) ;  /* 0x0000000400907947 */ /* 0x000fea0003800000 */
.L_x_34779:
[----:B------:R-:W0:Y:S02]  /*3bd0*/  I2F.U16 R0, R9 ;  /* 0x0000000900007306 */ /* 0x000e240000101000 */
[----:B0-----:R-:W-:-:S05]  /*3be0*/  F2FP.BF16.F32.PACK_AB R0, RZ, R0 ;  /* 0x00000000ff00723e */ /* 0x001fca00000010ff */
[----:B------:R0:W-:Y:S01]  /*3bf0*/  STG.E.U16 desc[UR36][R2.64], R0 ;  /* 0x0000000002007986 */ /* 0x0001e2000c101524 */
[----:B------:R-:W-:Y:S05]  /*3c00*/  BRA `(.L_x_34769) ;  /* 0x0000000400807947 */ /* 0x000fea0003800000 */
.L_x_34776:
        /* <DEDUP_REMOVED lines=10> */
.L_x_34785:
[----:B------:R-:W0:Y:S01]  /*3cb0*/  I2F.U16 R9, R9 ;  /* 0x0000000900097306 */ /* 0x000e220000101000 */
[----:B------:R-:W-:Y:S01]  /*3cc0*/  BSSY.RECONVERGENT B0, `(.L_x_34786) ;  /* 0x0000011000007945 */ /* 0x000fe20003800200 */
[----:B------:R-:W-:Y:S01]  /*3cd0*/  IMAD.MOV.U32 R0, RZ, RZ, 0x80 ;  /* 0x00000080ff007424 */ /* 0x000fe200078e00ff */
[----:B0-----:R-:W-:-:S13]  /*3ce0*/  ISETP.GT.U32.AND P0, PT, R9, 0x437fffff, PT ;  /* 0x437fffff0900780c */ /* 0x001fda0003f04070 */
        /* <DEDUP_REMOVED lines=8> */
.L_x_34788:
[----:B------:R-:W-:-:S04]  /*3d70*/  SHF.R.U32.HI R0, RZ, 0x14, R9 ;  /* 0x00000014ff007819 */ /* 0x000fc80000011609 */
[----:B------:R-:W-:-:S04]  /*3d80*/  LOP3.LUT R0, R0, 0x1, RZ, 0xc0, !PT ;  /* 0x0000000100007812 */ /* 0x000fc800078ec0ff */
[----:B------:R-:W-:-:S04]  /*3d90*/  IADD3 R0, PT, PT, R9, 0x487ffff, R0 ;  /* 0x0487ffff09007810 */ /* 0x000fc80007ffe000 */
[----:B------:R-:W-:-:S04]  /*3da0*/  SHF.R.U32.HI R0, RZ, 0x14, R0 ;  /* 0x00000014ff007819 */ /* 0x000fc80000011600 */
[----:B------:R-:W-:-:S07]  /*3db0*/  LOP3.LUT R4, R0, 0xff, RZ, 0xc0, !PT ;  /* 0x000000ff00047812 */ /* 0x000fce00078ec0ff */
.L_x_34789:
[----:B------:R-:W-:-:S07]  /*3dc0*/  PRMT R0, R4, 0x7610, R0 ;  /* 0x0000761004007816 */ /* 0x000fce0000000000 */
.L_x_34787:
[----:B------:R-:W-:Y:S05]  /*3dd0*/  BSYNC.RECONVERGENT B0 ;  /* 0x0000000000007941 */ /* 0x000fea0003800200 */
.L_x_34786:
[----:B------:R1:W-:Y:S01]  /*3de0*/  STG.E.U8 desc[UR36][R2.64], R0 ;  /* 0x0000000002007986 */ /* 0x0003e2000c101124 */
[----:B------:R-:W-:Y:S05]  /*3df0*/  BRA `(.L_x_34769) ;  /* 0x0000000400047947 */ /* 0x000fea0003800000 */
.L_x_34784:
        /* <DEDUP_REMOVED lines=12> */
.L_x_34792:
[----:B------:R-:W-:-:S04]  /*3ec0*/  SHF.R.U32.HI R0, RZ, 0x15, R9 ;  /* 0x00000015ff007819 */ /* 0x000fc80000011609 */
[----:B------:R-:W-:-:S04]  /*3ed0*/  LOP3.LUT R0, R0, 0x1, RZ, 0xc0, !PT ;  /* 0x0000000100007812 */ /* 0x000fc800078ec0ff */
[----:B------:R-:W-:-:S04]  /*3ee0*/  IADD3 R0, PT, PT, R9, 0x88fffff, R0 ;  /* 0x088fffff09007810 */ /* 0x000fc80007ffe000 */
[----:B------:R-:W-:-:S04]  /*3ef0*/  SHF.R.U32.HI R0, RZ, 0x15, R0 ;  /* 0x00000015ff007819 */ /* 0x000fc80000011600 */
[----:B------:R-:W-:-:S07]  /*3f00*/  LOP3.LUT R4, R0, 0xff, RZ, 0xc0, !PT ;  /* 0x000000ff00047812 */ /* 0x000fce00078ec0ff */
.L_x_34793:
[----:B------:R-:W-:-:S07]  /*3f10*/  PRMT R0, R4, 0x7610, R0 ;  /* 0x0000761004007816 */ /* 0x000fce0000000000 */
.L_x_34791:
[----:B------:R-:W-:Y:S05]  /*3f20*/  BSYNC.RECONVERGENT B0 ;  /* 0x0000000000007941 */ /* 0x000fea0003800200 */
.L_x_34790:
[----:B------:R2:W-:Y:S01]  /*3f30*/  STG.E.U8 desc[UR36][R2.64], R0 ;  /* 0x0000000002007986 */ /* 0x0005e2000c101124 */
[----:B------:R-:W-:Y:S05]  /*3f40*/  BRA `(.L_x_34769) ;  /* 0x0000000000b07947 */ /* 0x000fea0003800000 */
.L_x_34783:
[----:B------:R-:W-:-:S09]  /*3f50*/  UISETP.NE.AND UP0, UPT, UR4, 0x1c, UPT ;  /* 0x0000001c0400788c */ /* 0x000fd2000bf05270 */
[----:B------:R-:W-:Y:S05]  /*3f60*/  BRA.U !UP0, `(.L_x_34794) ;  /* 0x0000000108a07547 */ /* 0x000fea000b800000 */
[----:B------:R-:W-:-:S09]  /*3f70*/  UISETP.NE.AND UP0, UPT, UR4, 0x1d, UPT ;  /* 0x0000001d0400788c */ /* 0x000fd2000bf05270 */
[----:B------:R-:W-:Y:S05]  /*3f80*/  BRA.U !UP0, `(.L_x_34795) ;  /* 0x0000000108887547 */ /* 0x000fea000b800000 */
[----:B------:R-:W-:-:S09]  /*3f90*/  UISETP.NE.AND UP0, UPT, UR4, 0x2c, UPT ;  /* 0x0000002c0400788c */ /* 0x000fd2000bf05270 */
[----:B------:R-:W-:Y:S05]  /*3fa0*/  BRA.U !UP0, `(.L_x_34796) ;  /* 0x0000000108447547 */ /* 0x000fea000b800000 */
.L_x_34768:
        /* <DEDUP_REMOVED lines=16> */
.L_x_34797:
[----:B------:R-:W-:Y:S05]  /*40b0*/  BRA `(.L_x_34769) ;  /* 0x0000000000547947 */ /* 0x000fea0003800000 */
.L_x_34796:
[----:B------:R-:W0:Y:S01]  /*40c0*/  I2F.U16 R9, R9 ;  /* 0x0000000900097306 */ /* 0x000e220000101000 */
[----:B------:R-:W-:Y:S01]  /*40d0*/  IMAD.MOV.U32 R5, RZ, RZ, 0xff ;  /* 0x000000ffff057424 */ /* 0x000fe200078e00ff */
[----:B0-----:R-:W-:-:S04]  /*40e0*/  SHF.R.U32.HI R4, RZ, 0x17, R9 ;  /* 0x00000017ff047819 */ /* 0x001fc80000011609 */
        /* <DEDUP_REMOVED lines=12> */
.L_x_34795:
[----:B------:R-:W-:Y:S01]  /*41b0*/  LOP3.LUT R4, R9, 0xffff, RZ, 0xc0, !PT ;  /* 0x0000ffff09047812 */ /* 0x000fe200078ec0ff */
[----:B------:R-:W-:-:S05]  /*41c0*/  IMAD.MOV.U32 R5, RZ, RZ, RZ ;  /* 0x000000ffff057224 */ /* 0x000fca00078e00ff */
[----:B------:R0:W-:Y:S01]  /*41d0*/  STG.E.64 desc[UR36][R2.64], R4 ;  /* 0x0000000402007986 */ /* 0x0001e2000c101b24 */
[----:B------:R-:W-:Y:S05]  /*41e0*/  BRA `(.L_x_34769) ;  /* 0x0000000000087947 */ /* 0x000fea0003800000 */
.L_x_34794:
[----:B------:R-:W-:-:S05]  /*41f0*/  LOP3.LUT R9, R9, 0xffff, RZ, 0xc0, !PT ;  /* 0x0000ffff09097812 */ /* 0x000fca00078ec0ff */
[----:B------:R3:W-:Y:S02]  /*4200*/  STG.E desc[UR36][R2.64], R9 ;  /* 0x0000000902007986 */ /* 0x0007e4000c101924 */
.L_x_34769:
[----:B------:R-:W-:Y:S05]  /*4210*/  BSYNC.RECONVERGENT B6 ;  /* 0x0000000000067941 */ /* 0x000fea0003800200 */
.L_x_34763:
[----:B------:R-:W-:-:S07]  /*4220*/  VIADD R25, R25, 0x80 ;  /* 0x0000008019197836 */ /* 0x000fce0000000000 */
.L_x_34694:
[----:B------:R-:W5:Y:S02]  /*4230*/  LDCU UR4, c[0x0][0x380] ;  /* 0x00007000ff0477ac */ /* 0x000f640008000800 */
[----:B-----5:R-:W-:-:S13]  /*4240*/  ISETP.GE.AND P0, PT, R25, UR4, PT ;  /* 0x0000000419007c0c */ /* 0x020fda000bf06270 */
[----:B------:R-:W-:Y:S05]  /*4250*/  @P0 BRA `(.L_x_34798) ;  /* 0x0000004000640947 */ /* 0x000fea0003800000 */
[----:B------:R-:W5:Y:S01]  /*4260*/  LDCU UR4, c[0x0][0x388] ;  /* 0x00007100ff0477ac */ /* 0x000f620008000800 */
[----:B------:R-:W-:Y:S01]  /*4270*/  CS2R R16, SRZ ;  /* 0x0000000000107805 */ /* 0x000fe2000001ff00 */
[----:B012---:R-:W-:Y:S01]  /*4280*/  IMAD.MOV.U32 R0, RZ, RZ, RZ ;  /* 0x000000ffff007224 */ /* 0x007fe200078e00ff */
[----:B-----5:R-:W-:-:S09]  /*4290*/  UISETP.NE.AND UP0, UPT, UR4, URZ, UPT ;  /* 0x000000ff0400728c */ /* 0x020fd2000bf05270 */
        /* <DEDUP_REMOVED lines=8> */
[----:B----4-:R-:W-:-:S05]  /*4320*/  SHF.R.U32.HI R5, RZ, UR5, R0 ;  /* 0x00000005ff057c19 */ /* 0x010fca0008011600 */
[----:B------:R-:W-:-:S04]  /*4330*/  IMAD.MOV R16, RZ, RZ, -R5 ;  /* 0x000000ffff107224 */ /* 0x000fc800078e0a05 */
[----:B-1----:R-:W-:-:S04]  /*4340*/  IMAD R16, R16, UR6, R25 ;  /* 0x0000000610107c24 */ /* 0x002fc8000f8e0219 */
[C---:B--2---:R-:W-:Y:S02]  /*4350*/  IMAD R17, R16.reuse, UR8, RZ ;  /* 0x0000000810117c24 */ /* 0x044fe4000f8e02ff */
[C---:B------:R-:W-:Y:S02]  /*4360*/  IMAD R0, R16.reuse, UR9, RZ ;  /* 0x0000000910007c24 */ /* 0x040fe4000f8e02ff */
[----:B0-----:R-:W-:Y:S01]  /*4370*/  IMAD R16, R16, UR4, RZ ;  /* 0x0000000410107c24 */ /* 0x001fe2000f8e02ff */
[----:B------:R-:W-:Y:S06]  /*4380*/  BRA.U !UP0, `(.L_x_34799) ;  /* 0x0000001508987547 */ /* 0x000fec000b800000 */
[----:B------:R-:W0:Y:S01]  /*4390*/  LDCU.64 UR6, c[0x0][0x398] ;  /* 0x00007300ff0677ac */ /* 0x000e220008000a00 */
[----:B---3--:R-:W-:Y:S02]  /*43a0*/  IMAD.MOV.U32 R2, RZ, RZ, RZ ;  /* 0x000000ffff027224 */ /* 0x008fe400078e00ff */
[----:B------:R-:W-:Y:S01]  /*43b0*/  IMAD.MOV.U32 R3, RZ, RZ, R5 ;  /* 0x000000ffff037224 */ /* 0x000fe200078e0005 */
        /* <DEDUP_REMOVED lines=13> */
[----:B------:R-:W-:Y:S02]  /*4490*/  IMAD.MOV.U32 R2, RZ, RZ, RZ ;  /* 0x000000ffff027224 */ /* 0x000fe400078e00ff */
[----:B------:R-:W-:Y:S01]  /*44a0*/  IMAD.MOV.U32 R3, RZ, RZ, R4 ;  /* 0x000000ffff037224 */ /* 0x000fe200078e0004 */
        /* <DEDUP_REMOVED lines=14> */
[----:B------:R-:W-:Y:S01]  /*4590*/  IMAD.MOV.U32 R3, RZ, RZ, R5 ;  /* 0x000000ffff037224 */ /* 0x000fe200078e0005 */
        /* <DEDUP_REMOVED lines=13> */
[----:B------:R-:W-:Y:S01]  /*4670*/  MOV R3, R4 ;  /* 0x0000000400037202 */ /* 0x000fe20000000f00 */
        /* <DEDUP_REMOVED lines=14> */
[----:B------:R-:W-:Y:S02]  /*4760*/  IMAD.MOV.U32 R2, RZ, RZ, RZ ;  /* 0x000000ffff027224 */ /* 0x000fe400078e00ff */
        /* <DEDUP_REMOVED lines=29> */
[----:B------:R-:W-:Y:S02]  /*4940*/  HFMA2 R2, -RZ, RZ, 0, 0 ;  /* 0x00000000ff027431 */ /* 0x000fe400000001ff */
        /* <DEDUP_REMOVED lines=266> */
.L_x_34799:
[----:B------:R-:W0:Y:S01]  /*59f0*/  LDCU.64 UR6, c[0x0][0x5f0] ;  /* 0x0000be00ff0677ac */ /* 0x000e220008000a00 */
[----:B------:R-:W-:-:S04]  /*5a00*/  UPRMT UR4, UR39, 0x9910, URZ ;  /* 0x0000991027047896 */ /* 0x000fc800080000ff */
[----:B------:R-:W-:Y:S01]  /*5a10*/  UISETP.GT.AND UP0, UPT, UR4, 0x9, UPT ;  /* 0x000000090400788c */ /* 0x000fe2000bf04270 */
[----:B0-----:R-:W-:-:S05]  /*5a20*/  IADD3 R4, P0, PT, R0, UR6, RZ ;  /* 0x0000000600047c10 */ /* 0x001fca000ff1e0ff */
[----:B----4-:R-:W-:-:S03]  /*5a30*/  IMAD.X R5, RZ, RZ, UR7, P0 ;  /* 0x00000007ff057e24 */ /* 0x010fc600080e06ff */
        /* <DEDUP_REMOVED lines=11> */
.L_x_34803:
[----:B------:R4:W5:Y:S01]  /*5af0*/  LDG.E.U8 R0, desc[UR36][R4.64] ;  /* 0x0000002404007981 */ /* 0x000962000c1e1100 */
[----:B------:R-:W-:Y:S05]  /*5b00*/  BRA `(.L_x_34805) ;  /* 0x0000000c005c7947 */ /* 0x000fea0003800000 */
.L_x_34802:
        /* <DEDUP_REMOVED lines=8> */
.L_x_34807:
[----:B------:R0:W5:Y:S01]  /*5b90*/  LDG.E.U8 R0, desc[UR36][R4.64] ;  /* 0x0000002404007981 */ /* 0x000162000c1e1100 */
[----:B------:R-:W-:Y:S05]  /*5ba0*/  BRA `(.L_x_34805) ;  /* 0x0000000c00347947 */ /* 0x000fea0003800000 */
.L_x_34806:
[----:B------:R0:W5:Y:S01]  /*5bb0*/  LDG.E.U16 R0, desc[UR36][R4.64] ;  /* 0x0000002404007981 */ /* 0x000162000c1e1500 */
[----:B------:R-:W-:Y:S05]  /*5bc0*/  BRA `(.L_x_34805) ;  /* 0x0000000c002c7947 */ /* 0x000fea0003800000 */
.L_x_34801:
[----:B------:R-:W-:-:S09]  /*5bd0*/  UISETP.GT.AND UP0, UPT, UR4, 0x6, UPT ;  /* 0x000000060400788c */ /* 0x000fd2000bf04270 */
[----:B------:R-:W-:Y:S05]  /*5be0*/  BRA.U UP0, `(.L_x_34808) ;  /* 0x0000000100347547 */ /* 0x000fea000b800000 */
[----:B------:R-:W-:-:S09]  /*5bf0*/  UISETP.NE.AND UP0, UPT, UR4, 0x5, UPT ;  /* 0x000000050400788c */ /* 0x000fd2000bf05270 */
[----:B------:R-:W-:Y:S05]  /*5c00*/  BRA.U !UP0, `(.L_x_34809) ;  /* 0x0000000108187547 */ /* 0x000fea000b800000 */
[----:B------:R-:W-:-:S09]  /*5c10*/  UISETP.NE.AND UP0, UPT, UR4, 0x6, UPT ;  /* 0x000000060400788c */ /* 0x000fd2000bf05270 */
[----:B------:R-:W-:Y:S05]  /*5c20*/  BRA.U UP0, `(.L_x_34804) ;  /* 0x0000000900c07547 */ /* 0x000fea000b800000 */
[----:B---3--:R-:W2:Y:S02]  /*5c30*/  LDG.E R2, desc[UR36][R4.64] ;  /* 0x0000002404027981 */ /* 0x008ea4000c1e1900 */
[----:B--2---:R-:W0:Y:S02]  /*5c40*/  F2I.S64.TRUNC R2, R2 ;  /* 0x0000000200027311 */ /* 0x004e24000020d900 */
[----:B0-----:R-:W-:Y:S01]  /*5c50*/  PRMT R0, R2, 0x7610, R0 ;  /* 0x0000761002007816 */ /* 0x001fe20000000000 */
[----:B------:R-:W-:Y:S06]  /*5c60*/  BRA `(.L_x_34805) ;  /* 0x0000000c00047947 */ /* 0x000fec0003800000 */
.L_x_34809:
[----:B---3--:R-:W2:Y:S02]  /*5c70*/  LDG.E.U16 R2, desc[UR36][R4.64] ;  /* 0x0000002404027981 */ /* 0x008ea4000c1e1500 */
[----:B--2---:R-:W-:-:S06]  /*5c80*/  HADD2.F32 R2, -RZ, R2.H0_H0 ;  /* 0x20000002ff027230 */ /* 0x004fcc0000004100 */
[----:B------:R-:W0:Y:S02]  /*5c90*/  F2I.S64.TRUNC R2, R2 ;  /* 0x0000000200027311 */ /* 0x000e24000020d900 */
[----:B0-----:R-:W-:Y:S01]  /*5ca0*/  PRMT R0, R2, 0x7610, R0 ;  /* 0x0000761002007816 */ /* 0x001fe20000000000 */
[----:B------:R-:W-:Y:S06]  /*5cb0*/  BRA `(.L_x_34805) ;  /* 0x0000000800f07947 */ /* 0x000fec0003800000 */
.L_x_34808:
[----:B------:R-:W-:-:S09]  /*5cc0*/  UISETP.NE.AND UP0, UPT, UR4, 0x7, UPT ;  /* 0x000000070400788c */ /* 0x000fd2000bf05270 */
[----:B------:R-:W-:Y:S05]  /*5cd0*/  BRA.U !UP0, `(.L_x_34810) ;  /* 0x0000000108347547 */ /* 0x000fea000b800000 */
        /* <DEDUP_REMOVED lines=8> */
.L_x_34811:
[----:B------:R-:W3:Y:S02]  /*5d60*/  LDG.E.U16 R4, desc[UR36][R4.64] ;  /* 0x0000002404047981 */ /* 0x000ee4000c1e1500 */
[----:B---3--:R-:W-:-:S06]  /*5d70*/  HADD2.F32 R2, -RZ, R4.H0_H0 ;  /* 0x20000004ff027230 */ /* 0x008fcc0000004100 */
[----:B------:R-:W0:Y:S02]  /*5d80*/  F2I.S64.TRUNC R2, R2 ;  /* 0x0000000200027311 */ /* 0x000e24000020d900 */
[----:B0-----:R-:W-:Y:S01]  /*5d90*/  PRMT R0, R2, 0x7610, R0 ;  /* 0x0000761002007816 */ /* 0x001fe20000000000 */
[----:B------:R-:W-:Y:S06]  /*5da0*/  BRA `(.L_x_34805) ;  /* 0x0000000800b47947 */ /* 0x000fec0003800000 */
.L_x_34810:
[----:B---3--:R-:W2:Y:S02]  /*5db0*/  LDG.E.64 R2, desc[UR36][R4.64] ;  /* 0x0000002404027981 */ /* 0x008ea4000c1e1b00 */
[----:B--2---:R-:W0:Y:S02]  /*5dc0*/  F2I.S64.F64.TRUNC R2, R2 ;  /* 0x0000000200027311 */ /* 0x004e24000030d900 */
[----:B0-----:R-:W-:Y:S01]  /*5dd0*/  PRMT R0, R2, 0x7610, R0 ;  /* 0x0000761002007816 */ /* 0x001fe20000000000 */
[----:B------:R-:W-:Y:S06]  /*5de0*/  BRA `(.L_x_34805) ;  /* 0x0000000800a47947 */ /* 0x000fec0003800000 */
.L_x_34800:
        /* <DEDUP_REMOVED lines=12> */
.L_x_34814:
[----:B------:R-:W3:Y:S02]  /*5eb0*/  LDG.E.64 R4, desc[UR36][R4.64] ;  /* 0x0000002404047981 */ /* 0x000ee4000c1e1b00 */
[----:B---3--:R-:W0:Y:S02]  /*5ec0*/  F2I.S64.F64.TRUNC R2, R4 ;  /* 0x0000000400027311 */ /* 0x008e24000030d900 */
[----:B0-----:R-:W-:Y:S01]  /*5ed0*/  PRMT R0, R2, 0x7610, R0 ;  /* 0x0000761002007816 */ /* 0x001fe20000000000 */
[----:B------:R-:W-:Y:S06]  /*5ee0*/  BRA `(.L_x_34805) ;  /* 0x0000000800647947 */ /* 0x000fec0003800000 */
.L_x_34813:
        /* <DEDUP_REMOVED lines=9> */
[C---:B---3--:R-:W-:Y:S02]  /*5f80*/  LOP3.LUT R2, R0.reuse, 0x7f000000, RZ, 0xc0, !PT ;  /* 0x7f00000000027812 */ /* 0x048fe400078ec0ff */
        /* <DEDUP_REMOVED lines=17> */
.L_x_34816:
[----:B---3--:R-:W2:Y:S02]  /*60a0*/  LDG.E.U8 R3, desc[UR36][R4.64] ;  /* 0x0000002404037981 */ /* 0x008ea4000c1e1100 */
        /* <DEDUP_REMOVED lines=10> */
[----:B------:R-:W0:Y:S02]  /*6150*/  F2I.S64.TRUNC R2, R3 ;  /* 0x0000000300027311 */ /* 0x000e24000020d900 */
[----:B0-----:R-:W-:Y:S01]  /*6160*/  PRMT R0, R2, 0x7610, R0 ;  /* 0x0000761002007816 */ /* 0x001fe20000000000 */
[----:B------:R-:W-:Y:S06]  /*6170*/  BRA `(.L_x_34805) ;  /* 0x0000000400c07947 */ /* 0x000fec0003800000 */
.L_x_34815:
[----:B---3--:R-:W2:Y:S02]  /*6180*/  LDG.E.U16 R2, desc[UR36][R4.64] ;  /* 0x0000002404027981 */ /* 0x008ea4000c1e1500 */
[----:B--2---:R-:W-:-:S06]  /*6190*/  SHF.L.U32 R2, R2, 0x10, RZ ;  /* 0x0000001002027819 */ /* 0x004fcc00000006ff */
[----:B------:R-:W0:Y:S02]  /*61a0*/  F2I.S64.TRUNC R2, R2 ;  /* 0x0000000200027311 */ /* 0x000e24000020d900 */
[----:B0-----:R-:W-:Y:S01]  /*61b0*/  PRMT R0, R2, 0x7610, R0 ;  /* 0x0000761002007816 */ /* 0x001fe20000000000 */
[----:B------:R-:W-:Y:S06]  /*61c0*/  BRA `(.L_x_34805) ;  /* 0x0000000400ac7947 */ /* 0x000fec0003800000 */
.L_x_34812:
        /* <DEDUP_REMOVED lines=10> */
.L_x_34819:
        /* <DEDUP_REMOVED lines=21> */
.L_x_34823:
[----:B------:R-:W-:Y:S05]  /*63c0*/  BSYNC.RECONVERGENT B1 ;  /* 0x0000000000017941 */ /* 0x000fea0003800200 */
.L_x_34822:
[----:B------:R-:W-:Y:S01]  /*63d0*/  IMAD.SHL.U32 R0, R0, 0x100000, RZ ;  /* 0x0010000000007824 */ /* 0x000fe200078e00ff */
[----:B------:R-:W-:-:S04]  /*63e0*/  LEA R2, R2, 0x3b800000, 0x17 ;  /* 0x3b80000002027811 */ /* 0x000fc800078eb8ff */
[----:B------:R-:W-:-:S07]  /*63f0*/  LOP3.LUT R2, R2, R0, R7, 0xfe, !PT ;  /* 0x0000000002027212 */ /* 0x000fce00078efe07 */
.L_x_34821:
[----:B------:R-:W-:Y:S05]  /*6400*/  BSYNC.RECONVERGENT B0 ;  /* 0x0000000000007941 */ /* 0x000fea0003800200 */
.L_x_34820:
[----:B------:R-:W0:Y:S02]  /*6410*/  F2I.S64.TRUNC R2, R2 ;  /* 0x0000000200027311 */ /* 0x000e24000020d900 */
[----:B0-----:R-:W-:Y:S01]  /*6420*/  PRMT R0, R2, 0x7610, R0 ;  /* 0x0000761002007816 */ /* 0x001fe20000000000 */
[----:B------:R-:W-:Y:S06]  /*6430*/  BRA `(.L_x_34805) ;  /* 0x0000000400107947 */ /* 0x000fec0003800000 */
.L_x_34818:
        /* <DEDUP_REMOVED lines=21> */
.L_x_34827:
[----:B------:R-:W-:Y:S05]  /*6590*/  BSYNC.RECONVERGENT B1 ;  /* 0x0000000000017941 */ /* 0x000fea0003800200 */
.L_x_34826:
[----:B------:R-:W-:Y:S01]  /*65a0*/  IMAD.SHL.U32 R0, R0, 0x200000, RZ ;  /* 0x0020000000007824 */ /* 0x000fe200078e00ff */
[----:B------:R-:W-:-:S04]  /*65b0*/  LEA R2, R2, 0x37800000, 0x17 ;  /* 0x3780000002027811 */ /* 0x000fc800078eb8ff */
[----:B------:R-:W-:-:S07]  /*65c0*/  LOP3.LUT R2, R2, R0, R7, 0xfe, !PT ;  /* 0x0000000002027212 */ /* 0x000fce00078efe07 */
.L_x_34825:
[----:B------:R-:W-:Y:S05]  /*65d0*/  BSYNC.RECONVERGENT B0 ;  /* 0x0000000000007941 */ /* 0x000fea0003800200 */
.L_x_34824:
[----:B------:R-:W0:Y:S02]  /*65e0*/  F2I.S64.TRUNC R2, R2 ;  /* 0x0000000200027311 */ /* 0x000e24000020d900 */
[----:B0-----:R-:W-:Y:S01]  /*65f0*/  PRMT R0, R2, 0x7610, R0 ;  /* 0x0000761002007816 */ /* 0x001fe20000000000 */
[----:B------:R-:W-:Y:S06]  /*6600*/  BRA `(.L_x_34805) ;  /* 0x00000000009c7947 */ /* 0x000fec0003800000 */
.L_x_34817:
        /* <DEDUP_REMOVED lines=14> */
.L_x_34831:
[----:B------:R-:W-:Y:S05]  /*66f0*/  BSYNC.RECONVERGENT B0 ;  /* 0x0000000000007941 */ /* 0x000fea0003800200 */
.L_x_34830:
[----:B------:R-:W0:Y:S02]  /*6700*/  F2I.S64.TRUNC R2, R2 ;  /* 0x0000000200027311 */ /* 0x000e24000020d900 */
[----:B0-----:R-:W-:Y:S01]  /*6710*/  PRMT R0, R2, 0x7610, R0 ;  /* 0x0000761002007816 */ /* 0x001fe20000000000 */
[----:B------:R-:W-:Y:S06]  /*6720*/  BRA `(.L_x_34805) ;  /* 0x0000000000547947 */ /* 0x000fec0003800000 */
.L_x_34804:
[----:B---3--:R-:W-:Y:S01]  /*6730*/  MOV R2, 0x0 ;  /* 0x0000000000027802 */ /* 0x008fe20000000f00 */
        /* <DEDUP_REMOVED lines=15> */
.L_x_34832:
[----:B------:R-:W-:Y:S01]  /*6830*/  PRMT R0, RZ, 0x7610, R0 ;  /* 0x00007610ff007816 */ /* 0x000fe20000000000 */
[----:B------:R-:W-:Y:S06]  /*6840*/  BRA `(.L_x_34805) ;  /* 0x00000000000c7947 */ /* 0x000fec0003800000 */
.L_x_34829:
[----:B------:R2:W5:Y:S01]  /*6850*/  LDG.E.U8 R0, desc[UR36][R4.64] ;  /* 0x0000002404007981 */ /* 0x000562000c1e1100 */
[----:B------:R-:W-:Y:S05]  /*6860*/  BRA `(.L_x_34805) ;  /* 0x0000000000047947 */ /* 0x000fea0003800000 */
.L_x_34828:
[----:B------:R1:W5:Y:S02]  /*6870*/  LDG.E.U8 R0, desc[UR36][R4.64] ;  /* 0x0000002404007981 */ /* 0x000364000c1e1100 */
.L_x_34805:
        /* <DEDUP_REMOVED lines=16> */
.L_x_34836:
[----:B------:R0:W5:Y:S01]  /*6980*/  LDG.E.U8 R6, desc[UR36][R4.64] ;  /* 0x0000002404067981 */ /* 0x000162000c1e1100 */
[----:B------:R-:W-:Y:S05]  /*6990*/  BRA `(.L_x_34837) ;  /* 0x0000000c00187947 */ /* 0x000fea0003800000 */
.L_x_34835:
        /* <DEDUP_REMOVED lines=8> */
.L_x_34839:
[----:B------:R4:W5:Y:S01]  /*6a20*/  LDG.E.U8 R6, desc[UR36][R4.64] ;  /* 0x0000002404067981 */ /* 0x000962000c1e1100 */
[----:B------:R-:W-:Y:S05]  /*6a30*/  BRA `(.L_x_34837) ;  /* 0x0000000800f07947 */ /* 0x000fea0003800000 */
.L_x_34838:
[----:B------:R0:W5:Y:S01]  /*6a40*/  LDG.E.U16 R6, desc[UR36][R4.64] ;  /* 0x0000002404067981 */ /* 0x000162000c1e1500 */
[----:B------:R-:W-:Y:S05]  /*6a50*/  BRA `(.L_x_34837) ;  /* 0x0000000800e87947 */ /* 0x000fea0003800000 */
.L_x_34834:
        /* <DEDUP_REMOVED lines=10> */
.L_x_34841:
[----:B---3--:R-:W2:Y:S02]  /*6b00*/  LDG.E.U16 R2, desc[UR36][R4.64] ;  /* 0x0000002404027981 */ /* 0x008ea4000c1e1500 */
[----:B--2---:R-:W-:-:S06]  /*6b10*/  HADD2.F32 R2, -RZ, R2.H0_H0 ;  /* 0x20000002ff027230 */ /* 0x004fcc0000004100 */
[----:B------:R-:W0:Y:S02]  /*6b20*/  F2I.S64.TRUNC R2, R2 ;  /* 0x0000000200027311 */ /* 0x000e24000020d900 */
[----:B0-----:R-:W-:Y:S01]  /*6b30*/  PRMT R6, R2, 0x7610, R6 ;  /* 0x0000761002067816 */ /* 0x001fe20000000006 */
[----:B------:R-:W-:Y:S06]  /*6b40*/  BRA `(.L_x_34837) ;  /* 0x0000000800ac7947 */ /* 0x000fec0003800000 */
.L_x_34840:
        /* <DEDUP_REMOVED lines=10> */
.L_x_34843:
[----:B------:R-:W3:Y:S02]  /*6bf0*/  LDG.E.U16 R4, desc[UR36][R4.64] ;  /* 0x0000002404047981 */ /* 0x000ee4000c1e1500 */
[----:B---3--:R-:W-:-:S06]  /*6c00*/  HADD2.F32 R2, -RZ, R4.H0_H0 ;  /* 0x20000004ff027230 */ /* 0x008fcc0000004100 */
[----:B------:R-:W0:Y:S02]  /*6c10*/  F2I.S64.TRUNC R2, R2 ;  /* 0x0000000200027311 */ /* 0x000e24000020d900 */
[----:B0-----:R-:W-:Y:S01]  /*6c20*/  PRMT R6, R2, 0x7610, R6 ;  /* 0x0000761002067816 */ /* 0x001fe20000000006 */
[----:B------:R-:W-:Y:S06]  /*6c30*/  BRA `(.L_x_34837) ;  /* 0x0000000800707947 */ /* 0x000fec0003800000 */
.L_x_34842:
[----:B---3--:R-:W2:Y:S02]  /*6c40*/  LDG.E.64 R2, desc[UR36][R4.64] ;  /* 0x0000002404027981 */ /* 0x008ea4000c1e1b00 */
[----:B--2---:R-:W0:Y:S02]  /*6c50*/  F2I.S64.F64.TRUNC R2, R2 ;  /* 0x0000000200027311 */ /* 0x004e24000030d900 */
[----:B0-----:R-:W-:Y:S01]  /*6c60*/  PRMT R6, R2, 0x7610, R6 ;  /* 0x0000761002067816 */ /* 0x001fe20000000006 */
[----:B------:R-:W-:Y:S06]  /*6c70*/  BRA `(.L_x_34837) ;  /* 0x0000000800607947 */ /* 0x000fec0003800000 */
.L_x_34833:
        /* <DEDUP_REMOVED lines=12> */
.L_x_34846:
[----:B------:R-:W3:Y:S02]  /*6d40*/  LDG.E.64 R4, desc[UR36][R4.64] ;  /* 0x0000002404047981 */ /* 0x000ee4000c1e1b00 */
[----:B---3--:R-:W0:Y:S02]  /*6d50*/  F2I.S64.F64.TRUNC R2, R4 ;  /* 0x0000000400027311 */ /* 0x008e24000030d900 */
[----:B0-----:R-:W-:Y:S01]  /*6d60*/  PRMT R6, R2, 0x7610, R6 ;  /* 0x0000761002067816 */ /* 0x001fe20000000006 */
[----:B------:R-:W-:Y:S06]  /*6d70*/  BRA `(.L_x_34837) ;  /* 0x0000000800207947 */ /* 0x000fec0003800000 */
.L_x_34845:
[----:B------:R-:W-:-:S09]  /*6d80*/  UISETP.NE.AND UP0, UPT, UR4, 0xf, UPT ;  /* 0x0000000f0400788c */ /* 0x000fd2000bf05270 */
[----:B------:R-:W-:Y:S05]  /*6d90*/  BRA.U !UP0, `(.L_x_34847) ;  /* 0x0000000108a07547 */ /* 0x000fea000b800000 */
[----:B------:R-:W-:-:S09]  /*6da0*/  UISETP.NE.AND UP0, UPT, UR4, 0x17, UPT ;  /* 0x000000170400788c */ /* 0x000fd2000bf05270 */
[----:B------:R-:W-:Y:S05]  /*6db0*/  BRA.U !UP0, `(.L_x_34848) ;  /* 0x00000001085c7547 */ /* 0x000fea000b800000 */
[----:B------:R-:W-:-:S09]  /*6dc0*/  UISETP.NE.AND UP0, UPT, UR4, 0x18, UPT ;  /* 0x000000180400788c */ /* 0x000fd2000bf05270 */
[----:B------:R-:W-:Y:S05]  /*6dd0*/  BRA.U UP0, `(.L_x_34734) ;  /* 0xffffffc500107547 */ /* 0x000fea000b83ffff */
[----:B---3--:R-:W2:Y:S01]  /*6de0*/  LDG.E.U8 R2, desc[UR36][R4.64] ;  /* 0x0000002404027981 */ /* 0x008ea2000c1e1100 */
        /* <DEDUP_REMOVED lines=20> */
.L_x_34848:
[----:B------:R-:W3:Y:S02]  /*6f30*/  LDG.E.U8 R4, desc[UR36][R4.64] ;  /* 0x0000002404047981 */ /* 0x000ee4000c1e1100 */
[C---:B---3--:R-:W-:Y:S01]  /*6f40*/  IMAD.SHL.U32 R2, R4.reuse, 0x2000000, RZ ;  /* 0x0200000004027824 */ /* 0x048fe200078e00ff */
        /* <DEDUP_REMOVED lines=10> */
[----:B------:R-:W0:Y:S02]  /*6ff0*/  F2I.S64.TRUNC R2, R2 ;  /* 0x0000000200027311 */ /* 0x000e24000020d900 */
[----:B0-----:R-:W-:Y:S01]  /*7000*/  PRMT R6, R2, 0x7610, R6 ;  /* 0x0000761002067816 */ /* 0x001fe20000000006 */
[----:B------:R-:W-:Y:S06]  /*7010*/  BRA `(.L_x_34837) ;  /* 0x0000000400787947 */ /* 0x000fec0003800000 */
.L_x_34847:
[----:B---3--:R-:W2:Y:S02]  /*7020*/  LDG.E.U16 R2, desc[UR36][R4.64] ;  /* 0x0000002404027981 */ /* 0x008ea4000c1e1500 */
[----:B--2---:R-:W-:-:S06]  /*7030*/  IMAD.U32 R2, R2, 0x10000, RZ ;  /* 0x0001000002027824 */ /* 0x004fcc00078e00ff */
[----:B------:R-:W0:Y:S02]  /*7040*/  F2I.S64.TRUNC R2, R2 ;  /* 0x0000000200027311 */ /* 0x000e24000020d900 */
[----:B0-----:R-:W-:Y:S01]  /*7050*/  PRMT R6, R2, 0x7610, R6 ;  /* 0x0000761002067816 */ /* 0x001fe20000000006 */
[----:B------:R-:W-:Y:S06]  /*7060*/  BRA `(.L_x_34837) ;  /* 0x0000000400647947 */ /* 0x000fec0003800000 */
.L_x_34844:
        /* <DEDUP_REMOVED lines=10> */
.L_x_34851:
[----:B------:R-:W2:Y:S01]  /*7110*/  LDG.E.U8 R4, desc[UR36][R4.64] ;  /* 0x0000002404047981 */ /* 0x000ea2000c1e1100 */
[----:B------:R-:W-:Y:S01]  /*7120*/  BSSY.RECONVERGENT B0, `(.L_x_34852) ;  /* 0x0000018000007945 */ /* 0x000fe20003800200 */
[----:B---3--:R-:W-:Y:S01]  /*7130*/  IMAD.MOV.U32 R2, RZ, RZ, RZ ;  /* 0x000000ffff027224 */ /* 0x008fe200078e00ff */
        /* <DEDUP_REMOVED lines=18> */
.L_x_34855:
[----:B------:R-:W-:Y:S05]  /*7260*/  BSYNC.RECONVERGENT B1 ;  /* 0x0000000000017941 */ /* 0x000fea0003800200 */
.L_x_34854:
[----:B------:R-:W-:Y:S01]  /*7270*/  IMAD.SHL.U32 R2, R2, 0x100000, RZ ;  /* 0x0010000002027824 */ /* 0x000fe200078e00ff */
[----:B------:R-:W-:-:S04]  /*7280*/  LEA R3, R3, 0x3b800000, 0x17 ;  /* 0x3b80000003037811 */ /* 0x000fc800078eb8ff */
[----:B------:R-:W-:-:S07]  /*7290*/  LOP3.LUT R2, R3, R2, R7, 0xfe, !PT ;  /* 0x0000000203027212 */ /* 0x000fce00078efe07 */
.L_x_34853:
[----:B------:R-:W-:Y:S05]  /*72a0*/  BSYNC.RECONVERGENT B0 ;  /* 0x0000000000007941 */ /* 0x000fea0003800200 */
.L_x_34852:
[----:B------:R-:W0:Y:S02]  /*72b0*/  F2I.S64.TRUNC R2, R2 ;  /* 0x0000000200027311 */ /* 0x000e24000020d900 */
[----:B0-----:R-:W-:Y:S01]  /*72c0*/  PRMT R6, R2, 0x7610, R6 ;  /* 0x0000761002067816 */ /* 0x001fe20000000006 */
[----:B------:R-:W-:Y:S06]  /*72d0*/  BRA `(.L_x_34837) ;  /* 0x0000000000c87947 */ /* 0x000fec0003800000 */
.L_x_34850:
[----:B------:R-:W2:Y:S01]  /*72e0*/  LDG.E.U8 R4, desc[UR36][R4.64] ;  /* 0x0000002404047981 */ /* 0x000ea2000c1e1100 */
[----:B------:R-:W-:Y:S01]  /*72f0*/  BSSY.RECONVERGENT B0, `(.L_x_34856) ;  /* 0x0000018000007945 */ /* 0x000fe20003800200 */
[----:B---3--:R-:W-:Y:S01]  /*7300*/  HFMA2 R2, -RZ, RZ, 0, 0 ;  /* 0x00000000ff027431 */ /* 0x008fe200000001ff */
        /* <DEDUP_REMOVED lines=18> */
.L_x_34859:
[----:B------:R-:W-:Y:S05]  /*7430*/  BSYNC.RECONVERGENT B1 ;  /* 0x0000000000017941 */ /* 0x000fea0003800200 */
.L_x_34858:
[----:B------:R-:W-:Y:S02]  /*7440*/  SHF.L.U32 R2, R2, 0x15, RZ ;  /* 0x0000001502027819 */ /* 0x000fe400000006ff */
[----:B------:R-:W-:-:S04]  /*7450*/  LEA R3, R3, 0x37800000, 0x17 ;  /* 0x3780000003037811 */ /* 0x000fc800078eb8ff */
[----:B------:R-:W-:-:S07]  /*7460*/  LOP3.LUT R2, R3, R2, R7, 0xfe, !PT ;  /* 0x0000000203027212 */ /* 0x000fce00078efe07 */
.L_x_34857:
[----:B------:R-:W-:Y:S05]  /*7470*/  BSYNC.RECONVERGENT B0 ;  /* 0x0000000000007941 */ /* 0x000fea0003800200 */
.L_x_34856:
[----:B------:R-:W0:Y:S02]  /*7480*/  F2I.S64.TRUNC R2, R2 ;  /* 0x0000000200027311 */ /* 0x000e24000020d900 */
[----:B0-----:R-:W-:Y:S01]  /*7490*/  PRMT R6, R2, 0x7610, R6 ;  /* 0x0000761002067816 */ /* 0x001fe20000000006 */
[----:B------:R-:W-:Y:S06]  /*74a0*/  BRA `(.L_x_34837) ;  /* 0x0000000000547947 */ /* 0x000fec0003800000 */
.L_x_34849:
        /* <DEDUP_REMOVED lines=12> */
[----:B------:R-:W-:Y:S02]  /*7570*/  @!P0 IMAD.MOV.U32 R2, RZ, RZ, 0x7f800001 ;  /* 0x7f800001ff028424 */ /* 0x000fe400078e00ff */
[----:B------:R-:W-:-:S07]  /*7580*/  @P0 IMAD.SHL.U32 R2, R4, 0x800000, RZ ;  /* 0x0080000004020824 */ /* 0x000fce00078e00ff */
.L_x_34863:
[----:B------:R-:W-:Y:S05]  /*7590*/  BSYNC.RECONVERGENT B0 ;  /* 0x0000000000007941 */ /* 0x000fea0003800200 */
.L_x_34862:
[----:B------:R-:W0:Y:S02]  /*75a0*/  F2I.S64.TRUNC R2, R2 ;  /* 0x0000000200027311 */ /* 0x000e24000020d900 */
[----:B0-----:R-:W-:Y:S01]  /*75b0*/  PRMT R6, R2, 0x7610, R6 ;  /* 0x0000761002067816 */ /* 0x001fe20000000006 */
[----:B------:R-:W-:Y:S06]  /*75c0*/  BRA `(.L_x_34837) ;  /* 0x00000000000c7947 */ /* 0x000fec0003800000 */
.L_x_34861:
[----:B------:R1:W5:Y:S01]  /*75d0*/  LDG.E.U8 R6, desc[UR36][R4.64] ;  /* 0x0000002404067981 */ /* 0x000362000c1e1100 */
[----:B------:R-:W-:Y:S05]  /*75e0*/  BRA `(.L_x_34837) ;  /* 0x0000000000047947 */ /* 0x000fea0003800000 */
.L_x_34860:
[----:B------:R2:W5:Y:S02]  /*75f0*/  LDG.E.U8 R6, desc[UR36][R4.64] ;  /* 0x0000002404067981 */ /* 0x000564000c1e1100 */
.L_x_34837:
[----:B------:R-:W3:Y:S01]  /*7600*/  LDCU.64 UR4, c[0x0][0x5e8] ;  /* 0x0000bd00ff0477ac */ /* 0x000ee20008000a00 */
[----:B-----5:R-:W-:Y:S02]  /*7610*/  LOP3.LUT R10, R6, 0xff, RZ, 0xc0, !PT ;  /* 0x000000ff060a7812 */ /* 0x020fe400078ec0ff */
[----:B------:R-:W-:Y:S02]  /*7620*/  LOP3.LUT R8, R0, 0xff, RZ, 0xc0, !PT ;  /* 0x000000ff00087812 */ /* 0x000fe400078ec0ff */
[----:B012-4-:R-:W-:Y:S02]  /*7630*/  MOV R4, R10 ;  /* 0x0000000a00047202 */ /* 0x017fe40000000f00 */
[----:B------:R-:W-:Y:S02]  /*7640*/  MOV R0, 0x7680 ;  /* 0x0000768000007802 */ /* 0x000fe40000000f00 */
[----:B---3--:R-:W-:-:S05]  /*7650*/  IADD3 R2, P0, PT, R17, UR4, RZ ;  /* 0x0000000411027c10 */ /* 0x008fca000ff1e0ff */
        /* <DEDUP_REMOVED lines=16> */
.L_x_34868:
[----:B------:R0:W-:Y:S01]  /*7760*/  STG.E.U8 desc[UR36][R2.64], R9 ;  /* 0x0000000902007986 */ /* 0x0001e2000c101124 */
[----:B------:R-:W-:Y:S05]  /*7770*/  BRA `(.L_x_34870) ;  /* 0x0000000c00147947 */ /* 0x000fea0003800000 */
.L_x_34867:
        /* <DEDUP_REMOVED lines=10> */
.L_x_34872:
[----:B------:R-:W-:-:S05]  /*7820*/  LOP3.LUT R9, R9, 0xffff, RZ, 0xc0, !PT ;  /* 0x0000ffff09097812 */ /* 0x000fca00078ec0ff */
[----:B------:R3:W-:Y:S01]  /*7830*/  STG.E desc[UR36][R2.64], R9 ;  /* 0x0000000902007986 */ /* 0x0007e2000c101924 */
[----:B------:R-:W-:Y:S05]  /*7840*/  BRA `(.L_x_34870) ;  /* 0x0000000800e07947 */ /* 0x000fea0003800000 */
.L_x_34871:
[----:B------:R2:W-:Y:S01]  /*7850*/  STG.E.U16 desc[UR36][R2.64], R9 ;  /* 0x0000000902007986 */ /* 0x0005e2000c101524 */
[----:B------:R-:W-:Y:S05]  /*7860*/  BRA `(.L_x_34870) ;  /* 0x0000000800d87947 */ /* 0x000fea0003800000 */
.L_x_34866:
        /* <DEDUP_REMOVED lines=9> */
.L_x_34874:
[----:B------:R-:W0:Y:S02]  /*7900*/  I2F.U16 R0, R9 ;  /* 0x0000000900007306 */ /* 0x000e240000101000 */
[----:B0-----:R-:W-:-:S05]  /*7910*/  F2FP.F16.F32.PACK_AB R0, RZ, R0 ;  /* 0x00000000ff00723e */ /* 0x001fca00000000ff */
[----:B------:R0:W-:Y:S01]  /*7920*/  STG.E.U16 desc[UR36][R2.64], R0 ;  /* 0x0000000002007986 */ /* 0x0001e2000c101524 */
[----:B------:R-:W-:Y:S05]  /*7930*/  BRA `(.L_x_34870) ;  /* 0x0000000800a47947 */ /* 0x000fea0003800000 */
.L_x_34873:
        /* <DEDUP_REMOVED lines=10> */
.L_x_34876:
[----:B------:R-:W0:Y:S02]  /*79e0*/  I2F.U16 R9, R9 ;  /* 0x0000000900097306 */ /* 0x000e240000101000 */
[----:B0-----:R-:W-:-:S04]  /*79f0*/  F2FP.F16.F32.PACK_AB R5, RZ, R9 ;  /* 0x00000009ff05723e */ /* 0x001fc800000000ff */
[----:B------:R-:W-:-:S05]  /*7a00*/  PRMT R5, R5, 0x5410, RZ ;  /* 0x0000541005057816 */ /* 0x000fca00000000ff */
[----:B------:R0:W-:Y:S01]  /*7a10*/  STG.E desc[UR36][R2.64], R5 ;  /* 0x0000000502007986 */ /* 0x0001e2000c101924 */
[----:B------:R-:W-:Y:S05]  /*7a20*/  BRA `(.L_x_34870) ;  /* 0x0000000800687947 */ /* 0x000fea0003800000 */
.L_x_34875:
[----:B------:R-:W0:Y:S02]  /*7a30*/  I2F.F64.U16 R4, R9 ;  /* 0x0000000900047312 */ /* 0x000e240000101800 */
[----:B0-----:R0:W-:Y:S01]  /*7a40*/  STG.E.64 desc[UR36][R2.64], R4 ;  /* 0x0000000402007986 */ /* 0x0011e2000c101b24 */
[----:B------:R-:W-:Y:S05]  /*7a50*/  BRA `(.L_x_34870) ;  /* 0x00000008005c7947 */ /* 0x000fea0003800000 */
.L_x_34865:
        /* <DEDUP_REMOVED lines=12> */
.L_x_34880:
[----:B------:R-:W0:Y:S01]  /*7b20*/  I2F.U16 R9, R9 ;  /* 0x0000000900097306 */ /* 0x000e220000101000 */
[----:B------:R-:W-:Y:S01]  /*7b30*/  BSSY.RECONVERGENT B0, `(.L_x_34881) ;  /* 0x0000010000007945 */ /* 0x000fe20003800200 */
[----:B------:R-:W-:Y:S01]  /*7b40*/  HFMA2 R0, -RZ, RZ, 0, 7.62939453125e-06 ;  /* 0x00000080ff007431 */ /* 0x000fe200000001ff */
[----:B0-----:R-:W-:-:S13]  /*7b50*/  ISETP.GT.U32.AND P0, PT, R9, 0x437fffff, PT ;  /* 0x437fffff0900780c */ /* 0x001fda0003f04070 */
        /* <DEDUP_REMOVED lines=13> */
.L_x_34882:
[----:B------:R-:W-:Y:S05]  /*7c30*/  BSYNC.RECONVERGENT B0 ;  /* 0x0000000000007941 */ /* 0x000fea0003800200 */
.L_x_34881:
[----:B------:R0:W-:Y:S01]  /*7c40*/  STG.E.U8 desc[UR36][R2.64], R0 ;  /* 0x0000000002007986 */ /* 0x0001e2000c101124 */
[----:B------:R-:W-:Y:S05]  /*7c50*/  BRA `(.L_x_34870) ;  /* 0x0000000400dc7947 */ /* 0x000fea0003800000 */
.L_x_34879:
[----:B------:R-:W0:Y:S01]  /*7c60*/  I2F.U16 R9, R9 ;  /* 0x0000000900097306 */ /* 0x000e220000101000 */
[----:B------:R-:W-:Y:S01]  /*7c70*/  BSSY.RECONVERGENT B0, `(.L_x_34883) ;  /* 0x0000010000007945 */ /* 0x000fe20003800200 */
[----:B------:R-:W-:Y:S01]  /*7c80*/  IMAD.MOV.U32 R0, RZ, RZ, 0x80 ;  /* 0x00000080ff007424 */ /* 0x000fe200078e00ff */
        /* <DEDUP_REMOVED lines=14> */
.L_x_34884:
[----:B------:R-:W-:Y:S05]  /*7d70*/  BSYNC.RECONVERGENT B0 ;  /* 0x0000000000007941 */ /* 0x000fea0003800200 */
.L_x_34883:
[----:B------:R0:W-:Y:S01]  /*7d80*/  STG.E.U8 desc[UR36][R2.64], R0 ;  /* 0x0000000002007986 */ /* 0x0001e2000c101124 */
[----:B------:R-:W-:Y:S05]  /*7d90*/  BRA `(.L_x_34870) ;  /* 0x00000004008c7947 */ /* 0x000fea0003800000 */
.L_x_34878:
[----:B------:R-:W-:-:S09]  /*7da0*/  UISETP.NE.AND UP0, UPT, UR4, 0x1c, UPT ;  /* 0x0000001c0400788c */ /* 0x000fd2000bf05270 */
[----:B------:R-:W-:Y:S05]  /*7db0*/  BRA.U !UP0, `(.L_x_34885) ;  /* 0x00000001085c7547 */ /* 0x000fea000b800000 */
[----:B------:R-:W-:-:S09]  /*7dc0*/  UISETP.NE.AND UP0, UPT, UR4, 0x1d, UPT ;  /* 0x0000001d0400788c */ /* 0x000fd2000bf05270 */
[----:B------:R-:W-:Y:S05]  /*7dd0*/  BRA.U !UP0, `(.L_x_34886) ;  /* 0x0000000108447547 */ /* 0x000fea000b800000 */
[----:B------:R-:W-:-:S09]  /*7de0*/  UISETP.NE.AND UP0, UPT, UR4, 0x2c, UPT ;  /* 0x0000002c0400788c */ /* 0x000fd2000bf05270 */
[----:B------:R-:W-:Y:S05]  /*7df0*/  BRA.U UP0, `(.L_x_34869) ;  /* 0x0000000100a87547 */ /* 0x000fea000b800000 */
        /* <DEDUP_REMOVED lines=15> */
.L_x_34886:
[----:B------:R-:W-:Y:S01]  /*7ef0*/  LOP3.LUT R4, R9, 0xffff, RZ, 0xc0, !PT ;  /* 0x0000ffff09047812 */ /* 0x000fe200078ec0ff */
[----:B------:R-:W-:-:S05]  /*7f00*/  IMAD.MOV.U32 R5, RZ, RZ, RZ ;  /* 0x000000ffff057224 */ /* 0x000fca00078e00ff */
[----:B------:R0:W-:Y:S01]  /*7f10*/  STG.E.64 desc[UR36][R2.64], R4 ;  /* 0x0000000402007986 */ /* 0x0001e2000c101b24 */
[----:B------:R-:W-:Y:S05]  /*7f20*/  BRA `(.L_x_34870) ;  /* 0x0000000400287947 */ /* 0x000fea0003800000 */
.L_x_34885:
[----:B------:R-:W-:-:S05]  /*7f30*/  LOP3.LUT R9, R9, 0xffff, RZ, 0xc0, !PT ;  /* 0x0000ffff09097812 */ /* 0x000fca00078ec0ff */
[----:B------:R0:W-:Y:S01]  /*7f40*/  STG.E desc[UR36][R2.64], R9 ;  /* 0x0000000902007986 */ /* 0x0001e2000c101924 */
[----:B------:R-:W-:Y:S05]  /*7f50*/  BRA `(.L_x_34870) ;  /* 0x00000004001c7947 */ /* 0x000fea0003800000 */
.L_x_34877:
        /* <DEDUP_REMOVED lines=10> */
.L_x_34888:
[----:B------:R-:W0:Y:S01]  /*8000*/  I2F.F64.U16 R4, R9 ;  /* 0x0000000900047312 */ /* 0x000e220000101800 */
[----:B------:R-:W-:-:S05]  /*8010*/  CS2R R6, SRZ ;  /* 0x0000000000067805 */ /* 0x000fca000001ff00 */
[----:B0-----:R0:W-:Y:S01]  /*8020*/  STG.E.128 desc[UR36][R2.64], R4 ;  /* 0x0000000402007986 */ /* 0x0011e2000c101d24 */
[----:B------:R-:W-:Y:S05]  /*8030*/  BRA `(.L_x_34870) ;  /* 0x0000000000e47947 */ /* 0x000fea0003800000 */
.L_x_34887:
[----:B------:R-:W-:-:S09]  /*8040*/  UISETP.NE.AND UP0, UPT, UR4, 0xf, UPT ;  /* 0x0000000f0400788c */ /* 0x000fd2000bf05270 */
[----:B------:R-:W-:Y:S05]  /*8050*/  BRA.U !UP0, `(.L_x_34889) ;  /* 0x0000000108d07547 */ /* 0x000fea000b800000 */
[----:B------:R-:W-:-:S09]  /*8060*/  UISETP.NE.AND UP0, UPT, UR4, 0x17, UPT ;  /* 0x000000170400788c */ /* 0x000fd2000bf05270 */
[----:B------:R-:W-:Y:S05]  /*8070*/  BRA.U !UP0, `(.L_x_34890) ;  /* 0x0000000108847547 */ /* 0x000fea000b800000 */
[----:B------:R-:W-:-:S09]  /*8080*/  UISETP.NE.AND UP0, UPT, UR4, 0x18, UPT ;  /* 0x000000180400788c */ /* 0x000fd2000bf05270 */
[----:B------:R-:W-:Y:S05]  /*8090*/  BRA.U !UP0, `(.L_x_34891) ;  /* 0x0000000108447547 */ /* 0x000fea000b800000 */
.L_x_34869:
        /* <DEDUP_REMOVED lines=16> */
.L_x_34892:
[----:B------:R-:W-:Y:S05]  /*81a0*/  BRA `(.L_x_34870) ;  /* 0x0000000000887947 */ /* 0x000fea0003800000 */
.L_x_34891:
[----:B------:R-:W0:Y:S01]  /*81b0*/  I2F.U16 R9, R9 ;  /* 0x0000000900097306 */ /* 0x000e220000101000 */
[----:B------:R-:W-:Y:S01]  /*81c0*/  BSSY.RECONVERGENT B0, `(.L_x_34893) ;  /* 0x000000a000007945 */ /* 0x000fe20003800200 */
[----:B------:R-:W-:Y:S02]  /*81d0*/  MOV R5, 0x7f ;  /* 0x0000007f00057802 */ /* 0x000fe40000000f00 */
[----:B0-----:R-:W-:-:S13]  /*81e0*/  ISETP.GT.U32.AND P0, PT, R9, 0x43efffff, PT ;  /* 0x43efffff0900780c */ /* 0x001fda0003f04070 */
[----:B------:R-:W-:Y:S05]  /*81f0*/  @P0 BRA `(.L_x_34894) ;  /* 0x0000000000180947 */ /* 0x000fea0003800000 */
[----:B------:R-:W-:-:S13]  /*8200*/  ISETP.GE.U32.AND P0, PT, R9, 0x3c800000, PT ;  /* 0x3c8000000900780c */ /* 0x000fda0003f06070 */
[----:B------:R-:W-:-:S04]  /*8210*/  @P0 SHF.R.U32.HI R0, RZ, 0x14, R9 ;  /* 0x00000014ff000819 */ /* 0x000fc80000011609 */
[----:B------:R-:W-:-:S04]  /*8220*/  @P0 LOP3.LUT R0, R0, 0x1, RZ, 0xc0, !PT ;  /* 0x0000000100000812 */ /* 0x000fc800078ec0ff */
[----:B------:R-:W-:-:S04]  /*8230*/  @P0 IADD3 R0, PT, PT, R9, 0x407ffff, R0 ;  /* 0x0407ffff09000810 */ /* 0x000fc80007ffe000 */
[----:B------:R-:W-:Y:S01]  /*8240*/  @P0 SHF.R.U32.HI R5, RZ, 0x14, R0 ;  /* 0x00000014ff050819 */ /* 0x000fe20000011600 */
[----:B------:R-:W-:-:S07]  /*8250*/  @!P0 FADD.FTZ R5, R9, 16384 ;  /* 0x4680000009058421 */ /* 0x000fce0000010000 */
.L_x_34894:
[----:B------:R-:W-:Y:S05]  /*8260*/  BSYNC.RECONVERGENT B0 ;  /* 0x0000000000007941 */ /* 0x000fea0003800200 */
.L_x_34893:
[----:B------:R0:W-:Y:S01]  /*8270*/  STG.E.U8 desc[UR36][R2.64], R5 ;  /* 0x0000000502007986 */ /* 0x0001e2000c101124 */
[----:B------:R-:W-:Y:S05]  /*8280*/  BRA `(.L_x_34870) ;  /* 0x0000000000507947 */ /* 0x000fea0003800000 */
.L_x_34890:
[----:B------:R-:W0:Y:S02]  /*8290*/  I2F.U16 R7, R9 ;  /* 0x0000000900077306 */ /* 0x000e240000101000 */
[----:B0-----:R-:W-:-:S13]  /*82a0*/  ISETP.GT.U32.AND P0, PT, R7, 0x477fffff, PT ;  /* 0x477fffff0700780c */ /* 0x001fda0003f04070 */
[----:B------:R-:W-:Y:S05]  /*82b0*/  @P0 BRA `(.L_x_34895) ;  /* 0x0000000000240947 */ /* 0x000fea0003800000 */
[----:B------:R-:W-:-:S13]  /*82c0*/  ISETP.GE.U32.AND P0, PT, R7, 0x38800000, PT ;  /* 0x388000000700780c */ /* 0x000fda0003f06070 */
[----:B------:R-:W-:-:S04]  /*82d0*/  @P0 SHF.R.U32.HI R0, RZ, 0x15, R7 ;  /* 0x00000015ff000819 */ /* 0x000fc80000011607 */
[----:B------:R-:W-:-:S04]  /*82e0*/  @P0 LOP3.LUT R0, R0, 0x1, RZ, 0xc0, !PT ;  /* 0x0000000100000812 */ /* 0x000fc800078ec0ff */
[C---:B------:R-:W-:Y:S01]  /*82f0*/  @P0 IADD3 R0, PT, PT, R7.reuse, 0x80fffff, R0 ;  /* 0x080fffff07000810 */ /* 0x040fe20007ffe000 */
[----:B------:R-:W-:-:S03]  /*8300*/  @!P0 FADD.FTZ R7, R7, 128 ;  /* 0x4300000007078421 */ /* 0x000fc60000010000 */
[----:B------:R-:W-:-:S05]  /*8310*/  @P0 SHF.R.U32.HI R5, RZ, 0x15, R0 ;  /* 0x00000015ff050819 */ /* 0x000fca0000011600 */
[----:B------:R0:W-:Y:S04]  /*8320*/  @P0 STG.E.U8 desc[UR36][R2.64], R5 ;  /* 0x0000000502000986 */ /* 0x0001e8000c101124 */
[----:B------:R0:W-:Y:S01]  /*8330*/  @!P0 STG.E.U8 desc[UR36][R2.64], R7 ;  /* 0x0000000702008986 */ /* 0x0001e2000c101124 */
[----:B------:R-:W-:Y:S05]  /*8340*/  BRA `(.L_x_34870) ;  /* 0x0000000000207947 */ /* 0x000fea0003800000 */
.L_x_34895:
[----:B------:R-:W-:Y:S01]  /*8350*/  IMAD.MOV.U32 R5, RZ, RZ, 0x7f ;  /* 0x0000007fff057424 */ /* 0x000fe200078e00ff */
[----:B------:R-:W-:-:S04]  /*8360*/  ISETP.GT.U32.AND P0, PT, R7, 0x7f800000, PT ;  /* 0x7f8000000700780c */ /* 0x000fc80003f04070 */
[----:B------:R-:W-:-:S05]  /*8370*/  SEL R5, R5, 0x7c, P0 ;  /* 0x0000007c05057807 */ /* 0x000fca0000000000 */
[----:B------:R0:W-:Y:S01]  /*8380*/  STG.E.U8 desc[UR36][R2.64], R5 ;  /* 0x0000000502007986 */ /* 0x0001e2000c101124 */
[----:B------:R-:W-:Y:S05]  /*8390*/  BRA `(.L_x_34870) ;  /* 0x00000000000c7947 */ /* 0x000fea0003800000 */
.L_x_34889:
[----:B------:R-:W0:Y:S02]  /*83a0*/  I2F.U16 R0, R9 ;  /* 0x0000000900007306 */ /* 0x000e240000101000 */
[----:B0-----:R-:W-:-:S05]  /*83b0*/  F2FP.BF16.F32.PACK_AB R0, RZ, R0 ;  /* 0x00000000ff00723e */ /* 0x001fca00000010ff */
[----:B------:R0:W-:Y:S02]  /*83c0*/  STG.E.U16 desc[UR36][R2.64], R0 ;  /* 0x0000000002007986 */ /* 0x0001e4000c101524 */
.L_x_34870:
[----:B------:R-:W-:Y:S05]  /*83d0*/  BSYNC.RECONVERGENT B6 ;  /* 0x0000000000067941 */ /* 0x000fea0003800200 */
.L_x_34864:
[----:B------:R-:W-:-:S07]  /*83e0*/  VIADD R25, R25, 0x80 ;  /* 0x0000008019197836 */ /* 0x000fce0000000000 */
.L_x_34798:
[----:B------:R-:W5:Y:S02]  /*83f0*/  LDCU UR4, c[0x0][0x380] ;  /* 0x00007000ff0477ac */ /* 0x000f640008000800 */
[----:B-----5:R-:W-:-:S13]  /*8400*/  ISETP.GE.AND P0, PT, R25, UR4, PT ;  /* 0x0000000419007c0c */ /* 0x020fda000bf06270 */
[----:B------:R-:W-:Y:S05]  /*8410*/  @P0 BRA `(.L_x_34896) ;  /* 0x0000004000640947 */ /* 0x000fea0003800000 */
[----:B------:R-:W5:Y:S01]  /*8420*/  LDCU UR4, c[0x0][0x388] ;  /* 0x00007100ff0477ac */ /* 0x000f620008000800 */
[----:B012---:R-:W-:Y:S01]  /*8430*/  HFMA2 R0, -RZ, RZ, 0, 0 ;  /* 0x00000000ff007431 */ /* 0x007fe200000001ff */
[----:B------:R-:W-:Y:S01]  /*8440*/  CS2R R16, SRZ ;  /* 0x0000000000107805 */ /* 0x000fe2000001ff00 */
        /* <DEDUP_REMOVED lines=17> */
[----:B---3--:R-:W-:Y:S01]  /*8560*/  MOV R2, RZ ;  /* 0x000000ff00027202 */ /* 0x008fe20000000f00 */
        /* <DEDUP_REMOVED lines=14> */
[----:B------:R-:W-:Y:S02]  /*8650*/  HFMA2 R2, -RZ, RZ, 0, 0 ;  /* 0x00000000ff027431 */ /* 0x000fe400000001ff */
        /* <DEDUP_REMOVED lines=341> */
.L_x_34897:
[----:B------:R-:W4:Y:S01]  /*9bb0*/  LDCU.64 UR6, c[0x0][0x5f0] ;  /* 0x0000be00ff0677ac */ /* 0x000f220008000a00 */
[----:B------:R-:W-:-:S04]  /*9bc0*/  UPRMT UR4, UR39, 0x9910, URZ ;  /* 0x0000991027047896 */ /* 0x000fc800080000ff */
[----:B------:R-:W-:Y:S01]  /*9bd0*/  UISETP.GT.AND UP0, UPT, UR4, 0x9, UPT ;  /* 0x000000090400788c */ /* 0x000fe2000bf04270 */
[----:B----4-:R-:W-:-:S04]  /*9be0*/  IADD3 R4, P0, PT, R0, UR6, RZ ;  /* 0x0000000600047c10 */ /* 0x010fc8000ff1e0ff */
        /* <DEDUP_REMOVED lines=12> */
.L_x_34901:
[----:B------:R4:W5:Y:S01]  /*9cb0*/  LDG.E.U8 R0, desc[UR36][R4.64] ;  /* 0x0000002404007981 */ /* 0x000962000c1e1100 */
[----:B------:R-:W-:Y:S05]  /*9cc0*/  BRA `(.L_x_34903) ;  /* 0x0000000c005c7947 */ /* 0x000fea0003800000 */
.L_x_34900:
        /* <DEDUP_REMOVED lines=8> */
.L_x_34905:
[----:B------:R0:W5:Y:S01]  /*9d50*/  LDG.E.U8 R0, desc[UR36][R4.64] ;  /* 0x0000002404007981 */ /* 0x000162000c1e1100 */
[----:B------:R-:W-:Y:S05]  /*9d60*/  BRA `(.L_x_34903) ;  /* 0x0000000c00347947 */ /* 0x000fea0003800000 */
.L_x_34904:
[----:B------:R0:W5:Y:S01]  /*9d70*/  LDG.E.U16 R0, desc[UR36][R4.64] ;  /* 0x0000002404007981 */ /* 0x000162000c1e1500 */
[----:B------:R-:W-:Y:S05]  /*9d80*/  BRA `(.L_x_34903) ;  /* 0x0000000c002c7947 */ /* 0x000fea0003800000 */
.L_x_34899:
        /* <DEDUP_REMOVED lines=10> */
.L_x_34907:
[----:B---3--:R-:W2:Y:S02]  /*9e30*/  LDG.E.U16 R2, desc[UR36][R4.64] ;  /* 0x0000002404027981 */ /* 0x008ea4000c1e1500 */
[----:B--2---:R-:W-:-:S06]  /*9e40*/  HADD2.F32 R2, -RZ, R2.H0_H0 ;  /* 0x20000002ff027230 */ /* 0x004fcc0000004100 */
[----:B------:R-:W0:Y:S02]  /*9e50*/  F2I.S64.TRUNC R2, R2 ;  /* 0x0000000200027311 */ /* 0x000e24000020d900 */
[----:B0-----:R-:W-:Y:S01]  /*9e60*/  PRMT R0, R2, 0x7610, R0 ;  /* 0x0000761002007816 */ /* 0x001fe20000000000 */
[----:B------:R-:W-:Y:S06]  /*9e70*/  BRA `(.L_x_34903) ;  /* 0x0000000800f07947 */ /* 0x000fec0003800000 */
.L_x_34906:
        /* <DEDUP_REMOVED lines=10> */
.L_x_34909:
[----:B------:R-:W3:Y:S02]  /*9f20*/  LDG.E.U16 R4, desc[UR36][R4.64] ;  /* 0x0000002404047981 */ /* 0x000ee4000c1e1500 */
[----:B---3--:R-:W-:-:S06]  /*9f30*/  HADD2.F32 R2, -RZ, R4.H0_H0 ;  /* 0x20000004ff027230 */ /* 0x008fcc0000004100 */
[----:B------:R-:W0:Y:S02]  /*9f40*/  F2I.S64.TRUNC R2, R2 ;  /* 0x0000000200027311 */ /* 0x000e24000020d900 */
[----:B0-----:R-:W-:Y:S01]  /*9f50*/  PRMT R0, R2, 0x7610, R0 ;  /* 0x0000761002007816 */ /* 0x001fe20000000000 */
[----:B------:R-:W-:Y:S06]  /*9f60*/  BRA `(.L_x_34903) ;  /* 0x0000000800b47947 */ /* 0x000fec0003800000 */
.L_x_34908:
[----:B---3--:R-:W2:Y:S02]  /*9f70*/  LDG.E.64 R2, desc[UR36][R4.64] ;  /* 0x0000002404027981 */ /* 0x008ea4000c1e1b00 */
[----:B--2---:R-:W0:Y:S02]  /*9f80*/  F2I.S64.F64.TRUNC R2, R2 ;  /* 0x0000000200027311 */ /* 0x004e24000030d900 */
[----:B0-----:R-:W-:Y:S01]  /*9f90*/  PRMT R0, R2, 0x7610, R0 ;  /* 0x0000761002007816 */ /* 0x001fe20000000000 */
[----:B------:R-:W-:Y:S06]  /*9fa0*/  BRA `(.L_x_34903) ;  /* 0x0000000800a47947 */ /* 0x000fec0003800000 */
.L_x_34898:
        /* <DEDUP_REMOVED lines=12> */
.L_x_34912:
[----:B------:R-:W3:Y:S02]  /*a070*/  LDG.E.64 R4, desc[UR36][R4.64] ;  /* 0x0000002404047981 */ /* 0x000ee4000c1e1b00 */
[----:B---3--:R-:W0:Y:S02]  /*a080*/  F2I.S64.F64.TRUNC R2, R4 ;  /* 0x0000000400027311 */ /* 0x008e24000030d900 */
[----:B0-----:R-:W-:Y:S01]  /*a090*/  PRMT R0, R2, 0x7610, R0 ;  /* 0x0000761002007816 */ /* 0x001fe20000000000 */
[----:B------:R-:W-:Y:S06]  /*a0a0*/  BRA `(.L_x_34903) ;  /* 0x0000000800647947 */ /* 0x000fec0003800000 */
.L_x_34911:
        /* <DEDUP_REMOVED lines=9> */
[C---:B---3--:R-:W-:Y:S02]  /*a140*/  LOP3.LUT R2, R0.reuse, 0x7f000000, RZ, 0xc0, !PT ;  /* 0x7f00000000027812 */ /* 0x048fe400078ec0ff */
        /* <DEDUP_REMOVED lines=17> */
.L_x_34914:
[----:B---3--:R-:W2:Y:S02]  /*a260*/  LDG.E.U8 R3, desc[UR36][R4.64] ;  /* 0x0000002404037981 */ /* 0x008ea4000c1e1100 */
        /* <DEDUP_REMOVED lines=13> */
.L_x_34913:
[----:B---3--:R-:W2:Y:S02]  /*a340*/  LDG.E.U16 R2, desc[UR36][R4.64] ;  /* 0x0000002404027981 */ /* 0x008ea4000c1e1500 */
[----:B--2---:R-:W-:-:S06]  /*a350*/  IMAD.U32 R2, R2, 0x10000, RZ ;  /* 0x0001000002027824 */ /* 0x004fcc00078e00ff */
[----:B------:R-:W0:Y:S02]  /*a360*/  F2I.S64.TRUNC R2, R2 ;  /* 0x0000000200027311 */ /* 0x000e24000020d900 */
[----:B0-----:R-:W-:Y:S01]  /*a370*/  PRMT R0, R2, 0x7610, R0 ;  /* 0x0000761002007816 */ /* 0x001fe20000000000 */
[----:B------:R-:W-:Y:S06]  /*a380*/  BRA `(.L_x_34903) ;  /* 0x0000000400ac7947 */ /* 0x000fec0003800000 */
.L_x_34910:
        /* <DEDUP_REMOVED lines=10> */
.L_x_34917:
        /* <DEDUP_REMOVED lines=21> */
.L_x_34921:
[----:B------:R-:W-:Y:S05]  /*a580*/  BSYNC.RECONVERGENT B1 ;  /* 0x0000000000017941 */ /* 0x000fea0003800200 */
.L_x_34920:
[----:B------:R-:W-:Y:S02]  /*a590*/  SHF.L.U32 R0, R0, 0x14, RZ ;  /* 0x0000001400007819 */ /* 0x000fe400000006ff */
[----:B------:R-:W-:-:S04]  /*a5a0*/  LEA R2, R2, 0x3b800000, 0x17 ;  /* 0x3b80000002027811 */ /* 0x000fc800078eb8ff */
[----:B------:R-:W-:-:S07]  /*a5b0*/  LOP3.LUT R2, R2, R0, R7, 0xfe, !PT ;  /* 0x0000000002027212 */ /* 0x000fce00078efe07 */
.L_x_34919:
[----:B------:R-:W-:Y:S05]  /*a5c0*/  BSYNC.RECONVERGENT B0 ;  /* 0x0000000000007941 */ /* 0x000fea0003800200 */
.L_x_34918:
[----:B------:R-:W0:Y:S02]  /*a5d0*/  F2I.S64.TRUNC R2, R2 ;  /* 0x0000000200027311 */ /* 0x000e24000020d900 */
[----:B0-----:R-:W-:Y:S01]  /*a5e0*/  PRMT R0, R2, 0x7610, R0 ;  /* 0x0000761002007816 */ /* 0x001fe20000000000 */
[----:B------:R-:W-:Y:S06]  /*a5f0*/  BRA `(.L_x_34903) ;  /* 0x0000000400107947 */ /* 0x000fec0003800000 */
.L_x_34916:
        /* <DEDUP_REMOVED lines=21> */
.L_x_34925:
[----:B------:R-:W-:Y:S05]  /*a750*/  BSYNC.RECONVERGENT B1 ;  /* 0x0000000000017941 */ /* 0x000fea0003800200 */
.L_x_34924:
[----:B------:R-:W-:Y:S01]  /*a760*/  IMAD.SHL.U32 R0, R0, 0x200000, RZ ;  /* 0x0020000000007824 */ /* 0x000fe200078e00ff */
[----:B------:R-:W-:-:S04]  /*a770*/  LEA R2, R2, 0x37800000, 0x17 ;  /* 0x3780000002027811 */ /* 0x000fc800078eb8ff */
[----:B------:R-:W-:-:S07]  /*a780*/  LOP3.LUT R2, R2, R0, R7, 0xfe, !PT ;  /* 0x0000000002027212 */ /* 0x000fce00078efe07 */
.L_x_34923:
[----:B------:R-:W-:Y:S05]  /*a790*/  BSYNC.RECONVERGENT B0 ;  /* 0x0000000000007941 */ /* 0x000fea0003800200 */
.L_x_34922:
[----:B------:R-:W0:Y:S02]  /*a7a0*/  F2I.S64.TRUNC R2, R2 ;  /* 0x0000000200027311 */ /* 0x000e24000020d900 */
[----:B0-----:R-:W-:Y:S01]  /*a7b0*/  PRMT R0, R2, 0x7610, R0 ;  /* 0x0000761002007816 */ /* 0x001fe20000000000 */
[----:B------:R-:W-:Y:S06]  /*a7c0*/  BRA `(.L_x_34903) ;  /* 0x00000000009c7947 */ /* 0x000fec0003800000 */
.L_x_34915:
        /* <DEDUP_REMOVED lines=8> */
[----:B---3--:R-:W-:Y:S01]  /*a850*/  HFMA2 R2, -RZ, RZ, 3.814697265625e-06, 0 ;  /* 0x00400000ff027431 */ /* 0x008fe200000001ff */
[----:B--2---:R-:W-:-:S13]  /*a860*/  ISETP.NE.AND P0, PT, R4, RZ, PT ;  /* 0x000000ff0400720c */ /* 0x004fda0003f05270 */
[----:B------:R-:W-:Y:S05]  /*a870*/  @!P0 BRA `(.L_x_34929) ;  /* 0x00000000000c8947 */ /* 0x000fea0003800000 */
[----:B------:R-:W-:-:S13]  /*a880*/  ISETP.NE.AND P0, PT, R4, 0xff, PT ;  /* 0x000000ff0400780c */ /* 0x000fda0003f05270 */
[----:B------:R-:W-:Y:S02]  /*a890*/  @!P0 IMAD.MOV.U32 R2, RZ, RZ, 0x7f800001 ;  /* 0x7f800001ff028424 */ /* 0x000fe400078e00ff */
[----:B------:R-:W-:-:S07]  /*a8a0*/  @P0 IMAD.SHL.U32 R2, R4, 0x800000, RZ ;  /* 0x0080000004020824 */ /* 0x000fce00078e00ff */
.L_x_34929:
[----:B------:R-:W-:Y:S05]  /*a8b0*/  BSYNC.RECONVERGENT B0 ;  /* 0x0000000000007941 */ /* 0x000fea0003800200 */
.L_x_34928:
[----:B------:R-:W0:Y:S02]  /*a8c0*/  F2I.S64.TRUNC R2, R2 ;  /* 0x0000000200027311 */ /* 0x000e24000020d900 */
[----:B0-----:R-:W-:Y:S01]  /*a8d0*/  PRMT R0, R2, 0x7610, R0 ;  /* 0x0000761002007816 */ /* 0x001fe20000000000 */
[----:B------:R-:W-:Y:S06]  /*a8e0*/  BRA `(.L_x_34903) ;  /* 0x0000000000547947 */ /* 0x000fec0003800000 */
.L_x_34902:
        /* <DEDUP_REMOVED lines=16> */
.L_x_34930:
[----:B------:R-:W-:Y:S01]  /*a9f0*/  PRMT R0, RZ, 0x7610, R0 ;  /* 0x00007610ff007816 */ /* 0x000fe20000000000 */
[----:B------:R-:W-:Y:S06]  /*aa00*/  BRA `(.L_x_34903) ;  /* 0x00000000000c7947 */ /* 0x000fec0003800000 */
.L_x_34927:
[----:B------:R1:W5:Y:S01]  /*aa10*/  LDG.E.U8 R0, desc[UR36][R4.64] ;  /* 0x0000002404007981 */ /* 0x000362000c1e1100 */
[----:B------:R-:W-:Y:S05]  /*aa20*/  BRA `(.L_x_34903) ;  /* 0x0000000000047947 */ /* 0x000fea0003800000 */
.L_x_34926:
[----:B------:R0:W5:Y:S02]  /*aa30*/  LDG.E.U8 R0, desc[UR36][R4.64] ;  /* 0x0000002404007981 */ /* 0x000164000c1e1100 */
.L_x_34903:
[----:B------:R-:W0:Y:S01]  /*aa40*/  LDCU.64 UR6, c[0x0][0x5f8] ;  /* 0x0000bf00ff0677ac */ /* 0x000e220008000a00 */
[----:B------:R-:W-:-:S04]  /*aa50*/  UPRMT UR4, UR42, 0x9910, URZ ;  /* 0x000099102a047896 */ /* 0x000fc800080000ff */
[----:B------:R-:W-:Y:S01]  /*aa60*/  UISETP.GT.AND UP0, UPT, UR4, 0x9, UPT ;  /* 0x000000090400788c */ /* 0x000fe2000bf04270 */
[----:B012-4-:R-:W-:-:S04]  /*aa70*/  IADD3 R4, P0, PT, R16, UR6, RZ ;  /* 0x0000000610047c10 */ /* 0x017fc8000ff1e0ff */
        /* <DEDUP_REMOVED lines=12> */
.L_x_34934:
[----:B------:R0:W5:Y:S01]  /*ab40*/  LDG.E.U8 R6, desc[UR36][R4.64] ;  /* 0x0000002404067981 */ /* 0x000162000c1e1100 */
[----:B------:R-:W-:Y:S05]  /*ab50*/  BRA `(.L_x_34935) ;  /* 0x0000000c00187947 */ /* 0x000fea0003800000 */
.L_x_34933:
        /* <DEDUP_REMOVED lines=8> */
.L_x_34937:
[----:B------:R0:W5:Y:S01]  /*abe0*/  LDG.E.U8 R6, desc[UR36][R4.64] ;  /* 0x0000002404067981 */ /* 0x000162000c1e1100 */
[----:B------:R-:W-:Y:S05]  /*abf0*/  BRA `(.L_x_34935) ;  /* 0x0000000800f07947 */ /* 0x000fea0003800000 */
.L_x_34936:
[----:B------:R0:W5:Y:S01]  /*ac00*/  LDG.E.U16 R6, desc[UR36][R4.64] ;  /* 0x0000002404067981 */ /* 0x000162000c1e1500 */
[----:B------:R-:W-:Y:S05]  /*ac10*/  BRA `(.L_x_34935) ;  /* 0x0000000800e87947 */ /* 0x000fea0003800000 */
.L_x_34932:
        /* <DEDUP_REMOVED lines=10> */
.L_x_34939:
[----:B---3--:R-:W2:Y:S02]  /*acc0*/  LDG.E.U16 R2, desc[UR36][R4.64] ;  /* 0x0000002404027981 */ /* 0x008ea4000c1e1500 */
[----:B--2---:R-:W-:-:S06]  /*acd0*/  HADD2.F32 R2, -RZ, R2.H0_H0 ;  /* 0x20000002ff027230 */ /* 0x004fcc0000004100 */
[----:B------:R-:W0:Y:S02]  /*ace0*/  F2I.S64.TRUNC R2, R2 ;  /* 0x0000000200027311 */ /* 0x000e24000020d900 */
[----:B0-----:R-:W-:Y:S01]  /*acf0*/  PRMT R6, R2, 0x7610, R6 ;  /* 0x0000761002067816 */ /* 0x001fe20000000006 */
[----:B------:R-:W-:Y:S06]  /*ad00*/  BRA `(.L_x_34935) ;  /* 0x0000000800ac7947 */ /* 0x000fec0003800000 */
.L_x_34938:
        /* <DEDUP_REMOVED lines=10> */
.L_x_34941:
[----:B------:R-:W3:Y:S02]  /*adb0*/  LDG.E.U16 R4, desc[UR36][R4.64] ;  /* 0x0000002404047981 */ /* 0x000ee4000c1e1500 */
[----:B---3--:R-:W-:-:S06]  /*adc0*/  HADD2.F32 R2, -RZ, R4.H0_H0 ;  /* 0x20000004ff027230 */ /* 0x008fcc0000004100 */
[----:B------:R-:W0:Y:S02]  /*add0*/  F2I.S64.TRUNC R2, R2 ;  /* 0x0000000200027311 */ /* 0x000e24000020d900 */
[----:B0-----:R-:W-:Y:S01]  /*ade0*/  PRMT R6, R2, 0x7610, R6 ;  /* 0x0000761002067816 */ /* 0x001fe20000000006 */
[----:B------:R-:W-:Y:S06]  /*adf0*/  BRA `(.L_x_34935) ;  /* 0x0000000800707947 */ /* 0x000fec0003800000 */
.L_x_34940:
[----:B---3--:R-:W2:Y:S02]  /*ae00*/  LDG.E.64 R2, desc[UR36][R4.64] ;  /* 0x0000002404027981 */ /* 0x008ea4000c1e1b00 */
[----:B--2---:R-:W0:Y:S02]  /*ae10*/  F2I.S64.F64.TRUNC R2, R2 ;  /* 0x0000000200027311 */ /* 0x004e24000030d900 */
[----:B0-----:R-:W-:Y:S01]  /*ae20*/  PRMT R6, R2, 0x7610, R6 ;  /* 0x0000761002067816 */ /* 0x001fe20000000006 */
[----:B------:R-:W-:Y:S06]  /*ae30*/  BRA `(.L_x_34935) ;  /* 0x0000000800607947 */ /* 0x000fec0003800000 */
.L_x_34931:
        /* <DEDUP_REMOVED lines=12> */
.L_x_34944:
[----:B------:R-:W3:Y:S02]  /*af00*/  LDG.E.64 R4, desc[UR36][R4.64] ;  /* 0x0000002404047981 */ /* 0x000ee4000c1e1b00 */
[----:B---3--:R-:W0:Y:S02]  /*af10*/  F2I.S64.F64.TRUNC R2, R4 ;  /* 0x0000000400027311 */ /* 0x008e24000030d900 */
[----:B0-----:R-:W-:Y:S01]  /*af20*/  PRMT R6, R2, 0x7610, R6 ;  /* 0x0000761002067816 */ /* 0x001fe20000000006 */
[----:B------:R-:W-:Y:S06]  /*af30*/  BRA `(.L_x_34935) ;  /* 0x0000000800207947 */ /* 0x000fec0003800000 */
.L_x_34943:
[----:B------:R-:W-:-:S09]  /*af40*/  UISETP.NE.AND UP0, UPT, UR4, 0xf, UPT ;  /* 0x0000000f0400788c */ /* 0x000fd2000bf05270 */
[----:B------:R-:W-:Y:S05]  /*af50*/  BRA.U !UP0, `(.L_x_34945) ;  /* 0x0000000108a07547 */ /* 0x000fea000b800000 */
[----:B------:R-:W-:-:S09]  /*af60*/  UISETP.NE.AND UP0, UPT, UR4, 0x17, UPT ;  /* 0x000000170400788c */ /* 0x000fd2000bf05270 */
[----:B------:R-:W-:Y:S05]  /*af70*/  BRA.U !UP0, `(.L_x_34946) ;  /* 0x00000001085c7547 */ /* 0x000fea000b800000 */
[----:B------:R-:W-:-:S09]  /*af80*/  UISETP.NE.AND UP0, UPT, UR4, 0x18, UPT ;  /* 0x000000180400788c */ /* 0x000fd2000bf05270 */
[----:B------:R-:W-:Y:S05]  /*af90*/  BRA.U UP0, `(.L_x_34734) ;  /* 0xffffff8100a07547 */ /* 0x000fea000b83ffff */
[----:B---3--:R-:W2:Y:S01]  /*afa0*/  LDG.E.U8 R2, desc[UR36][R4.64] ;  /* 0x0000002404027981 */ /* 0x008ea2000c1e1100 */
        /* <DEDUP_REMOVED lines=20> */
.L_x_34946:
        /* <DEDUP_REMOVED lines=15> */
.L_x_34945:
[----:B---3--:R-:W2:Y:S02]  /*b1e0*/  LDG.E.U16 R2, desc[UR36][R4.64] ;  /* 0x0000002404027981 */ /* 0x008ea4000c1e1500 */
[----:B--2---:R-:W-:-:S06]  /*b1f0*/  IMAD.U32 R2, R2, 0x10000, RZ ;  /* 0x0001000002027824 */ /* 0x004fcc00078e00ff */
[----:B------:R-:W0:Y:S02]  /*b200*/  F2I.S64.TRUNC R2, R2 ;  /* 0x0000000200027311 */ /* 0x000e24000020d900 */
[----:B0-----:R-:W-:Y:S01]  /*b210*/  PRMT R6, R2, 0x7610, R6 ;  /* 0x0000761002067816 */ /* 0x001fe20000000006 */
[----:B------:R-:W-:Y:S06]  /*b220*/  BRA `(.L_x_34935) ;  /* 0x0000000400647947 */ /* 0x000fec0003800000 */
.L_x_34942:
        /* <DEDUP_REMOVED lines=10> */
.L_x_34949:
[----:B------:R-:W2:Y:S01]  /*b2d0*/  LDG.E.U8 R4, desc[UR36][R4.64] ;  /* 0x0000002404047981 */ /* 0x000ea2000c1e1100 */
[----:B------:R-:W-:Y:S01]  /*b2e0*/  BSSY.RECONVERGENT B0, `(.L_x_34950) ;  /* 0x0000018000007945 */ /* 0x000fe20003800200 */
[----:B---3--:R-:W-:Y:S02]  /*b2f0*/  MOV R2, RZ ;  /* 0x000000ff00027202 */ /* 0x008fe40000000f00 */
        /* <DEDUP_REMOVED lines=18> */
.L_x_34953:
[----:B------:R-:W-:Y:S05]  /*b420*/  BSYNC.RECONVERGENT B1 ;  /* 0x0000000000017941 */ /* 0x000fea0003800200 */
.L_x_34952:
[----:B------:R-:W-:Y:S01]  /*b430*/  IMAD.SHL.U32 R2, R2, 0x100000, RZ ;  /* 0x0010000002027824 */ /* 0x000fe200078e00ff */
[----:B------:R-:W-:-:S04]  /*b440*/  LEA R3, R3, 0x3b800000, 0x17 ;  /* 0x3b80000003037811 */ /* 0x000fc800078eb8ff */
[----:B------:R-:W-:-:S07]  /*b450*/  LOP3.LUT R2, R3, R2, R7, 0xfe, !PT ;  /* 0x0000000203027212 */ /* 0x000fce00078efe07 */
.L_x_34951:
[----:B------:R-:W-:Y:S05]  /*b460*/  BSYNC.RECONVERGENT B0 ;  /* 0x0000000000007941 */ /* 0x000fea0003800200 */
.L_x_34950:
[----:B------:R-:W0:Y:S02]  /*b470*/  F2I.S64.TRUNC R2, R2 ;  /* 0x0000000200027311 */ /* 0x000e24000020d900 */
[----:B0-----:R-:W-:Y:S01]  /*b480*/  PRMT R6, R2, 0x7610, R6 ;  /* 0x0000761002067816 */ /* 0x001fe20000000006 */
[----:B------:R-:W-:Y:S06]  /*b490*/  BRA `(.L_x_34935) ;  /* 0x0000000000c87947 */ /* 0x000fec0003800000 */
.L_x_34948:
        /* <DEDUP_REMOVED lines=21> */
.L_x_34957:
[----:B------:R-:W-:Y:S05]  /*b5f0*/  BSYNC.RECONVERGENT B1 ;  /* 0x0000000000017941 */ /* 0x000fea0003800200 */
.L_x_34956:
[----:B------:R-:W-:Y:S02]  /*b600*/  SHF.L.U32 R2, R2, 0x15, RZ ;  /* 0x0000001502027819 */ /* 0x000fe400000006ff */
[----:B------:R-:W-:-:S04]  /*b610*/  LEA R3, R3, 0x37800000, 0x17 ;  /* 0x3780000003037811 */ /* 0x000fc800078eb8ff */
[----:B------:R-:W-:-:S07]  /*b620*/  LOP3.LUT R2, R3, R2, R7, 0xfe, !PT ;  /* 0x0000000203027212 */ /* 0x000fce00078efe07 */
.L_x_34955:
[----:B------:R-:W-:Y:S05]  /*b630*/  BSYNC.RECONVERGENT B0 ;  /* 0x0000000000007941 */ /* 0x000fea0003800200 */
.L_x_34954:
[----:B------:R-:W0:Y:S02]  /*b640*/  F2I.S64.TRUNC R2, R2 ;  /* 0x0000000200027311 */ /* 0x000e24000020d900 */
[----:B0-----:R-:W-:Y:S01]  /*b650*/  PRMT R6, R2, 0x7610, R6 ;  /* 0x0000761002067816 */ /* 0x001fe20000000006 */
[----:B------:R-:W-:Y:S06]  /*b660*/  BRA `(.L_x_34935) ;  /* 0x0000000000547947 */ /* 0x000fec0003800000 */
.L_x_34947:
        /* <DEDUP_REMOVED lines=12> */
[----:B------:R-:W-:Y:S01]  /*b730*/  @!P0 IMAD.MOV.U32 R2, RZ, RZ, 0x7f800001 ;  /* 0x7f800001ff028424 */ /* 0x000fe200078e00ff */
[----:B------:R-:W-:-:S07]  /*b740*/  @P0 SHF.L.U32 R2, R4, 0x17, RZ ;  /* 0x0000001704020819 */ /* 0x000fce00000006ff */
.L_x_34961:
[----:B------:R-:W-:Y:S05]  /*b750*/  BSYNC.RECONVERGENT B0 ;  /* 0x0000000000007941 */ /* 0x000fea0003800200 */
.L_x_34960:
[----:B------:R-:W0:Y:S02]  /*b760*/  F2I.S64.TRUNC R2, R2 ;  /* 0x0000000200027311 */ /* 0x000e24000020d900 */
[----:B0-----:R-:W-:Y:S01]  /*b770*/  PRMT R6, R2, 0x7610, R6 ;  /* 0x0000761002067816 */ /* 0x001fe20000000006 */
[----:B------:R-:W-:Y:S06]  /*b780*/  BRA `(.L_x_34935) ;  /* 0x00000000000c7947 */ /* 0x000fec0003800000 */
.L_x_34959:
[----:B------:R1:W5:Y:S01]  /*b790*/  LDG.E.U8 R6, desc[UR36][R4.64] ;  /* 0x0000002404067981 */ /* 0x000362000c1e1100 */
[----:B------:R-:W-:Y:S05]  /*b7a0*/  BRA `(.L_x_34935) ;  /* 0x0000000000047947 */ /* 0x000fea0003800000 */
.L_x_34958:
[----:B------:R2:W5:Y:S02]  /*b7b0*/  LDG.E.U8 R6, desc[UR36][R4.64] ;  /* 0x0000002404067981 */ /* 0x000564000c1e1100 */
.L_x_34935:
[----:B------:R-:W3:Y:S01]  /*b7c0*/  LDCU.64 UR4, c[0x0][0x5e8] ;  /* 0x0000bd00ff0477ac */ /* 0x000ee20008000a00 */
[----:B-----5:R-:W-:Y:S02]  /*b7d0*/  LOP3.LUT R10, R6, 0xff, RZ, 0xc0, !PT ;  /* 0x000000ff060a7812 */ /* 0x020fe400078ec0ff */
[----:B------:R-:W-:Y:S02]  /*b7e0*/  LOP3.LUT R8, R0, 0xff, RZ, 0xc0, !PT ;  /* 0x000000ff00087812 */ /* 0x000fe400078ec0ff */
[----:B------:R-:W-:Y:S01]  /*b7f0*/  MOV R0, 0xb840 ;  /* 0x0000b84000007802 */ /* 0x000fe20000000f00 */
[----:B012-4-:R-:W-:Y:S01]  /*b800*/  IMAD.MOV.U32 R4, RZ, RZ, R10 ;  /* 0x000000ffff047224 */ /* 0x017fe200078e000a */
        /* <DEDUP_REMOVED lines=17> */
.L_x_34966:
[----:B------:R0:W-:Y:S01]  /*b920*/  STG.E.U8 desc[UR36][R2.64], R9 ;  /* 0x0000000902007986 */ /* 0x0001e2000c101124 */
[----:B------:R-:W-:Y:S05]  /*b930*/  BRA `(.L_x_34968) ;  /* 0x0000000c00147947 */ /* 0x000fea0003800000 */
.L_x_34965:
[----:B------:R-:W-:-:S09]  /*b940*/  UISETP.NE.AND UP0, UPT, UR4, 0x2, UPT ;  /* 0x000000020400788c */ /* 0x000fd2000bf05270 */
[----:B------:R-:W-:Y:S05]  /*b950*/  BRA.U !UP0, `(.L_x_34969) ;  /* 0x00000001082c7547 */ /* 0x000fea000b800000 */
[----:B------:R-:W-:-:S09]  /*b960*/  UISETP.NE.AND UP0, UPT, UR4, 0x3, UPT ;  /* 0x000000030400788c */ /* 0x000fd2000bf05270 */
[----:B------:R-:W-:Y:S05]  /*b970*/  BRA.U !UP0, `(.L_x_34970) ;  /* 0x0000000108187547 */ /* 0x000fea000b800000 */
[----:B------:R-:W-:-:S09]  /*b980*/  UISETP.NE.AND UP0, UPT, UR4, 0x4, UPT ;  /* 0x000000040400788c */ /* 0x000fd2000bf05270 */
[----:B------:R-:W-:Y:S05]  /*b990*/  BRA.U UP0, `(.L_x_34967) ;  /* 0x0000000900307547 */ /* 0x000fea000b800000 */
[----:B------:R-:W-:Y:S01]  /*b9a0*/  HFMA2 R5, -RZ, RZ, 0, 0 ;  /* 0x00000000ff057431 */ /* 0x000fe200000001ff */
[----:B------:R-:W-:-:S05]  /*b9b0*/  LOP3.LUT R4, R9, 0xffff, RZ, 0xc0, !PT ;  /* 0x0000ffff09047812 */ /* 0x000fca00078ec0ff */
[----:B------:R0:W-:Y:S01]  /*b9c0*/  STG.E.64 desc[UR36][R2.64], R4 ;  /* 0x0000000402007986 */ /* 0x0001e2000c101b24 */
[----:B------:R-:W-:Y:S05]  /*b9d0*/  BRA `(.L_x_34968) ;  /* 0x0000000800ec7947 */ /* 0x000fea0003800000 */
.L_x_34970:
[----:B------:R-:W-:-:S05]  /*b9e0*/  LOP3.LUT R9, R9, 0xffff, RZ, 0xc0, !PT ;  /* 0x0000ffff09097812 */ /* 0x000fca00078ec0ff */
[----:B------:R0:W-:Y:S01]  /*b9f0*/  STG.E desc[UR36][R2.64], R9 ;  /* 0x0000000902007986 */ /* 0x0001e2000c101924 */
[----:B------:R-:W-:Y:S05]  /*ba00*/  BRA `(.L_x_34968) ;  /* 0x0000000800e07947 */ /* 0x000fea0003800000 */
.L_x_34969:
[----:B------:R0:W-:Y:S01]  /*ba10*/  STG.E.U16 desc[UR36][R2.64], R9 ;  /* 0x0000000902007986 */ /* 0x0001e2000c101524 */
[----:B------:R-:W-:Y:S05]  /*ba20*/  BRA `(.L_x_34968) ;  /* 0x0000000800d87947 */ /* 0x000fea0003800000 */
.L_x_34964:
        /* <DEDUP_REMOVED lines=9> */
.L_x_34972:
[----:B------:R-:W0:Y:S02]  /*bac0*/  I2F.U16 R0, R9 ;  /* 0x0000000900007306 */ /* 0x000e240000101000 */
[----:B0-----:R-:W-:-:S05]  /*bad0*/  F2FP.F16.F32.PACK_AB R0, RZ, R0 ;  /* 0x00000000ff00723e */ /* 0x001fca00000000ff */
[----:B------:R1:W-:Y:S01]  /*bae0*/  STG.E.U16 desc[UR36][R2.64], R0 ;  /* 0x0000000002007986 */ /* 0x0003e2000c101524 */
[----:B------:R-:W-:Y:S05]  /*baf0*/  BRA `(.L_x_34968) ;  /* 0x0000000800a47947 */ /* 0x000fea0003800000 */
.L_x_34971:
        /* <DEDUP_REMOVED lines=10> */
.L_x_34974:
[----:B------:R-:W0:Y:S02]  /*bba0*/  I2F.U16 R9, R9 ;  /* 0x0000000900097306 */ /* 0x000e240000101000 */
[----:B0-----:R-:W-:-:S04]  /*bbb0*/  F2FP.F16.F32.PACK_AB R5, RZ, R9 ;  /* 0x00000009ff05723e */ /* 0x001fc800000000ff */
[----:B------:R-:W-:-:S05]  /*bbc0*/  PRMT R5, R5, 0x5410, RZ ;  /* 0x0000541005057816 */ /* 0x000fca00000000ff */
[----:B------:R4:W-:Y:S01]  /*bbd0*/  STG.E desc[UR36][R2.64], R5 ;  /* 0x0000000502007986 */ /* 0x0009e2000c101924 */
[----:B------:R-:W-:Y:S05]  /*bbe0*/  BRA `(.L_x_34968) ;  /* 0x0000000800687947 */ /* 0x000fea0003800000 */
.L_x_34973:
[----:B------:R-:W0:Y:S02]  /*bbf0*/  I2F.F64.U16 R4, R9 ;  /* 0x0000000900047312 */ /* 0x000e240000101800 */
[----:B0-----:R2:W-:Y:S01]  /*bc00*/  STG.E.64 desc[UR36][R2.64], R4 ;  /* 0x0000000402007986 */ /* 0x0015e2000c101b24 */
[----:B------:R-:W-:Y:S05]  /*bc10*/  BRA `(.L_x_34968) ;  /* 0x00000008005c7947 */ /* 0x000fea0003800000 */
.L_x_34963:
        /* <DEDUP_REMOVED lines=12> */
.L_x_34978:
        /* <DEDUP_REMOVED lines=17> */
.L_x_34980:
[----:B------:R-:W-:Y:S05]  /*bdf0*/  BSYNC.RECONVERGENT B0 ;  /* 0x0000000000007941 */ /* 0x000fea0003800200 */
.L_x_34979:
[----:B------:R0:W-:Y:S01]  /*be00*/  STG.E.U8 desc[UR36][R2.64], R0 ;  /* 0x0000000002007986 */ /* 0x0001e2000c101124 */
[----:B------:R-:W-:Y:S05]  /*be10*/  BRA `(.L_x_34968) ;  /* 0x0000000400dc7947 */ /* 0x000fea0003800000 */
.L_x_34977:
        /* <DEDUP_REMOVED lines=17> */
.L_x_34982:
[----:B------:R-:W-:Y:S05]  /*bf30*/  BSYNC.RECONVERGENT B0 ;  /* 0x0000000000007941 */ /* 0x000fea0003800200 */
.L_x_34981:
[----:B------:R0:W-:Y:S01]  /*bf40*/  STG.E.U8 desc[UR36][R2.64], R0 ;  /* 0x0000000002007986 */ /* 0x0001e2000c101124 */
[----:B------:R-:W-:Y:S05]  /*bf50*/  BRA `(.L_x_34968) ;  /* 0x00000004008c7947 */ /* 0x000fea0003800000 */
.L_x_34976:
[----:B------:R-:W-:-:S09]  /*bf60*/  UISETP.NE.AND UP0, UPT, UR4, 0x1c, UPT ;  /* 0x0000001c0400788c */ /* 0x000fd2000bf05270 */
[----:B------:R-:W-:Y:S05]  /*bf70*/  BRA.U !UP0, `(.L_x_34983) ;  /* 0x00000001085c7547 */ /* 0x000fea000b800000 */
[----:B------:R-:W-:-:S09]  /*bf80*/  UISETP.NE.AND UP0, UPT, UR4, 0x1d, UPT ;  /* 0x0000001d0400788c */ /* 0x000fd2000bf05270 */
[----:B------:R-:W-:Y:S05]  /*bf90*/  BRA.U !UP0, `(.L_x_34984) ;  /* 0x0000000108447547 */ /* 0x000fea000b800000 */
[----:B------:R-:W-:-:S09]  /*bfa0*/  UISETP.NE.AND UP0, UPT, UR4, 0x2c, UPT ;  /* 0x0000002c0400788c */ /* 0x000fd2000bf05270 */
[----:B------:R-:W-:Y:S05]  /*bfb0*/  BRA.U UP0, `(.L_x_34967) ;  /* 0x0000000100a87547 */ /* 0x000fea000b800000 */
[----:B------:R-:W0:Y:S01]  /*bfc0*/  I2F.U16 R9, R9 ;  /* 0x0000000900097306 */ /* 0x000e220000101000 */
[----:B------:R-:W-:Y:S01]  /*bfd0*/  HFMA2 R5, -RZ, RZ, 0, 1.5199184417724609375e-05 ;  /* 0x000000ffff057431 */ /* 0x000fe200000001ff */
        /* <DEDUP_REMOVED lines=13> */
.L_x_34984:
[----:B------:R-:W-:Y:S01]  /*c0b0*/  LOP3.LUT R4, R9, 0xffff, RZ, 0xc0, !PT ;  /* 0x0000ffff09047812 */ /* 0x000fe200078ec0ff */
[----:B------:R-:W-:-:S05]  /*c0c0*/  IMAD.MOV.U32 R5, RZ, RZ, RZ ;  /* 0x000000ffff057224 */ /* 0x000fca00078e00ff */
[----:B------:R0:W-:Y:S01]  /*c0d0*/  STG.E.64 desc[UR36][R2.64], R4 ;  /* 0x0000000402007986 */ /* 0x0001e2000c101b24 */
[----:B------:R-:W-:Y:S05]  /*c0e0*/  BRA `(.L_x_34968) ;  /* 0x0000000400287947 */ /* 0x000fea0003800000 */
.L_x_34983:
[----:B------:R-:W-:-:S05]  /*c0f0*/  LOP3.LUT R9, R9, 0xffff, RZ, 0xc0, !PT ;  /* 0x0000ffff09097812 */ /* 0x000fca00078ec0ff */
[----:B------:R0:W-:Y:S01]  /*c100*/  STG.E desc[UR36][R2.64], R9 ;  /* 0x0000000902007986 */ /* 0x0001e2000c101924 */
[----:B------:R-:W-:Y:S05]  /*c110*/  BRA `(.L_x_34968) ;  /* 0x00000004001c7947 */ /* 0x000fea0003800000 */
.L_x_34975:
        /* <DEDUP_REMOVED lines=10> */
.L_x_34986:
[----:B------:R-:W0:Y:S01]  /*c1c0*/  I2F.F64.U16 R4, R9 ;  /* 0x0000000900047312 */ /* 0x000e220000101800 */
[----:B------:R-:W-:-:S05]  /*c1d0*/  CS2R R6, SRZ ;  /* 0x0000000000067805 */ /* 0x000fca000001ff00 */
[----:B0-----:R0:W-:Y:S01]  /*c1e0*/  STG.E.128 desc[UR36][R2.64], R4 ;  /* 0x0000000402007986 */ /* 0x0011e2000c101d24 */
[----:B------:R-:W-:Y:S05]  /*c1f0*/  BRA `(.L_x_34968) ;  /* 0x0000000000e47947 */ /* 0x000fea0003800000 */
.L_x_34985:
[----:B------:R-:W-:-:S09]  /*c200*/  UISETP.NE.AND UP0, UPT, UR4, 0xf, UPT ;  /* 0x0000000f0400788c */ /* 0x000fd2000bf05270 */
[----:B------:R-:W-:Y:S05]  /*c210*/  BRA.U !UP0, `(.L_x_34987) ;  /* 0x0000000108d07547 */ /* 0x000fea000b800000 */
[----:B------:R-:W-:-:S09]  /*c220*/  UISETP.NE.AND UP0, UPT, UR4, 0x17, UPT ;  /* 0x000000170400788c */ /* 0x000fd2000bf05270 */
[----:B------:R-:W-:Y:S05]  /*c230*/  BRA.U !UP0, `(.L_x_34988) ;  /* 0x0000000108847547 */ /* 0x000fea000b800000 */
[----:B------:R-:W-:-:S09]  /*c240*/  UISETP.NE.AND UP0, UPT, UR4, 0x18, UPT ;  /* 0x000000180400788c */ /* 0x000fd2000bf05270 */
[----:B------:R-:W-:Y:S05]  /*c250*/  BRA.U !UP0, `(.L_x_34989) ;  /* 0x0000000108447547 */ /* 0x000fea000b800000 */
.L_x_34967:
        /* <DEDUP_REMOVED lines=16> */
.L_x_34990:
[----:B------:R-:W-:Y:S05]  /*c360*/  BRA `(.L_x_34968) ;  /* 0x0000000000887947 */ /* 0x000fea0003800000 */
.L_x_34989:
        /* <DEDUP_REMOVED lines=11> */
.L_x_34992:
[----:B------:R-:W-:Y:S05]  /*c420*/  BSYNC.RECONVERGENT B0 ;  /* 0x0000000000007941 */ /* 0x000fea0003800200 */
.L_x_34991:
[----:B------:R0:W-:Y:S01]  /*c430*/  STG.E.U8 desc[UR36][R2.64], R5 ;  /* 0x0000000502007986 */ /* 0x0001e2000c101124 */
[----:B------:R-:W-:Y:S05]  /*c440*/  BRA `(.L_x_34968) ;  /* 0x0000000000507947 */ /* 0x000fea0003800000 */
.L_x_34988:
        /* <DEDUP_REMOVED lines=12> */
.L_x_34993:
[----:B------:R-:W-:Y:S02]  /*c510*/  ISETP.GT.U32.AND P0, PT, R7, 0x7f800000, PT ;  /* 0x7f8000000700780c */ /* 0x000fe40003f04070 */
[----:B------:R-:W-:-:S04]  /*c520*/  MOV R5, 0x7f ;  /* 0x0000007f00057802 */ /* 0x000fc80000000f00 */
[----:B------:R-:W-:-:S05]  /*c530*/  SEL R5, R5, 0x7c, P0 ;  /* 0x0000007c05057807 */ /* 0x000fca0000000000 */
[----:B------:R0:W-:Y:S01]  /*c540*/  STG.E.U8 desc[UR36][R2.64], R5 ;  /* 0x0000000502007986 */ /* 0x0001e2000c101124 */
[----:B------:R-:W-:Y:S05]  /*c550*/  BRA `(.L_x_34968) ;  /* 0x00000000000c7947 */ /* 0x000fea0003800000 */
.L_x_34987:
[----:B------:R-:W0:Y:S02]  /*c560*/  I2F.U16 R0, R9 ;  /* 0x0000000900007306 */ /* 0x000e240000101000 */
[----:B0-----:R-:W-:-:S05]  /*c570*/  F2FP.BF16.F32.PACK_AB R0, RZ, R0 ;  /* 0x00000000ff00723e */ /* 0x001fca00000010ff */
[----:B------:R0:W-:Y:S02]  /*c580*/  STG.E.U16 desc[UR36][R2.64], R0 ;  /* 0x0000000002007986 */ /* 0x0001e4000c101524 */
.L_x_34968:
[----:B------:R-:W-:Y:S05]  /*c590*/  BSYNC.RECONVERGENT B6 ;  /* 0x0000000000067941 */ /* 0x000fea0003800200 */
.L_x_34962:
[----:B------:R-:W-:-:S07]  /*c5a0*/  VIADD R25, R25, 0x80 ;  /* 0x0000008019197836 */ /* 0x000fce0000000000 */
.L_x_34896:
[----:B------:R-:W5:Y:S02]  /*c5b0*/  LDCU UR4, c[0x0][0x380] ;  /* 0x00007000ff0477ac */ /* 0x000f640008000800 */
[----:B-----5:R-:W-:-:S13]  /*c5c0*/  ISETP.GE.AND P0, PT, R25, UR4, PT ;  /* 0x0000000419007c0c */ /* 0x020fda000bf06270 */
[----:B------:R-:W-:Y:S05]  /*c5d0*/  @P0 EXIT ;  /* 0x000000000000094d */ /* 0x000fea0003800000 */
[----:B------:R-:W5:Y:S01]  /*c5e0*/  LDCU UR4, c[0x0][0x388] ;  /* 0x00007100ff0477ac */ /* 0x000f620008000800 */
[----:B012---:R-:W-:Y:S02]  /*c5f0*/  HFMA2 R0, -RZ, RZ, 0, 0 ;  /* 0x00000000ff007431 */ /* 0x007fe400000001ff */
        /* <DEDUP_REMOVED lines=11> */
[----:B---34-:R-:W-:-:S04]  /*c6b0*/  SHF.R.U32.HI R5, RZ, UR5, R0 ;  /* 0x00000005ff057c19 */ /* 0x018fc80008011600 */
[----:B------:R-:W-:-:S05]  /*c6c0*/  IADD3 R24, PT, PT, -R5, RZ, RZ ;  /* 0x000000ff05187210 */ /* 0x000fca0007ffe1ff */
[----:B-1----:R-:W-:-:S04]  /*c6d0*/  IMAD R24, R24, UR6, R25 ;  /* 0x0000000618187c24 */ /* 0x002fc8000f8e0219 */
[C---:B--2---:R-:W-:Y:S02]  /*c6e0*/  IMAD R16, R24.reuse, UR8, RZ ;  /* 0x0000000818107c24 */ /* 0x044fe4000f8e02ff */
[C---:B------:R-:W-:Y:S02]  /*c6f0*/  IMAD R0, R24.reuse, UR9, RZ ;  /* 0x0000000918007c24 */ /* 0x040fe4000f8e02ff */
[----:B0-----:R-:W-:Y:S01]  /*c700*/  IMAD R24, R24, UR4, RZ ;  /* 0x0000000418187c24 */ /* 0x001fe2000f8e02ff */
        /* <DEDUP_REMOVED lines=359> */
.L_x_34994:
[----:B------:R-:W0:Y:S01]  /*dd80*/  LDCU.64 UR6, c[0x0][0x5e8] ;  /* 0x0000bd00ff0677ac */ /* 0x000e220008000a00 */
[----:B------:R-:W3:Y:S01]  /*dd90*/  LDCU.64 UR8, c[0x0][0x5f0] ;  /* 0x0000be00ff0877ac */ /* 0x000ee20008000a00 */
        /* <DEDUP_REMOVED lines=17> */
.L_x_34998:
[----:B------:R3:W5:Y:S01]  /*deb0*/  LDG.E.U8 R0, desc[UR36][R4.64] ;  /* 0x0000002404007981 */ /* 0x000762000c1e1100 */
[----:B------:R-:W-:Y:S05]  /*dec0*/  BRA `(.L_x_35000) ;  /* 0x0000000c005c7947 */ /* 0x000fea0003800000 */
.L_x_34997:
        /* <DEDUP_REMOVED lines=8> */
.L_x_35002:
[----:B------:R0:W5:Y:S01]  /*df50*/  LDG.E.U8 R0, desc[UR36][R4.64] ;  /* 0x0000002404007981 */ /* 0x000162000c1e1100 */
[----:B------:R-:W-:Y:S05]  /*df60*/  BRA `(.L_x_35000) ;  /* 0x0000000c00347947 */ /* 0x000fea0003800000 */
.L_x_35001:
[----:B------:R0:W5:Y:S01]  /*df70*/  LDG.E.U16 R0, desc[UR36][R4.64] ;  /* 0x0000002404007981 */ /* 0x000162000c1e1500 */
[----:B------:R-:W-:Y:S05]  /*df80*/  BRA `(.L_x_35000) ;  /* 0x0000000c002c7947 */ /* 0x000fea0003800000 */
.L_x_34996:
        /* <DEDUP_REMOVED lines=10> */
.L_x_35004:
[----:B------:R-:W2:Y:S02]  /*e030*/  LDG.E.U16 R2, desc[UR36][R4.64] ;  /* 0x0000002404027981 */ /* 0x000ea4000c1e1500 */
[----:B--2---:R-:W-:-:S06]  /*e040*/  HADD2.F32 R2, -RZ, R2.H0_H0 ;  /* 0x20000002ff027230 */ /* 0x004fcc0000004100 */
[----:B------:R-:W0:Y:S02]  /*e050*/  F2I.S64.TRUNC R2, R2 ;  /* 0x0000000200027311 */ /* 0x000e24000020d900 */
[----:B0-----:R-:W-:Y:S01]  /*e060*/  PRMT R0, R2, 0x7610, R0 ;  /* 0x0000761002007816 */ /* 0x001fe20000000000 */
[----:B------:R-:W-:Y:S06]  /*e070*/  BRA `(.L_x_35000) ;  /* 0x0000000800f07947 */ /* 0x000fec0003800000 */
.L_x_35003:
        /* <DEDUP_REMOVED lines=10> */
.L_x_35006:
[----:B------:R-:W2:Y:S02]  /*e120*/  LDG.E.U16 R4, desc[UR36][R4.64] ;  /* 0x0000002404047981 */ /* 0x000ea4000c1e1500 */
[----:B--2---:R-:W-:-:S06]  /*e130*/  HADD2.F32 R2, -RZ, R4.H0_H0 ;  /* 0x20000004ff027230 */ /* 0x004fcc0000004100 */
[----:B------:R-:W0:Y:S02]  /*e140*/  F2I.S64.TRUNC R2, R2 ;  /* 0x0000000200027311 */ /* 0x000e24000020d900 */
[----:B0-----:R-:W-:Y:S01]  /*e150*/  PRMT R0, R2, 0x7610, R0 ;  /* 0x0000761002007816 */ /* 0x001fe20000000000 */
[----:B------:R-:W-:Y:S06]  /*e160*/  BRA `(.L_x_35000) ;  /* 0x0000000800b47947 */ /* 0x000fec0003800000 */
.L_x_35005:
[----:B------:R-:W2:Y:S02]  /*e170*/  LDG.E.64 R2, desc[UR36][R4.64] ;  /* 0x0000002404027981 */ /* 0x000ea4000c1e1b00 */
[----:B--2---:R-:W0:Y:S02]  /*e180*/  F2I.S64.F64.TRUNC R2, R2 ;  /* 0x0000000200027311 */ /* 0x004e24000030d900 */
[----:B0-----:R-:W-:Y:S01]  /*e190*/  PRMT R0, R2, 0x7610, R0 ;  /* 0x0000761002007816 */ /* 0x001fe20000000000 */
[----:B------:R-:W-:Y:S06]  /*e1a0*/  BRA `(.L_x_35000) ;  /* 0x0000000800a47947 */ /* 0x000fec0003800000 */
.L_x_34995:
        /* <DEDUP_REMOVED lines=12> */
.L_x_35009:
[----:B------:R-:W2:Y:S02]  /*e270*/  LDG.E.64 R4, desc[UR36][R4.64] ;  /* 0x0000002404047981 */ /* 0x000ea4000c1e1b00 */
[----:B--2---:R-:W0:Y:S02]  /*e280*/  F2I.S64.F64.TRUNC R2, R4 ;  /* 0x0000000400027311 */ /* 0x004e24000030d900 */
[----:B0-----:R-:W-:Y:S01]  /*e290*/  PRMT R0, R2, 0x7610, R0 ;  /* 0x0000761002007816 */ /* 0x001fe20000000000 */
[----:B------:R-:W-:Y:S06]  /*e2a0*/  BRA `(.L_x_35000) ;  /* 0x0000000800647947 */ /* 0x000fec0003800000 */
.L_x_35008:
        /* <DEDUP_REMOVED lines=24> */
[----:B------:R-:W0:Y:S02]  /*e430*/  F2I.S64.TRUNC R2, R3 ;  /* 0x0000000300027311 */ /* 0x000e24000020d900 */
[----:B0-----:R-:W-:Y:S01]  /*e440*/  PRMT R0, R2, 0x7610, R0 ;  /* 0x0000761002007816 */ /* 0x001fe20000000000 */
[----:B------:R-:W-:Y:S06]  /*e450*/  BRA `(.L_x_35000) ;  /* 0x0000000400f87947 */ /* 0x000fec0003800000 */
.L_x_35011:
        /* <DEDUP_REMOVED lines=14> */
.L_x_35010:
[----:B------:R-:W2:Y:S02]  /*e540*/  LDG.E.U16 R2, desc[UR36][R4.64] ;  /* 0x0000002404027981 */ /* 0x000ea4000c1e1500 */
[----:B--2---:R-:W-:-:S06]  /*e550*/  SHF.L.U32 R2, R2, 0x10, RZ ;  /* 0x0000001002027819 */ /* 0x004fcc00000006ff */
[----:B------:R-:W0:Y:S02]  /*e560*/  F2I.S64.TRUNC R2, R2 ;  /* 0x0000000200027311 */ /* 0x000e24000020d900 */
[----:B0-----:R-:W-:Y:S01]  /*e570*/  PRMT R0, R2, 0x7610, R0 ;  /* 0x0000761002007816 */ /* 0x001fe20000000000 */
[----:B------:R-:W-:Y:S06]  /*e580*/  BRA `(.L_x_35000) ;  /* 0x0000000400ac7947 */ /* 0x000fec0003800000 */
.L_x_35007:
        /* <DEDUP_REMOVED lines=10> */
.L_x_35014:
        /* <DEDUP_REMOVED lines=21> */
.L_x_35018:
[----:B------:R-:W-:Y:S05]  /*e780*/  BSYNC.RECONVERGENT B1 ;  /* 0x0000000000017941 */ /* 0x000fea0003800200 */
.L_x_35017:
[----:B------:R-:W-:Y:S01]  /*e790*/  IMAD.SHL.U32 R0, R0, 0x100000, RZ ;  /* 0x0010000000007824 */ /* 0x000fe200078e00ff */
[----:B------:R-:W-:-:S04]  /*e7a0*/  LEA R2, R2, 0x3b800000, 0x17 ;  /* 0x3b80000002027811 */ /* 0x000fc800078eb8ff */
[----:B------:R-:W-:-:S07]  /*e7b0*/  LOP3.LUT R2, R2, R0, R7, 0xfe, !PT ;  /* 0x0000000002027212 */ /* 0x000fce00078efe07 */
.L_x_35016:
[----:B------:R-:W-:Y:S05]  /*e7c0*/  BSYNC.RECONVERGENT B0 ;  /* 0x0000000000007941 */ /* 0x000fea0003800200 */
.L_x_35015:
[----:B------:R-:W0:Y:S02]  /*e7d0*/  F2I.S64.TRUNC R2, R2 ;  /* 0x0000000200027311 */ /* 0x000e24000020d900 */
[----:B0-----:R-:W-:Y:S01]  /*e7e0*/  PRMT R0, R2, 0x7610, R0 ;  /* 0x0000761002007816 */ /* 0x001fe20000000000 */
[----:B------:R-:W-:Y:S06]  /*e7f0*/  BRA `(.L_x_35000) ;  /* 0x0000000400107947 */ /* 0x000fec0003800000 */
.L_x_35013:
        /* <DEDUP_REMOVED lines=21> */
.L_x_35022:
[----:B------:R-:W-:Y:S05]  /*e950*/  BSYNC.RECONVERGENT B1 ;  /* 0x0000000000017941 */ /* 0x000fea0003800200 */
.L_x_35021:
[----:B------:R-:W-:Y:S01]  /*e960*/  IMAD.SHL.U32 R0, R0, 0x200000, RZ ;  /* 0x0020000000007824 */ /* 0x000fe200078e00ff */
[----:B------:R-:W-:-:S04]  /*e970*/  LEA R2, R2, 0x37800000, 0x17 ;  /* 0x3780000002027811 */ /* 0x000fc800078eb8ff */
[----:B------:R-:W-:-:S07]  /*e980*/  LOP3.LUT R2, R2, R0, R7, 0xfe, !PT ;  /* 0x0000000002027212 */ /* 0x000fce00078efe07 */
.L_x_35020:
[----:B------:R-:W-:Y:S05]  /*e990*/  BSYNC.RECONVERGENT B0 ;  /* 0x0000000000007941 */ /* 0x000fea0003800200 */
.L_x_35019:
[----:B------:R-:W0:Y:S02]  /*e9a0*/  F2I.S64.TRUNC R2, R2 ;  /* 0x0000000200027311 */ /* 0x000e24000020d900 */
[----:B0-----:R-:W-:Y:S01]  /*e9b0*/  PRMT R0, R2, 0x7610, R0 ;  /* 0x0000761002007816 */ /* 0x001fe20000000000 */
[----:B------:R-:W-:Y:S06]  /*e9c0*/  BRA `(.L_x_35000) ;  /* 0x00000000009c7947 */ /* 0x000fec0003800000 */
.L_x_35012:
        /* <DEDUP_REMOVED lines=14> */
.L_x_35026:
[----:B------:R-:W-:Y:S05]  /*eab0*/  BSYNC.RECONVERGENT B0 ;  /* 0x0000000000007941 */ /* 0x000fea0003800200 */
.L_x_35025:
[----:B------:R-:W0:Y:S02]  /*eac0*/  F2I.S64.TRUNC R2, R2 ;  /* 0x0000000200027311 */ /* 0x000e24000020d900 */
[----:B0-----:R-:W-:Y:S01]  /*ead0*/  PRMT R0, R2, 0x7610, R0 ;  /* 0x0000761002007816 */ /* 0x001fe20000000000 */
[----:B------:R-:W-:Y:S06]  /*eae0*/  BRA `(.L_x_35000) ;  /* 0x0000000000547947 */ /* 0x000fec0003800000 */
.L_x_34999:
        /* <DEDUP_REMOVED lines=16> */
.L_x_35027:
[----:B------:R-:W-:Y:S01]  /*ebf0*/  PRMT R0, RZ, 0x7610, R0 ;  /* 0x00007610ff007816 */ /* 0x000fe20000000000 */
[----:B------:R-:W-:Y:S06]  /*ec00*/  BRA `(.L_x_35000) ;  /* 0x00000000000c7947 */ /* 0x000fec0003800000 */
.L_x_35024:
[----:B------:R2:W5:Y:S01]  /*ec10*/  LDG.E.U8 R0, desc[UR36][R4.64] ;  /* 0x0000002404007981 */ /* 0x000562000c1e1100 */
[----:B------:R-:W-:Y:S05]  /*ec20*/  BRA `(.L_x_35000) ;  /* 0x0000000000047947 */ /* 0x000fea0003800000 */
.L_x_35023:
[----:B------:R1:W5:Y:S02]  /*ec30*/  LDG.E.U8 R0, desc[UR36][R4.64] ;  /* 0x0000002404007981 */ /* 0x000364000c1e1100 */
.L_x_35000:
        /* <DEDUP_REMOVED lines=16> */
.L_x_35031:
[----:B------:R3:W5:Y:S01]  /*ed40*/  LDG.E.U8 R6, desc[UR36][R4.64] ;  /* 0x0000002404067981 */ /* 0x000762000c1e1100 */
[----:B------:R-:W-:Y:S05]  /*ed50*/  BRA `(.L_x_35032) ;  /* 0x0000000c00187947 */ /* 0x000fea0003800000 */
.L_x_35030:
        /* <DEDUP_REMOVED lines=8> */
.L_x_35034:
[----:B------:R1:W5:Y:S01]  /*ede0*/  LDG.E.U8 R6, desc[UR36][R4.64] ;  /* 0x0000002404067981 */ /* 0x000362000c1e1100 */
[----:B------:R-:W-:Y:S05]  /*edf0*/  BRA `(.L_x_35032) ;  /* 0x0000000800f07947 */ /* 0x000fea0003800000 */
.L_x_35033:
[----:B------:R2:W5:Y:S01]  /*ee00*/  LDG.E.U16 R6, desc[UR36][R4.64] ;  /* 0x0000002404067981 */ /* 0x000562000c1e1500 */
[----:B------:R-:W-:Y:S05]  /*ee10*/  BRA `(.L_x_35032) ;  /* 0x0000000800e87947 */ /* 0x000fea0003800000 */
.L_x_35029:
        /* <DEDUP_REMOVED lines=10> */
.L_x_35036:
[----:B------:R-:W2:Y:S02]  /*eec0*/  LDG.E.U16 R2, desc[UR36][R4.64] ;  /* 0x0000002404027981 */ /* 0x000ea4000c1e1500 */
[----:B--2---:R-:W-:-:S06]  /*eed0*/  HADD2.F32 R2, -RZ, R2.H0_H0 ;  /* 0x20000002ff027230 */ /* 0x004fcc0000004100 */
[----:B------:R-:W0:Y:S02]  /*eee0*/  F2I.S64.TRUNC R2, R2 ;  /* 0x0000000200027311 */ /* 0x000e24000020d900 */
[----:B0-----:R-:W-:Y:S01]  /*eef0*/  PRMT R6, R2, 0x7610, R6 ;  /* 0x0000761002067816 */ /* 0x001fe20000000006 */
[----:B------:R-:W-:Y:S06]  /*ef00*/  BRA `(.L_x_35032) ;  /* 0x0000000800ac7947 */ /* 0x000fec0003800000 */
.L_x_35035:
        /* <DEDUP_REMOVED lines=10> */
.L_x_35038:
[----:B------:R-:W2:Y:S02]  /*efb0*/  LDG.E.U16 R4, desc[UR36][R4.64] ;  /* 0x0000002404047981 */ /* 0x000ea4000c1e1500 */
[----:B--2---:R-:W-:-:S06]  /*efc0*/  HADD2.F32 R2, -RZ, R4.H0_H0 ;  /* 0x20000004ff027230 */ /* 0x004fcc0000004100 */
[----:B------:R-:W0:Y:S02]  /*efd0*/  F2I.S64.TRUNC R2, R2 ;  /* 0x0000000200027311 */ /* 0x000e24000020d900 */
[----:B0-----:R-:W-:Y:S01]  /*efe0*/  PRMT R6, R2, 0x7610, R6 ;  /* 0x0000761002067816 */ /* 0x001fe20000000006 */
[----:B------:R-:W-:Y:S06]  /*eff0*/  BRA `(.L_x_35032) ;  /* 0x0000000800707947 */ /* 0x000fec0003800000 */
.L_x_35037:
[----:B------:R-:W2:Y:S02]  /*f000*/  LDG.E.64 R2, desc[UR36][R4.64] ;  /* 0x0000002404027981 */ /* 0x000ea4000c1e1b00 */
[----:B--2---:R-:W0:Y:S02]  /*f010*/  F2I.S64.F64.TRUNC R2, R2 ;  /* 0x0000000200027311 */ /* 0x004e24000030d900 */
[----:B0-----:R-:W-:Y:S01]  /*f020*/  PRMT R6, R2, 0x7610, R6 ;  /* 0x0000761002067816 */ /* 0x001fe20000000006 */
[----:B------:R-:W-:Y:S06]  /*f030*/  BRA `(.L_x_35032) ;  /* 0x0000000800607947 */ /* 0x000fec0003800000 */
.L_x_35028:
        /* <DEDUP_REMOVED lines=12> */
.L_x_35041:
[----:B------:R-:W2:Y:S02]  /*f100*/  LDG.E.64 R4, desc[UR36][R4.64] ;  /* 0x0000002404047981 */ /* 0x000ea4000c1e1b00 */
[----:B--2---:R-:W0:Y:S02]  /*f110*/  F2I.S64.F64.TRUNC R2, R4 ;  /* 0x0000000400027311 */ /* 0x004e24000030d900 */
[----:B0-----:R-:W-:Y:S01]  /*f120*/  PRMT R6, R2, 0x7610, R6 ;  /* 0x0000761002067816 */ /* 0x001fe20000000006 */
[----:B------:R-:W-:Y:S06]  /*f130*/  BRA `(.L_x_35032) ;  /* 0x0000000800207947 */ /* 0x000fec0003800000 */
.L_x_35040:
        /* <DEDUP_REMOVED lines=27> */
.L_x_35043:
        /* <DEDUP_REMOVED lines=11> */
[----:B------:R-:W-:-:S06]  /*f3a0*/  LOP3.LUT R2, R2, 0x80000000, R3, 0xf8, !PT ;  /* 0x8000000002027812 */ /* 0x000fcc00078ef803 */
[----:B------:R-:W0:Y:S02]  /*f3b0*/  F2I.S64.TRUNC R2, R2 ;  /* 0x0000000200027311 */ /* 0x000e24000020d900 */
[----:B0-----:R-:W-:Y:S01]  /*f3c0*/  PRMT R6, R2, 0x7610, R6 ;  /* 0x0000761002067816 */ /* 0x001fe20000000006 */
[----:B------:R-:W-:Y:S06]  /*f3d0*/  BRA `(.L_x_35032) ;  /* 0x0000000400787947 */ /* 0x000fec0003800000 */
.L_x_35042:
[----:B------:R-:W2:Y:S02]  /*f3e0*/  LDG.E.U16 R2, desc[UR36][R4.64] ;  /* 0x0000002404027981 */ /* 0x000ea4000c1e1500 */
[----:B--2---:R-:W-:-:S06]  /*f3f0*/  IMAD.U32 R2, R2, 0x10000, RZ ;  /* 0x0001000002027824 */ /* 0x004fcc00078e00ff */
[----:B------:R-:W0:Y:S02]  /*f400*/  F2I.S64.TRUNC R2, R2 ;  /* 0x0000000200027311 */ /* 0x000e24000020d900 */
[----:B0-----:R-:W-:Y:S01]  /*f410*/  PRMT R6, R2, 0x7610, R6 ;  /* 0x0000761002067816 */ /* 0x001fe20000000006 */
[----:B------:R-:W-:Y:S06]  /*f420*/  BRA `(.L_x_35032) ;  /* 0x0000000400647947 */ /* 0x000fec0003800000 */
.L_x_35039:
        /* <DEDUP_REMOVED lines=10> */
.L_x_35046:
        /* <DEDUP_REMOVED lines=21> */
.L_x_35050:
[----:B------:R-:W-:Y:S05]  /*f620*/  BSYNC.RECONVERGENT B1 ;  /* 0x0000000000017941 */ /* 0x000fea0003800200 */
.L_x_35049:
[----:B------:R-:W-:Y:S02]  /*f630*/  SHF.L.U32 R2, R2, 0x14, RZ ;  /* 0x0000001402027819 */ /* 0x000fe400000006ff */
[----:B------:R-:W-:-:S04]  /*f640*/  LEA R3, R3, 0x3b800000, 0x17 ;  /* 0x3b80000003037811 */ /* 0x000fc800078eb8ff */
[----:B------:R-:W-:-:S07]  /*f650*/  LOP3.LUT R2, R3, R2, R7, 0xfe, !PT ;  /* 0x0000000203027212 */ /* 0x000fce00078efe07 */
.L_x_35048:
[----:B------:R-:W-:Y:S05]  /*f660*/  BSYNC.RECONVERGENT B0 ;  /* 0x0000000000007941 */ /* 0x000fea0003800200 */
.L_x_35047:
[----:B------:R-:W0:Y:S02]  /*f670*/  F2I.S64.TRUNC R2, R2 ;  /* 0x0000000200027311 */ /* 0x000e24000020d900 */
[----:B0-----:R-:W-:Y:S01]  /*f680*/  PRMT R6, R2, 0x7610, R6 ;  /* 0x0000761002067816 */ /* 0x001fe20000000006 */
[----:B------:R-:W-:Y:S06]  /*f690*/  BRA `(.L_x_35032) ;  /* 0x0000000000c87947 */ /* 0x000fec0003800000 */
.L_x_35045:
        /* <DEDUP_REMOVED lines=21> */
.L_x_35054:
[----:B------:R-:W-:Y:S05]  /*f7f0*/  BSYNC.RECONVERGENT B1 ;  /* 0x0000000000017941 */ /* 0x000fea0003800200 */
.L_x_35053:
[----:B------:R-:W-:Y:S01]  /*f800*/  IMAD.SHL.U32 R2, R2, 0x200000, RZ ;  /* 0x0020000002027824 */ /* 0x000fe200078e00ff */
[----:B------:R-:W-:-:S04]  /*f810*/  LEA R3, R3, 0x37800000, 0x17 ;  /* 0x3780000003037811 */ /* 0x000fc800078eb8ff */
[----:B------:R-:W-:-:S07]  /*f820*/  LOP3.LUT R2, R3, R2, R7, 0xfe, !PT ;  /* 0x0000000203027212 */ /* 0x000fce00078efe07 */
.L_x_35052:
[----:B------:R-:W-:Y:S05]  /*f830*/  BSYNC.RECONVERGENT B0 ;  /* 0x0000000000007941 */ /* 0x000fea0003800200 */
.L_x_35051:
[----:B------:R-:W0:Y:S02]  /*f840*/  F2I.S64.TRUNC R2, R2 ;  /* 0x0000000200027311 */ /* 0x000e24000020d900 */
[----:B0-----:R-:W-:Y:S01]  /*f850*/  PRMT R6, R2, 0x7610, R6 ;  /* 0x0000761002067816 */ /* 0x001fe20000000006 */
[----:B------:R-:W-:Y:S06]  /*f860*/  BRA `(.L_x_35032) ;  /* 0x0000000000547947 */ /* 0x000fec0003800000 */
.L_x_35044:
        /* <DEDUP_REMOVED lines=14> */
.L_x_35058:
[----:B------:R-:W-:Y:S05]  /*f950*/  BSYNC.RECONVERGENT B0 ;  /* 0x0000000000007941 */ /* 0x000fea0003800200 */
.L_x_35057:
[----:B------:R-:W0:Y:S02]  /*f960*/  F2I.S64.TRUNC R2, R2 ;  /* 0x0000000200027311 */ /* 0x000e24000020d900 */
[----:B0-----:R-:W-:Y:S01]  /*f970*/  PRMT R6, R2, 0x7610, R6 ;  /* 0x0000761002067816 */ /* 0x001fe20000000006 */
[----:B------:R-:W-:Y:S06]  /*f980*/  BRA `(.L_x_35032) ;  /* 0x00000000000c7947 */ /* 0x000fec0003800000 */
.L_x_35056:
[----:B------:R0:W5:Y:S01]  /*f990*/  LDG.E.U8 R6, desc[UR36][R4.64] ;  /* 0x0000002404067981 */ /* 0x000162000c1e1100 */
[----:B------:R-:W-:Y:S05]  /*f9a0*/  BRA `(.L_x_35032) ;  /* 0x0000000000047947 */ /* 0x000fea0003800000 */
.L_x_35055:
[----:B------:R0:W5:Y:S02]  /*f9b0*/  LDG.E.U8 R6, desc[UR36][R4.64] ;  /* 0x0000002404067981 */ /* 0x000164000c1e1100 */
.L_x_35032:
[----:B------:R-:W-:Y:S05]  /*f9c0*/  BSYNC.RECONVERGENT B7 ;  /* 0x0000000000077941 */ /* 0x000fea0003800200 */
.L_x_34693:
[----:B-----5:R-:W-:Y:S02]  /*f9d0*/  LOP3.LUT R2, R6, 0xff, RZ, 0xc0, !PT ;  /* 0x000000ff06027812 */ /* 0x020fe400078ec0ff */
[----:B------:R-:W-:Y:S02]  /*f9e0*/  LOP3.LUT R8, R0, 0xff, RZ, 0xc0, !PT ;  /* 0x000000ff00087812 */ /* 0x000fe400078ec0ff */
[----:B01234-:R-:W-:Y:S02]  /*f9f0*/  MOV R4, R2 ;  /* 0x0000000200047202 */ /* 0x01ffe40000000f00 */
[----:B------:R-:W-:-:S07]  /*fa00*/  MOV R0, 0xfa20 ;  /* 0x0000fa2000007802 */ /* 0x000fce0000000f00 */
[----:B------:R-:W-:Y:S05]  /*fa10*/  CALL.REL.NOINC `($__internal_63_$__cuda_sm20_div_u16) ;  /* 0x0000000c00587944 */ /* 0x000fea0003c00000 */
        /* <DEDUP_REMOVED lines=13> */
.L_x_35062:
[----:B------:R-:W-:Y:S01]  /*faf0*/  STG.E.U8 desc[UR36][R16.64], R9 ;  /* 0x0000000910007986 */ /* 0x000fe2000c101124 */
[----:B------:R-:W-:Y:S05]  /*fb00*/  EXIT ;  /* 0x000000000000794d */ /* 0x000fea0003800000 */
.L_x_35061:
        /* <DEDUP_REMOVED lines=8> */
[----:B------:R-:W-:Y:S01]  /*fb90*/  STG.E.64 desc[UR36][R16.64], R2 ;  /* 0x0000000210007986 */ /* 0x000fe2000c101b24 */
[----:B------:R-:W-:Y:S05]  /*fba0*/  EXIT ;  /* 0x000000000000794d */ /* 0x000fea0003800000 */
.L_x_35065:
[----:B------:R-:W-:-:S05]  /*fbb0*/  LOP3.LUT R9, R9, 0xffff, RZ, 0xc0, !PT ;  /* 0x0000ffff09097812 */ /* 0x000fca00078ec0ff */
[----:B------:R-:W-:Y:S01]  /*fbc0*/  STG.E desc[UR36][R16.64], R9 ;  /* 0x0000000910007986 */ /* 0x000fe2000c101924 */
[----:B------:R-:W-:Y:S05]  /*fbd0*/  EXIT ;  /* 0x000000000000794d */ /* 0x000fea0003800000 */
.L_x_35064:
[----:B------:R-:W-:Y:S01]  /*fbe0*/  STG.E.U16 desc[UR36][R16.64], R9 ;  /* 0x0000000910007986 */ /* 0x000fe2000c101524 */
[----:B------:R-:W-:Y:S05]  /*fbf0*/  EXIT ;  /* 0x000000000000794d */ /* 0x000fea0003800000 */
.L_x_35060:
[----:B------:R-:W-:-:S09]  /*fc00*/  UISETP.GT.AND UP0, UPT, UR4, 0x6, UPT ;  /* 0x000000060400788c */ /* 0x000fd2000bf04270 */
[----:B------:R-:W-:Y:S05]  /*fc10*/  BRA.U UP0, `(.L_x_35066) ;  /* 0x00000001002c7547 */ /* 0x000fea000b800000 */
[----:B------:R-:W-:-:S09]  /*fc20*/  UISETP.NE.AND UP0, UPT, UR4, 0x5, UPT ;  /* 0x000000050400788c */ /* 0x000fd2000bf05270 */
[----:B------:R-:W-:Y:S05]  /*fc30*/  BRA.U !UP0, `(.L_x_35067) ;  /* 0x0000000108147547 */ /* 0x000fea000b800000 */
[----:B------:R-:W-:-:S09]  /*fc40*/  UISETP.NE.AND UP0, UPT, UR4, 0x6, UPT ;  /* 0x000000060400788c */ /* 0x000fd2000bf05270 */
[----:B------:R-:W-:Y:S05]  /*fc50*/  BRA.U UP0, `(.L_x_35063) ;  /* 0x0000000500f47547 */ /* 0x000fea000b800000 */
[----:B------:R-:W0:Y:S02]  /*fc60*/  I2F.U16 R3, R9 ;  /* 0x0000000900037306 */ /* 0x000e240000101000 */
[----:B0-----:R-:W-:Y:S01]  /*fc70*/  STG.E desc[UR36][R16.64], R3 ;  /* 0x0000000310007986 */ /* 0x001fe2000c101924 */
[----:B------:R-:W-:Y:S05]  /*fc80*/  EXIT ;  /* 0x000000000000794d */ /* 0x000fea0003800000 */
.L_x_35067:
[----:B------:R-:W0:Y:S02]  /*fc90*/  I2F.U16 R0, R9 ;  /* 0x0000000900007306 */ /* 0x000e240000101000 */
[----:B0-----:R-:W-:-:S05]  /*fca0*/  F2FP.F16.F32.PACK_AB R0, RZ, R0 ;  /* 0x00000000ff00723e */ /* 0x001fca00000000ff */
[----:B------:R-:W-:Y:S01]  /*fcb0*/  STG.E.U16 desc[UR36][R16.64], R0 ;  /* 0x0000000010007986 */ /* 0x000fe2000c101524 */
[----:B------:R-:W-:Y:S05]  /*fcc0*/  EXIT ;  /* 0x000000000000794d */ /* 0x000fea0003800000 */
.L_x_35066:
        /* <DEDUP_REMOVED lines=8> */
[----:B0-----:R-:W-:Y:S01]  /*fd50*/  STG.E.64 desc[UR36][R16.64], R2 ;  /* 0x0000000210007986 */ /* 0x001fe2000c101b24 */
[----:B------:R-:W-:Y:S05]  /*fd60*/  EXIT ;  /* 0x000000000000794d */ /* 0x000fea0003800000 */
.L_x_35069:
[----:B------:R-:W0:Y:S02]  /*fd70*/  I2F.U16 R9, R9 ;  /* 0x0000000900097306 */ /* 0x000e240000101000 */
[----:B0-----:R-:W-:-:S04]  /*fd80*/  F2FP.F16.F32.PACK_AB R3, RZ, R9 ;  /* 0x00000009ff03723e */ /* 0x001fc800000000ff */
[----:B------:R-:W-:-:S05]  /*fd90*/  PRMT R3, R3, 0x5410, RZ ;  /* 0x0000541003037816 */ /* 0x000fca00000000ff */
[----:B------:R-:W-:Y:S01]  /*fda0*/  STG.E desc[UR36][R16.64], R3 ;  /* 0x0000000310007986 */ /* 0x000fe2000c101924 */
[----:B------:R-:W-:Y:S05]  /*fdb0*/  EXIT ;  /* 0x000000000000794d */ /* 0x000fea0003800000 */
.L_x_35068:
[----:B------:R-:W0:Y:S02]  /*fdc0*/  I2F.F64.U16 R2, R9 ;  /* 0x0000000900027312 */ /* 0x000e240000101800 */
[----:B0-----:R-:W-:Y:S01]  /*fdd0*/  STG.E.64 desc[UR36][R16.64], R2 ;  /* 0x0000000210007986 */ /* 0x001fe2000c101b24 */
[----:B------:R-:W-:Y:S05]  /*fde0*/  EXIT ;  /* 0x000000000000794d */ /* 0x000fea0003800000 */
.L_x_35059:
        /* <DEDUP_REMOVED lines=12> */
.L_x_35073:
        /* <DEDUP_REMOVED lines=16> */
.L_x_35076:
[----:B------:R-:W-:-:S07]  /*ffb0*/  PRMT R8, R0, 0x7610, R8 ;  /* 0x0000761000087816 */ /* 0x000fce0000000008 */
.L_x_35075:
[----:B------:R-:W-:Y:S05]  /*ffc0*/  BSYNC.RECONVERGENT B0 ;  /* 0x0000000000007941 */ /* 0x000fea0003800200 */
.L_x_35074:
[----:B------:R-:W-:Y:S01]  /*ffd0*/  STG.E.U8 desc[UR36][R16.64], R8 ;  /* 0x0000000810007986 */ /* 0x000fe2000c101124 */
[----:B------:R-:W-:Y:S05]  /*ffe0*/  EXIT ;  /* 0x000000000000794d */ /* 0x000fea0003800000 */
.L_x_35072:
        /* <DEDUP_REMOVED lines=16> */
.L_x_35079:
[----:B------:R-:W-:-:S07]  /*100f0*/  PRMT R8, R0, 0x7610, R8 ;  /* 0x0000761000087816 */ /* 0x000fce0000000008 */
.L_x_35078:
[----:B------:R-:W-:Y:S05]  /*10100*/  BSYNC.RECONVERGENT B0 ;  /* 0x0000000000007941 */ /* 0x000fea0003800200 */
.L_x_35077:
[----:B------:R-:W-:Y:S01]  /*10110*/  STG.E.U8 desc[UR36][R16.64], R8 ;  /* 0x0000000810007986 */ /* 0x000fe2000c101124 */
[----:B------:R-:W-:Y:S05]  /*10120*/  EXIT ;  /* 0x000000000000794d */ /* 0x000fea0003800000 */
.L_x_35071:
        /* <DEDUP_REMOVED lines=21> */
.L_x_35081:
[----:B------:R-:W-:Y:S01]  /*10280*/  HFMA2 R3, -RZ, RZ, 0, 0 ;  /* 0x00000000ff037431 */ /* 0x000fe200000001ff */
[----:B------:R-:W-:-:S05]  /*10290*/  LOP3.LUT R2, R9, 0xffff, RZ, 0xc0, !PT ;  /* 0x0000ffff09027812 */ /* 0x000fca00078ec0ff */
[----:B------:R-:W-:Y:S01]  /*102a0*/  STG.E.64 desc[UR36][R16.64], R2 ;  /* 0x0000000210007986 */ /* 0x000fe2000c101b24 */
[----:B------:R-:W-:Y:S05]  /*102b0*/  EXIT ;  /* 0x000000000000794d */ /* 0x000fea0003800000 */
.L_x_35080:
[----:B------:R-:W-:-:S05]  /*102c0*/  LOP3.LUT R9, R9, 0xffff, RZ, 0xc0, !PT ;  /* 0x0000ffff09097812 */ /* 0x000fca00078ec0ff */
[----:B------:R-:W-:Y:S01]  /*102d0*/  STG.E desc[UR36][R16.64], R9 ;  /* 0x0000000910007986 */ /* 0x000fe2000c101924 */
[----:B------:R-:W-:Y:S05]  /*102e0*/  EXIT ;  /* 0x000000000000794d */ /* 0x000fea0003800000 */
.L_x_35070:
        /* <DEDUP_REMOVED lines=8> */
[----:B------:R-:W-:Y:S01]  /*10370*/  STG.E.U8 desc[UR36][R16.64], R3 ;  /* 0x0000000310007986 */ /* 0x000fe2000c101124 */
[----:B------:R-:W-:Y:S05]  /*10380*/  EXIT ;  /* 0x000000000000794d */ /* 0x000fea0003800000 */
.L_x_35083:
[----:B------:R-:W0:Y:S01]  /*10390*/  I2F.F64.U16 R4, R9 ;  /* 0x0000000900047312 */ /* 0x000e220000101800 */
[----:B------:R-:W-:-:S05]  /*103a0*/  CS2R R6, SRZ ;  /* 0x0000000000067805 */ /* 0x000fca000001ff00 */
[----:B0-----:R-:W-:Y:S01]  /*103b0*/  STG.E.128 desc[UR36][R16.64], R4 ;  /* 0x0000000410007986 */ /* 0x001fe2000c101d24 */
[----:B------:R-:W-:Y:S05]  /*103c0*/  EXIT ;  /* 0x000000000000794d */ /* 0x000fea0003800000 */
.L_x_35082:
[----:B------:R-:W-:-:S09]  /*103d0*/  UISETP.NE.AND UP0, UPT, UR4, 0xf, UPT ;  /* 0x0000000f0400788c */ /* 0x000fd2000bf05270 */
[----:B------:R-:W-:Y:S05]  /*103e0*/  BRA.U !UP0, `(.L_x_35084) ;  /* 0x0000000108d47547 */ /* 0x000fea000b800000 */
[----:B------:R-:W-:-:S09]  /*103f0*/  UISETP.NE.AND UP0, UPT, UR4, 0x17, UPT ;  /* 0x000000170400788c */ /* 0x000fd2000bf05270 */
[----:B------:R-:W-:Y:S05]  /*10400*/  BRA.U !UP0, `(.L_x_35085) ;  /* 0x0000000108847547 */ /* 0x000fea000b800000 */
[----:B------:R-:W-:-:S09]  /*10410*/  UISETP.NE.AND UP0, UPT, UR4, 0x18, UPT ;  /* 0x000000180400788c */ /* 0x000fd2000bf05270 */
[----:B------:R-:W-:Y:S05]  /*10420*/  BRA.U !UP0, `(.L_x_35086) ;  /* 0x0000000108447547 */ /* 0x000fea000b800000 */
.L_x_35063:
        /* <DEDUP_REMOVED lines=16> */
.L_x_35087:
[----:B------:R-:W-:Y:S05]  /*10530*/  EXIT ;  /* 0x000000000000794d */ /* 0x000fea0003800000 */
.L_x_35086:
        /* <DEDUP_REMOVED lines=11> */
.L_x_35089:
[----:B------:R-:W-:Y:S05]  /*105f0*/  BSYNC.RECONVERGENT B0 ;  /* 0x0000000000007941 */ /* 0x000fea0003800200 */
.L_x_35088:
[----:B------:R-:W-:Y:S01]  /*10600*/  STG.E.U8 desc[UR36][R16.64], R3 ;  /* 0x0000000310007986 */ /* 0x000fe2000c101124 */
[----:B------:R-:W-:Y:S05]  /*10610*/  EXIT ;  /* 0x000000000000794d */ /* 0x000fea0003800000 */
.L_x_35085:
[----:B------:R-:W0:Y:S02]  /*10620*/  I2F.U16 R9, R9 ;  /* 0x0000000900097306 */ /* 0x000e240000101000 */
[----:B0-----:R-:W-:-:S13]  /*10630*/  ISETP.GT.U32.AND P0, PT, R9, 0x477fffff, PT ;  /* 0x477fffff0900780c */ /* 0x001fda0003f04070 */
[----:B------:R-:W-:Y:S05]  /*10640*/  @P0 BRA `(.L_x_35090) ;  /* 0x0000000000280947 */ /* 0x000fea0003800000 */
[----:B------:R-:W-:-:S13]  /*10650*/  ISETP.GE.U32.AND P0, PT, R9, 0x38800000, PT ;  /* 0x388000000900780c */ /* 0x000fda0003f06070 */
[----:B------:R-:W-:-:S04]  /*10660*/  @P0 SHF.R.U32.HI R0, RZ, 0x15, R9 ;  /* 0x00000015ff000819 */ /* 0x000fc80000011609 */
[----:B------:R-:W-:-:S04]  /*10670*/  @P0 LOP3.LUT R0, R0, 0x1, RZ, 0xc0, !PT ;  /* 0x0000000100000812 */ /* 0x000fc800078ec0ff */
[----:B------:R-:W-:-:S04]  /*10680*/  @P0 IADD3 R0, PT, PT, R9, 0x80fffff, R0 ;  /* 0x080fffff09000810 */ /* 0x000fc80007ffe000 */
[----:B------:R-:W-:-:S05]  /*10690*/  @P0 SHF.R.U32.HI R3, RZ, 0x15, R0 ;  /* 0x00000015ff030819 */ /* 0x000fca0000011600 */
[----:B------:R0:W-:Y:S01]  /*106a0*/  @P0 STG.E.U8 desc[UR36][R16.64], R3 ;  /* 0x0000000310000986 */ /* 0x0001e2000c101124 */
[----:B------:R-:W-:Y:S05]  /*106b0*/  @P0 EXIT ;  /* 0x000000000000094d */ /* 0x000fea0003800000 */
[----:B0-----:R-:W-:-:S05]  /*106c0*/  FADD.FTZ R3, R9, 128 ;  /* 0x4300000009037421 */ /* 0x001fca0000010000 */
[----:B------:R-:W-:Y:S01]  /*106d0*/  STG.E.U8 desc[UR36][R16.64], R3 ;  /* 0x0000000310007986 */ /* 0x000fe2000c101124 */
[----:B------:R-:W-:Y:S05]  /*106e0*/  EXIT ;  /* 0x000000000000794d */ /* 0x000fea0003800000 */
.L_x_35090:
[----:B------:R-:W-:Y:S01]  /*106f0*/  IMAD.MOV.U32 R3, RZ, RZ, 0x7f ;  /* 0x0000007fff037424 */ /* 0x000fe200078e00ff */
[----:B------:R-:W-:-:S04]  /*10700*/  ISETP.GT.U32.AND P0, PT, R9, 0x7f800000, PT ;  /* 0x7f8000000900780c */ /* 0x000fc80003f04070 */
[----:B------:R-:W-:-:S05]  /*10710*/  SEL R3, R3, 0x7c, P0 ;  /* 0x0000007c03037807 */ /* 0x000fca0000000000 */
[----:B------:R-:W-:Y:S01]  /*10720*/  STG.E.U8 desc[UR36][R16.64], R3 ;  /* 0x0000000310007986 */ /* 0x000fe2000c101124 */
[----:B------:R-:W-:Y:S05]  /*10730*/  EXIT ;  /* 0x000000000000794d */ /* 0x000fea0003800000 */
.L_x_35084:
[----:B------:R-:W0:Y:S02]  /*10740*/  I2F.U16 R0, R9 ;  /* 0x0000000900007306 */ /* 0x000e240000101000 */
[----:B0-----:R-:W-:-:S05]  /*10750*/  F2FP.BF16.F32.PACK_AB R0, RZ, R0 ;  /* 0x00000000ff00723e */ /* 0x001fca00000010ff */
[----:B------:R-:W-:Y:S01]  /*10760*/  STG.E.U16 desc[UR36][R16.64], R0 ;  /* 0x0000000010007986 */ /* 0x000fe2000c101524 */
[----:B------:R-:W-:Y:S05]  /*10770*/  EXIT ;  /* 0x000000000000794d */ /* 0x000fea0003800000 */
        .weak           $__internal_63_$__cuda_sm20_div_u16
        .type           $__internal_63_$__cuda_sm20_div_u16,@function
        .size           $__internal_63_$__cuda_sm20_div_u16,(.L_x_37012 - $__internal_63_$__cuda_sm20_div_u16)
$__internal_63_$__cuda_sm20_div_u16:
[----:B------:R-:W0:Y:S01]  /*10780*/  I2F.U16 R5, R4 ;  /* 0x0000000400057306 */ /* 0x000e220000101000 */
[----:B------:R-:W-:Y:S02]  /*10790*/  MOV R6, 0x4b800000 ;  /* 0x4b80000000067802 */ /* 0x000fe40000000f00 */
[C---:B0-----:R-:W-:Y:S02]  /*107a0*/  FSETP.GEU.AND P1, PT, |R5|.reuse, 1.175494350822287508e-38, PT ;  /* 0x008000000500780b */ /* 0x041fe40003f2e200 */
[----:B------:R-:W-:Y:S02]  /*107b0*/  FSETP.GT.AND P0, PT, |R5|, 8.50705917302346158658e+37, PT ;  /* 0x7e8000000500780b */ /* 0x000fe40003f04200 */
[----:B------:R-:W-:-:S04]  /*107c0*/  FSEL R6, R6, 1, !P1 ;  /* 0x3f80000006067808 */ /* 0x000fc80004800000 */
[----:B------:R-:W-:Y:S02]  /*107d0*/  FSEL R6, R6, 0.25, !P0 ;  /* 0x3e80000006067808 */ /* 0x000fe40004000000 */
[----:B------:R-:W-:Y:S02]  /*107e0*/  ISETP.NE.U32.AND P0, PT, R4, RZ, PT ;  /* 0x000000ff0400720c */ /* 0x000fe40003f05070 */
[----:B------:R-:W-:Y:S01]  /*107f0*/  MOV R4, R0 ;  /* 0x0000000000047202 */ /* 0x000fe20000000f00 */
[----:B------:R-:W-:Y:S02]  /*10800*/  FMUL R7, R5, R6 ;  /* 0x0000000605077220 */ /* 0x000fe40000400000 */
[----:B------:R-:W-:Y:S08]  /*10810*/  I2F.U16.RZ R5, R8 ;  /* 0x0000000800057306 */ /* 0x000ff0000010d000 */
[----:B------:R-:W0:Y:S02]  /*10820*/  MUFU.RCP R7, R7 ;  /* 0x0000000700077308 */ /* 0x000e240000001000 */
[----:B0-----:R-:W-:-:S04]  /*10830*/  FMUL R6, R6, R7 ;  /* 0x0000000706067220 */ /* 0x001fc80000400000 */
[----:B------:R-:W-:-:S04]  /*10840*/  VIADD R6, R6, 0x2 ;  /* 0x0000000206067836 */ /* 0x000fc80000000000 */
[----:B------:R-:W-:Y:S01]  /*10850*/  FMUL.RZ R6, R5, R6 ;  /* 0x0000000605067220 */ /* 0x000fe2000040c000 */
[----:B------:R-:W-:-:S05]  /*10860*/  IMAD.MOV.U32 R5, RZ, RZ, 0x0 ;  /* 0x00000000ff057424 */ /* 0x000fca00078e00ff */
[----:B------:R-:W0:Y:S02]  /*10870*/  F2I.U32.TRUNC.NTZ R6, R6 ;  /* 0x0000000600067305 */ /* 0x000e24000020f000 */
[----:B0-----:R-:W-:Y:S01]  /*10880*/  LOP3.LUT R9, R6, 0xffff, RZ, 0xc0, !PT ;  /* 0x0000ffff06097812 */ /* 0x001fe200078ec0ff */
[----:B------:R-:W-:Y:S01]  /*10890*/  @!P0 IMAD.MOV.U32 R9, RZ, RZ, -0x1 ;  /* 0xffffffffff098424 */ /* 0x000fe200078e00ff */
[----:B------:R-:W-:Y:S06]  /*108a0*/  RET.REL.NODEC R4 `(_ZN2at6native18elementwise_kernelILi128ELi4EZNS0_15gpu_kernel_implINS0_13BinaryFunctorIhhhZZZNS0_15binary_internal21div_floor_kernel_cudaERNS_18TensorIteratorBaseEENKUlvE_clEvENKUlvE_clEvEUlhhE_EEEEvS6_RKT_EUliE_EEviT1_) ;  /* 0xfffffef404d47950 */ /* 0x000fec0003c3ffff */
.L_x_35091:
        /* <DEDUP_REMOVED lines=13> */
.L_x_37012:


//--------------------- .text._ZN2at6native27unrolled_elementwise_kernelINS0_13BinaryFunctorIhhhZZZNS0_15binary_internal21div_floor_kernel_cudaERNS_18TensorIteratorBaseEENKUlvE_clEvENKUlvE_clEvEUlhhE_EESt5arrayIPcLm3EELi4E23TrivialOffsetCalculatorILi2EjESD_ILi1EjENS0_6memory12LoadWithCastILi2EEENSG_13StoreWithCastILi1EEEEEviT_T0_T2_T3_T4_T5_ --------------------------
	.section	.text._ZN2at6native27unrolled_elementwise_kernelINS0_13BinaryFunctorIhhhZZZNS0_15binary_internal21div_floor_kernel_cudaERNS_18TensorIteratorBaseEENKUlvE_clEvENKUlvE_clEvEUlhhE_EESt5arrayIPcLm3EELi4E23TrivialOffsetCalculatorILi2EjESD_ILi1EjENS0_6memory12LoadWithCastILi2EEENSG_13StoreWithCastILi1EEEEEviT_T0_T2_T3_T4_T5_,"ax",@progbits
	.align	128
        .global         _ZN2at6native27unrolled_elementwise_kernelINS0_13BinaryFunctorIhhhZZZNS0_15binary_internal21div_floor_kernel_cudaERNS_18TensorIteratorBaseEENKUlvE_clEvENKUlvE_clEvEUlhhE_EESt5arrayIPcLm3EELi4E23TrivialOffsetCalculatorILi2EjESD_ILi1EjENS0_6memory12LoadWithCastILi2EEENSG_13StoreWithCastILi1EEEEEviT_T0_T2_T3_T4_T5_
        .type           _ZN2at6native27unrolled_elementwise_kernelINS0_13BinaryFunctorIhhhZZZNS0_15binary_internal21div_floor_kernel_cudaERNS_18TensorIteratorBaseEENKUlvE_clEvENKUlvE_clEvEUlhhE_EESt5arrayIPcLm3EELi4E23TrivialOffsetCalculatorILi2EjESD_ILi1EjENS0_6memory12LoadWithCastILi2EEENSG_13StoreWithCastILi1EEEEEviT_T0_T2_T3_T4_T5_,@function
        .size           _ZN2at6native27unrolled_elementwise_kernelINS0_13BinaryFunctorIhhhZZZNS0_15binary_internal21div_floor_kernel_cudaERNS_18TensorIteratorBaseEENKUlvE_clEvENKUlvE_clEvEUlhhE_EESt5arrayIPcLm3EELi4E23TrivialOffsetCalculatorILi2EjESD_ILi1EjENS0_6memory12LoadWithCastILi2EEENSG_13StoreWithCastILi1EEEEEviT_T0_T2_T3_T4_T5_,(.L_x_37013 - _ZN2at6native27unrolled_elementwise_kernelINS0_13BinaryFunctorIhhhZZZNS0_15binary_internal21div_floor_kernel_cudaERNS_18TensorIteratorBaseEENKUlvE_clEvENKUlvE_clEvEUlhhE_EESt5arrayIPcLm3EELi4E23TrivialOffsetCalculatorILi2EjESD_ILi1EjENS0_6memory12LoadWithCastILi2EEENSG_13StoreWithCastILi1EEEEEviT_T0_T2_T3_T4_T5_)
        .other          _ZN2at6native27unrolled_elementwise_kernelINS0_13BinaryFunctorIhhhZZZNS0_15binary_internal21div_floor_kernel_cudaERNS_18TensorIteratorBaseEENKUlvE_clEvENKUlvE_clEvEUlhhE_EESt5arrayIPcLm3EELi4E23TrivialOffsetCalculatorILi2EjESD_ILi1EjENS0_6memory12LoadWithCastILi2EEENSG_13StoreWithCastILi1EEEEEviT_T0_T2_T3_T4_T5_,@"STO_CUDA_ENTRY STV_DEFAULT"
_ZN2at6native27unrolled_elementwise_kernelINS0_13BinaryFunctorIhhhZZZNS0_15binary_internal21div_floor_kernel_cudaERNS_18TensorIteratorBaseEENKUlvE_clEvENKUlvE_clEvEUlhhE_EESt5arrayIPcLm3EELi4E23TrivialOffsetCalculatorILi2EjESD_ILi1EjENS0_6memory12LoadWithCastILi2EEENSG_13StoreWithCastILi1EEEEEviT_T0_T2_T3_T4_T5_:
.text._ZN2at6native27unrolled_elementwise_kernelINS0_13BinaryFunctorIhhhZZZNS0_15binary_internal21div_floor_kernel_cudaERNS_18TensorIteratorBaseEENKUlvE_clEvENKUlvE_clEvEUlhhE_EESt5arrayIPcLm3EELi4E23TrivialOffsetCalculatorILi2EjESD_ILi1EjENS0_6memory12LoadWithCastILi2EEENSG_13StoreWithCastILi1EEEEEviT_T0_T2_T3_T4_T5_:
        /* <DEDUP_REMOVED lines=33> */
.L_x_35097:
[----:B------:R3:W5:Y:S01]  /*0210*/  LDG.E.U8 R28, desc[UR36][R6.64] ;  /* 0x00000024061c7981 */ /* 0x000762000c1e1100 */
[----:B------:R-:W-:Y:S05]  /*0220*/  BRA `(.L_x_35099) ;  /* 0x0000000c00607947 */ /* 0x000fea0003800000 */
.L_x_35096:
        /* <DEDUP_REMOVED lines=8> */
.L_x_35101:
[----:B------:R1:W5:Y:S01]  /*02b0*/  LDG.E.U8 R28, desc[UR36][R6.64] ;  /* 0x00000024061c7981 */ /* 0x000362000c1e1100 */
[----:B------:R-:W-:Y:S05]  /*02c0*/  BRA `(.L_x_35099) ;  /* 0x0000000c00387947 */ /* 0x000fea0003800000 */
.L_x_35100:
[----:B------:R2:W5:Y:S01]  /*02d0*/  LDG.E.U16 R28, desc[UR36][R6.64] ;  /* 0x00000024061c7981 */ /* 0x000562000c1e1500 */
[----:B------:R-:W-:Y:S05]  /*02e0*/  BRA `(.L_x_35099) ;  /* 0x0000000c00307947 */ /* 0x000fea0003800000 */
.L_x_35095:
        /* <DEDUP_REMOVED lines=10> */
.L_x_35103:
[----:B------:R-:W2:Y:S02]  /*0390*/  LDG.E.U16 R4, desc[UR36][R6.64] ;  /* 0x0000002406047981 */ /* 0x000ea4000c1e1500 */
[----:B--2---:R-:W-:-:S06]  /*03a0*/  HADD2.F32 R4, -RZ, R4.H0_H0 ;  /* 0x20000004ff047230 */ /* 0x004fcc0000004100 */
[----:B------:R-:W0:Y:S02]  /*03b0*/  F2I.S64.TRUNC R4, R4 ;  /* 0x0000000400047311 */ /* 0x000e24000020d900 */
[----:B0-----:R-:W-:Y:S01]  /*03c0*/  PRMT R28, R4, 0x7610, R28 ;  /* 0x00007610041c7816 */ /* 0x001fe2000000001c */
[----:B------:R-:W-:Y:S06]  /*03d0*/  BRA `(.L_x_35099) ;  /* 0x0000000800f47947 */ /* 0x000fec0003800000 */
.L_x_35102:
        /* <DEDUP_REMOVED lines=10> */
.L_x_35105:
[----:B------:R-:W2:Y:S02]  /*0480*/  LDG.E.U16 R6, desc[UR36][R6.64] ;  /* 0x0000002406067981 */ /* 0x000ea4000c1e1500 */
[----:B--2---:R-:W-:-:S06]  /*0490*/  HADD2.F32 R4, -RZ, R6.H0_H0 ;  /* 0x20000006ff047230 */ /* 0x004fcc0000004100 */
[----:B------:R-:W0:Y:S02]  /*04a0*/  F2I.S64.TRUNC R4, R4 ;  /* 0x0000000400047311 */ /* 0x000e24000020d900 */
[----:B0-----:R-:W-:Y:S01]  /*04b0*/  PRMT R28, R4, 0x7610, R28 ;  /* 0x00007610041c7816 */ /* 0x001fe2000000001c */
[----:B------:R-:W-:Y:S06]  /*04c0*/  BRA `(.L_x_35099) ;  /* 0x0000000800b87947 */ /* 0x000fec0003800000 */
.L_x_35104:
[----:B------:R-:W2:Y:S02]  /*04d0*/  LDG.E.64 R4, desc[UR36][R6.64] ;  /* 0x0000002406047981 */ /* 0x000ea4000c1e1b00 */
[----:B--2---:R-:W0:Y:S02]  /*04e0*/  F2I.S64.F64.TRUNC R4, R4 ;  /* 0x0000000400047311 */ /* 0x004e24000030d900 */
[----:B0-----:R-:W-:Y:S01]  /*04f0*/  PRMT R28, R4, 0x7610, R28 ;  /* 0x00007610041c7816 */ /* 0x001fe2000000001c */
[----:B------:R-:W-:Y:S06]  /*0500*/  BRA `(.L_x_35099) ;  /* 0x0000000800a87947 */ /* 0x000fec0003800000 */
.L_x_35094:
        /* <DEDUP_REMOVED lines=12> */
.L_x_35108:
[----:B------:R-:W2:Y:S02]  /*05d0*/  LDG.E.64 R6, desc[UR36][R6.64] ;  /* 0x0000002406067981 */ /* 0x000ea4000c1e1b00 */
[----:B--2---:R-:W0:Y:S02]  /*05e0*/  F2I.S64.F64.TRUNC R4, R6 ;  /* 0x0000000600047311 */ /* 0x004e24000030d900 */
[----:B0-----:R-:W-:Y:S01]  /*05f0*/  PRMT R28, R4, 0x7610, R28 ;  /* 0x00007610041c7816 */ /* 0x001fe2000000001c */
[----:B------:R-:W-:Y:S06]  /*0600*/  BRA `(.L_x_35099) ;  /* 0x0000000800687947 */ /* 0x000fec0003800000 */
.L_x_35107:
        /* <DEDUP_REMOVED lines=24> */
[----:B------:R-:W0:Y:S02]  /*0790*/  F2I.S64.TRUNC R4, R3 ;  /* 0x0000000300047311 */ /* 0x000e24000020d900 */
[----:B0-----:R-:W-:Y:S01]  /*07a0*/  PRMT R28, R4, 0x7610, R28 ;  /* 0x00007610041c7816 */ /* 0x001fe2000000001c */
[----:B------:R-:W-:Y:S06]  /*07b0*/  BRA `(.L_x_35099) ;  /* 0x0000000400fc7947 */ /* 0x000fec0003800000 */
.L_x_35110:
        /* <DEDUP_REMOVED lines=12> */
[----:B------:R-:W0:Y:S02]  /*0880*/  F2I.S64.TRUNC R4, R0 ;  /* 0x0000000000047311 */ /* 0x000e24000020d900 */
[----:B0-----:R-:W-:Y:S01]  /*0890*/  PRMT R28, R4, 0x7610, R28 ;  /* 0x00007610041c7816 */ /* 0x001fe2000000001c */
[----:B------:R-:W-:Y:S06]  /*08a0*/  BRA `(.L_x_35099) ;  /* 0x0000000400c07947 */ /* 0x000fec0003800000 */
.L_x_35109:
[----:B------:R-:W2:Y:S02]  /*08b0*/  LDG.E.U16 R4, desc[UR36][R6.64] ;  /* 0x0000002406047981 */ /* 0x000ea4000c1e1500 */
[----:B--2---:R-:W-:-:S06]  /*08c0*/  IMAD.U32 R4, R4, 0x10000, RZ ;  /* 0x0001000004047824 */ /* 0x004fcc00078e00ff */
[----:B------:R-:W0:Y:S02]  /*08d0*/  F2I.S64.TRUNC R4, R4 ;  /* 0x0000000400047311 */ /* 0x000e24000020d900 */
[----:B0-----:R-:W-:Y:S01]  /*08e0*/  PRMT R28, R4, 0x7610, R28 ;  /* 0x00007610041c7816 */ /* 0x001fe2000000001c */
[----:B------:R-:W-:Y:S06]  /*08f0*/  BRA `(.L_x_35099) ;  /* 0x0000000400ac7947 */ /* 0x000fec0003800000 */
.L_x_35106:
        /* <DEDUP_REMOVED lines=10> */
.L_x_35113:
        /* <DEDUP_REMOVED lines=21> */
.L_x_35117:
[----:B------:R-:W-:Y:S05]  /*0af0*/  BSYNC.RECONVERGENT B1 ;  /* 0x0000000000017941 */ /* 0x000fea0003800200 */
.L_x_35116:
[----:B------:R-:W-:Y:S01]  /*0b00*/  IMAD.SHL.U32 R0, R0, 0x100000, RZ ;  /* 0x0010000000007824 */ /* 0x000fe200078e00ff */
[----:B------:R-:W-:-:S04]  /*0b10*/  LEA R3, R3, 0x3b800000, 0x17 ;  /* 0x3b80000003037811 */ /* 0x000fc800078eb8ff */
[----:B------:R-:W-:-:S07]  /*0b20*/  LOP3.LUT R4, R3, R0, R7, 0xfe, !PT ;  /* 0x0000000003047212 */ /* 0x000fce00078efe07 */
.L_x_35115:
[----:B------:R-:W-:Y:S05]  /*0b30*/  BSYNC.RECONVERGENT B0 ;  /* 0x0000000000007941 */ /* 0x000fea0003800200 */
.L_x_35114:
[----:B------:R-:W0:Y:S02]  /*0b40*/  F2I.S64.TRUNC R4, R4 ;  /* 0x0000000400047311 */ /* 0x000e24000020d900 */
[----:B0-----:R-:W-:Y:S01]  /*0b50*/  PRMT R28, R4, 0x7610, R28 ;  /* 0x00007610041c7816 */ /* 0x001fe2000000001c */
[----:B------:R-:W-:Y:S06]  /*0b60*/  BRA `(.L_x_35099) ;  /* 0x0000000400107947 */ /* 0x000fec0003800000 */
.L_x_35112:
        /* <DEDUP_REMOVED lines=21> */
.L_x_35121:
[----:B------:R-:W-:Y:S05]  /*0cc0*/  BSYNC.RECONVERGENT B1 ;  /* 0x0000000000017941 */ /* 0x000fea0003800200 */
.L_x_35120:
[----:B------:R-:W-:Y:S01]  /*0cd0*/  IMAD.SHL.U32 R0, R0, 0x200000, RZ ;  /* 0x0020000000007824 */ /* 0x000fe200078e00ff */
[----:B------:R-:W-:-:S04]  /*0ce0*/  LEA R3, R3, 0x37800000, 0x17 ;  /* 0x3780000003037811 */ /* 0x000fc800078eb8ff */
[----:B------:R-:W-:-:S07]  /*0cf0*/  LOP3.LUT R4, R3, R0, R7, 0xfe, !PT ;  /* 0x0000000003047212 */ /* 0x000fce00078efe07 */
.L_x_35119:
[----:B------:R-:W-:Y:S05]  /*0d00*/  BSYNC.RECONVERGENT B0 ;  /* 0x0000000000007941 */ /* 0x000fea0003800200 */
.L_x_35118:
[----:B------:R-:W0:Y:S02]  /*0d10*/  F2I.S64.TRUNC R4, R4 ;  /* 0x0000000400047311 */ /* 0x000e24000020d900 */
[----:B0-----:R-:W-:Y:S01]  /*0d20*/  PRMT R28, R4, 0x7610, R28 ;  /* 0x00007610041c7816 */ /* 0x001fe2000000001c */
[----:B------:R-:W-:Y:S06]  /*0d30*/  BRA `(.L_x_35099) ;  /* 0x00000000009c7947 */ /* 0x000fec0003800000 */
.L_x_35111:
[----:B------:R-:W-:-:S09]  /*0d40*/  UISETP.NE.AND UP0, UPT, UR4, 0x1c, UPT ;  /* 0x0000001c0400788c */ /* 0x000fd2000bf05270 */
[----:B------:R-:W-:Y:S05]  /*0d50*/  BRA.U !UP0, `(.L_x_35122) ;  /* 0x0000000108907547 */ /* 0x000fea000b800000 */
[----:B------:R-:W-:-:S09]  /*0d60*/  UISETP.NE.AND UP0, UPT, UR4, 0x1d, UPT ;  /* 0x0000001d0400788c */ /* 0x000fd2000bf05270 */
[----:B------:R-:W-:Y:S05]  /*0d70*/  BRA.U !UP0, `(.L_x_35123) ;  /* 0x0000000108807547 */ /* 0x000fea000b800000 */
[----:B------:R-:W-:-:S09]  /*0d80*/  UISETP.NE.AND UP0, UPT, UR4, 0x2c, UPT ;  /* 0x0000002c0400788c */ /* 0x000fd2000bf05270 */
[----:B------:R-:W-:Y:S05]  /*0d90*/  BRA.U !UP0, `(.L_x_35124) ;  /* 0x0000000108487547 */ /* 0x000fea000b800000 */
.L_x_35098:
        /* <DEDUP_REMOVED lines=16> */
.L_x_35125:
[----:B------:R-:W-:Y:S01]  /*0ea0*/  PRMT R28, RZ, 0x7610, R28 ;  /* 0x00007610ff1c7816 */ /* 0x000fe2000000001c */
[----:B------:R-:W-:Y:S06]  /*0eb0*/  BRA `(.L_x_35099) ;  /* 0x00000000003c7947 */ /* 0x000fec0003800000 */
.L_x_35124:
        /* <DEDUP_REMOVED lines=8> */
.L_x_35127:
[----:B------:R-:W-:Y:S05]  /*0f40*/  BSYNC.RECONVERGENT B0 ;  /* 0x0000000000007941 */ /* 0x000fea0003800200 */
.L_x_35126:
[----:B------:R-:W0:Y:S02]  /*0f50*/  F2I.S64.TRUNC R4, R4 ;  /* 0x0000000400047311 */ /* 0x000e24000020d900 */
[----:B0-----:R-:W-:Y:S01]  /*0f60*/  PRMT R28, R4, 0x7610, R28 ;  /* 0x00007610041c7816 */ /* 0x001fe2000000001c */
[----:B------:R-:W-:Y:S06]  /*0f70*/  BRA `(.L_x_35099) ;  /* 0x00000000000c7947 */ /* 0x000fec0003800000 */
.L_x_35123:
[----:B------:R0:W5:Y:S01]  /*0f80*/  LDG.E.U8 R28, desc[UR36][R6.64] ;  /* 0x00000024061c7981 */ /* 0x000162000c1e1100 */
[----:B------:R-:W-:Y:S05]  /*0f90*/  BRA `(.L_x_35099) ;  /* 0x0000000000047947 */ /* 0x000fea0003800000 */
.L_x_35122:
[----:B------:R0:W5:Y:S02]  /*0fa0*/  LDG.E.U8 R28, desc[UR36][R6.64] ;  /* 0x00000024061c7981 */ /* 0x000164000c1e1100 */
.L_x_35099:
        /* <DEDUP_REMOVED lines=18> */
.L_x_35131:
[----:B------:R1:W5:Y:S01]  /*10d0*/  LDG.E.U8 R23, desc[UR36][R6.64] ;  /* 0x0000002406177981 */ /* 0x000362000c1e1100 */
[----:B------:R-:W-:Y:S05]  /*10e0*/  BRA `(.L_x_35133) ;  /* 0x0000000c00607947 */ /* 0x000fea0003800000 */
.L_x_35130:
        /* <DEDUP_REMOVED lines=8> */
.L_x_35135:
[----:B------:R3:W5:Y:S01]  /*1170*/  LDG.E.U8 R23, desc[UR36][R6.64] ;  /* 0x0000002406177981 */ /* 0x000762000c1e1100 */
[----:B------:R-:W-:Y:S05]  /*1180*/  BRA `(.L_x_35133) ;  /* 0x0000000c00387947 */ /* 0x000fea0003800000 */
.L_x_35134:
[----:B------:R2:W5:Y:S01]  /*1190*/  LDG.E.U16 R23, desc[UR36][R6.64] ;  /* 0x0000002406177981 */ /* 0x000562000c1e1500 */
[----:B------:R-:W-:Y:S05]  /*11a0*/  BRA `(.L_x_35133) ;  /* 0x0000000c00307947 */ /* 0x000fea0003800000 */
.L_x_35129:
        /* <DEDUP_REMOVED lines=10> */
.L_x_35137:
[----:B------:R-:W2:Y:S02]  /*1250*/  LDG.E.U16 R4, desc[UR36][R6.64] ;  /* 0x0000002406047981 */ /* 0x000ea4000c1e1500 */
[----:B--2---:R-:W-:-:S06]  /*1260*/  HADD2.F32 R4, -RZ, R4.H0_H0 ;  /* 0x20000004ff047230 */ /* 0x004fcc0000004100 */
[----:B------:R-:W0:Y:S02]  /*1270*/  F2I.S64.TRUNC R4, R4 ;  /* 0x0000000400047311 */ /* 0x000e24000020d900 */
[----:B0-----:R-:W-:Y:S01]  /*1280*/  PRMT R23, R4, 0x7610, R23 ;  /* 0x0000761004177816 */ /* 0x001fe20000000017 */
[----:B------:R-:W-:Y:S06]  /*1290*/  BRA `(.L_x_35133) ;  /* 0x0000000800f47947 */ /* 0x000fec0003800000 */
.L_x_35136:
        /* <DEDUP_REMOVED lines=10> */
.L_x_35139:
[----:B------:R-:W2:Y:S02]  /*1340*/  LDG.E.U16 R6, desc[UR36][R6.64] ;  /* 0x0000002406067981 */ /* 0x000ea4000c1e1500 */
[----:B--2---:R-:W-:-:S06]  /*1350*/  HADD2.F32 R4, -RZ, R6.H0_H0 ;  /* 0x20000006ff047230 */ /* 0x004fcc0000004100 */
[----:B------:R-:W0:Y:S02]  /*1360*/  F2I.S64.TRUNC R4, R4 ;  /* 0x0000000400047311 */ /* 0x000e24000020d900 */
[----:B0-----:R-:W-:Y:S01]  /*1370*/  PRMT R23, R4, 0x7610, R23 ;  /* 0x0000761004177816 */ /* 0x001fe20000000017 */
[----:B------:R-:W-:Y:S06]  /*1380*/  BRA `(.L_x_35133) ;  /* 0x0000000800b87947 */ /* 0x000fec0003800000 */
.L_x_35138:
[----:B------:R-:W2:Y:S02]  /*1390*/  LDG.E.64 R4, desc[UR36][R6.64] ;  /* 0x0000002406047981 */ /* 0x000ea4000c1e1b00 */
[----:B--2---:R-:W0:Y:S02]  /*13a0*/  F2I.S64.F64.TRUNC R4, R4 ;  /* 0x0000000400047311 */ /* 0x004e24000030d900 */
[----:B0-----:R-:W-:Y:S01]  /*13b0*/  PRMT R23, R4, 0x7610, R23 ;  /* 0x0000761004177816 */ /* 0x001fe20000000017 */
[----:B------:R-:W-:Y:S06]  /*13c0*/  BRA `(.L_x_35133) ;  /* 0x0000000800a87947 */ /* 0x000fec0003800000 */
.L_x_35128:
        /* <DEDUP_REMOVED lines=12> */
.L_x_35142:
[----:B------:R-:W2:Y:S02]  /*1490*/  LDG.E.64 R6, desc[UR36][R6.64] ;  /* 0x0000002406067981 */ /* 0x000ea4000c1e1b00 */
[----:B--2---:R-:W0:Y:S02]  /*14a0*/  F2I.S64.F64.TRUNC R4, R6 ;  /* 0x0000000600047311 */ /* 0x004e24000030d900 */
[----:B0-----:R-:W-:Y:S01]  /*14b0*/  PRMT R23, R4, 0x7610, R23 ;  /* 0x0000761004177816 */ /* 0x001fe20000000017 */
[----:B------:R-:W-:Y:S06]  /*14c0*/  BRA `(.L_x_35133) ;  /* 0x0000000800687947 */ /* 0x000fec0003800000 */
.L_x_35141:
        /* <DEDUP_REMOVED lines=27> */
.L_x_35144:
        /* <DEDUP_REMOVED lines=15> */
.L_x_35143:
[----:B------:R-:W2:Y:S02]  /*1770*/  LDG.E.U16 R4, desc[UR36][R6.64] ;  /* 0x0000002406047981 */ /* 0x000ea4000c1e1500 */
[----:B--2---:R-:W-:-:S06]  /*1780*/  IMAD.U32 R4, R4, 0x10000, RZ ;  /* 0x0001000004047824 */ /* 0x004fcc00078e00ff */
[----:B------:R-:W0:Y:S02]  /*1790*/  F2I.S64.TRUNC R4, R4 ;  /* 0x0000000400047311 */ /* 0x000e24000020d900 */
[----:B0-----:R-:W-:Y:S01]  /*17a0*/  PRMT R23, R4, 0x7610, R23 ;  /* 0x0000761004177816 */ /* 0x001fe20000000017 */
[----:B------:R-:W-:Y:S06]  /*17b0*/  BRA `(.L_x_35133) ;  /* 0x0000000400ac7947 */ /* 0x000fec0003800000 */
.L_x_35140:
        /* <DEDUP_REMOVED lines=10> */
.L_x_35147:
        /* <DEDUP_REMOVED lines=21> */
.L_x_35151:
[----:B------:R-:W-:Y:S05]  /*19b0*/  BSYNC.RECONVERGENT B1 ;  /* 0x0000000000017941 */ /* 0x000fea0003800200 */
.L_x_35150:
[----:B------:R-:W-:Y:S01]  /*19c0*/  IMAD.SHL.U32 R0, R0, 0x100000, RZ ;  /* 0x0010000000007824 */ /* 0x000fe200078e00ff */
[----:B------:R-:W-:-:S04]  /*19d0*/  LEA R3, R3, 0x3b800000, 0x17 ;  /* 0x3b80000003037811 */ /* 0x000fc800078eb8ff */
[----:B------:R-:W-:-:S07]  /*19e0*/  LOP3.LUT R4, R3, R0, R7, 0xfe, !PT ;  /* 0x0000000003047212 */ /* 0x000fce00078efe07 */
.L_x_35149:
[----:B------:R-:W-:Y:S05]  /*19f0*/  BSYNC.RECONVERGENT B0 ;  /* 0x0000000000007941 */ /* 0x000fea0003800200 */
.L_x_35148:
[----:B------:R-:W0:Y:S02]  /*1a00*/  F2I.S64.TRUNC R4, R4 ;  /* 0x0000000400047311 */ /* 0x000e24000020d900 */
[----:B0-----:R-:W-:Y:S01]  /*1a10*/  PRMT R23, R4, 0x7610, R23 ;  /* 0x0000761004177816 */ /* 0x001fe20000000017 */
[----:B------:R-:W-:Y:S06]  /*1a20*/  BRA `(.L_x_35133) ;  /* 0x0000000400107947 */ /* 0x000fec0003800000 */
.L_x_35146:
        /* <DEDUP_REMOVED lines=21> */
.L_x_35155:
[----:B------:R-:W-:Y:S05]  /*1b80*/  BSYNC.RECONVERGENT B1 ;  /* 0x0000000000017941 */ /* 0x000fea0003800200 */
.L_x_35154:
[----:B------:R-:W-:Y:S01]  /*1b90*/  IMAD.SHL.U32 R0, R0, 0x200000, RZ ;  /* 0x0020000000007824 */ /* 0x000fe200078e00ff */
[----:B------:R-:W-:-:S04]  /*1ba0*/  LEA R3, R3, 0x37800000, 0x17 ;  /* 0x3780000003037811 */ /* 0x000fc800078eb8ff */
[----:B------:R-:W-:-:S07]  /*1bb0*/  LOP3.LUT R4, R3, R0, R7, 0xfe, !PT ;  /* 0x0000000003047212 */ /* 0x000fce00078efe07 */
.L_x_35153:
[----:B------:R-:W-:Y:S05]  /*1bc0*/  BSYNC.RECONVERGENT B0 ;  /* 0x0000000000007941 */ /* 0x000fea0003800200 */
.L_x_35152:
[----:B------:R-:W0:Y:S02]  /*1bd0*/  F2I.S64.TRUNC R4, R4 ;  /* 0x0000000400047311 */ /* 0x000e24000020d900 */
[----:B0-----:R-:W-:Y:S01]  /*1be0*/  PRMT R23, R4, 0x7610, R23 ;  /* 0x0000761004177816 */ /* 0x001fe20000000017 */
[----:B------:R-:W-:Y:S06]  /*1bf0*/  BRA `(.L_x_35133) ;  /* 0x00000000009c7947 */ /* 0x000fec0003800000 */
.L_x_35145:
[----:B------:R-:W-:-:S09]  /*1c00*/  UISETP.NE.AND UP0, UPT, UR4, 0x1c, UPT ;  /* 0x0000001c0400788c */ /* 0x000fd2000bf05270 */
[----:B------:R-:W-:Y:S05]  /*1c10*/  BRA.U !UP0, `(.L_x_35156) ;  /* 0x0000000108907547 */ /* 0x000fea000b800000 */
[----:B------:R-:W-:-:S09]  /*1c20*/  UISETP.NE.AND UP0, UPT, UR4, 0x1d, UPT ;  /* 0x0000001d0400788c */ /* 0x000fd2000bf05270 */
[----:B------:R-:W-:Y:S05]  /*1c30*/  BRA.U !UP0, `(.L_x_35157) ;  /* 0x0000000108807547 */ /* 0x000fea000b800000 */
[----:B------:R-:W-:-:S09]  /*1c40*/  UISETP.NE.AND UP0, UPT, UR4, 0x2c, UPT ;  /* 0x0000002c0400788c */ /* 0x000fd2000bf05270 */
[----:B------:R-:W-:Y:S05]  /*1c50*/  BRA.U !UP0, `(.L_x_35158) ;  /* 0x0000000108487547 */ /* 0x000fea000b800000 */
.L_x_35132:
        /* <DEDUP_REMOVED lines=16> */
.L_x_35159:
[----:B------:R-:W-:Y:S01]  /*1d60*/  PRMT R23, RZ, 0x7610, R23 ;  /* 0x00007610ff177816 */ /* 0x000fe20000000017 */
[----:B------:R-:W-:Y:S06]  /*1d70*/  BRA `(.L_x_35133) ;  /* 0x00000000003c7947 */ /* 0x000fec0003800000 */
.L_x_35158:
        /* <DEDUP_REMOVED lines=8> */
.L_x_35161:
[----:B------:R-:W-:Y:S05]  /*1e00*/  BSYNC.RECONVERGENT B0 ;  /* 0x0000000000007941 */ /* 0x000fea0003800200 */
.L_x_35160:
[----:B------:R-:W0:Y:S02]  /*1e10*/  F2I.S64.TRUNC R4, R4 ;  /* 0x0000000400047311 */ /* 0x000e24000020d900 */
[----:B0-----:R-:W-:Y:S01]  /*1e20*/  PRMT R23, R4, 0x7610, R23 ;  /* 0x0000761004177816 */ /* 0x001fe20000000017 */
[----:B------:R-:W-:Y:S06]  /*1e30*/  BRA `(.L_x_35133) ;  /* 0x00000000000c7947 */ /* 0x000fec0003800000 */
.L_x_35157:
[----:B------:R0:W5:Y:S01]  /*1e40*/  LDG.E.U8 R23, desc[UR36][R6.64] ;  /* 0x0000002406177981 */ /* 0x000162000c1e1100 */
[----:B------:R-:W-:Y:S05]  /*1e50*/  BRA `(.L_x_35133) ;  /* 0x0000000000047947 */ /* 0x000fea0003800000 */
.L_x_35156:
[----:B------:R0:W5:Y:S02]  /*1e60*/  LDG.E.U8 R23, desc[UR36][R6.64] ;  /* 0x0000002406177981 */ /* 0x000164000c1e1100 */
.L_x_35133:
[----:B------:R-:W-:-:S07]  /*1e70*/  VIADD R27, R25, 0x80 ;  /* 0x00000080191b7836 */ /* 0x000fce0000000000 */
.L_x_35093:
[----:B------:R-:W-:Y:S05]  /*1e80*/  BSYNC.RECONVERGENT B6 ;  /* 0x0000000000067941 */ /* 0x000fea0003800200 */
.L_x_35092:
        /* <DEDUP_REMOVED lines=24> */
.L_x_35167:
[----:B------:R3:W5:Y:S01]  /*2010*/  LDG.E.U8 R26, desc[UR36][R6.64] ;  /* 0x00000024061a7981 */ /* 0x000762000c1e1100 */
[----:B------:R-:W-:Y:S05]  /*2020*/  BRA `(.L_x_35169) ;  /* 0x0000000c00607947 */ /* 0x000fea0003800000 */
.L_x_35166:
        /* <DEDUP_REMOVED lines=8> */
.L_x_35171:
[----:B------:R0:W5:Y:S01]  /*20b0*/  LDG.E.U8 R26, desc[UR36][R6.64] ;  /* 0x00000024061a7981 */ /* 0x000162000c1e1100 */
[----:B------:R-:W-:Y:S05]  /*20c0*/  BRA `(.L_x_35169) ;  /* 0x0000000c00387947 */ /* 0x000fea0003800000 */
.L_x_35170:
[----:B------:R0:W5:Y:S01]  /*20d0*/  LDG.E.U16 R26, desc[UR36][R6.64] ;  /* 0x00000024061a7981 */ /* 0x000162000c1e1500 */
[----:B------:R-:W-:Y:S05]  /*20e0*/  BRA `(.L_x_35169) ;  /* 0x0000000c00307947 */ /* 0x000fea0003800000 */
.L_x_35165:
        /* <DEDUP_REMOVED lines=10> */
.L_x_35173:
[----:B------:R-:W2:Y:S02]  /*2190*/  LDG.E.U16 R4, desc[UR36][R6.64] ;  /* 0x0000002406047981 */ /* 0x000ea4000c1e1500 */
[----:B--2---:R-:W-:-:S06]  /*21a0*/  HADD2.F32 R4, -RZ, R4.H0_H0 ;  /* 0x20000004ff047230 */ /* 0x004fcc0000004100 */
[----:B------:R-:W0:Y:S02]  /*21b0*/  F2I.S64.TRUNC R4, R4 ;  /* 0x0000000400047311 */ /* 0x000e24000020d900 */
[----:B0-----:R-:W-:Y:S01]  /*21c0*/  PRMT R26, R4, 0x7610, R26 ;  /* 0x00007610041a7816 */ /* 0x001fe2000000001a */
[----:B------:R-:W-:Y:S06]  /*21d0*/  BRA `(.L_x_35169) ;  /* 0x0000000800f47947 */ /* 0x000fec0003800000 */
.L_x_35172:
        /* <DEDUP_REMOVED lines=10> */
.L_x_35175:
[----:B------:R-:W2:Y:S02]  /*2280*/  LDG.E.U16 R6, desc[UR36][R6.64] ;  /* 0x0000002406067981 */ /* 0x000ea4000c1e1500 */
[----:B--2---:R-:W-:-:S06]  /*2290*/  HADD2.F32 R4, -RZ, R6.H0_H0 ;  /* 0x20000006ff047230 */ /* 0x004fcc0000004100 */
[----:B------:R-:W0:Y:S02]  /*22a0*/  F2I.S64.TRUNC R4, R4 ;  /* 0x0000000400047311 */ /* 0x000e24000020d900 */
[----:B0-----:R-:W-:Y:S01]  /*22b0*/  PRMT R26, R4, 0x7610, R26 ;  /* 0x00007610041a7816 */ /* 0x001fe2000000001a */
[----:B------:R-:W-:Y:S06]  /*22c0*/  BRA `(.L_x_35169) ;  /* 0x0000000800b87947 */ /* 0x000fec0003800000 */
.L_x_35174:
[----:B------:R-:W2:Y:S02]  /*22d0*/  LDG.E.64 R4, desc[UR36][R6.64] ;  /* 0x0000002406047981 */ /* 0x000ea4000c1e1b00 */
[----:B--2---:R-:W0:Y:S02]  /*22e0*/  F2I.S64.F64.TRUNC R4, R4 ;  /* 0x0000000400047311 */ /* 0x004e24000030d900 */
[----:B0-----:R-:W-:Y:S01]  /*22f0*/  PRMT R26, R4, 0x7610, R26 ;  /* 0x00007610041a7816 */ /* 0x001fe2000000001a */
[----:B------:R-:W-:Y:S06]  /*2300*/  BRA `(.L_x_35169) ;  /* 0x0000000800a87947 */ /* 0x000fec0003800000 */
.L_x_35164:
        /* <DEDUP_REMOVED lines=12> */
.L_x_35178:
[----:B------:R-:W2:Y:S02]  /*23d0*/  LDG.E.64 R6, desc[UR36][R6.64] ;  /* 0x0000002406067981 */ /* 0x000ea4000c1e1b00 */
[----:B--2---:R-:W0:Y:S02]  /*23e0*/  F2I.S64.F64.TRUNC R4, R6 ;  /* 0x0000000600047311 */ /* 0x004e24000030d900 */
[----:B0-----:R-:W-:Y:S01]  /*23f0*/  PRMT R26, R4, 0x7610, R26 ;  /* 0x00007610041a7816 */ /* 0x001fe2000000001a */
[----:B------:R-:W-:Y:S06]  /*2400*/  BRA `(.L_x_35169) ;  /* 0x0000000800687947 */ /* 0x000fec0003800000 */
.L_x_35177:
        /* <DEDUP_REMOVED lines=27> */
.L_x_35180:
        /* <DEDUP_REMOVED lines=12> */
[----:B------:R-:W0:Y:S02]  /*2680*/  F2I.S64.TRUNC R4, R0 ;  /* 0x0000000000047311 */ /* 0x000e24000020d900 */
[----:B0-----:R-:W-:Y:S01]  /*2690*/  PRMT R26, R4, 0x7610, R26 ;  /* 0x00007610041a7816 */ /* 0x001fe2000000001a */
[----:B------:R-:W-:Y:S06]  /*26a0*/  BRA `(.L_x_35169) ;  /* 0x0000000400c07947 */ /* 0x000fec0003800000 */
.L_x_35179:
[----:B------:R-:W2:Y:S02]  /*26b0*/  LDG.E.U16 R4, desc[UR36][R6.64] ;  /* 0x0000002406047981 */ /* 0x000ea4000c1e1500 */
[----:B--2---:R-:W-:-:S06]  /*26c0*/  IMAD.U32 R4, R4, 0x10000, RZ ;  /* 0x0001000004047824 */ /* 0x004fcc00078e00ff */
[----:B------:R-:W0:Y:S02]  /*26d0*/  F2I.S64.TRUNC R4, R4 ;  /* 0x0000000400047311 */ /* 0x000e24000020d900 */
[----:B0-----:R-:W-:Y:S01]  /*26e0*/  PRMT R26, R4, 0x7610, R26 ;  /* 0x00007610041a7816 */ /* 0x001fe2000000001a */
[----:B------:R-:W-:Y:S06]  /*26f0*/  BRA `(.L_x_35169) ;  /* 0x0000000400ac7947 */ /* 0x000fec0003800000 */
.L_x_35176:
        /* <DEDUP_REMOVED lines=10> */
.L_x_35183:
        /* <DEDUP_REMOVED lines=21> */
.L_x_35187:
[----:B------:R-:W-:Y:S05]  /*28f0*/  BSYNC.RECONVERGENT B1 ;  /* 0x0000000000017941 */ /* 0x000fea0003800200 */
.L_x_35186:
[----:B------:R-:W-:Y:S01]  /*2900*/  IMAD.SHL.U32 R0, R0, 0x100000, RZ ;  /* 0x0010000000007824 */ /* 0x000fe200078e00ff */
[----:B------:R-:W-:-:S04]  /*2910*/  LEA R3, R3, 0x3b800000, 0x17 ;  /* 0x3b80000003037811 */ /* 0x000fc800078eb8ff */
[----:B------:R-:W-:-:S07]  /*2920*/  LOP3.LUT R4, R3, R0, R7, 0xfe, !PT ;  /* 0x0000000003047212 */ /* 0x000fce00078efe07 */
.L_x_35185:
[----:B------:R-:W-:Y:S05]  /*2930*/  BSYNC.RECONVERGENT B0 ;  /* 0x0000000000007941 */ /* 0x000fea0003800200 */
.L_x_35184:
[----:B------:R-:W0:Y:S02]  /*2940*/  F2I.S64.TRUNC R4, R4 ;  /* 0x0000000400047311 */ /* 0x000e24000020d900 */
[----:B0-----:R-:W-:Y:S01]  /*2950*/  PRMT R26, R4, 0x7610, R26 ;  /* 0x00007610041a7816 */ /* 0x001fe2000000001a */
[----:B------:R-:W-:Y:S06]  /*2960*/  BRA `(.L_x_35169) ;  /* 0x0000000400107947 */ /* 0x000fec0003800000 */
.L_x_35182:
        /* <DEDUP_REMOVED lines=21> */
.L_x_35191:
[----:B------:R-:W-:Y:S05]  /*2ac0*/  BSYNC.RECONVERGENT B1 ;  /* 0x0000000000017941 */ /* 0x000fea0003800200 */
.L_x_35190:
[----:B------:R-:W-:Y:S01]  /*2ad0*/  IMAD.SHL.U32 R0, R0, 0x200000, RZ ;  /* 0x0020000000007824 */ /* 0x000fe200078e00ff */
[----:B------:R-:W-:-:S04]  /*2ae0*/  LEA R3, R3, 0x37800000, 0x17 ;  /* 0x3780000003037811 */ /* 0x000fc800078eb8ff */
[----:B------:R-:W-:-:S07]  /*2af0*/  LOP3.LUT R4, R3, R0, R7, 0xfe, !PT ;  /* 0x0000000003047212 */ /* 0x000fce00078efe07 */
.L_x_35189:
[----:B------:R-:W-:Y:S05]  /*2b00*/  BSYNC.RECONVERGENT B0 ;  /* 0x0000000000007941 */ /* 0x000fea0003800200 */
.L_x_35188:
[----:B------:R-:W0:Y:S02]  /*2b10*/  F2I.S64.TRUNC R4, R4 ;  /* 0x0000000400047311 */ /* 0x000e24000020d900 */
[----:B0-----:R-:W-:Y:S01]  /*2b20*/  PRMT R26, R4, 0x7610, R26 ;  /* 0x00007610041a7816 */ /* 0x001fe2000000001a */
[----:B------:R-:W-:Y:S06]  /*2b30*/  BRA `(.L_x_35169) ;  /* 0x00000000009c7947 */ /* 0x000fec0003800000 */
.L_x_35181:
        /* <DEDUP_REMOVED lines=14> */
.L_x_35195:
[----:B------:R-:W-:Y:S05]  /*2c20*/  BSYNC.RECONVERGENT B0 ;  /* 0x0000000000007941 */ /* 0x000fea0003800200 */
.L_x_35194:
[----:B------:R-:W0:Y:S02]  /*2c30*/  F2I.S64.TRUNC R4, R4 ;  /* 0x0000000400047311 */ /* 0x000e24000020d900 */
[----:B0-----:R-:W-:Y:S01]  /*2c40*/  PRMT R26, R4, 0x7610, R26 ;  /* 0x00007610041a7816 */ /* 0x001fe2000000001a */
[----:B------:R-:W-:Y:S06]  /*2c50*/  BRA `(.L_x_35169) ;  /* 0x0000000000547947 */ /* 0x000fec0003800000 */
.L_x_35168:
        /* <DEDUP_REMOVED lines=16> */
.L_x_35196:
[----:B------:R-:W-:Y:S01]  /*2d60*/  PRMT R26, RZ, 0x7610, R26 ;  /* 0x00007610ff1a7816 */ /* 0x000fe2000000001a */
[----:B------:R-:W-:Y:S06]  /*2d70*/  BRA `(.L_x_35169) ;  /* 0x00000000000c7947 */ /* 0x000fec0003800000 */
.L_x_35193:
[----:B------:R0:W5:Y:S01]  /*2d80*/  LDG.E.U8 R26, desc[UR36][R6.64] ;  /* 0x00000024061a7981 */ /* 0x000162000c1e1100 */
[----:B------:R-:W-:Y:S05]  /*2d90*/  BRA `(.L_x_35169) ;  /* 0x0000000000047947 */ /* 0x000fea0003800000 */
.L_x_35192:
[----:B------:R1:W5:Y:S02]  /*2da0*/  LDG.E.U8 R26, desc[UR36][R6.64] ;  /* 0x00000024061a7981 */ /* 0x000364000c1e1100 */
.L_x_35169:
        /* <DEDUP_REMOVED lines=18> */
.L_x_35200:
[----:B------:R4:W5:Y:S01]  /*2ed0*/  LDG.E.U8 R22, desc[UR36][R6.64] ;  /* 0x0000002406167981 */ /* 0x000962000c1e1100 */
[----:B------:R-:W-:Y:S05]  /*2ee0*/  BRA `(.L_x_35202) ;  /* 0x0000000c00607947 */ /* 0x000fea0003800000 */
.L_x_35199:
        /* <DEDUP_REMOVED lines=8> */
.L_x_35204:
[----:B------:R0:W5:Y:S01]  /*2f70*/  LDG.E.U8 R22, desc[UR36][R6.64] ;  /* 0x0000002406167981 */ /* 0x000162000c1e1100 */
[----:B------:R-:W-:Y:S05]  /*2f80*/  BRA `(.L_x_35202) ;  /* 0x0000000c00387947 */ /* 0x000fea0003800000 */
.L_x_35203:
[----:B------:R0:W5:Y:S01]  /*2f90*/  LDG.E.U16 R22, desc[UR36][R6.64] ;  /* 0x0000002406167981 */ /* 0x000162000c1e1500 */
[----:B------:R-:W-:Y:S05]  /*2fa0*/  BRA `(.L_x_35202) ;  /* 0x0000000c00307947 */ /* 0x000fea0003800000 */
.L_x_35198:
        /* <DEDUP_REMOVED lines=10> */
.L_x_35206:
[----:B------:R-:W2:Y:S02]  /*3050*/  LDG.E.U16 R4, desc[UR36][R6.64] ;  /* 0x0000002406047981 */ /* 0x000ea4000c1e1500 */
[----:B--2---:R-:W-:-:S06]  /*3060*/  HADD2.F32 R4, -RZ, R4.H0_H0 ;  /* 0x20000004ff047230 */ /* 0x004fcc0000004100 */
[----:B------:R-:W0:Y:S02]  /*3070*/  F2I.S64.TRUNC R4, R4 ;  /* 0x0000000400047311 */ /* 0x000e24000020d900 */
[----:B0-----:R-:W-:Y:S01]  /*3080*/  PRMT R22, R4, 0x7610, R22 ;  /* 0x0000761004167816 */ /* 0x001fe20000000016 */
[----:B------:R-:W-:Y:S06]  /*3090*/  BRA `(.L_x_35202) ;  /* 0x0000000800f47947 */ /* 0x000fec0003800000 */
.L_x_35205:
        /* <DEDUP_REMOVED lines=10> */
.L_x_35208:
[----:B------:R-:W2:Y:S02]  /*3140*/  LDG.E.U16 R6, desc[UR36][R6.64] ;  /* 0x0000002406067981 */ /* 0x000ea4000c1e1500 */
[----:B--2---:R-:W-:-:S06]  /*3150*/  HADD2.F32 R4, -RZ, R6.H0_H0 ;  /* 0x20000006ff047230 */ /* 0x004fcc0000004100 */
[----:B------:R-:W0:Y:S02]  /*3160*/  F2I.S64.TRUNC R4, R4 ;  /* 0x0000000400047311 */ /* 0x000e24000020d900 */
[----:B0-----:R-:W-:Y:S01]  /*3170*/  PRMT R22, R4, 0x7610, R22 ;  /* 0x0000761004167816 */ /* 0x001fe20000000016 */
[----:B------:R-:W-:Y:S06]  /*3180*/  BRA `(.L_x_35202) ;  /* 0x0000000800b87947 */ /* 0x000fec0003800000 */
.L_x_35207:
[----:B------:R-:W2:Y:S02]  /*3190*/  LDG.E.64 R4, desc[UR36][R6.64] ;  /* 0x0000002406047981 */ /* 0x000ea4000c1e1b00 */
[----:B--2---:R-:W0:Y:S02]  /*31a0*/  F2I.S64.F64.TRUNC R4, R4 ;  /* 0x0000000400047311 */ /* 0x004e24000030d900 */
[----:B0-----:R-:W-:Y:S01]  /*31b0*/  PRMT R22, R4, 0x7610, R22 ;  /* 0x0000761004167816 */ /* 0x001fe20000000016 */
[----:B------:R-:W-:Y:S06]  /*31c0*/  BRA `(.L_x_35202) ;  /* 0x0000000800a87947 */ /* 0x000fec0003800000 */
.L_x_35197:
        /* <DEDUP_REMOVED lines=12> */
.L_x_35211:
[----:B------:R-:W2:Y:S02]  /*3290*/  LDG.E.64 R6, desc[UR36][R6.64] ;  /* 0x0000002406067981 */ /* 0x000ea4000c1e1b00 */
[----:B--2---:R-:W0:Y:S02]  /*32a0*/  F2I.S64.F64.TRUNC R4, R6 ;  /* 0x0000000600047311 */ /* 0x004e24000030d900 */
[----:B0-----:R-:W-:Y:S01]  /*32b0*/  PRMT R22, R4, 0x7610, R22 ;  /* 0x0000761004167816 */ /* 0x001fe20000000016 */
[----:B------:R-:W-:Y:S06]  /*32c0*/  BRA `(.L_x_35202) ;  /* 0x0000000800687947 */ /* 0x000fec0003800000 */
.L_x_35210:
        /* <DEDUP_REMOVED lines=27> */
.L_x_35213:
        /* <DEDUP_REMOVED lines=15> */
.L_x_35212:
[----:B------:R-:W2:Y:S02]  /*3570*/  LDG.E.U16 R4, desc[UR36][R6.64] ;  /* 0x0000002406047981 */ /* 0x000ea4000c1e1500 */
[----:B--2---:R-:W-:-:S06]  /*3580*/  IMAD.U32 R4, R4, 0x10000, RZ ;  /* 0x0001000004047824 */ /* 0x004fcc00078e00ff */
[----:B------:R-:W0:Y:S02]  /*3590*/  F2I.S64.TRUNC R4, R4 ;  /* 0x0000000400047311 */ /* 0x000e24000020d900 */
[----:B0-----:R-:W-:Y:S01]  /*35a0*/  PRMT R22, R4, 0x7610, R22 ;  /* 0x0000761004167816 */ /* 0x001fe20000000016 */
[----:B------:R-:W-:Y:S06]  /*35b0*/  BRA `(.L_x_35202) ;  /* 0x0000000400ac7947 */ /* 0x000fec0003800000 */
.L_x_35209:
        /* <DEDUP_REMOVED lines=10> */
.L_x_35216:
        /* <DEDUP_REMOVED lines=21> */
.L_x_35220:
[----:B------:R-:W-:Y:S05]  /*37b0*/  BSYNC.RECONVERGENT B1 ;  /* 0x0000000000017941 */ /* 0x000fea0003800200 */
.L_x_35219:
[----:B------:R-:W-:Y:S01]  /*37c0*/  IMAD.SHL.U32 R0, R0, 0x100000, RZ ;  /* 0x0010000000007824 */ /* 0x000fe200078e00ff */
[----:B------:R-:W-:-:S04]  /*37d0*/  LEA R3, R3, 0x3b800000, 0x17 ;  /* 0x3b80000003037811 */ /* 0x000fc800078eb8ff */
[----:B------:R-:W-:-:S07]  /*37e0*/  LOP3.LUT R4, R3, R0, R7, 0xfe, !PT ;  /* 0x0000000003047212 */ /* 0x000fce00078efe07 */
.L_x_35218:
[----:B------:R-:W-:Y:S05]  /*37f0*/  BSYNC.RECONVERGENT B0 ;  /* 0x0000000000007941 */ /* 0x000fea0003800200 */
.L_x_35217:
[----:B------:R-:W0:Y:S02]  /*3800*/  F2I.S64.TRUNC R4, R4 ;  /* 0x0000000400047311 */ /* 0x000e24000020d900 */
[----:B0-----:R-:W-:Y:S01]  /*3810*/  PRMT R22, R4, 0x7610, R22 ;  /* 0x0000761004167816 */ /* 0x001fe20000000016 */
[----:B------:R-:W-:Y:S06]  /*3820*/  BRA `(.L_x_35202) ;  /* 0x0000000400107947 */ /* 0x000fec0003800000 */
.L_x_35215:
        /* <DEDUP_REMOVED lines=21> */
.L_x_35224:
[----:B------:R-:W-:Y:S05]  /*3980*/  BSYNC.RECONVERGENT B1 ;  /* 0x0000000000017941 */ /* 0x000fea0003800200 */
.L_x_35223:
[----:B------:R-:W-:Y:S01]  /*3990*/  IMAD.SHL.U32 R0, R0, 0x200000, RZ ;  /* 0x0020000000007824 */ /* 0x000fe200078e00ff */
[----:B------:R-:W-:-:S04]  /*39a0*/  LEA R3, R3, 0x37800000, 0x17 ;  /* 0x3780000003037811 */ /* 0x000fc800078eb8ff */
[----:B------:R-:W-:-:S07]  /*39b0*/  LOP3.LUT R4, R3, R0, R7, 0xfe, !PT ;  /* 0x0000000003047212 */ /* 0x000fce00078efe07 */
.L_x_35222:
[----:B------:R-:W-:Y:S05]  /*39c0*/  BSYNC.RECONVERGENT B0 ;  /* 0x0000000000007941 */ /* 0x000fea0003800200 */
.L_x_35221:
[----:B------:R-:W0:Y:S02]  /*39d0*/  F2I.S64.TRUNC R4, R4 ;  /* 0x0000000400047311 */ /* 0x000e24000020d900 */
[----:B0-----:R-:W-:Y:S01]  /*39e0*/  PRMT R22, R4, 0x7610, R22 ;  /* 0x0000761004167816 */ /* 0x001fe20000000016 */
[----:B------:R-:W-:Y:S06]  /*39f0*/  BRA `(.L_x_35202) ;  /* 0x00000000009c7947 */ /* 0x000fec0003800000 */
.L_x_35214:
        /* <DEDUP_REMOVED lines=14> */
.L_x_35228:
[----:B------:R-:W-:Y:S05]  /*3ae0*/  BSYNC.RECONVERGENT B0 ;  /* 0x0000000000007941 */ /* 0x000fea0003800200 */
.L_x_35227:
[----:B------:R-:W0:Y:S02]  /*3af0*/  F2I.S64.TRUNC R4, R4 ;  /* 0x0000000400047311 */ /* 0x000e24000020d900 */
[----:B0-----:R-:W-:Y:S01]  /*3b00*/  PRMT R22, R4, 0x7610, R22 ;  /* 0x0000761004167816 */ /* 0x001fe20000000016 */
[----:B------:R-:W-:Y:S06]  /*3b10*/  BRA `(.L_x_35202) ;  /* 0x0000000000547947 */ /* 0x000fec0003800000 */
.L_x_35201:
        /* <DEDUP_REMOVED lines=16> */
.L_x_35229:
[----:B------:R-:W-:Y:S01]  /*3c20*/  PRMT R22, RZ, 0x7610, R22 ;  /* 0x00007610ff167816 */ /* 0x000fe20000000016 */
[----:B------:R-:W-:Y:S06]  /*3c30*/  BRA `(.L_x_35202) ;  /* 0x00000000000c7947 */ /* 0x000fec0003800000 */
.L_x_35226:
[----:B------:R1:W5:Y:S01]  /*3c40*/  LDG.E.U8 R22, desc[UR36][R6.64] ;  /* 0x0000002406167981 */ /* 0x000362000c1e1100 */
[----:B------:R-:W-:Y:S05]  /*3c50*/  BRA `(.L_x_35202) ;  /* 0x0000000000047947 */ /* 0x000fea0003800000 */
.L_x_35225:
[----:B------:R2:W5:Y:S02]  /*3c60*/  LDG.E.U8 R22, desc[UR36][R6.64] ;  /* 0x0000002406167981 */ /* 0x000564000c1e1100 */
.L_x_35202:
[----:B------:R-:W-:-:S07]  /*3c70*/  VIADD R27, R27, 0x80 ;  /* 0x000000801b1b7836 */ /* 0x000fce0000000000 */
.L_x_35163:
[----:B------:R-:W-:Y:S05]  /*3c80*/  BSYNC.RECONVERGENT B6 ;  /* 0x0000000000067941 */ /* 0x000fea0003800200 */
.L_x_35162:
        /* <DEDUP_REMOVED lines=24> */
.L_x_35235:
[----:B------:R3:W5:Y:S01]  /*3e10*/  LDG.E.U8 R17, desc[UR36][R6.64] ;  /* 0x0000002406117981 */ /* 0x000762000c1e1100 */
[----:B------:R-:W-:Y:S05]  /*3e20*/  BRA `(.L_x_35237) ;  /* 0x0000000c00607947 */ /* 0x000fea0003800000 */
.L_x_35234:
        /* <DEDUP_REMOVED lines=8> */
.L_x_35239:
[----:B------:R0:W5:Y:S01]  /*3eb0*/  LDG.E.U8 R17, desc[UR36][R6.64] ;  /* 0x0000002406117981 */ /* 0x000162000c1e1100 */
[----:B------:R-:W-:Y:S05]  /*3ec0*/  BRA `(.L_x_35237) ;  /* 0x0000000c00387947 */ /* 0x000fea0003800000 */
.L_x_35238:
[----:B------:R0:W5:Y:S01]  /*3ed0*/  LDG.E.U16 R17, desc[UR36][R6.64] ;  /* 0x0000002406117981 */ /* 0x000162000c1e1500 */
[----:B------:R-:W-:Y:S05]  /*3ee0*/  BRA `(.L_x_35237) ;  /* 0x0000000c00307947 */ /* 0x000fea0003800000 */
.L_x_35233:
        /* <DEDUP_REMOVED lines=10> */
.L_x_35241:
[----:B------:R-:W2:Y:S02]  /*3f90*/  LDG.E.U16 R4, desc[UR36][R6.64] ;  /* 0x0000002406047981 */ /* 0x000ea4000c1e1500 */
[----:B--2---:R-:W-:-:S06]  /*3fa0*/  HADD2.F32 R4, -RZ, R4.H0_H0 ;  /* 0x20000004ff047230 */ /* 0x004fcc0000004100 */
[----:B------:R-:W0:Y:S02]  /*3fb0*/  F2I.S64.TRUNC R4, R4 ;  /* 0x0000000400047311 */ /* 0x000e24000020d900 */
[----:B0-----:R-:W-:Y:S01]  /*3fc0*/  PRMT R17, R4, 0x7610, R17 ;  /* 0x0000761004117816 */ /* 0x001fe20000000011 */
[----:B------:R-:W-:Y:S06]  /*3fd0*/  BRA `(.L_x_35237) ;  /* 0x0000000800f47947 */ /* 0x000fec0003800000 */
.L_x_35240:
        /* <DEDUP_REMOVED lines=10> */
.L_x_35243:
[----:B------:R-:W2:Y:S02]  /*4080*/  LDG.E.U16 R6, desc[UR36][R6.64] ;  /* 0x0000002406067981 */ /* 0x000ea4000c1e1500 */
[----:B--2---:R-:W-:-:S06]  /*4090*/  HADD2.F32 R4, -RZ, R6.H0_H0 ;  /* 0x20000006ff047230 */ /* 0x004fcc0000004100 */
[----:B------:R-:W0:Y:S02]  /*40a0*/  F2I.S64.TRUNC R4, R4 ;  /* 0x0000000400047311 */ /* 0x000e24000020d900 */
[----:B0-----:R-:W-:Y:S01]  /*40b0*/  PRMT R17, R4, 0x7610, R17 ;  /* 0x0000761004117816 */ /* 0x001fe20000000011 */
[----:B------:R-:W-:Y:S06]  /*40c0*/  BRA `(.L_x_35237) ;  /* 0x0000000800b87947 */ /* 0x000fec0003800000 */
.L_x_35242:
[----:B------:R-:W2:Y:S02]  /*40d0*/  LDG.E.64 R4, desc[UR36][R6.64] ;  /* 0x0000002406047981 */ /* 0x000ea4000c1e1b00 */
[----:B--2---:R-:W0:Y:S02]  /*40e0*/  F2I.S64.F64.TRUNC R4, R4 ;  /* 0x0000000400047311 */ /* 0x004e24000030d900 */
[----:B0-----:R-:W-:Y:S01]  /*40f0*/  PRMT R17, R4, 0x7610, R17 ;  /* 0x0000761004117816 */ /* 0x001fe20000000011 */
[----:B------:R-:W-:Y:S06]  /*4100*/  BRA `(.L_x_35237) ;  /* 0x0000000800a87947 */ /* 0x000fec0003800000 */
.L_x_35232:
        /* <DEDUP_REMOVED lines=12> */
.L_x_35246:
[----:B------:R-:W2:Y:S02]  /*41d0*/  LDG.E.64 R6, desc[UR36][R6.64] ;  /* 0x0000002406067981 */ /* 0x000ea4000c1e1b00 */
[----:B--2---:R-:W0:Y:S02]  /*41e0*/  F2I.S64.F64.TRUNC R4, R6 ;  /* 0x0000000600047311 */ /* 0x004e24000030d900 */
[----:B0-----:R-:W-:Y:S01]  /*41f0*/  PRMT R17, R4, 0x7610, R17 ;  /* 0x0000761004117816 */ /* 0x001fe20000000011 */
[----:B------:R-:W-:Y:S06]  /*4200*/  BRA `(.L_x_35237) ;  /* 0x0000000800687947 */ /* 0x000fec0003800000 */
.L_x_35245:
        /* <DEDUP_REMOVED lines=27> */
.L_x_35248:
        /* <DEDUP_REMOVED lines=15> */
.L_x_35247:
[----:B------:R-:W2:Y:S02]  /*44b0*/  LDG.E.U16 R4, desc[UR36][R6.64] ;  /* 0x0000002406047981 */ /* 0x000ea4000c1e1500 */
[----:B--2---:R-:W-:-:S06]  /*44c0*/  IMAD.U32 R4, R4, 0x10000, RZ ;  /* 0x0001000004047824 */ /* 0x004fcc00078e00ff */
[----:B------:R-:W0:Y:S02]  /*44d0*/  F2I.S64.TRUNC R4, R4 ;  /* 0x0000000400047311 */ /* 0x000e24000020d900 */
[----:B0-----:R-:W-:Y:S01]  /*44e0*/  PRMT R17, R4, 0x7610, R17 ;  /* 0x0000761004117816 */ /* 0x001fe20000000011 */
[----:B------:R-:W-:Y:S06]  /*44f0*/  BRA `(.L_x_35237) ;  /* 0x0000000400ac7947 */ /* 0x000fec0003800000 */
.L_x_35244:
        /* <DEDUP_REMOVED lines=10> */
.L_x_35251:
        /* <DEDUP_REMOVED lines=21> */
.L_x_35255:
[----:B------:R-:W-:Y:S05]  /*46f0*/  BSYNC.RECONVERGENT B1 ;  /* 0x0000000000017941 */ /* 0x000fea0003800200 */
.L_x_35254:
[----:B------:R-:W-:Y:S01]  /*4700*/  IMAD.SHL.U32 R0, R0, 0x100000, RZ ;  /* 0x0010000000007824 */ /* 0x000fe200078e00ff */
[----:B------:R-:W-:-:S04]  /*4710*/  LEA R3, R3, 0x3b800000, 0x17 ;  /* 0x3b80000003037811 */ /* 0x000fc800078eb8ff */
[----:B------:R-:W-:-:S07]  /*4720*/  LOP3.LUT R4, R3, R0, R7, 0xfe, !PT ;  /* 0x0000000003047212 */ /* 0x000fce00078efe07 */
.L_x_35253:
[----:B------:R-:W-:Y:S05]  /*4730*/  BSYNC.RECONVERGENT B0 ;  /* 0x0000000000007941 */ /* 0x000fea0003800200 */
.L_x_35252:
[----:B------:R-:W0:Y:S02]  /*4740*/  F2I.S64.TRUNC R4, R4 ;  /* 0x0000000400047311 */ /* 0x000e24000020d900 */
[----:B0-----:R-:W-:Y:S01]  /*4750*/  PRMT R17, R4, 0x7610, R17 ;  /* 0x0000761004117816 */ /* 0x001fe20000000011 */
[----:B------:R-:W-:Y:S06]  /*4760*/  BRA `(.L_x_35237) ;  /* 0x0000000400107947 */ /* 0x000fec0003800000 */
.L_x_35250:
        /* <DEDUP_REMOVED lines=21> */
.L_x_35259:
[----:B------:R-:W-:Y:S05]  /*48c0*/  BSYNC.RECONVERGENT B1 ;  /* 0x0000000000017941 */ /* 0x000fea0003800200 */
.L_x_35258:
[----:B------:R-:W-:Y:S01]  /*48d0*/  IMAD.SHL.U32 R0, R0, 0x200000, RZ ;  /* 0x0020000000007824 */ /* 0x000fe200078e00ff */
[----:B------:R-:W-:-:S04]  /*48e0*/  LEA R3, R3, 0x37800000, 0x17 ;  /* 0x3780000003037811 */ /* 0x000fc800078eb8ff */
[----:B------:R-:W-:-:S07]  /*48f0*/  LOP3.LUT R4, R3, R0, R7, 0xfe, !PT ;  /* 0x0000000003047212 */ /* 0x000fce00078efe07 */
.L_x_35257:
[----:B------:R-:W-:Y:S05]  /*4900*/  BSYNC.RECONVERGENT B0 ;  /* 0x0000000000007941 */ /* 0x000fea0003800200 */
.L_x_35256:
[----:B------:R-:W0:Y:S02]  /*4910*/  F2I.S64.TRUNC R4, R4 ;  /* 0x0000000400047311 */ /* 0x000e24000020d900 */
[----:B0-----:R-:W-:Y:S01]  /*4920*/  PRMT R17, R4, 0x7610, R17 ;  /* 0x0000761004117816 */ /* 0x001fe20000000011 */
[----:B------:R-:W-:Y:S06]  /*4930*/  BRA `(.L_x_35237) ;  /* 0x00000000009c7947 */ /* 0x000fec0003800000 */
.L_x_35249:
        /* <DEDUP_REMOVED lines=14> */
.L_x_35263:
[----:B------:R-:W-:Y:S05]  /*4a20*/  BSYNC.RECONVERGENT B0 ;  /* 0x0000000000007941 */ /* 0x000fea0003800200 */
.L_x_35262:
[----:B------:R-:W0:Y:S02]  /*4a30*/  F2I.S64.TRUNC R4, R4 ;  /* 0x0000000400047311 */ /* 0x000e24000020d900 */
[----:B0-----:R-:W-:Y:S01]  /*4a40*/  PRMT R17, R4, 0x7610, R17 ;  /* 0x0000761004117816 */ /* 0x001fe20000000011 */
[----:B------:R-:W-:Y:S06]  /*4a50*/  BRA `(.L_x_35237) ;  /* 0x0000000000547947 */ /* 0x000fec0003800000 */
.L_x_35236:
        /* <DEDUP_REMOVED lines=16> */
.L_x_35264:
[----:B------:R-:W-:Y:S01]  /*4b60*/  PRMT R17, RZ, 0x7610, R17 ;  /* 0x00007610ff117816 */ /* 0x000fe20000000011 */
[----:B------:R-:W-:Y:S06]  /*4b70*/  BRA `(.L_x_35237) ;  /* 0x00000000000c7947 */ /* 0x000fec0003800000 */
.L_x_35261:
[----:B------:R1:W5:Y:S01]  /*4b80*/  LDG.E.U8 R17, desc[UR36][R6.64] ;  /* 0x0000002406117981 */ /* 0x000362000c1e1100 */
[----:B------:R-:W-:Y:S05]  /*4b90*/  BRA `(.L_x_35237) ;  /* 0x0000000000047947 */ /* 0x000fea0003800000 */
.L_x_35260:
[----:B------:R2:W5:Y:S02]  /*4ba0*/  LDG.E.U8 R17, desc[UR36][R6.64] ;  /* 0x0000002406117981 */ /* 0x000564000c1e1100 */
.L_x_35237:
        /* <DEDUP_REMOVED lines=18> */
.L_x_35268:
[----:B------:R0:W5:Y:S01]  /*4cd0*/  LDG.E.U8 R24, desc[UR36][R6.64] ;  /* 0x0000002406187981 */ /* 0x000162000c1e1100 */
[----:B------:R-:W-:Y:S05]  /*4ce0*/  BRA `(.L_x_35270) ;  /* 0x0000000c00607947 */ /* 0x000fea0003800000 */
.L_x_35267:
        /* <DEDUP_REMOVED lines=8> */
.L_x_35272:
[----:B------:R4:W5:Y:S01]  /*4d70*/  LDG.E.U8 R24, desc[UR36][R6.64] ;  /* 0x0000002406187981 */ /* 0x000962000c1e1100 */
[----:B------:R-:W-:Y:S05]  /*4d80*/  BRA `(.L_x_35270) ;  /* 0x0000000c00387947 */ /* 0x000fea0003800000 */
.L_x_35271:
[----:B------:R3:W5:Y:S01]  /*4d90*/  LDG.E.U16 R24, desc[UR36][R6.64] ;  /* 0x0000002406187981 */ /* 0x000762000c1e1500 */
[----:B------:R-:W-:Y:S05]  /*4da0*/  BRA `(.L_x_35270) ;  /* 0x0000000c00307947 */ /* 0x000fea0003800000 */
.L_x_35266:
        /* <DEDUP_REMOVED lines=10> */
.L_x_35274:
[----:B------:R-:W2:Y:S02]  /*4e50*/  LDG.E.U16 R4, desc[UR36][R6.64] ;  /* 0x0000002406047981 */ /* 0x000ea4000c1e1500 */
[----:B--2---:R-:W-:-:S06]  /*4e60*/  HADD2.F32 R4, -RZ, R4.H0_H0 ;  /* 0x20000004ff047230 */ /* 0x004fcc0000004100 */
[----:B------:R-:W0:Y:S02]  /*4e70*/  F2I.S64.TRUNC R4, R4 ;  /* 0x0000000400047311 */ /* 0x000e24000020d900 */
[----:B0-----:R-:W-:Y:S01]  /*4e80*/  PRMT R24, R4, 0x7610, R24 ;  /* 0x0000761004187816 */ /* 0x001fe20000000018 */
[----:B------:R-:W-:Y:S06]  /*4e90*/  BRA `(.L_x_35270) ;  /* 0x0000000800f47947 */ /* 0x000fec0003800000 */
.L_x_35273:
        /* <DEDUP_REMOVED lines=10> */
.L_x_35276:
[----:B------:R-:W2:Y:S02]  /*4f40*/  LDG.E.U16 R6, desc[UR36][R6.64] ;  /* 0x0000002406067981 */ /* 0x000ea4000c1e1500 */
[----:B--2---:R-:W-:-:S06]  /*4f50*/  HADD2.F32 R4, -RZ, R6.H0_H0 ;  /* 0x20000006ff047230 */ /* 0x004fcc0000004100 */
[----:B------:R-:W0:Y:S02]  /*4f60*/  F2I.S64.TRUNC R4, R4 ;  /* 0x0000000400047311 */ /* 0x000e24000020d900 */
[----:B0-----:R-:W-:Y:S01]  /*4f70*/  PRMT R24, R4, 0x7610, R24 ;  /* 0x0000761004187816 */ /* 0x001fe20000000018 */
[----:B------:R-:W-:Y:S06]  /*4f80*/  BRA `(.L_x_35270) ;  /* 0x0000000800b87947 */ /* 0x000fec0003800000 */
.L_x_35275:
[----:B------:R-:W2:Y:S02]  /*4f90*/  LDG.E.64 R4, desc[UR36][R6.64] ;  /* 0x0000002406047981 */ /* 0x000ea4000c1e1b00 */
[----:B--2---:R-:W0:Y:S02]  /*4fa0*/  F2I.S64.F64.TRUNC R4, R4 ;  /* 0x0000000400047311 */ /* 0x004e24000030d900 */
[----:B0-----:R-:W-:Y:S01]  /*4fb0*/  PRMT R24, R4, 0x7610, R24 ;  /* 0x0000761004187816 */ /* 0x001fe20000000018 */
[----:B------:R-:W-:Y:S06]  /*4fc0*/  BRA `(.L_x_35270) ;  /* 0x0000000800a87947 */ /* 0x000fec0003800000 */
.L_x_35265:
        /* <DEDUP_REMOVED lines=12> */
.L_x_35279:
[----:B------:R-:W2:Y:S02]  /*5090*/  LDG.E.64 R6, desc[UR36][R6.64] ;  /* 0x0000002406067981 */ /* 0x000ea4000c1e1b00 */
[----:B--2---:R-:W0:Y:S02]  /*50a0*/  F2I.S64.F64.TRUNC R4, R6 ;  /* 0x0000000600047311 */ /* 0x004e24000030d900 */
[----:B0-----:R-:W-:Y:S01]  /*50b0*/  PRMT R24, R4, 0x7610, R24 ;  /* 0x0000761004187816 */ /* 0x001fe20000000018 */
[----:B------:R-:W-:Y:S06]  /*50c0*/  BRA `(.L_x_35270) ;  /* 0x0000000800687947 */ /* 0x000fec0003800000 */
.L_x_35278:
        /* <DEDUP_REMOVED lines=27> */
.L_x_35281:
        /* <DEDUP_REMOVED lines=15> */
.L_x_35280:
[----:B------:R-:W2:Y:S02]  /*5370*/  LDG.E.U16 R4, desc[UR36][R6.64] ;  /* 0x0000002406047981 */ /* 0x000ea4000c1e1500 */
[----:B--2---:R-:W-:-:S06]  /*5380*/  IMAD.U32 R4, R4, 0x10000, RZ ;  /* 0x0001000004047824 */ /* 0x004fcc00078e00ff */
[----:B------:R-:W0:Y:S02]  /*5390*/  F2I.S64.TRUNC R4, R4 ;  /* 0x0000000400047311 */ /* 0x000e24000020d900 */
[----:B0-----:R-:W-:Y:S01]  /*53a0*/  PRMT R24, R4, 0x7610, R24 ;  /* 0x0000761004187816 */ /* 0x001fe20000000018 */
[----:B------:R-:W-:Y:S06]  /*53b0*/  BRA `(.L_x_35270) ;  /* 0x0000000400ac7947 */ /* 0x000fec0003800000 */
.L_x_35277:
        /* <DEDUP_REMOVED lines=10> */
.L_x_35284:
        /* <DEDUP_REMOVED lines=21> */
.L_x_35288:
[----:B------:R-:W-:Y:S05]  /*55b0*/  BSYNC.RECONVERGENT B1 ;  /* 0x0000000000017941 */ /* 0x000fea0003800200 */
.L_x_35287:
[----:B------:R-:W-:Y:S01]  /*55c0*/  IMAD.SHL.U32 R0, R0, 0x100000, RZ ;  /* 0x0010000000007824 */ /* 0x000fe200078e00ff */
[----:B------:R-:W-:-:S04]  /*55d0*/  LEA R3, R3, 0x3b800000, 0x17 ;  /* 0x3b80000003037811 */ /* 0x000fc800078eb8ff */
[----:B------:R-:W-:-:S07]  /*55e0*/  LOP3.LUT R4, R3, R0, R7, 0xfe, !PT ;  /* 0x0000000003047212 */ /* 0x000fce00078efe07 */
.L_x_35286:
[----:B------:R-:W-:Y:S05]  /*55f0*/  BSYNC.RECONVERGENT B0 ;  /* 0x0000000000007941 */ /* 0x000fea0003800200 */
.L_x_35285:
[----:B------:R-:W0:Y:S02]  /*5600*/  F2I.S64.TRUNC R4, R4 ;  /* 0x0000000400047311 */ /* 0x000e24000020d900 */
[----:B0-----:R-:W-:Y:S01]  /*5610*/  PRMT R24, R4, 0x7610, R24 ;  /* 0x0000761004187816 */ /* 0x001fe20000000018 */
[----:B------:R-:W-:Y:S06]  /*5620*/  BRA `(.L_x_35270) ;  /* 0x0000000400107947 */ /* 0x000fec0003800000 */
.L_x_35283:
        /* <DEDUP_REMOVED lines=21> */
.L_x_35292:
[----:B------:R-:W-:Y:S05]  /*5780*/  BSYNC.RECONVERGENT B1 ;  /* 0x0000000000017941 */ /* 0x000fea0003800200 */
.L_x_35291:
[----:B------:R-:W-:Y:S01]  /*5790*/  IMAD.SHL.U32 R0, R0, 0x200000, RZ ;  /* 0x0020000000007824 */ /* 0x000fe200078e00ff */
[----:B------:R-:W-:-:S04]  /*57a0*/  LEA R3, R3, 0x37800000, 0x17 ;  /* 0x3780000003037811 */ /* 0x000fc800078eb8ff */
[----:B------:R-:W-:-:S07]  /*57b0*/  LOP3.LUT R4, R3, R0, R7, 0xfe, !PT ;  /* 0x0000000003047212 */ /* 0x000fce00078efe07 */
.L_x_35290:
[----:B------:R-:W-:Y:S05]  /*57c0*/  BSYNC.RECONVERGENT B0 ;  /* 0x0000000000007941 */ /* 0x000fea0003800200 */
.L_x_35289:
[----:B------:R-:W0:Y:S02]  /*57d0*/  F2I.S64.TRUNC R4, R4 ;  /* 0x0000000400047311 */ /* 0x000e24000020d900 */
[----:B0-----:R-:W-:Y:S01]  /*57e0*/  PRMT R24, R4, 0x7610, R24 ;  /* 0x0000761004187816 */ /* 0x001fe20000000018 */
[----:B------:R-:W-:Y:S06]  /*57f0*/  BRA `(.L_x_35270) ;  /* 0x00000000009c7947 */ /* 0x000fec0003800000 */
.L_x_35282:
        /* <DEDUP_REMOVED lines=14> */
.L_x_35296:
[----:B------:R-:W-:Y:S05]  /*58e0*/  BSYNC.RECONVERGENT B0 ;  /* 0x0000000000007941 */ /* 0x000fea0003800200 */
.L_x_35295:
[----:B------:R-:W0:Y:S02]  /*58f0*/  F2I.S64.TRUNC R4, R4 ;  /* 0x0000000400047311 */ /* 0x000e24000020d900 */
[----:B0-----:R-:W-:Y:S01]  /*5900*/  PRMT R24, R4, 0x7610, R24 ;  /* 0x0000761004187816 */ /* 0x001fe20000000018 */
[----:B------:R-:W-:Y:S06]  /*5910*/  BRA `(.L_x_35270) ;  /* 0x0000000000547947 */ /* 0x000fec0003800000 */
.L_x_35269:
        /* <DEDUP_REMOVED lines=16> */
.L_x_35297:
[----:B------:R-:W-:Y:S01]  /*5a20*/  PRMT R24, RZ, 0x7610, R24 ;  /* 0x00007610ff187816 */ /* 0x000fe20000000018 */
[----:B------:R-:W-:Y:S06]  /*5a30*/  BRA `(.L_x_35270) ;  /* 0x00000000000c7947 */ /* 0x000fec0003800000 */
.L_x_35294:
[----:B------:R1:W5:Y:S01]  /*5a40*/  LDG.E.U8 R24, desc[UR36][R6.64] ;  /* 0x0000002406187981 */ /* 0x000362000c1e1100 */
[----:B------:R-:W-:Y:S05]  /*5a50*/  BRA `(.L_x_35270) ;  /* 0x0000000000047947 */ /* 0x000fea0003800000 */
.L_x_35293:
[----:B------:R2:W5:Y:S02]  /*5a60*/  LDG.E.U8 R24, desc[UR36][R6.64] ;  /* 0x0000002406187981 */ /* 0x000564000c1e1100 */
.L_x_35270:
[----:B------:R-:W-:-:S07]  /*5a70*/  VIADD R27, R27, 0x80 ;  /* 0x000000801b1b7836 */ /* 0x000fce0000000000 */
.L_x_35231:
[----:B------:R-:W-:Y:S05]  /*5a80*/  BSYNC.RECONVERGENT B6 ;  /* 0x0000000000067941 */ /* 0x000fea0003800200 */
.L_x_35230:
[----:B------:R-:W-:Y:S01]  /*5a90*/  ISETP.GE.AND P0, PT, R27, R16, PT ;  /* 0x000000101b00720c */ /* 0x000fe20003f06270 */
[----:B------:R-:W-:Y:S01]  /*5aa0*/  BSSY.RECONVERGENT B6, `(.L_x_35298) ;  /* 0x00001dd000067945 */ /* 0x000fe20003800200 */
[----:B------:R-:W-:Y:S02]  /*5ab0*/  PRMT R18, RZ, 0x7610, R18 ;  /* 0x00007610ff127816 */ /* 0x000fe40000000012 */
[----:B------:R-:W-:-:S09]  /*5ac0*/  PRMT R19, RZ, 0x7610, R19 ;  /* 0x00007610ff137816 */ /* 0x000fd20000000013 */
[----:B------:R-:W-:Y:S05]  /*5ad0*/  @P0 BRA `(.L_x_35299) ;  /* 0x0000001c00640947 */ /* 0x000fea0003800000 */
[----:B------:R-:W0:Y:S01]  /*5ae0*/  LDC.64 R4, c[0x0][0x390] ;  /* 0x0000e400ff047b82 */ /* 0x000e220000000a00 */
[----:B------:R-:W0:Y:S01]  /*5af0*/  LDCU UR5, c[0x0][0x3a8] ;  /* 0x00007500ff0577ac */ /* 0x000e220008000800 */
[----:B------:R-:W-:Y:S01]  /*5b00*/  IMAD R27, R2, 0x200, R27 ;  /* 0x00000200021b7824 */ /* 0x000fe200078e021b */
[----:B------:R-:W-:-:S04]  /*5b10*/  UPRMT UR4, UR38, 0x9910, URZ ;  /* 0x0000991026047896 */ /* 0x000fc800080000ff */
[----:B------:R-:W-:Y:S01]  /*5b20*/  UISETP.GT.AND UP0, UPT, UR4, 0x9, UPT ;  /* 0x000000090400788c */ /* 0x000fe2000bf04270 */
[----:B01234-:R-:W-:-:S05]  /*5b30*/  IMAD R7, R27, UR5, RZ ;  /* 0x000000051b077c24 */ /* 0x01ffca000f8e02ff */
[----:B------:R-:W-:-:S05]  /*5b40*/  IADD3 R6, P0, PT, R7, R4, RZ ;  /* 0x0000000407067210 */ /* 0x000fca0007f1e0ff */
        /* <DEDUP_REMOVED lines=12> */
.L_x_35303:
[----:B------:R0:W5:Y:S01]  /*5c10*/  LDG.E.U8 R19, desc[UR36][R6.64] ;  /* 0x0000002406137981 */ /* 0x000162000c1e1100 */
[----:B------:R-:W-:Y:S05]  /*5c20*/  BRA `(.L_x_35305) ;  /* 0x0000000c00607947 */ /* 0x000fea0003800000 */
.L_x_35302:
        /* <DEDUP_REMOVED lines=8> */
.L_x_35307:
[----:B------:R3:W5:Y:S01]  /*5cb0*/  LDG.E.U8 R19, desc[UR36][R6.64] ;  /* 0x0000002406137981 */ /* 0x000762000c1e1100 */
[----:B------:R-:W-:Y:S05]  /*5cc0*/  BRA `(.L_x_35305) ;  /* 0x0000000c00387947 */ /* 0x000fea0003800000 */
.L_x_35306:
[----:B------:R2:W5:Y:S01]  /*5cd0*/  LDG.E.U16 R19, desc[UR36][R6.64] ;  /* 0x0000002406137981 */ /* 0x000562000c1e1500 */
[----:B------:R-:W-:Y:S05]  /*5ce0*/  BRA `(.L_x_35305) ;  /* 0x0000000c00307947 */ /* 0x000fea0003800000 */
.L_x_35301:
        /* <DEDUP_REMOVED lines=10> */
.L_x_35309:
[----:B------:R-:W2:Y:S02]  /*5d90*/  LDG.E.U16 R4, desc[UR36][R6.64] ;  /* 0x0000002406047981 */ /* 0x000ea4000c1e1500 */
[----:B--2---:R-:W-:-:S06]  /*5da0*/  HADD2.F32 R4, -RZ, R4.H0_H0 ;  /* 0x20000004ff047230 */ /* 0x004fcc0000004100 */
[----:B------:R-:W0:Y:S02]  /*5db0*/  F2I.S64.TRUNC R4, R4 ;  /* 0x0000000400047311 */ /* 0x000e24000020d900 */
[----:B0-----:R-:W-:Y:S01]  /*5dc0*/  PRMT R19, R4, 0x7610, R19 ;  /* 0x0000761004137816 */ /* 0x001fe20000000013 */
[----:B------:R-:W-:Y:S06]  /*5dd0*/  BRA `(.L_x_35305) ;  /* 0x0000000800f47947 */ /* 0x000fec0003800000 */
.L_x_35308:
        /* <DEDUP_REMOVED lines=10> */
.L_x_35311:
[----:B------:R-:W2:Y:S02]  /*5e80*/  LDG.E.U16 R6, desc[UR36][R6.64] ;  /* 0x0000002406067981 */ /* 0x000ea4000c1e1500 */
[----:B--2---:R-:W-:-:S06]  /*5e90*/  HADD2.F32 R4, -RZ, R6.H0_H0 ;  /* 0x20000006ff047230 */ /* 0x004fcc0000004100 */
[----:B------:R-:W0:Y:S02]  /*5ea0*/  F2I.S64.TRUNC R4, R4 ;  /* 0x0000000400047311 */ /* 0x000e24000020d900 */
[----:B0-----:R-:W-:Y:S01]  /*5eb0*/  PRMT R19, R4, 0x7610, R19 ;  /* 0x0000761004137816 */ /* 0x001fe20000000013 */
[----:B------:R-:W-:Y:S06]  /*5ec0*/  BRA `(.L_x_35305) ;  /* 0x0000000800b87947 */ /* 0x000fec0003800000 */
.L_x_35310:
[----:B------:R-:W2:Y:S02]  /*5ed0*/  LDG.E.64 R4, desc[UR36][R6.64] ;  /* 0x0000002406047981 */ /* 0x000ea4000c1e1b00 */
[----:B--2---:R-:W0:Y:S02]  /*5ee0*/  F2I.S64.F64.TRUNC R4, R4 ;  /* 0x0000000400047311 */ /* 0x004e24000030d900 */
[----:B0-----:R-:W-:Y:S01]  /*5ef0*/  PRMT R19, R4, 0x7610, R19 ;  /* 0x0000761004137816 */ /* 0x001fe20000000013 */
[----:B------:R-:W-:Y:S06]  /*5f00*/  BRA `(.L_x_35305) ;  /* 0x0000000800a87947 */ /* 0x000fec0003800000 */
.L_x_35300:
        /* <DEDUP_REMOVED lines=12> */
.L_x_35314:
[----:B------:R-:W2:Y:S02]  /*5fd0*/  LDG.E.64 R6, desc[UR36][R6.64] ;  /* 0x0000002406067981 */ /* 0x000ea4000c1e1b00 */
[----:B--2---:R-:W0:Y:S02]  /*5fe0*/  F2I.S64.F64.TRUNC R4, R6 ;  /* 0x0000000600047311 */ /* 0x004e24000030d900 */
[----:B0-----:R-:W-:Y:S01]  /*5ff0*/  PRMT R19, R4, 0x7610, R19 ;  /* 0x0000761004137816 */ /* 0x001fe20000000013 */
[----:B------:R-:W-:Y:S06]  /*6000*/  BRA `(.L_x_35305) ;  /* 0x0000000800687947 */ /* 0x000fec0003800000 */
.L_x_35313:
        /* <DEDUP_REMOVED lines=27> */
.L_x_35316:
        /* <DEDUP_REMOVED lines=15> */
.L_x_35315:
[----:B------:R-:W2:Y:S02]  /*62b0*/  LDG.E.U16 R4, desc[UR36][R6.64] ;  /* 0x0000002406047981 */ /* 0x000ea4000c1e1500 */
[----:B--2---:R-:W-:-:S06]  /*62c0*/  IMAD.U32 R4, R4, 0x10000, RZ ;  /* 0x0001000004047824 */ /* 0x004fcc00078e00ff */
[----:B------:R-:W0:Y:S02]  /*62d0*/  F2I.S64.TRUNC R4, R4 ;  /* 0x0000000400047311 */ /* 0x000e24000020d900 */
[----:B0-----:R-:W-:Y:S01]  /*62e0*/  PRMT R19, R4, 0x7610, R19 ;  /* 0x0000761004137816 */ /* 0x001fe20000000013 */
[----:B------:R-:W-:Y:S06]  /*62f0*/  BRA `(.L_x_35305) ;  /* 0x0000000400ac7947 */ /* 0x000fec0003800000 */
.L_x_35312:
        /* <DEDUP_REMOVED lines=10> */
.L_x_35319:
        /* <DEDUP_REMOVED lines=21> */
.L_x_35323:
[----:B------:R-:W-:Y:S05]  /*64f0*/  BSYNC.RECONVERGENT B1 ;  /* 0x0000000000017941 */ /* 0x000fea0003800200 */
.L_x_35322:
[----:B------:R-:W-:Y:S01]  /*6500*/  IMAD.SHL.U32 R0, R0, 0x100000, RZ ;  /* 0x0010000000007824 */ /* 0x000fe200078e00ff */
[----:B------:R-:W-:-:S04]  /*6510*/  LEA R3, R3, 0x3b800000, 0x17 ;  /* 0x3b80000003037811 */ /* 0x000fc800078eb8ff */
[----:B------:R-:W-:-:S07]  /*6520*/  LOP3.LUT R4, R3, R0, R7, 0xfe, !PT ;  /* 0x0000000003047212 */ /* 0x000fce00078efe07 */
.L_x_35321:
[----:B------:R-:W-:Y:S05]  /*6530*/  BSYNC.RECONVERGENT B0 ;  /* 0x0000000000007941 */ /* 0x000fea0003800200 */
.L_x_35320:
[----:B------:R-:W0:Y:S02]  /*6540*/  F2I.S64.TRUNC R4, R4 ;  /* 0x0000000400047311 */ /* 0x000e24000020d900 */
[----:B0-----:R-:W-:Y:S01]  /*6550*/  PRMT R19, R4, 0x7610, R19 ;  /* 0x0000761004137816 */ /* 0x001fe20000000013 */
[----:B------:R-:W-:Y:S06]  /*6560*/  BRA `(.L_x_35305) ;  /* 0x0000000400107947 */ /* 0x000fec0003800000 */
.L_x_35318:
        /* <DEDUP_REMOVED lines=21> */
.L_x_35327:
[----:B------:R-:W-:Y:S05]  /*66c0*/  BSYNC.RECONVERGENT B1 ;  /* 0x0000000000017941 */ /* 0x000fea0003800200 */
.L_x_35326:
[----:B------:R-:W-:Y:S01]  /*66d0*/  IMAD.SHL.U32 R0, R0, 0x200000, RZ ;  /* 0x0020000000007824 */ /* 0x000fe200078e00ff */
[----:B------:R-:W-:-:S04]  /*66e0*/  LEA R3, R3, 0x37800000, 0x17 ;  /* 0x3780000003037811 */ /* 0x000fc800078eb8ff */
[----:B------:R-:W-:-:S07]  /*66f0*/  LOP3.LUT R4, R3, R0, R7, 0xfe, !PT ;  /* 0x0000000003047212 */ /* 0x000fce00078efe07 */
.L_x_35325:
[----:B------:R-:W-:Y:S05]  /*6700*/  BSYNC.RECONVERGENT B0 ;  /* 0x0000000000007941 */ /* 0x000fea0003800200 */
.L_x_35324:
[----:B------:R-:W0:Y:S02]  /*6710*/  F2I.S64.TRUNC R4, R4 ;  /* 0x0000000400047311 */ /* 0x000e24000020d900 */
[----:B0-----:R-:W-:Y:S01]  /*6720*/  PRMT R19, R4, 0x7610, R19 ;  /* 0x0000761004137816 */ /* 0x001fe20000000013 */
[----:B------:R-:W-:Y:S06]  /*6730*/  BRA `(.L_x_35305) ;  /* 0x00000000009c7947 */ /* 0x000fec0003800000 */
.L_x_35317:
        /* <DEDUP_REMOVED lines=14> */
.L_x_35331:
[----:B------:R-:W-:Y:S05]  /*6820*/  BSYNC.RECONVERGENT B0 ;  /* 0x0000000000007941 */ /* 0x000fea0003800200 */
.L_x_35330:
[----:B------:R-:W0:Y:S02]  /*6830*/  F2I.S64.TRUNC R4, R4 ;  /* 0x0000000400047311 */ /* 0x000e24000020d900 */
[----:B0-----:R-:W-:Y:S01]  /*6840*/  PRMT R19, R4, 0x7610, R19 ;  /* 0x0000761004137816 */ /* 0x001fe20000000013 */
[----:B------:R-:W-:Y:S06]  /*6850*/  BRA `(.L_x_35305) ;  /* 0x0000000000547947 */ /* 0x000fec0003800000 */
.L_x_35304:
        /* <DEDUP_REMOVED lines=16> */
.L_x_35332:
[----:B------:R-:W-:Y:S01]  /*6960*/  PRMT R19, RZ, 0x7610, R19 ;  /* 0x00007610ff137816 */ /* 0x000fe20000000013 */
[----:B------:R-:W-:Y:S06]  /*6970*/  BRA `(.L_x_35305) ;  /* 0x00000000000c7947 */ /* 0x000fec0003800000 */
.L_x_35329:
[----:B------:R0:W5:Y:S01]  /*6980*/  LDG.E.U8 R19, desc[UR36][R6.64] ;  /* 0x0000002406137981 */ /* 0x000162000c1e1100 */
[----:B------:R-:W-:Y:S05]  /*6990*/  BRA `(.L_x_35305) ;  /* 0x0000000000047947 */ /* 0x000fea0003800000 */
.L_x_35328:
[----:B------:R0:W5:Y:S02]  /*69a0*/  LDG.E.U8 R19, desc[UR36][R6.64] ;  /* 0x0000002406137981 */ /* 0x000164000c1e1100 */
.L_x_35305:
[----:B------:R-:W1:Y:S01]  /*69b0*/  LDCU.U8 UR6, c[0x0][0x3a5] ;  /* 0x000074a0ff0677ac */ /* 0x000e620008000000 */
[----:B------:R-:W0:Y:S01]  /*69c0*/  LDC.64 R4, c[0x0][0x398] ;  /* 0x0000e600ff047b82 */ /* 0x000e220000000a00 */
[----:B------:R-:W0:Y:S01]  /*69d0*/  LDCU UR5, c[0x0][0x3ac] ;  /* 0x00007580ff0577ac */ /* 0x000e220008000800 */
[----:B-1----:R-:W-:-:S04]  /*69e0*/  UPRMT UR4, UR6, 0x9910, URZ ;  /* 0x0000991006047896 */ /* 0x002fc800080000ff */
[----:B------:R-:W-:Y:S01]  /*69f0*/  UISETP.GT.AND UP0, UPT, UR4, 0x9, UPT ;  /* 0x000000090400788c */ /* 0x000fe2000bf04270 */
[----:B0-234-:R-:W-:-:S05]  /*6a00*/  IMAD R7, R27, UR5, RZ ;  /* 0x000000051b077c24 */ /* 0x01dfca000f8e02ff */
        /* <DEDUP_REMOVED lines=13> */
.L_x_35336:
[----:B------:R0:W5:Y:S01]  /*6ae0*/  LDG.E.U8 R18, desc[UR36][R6.64] ;  /* 0x0000002406127981 */ /* 0x000162000c1e1100 */
[----:B------:R-:W-:Y:S05]  /*6af0*/  BRA `(.L_x_35299) ;  /* 0x0000000c005c7947 */ /* 0x000fea0003800000 */
.L_x_35335:
        /* <DEDUP_REMOVED lines=8> */
.L_x_35339:
[----:B------:R0:W5:Y:S01]  /*6b80*/  LDG.E.U8 R18, desc[UR36][R6.64] ;  /* 0x0000002406127981 */ /* 0x000162000c1e1100 */
[----:B------:R-:W-:Y:S05]  /*6b90*/  BRA `(.L_x_35299) ;  /* 0x0000000c00347947 */ /* 0x000fea0003800000 */
.L_x_35338:
[----:B------:R0:W5:Y:S01]  /*6ba0*/  LDG.E.U16 R18, desc[UR36][R6.64] ;  /* 0x0000002406127981 */ /* 0x000162000c1e1500 */
[----:B------:R-:W-:Y:S05]  /*6bb0*/  BRA `(.L_x_35299) ;  /* 0x0000000c002c7947 */ /* 0x000fea0003800000 */
.L_x_35334:
        /* <DEDUP_REMOVED lines=10> */
.L_x_35341:
[----:B------:R-:W2:Y:S02]  /*6c60*/  LDG.E.U16 R4, desc[UR36][R6.64] ;  /* 0x0000002406047981 */ /* 0x000ea4000c1e1500 */
[----:B--2---:R-:W-:-:S06]  /*6c70*/  HADD2.F32 R4, -RZ, R4.H0_H0 ;  /* 0x20000004ff047230 */ /* 0x004fcc0000004100 */
[----:B------:R-:W0:Y:S02]  /*6c80*/  F2I.S64.TRUNC R4, R4 ;  /* 0x0000000400047311 */ /* 0x000e24000020d900 */
[----:B0-----:R-:W-:Y:S01]  /*6c90*/  PRMT R18, R4, 0x7610, R18 ;  /* 0x0000761004127816 */ /* 0x001fe20000000012 */
[----:B------:R-:W-:Y:S06]  /*6ca0*/  BRA `(.L_x_35299) ;  /* 0x0000000800f07947 */ /* 0x000fec0003800000 */
.L_x_35340:
        /* <DEDUP_REMOVED lines=10> */
.L_x_35343:
[----:B------:R-:W2:Y:S02]  /*6d50*/  LDG.E.U16 R6, desc[UR36][R6.64] ;  /* 0x0000002406067981 */ /* 0x000ea4000c1e1500 */
[----:B--2---:R-:W-:-:S06]  /*6d60*/  HADD2.F32 R4, -RZ, R6.H0_H0 ;  /* 0x20000006ff047230 */ /* 0x004fcc0000004100 */
[----:B------:R-:W0:Y:S02]  /*6d70*/  F2I.S64.TRUNC R4, R4 ;  /* 0x0000000400047311 */ /* 0x000e24000020d900 */
[----:B0-----:R-:W-:Y:S01]  /*6d80*/  PRMT R18, R4, 0x7610, R18 ;  /* 0x0000761004127816 */ /* 0x001fe20000000012 */
[----:B------:R-:W-:Y:S06]  /*6d90*/  BRA `(.L_x_35299) ;  /* 0x0000000800b47947 */ /* 0x000fec0003800000 */
.L_x_35342:
[----:B------:R-:W2:Y:S02]  /*6da0*/  LDG.E.64 R4, desc[UR36][R6.64] ;  /* 0x0000002406047981 */ /* 0x000ea4000c1e1b00 */
[----:B--2---:R-:W0:Y:S02]  /*6db0*/  F2I.S64.F64.TRUNC R4, R4 ;  /* 0x0000000400047311 */ /* 0x004e24000030d900 */
[----:B0-----:R-:W-:Y:S01]  /*6dc0*/  PRMT R18, R4, 0x7610, R18 ;  /* 0x0000761004127816 */ /* 0x001fe20000000012 */
[----:B------:R-:W-:Y:S06]  /*6dd0*/  BRA `(.L_x_35299) ;  /* 0x0000000800a47947 */ /* 0x000fec0003800000 */
.L_x_35333:
        /* <DEDUP_REMOVED lines=12> */
.L_x_35346:
[----:B------:R-:W2:Y:S02]  /*6ea0*/  LDG.E.64 R6, desc[UR36][R6.64] ;  /* 0x0000002406067981 */ /* 0x000ea4000c1e1b00 */
[----:B--2---:R-:W0:Y:S02]  /*6eb0*/  F2I.S64.F64.TRUNC R4, R6 ;  /* 0x0000000600047311 */ /* 0x004e24000030d900 */
[----:B0-----:R-:W-:Y:S01]  /*6ec0*/  PRMT R18, R4, 0x7610, R18 ;  /* 0x0000761004127816 */ /* 0x001fe20000000012 */
[----:B------:R-:W-:Y:S06]  /*6ed0*/  BRA `(.L_x_35299) ;  /* 0x0000000800647947 */ /* 0x000fec0003800000 */
.L_x_35345:
        /* <DEDUP_REMOVED lines=27> */
.L_x_35348:
        /* <DEDUP_REMOVED lines=15> */
.L_x_35347:
[----:B------:R-:W2:Y:S02]  /*7180*/  LDG.E.U16 R4, desc[UR36][R6.64] ;  /* 0x0000002406047981 */ /* 0x000ea4000c1e1500 */
[----:B--2---:R-:W-:-:S06]  /*7190*/  IMAD.U32 R4, R4, 0x10000, RZ ;  /* 0x0001000004047824 */ /* 0x004fcc00078e00ff */
[----:B------:R-:W0:Y:S02]  /*71a0*/  F2I.S64.TRUNC R4, R4 ;  /* 0x0000000400047311 */ /* 0x000e24000020d900 */
[----:B0-----:R-:W-:Y:S01]  /*71b0*/  PRMT R18, R4, 0x7610, R18 ;  /* 0x0000761004127816 */ /* 0x001fe20000000012 */
[----:B------:R-:W-:Y:S06]  /*71c0*/  BRA `(.L_x_35299) ;  /* 0x0000000400a87947 */ /* 0x000fec0003800000 */
.L_x_35344:
        /* <DEDUP_REMOVED lines=10> */
.L_x_35351:
        /* <DEDUP_REMOVED lines=21> */
.L_x_35355:
[----:B------:R-:W-:Y:S05]  /*73c0*/  BSYNC.RECONVERGENT B1 ;  /* 0x0000000000017941 */ /* 0x000fea0003800200 */
.L_x_35354:
[----:B------:R-:W-:Y:S01]  /*73d0*/  IMAD.SHL.U32 R0, R0, 0x100000, RZ ;  /* 0x0010000000007824 */ /* 0x000fe200078e00ff */
[----:B------:R-:W-:-:S04]  /*73e0*/  LEA R3, R3, 0x3b800000, 0x17 ;  /* 0x3b80000003037811 */ /* 0x000fc800078eb8ff */
[----:B------:R-:W-:-:S07]  /*73f0*/  LOP3.LUT R4, R3, R0, R7, 0xfe, !PT ;  /* 0x0000000003047212 */ /* 0x000fce00078efe07 */
.L_x_35353:
[----:B------:R-:W-:Y:S05]  /*7400*/  BSYNC.RECONVERGENT B0 ;  /* 0x0000000000007941 */ /* 0x000fea0003800200 */
.L_x_35352:
[----:B------:R-:W0:Y:S02]  /*7410*/  F2I.S64.TRUNC R4, R4 ;  /* 0x0000000400047311 */ /* 0x000e24000020d900 */
[----:B0-----:R-:W-:Y:S01]  /*7420*/  PRMT R18, R4, 0x7610, R18 ;  /* 0x0000761004127816 */ /* 0x001fe20000000012 */
[----:B------:R-:W-:Y:S06]  /*7430*/  BRA `(.L_x_35299) ;  /* 0x00000004000c7947 */ /* 0x000fec0003800000 */
.L_x_35350:
        /* <DEDUP_REMOVED lines=21> */
.L_x_35359:
[----:B------:R-:W-:Y:S05]  /*7590*/  BSYNC.RECONVERGENT B1 ;  /* 0x0000000000017941 */ /* 0x000fea0003800200 */
.L_x_35358:
[----:B------:R-:W-:Y:S01]  /*75a0*/  IMAD.SHL.U32 R0, R0, 0x200000, RZ ;  /* 0x0020000000007824 */ /* 0x000fe200078e00ff */
[----:B------:R-:W-:-:S04]  /*75b0*/  LEA R3, R3, 0x37800000, 0x17 ;  /* 0x3780000003037811 */ /* 0x000fc800078eb8ff */
[----:B------:R-:W-:-:S07]  /*75c0*/  LOP3.LUT R4, R3, R0, R7, 0xfe, !PT ;  /* 0x0000000003047212 */ /* 0x000fce00078efe07 */
.L_x_35357:
[----:B------:R-:W-:Y:S05]  /*75d0*/  BSYNC.RECONVERGENT B0 ;  /* 0x0000000000007941 */ /* 0x000fea0003800200 */
.L_x_35356:
[----:B------:R-:W0:Y:S02]  /*75e0*/  F2I.S64.TRUNC R4, R4 ;  /* 0x0000000400047311 */ /* 0x000e24000020d900 */
[----:B0-----:R-:W-:Y:S01]  /*75f0*/  PRMT R18, R4, 0x7610, R18 ;  /* 0x0000761004127816 */ /* 0x001fe20000000012 */
[----:B------:R-:W-:Y:S06]  /*7600*/  BRA `(.L_x_35299) ;  /* 0x0000000000987947 */ /* 0x000fec0003800000 */
.L_x_35349:
        /* <DEDUP_REMOVED lines=14> */
.L_x_35363:
[----:B------:R-:W-:Y:S05]  /*76f0*/  BSYNC.RECONVERGENT B0 ;  /* 0x0000000000007941 */ /* 0x000fea0003800200 */
.L_x_35362:
[----:B------:R-:W0:Y:S02]  /*7700*/  F2I.S64.TRUNC R4, R4 ;  /* 0x0000000400047311 */ /* 0x000e24000020d900 */
[----:B0-----:R-:W-:Y:S01]  /*7710*/  PRMT R18, R4, 0x7610, R18 ;  /* 0x0000761004127816 */ /* 0x001fe20000000012 */
[----:B------:R-:W-:Y:S06]  /*7720*/  BRA `(.L_x_35299) ;  /* 0x0000000000507947 */ /* 0x000fec0003800000 */
.L_x_35337:
        /* <DEDUP_REMOVED lines=16> */
.L_x_35364:
[----:B------:R-:W-:Y:S05]  /*7830*/  BRA `(.L_x_35299) ;  /* 0x00000000000c7947 */ /* 0x000fea0003800000 */
.L_x_35361:
[----:B------:R0:W5:Y:S01]  /*7840*/  LDG.E.U8 R18, desc[UR36][R6.64] ;  /* 0x0000002406127981 */ /* 0x000162000c1e1100 */
[----:B------:R-:W-:Y:S05]  /*7850*/  BRA `(.L_x_35299) ;  /* 0x0000000000047947 */ /* 0x000fea0003800000 */
.L_x_35360:
[----:B------:R0:W5:Y:S02]  /*7860*/  LDG.E.U8 R18, desc[UR36][R6.64] ;  /* 0x0000002406127981 */ /* 0x000164000c1e1100 */
.L_x_35299:
[----:B------:R-:W-:Y:S05]  /*7870*/  BSYNC.RECONVERGENT B6 ;  /* 0x0000000000067941 */ /* 0x000fea0003800200 */
.L_x_35298:
[----:B------:R-:W-:Y:S01]  /*7880*/  ISETP.GE.AND P0, PT, R25, R16, PT ;  /* 0x000000101900720c */ /* 0x000fe20003f06270 */
[----:B------:R-:W-:-:S12]  /*7890*/  BSSY.RECONVERGENT B0, `(.L_x_35365) ;  /* 0x0000007000007945 */ /* 0x000fd80003800200 */
[----:B------:R-:W-:Y:S05]  /*78a0*/  @P0 BRA `(.L_x_35366) ;  /* 0x0000000000140947 */ /* 0x000fea0003800000 */
[----:B012345:R-:W-:Y:S02]  /*78b0*/  LOP3.LUT R7, R23, 0xff, RZ, 0xc0, !PT ;  /* 0x000000ff17077812 */ /* 0x03ffe400078ec0ff */
[----:B------:R-:W-:Y:S02]  /*78c0*/  LOP3.LUT R28, R28, 0xff, RZ, 0xc0, !PT ;  /* 0x000000ff1c1c7812 */ /* 0x000fe400078ec0ff */
[----:B------:R-:W-:-:S07]  /*78d0*/  MOV R8, 0x78f0 ;  /* 0x000078f000087802 */ /* 0x000fce0000000f00 */
[----:B------:R-:W-:Y:S05]  /*78e0*/  CALL.REL.NOINC `($__internal_64_$__cuda_sm20_div_u16) ;  /* 0x0000003c00d87944 */ /* 0x000fea0003c00000 */
[----:B------:R-:W-:-:S07]  /*78f0*/  IMAD.MOV.U32 R3, RZ, RZ, R7 ;  /* 0x000000ffff037224 */ /* 0x000fce00078e0007 */
.L_x_35366:
[----:B------:R-:W-:Y:S05]  /*7900*/  BSYNC.RECONVERGENT B0 ;  /* 0x0000000000007941 */ /* 0x000fea0003800200 */
.L_x_35365:
[----:B-----5:R-:W-:Y:S01]  /*7910*/  VIADD R23, R25, 0x80 ;  /* 0x0000008019177836 */ /* 0x020fe20000000000 */
[----:B------:R-:W-:Y:S04]  /*7920*/  BSSY.RECONVERGENT B0, `(.L_x_35367) ;  /* 0x0000008000007945 */ /* 0x000fe80003800200 */
[----:B------:R-:W-:-:S13]  /*7930*/  ISETP.GE.AND P0, PT, R23, R16, PT ;  /* 0x000000101700720c */ /* 0x000fda0003f06270 */
[----:B------:R-:W-:Y:S05]  /*7940*/  @P0 BRA `(.L_x_35368) ;  /* 0x0000000000140947 */ /* 0x000fea0003800000 */
[----:B01234-:R-:W-:Y:S02]  /*7950*/  LOP3.LUT R7, R22, 0xff, RZ, 0xc0, !PT ;  /* 0x000000ff16077812 */ /* 0x01ffe400078ec0ff */
[----:B------:R-:W-:Y:S02]  /*7960*/  LOP3.LUT R28, R26, 0xff, RZ, 0xc0, !PT ;  /* 0x000000ff1a1c7812 */ /* 0x000fe400078ec0ff */
[----:B------:R-:W-:-:S07]  /*7970*/  MOV R8, 0x7990 ;  /* 0x0000799000087802 */ /* 0x000fce0000000f00 */
[----:B------:R-:W-:Y:S05]  /*7980*/  CALL.REL.NOINC `($__internal_64_$__cuda_sm20_div_u16) ;  /* 0x0000003c00b07944 */ /* 0x000fea0003c00000 */
[----:B------:R-:W-:-:S07]  /*7990*/  IMAD.MOV.U32 R22, RZ, RZ, R7 ;  /* 0x000000ffff167224 */ /* 0x000fce00078e0007 */
.L_x_35368:
[----:B------:R-:W-:Y:S05]  /*79a0*/  BSYNC.RECONVERGENT B0 ;  /* 0x0000000000007941 */ /* 0x000fea0003800200 */
.L_x_35367:
[----:B------:R-:W-:Y:S01]  /*79b0*/  VIADD R5, R25, 0x100 ;  /* 0x0000010019057836 */ /* 0x000fe20000000000 */
        /* <DEDUP_REMOVED lines=8> */
.L_x_35370:
[----:B------:R-:W-:Y:S05]  /*7a40*/  BSYNC.RECONVERGENT B0 ;  /* 0x0000000000007941 */ /* 0x000fea0003800200 */
.L_x_35369:
        /* <DEDUP_REMOVED lines=9> */
.L_x_35372:
[----:B------:R-:W-:Y:S05]  /*7ae0*/  BSYNC.RECONVERGENT B0 ;  /* 0x0000000000007941 */ /* 0x000fea0003800200 */
.L_x_35371:
[----:B------:R-:W0:Y:S01]  /*7af0*/  LDC.U8 R19, c[0x0][0x3b0] ;  /* 0x0000ec00ff137b82 */ /* 0x000e220000000000 */
[----:B------:R-:W-:Y:S01]  /*7b00*/  ISETP.GE.AND P0, PT, R25, R16, PT ;  /* 0x000000101900720c */ /* 0x000fe20003f06270 */
[----:B------:R-:W-:Y:S04]  /*7b10*/  BSSY.RECONVERGENT B8, `(.L_x_35373) ;  /* 0x00002e7000087945 */ /* 0x000fe80003800200 */
[----:B------:R-:W-:Y:S08]  /*7b20*/  BSSY.RELIABLE B7, `(.L_x_35374) ;  /* 0x00001f9000077945 */ /* 0x000ff00003800100 */
[----:B------:R-:W-:Y:S05]  /*7b30*/  @P0 BRA `(.L_x_35375) ;  /* 0x0000001c00d00947 */ /* 0x000fea0003800000 */
[----:B------:R-:W5:Y:S01]  /*7b40*/  LDCU UR4, c[0x0][0x3b4] ;  /* 0x00007680ff0477ac */ /* 0x000f620008000800 */
[----:B------:R-:W1:Y:S01]  /*7b50*/  LDC.64 R8, c[0x0][0x388] ;  /* 0x0000e200ff087b82 */ /* 0x000e620000000a00 */
[----:B------:R-:W-:Y:S01]  /*7b60*/  IMAD R0, R2, 0x200, R25 ;  /* 0x0000020002007824 */ /* 0x000fe200078e0219 */
[----:B0-----:R-:W-:Y:S01]  /*7b70*/  PRMT R4, R19, 0x9910, RZ ;  /* 0x0000991013047816 */ /* 0x001fe200000000ff */
[----:B------:R-:W-:Y:S02]  /*7b80*/  BSSY.RECONVERGENT B6, `(.L_x_35376) ;  /* 0x0000100000067945 */ /* 0x000fe40003800200 */
        /* <DEDUP_REMOVED lines=17> */
.L_x_35380:
[----:B------:R0:W-:Y:S01]  /*7ca0*/  STG.E.U8 desc[UR36][R8.64], R3 ;  /* 0x0000000308007986 */ /* 0x0001e2000c101124 */
[----:B------:R-:W-:Y:S01]  /*7cb0*/  IMAD.MOV.U32 R25, RZ, RZ, R23 ;  /* 0x000000ffff197224 */ /* 0x000fe200078e0017 */
[----:B------:R-:W-:Y:S06]  /*7cc0*/  BRA `(.L_x_35382) ;  /* 0x0000000c00ac7947 */ /* 0x000fec0003800000 */
.L_x_35379:
[----:B------:R-:W-:-:S13]  /*7cd0*/  ISETP.NE.AND P0, PT, R0, 0x2, PT ;  /* 0x000000020000780c */ /* 0x000fda0003f05270 */
[----:B------:R-:W-:Y:S05]  /*7ce0*/  @!P0 BRA `(.L_x_35383) ;  /* 0x0000000000348947 */ /* 0x000fea0003800000 */
[----:B------:R-:W-:-:S13]  /*7cf0*/  ISETP.NE.AND P0, PT, R0, 0x3, PT ;  /* 0x000000030000780c */ /* 0x000fda0003f05270 */
[----:B------:R-:W-:Y:S05]  /*7d00*/  @!P0 BRA `(.L_x_35384) ;  /* 0x00000000001c8947 */ /* 0x000fea0003800000 */
[----:B------:R-:W-:-:S13]  /*7d10*/  ISETP.NE.AND P0, PT, R0, 0x4, PT ;  /* 0x000000040000780c */ /* 0x000fda0003f05270 */
[----:B------:R-:W-:Y:S05]  /*7d20*/  @P0 BRA `(.L_x_35381) ;  /* 0x0000000800e40947 */ /* 0x000fea0003800000 */
[----:B------:R-:W-:Y:S01]  /*7d30*/  LOP3.LUT R4, R3, 0xff, RZ, 0xc0, !PT ;  /* 0x000000ff03047812 */ /* 0x000fe200078ec0ff */
[----:B------:R-:W-:Y:S02]  /*7d40*/  IMAD.MOV.U32 R5, RZ, RZ, RZ ;  /* 0x000000ffff057224 */ /* 0x000fe400078e00ff */
[----:B------:R-:W-:-:S03]  /*7d50*/  IMAD.MOV.U32 R25, RZ, RZ, R23 ;  /* 0x000000ffff197224 */ /* 0x000fc600078e0017 */
[----:B------:R0:W-:Y:S01]  /*7d60*/  STG.E.64 desc[UR36][R8.64], R4 ;  /* 0x0000000408007986 */ /* 0x0001e2000c101b24 */
[----:B------:R-:W-:Y:S05]  /*7d70*/  BRA `(.L_x_35382) ;  /* 0x0000000c00807947 */ /* 0x000fea0003800000 */
.L_x_35384:
[----:B------:R-:W-:Y:S01]  /*7d80*/  LOP3.LUT R3, R3, 0xff, RZ, 0xc0, !PT ;  /* 0x000000ff03037812 */ /* 0x000fe200078ec0ff */
[----:B------:R-:W-:-:S04]  /*7d90*/  IMAD.MOV.U32 R25, RZ, RZ, R23 ;  /* 0x000000ffff197224 */ /* 0x000fc800078e0017 */
[----:B------:R0:W-:Y:S01]  /*7da0*/  STG.E desc[UR36][R8.64], R3 ;  /* 0x0000000308007986 */ /* 0x0001e2000c101924 */
[----:B------:R-:W-:Y:S05]  /*7db0*/  BRA `(.L_x_35382) ;  /* 0x0000000c00707947 */ /* 0x000fea0003800000 */
.L_x_35383:
[----:B------:R-:W-:Y:S01]  /*7dc0*/  LOP3.LUT R3, R3, 0xff, RZ, 0xc0, !PT ;  /* 0x000000ff03037812 */ /* 0x000fe200078ec0ff */
[----:B------:R-:W-:-:S04]  /*7dd0*/  IMAD.MOV.U32 R25, RZ, RZ, R23 ;  /* 0x000000ffff197224 */ /* 0x000fc800078e0017 */
[----:B------:R0:W-:Y:S01]  /*7de0*/  STG.E.U16 desc[UR36][R8.64], R3 ;  /* 0x0000000308007986 */ /* 0x0001e2000c101524 */
[----:B------:R-:W-:Y:S05]  /*7df0*/  BRA `(.L_x_35382) ;  /* 0x0000000c00607947 */ /* 0x000fea0003800000 */
.L_x_35378:
[----:B------:R-:W-:-:S13]  /*7e00*/  ISETP.GT.AND P0, PT, R0, 0x6, PT ;  /* 0x000000060000780c */ /* 0x000fda0003f04270 */
[----:B------:R-:W-:Y:S05]  /*7e10*/  @P0 BRA `(.L_x_35385) ;  /* 0x00000000003c0947 */ /* 0x000fea0003800000 */
[----:B------:R-:W-:-:S13]  /*7e20*/  ISETP.NE.AND P0, PT, R0, 0x5, PT ;  /* 0x000000050000780c */ /* 0x000fda0003f05270 */
[----:B------:R-:W-:Y:S05]  /*7e30*/  @!P0 BRA `(.L_x_35386) ;  /* 0x00000000001c8947 */ /* 0x000fea0003800000 */
[----:B------:R-:W-:-:S13]  /*7e40*/  ISETP.NE.AND P0, PT, R0, 0x6, PT ;  /* 0x000000060000780c */ /* 0x000fda0003f05270 */
[----:B------:R-:W-:Y:S05]  /*7e50*/  @P0 BRA `(.L_x_35381) ;  /* 0x0000000800980947 */ /* 0x000fea0003800000 */
[----:B------:R-:W-:Y:S01]  /*7e60*/  LOP3.LUT R3, R3, 0xff, RZ, 0xc0, !PT ;  /* 0x000000ff03037812 */ /* 0x000fe200078ec0ff */
[----:B------:R-:W-:-:S05]  /*7e70*/  IMAD.MOV.U32 R25, RZ, RZ, R23 ;  /* 0x000000ffff197224 */ /* 0x000fca00078e0017 */
[----:B------:R-:W0:Y:S02]  /*7e80*/  I2F.U16 R3, R3 ;  /* 0x0000000300037306 */ /* 0x000e240000101000 */
[----:B0-----:R0:W-:Y:S01]  /*7e90*/  STG.E desc[UR36][R8.64], R3 ;  /* 0x0000000308007986 */ /* 0x0011e2000c101924 */
[----:B------:R-:W-:Y:S05]  /*7ea0*/  BRA `(.L_x_35382) ;  /* 0x0000000c00347947 */ /* 0x000fea0003800000 */
.L_x_35386:
[----:B------:R-:W-:Y:S01]  /*7eb0*/  LOP3.LUT R3, R3, 0xff, RZ, 0xc0, !PT ;  /* 0x000000ff03037812 */ /* 0x000fe200078ec0ff */
[----:B------:R-:W-:-:S03]  /*7ec0*/  IMAD.MOV.U32 R25, RZ, RZ, R23 ;  /* 0x000000ffff197224 */ /* 0x000fc600078e0017 */
[----:B------:R-:W0:Y:S02]  /*7ed0*/  I2F.U16 R0, R3 ;  /* 0x0000000300007306 */ /* 0x000e240000101000 */
[----:B0-----:R-:W-:-:S05]  /*7ee0*/  F2FP.F16.F32.PACK_AB R0, RZ, R0 ;  /* 0x00000000ff00723e */ /* 0x001fca00000000ff */
[----:B------:R0:W-:Y:S01]  /*7ef0*/  STG.E.U16 desc[UR36][R8.64], R0 ;  /* 0x0000000008007986 */ /* 0x0001e2000c101524 */
[----:B------:R-:W-:Y:S05]  /*7f00*/  BRA `(.L_x_35382) ;  /* 0x0000000c001c7947 */ /* 0x000fea0003800000 */
.L_x_35385:
        /* <DEDUP_REMOVED lines=8> */
[----:B------:R-:W-:Y:S01]  /*7f90*/  IMAD.MOV.U32 R25, RZ, RZ, R23 ;  /* 0x000000ffff197224 */ /* 0x000fe200078e0017 */
[----:B------:R-:W0:Y:S02]  /*7fa0*/  I2F.U16 R4, R3 ;  /* 0x0000000300047306 */ /* 0x000e240000101000 */
[----:B0-----:R0:W-:Y:S01]  /*7fb0*/  STG.E.64 desc[UR36][R8.64], R4 ;  /* 0x0000000408007986 */ /* 0x0011e2000c101b24 */
[----:B------:R-:W-:Y:S05]  /*7fc0*/  BRA `(.L_x_35382) ;  /* 0x0000000800ec7947 */ /* 0x000fea0003800000 */
.L_x_35388:
[----:B------:R-:W-:Y:S01]  /*7fd0*/  LOP3.LUT R3, R3, 0xff, RZ, 0xc0, !PT ;  /* 0x000000ff03037812 */ /* 0x000fe200078ec0ff */
[----:B------:R-:W-:-:S05]  /*7fe0*/  IMAD.MOV.U32 R25, RZ, RZ, R23 ;  /* 0x000000ffff197224 */ /* 0x000fca00078e0017 */
[----:B------:R-:W0:Y:S02]  /*7ff0*/  I2F.U16 R3, R3 ;  /* 0x0000000300037306 */ /* 0x000e240000101000 */
[----:B0-----:R-:W-:-:S04]  /*8000*/  F2FP.F16.F32.PACK_AB R3, RZ, R3 ;  /* 0x00000003ff03723e */ /* 0x001fc800000000ff */
[----:B------:R-:W-:-:S05]  /*8010*/  PRMT R3, R3, 0x5410, RZ ;  /* 0x0000541003037816 */ /* 0x000fca00000000ff */
[----:B------:R0:W-:Y:S01]  /*8020*/  STG.E desc[UR36][R8.64], R3 ;  /* 0x0000000308007986 */ /* 0x0001e2000c101924 */
[----:B------:R-:W-:Y:S05]  /*8030*/  BRA `(.L_x_35382) ;  /* 0x0000000800d07947 */ /* 0x000fea0003800000 */
.L_x_35387:
[----:B------:R-:W-:Y:S01]  /*8040*/  LOP3.LUT R4, R3, 0xff, RZ, 0xc0, !PT ;  /* 0x000000ff03047812 */ /* 0x000fe200078ec0ff */
[----:B------:R-:W-:-:S05]  /*8050*/  IMAD.MOV.U32 R25, RZ, RZ, R23 ;  /* 0x000000ffff197224 */ /* 0x000fca00078e0017 */
[----:B------:R-:W0:Y:S02]  /*8060*/  I2F.F64.U16 R4, R4 ;  /* 0x0000000400047312 */ /* 0x000e240000101800 */
[----:B0-----:R0:W-:Y:S01]  /*8070*/  STG.E.64 desc[UR36][R8.64], R4 ;  /* 0x0000000408007986 */ /* 0x0011e2000c101b24 */
[----:B------:R-:W-:Y:S05]  /*8080*/  BRA `(.L_x_35382) ;  /* 0x0000000800bc7947 */ /* 0x000fea0003800000 */
.L_x_35377:
        /* <DEDUP_REMOVED lines=13> */
.L_x_35391:
[----:B------:R-:W-:Y:S02]  /*8160*/  LOP3.LUT R4, R3, 0xff, RZ, 0xc0, !PT ;  /* 0x000000ff03047812 */ /* 0x000fe400078ec0ff */
[----:B--234-:R-:W-:Y:S01]  /*8170*/  CS2R R6, SRZ ;  /* 0x0000000000067805 */ /* 0x01cfe2000001ff00 */
[----:B------:R-:W-:-:S03]  /*8180*/  IMAD.MOV.U32 R25, RZ, RZ, R23 ;  /* 0x000000ffff197224 */ /* 0x000fc600078e0017 */
[----:B------:R-:W0:Y:S02]  /*8190*/  I2F.F64.U16 R4, R4 ;  /* 0x0000000400047312 */ /* 0x000e240000101800 */
[----:B0-----:R0:W-:Y:S01]  /*81a0*/  STG.E.128 desc[UR36][R8.64], R4 ;  /* 0x0000000408007986 */ /* 0x0011e2000c101d24 */
[----:B------:R-:W-:Y:S05]  /*81b0*/  BRA `(.L_x_35382) ;  /* 0x0000000800707947 */ /* 0x000fea0003800000 */
.L_x_35390:
        /* <DEDUP_REMOVED lines=8> */
[----:B------:R-:W-:Y:S02]  /*8240*/  IMAD.MOV.U32 R3, RZ, RZ, 0x7f ;  /* 0x0000007fff037424 */ /* 0x000fe400078e00ff */
[----:B------:R-:W0:Y:S02]  /*8250*/  I2F.U16 R5, R0 ;  /* 0x0000000000057306 */ /* 0x000e240000101000 */
        /* <DEDUP_REMOVED lines=8> */
.L_x_35395:
[----:B------:R-:W-:Y:S05]  /*82e0*/  BSYNC.RECONVERGENT B0 ;  /* 0x0000000000007941 */ /* 0x000fea0003800200 */
.L_x_35394:
[----:B------:R0:W-:Y:S01]  /*82f0*/  STG.E.U8 desc[UR36][R8.64], R3 ;  /* 0x0000000308007986 */ /* 0x0001e2000c101124 */
[----:B------:R-:W-:Y:S01]  /*8300*/  IMAD.MOV.U32 R25, RZ, RZ, R23 ;  /* 0x000000ffff197224 */ /* 0x000fe200078e0017 */
[----:B------:R-:W-:Y:S06]  /*8310*/  BRA `(.L_x_35382) ;  /* 0x0000000800187947 */ /* 0x000fec0003800000 */
.L_x_35393:
[----:B------:R-:W-:-:S04]  /*8320*/  LOP3.LUT R0, R3, 0xff, RZ, 0xc0, !PT ;  /* 0x000000ff03007812 */ /* 0x000fc800078ec0ff */
[----:B------:R-:W0:Y:S02]  /*8330*/  I2F.U16 R5, R0 ;  /* 0x0000000000057306 */ /* 0x000e240000101000 */
[----:B0-----:R-:W-:-:S13]  /*8340*/  ISETP.GE.U32.AND P1, PT, R5, 0x47800000, PT ;  /* 0x478000000500780c */ /* 0x001fda0003f26070 */
[----:B------:R-:W-:Y:S01]  /*8350*/  @P1 IMAD.MOV.U32 R3, RZ, RZ, 0x7f ;  /* 0x0000007fff031424 */ /* 0x000fe200078e00ff */
[----:B------:R-:W-:Y:S01]  /*8360*/  @P1 ISETP.GT.U32.AND P0, PT, R5, 0x7f800000, PT ;  /* 0x7f8000000500180c */ /* 0x000fe20003f04070 */
[----:B------:R-:W-:-:S03]  /*8370*/  @P1 IMAD.MOV.U32 R25, RZ, RZ, R23 ;  /* 0x000000ffff191224 */ /* 0x000fc600078e0017 */
[----:B------:R-:W-:-:S05]  /*8380*/  @P1 SEL R3, R3, 0x7c, P0 ;  /* 0x0000007c03031807 */ /* 0x000fca0000000000 */
[----:B------:R0:W-:Y:S01]  /*8390*/  @P1 STG.E.U8 desc[UR36][R8.64], R3 ;  /* 0x0000000308001986 */ /* 0x0001e2000c101124 */
[----:B------:R-:W-:Y:S05]  /*83a0*/  @P1 BRA `(.L_x_35382) ;  /* 0x0000000400f41947 */ /* 0x000fea0003800000 */
[----:B------:R-:W-:-:S13]  /*83b0*/  ISETP.GT.U32.AND P0, PT, R5, 0x387fffff, PT ;  /* 0x387fffff0500780c */ /* 0x000fda0003f04070 */
[----:B------:R-:W-:Y:S01]  /*83c0*/  @P0 SHF.R.U32.HI R0, RZ, 0x15, R5 ;  /* 0x00000015ff000819 */ /* 0x000fe20000011605 */
[C---:B0-----:R-:W-:Y:S01]  /*83d0*/  @!P0 FADD.FTZ R3, R5.reuse, 128 ;  /* 0x4300000005038421 */ /* 0x041fe20000010000 */
[--C-:B------:R-:W-:Y:S02]  /*83e0*/  @!P0 IMAD.MOV.U32 R25, RZ, RZ, R23.reuse ;  /* 0x000000ffff198224 */ /* 0x100fe400078e0017 */
[----:B------:R-:W-:Y:S01]  /*83f0*/  @P0 LOP3.LUT R0, R0, 0x1, RZ, 0xc0, !PT ;  /* 0x0000000100000812 */ /* 0x000fe200078ec0ff */
[----:B------:R-:W-:Y:S01]  /*8400*/  @P0 IMAD.MOV.U32 R25, RZ, RZ, R23 ;  /* 0x000000ffff190224 */ /* 0x000fe200078e0017 */
[----:B------:R0:W-:Y:S02]  /*8410*/  @!P0 STG.E.U8 desc[UR36][R8.64], R3 ;  /* 0x0000000308008986 */ /* 0x0001e4000c101124 */
[----:B------:R-:W-:-:S04]  /*8420*/  @P0 IADD3 R0, PT, PT, R5, 0x80fffff, R0 ;  /* 0x080fffff05000810 */ /* 0x000fc80007ffe000 */
[----:B------:R-:W-:-:S05]  /*8430*/  @P0 SHF.R.U32.HI R5, RZ, 0x15, R0 ;  /* 0x00000015ff050819 */ /* 0x000fca0000011600 */
[----:B------:R0:W-:Y:S01]  /*8440*/  @P0 STG.E.U8 desc[UR36][R8.64], R5 ;  /* 0x0000000508000986 */ /* 0x0001e2000c101124 */
[----:B------:R-:W-:Y:S05]  /*8450*/  BRA `(.L_x_35382) ;  /* 0x0000000400c87947 */ /* 0x000fea0003800000 */
.L_x_35392:
[----:B------:R-:W-:Y:S01]  /*8460*/  LOP3.LUT R3, R3, 0xff, RZ, 0xc0, !PT ;  /* 0x000000ff03037812 */ /* 0x000fe200078ec0ff */
[----:B------:R-:W-:-:S03]  /*8470*/  IMAD.MOV.U32 R25, RZ, RZ, R23 ;  /* 0x000000ffff197224 */ /* 0x000fc600078e0017 */
[----:B------:R-:W0:Y:S02]  /*8480*/  I2F.U16 R0, R3 ;  /* 0x0000000300007306 */ /* 0x000e240000101000 */
[----:B0-----:R-:W-:-:S05]  /*8490*/  F2FP.BF16.F32.PACK_AB R0, RZ, R0 ;  /* 0x00000000ff00723e */ /* 0x001fca00000010ff */
[----:B------:R0:W-:Y:S01]  /*84a0*/  STG.E.U16 desc[UR36][R8.64], R0 ;  /* 0x0000000008007986 */ /* 0x0001e2000c101524 */
[----:B------:R-:W-:Y:S05]  /*84b0*/  BRA `(.L_x_35382) ;  /* 0x0000000400b07947 */ /* 0x000fea0003800000 */
.L_x_35389:
        /* <DEDUP_REMOVED lines=8> */
[----:B------:R-:W-:Y:S01]  /*8540*/  LOP3.LUT R3, R3, 0xff, RZ, 0xc0, !PT ;  /* 0x000000ff03037812 */ /* 0x000fe200078ec0ff */
[----:B------:R-:W-:-:S04]  /*8550*/  IMAD.MOV.U32 R25, RZ, RZ, R23 ;  /* 0x000000ffff197224 */ /* 0x000fc800078e0017 */
[----:B------:R0:W-:Y:S01]  /*8560*/  STG.E.U16 desc[UR36][R8.64], R3 ;  /* 0x0000000308007986 */ /* 0x0001e2000c101524 */
[----:B------:R-:W-:Y:S05]  /*8570*/  BRA `(.L_x_35382) ;  /* 0x0000000400807947 */ /* 0x000fea0003800000 */
.L_x_35398:
[----:B------:R-:W-:Y:S01]  /*8580*/  LOP3.LUT R3, R3, 0xff, RZ, 0xc0, !PT ;  /* 0x000000ff03037812 */ /* 0x000fe200078ec0ff */
[----:B------:R-:W-:Y:S01]  /*8590*/  BSSY.RECONVERGENT B0, `(.L_x_35399) ;  /* 0x0000012000007945 */ /* 0x000fe20003800200 */
[----:B------:R-:W-:-:S04]  /*85a0*/  IMAD.MOV.U32 R4, RZ, RZ, 0x80 ;  /* 0x00000080ff047424 */ /* 0x000fc800078e00ff */
[----:B------:R-:W0:Y:S02]  /*85b0*/  I2F.U16 R3, R3 ;  /* 0x0000000300037306 */ /* 0x000e240000101000 */
[----:B0-----:R-:W-:-:S13]  /*85c0*/  ISETP.GT.U32.AND P0, PT, R3, 0x437fffff, PT ;  /* 0x437fffff0300780c */ /* 0x001fda0003f04070 */
        /* <DEDUP_REMOVED lines=8> */
.L_x_35401:
[----:B------:R-:W-:-:S04]  /*8650*/  SHF.R.U32.HI R0, RZ, 0x14, R3 ;  /* 0x00000014ff007819 */ /* 0x000fc80000011603 */
[----:B------:R-:W-:-:S04]  /*8660*/  LOP3.LUT R0, R0, 0x1, RZ, 0xc0, !PT ;  /* 0x0000000100007812 */ /* 0x000fc800078ec0ff */
[----:B------:R-:W-:-:S04]  /*8670*/  IADD3 R0, PT, PT, R3, 0x487ffff, R0 ;  /* 0x0487ffff03007810 */ /* 0x000fc80007ffe000 */
[----:B------:R-:W-:-:S04]  /*8680*/  SHF.R.U32.HI R0, RZ, 0x14, R0 ;  /* 0x00000014ff007819 */ /* 0x000fc80000011600 */
[----:B------:R-:W-:-:S07]  /*8690*/  LOP3.LUT R0, R0, 0xff, RZ, 0xc0, !PT ;  /* 0x000000ff00007812 */ /* 0x000fce00078ec0ff */
.L_x_35402:
[----:B------:R-:W-:-:S07]  /*86a0*/  PRMT R4, R0, 0x7610, R4 ;  /* 0x0000761000047816 */ /* 0x000fce0000000004 */
.L_x_35400:
[----:B------:R-:W-:Y:S05]  /*86b0*/  BSYNC.RECONVERGENT B0 ;  /* 0x0000000000007941 */ /* 0x000fea0003800200 */
.L_x_35399:
[----:B------:R0:W-:Y:S01]  /*86c0*/  STG.E.U8 desc[UR36][R8.64], R4 ;  /* 0x0000000408007986 */ /* 0x0001e2000c101124 */
[----:B------:R-:W-:Y:S01]  /*86d0*/  IMAD.MOV.U32 R25, RZ, RZ, R23 ;  /* 0x000000ffff197224 */ /* 0x000fe200078e0017 */
[----:B------:R-:W-:Y:S06]  /*86e0*/  BRA `(.L_x_35382) ;  /* 0x0000000400247947 */ /* 0x000fec0003800000 */
.L_x_35397:
        /* <DEDUP_REMOVED lines=13> */
.L_x_35405:
[----:B------:R-:W-:-:S04]  /*87c0*/  SHF.R.U32.HI R0, RZ, 0x15, R3 ;  /* 0x00000015ff007819 */ /* 0x000fc80000011603 */
[----:B------:R-:W-:-:S04]  /*87d0*/  LOP3.LUT R0, R0, 0x1, RZ, 0xc0, !PT ;  /* 0x0000000100007812 */ /* 0x000fc800078ec0ff */
[----:B------:R-:W-:-:S04]  /*87e0*/  IADD3 R0, PT, PT, R3, 0x88fffff, R0 ;  /* 0x088fffff03007810 */ /* 0x000fc80007ffe000 */
[----:B------:R-:W-:-:S04]  /*87f0*/  SHF.R.U32.HI R0, RZ, 0x15, R0 ;  /* 0x00000015ff007819 */ /* 0x000fc80000011600 */
[----:B------:R-:W-:-:S07]  /*8800*/  LOP3.LUT R0, R0, 0xff, RZ, 0xc0, !PT ;  /* 0x000000ff00007812 */ /* 0x000fce00078ec0ff */
.L_x_35406:
[----:B------:R-:W-:-:S07]  /*8810*/  PRMT R4, R0, 0x7610, R4 ;  /* 0x0000761000047816 */ /* 0x000fce0000000004 */
.L_x_35404:
[----:B------:R-:W-:Y:S05]  /*8820*/  BSYNC.RECONVERGENT B0 ;  /* 0x0000000000007941 */ /* 0x000fea0003800200 */
.L_x_35403:
[----:B------:R0:W-:Y:S01]  /*8830*/  STG.E.U8 desc[UR36][R8.64], R4 ;  /* 0x0000000408007986 */ /* 0x0001e2000c101124 */
[----:B------:R-:W-:Y:S01]  /*8840*/  IMAD.MOV.U32 R25, RZ, RZ, R23 ;  /* 0x000000ffff197224 */ /* 0x000fe200078e0017 */
[----:B------:R-:W-:Y:S06]  /*8850*/  BRA `(.L_x_35382) ;  /* 0x0000000000c87947 */ /* 0x000fec0003800000 */
.L_x_35396:
[----:B------:R-:W-:-:S13]  /*8860*/  ISETP.NE.AND P0, PT, R0, 0x1c, PT ;  /* 0x0000001c0000780c */ /* 0x000fda0003f05270 */
[----:B------:R-:W-:Y:S05]  /*8870*/  @!P0 BRA `(.L_x_35407) ;  /* 0x0000000000b48947 */ /* 0x000fea0003800000 */
[----:B------:R-:W-:-:S13]  /*8880*/  ISETP.NE.AND P0, PT, R0, 0x1d, PT ;  /* 0x0000001d0000780c */ /* 0x000fda0003f05270 */
[----:B------:R-:W-:Y:S05]  /*8890*/  @!P0 BRA `(.L_x_35408) ;  /* 0x0000000000988947 */ /* 0x000fea0003800000 */
[----:B------:R-:W-:-:S13]  /*88a0*/  ISETP.NE.AND P0, PT, R0, 0x2c, PT ;  /* 0x0000002c0000780c */ /* 0x000fda0003f05270 */
[----:B------:R-:W-:Y:S05]  /*88b0*/  @!P0 BRA `(.L_x_35409) ;  /* 0x0000000000488947 */ /* 0x000fea0003800000 */
.L_x_35381:
[----:B------:R-:W-:Y:S01]  /*88c0*/  MOV R14, 0x0 ;  /* 0x00000000000e7802 */ /* 0x000fe20000000f00 */
[----:B------:R-:W0:Y:S01]  /*88d0*/  LDCU.64 UR6, c[0x4][0x178] ;  /* 0x01002f00ff0677ac */ /* 0x000e220008000a00 */
[----:B------:R-:W-:Y:S02]  /*88e0*/  IMAD.MOV.U32 R8, RZ, RZ, 0x65 ;  /* 0x00000065ff087424 */ /* 0x000fe400078e00ff */
[----:B------:R-:W-:Y:S01]  /*88f0*/  IMAD.MOV.U32 R12, RZ, RZ, 0x1 ;  /* 0x00000001ff0c7424 */ /* 0x000fe200078e00ff */
[----:B------:R-:W2:Y:S01]  /*8900*/  LDCU.64 UR8, c[0x4][0x180] ;  /* 0x01003000ff0877ac */ /* 0x000ea20008000a00 */
[----:B------:R-:W1:Y:S01]  /*8910*/  LDC.64 R14, c[0x4][R14] ;  /* 0x010000000e0e7b82 */ /* 0x000e620000000a00 */
[----:B------:R-:W-:Y:S01]  /*8920*/  IMAD.MOV.U32 R13, RZ, RZ, RZ ;  /* 0x000000ffff0d7224 */ /* 0x000fe200078e00ff */
[----:B------:R-:W5:Y:S01]  /*8930*/  LDCU.64 UR4, c[0x4][0x10] ;  /* 0x01000200ff0477ac */ /* 0x000f620008000a00 */
[----:B0-----:R-:W-:Y:S02]  /*8940*/  IMAD.U32 R4, RZ, RZ, UR6 ;  /* 0x00000006ff047e24 */ /* 0x001fe4000f8e00ff */
[----:B------:R-:W-:-:S02]  /*8950*/  IMAD.U32 R5, RZ, RZ, UR7 ;  /* 0x00000007ff057e24 */ /* 0x000fc4000f8e00ff */
[----:B--234-:R-:W-:Y:S02]  /*8960*/  IMAD.U32 R6, RZ, RZ, UR8 ;  /* 0x00000008ff067e24 */ /* 0x01cfe4000f8e00ff */
[----:B------:R-:W-:Y:S02]  /*8970*/  IMAD.U32 R7, RZ, RZ, UR9 ;  /* 0x00000009ff077e24 */ /* 0x000fe4000f8e00ff */
[----:B-----5:R-:W-:Y:S02]  /*8980*/  IMAD.U32 R10, RZ, RZ, UR4 ;  /* 0x00000004ff0a7e24 */ /* 0x020fe4000f8e00ff */
[----:B------:R-:W-:-:S07]  /*8990*/  IMAD.U32 R11, RZ, RZ, UR5 ;  /* 0x00000005ff0b7e24 */ /* 0x000fce000f8e00ff */
[----:B------:R-:W-:-:S07]  /*89a0*/  LEPC R20, `(.L_x_35410) ;  /* 0x000000001014794e */ /* 0x000fce0000000000 */
[----:B-1----:R-:W-:Y:S05]  /*89b0*/  CALL.ABS.NOINC R14 ;  /* 0x000000000e007343 */ /* 0x002fea0003c00000 */
.L_x_35410:
[----:B------:R-:W-:Y:S01]  /*89c0*/  IMAD.MOV.U32 R25, RZ, RZ, R23 ;  /* 0x000000ffff197224 */ /* 0x000fe200078e0017 */
[----:B------:R-:W-:Y:S06]  /*89d0*/  BRA `(.L_x_35382) ;  /* 0x0000000000687947 */ /* 0x000fec0003800000 */
.L_x_35409:
[----:B------:R-:W-:Y:S01]  /*89e0*/  LOP3.LUT R3, R3, 0xff, RZ, 0xc0, !PT ;  /* 0x000000ff03037812 */ /* 0x000fe200078ec0ff */
[----:B------:R-:W-:Y:S02]  /*89f0*/  IMAD.MOV.U32 R5, RZ, RZ, 0xff ;  /* 0x000000ffff057424 */ /* 0x000fe400078e00ff */
[----:B------:R-:W-:-:S03]  /*8a00*/  IMAD.MOV.U32 R25, RZ, RZ, R23 ;  /* 0x000000ffff197224 */ /* 0x000fc600078e0017 */
[----:B------:R-:W0:Y:S02]  /*8a10*/  I2F.U16 R3, R3 ;  /* 0x0000000300037306 */ /* 0x000e240000101000 */
[----:B0-----:R-:W-:-:S04]  /*8a20*/  SHF.R.U32.HI R4, RZ, 0x17, R3 ;  /* 0x00000017ff047819 */ /* 0x001fc80000011603 */
[----:B------:R-:W-:-:S13]  /*8a30*/  ISETP.NE.AND P1, PT, R4, 0xff, PT ;  /* 0x000000ff0400780c */ /* 0x000fda0003f25270 */
[--C-:B------:R-:W-:Y:S02]  /*8a40*/  @P1 SHF.R.U32.HI R0, RZ, 0x16, R3.reuse ;  /* 0x00000016ff001819 */ /* 0x100fe40000011603 */
[--C-:B------:R-:W-:Y:S02]  /*8a50*/  @P1 LOP3.LUT P0, RZ, R4, 0x3fffff, R3.reuse, 0xf8, !PT ;  /* 0x003fffff04ff1812 */ /* 0x100fe4000780f803 */
[----:B------:R-:W-:Y:S02]  /*8a60*/  @P1 LOP3.LUT R0, R0, 0x1, RZ, 0xc0, !PT ;  /* 0x0000000100001812 */ /* 0x000fe400078ec0ff */
[----:B------:R-:W-:Y:S02]  /*8a70*/  PRMT R3, R5, 0x7610, R3 ;  /* 0x0000761005037816 */ /* 0x000fe40000000003 */
[----:B------:R-:W-:Y:S01]  /*8a80*/  @P1 ISETP.EQ.U32.AND P2, PT, R0, 0x1, P0 ;  /* 0x000000010000180c */ /* 0x000fe20000742070 */
[----:B------:R-:W-:Y:S01]  /*8a90*/  @P1 VIADD R0, R4, 0x1 ;  /* 0x0000000104001836 */ /* 0x000fe20000000000 */
[----:B------:R-:W-:-:S02]  /*8aa0*/  PLOP3.LUT P0, PT, PT, PT, PT, 0x80, 0x8 ;  /* 0x000000000008781c */ /* 0x000fc40003f0f070 */
[----:B------:R-:W-:-:S13]  /*8ab0*/  @P1 PLOP3.LUT P0, PT, P2, PT, PT, 0x80, 0x8 ;  /* 0x000000000008181c */ /* 0x000fda000170f070 */
[----:B------:R-:W-:-:S04]  /*8ac0*/  @!P0 IMAD.MOV R0, RZ, RZ, R4 ;  /* 0x000000ffff008224 */ /* 0x000fc800078e0204 */
[----:B------:R-:W-:-:S05]  /*8ad0*/  @P1 IMAD.MOV.U32 R3, RZ, RZ, R0 ;  /* 0x000000ffff031224 */ /* 0x000fca00078e0000 */
[----:B------:R0:W-:Y:S01]  /*8ae0*/  STG.E.U8 desc[UR36][R8.64], R3 ;  /* 0x0000000308007986 */ /* 0x0001e2000c101124 */
[----:B------:R-:W-:Y:S05]  /*8af0*/  BRA `(.L_x_35382) ;  /* 0x0000000000207947 */ /* 0x000fea0003800000 */
.L_x_35408:
[----:B------:R-:W-:Y:S01]  /*8b00*/  LOP3.LUT R4, R3, 0xff, RZ, 0xc0, !PT ;  /* 0x000000ff03047812 */ /* 0x000fe200078ec0ff */
[----:B------:R-:W-:Y:S02]  /*8b10*/  IMAD.MOV.U32 R5, RZ, RZ, RZ ;  /* 0x000000ffff057224 */ /* 0x000fe400078e00ff */
[----:B------:R-:W-:-:S03]  /*8b20*/  IMAD.MOV.U32 R25, RZ, RZ, R23 ;  /* 0x000000ffff197224 */ /* 0x000fc600078e0017 */
[----:B------:R1:W-:Y:S01]  /*8b30*/  STG.E.64 desc[UR36][R8.64], R4 ;  /* 0x0000000408007986 */ /* 0x0003e2000c101b24 */
[----:B------:R-:W-:Y:S05]  /*8b40*/  BRA `(.L_x_35382) ;  /* 0x00000000000c7947 */ /* 0x000fea0003800000 */
.L_x_35407:
[----:B------:R-:W-:Y:S01]  /*8b50*/  LOP3.LUT R3, R3, 0xff, RZ, 0xc0, !PT ;  /* 0x000000ff03037812 */ /* 0x000fe200078ec0ff */
[----:B------:R-:W-:-:S04]  /*8b60*/  IMAD.MOV.U32 R25, RZ, RZ, R23 ;  /* 0x000000ffff197224 */ /* 0x000fc800078e0017 */
[----:B------:R0:W-:Y:S03]  /*8b70*/  STG.E desc[UR36][R8.64], R3 ;  /* 0x0000000308007986 */ /* 0x0001e6000c101924 */
.L_x_35382:
[----:B------:R-:W-:Y:S05]  /*8b80*/  BSYNC.RECONVERGENT B6 ;  /* 0x0000000000067941 */ /* 0x000fea0003800200 */
.L_x_35376:
[----:B------:R-:W-:-:S13]  /*8b90*/  ISETP.GE.AND P0, PT, R25, R16, PT ;  /* 0x000000101900720c */ /* 0x000fda0003f06270 */
[----:B------:R-:W-:Y:S05]  /*8ba0*/  @P0 BREAK.RELIABLE B7 ;  /* 0x0000000000070942 */ /* 0x000fea0003800100 */
[----:B------:R-:W-:Y:S05]  /*8bb0*/  @P0 BRA `(.L_x_35411) ;  /* 0x0000001c00700947 */ /* 0x000fea0003800000 */
[----:B------:R-:W5:Y:S01]  /*8bc0*/  LDCU UR4, c[0x0][0x3b4] ;  /* 0x00007680ff0477ac */ /* 0x000f620008000800 */
[----:B01----:R-:W0:Y:S01]  /*8bd0*/  LDC.64 R8, c[0x0][0x388] ;  /* 0x0000e200ff087b82 */ /* 0x003e220000000a00 */
[----:B------:R-:W-:Y:S01]  /*8be0*/  IMAD R0, R2, 0x200, R25 ;  /* 0x0000020002007824 */ /* 0x000fe200078e0219 */
[----:B------:R-:W-:Y:S01]  /*8bf0*/  PRMT R4, R19, 0x9910, RZ ;  /* 0x0000991013047816 */ /* 0x000fe200000000ff */
[----:B------:R-:W-:Y:S02]  /*8c00*/  BSSY.RECONVERGENT B6, `(.L_x_35412) ;  /* 0x00000e6000067945 */ /* 0x000fe40003800200 */
        /* <DEDUP_REMOVED lines=16> */
.L_x_35416:
[----:B------:R0:W-:Y:S01]  /*8d10*/  STG.E.U8 desc[UR36][R8.64], R22 ;  /* 0x0000001608007986 */ /* 0x0001e2000c101124 */
[----:B------:R-:W-:Y:S05]  /*8d20*/  BRA `(.L_x_35418) ;  /* 0x0000000c004c7947 */ /* 0x000fea0003800000 */
.L_x_35415:
[----:B------:R-:W-:-:S13]  /*8d30*/  ISETP.NE.AND P0, PT, R0, 0x2, PT ;  /* 0x000000020000780c */ /* 0x000fda0003f05270 */
[----:B------:R-:W-:Y:S05]  /*8d40*/  @!P0 BRA `(.L_x_35419) ;  /* 0x00000000002c8947 */ /* 0x000fea0003800000 */
[----:B------:R-:W-:-:S13]  /*8d50*/  ISETP.NE.AND P0, PT, R0, 0x3, PT ;  /* 0x000000030000780c */ /* 0x000fda0003f05270 */
[----:B------:R-:W-:Y:S05]  /*8d60*/  @!P0 BRA `(.L_x_35420) ;  /* 0x0000000000188947 */ /* 0x000fea0003800000 */
[----:B------:R-:W-:-:S13]  /*8d70*/  ISETP.NE.AND P0, PT, R0, 0x4, PT ;  /* 0x000000040000780c */ /* 0x000fda0003f05270 */
[----:B------:R-:W-:Y:S05]  /*8d80*/  @P0 BRA `(.L_x_35417) ;  /* 0x00000008005c0947 */ /* 0x000fea0003800000 */
[----:B------:R-:W-:Y:S01]  /*8d90*/  LOP3.LUT R22, R22, 0xff, RZ, 0xc0, !PT ;  /* 0x000000ff16167812 */ /* 0x000fe200078ec0ff */
[----:B------:R-:W-:-:S05]  /*8da0*/  IMAD.MOV.U32 R23, RZ, RZ, RZ ;  /* 0x000000ffff177224 */ /* 0x000fca00078e00ff */
[----:B------:R0:W-:Y:S01]  /*8db0*/  STG.E.64 desc[UR36][R8.64], R22 ;  /* 0x0000001608007986 */ /* 0x0001e2000c101b24 */
[----:B------:R-:W-:Y:S05]  /*8dc0*/  BRA `(.L_x_35418) ;  /* 0x0000000c00247947 */ /* 0x000fea0003800000 */
.L_x_35420:
[----:B------:R-:W-:-:S05]  /*8dd0*/  LOP3.LUT R3, R22, 0xff, RZ, 0xc0, !PT ;  /* 0x000000ff16037812 */ /* 0x000fca00078ec0ff */
[----:B------:R0:W-:Y:S01]  /*8de0*/  STG.E desc[UR36][R8.64], R3 ;  /* 0x0000000308007986 */ /* 0x0001e2000c101924 */
[----:B------:R-:W-:Y:S05]  /*8df0*/  BRA `(.L_x_35418) ;  /* 0x0000000c00187947 */ /* 0x000fea0003800000 */
.L_x_35419:
[----:B------:R-:W-:-:S05]  /*8e00*/  LOP3.LUT R3, R22, 0xff, RZ, 0xc0, !PT ;  /* 0x000000ff16037812 */ /* 0x000fca00078ec0ff */
[----:B------:R0:W-:Y:S01]  /*8e10*/  STG.E.U16 desc[UR36][R8.64], R3 ;  /* 0x0000000308007986 */ /* 0x0001e2000c101524 */
[----:B------:R-:W-:Y:S05]  /*8e20*/  BRA `(.L_x_35418) ;  /* 0x0000000c000c7947 */ /* 0x000fea0003800000 */
.L_x_35414:
[----:B------:R-:W-:-:S13]  /*8e30*/  ISETP.GT.AND P0, PT, R0, 0x6, PT ;  /* 0x000000060000780c */ /* 0x000fda0003f04270 */
[----:B------:R-:W-:Y:S05]  /*8e40*/  @P0 BRA `(.L_x_35421) ;  /* 0x0000000000340947 */ /* 0x000fea0003800000 */
[----:B------:R-:W-:-:S13]  /*8e50*/  ISETP.NE.AND P0, PT, R0, 0x5, PT ;  /* 0x000000050000780c */ /* 0x000fda0003f05270 */
[----:B------:R-:W-:Y:S05]  /*8e60*/  @!P0 BRA `(.L_x_35422) ;  /* 0x0000000000188947 */ /* 0x000fea0003800000 */
[----:B------:R-:W-:-:S13]  /*8e70*/  ISETP.NE.AND P0, PT, R0, 0x6, PT ;  /* 0x000000060000780c */ /* 0x000fda0003f05270 */
[----:B------:R-:W-:Y:S05]  /*8e80*/  @P0 BRA `(.L_x_35417) ;  /* 0x00000008001c0947 */ /* 0x000fea0003800000 */
[----:B------:R-:W-:-:S06]  /*8e90*/  LOP3.LUT R3, R22, 0xff, RZ, 0xc0, !PT ;  /* 0x000000ff16037812 */ /* 0x000fcc00078ec0ff */
[----:B------:R-:W0:Y:S02]  /*8ea0*/  I2F.U16 R3, R3 ;  /* 0x0000000300037306 */ /* 0x000e240000101000 */
[----:B0-----:R0:W-:Y:S01]  /*8eb0*/  STG.E desc[UR36][R8.64], R3 ;  /* 0x0000000308007986 */ /* 0x0011e2000c101924 */
[----:B------:R-:W-:Y:S05]  /*8ec0*/  BRA `(.L_x_35418) ;  /* 0x0000000800e47947 */ /* 0x000fea0003800000 */
.L_x_35422:
[----:B------:R-:W-:-:S04]  /*8ed0*/  LOP3.LUT R22, R22, 0xff, RZ, 0xc0, !PT ;  /* 0x000000ff16167812 */ /* 0x000fc800078ec0ff */
[----:B------:R-:W0:Y:S02]  /*8ee0*/  I2F.U16 R0, R22 ;  /* 0x0000001600007306 */ /* 0x000e240000101000 */
[----:B0-----:R-:W-:-:S05]  /*8ef0*/  F2FP.F16.F32.PACK_AB R0, RZ, R0 ;  /* 0x00000000ff00723e */ /* 0x001fca00000000ff */
[----:B------:R1:W-:Y:S01]  /*8f00*/  STG.E.U16 desc[UR36][R8.64], R0 ;  /* 0x0000000008007986 */ /* 0x0003e2000c101524 */
[----:B------:R-:W-:Y:S05]  /*8f10*/  BRA `(.L_x_35418) ;  /* 0x0000000800d07947 */ /* 0x000fea0003800000 */
.L_x_35421:
        /* <DEDUP_REMOVED lines=8> */
[----:B------:R-:W0:Y:S02]  /*8fa0*/  I2F.U16 R22, R22 ;  /* 0x0000001600167306 */ /* 0x000e240000101000 */
[----:B0-----:R0:W-:Y:S01]  /*8fb0*/  STG.E.64 desc[UR36][R8.64], R22 ;  /* 0x0000001608007986 */ /* 0x0011e2000c101b24 */
[----:B------:R-:W-:Y:S05]  /*8fc0*/  BRA `(.L_x_35418) ;  /* 0x0000000800a47947 */ /* 0x000fea0003800000 */
.L_x_35424:
[----:B------:R-:W-:-:S06]  /*8fd0*/  LOP3.LUT R22, R22, 0xff, RZ, 0xc0, !PT ;  /* 0x000000ff16167812 */ /* 0x000fcc00078ec0ff */
[----:B------:R-:W0:Y:S02]  /*8fe0*/  I2F.U16 R22, R22 ;  /* 0x0000001600167306 */ /* 0x000e240000101000 */
[----:B0-----:R-:W-:-:S04]  /*8ff0*/  F2FP.F16.F32.PACK_AB R3, RZ, R22 ;  /* 0x00000016ff03723e */ /* 0x001fc800000000ff */
[----:B------:R-:W-:-:S05]  /*9000*/  PRMT R3, R3, 0x5410, RZ ;  /* 0x0000541003037816 */ /* 0x000fca00000000ff */
[----:B------:R0:W-:Y:S01]  /*9010*/  STG.E desc[UR36][R8.64], R3 ;  /* 0x0000000308007986 */ /* 0x0001e2000c101924 */
[----:B------:R-:W-:Y:S05]  /*9020*/  BRA `(.L_x_35418) ;  /* 0x00000008008c7947 */ /* 0x000fea0003800000 */
.L_x_35423:
[----:B------:R-:W-:-:S06]  /*9030*/  LOP3.LUT R4, R22, 0xff, RZ, 0xc0, !PT ;  /* 0x000000ff16047812 */ /* 0x000fcc00078ec0ff */
[----:B------:R-:W0:Y:S02]  /*9040*/  I2F.F64.U16 R4, R4 ;  /* 0x0000000400047312 */ /* 0x000e240000101800 */
[----:B0-----:R0:W-:Y:S01]  /*9050*/  STG.E.64 desc[UR36][R8.64], R4 ;  /* 0x0000000408007986 */ /* 0x0011e2000c101b24 */
[----:B------:R-:W-:Y:S05]  /*9060*/  BRA `(.L_x_35418) ;  /* 0x00000008007c7947 */ /* 0x000fea0003800000 */
.L_x_35413:
        /* <DEDUP_REMOVED lines=10> */
[----:B------:R-:W-:-:S05]  /*9110*/  LOP3.LUT R3, R22, 0xff, RZ, 0xc0, !PT ;  /* 0x000000ff16037812 */ /* 0x000fca00078ec0ff */
[----:B------:R0:W-:Y:S01]  /*9120*/  STG.E.U16 desc[UR36][R8.64], R3 ;  /* 0x0000000308007986 */ /* 0x0001e2000c101524 */
[----:B------:R-:W-:Y:S05]  /*9130*/  BRA `(.L_x_35418) ;  /* 0x0000000800487947 */ /* 0x000fea0003800000 */
.L_x_35428:
[----:B------:R-:W-:Y:S01]  /*9140*/  LOP3.LUT R22, R22, 0xff, RZ, 0xc0, !PT ;  /* 0x000000ff16167812 */ /* 0x000fe200078ec0ff */
[----:B------:R-:W-:Y:S01]  /*9150*/  BSSY.RECONVERGENT B0, `(.L_x_35429) ;  /* 0x0000011000007945 */ /* 0x000fe20003800200 */
[----:B------:R-:W-:Y:S02]  /*9160*/  IMAD.MOV.U32 R4, RZ, RZ, 0x80 ;  /* 0x00000080ff047424 */ /* 0x000fe400078e00ff */
[----:B------:R-:W0:Y:S02]  /*9170*/  I2F.U16 R3, R22 ;  /* 0x0000001600037306 */ /* 0x000e240000101000 */
        /* <DEDUP_REMOVED lines=13> */
.L_x_35431:
[----:B------:R-:W-:-:S07]  /*9250*/  PRMT R4, R0, 0x7610, R4 ;  /* 0x0000761000047816 */ /* 0x000fce0000000004 */
.L_x_35430:
[----:B------:R-:W-:Y:S05]  /*9260*/  BSYNC.RECONVERGENT B0 ;  /* 0x0000000000007941 */ /* 0x000fea0003800200 */
.L_x_35429:
[----:B------:R0:W-:Y:S01]  /*9270*/  STG.E.U8 desc[UR36][R8.64], R4 ;  /* 0x0000000408007986 */ /* 0x0001e2000c101124 */
[----:B------:R-:W-:Y:S05]  /*9280*/  BRA `(.L_x_35418) ;  /* 0x0000000400f47947 */ /* 0x000fea0003800000 */
.L_x_35427:
        /* <DEDUP_REMOVED lines=17> */
.L_x_35434:
[----:B------:R-:W-:-:S07]  /*93a0*/  PRMT R4, R0, 0x7610, R4 ;  /* 0x0000761000047816 */ /* 0x000fce0000000004 */
.L_x_35433:
[----:B------:R-:W-:Y:S05]  /*93b0*/  BSYNC.RECONVERGENT B0 ;  /* 0x0000000000007941 */ /* 0x000fea0003800200 */
.L_x_35432:
[----:B------:R0:W-:Y:S01]  /*93c0*/  STG.E.U8 desc[UR36][R8.64], R4 ;  /* 0x0000000408007986 */ /* 0x0001e2000c101124 */
[----:B------:R-:W-:Y:S05]  /*93d0*/  BRA `(.L_x_35418) ;  /* 0x0000000400a07947 */ /* 0x000fea0003800000 */
.L_x_35426:
[----:B------:R-:W-:-:S13]  /*93e0*/  ISETP.NE.AND P0, PT, R0, 0x1c, PT ;  /* 0x0000001c0000780c */ /* 0x000fda0003f05270 */
[----:B------:R-:W-:Y:S05]  /*93f0*/  @!P0 BRA `(.L_x_35435) ;  /* 0x0000000000608947 */ /* 0x000fea0003800000 */
[----:B------:R-:W-:-:S13]  /*9400*/  ISETP.NE.AND P0, PT, R0, 0x1d, PT ;  /* 0x0000001d0000780c */ /* 0x000fda0003f05270 */
[----:B------:R-:W-:Y:S05]  /*9410*/  @!P0 BRA `(.L_x_35436) ;  /* 0x0000000000488947 */ /* 0x000fea0003800000 */
[----:B------:R-:W-:-:S13]  /*9420*/  ISETP.NE.AND P0, PT, R0, 0x2c, PT ;  /* 0x0000002c0000780c */ /* 0x000fda0003f05270 */
[----:B------:R-:W-:Y:S05]  /*9430*/  @P0 BRA `(.L_x_35417) ;  /* 0x0000000000b00947 */ /* 0x000fea0003800000 */
[----:B------:R-:W-:-:S04]  /*9440*/  LOP3.LUT R22, R22, 0xff, RZ, 0xc0, !PT ;  /* 0x000000ff16167812 */ /* 0x000fc800078ec0ff */
[----:B------:R-:W0:Y:S02]  /*9450*/  I2F.U16 R3, R22 ;  /* 0x0000001600037306 */ /* 0x000e240000101000 */
[----:B0-----:R-:W-:-:S04]  /*9460*/  SHF.R.U32.HI R4, RZ, 0x17, R3 ;  /* 0x00000017ff047819 */ /* 0x001fc80000011603 */
        /* <DEDUP_REMOVED lines=13> */
.L_x_35436:
[----:B------:R-:W-:Y:S01]  /*9540*/  LOP3.LUT R22, R22, 0xff, RZ, 0xc0, !PT ;  /* 0x000000ff16167812 */ /* 0x000fe200078ec0ff */
[----:B------:R-:W-:-:S05]  /*9550*/  IMAD.MOV.U32 R23, RZ, RZ, RZ ;  /* 0x000000ffff177224 */ /* 0x000fca00078e00ff */
[----:B------:R0:W-:Y:S01]  /*9560*/  STG.E.64 desc[UR36][R8.64], R22 ;  /* 0x0000001608007986 */ /* 0x0001e2000c101b24 */
[----:B------:R-:W-:Y:S05]  /*9570*/  BRA `(.L_x_35418) ;  /* 0x0000000400387947 */ /* 0x000fea0003800000 */
.L_x_35435:
[----:B------:R-:W-:-:S05]  /*9580*/  LOP3.LUT R3, R22, 0xff, RZ, 0xc0, !PT ;  /* 0x000000ff16037812 */ /* 0x000fca00078ec0ff */
[----:B------:R0:W-:Y:S01]  /*9590*/  STG.E desc[UR36][R8.64], R3 ;  /* 0x0000000308007986 */ /* 0x0001e2000c101924 */
[----:B------:R-:W-:Y:S05]  /*95a0*/  BRA `(.L_x_35418) ;  /* 0x00000004002c7947 */ /* 0x000fea0003800000 */
.L_x_35425:
        /* <DEDUP_REMOVED lines=10> */
.L_x_35438:
[----:B------:R-:W-:Y:S02]  /*9650*/  LOP3.LUT R4, R22, 0xff, RZ, 0xc0, !PT ;  /* 0x000000ff16047812 */ /* 0x000fe400078ec0ff */
[----:B--234-:R-:W-:-:S04]  /*9660*/  CS2R R6, SRZ ;  /* 0x0000000000067805 */ /* 0x01cfc8000001ff00 */
[----:B------:R-:W0:Y:S02]  /*9670*/  I2F.F64.U16 R4, R4 ;  /* 0x0000000400047312 */ /* 0x000e240000101800 */
[----:B0-----:R0:W-:Y:S01]  /*9680*/  STG.E.128 desc[UR36][R8.64], R4 ;  /* 0x0000000408007986 */ /* 0x0011e2000c101d24 */
[----:B------:R-:W-:Y:S05]  /*9690*/  BRA `(.L_x_35418) ;  /* 0x0000000000f07947 */ /* 0x000fea0003800000 */
.L_x_35437:
[----:B------:R-:W-:-:S13]  /*96a0*/  ISETP.NE.AND P0, PT, R0, 0xf, PT ;  /* 0x0000000f0000780c */ /* 0x000fda0003f05270 */
[----:B------:R-:W-:Y:S05]  /*96b0*/  @!P0 BRA `(.L_x_35439) ;  /* 0x0000000000d88947 */ /* 0x000fea0003800000 */
[----:B------:R-:W-:-:S13]  /*96c0*/  ISETP.NE.AND P0, PT, R0, 0x17, PT ;  /* 0x000000170000780c */ /* 0x000fda0003f05270 */
[----:B------:R-:W-:Y:S05]  /*96d0*/  @!P0 BRA `(.L_x_35440) ;  /* 0x0000000000888947 */ /* 0x000fea0003800000 */
[----:B------:R-:W-:-:S13]  /*96e0*/  ISETP.NE.AND P0, PT, R0, 0x18, PT ;  /* 0x000000180000780c */ /* 0x000fda0003f05270 */
[----:B------:R-:W-:Y:S05]  /*96f0*/  @!P0 BRA `(.L_x_35441) ;  /* 0x0000000000448947 */ /* 0x000fea0003800000 */
.L_x_35417:
        /* <DEDUP_REMOVED lines=16> */
.L_x_35442:
[----:B------:R-:W-:Y:S05]  /*9800*/  BRA `(.L_x_35418) ;  /* 0x0000000000947947 */ /* 0x000fea0003800000 */
.L_x_35441:
        /* <DEDUP_REMOVED lines=12> */
.L_x_35444:
[----:B------:R-:W-:Y:S05]  /*98d0*/  BSYNC.RECONVERGENT B0 ;  /* 0x0000000000007941 */ /* 0x000fea0003800200 */
.L_x_35443:
[----:B------:R0:W-:Y:S01]  /*98e0*/  STG.E.U8 desc[UR36][R8.64], R3 ;  /* 0x0000000308007986 */ /* 0x0001e2000c101124 */
[----:B------:R-:W-:Y:S05]  /*98f0*/  BRA `(.L_x_35418) ;  /* 0x0000000000587947 */ /* 0x000fea0003800000 */
.L_x_35440:
[----:B------:R-:W-:-:S04]  /*9900*/  LOP3.LUT R22, R22, 0xff, RZ, 0xc0, !PT ;  /* 0x000000ff16167812 */ /* 0x000fc800078ec0ff */
        /* <DEDUP_REMOVED lines=12> */
.L_x_35445:
[----:B------:R-:W-:Y:S01]  /*99d0*/  IMAD.MOV.U32 R3, RZ, RZ, 0x7f ;  /* 0x0000007fff037424 */ /* 0x000fe200078e00ff */
[----:B------:R-:W-:-:S04]  /*99e0*/  ISETP.GT.U32.AND P0, PT, R5, 0x7f800000, PT ;  /* 0x7f8000000500780c */ /* 0x000fc80003f04070 */
[----:B------:R-:W-:-:S05]  /*99f0*/  SEL R3, R3, 0x7c, P0 ;  /* 0x0000007c03037807 */ /* 0x000fca0000000000 */
[----:B------:R0:W-:Y:S01]  /*9a00*/  STG.E.U8 desc[UR36][R8.64], R3 ;  /* 0x0000000308007986 */ /* 0x0001e2000c101124 */
[----:B------:R-:W-:Y:S05]  /*9a10*/  BRA `(.L_x_35418) ;  /* 0x0000000000107947 */ /* 0x000fea0003800000 */
.L_x_35439:
[----:B------:R-:W-:-:S04]  /*9a20*/  LOP3.LUT R22, R22, 0xff, RZ, 0xc0, !PT ;  /* 0x000000ff16167812 */ /* 0x000fc800078ec0ff */
[----:B------:R-:W0:Y:S02]  /*9a30*/  I2F.U16 R0, R22 ;  /* 0x0000001600007306 */ /* 0x000e240000101000 */
[----:B0-----:R-:W-:-:S05]  /*9a40*/  F2FP.BF16.F32.PACK_AB R0, RZ, R0 ;  /* 0x00000000ff00723e */ /* 0x001fca00000010ff */
[----:B------:R0:W-:Y:S02]  /*9a50*/  STG.E.U16 desc[UR36][R8.64], R0 ;  /* 0x0000000008007986 */ /* 0x0001e4000c101524 */
.L_x_35418:
[----:B------:R-:W-:Y:S05]  /*9a60*/  BSYNC.RECONVERGENT B6 ;  /* 0x0000000000067941 */ /* 0x000fea0003800200 */
.L_x_35412:
[----:B------:R-:W-:-:S07]  /*9a70*/  VIADD R25, R25, 0x80 ;  /* 0x0000008019197836 */ /* 0x000fce0000000000 */
.L_x_35375:
[----:B------:R-:W-:-:S13]  /*9a80*/  ISETP.GE.AND P0, PT, R25, R16, PT ;  /* 0x000000101900720c */ /* 0x000fda0003f06270 */
[----:B------:R-:W-:Y:S05]  /*9a90*/  @P0 BREAK.RELIABLE B7 ;  /* 0x0000000000070942 */ /* 0x000fea0003800100 */
[----:B------:R-:W-:Y:S05]  /*9aa0*/  @P0 BRA `(.L_x_35411) ;  /* 0x0000000c00b40947 */ /* 0x000fea0003800000 */
[----:B------:R-:W-:Y:S05]  /*9ab0*/  BSYNC.RELIABLE B7 ;  /* 0x0000000000077941 */ /* 0x000fea0003800100 */
.L_x_35374:
        /* <DEDUP_REMOVED lines=21> */
.L_x_35450:
[----:B------:R0:W-:Y:S01]  /*9c10*/  STG.E.U8 desc[UR36][R8.64], R17 ;  /* 0x0000001108007986 */ /* 0x0001e2000c101124 */
[----:B------:R-:W-:Y:S05]  /*9c20*/  BRA `(.L_x_35452) ;  /* 0x0000000c004c7947 */ /* 0x000fea0003800000 */
.L_x_35449:
        /* <DEDUP_REMOVED lines=10> */
.L_x_35454:
[----:B------:R-:W-:-:S05]  /*9cd0*/  LOP3.LUT R17, R17, 0xff, RZ, 0xc0, !PT ;  /* 0x000000ff11117812 */ /* 0x000fca00078ec0ff */
[----:B------:R0:W-:Y:S01]  /*9ce0*/  STG.E desc[UR36][R8.64], R17 ;  /* 0x0000001108007986 */ /* 0x0001e2000c101924 */
[----:B------:R-:W-:Y:S05]  /*9cf0*/  BRA `(.L_x_35452) ;  /* 0x0000000c00187947 */ /* 0x000fea0003800000 */
.L_x_35453:
[----:B------:R-:W-:-:S05]  /*9d00*/  LOP3.LUT R17, R17, 0xff, RZ, 0xc0, !PT ;  /* 0x000000ff11117812 */ /* 0x000fca00078ec0ff */
[----:B------:R0:W-:Y:S01]  /*9d10*/  STG.E.U16 desc[UR36][R8.64], R17 ;  /* 0x0000001108007986 */ /* 0x0001e2000c101524 */
[----:B------:R-:W-:Y:S05]  /*9d20*/  BRA `(.L_x_35452) ;  /* 0x0000000c000c7947 */ /* 0x000fea0003800000 */
.L_x_35448:
        /* <DEDUP_REMOVED lines=10> */
.L_x_35456:
[----:B------:R-:W-:-:S04]  /*9dd0*/  LOP3.LUT R17, R17, 0xff, RZ, 0xc0, !PT ;  /* 0x000000ff11117812 */ /* 0x000fc800078ec0ff */
[----:B------:R-:W0:Y:S02]  /*9de0*/  I2F.U16 R0, R17 ;  /* 0x0000001100007306 */ /* 0x000e240000101000 */
[----:B0-----:R-:W-:-:S05]  /*9df0*/  F2FP.F16.F32.PACK_AB R0, RZ, R0 ;  /* 0x00000000ff00723e */ /* 0x001fca00000000ff */
[----:B------:R1:W-:Y:S01]  /*9e00*/  STG.E.U16 desc[UR36][R8.64], R0 ;  /* 0x0000000008007986 */ /* 0x0003e2000c101524 */
[----:B------:R-:W-:Y:S05]  /*9e10*/  BRA `(.L_x_35452) ;  /* 0x0000000800d07947 */ /* 0x000fea0003800000 */
.L_x_35455:
[----:B------:R-:W-:-:S13]  /*9e20*/  ISETP.NE.AND P0, PT, R0, 0x7, PT ;  /* 0x000000070000780c */ /* 0x000fda0003f05270 */
[----:B------:R-:W-:Y:S05]  /*9e30*/  @!P0 BRA `(.L_x_35457) ;  /* 0x00000000003c8947 */ /* 0x000fea0003800000 */
[----:B------:R-:W-:-:S13]  /*9e40*/  ISETP.NE.AND P0, PT, R0, 0x8, PT ;  /* 0x000000080000780c */ /* 0x000fda0003f05270 */
[----:B------:R-:W-:Y:S05]  /*9e50*/  @!P0 BRA `(.L_x_35458) ;  /* 0x00000000001c8947 */ /* 0x000fea0003800000 */
[----:B------:R-:W-:-:S13]  /*9e60*/  ISETP.NE.AND P0, PT, R0, 0x9, PT ;  /* 0x000000090000780c */ /* 0x000fda0003f05270 */
[----:B------:R-:W-:Y:S05]  /*9e70*/  @P0 BRA `(.L_x_35451) ;  /* 0x0000000400e00947 */ /* 0x000fea0003800000 */
[----:B------:R-:W-:Y:S01]  /*9e80*/  LOP3.LUT R17, R17, 0xff, RZ, 0xc0, !PT ;  /* 0x000000ff11117812 */ /* 0x000fe200078ec0ff */
[----:B------:R-:W-:-:S03]  /*9e90*/  IMAD.MOV.U32 R5, RZ, RZ, RZ ;  /* 0x000000ffff057224 */ /* 0x000fc600078e00ff */
[----:B------:R-:W0:Y:S02]  /*9ea0*/  I2F.U16 R4, R17 ;  /* 0x0000001100047306 */ /* 0x000e240000101000 */
[----:B0-----:R0:W-:Y:S01]  /*9eb0*/  STG.E.64 desc[UR36][R8.64], R4 ;  /* 0x0000000408007986 */ /* 0x0011e2000c101b24 */
[----:B------:R-:W-:Y:S05]  /*9ec0*/  BRA `(.L_x_35452) ;  /* 0x0000000800a47947 */ /* 0x000fea0003800000 */
.L_x_35458:
[----:B------:R-:W-:-:S06]  /*9ed0*/  LOP3.LUT R17, R17, 0xff, RZ, 0xc0, !PT ;  /* 0x000000ff11117812 */ /* 0x000fcc00078ec0ff */
[----:B------:R-:W0:Y:S02]  /*9ee0*/  I2F.U16 R17, R17 ;  /* 0x0000001100117306 */ /* 0x000e240000101000 */
[----:B0-----:R-:W-:-:S04]  /*9ef0*/  F2FP.F16.F32.PACK_AB R3, RZ, R17 ;  /* 0x00000011ff03723e */ /* 0x001fc800000000ff */
[----:B------:R-:W-:-:S05]  /*9f00*/  PRMT R3, R3, 0x5410, RZ ;  /* 0x0000541003037816 */ /* 0x000fca00000000ff */
[----:B------:R0:W-:Y:S01]  /*9f10*/  STG.E desc[UR36][R8.64], R3 ;  /* 0x0000000308007986 */ /* 0x0001e2000c101924 */
[----:B------:R-:W-:Y:S05]  /*9f20*/  BRA `(.L_x_35452) ;  /* 0x00000008008c7947 */ /* 0x000fea0003800000 */
.L_x_35457:
[----:B------:R-:W-:-:S06]  /*9f30*/  LOP3.LUT R4, R17, 0xff, RZ, 0xc0, !PT ;  /* 0x000000ff11047812 */ /* 0x000fcc00078ec0ff */
[----:B------:R-:W0:Y:S02]  /*9f40*/  I2F.F64.U16 R4, R4 ;  /* 0x0000000400047312 */ /* 0x000e240000101800 */
[----:B0-----:R0:W-:Y:S01]  /*9f50*/  STG.E.64 desc[UR36][R8.64], R4 ;  /* 0x0000000408007986 */ /* 0x0011e2000c101b24 */
[----:B------:R-:W-:Y:S05]  /*9f60*/  BRA `(.L_x_35452) ;  /* 0x00000008007c7947 */ /* 0x000fea0003800000 */
.L_x_35447:
        /* <DEDUP_REMOVED lines=13> */
.L_x_35462:
[----:B------:R-:W-:Y:S01]  /*a040*/  LOP3.LUT R17, R17, 0xff, RZ, 0xc0, !PT ;  /* 0x000000ff11117812 */ /* 0x000fe200078ec0ff */
[----:B------:R-:W-:Y:S01]  /*a050*/  BSSY.RECONVERGENT B0, `(.L_x_35463) ;  /* 0x0000011000007945 */ /* 0x000fe20003800200 */
[----:B------:R-:W-:-:S04]  /*a060*/  IMAD.MOV.U32 R4, RZ, RZ, 0x80 ;  /* 0x00000080ff047424 */ /* 0x000fc800078e00ff */
        /* <DEDUP_REMOVED lines=14> */
.L_x_35465:
[----:B------:R-:W-:-:S07]  /*a150*/  PRMT R4, R0, 0x7610, R4 ;  /* 0x0000761000047816 */ /* 0x000fce0000000004 */
.L_x_35464:
[----:B------:R-:W-:Y:S05]  /*a160*/  BSYNC.RECONVERGENT B0 ;  /* 0x0000000000007941 */ /* 0x000fea0003800200 */
.L_x_35463:
[----:B------:R0:W-:Y:S01]  /*a170*/  STG.E.U8 desc[UR36][R8.64], R4 ;  /* 0x0000000408007986 */ /* 0x0001e2000c101124 */
[----:B------:R-:W-:Y:S05]  /*a180*/  BRA `(.L_x_35452) ;  /* 0x0000000400f47947 */ /* 0x000fea0003800000 */
.L_x_35461:
        /* <DEDUP_REMOVED lines=17> */
.L_x_35468:
[----:B------:R-:W-:-:S07]  /*a2a0*/  PRMT R4, R0, 0x7610, R4 ;  /* 0x0000761000047816 */ /* 0x000fce0000000004 */
.L_x_35467:
[----:B------:R-:W-:Y:S05]  /*a2b0*/  BSYNC.RECONVERGENT B0 ;  /* 0x0000000000007941 */ /* 0x000fea0003800200 */
.L_x_35466:
[----:B------:R0:W-:Y:S01]  /*a2c0*/  STG.E.U8 desc[UR36][R8.64], R4 ;  /* 0x0000000408007986 */ /* 0x0001e2000c101124 */
[----:B------:R-:W-:Y:S05]  /*a2d0*/  BRA `(.L_x_35452) ;  /* 0x0000000400a07947 */ /* 0x000fea0003800000 */
.L_x_35460:
[----:B------:R-:W-:-:S13]  /*a2e0*/  ISETP.NE.AND P0, PT, R0, 0x1c, PT ;  /* 0x0000001c0000780c */ /* 0x000fda0003f05270 */
[----:B------:R-:W-:Y:S05]  /*a2f0*/  @!P0 BRA `(.L_x_35469) ;  /* 0x0000000000608947 */ /* 0x000fea0003800000 */
[----:B------:R-:W-:-:S13]  /*a300*/  ISETP.NE.AND P0, PT, R0, 0x1d, PT ;  /* 0x0000001d0000780c */ /* 0x000fda0003f05270 */
[----:B------:R-:W-:Y:S05]  /*a310*/  @!P0 BRA `(.L_x_35470) ;  /* 0x0000000000488947 */ /* 0x000fea0003800000 */
[----:B------:R-:W-:-:S13]  /*a320*/  ISETP.NE.AND P0, PT, R0, 0x2c, PT ;  /* 0x0000002c0000780c */ /* 0x000fda0003f05270 */
[----:B------:R-:W-:Y:S05]  /*a330*/  @P0 BRA `(.L_x_35451) ;  /* 0x0000000000b00947 */ /* 0x000fea0003800000 */
[----:B------:R-:W-:Y:S01]  /*a340*/  LOP3.LUT R17, R17, 0xff, RZ, 0xc0, !PT ;  /* 0x000000ff11117812 */ /* 0x000fe200078ec0ff */
[----:B------:R-:W-:-:S05]  /*a350*/  IMAD.MOV.U32 R3, RZ, RZ, 0xff ;  /* 0x000000ffff037424 */ /* 0x000fca00078e00ff */
[----:B------:R-:W0:Y:S02]  /*a360*/  I2F.U16 R17, R17 ;  /* 0x0000001100117306 */ /* 0x000e240000101000 */
        /* <DEDUP_REMOVED lines=13> */
.L_x_35470:
[----:B------:R-:W-:Y:S01]  /*a440*/  LOP3.LUT R4, R17, 0xff, RZ, 0xc0, !PT ;  /* 0x000000ff11047812 */ /* 0x000fe200078ec0ff */
[----:B------:R-:W-:-:S05]  /*a450*/  IMAD.MOV.U32 R5, RZ, RZ, RZ ;  /* 0x000000ffff057224 */ /* 0x000fca00078e00ff */
[----:B------:R0:W-:Y:S01]  /*a460*/  STG.E.64 desc[UR36][R8.64], R4 ;  /* 0x0000000408007986 */ /* 0x0001e2000c101b24 */
[----:B------:R-:W-:Y:S05]  /*a470*/  BRA `(.L_x_35452) ;  /* 0x0000000400387947 */ /* 0x000fea0003800000 */
.L_x_35469:
[----:B------:R-:W-:-:S05]  /*a480*/  LOP3.LUT R17, R17, 0xff, RZ, 0xc0, !PT ;  /* 0x000000ff11117812 */ /* 0x000fca00078ec0ff */
[----:B------:R0:W-:Y:S01]  /*a490*/  STG.E desc[UR36][R8.64], R17 ;  /* 0x0000001108007986 */ /* 0x0001e2000c101924 */
[----:B------:R-:W-:Y:S05]  /*a4a0*/  BRA `(.L_x_35452) ;  /* 0x00000004002c7947 */ /* 0x000fea0003800000 */
.L_x_35459:
        /* <DEDUP_REMOVED lines=10> */
.L_x_35472:
[----:B------:R-:W-:Y:S02]  /*a550*/  LOP3.LUT R4, R17, 0xff, RZ, 0xc0, !PT ;  /* 0x000000ff11047812 */ /* 0x000fe400078ec0ff */
[----:B--234-:R-:W-:-:S04]  /*a560*/  CS2R R6, SRZ ;  /* 0x0000000000067805 */ /* 0x01cfc8000001ff00 */
[----:B------:R-:W0:Y:S02]  /*a570*/  I2F.F64.U16 R4, R4 ;  /* 0x0000000400047312 */ /* 0x000e240000101800 */
[----:B0-----:R0:W-:Y:S01]  /*a580*/  STG.E.128 desc[UR36][R8.64], R4 ;  /* 0x0000000408007986 */ /* 0x0011e2000c101d24 */
[----:B------:R-:W-:Y:S05]  /*a590*/  BRA `(.L_x_35452) ;  /* 0x0000000000f07947 */ /* 0x000fea0003800000 */
.L_x_35471:
[----:B------:R-:W-:-:S13]  /*a5a0*/  ISETP.NE.AND P0, PT, R0, 0xf, PT ;  /* 0x0000000f0000780c */ /* 0x000fda0003f05270 */
[----:B------:R-:W-:Y:S05]  /*a5b0*/  @!P0 BRA `(.L_x_35473) ;  /* 0x0000000000d88947 */ /* 0x000fea0003800000 */
[----:B------:R-:W-:-:S13]  /*a5c0*/  ISETP.NE.AND P0, PT, R0, 0x17, PT ;  /* 0x000000170000780c */ /* 0x000fda0003f05270 */
[----:B------:R-:W-:Y:S05]  /*a5d0*/  @!P0 BRA `(.L_x_35474) ;  /* 0x0000000000888947 */ /* 0x000fea0003800000 */
[----:B------:R-:W-:-:S13]  /*a5e0*/  ISETP.NE.AND P0, PT, R0, 0x18, PT ;  /* 0x000000180000780c */ /* 0x000fda0003f05270 */
[----:B------:R-:W-:Y:S05]  /*a5f0*/  @!P0 BRA `(.L_x_35475) ;  /* 0x0000000000448947 */ /* 0x000fea0003800000 */
.L_x_35451:
        /* <DEDUP_REMOVED lines=16> */
.L_x_35476:
[----:B------:R-:W-:Y:S05]  /*a700*/  BRA `(.L_x_35452) ;  /* 0x0000000000947947 */ /* 0x000fea0003800000 */
.L_x_35475:
        /* <DEDUP_REMOVED lines=12> */
.L_x_35478:
[----:B------:R-:W-:Y:S05]  /*a7d0*/  BSYNC.RECONVERGENT B0 ;  /* 0x0000000000007941 */ /* 0x000fea0003800200 */
.L_x_35477:
[----:B------:R0:W-:Y:S01]  /*a7e0*/  STG.E.U8 desc[UR36][R8.64], R3 ;  /* 0x0000000308007986 */ /* 0x0001e2000c101124 */
[----:B------:R-:W-:Y:S05]  /*a7f0*/  BRA `(.L_x_35452) ;  /* 0x0000000000587947 */ /* 0x000fea0003800000 */
.L_x_35474:
[----:B------:R-:W-:-:S06]  /*a800*/  LOP3.LUT R17, R17, 0xff, RZ, 0xc0, !PT ;  /* 0x000000ff11117812 */ /* 0x000fcc00078ec0ff */
[----:B------:R-:W0:Y:S02]  /*a810*/  I2F.U16 R17, R17 ;  /* 0x0000001100117306 */ /* 0x000e240000101000 */
[----:B0-----:R-:W-:-:S13]  /*a820*/  ISETP.GT.U32.AND P0, PT, R17, 0x477fffff, PT ;  /* 0x477fffff1100780c */ /* 0x001fda0003f04070 */
[----:B------:R-:W-:Y:S05]  /*a830*/  @P0 BRA `(.L_x_35479) ;  /* 0x0000000000240947 */ /* 0x000fea0003800000 */
[----:B------:R-:W-:-:S13]  /*a840*/  ISETP.GE.U32.AND P0, PT, R17, 0x38800000, PT ;  /* 0x388000001100780c */ /* 0x000fda0003f06070 */
[----:B------:R-:W-:Y:S01]  /*a850*/  @P0 SHF.R.U32.HI R0, RZ, 0x15, R17 ;  /* 0x00000015ff000819 */ /* 0x000fe20000011611 */
[----:B------:R-:W-:-:S03]  /*a860*/  @!P0 FADD.FTZ R5, R17, 128 ;  /* 0x4300000011058421 */ /* 0x000fc60000010000 */
[----:B------:R-:W-:-:S04]  /*a870*/  @P0 LOP3.LUT R0, R0, 0x1, RZ, 0xc0, !PT ;  /* 0x0000000100000812 */ /* 0x000fc800078ec0ff */
[----:B------:R-:W-:-:S04]  /*a880*/  @P0 IADD3 R0, PT, PT, R17, 0x80fffff, R0 ;  /* 0x080fffff11000810 */ /* 0x000fc80007ffe000 */
[----:B------:R-:W-:-:S05]  /*a890*/  @P0 SHF.R.U32.HI R3, RZ, 0x15, R0 ;  /* 0x00000015ff030819 */ /* 0x000fca0000011600 */
[----:B------:R0:W-:Y:S04]  /*a8a0*/  @P0 STG.E.U8 desc[UR36][R8.64], R3 ;  /* 0x0000000308000986 */ /* 0x0001e8000c101124 */
[----:B------:R0:W-:Y:S01]  /*a8b0*/  @!P0 STG.E.U8 desc[UR36][R8.64], R5 ;  /* 0x0000000508008986 */ /* 0x0001e2000c101124 */
[----:B------:R-:W-:Y:S05]  /*a8c0*/  BRA `(.L_x_35452) ;  /* 0x0000000000247947 */ /* 0x000fea0003800000 */
.L_x_35479:
[----:B------:R-:W-:Y:S01]  /*a8d0*/  IMAD.MOV.U32 R3, RZ, RZ, 0x7f ;  /* 0x0000007fff037424 */ /* 0x000fe200078e00ff */
[----:B------:R-:W-:-:S04]  /*a8e0*/  ISETP.GT.U32.AND P0, PT, R17, 0x7f800000, PT ;  /* 0x7f8000001100780c */ /* 0x000fc80003f04070 */
[----:B------:R-:W-:-:S05]  /*a8f0*/  SEL R3, R3, 0x7c, P0 ;  /* 0x0000007c03037807 */ /* 0x000fca0000000000 */
[----:B------:R0:W-:Y:S01]  /*a900*/  STG.E.U8 desc[UR36][R8.64], R3 ;  /* 0x0000000308007986 */ /* 0x0001e2000c101124 */
[----:B------:R-:W-:Y:S05]  /*a910*/  BRA `(.L_x_35452) ;  /* 0x0000000000107947 */ /* 0x000fea0003800000 */
.L_x_35473:
[----:B------:R-:W-:-:S04]  /*a920*/  LOP3.LUT R17, R17, 0xff, RZ, 0xc0, !PT ;  /* 0x000000ff11117812 */ /* 0x000fc800078ec0ff */
[----:B------:R-:W0:Y:S02]  /*a930*/  I2F.U16 R0, R17 ;  /* 0x0000001100007306 */ /* 0x000e240000101000 */
[----:B0-----:R-:W-:-:S05]  /*a940*/  F2FP.BF16.F32.PACK_AB R0, RZ, R0 ;  /* 0x00000000ff00723e */ /* 0x001fca00000010ff */
[----:B------:R0:W-:Y:S02]  /*a950*/  STG.E.U16 desc[UR36][R8.64], R0 ;  /* 0x0000000008007986 */ /* 0x0001e4000c101524 */
.L_x_35452:
[----:B------:R-:W-:Y:S05]  /*a960*/  BSYNC.RECONVERGENT B6 ;  /* 0x0000000000067941 */ /* 0x000fea0003800200 */
.L_x_35446:
[----:B------:R-:W-:-:S07]  /*a970*/  VIADD R25, R25, 0x80 ;  /* 0x0000008019197836 */ /* 0x000fce0000000000 */
.L_x_35411:
[----:B------:R-:W-:Y:S05]  /*a980*/  BSYNC.RECONVERGENT B8 ;  /* 0x0000000000087941 */ /* 0x000fea0003800200 */
.L_x_35373:
[----:B------:R-:W-:-:S13]  /*a990*/  ISETP.GE.AND P0, PT, R25, R16, PT ;  /* 0x000000101900720c */ /* 0x000fda0003f06270 */
[----:B------:R-:W-:Y:S05]  /*a9a0*/  @P0 EXIT ;  /* 0x000000000000094d */ /* 0x000fea0003800000 */
[----:B01----:R-:W0:Y:S01]  /*a9b0*/  LDC.64 R4, c[0x0][0x388] ;  /* 0x0000e200ff047b82 */ /* 0x003e220000000a00 */
        /* <DEDUP_REMOVED lines=18> */
.L_x_35483:
[----:B------:R-:W-:Y:S01]  /*aae0*/  STG.E.U8 desc[UR36][R2.64], R18 ;  /* 0x0000001202007986 */ /* 0x000fe2000c101124 */
[----:B------:R-:W-:Y:S05]  /*aaf0*/  EXIT ;  /* 0x000000000000794d */ /* 0x000fea0003800000 */
.L_x_35482:
        /* <DEDUP_REMOVED lines=8> */
[----:B------:R-:W-:Y:S01]  /*ab80*/  STG.E.64 desc[UR36][R2.64], R18 ;  /* 0x0000001202007986 */ /* 0x000fe2000c101b24 */
[----:B------:R-:W-:Y:S05]  /*ab90*/  EXIT ;  /* 0x000000000000794d */ /* 0x000fea0003800000 */
.L_x_35486:
[----:B------:R-:W-:-:S05]  /*aba0*/  LOP3.LUT R5, R18, 0xff, RZ, 0xc0, !PT ;  /* 0x000000ff12057812 */ /* 0x000fca00078ec0ff */
[----:B------:R-:W-:Y:S01]  /*abb0*/  STG.E desc[UR36][R2.64], R5 ;  /* 0x0000000502007986 */ /* 0x000fe2000c101924 */
[----:B------:R-:W-:Y:S05]  /*abc0*/  EXIT ;  /* 0x000000000000794d */ /* 0x000fea0003800000 */
.L_x_35485:
[----:B------:R-:W-:-:S05]  /*abd0*/  LOP3.LUT R5, R18, 0xff, RZ, 0xc0, !PT ;  /* 0x000000ff12057812 */ /* 0x000fca00078ec0ff */
[----:B------:R-:W-:Y:S01]  /*abe0*/  STG.E.U16 desc[UR36][R2.64], R5 ;  /* 0x0000000502007986 */ /* 0x000fe2000c101524 */
[----:B------:R-:W-:Y:S05]  /*abf0*/  EXIT ;  /* 0x000000000000794d */ /* 0x000fea0003800000 */
.L_x_35481:
        /* <DEDUP_REMOVED lines=8> */
[----:B0-----:R-:W-:Y:S01]  /*ac80*/  STG.E desc[UR36][R2.64], R5 ;  /* 0x0000000502007986 */ /* 0x001fe2000c101924 */
[----:B------:R-:W-:Y:S05]  /*ac90*/  EXIT ;  /* 0x000000000000794d */ /* 0x000fea0003800000 */
.L_x_35488:
[----:B------:R-:W-:-:S04]  /*aca0*/  LOP3.LUT R18, R18, 0xff, RZ, 0xc0, !PT ;  /* 0x000000ff12127812 */ /* 0x000fc800078ec0ff */
[----:B------:R-:W0:Y:S02]  /*acb0*/  I2F.U16 R0, R18 ;  /* 0x0000001200007306 */ /* 0x000e240000101000 */
[----:B0-----:R-:W-:-:S05]  /*acc0*/  F2FP.F16.F32.PACK_AB R0, RZ, R0 ;  /* 0x00000000ff00723e */ /* 0x001fca00000000ff */
[----:B------:R-:W-:Y:S01]  /*acd0*/  STG.E.U16 desc[UR36][R2.64], R0 ;  /* 0x0000000002007986 */ /* 0x000fe2000c101524 */
[----:B------:R-:W-:Y:S05]  /*ace0*/  EXIT ;  /* 0x000000000000794d */ /* 0x000fea0003800000 */
.L_x_35487:
        /* <DEDUP_REMOVED lines=9> */
[----:B0-----:R-:W-:Y:S01]  /*ad80*/  STG.E.64 desc[UR36][R2.64], R18 ;  /* 0x0000001202007986 */ /* 0x001fe2000c101b24 */
[----:B------:R-:W-:Y:S05]  /*ad90*/  EXIT ;  /* 0x000000000000794d */ /* 0x000fea0003800000 */
.L_x_35490:
[----:B------:R-:W-:-:S06]  /*ada0*/  LOP3.LUT R18, R18, 0xff, RZ, 0xc0, !PT ;  /* 0x000000ff12127812 */ /* 0x000fcc00078ec0ff */
[----:B------:R-:W0:Y:S02]  /*adb0*/  I2F.U16 R18, R18 ;  /* 0x0000001200127306 */ /* 0x000e240000101000 */
[----:B0-----:R-:W-:-:S04]  /*adc0*/  F2FP.F16.F32.PACK_AB R5, RZ, R18 ;  /* 0x00000012ff05723e */ /* 0x001fc800000000ff */
[----:B------:R-:W-:-:S05]  /*add0*/  PRMT R5, R5, 0x5410, RZ ;  /* 0x0000541005057816 */ /* 0x000fca00000000ff */
[----:B------:R-:W-:Y:S01]  /*ade0*/  STG.E desc[UR36][R2.64], R5 ;  /* 0x0000000502007986 */ /* 0x000fe2000c101924 */
[----:B------:R-:W-:Y:S05]  /*adf0*/  EXIT ;  /* 0x000000000000794d */ /* 0x000fea0003800000 */
.L_x_35489:
[----:B------:R-:W-:-:S06]  /*ae00*/  LOP3.LUT R4, R18, 0xff, RZ, 0xc0, !PT ;  /* 0x000000ff12047812 */ /* 0x000fcc00078ec0ff */
[----:B------:R-:W0:Y:S02]  /*ae10*/  I2F.F64.U16 R4, R4 ;  /* 0x0000000400047312 */ /* 0x000e240000101800 */
[----:B0-----:R-:W-:Y:S01]  /*ae20*/  STG.E.64 desc[UR36][R2.64], R4 ;  /* 0x0000000402007986 */ /* 0x001fe2000c101b24 */
[----:B------:R-:W-:Y:S05]  /*ae30*/  EXIT ;  /* 0x000000000000794d */ /* 0x000fea0003800000 */
.L_x_35480:
        /* <DEDUP_REMOVED lines=11> */
[----:B------:R-:W-:Y:S01]  /*aef0*/  STG.E.U16 desc[UR36][R2.64], R5 ;  /* 0x0000000502007986 */ /* 0x000fe2000c101524 */
[----:B------:R-:W-:Y:S05]  /*af00*/  EXIT ;  /* 0x000000000000794d */ /* 0x000fea0003800000 */
.L_x_35494:
        /* <DEDUP_REMOVED lines=18> */
.L_x_35496:
[----:B------:R-:W-:Y:S05]  /*b030*/  BSYNC.RECONVERGENT B0 ;  /* 0x0000000000007941 */ /* 0x000fea0003800200 */
.L_x_35495:
[----:B------:R-:W-:Y:S01]  /*b040*/  STG.E.U8 desc[UR36][R2.64], R0 ;  /* 0x0000000002007986 */ /* 0x000fe2000c101124 */
[----:B------:R-:W-:Y:S05]  /*b050*/  EXIT ;  /* 0x000000000000794d */ /* 0x000fea0003800000 */
.L_x_35493:
        /* <DEDUP_REMOVED lines=18> */
.L_x_35498:
[----:B------:R-:W-:Y:S05]  /*b180*/  BSYNC.RECONVERGENT B0 ;  /* 0x0000000000007941 */ /* 0x000fea0003800200 */
.L_x_35497:
[----:B------:R-:W-:Y:S01]  /*b190*/  STG.E.U8 desc[UR36][R2.64], R0 ;  /* 0x0000000002007986 */ /* 0x000fe2000c101124 */
[----:B------:R-:W-:Y:S05]  /*b1a0*/  EXIT ;  /* 0x000000000000794d */ /* 0x000fea0003800000 */
.L_x_35492:
        /* <DEDUP_REMOVED lines=22> */
.L_x_35500:
[----:B------:R-:W-:Y:S01]  /*b310*/  LOP3.LUT R18, R18, 0xff, RZ, 0xc0, !PT ;  /* 0x000000ff12127812 */ /* 0x000fe200078ec0ff */
[----:B------:R-:W-:-:S05]  /*b320*/  IMAD.MOV.U32 R19, RZ, RZ, RZ ;  /* 0x000000ffff137224 */ /* 0x000fca00078e00ff */
[----:B------:R-:W-:Y:S01]  /*b330*/  STG.E.64 desc[UR36][R2.64], R18 ;  /* 0x0000001202007986 */ /* 0x000fe2000c101b24 */
[----:B------:R-:W-:Y:S05]  /*b340*/  EXIT ;  /* 0x000000000000794d */ /* 0x000fea0003800000 */
.L_x_35499:
[----:B------:R-:W-:-:S05]  /*b350*/  LOP3.LUT R5, R18, 0xff, RZ, 0xc0, !PT ;  /* 0x000000ff12057812 */ /* 0x000fca00078ec0ff */
[----:B------:R-:W-:Y:S01]  /*b360*/  STG.E desc[UR36][R2.64], R5 ;  /* 0x0000000502007986 */ /* 0x000fe2000c101924 */
[----:B------:R-:W-:Y:S05]  /*b370*/  EXIT ;  /* 0x000000000000794d */ /* 0x000fea0003800000 */
.L_x_35491:
        /* <DEDUP_REMOVED lines=10> */
.L_x_35502:
[----:B------:R-:W-:Y:S02]  /*b420*/  LOP3.LUT R4, R18, 0xff, RZ, 0xc0, !PT ;  /* 0x000000ff12047812 */ /* 0x000fe400078ec0ff */
[----:B--234-:R-:W-:-:S04]  /*b430*/  CS2R R6, SRZ ;  /* 0x0000000000067805 */ /* 0x01cfc8000001ff00 */
[----:B------:R-:W0:Y:S02]  /*b440*/  I2F.F64.U16 R4, R4 ;  /* 0x0000000400047312 */ /* 0x000e240000101800 */
[----:B0-----:R-:W-:Y:S01]  /*b450*/  STG.E.128 desc[UR36][R2.64], R4 ;  /* 0x0000000402007986 */ /* 0x001fe2000c101d24 */
[----:B------:R-:W-:Y:S05]  /*b460*/  EXIT ;  /* 0x000000000000794d */ /* 0x000fea0003800000 */
.L_x_35501:
[----:B------:R-:W-:-:S13]  /*b470*/  ISETP.NE.AND P0, PT, R0, 0xf, PT ;  /* 0x0000000f0000780c */ /* 0x000fda0003f05270 */
[----:B------:R-:W-:Y:S05]  /*b480*/  @!P0 BRA `(.L_x_35503) ;  /* 0x0000000000dc8947 */ /* 0x000fea0003800000 */
[----:B------:R-:W-:-:S13]  /*b490*/  ISETP.NE.AND P0, PT, R0, 0x17, PT ;  /* 0x000000170000780c */ /* 0x000fda0003f05270 */
[----:B------:R-:W-:Y:S05]  /*b4a0*/  @!P0 BRA `(.L_x_35504) ;  /* 0x0000000000888947 */ /* 0x000fea0003800000 */
[----:B------:R-:W-:-:S13]  /*b4b0*/  ISETP.NE.AND P0, PT, R0, 0x18, PT ;  /* 0x000000180000780c */ /* 0x000fda0003f05270 */
[----:B------:R-:W-:Y:S05]  /*b4c0*/  @!P0 BRA `(.L_x_35505) ;  /* 0x0000000000448947 */ /* 0x000fea0003800000 */
.L_x_35484:
[----:B------:R-:W-:Y:S01]  /*b4d0*/  MOV R0, 0x0 ;  /* 0x0000000000007802 */ /* 0x000fe20000000f00 */
[----:B------:R-:W0:Y:S01]  /*b4e0*/  LDCU.64 UR4, c[0x4][0x178] ;  /* 0x01002f00ff0477ac */ /* 0x000e220008000a00 */
[----:B------:R-:W-:Y:S02]  /*b4f0*/  IMAD.MOV.U32 R8, RZ, RZ, 0x65 ;  /* 0x00000065ff087424 */ /* 0x000fe400078e00ff */
[----:B------:R1:W1:Y:S01]  /*b500*/  LDC.64 R2, c[0x4][R0] ;  /* 0x0100000000027b82 */ /* 0x0002620000000a00 */
[----:B------:R-:W2:Y:S01]  /*b510*/  LDCU.64 UR6, c[0x4][0x180] ;  /* 0x01003000ff0677ac */ /* 0x000ea20008000a00 */
[----:B------:R-:W-:Y:S02]  /*b520*/  IMAD.MOV.U32 R12, RZ, RZ, 0x1 ;  /* 0x00000001ff0c7424 */ /* 0x000fe400078e00ff */
[----:B------:R-:W-:Y:S01]  /*b530*/  IMAD.MOV.U32 R13, RZ, RZ, RZ ;  /* 0x000000ffff0d7224 */ /* 0x000fe200078e00ff */
[----:B------:R-:W5:Y:S01]  /*b540*/  LDCU.64 UR8, c[0x4][0x10] ;  /* 0x01000200ff0877ac */ /* 0x000f620008000a00 */
[----:B0-----:R-:W-:-:S02]  /*b550*/  IMAD.U32 R4, RZ, RZ, UR4 ;  /* 0x00000004ff047e24 */ /* 0x001fc4000f8e00ff */
[----:B------:R-:W-:Y:S02]  /*b560*/  IMAD.U32 R5, RZ, RZ, UR5 ;  /* 0x00000005ff057e24 */ /* 0x000fe4000f8e00ff */
[----:B--234-:R-:W-:Y:S02]  /*b570*/  IMAD.U32 R6, RZ, RZ, UR6 ;  /* 0x00000006ff067e24 */ /* 0x01cfe4000f8e00ff */
[----:B------:R-:W-:Y:S02]  /*b580*/  IMAD.U32 R7, RZ, RZ, UR7 ;  /* 0x00000007ff077e24 */ /* 0x000fe4000f8e00ff */
[----:B-----5:R-:W-:Y:S02]  /*b590*/  IMAD.U32 R10, RZ, RZ, UR8 ;  /* 0x00000008ff0a7e24 */ /* 0x020fe4000f8e00ff */
[----:B------:R-:W-:-:S07]  /*b5a0*/  IMAD.U32 R11, RZ, RZ, UR9 ;  /* 0x00000009ff0b7e24 */ /* 0x000fce000f8e00ff */
[----:B------:R-:W-:-:S07]  /*b5b0*/  LEPC R20, `(.L_x_35506) ;  /* 0x000000001014794e */ /* 0x000fce0000000000 */
[----:B-1----:R-:W-:Y:S05]  /*b5c0*/  CALL.ABS.NOINC R2 ;  /* 0x0000000002007343 */ /* 0x002fea0003c00000 */
.L_x_35506:
[----:B------:R-:W-:Y:S05]  /*b5d0*/  EXIT ;  /* 0x000000000000794d */ /* 0x000fea0003800000 */
.L_x_35505:
[----:B------:R-:W-:Y:S01]  /*b5e0*/  LOP3.LUT R18, R18, 0xff, RZ, 0xc0, !PT ;  /* 0x000000ff12127812 */ /* 0x000fe200078ec0ff */
[----:B------:R-:W-:Y:S01]  /*b5f0*/  BSSY.RECONVERGENT B0, `(.L_x_35507) ;  /* 0x000000b000007945 */ /* 0x000fe20003800200 */
[----:B------:R-:W-:Y:S02]  /*b600*/  IMAD.MOV.U32 R5, RZ, RZ, 0x7f ;  /* 0x0000007fff057424 */ /* 0x000fe400078e00ff */
[----:B--234-:R-:W0:Y:S02]  /*b610*/  I2F.U16 R7, R18 ;  /* 0x0000001200077306 */ /* 0x01ce240000101000 */
        /* <DEDUP_REMOVED lines=8> */
.L_x_35508:
[----:B------:R-:W-:Y:S05]  /*b6a0*/  BSYNC.RECONVERGENT B0 ;  /* 0x0000000000007941 */ /* 0x000fea0003800200 */
.L_x_35507:
[----:B------:R-:W-:Y:S01]  /*b6b0*/  STG.E.U8 desc[UR36][R2.64], R5 ;  /* 0x0000000502007986 */ /* 0x000fe2000c101124 */
[----:B------:R-:W-:Y:S05]  /*b6c0*/  EXIT ;  /* 0x000000000000794d */ /* 0x000fea0003800000 */
.L_x_35504:
[----:B------:R-:W-:-:S04]  /*b6d0*/  LOP3.LUT R18, R18, 0xff, RZ, 0xc0, !PT ;  /* 0x000000ff12127812 */ /* 0x000fc800078ec0ff */
[----:B--234-:R-:W0:Y:S02]  /*b6e0*/  I2F.U16 R7, R18 ;  /* 0x0000001200077306 */ /* 0x01ce240000101000 */
        /* <DEDUP_REMOVED lines=12> */
.L_x_35509:
[----:B------:R-:W-:Y:S01]  /*b7b0*/  IMAD.MOV.U32 R5, RZ, RZ, 0x7f ;  /* 0x0000007fff057424 */ /* 0x000fe200078e00ff */
[----:B------:R-:W-:-:S04]  /*b7c0*/  ISETP.GT.U32.AND P0, PT, R7, 0x7f800000, PT ;  /* 0x7f8000000700780c */ /* 0x000fc80003f04070 */
[----:B------:R-:W-:-:S05]  /*b7d0*/  SEL R5, R5, 0x7c, P0 ;  /* 0x0000007c05057807 */ /* 0x000fca0000000000 */
[----:B------:R-:W-:Y:S01]  /*b7e0*/  STG.E.U8 desc[UR36][R2.64], R5 ;  /* 0x0000000502007986 */ /* 0x000fe2000c101124 */
[----:B------:R-:W-:Y:S05]  /*b7f0*/  EXIT ;  /* 0x000000000000794d */ /* 0x000fea0003800000 */
.L_x_35503:
[----:B------:R-:W-:-:S04]  /*b800*/  LOP3.LUT R18, R18, 0xff, RZ, 0xc0, !PT ;  /* 0x000000ff12127812 */ /* 0x000fc800078ec0ff */
[----:B------:R-:W0:Y:S02]  /*b810*/  I2F.U16 R0, R18 ;  /* 0x0000001200007306 */ /* 0x000e240000101000 */
[----:B0-----:R-:W-:-:S05]  /*b820*/  F2FP.BF16.F32.PACK_AB R0, RZ, R0 ;  /* 0x00000000ff00723e */ /* 0x001fca00000010ff */
[----:B------:R-:W-:Y:S01]  /*b830*/  STG.E.U16 desc[UR36][R2.64], R0 ;  /* 0x0000000002007986 */ /* 0x000fe2000c101524 */
[----:B------:R-:W-:Y:S05]  /*b840*/  EXIT ;  /* 0x000000000000794d */ /* 0x000fea0003800000 */
        .weak           $__internal_64_$__cuda_sm20_div_u16
        .type           $__internal_64_$__cuda_sm20_div_u16,@function
        .size           $__internal_64_$__cuda_sm20_div_u16,(.L_x_37013 - $__internal_64_$__cuda_sm20_div_u16)
$__internal_64_$__cuda_sm20_div_u16:
[----:B------:R-:W0:Y:S01]  /*b850*/  I2F.U16 R0, R7 ;  /* 0x0000000700007306 */ /* 0x000e220000101000 */
[----:B------:R-:W-:Y:S01]  /*b860*/  IMAD.MOV.U32 R4, RZ, RZ, 0x4b800000 ;  /* 0x4b800000ff047424 */ /* 0x000fe200078e00ff */
[C---:B0-----:R-:W-:Y:S02]  /*b870*/  FSETP.GEU.AND P1, PT, |R0|.reuse, 1.175494350822287508e-38, PT ;  /* 0x008000000000780b */ /* 0x041fe40003f2e200 */
[----:B------:R-:W-:Y:S02]  /*b880*/  FSETP.GT.AND P0, PT, |R0|, 8.50705917302346158658e+37, PT ;  /* 0x7e8000000000780b */ /* 0x000fe40003f04200 */
[----:B------:R-:W-:-:S04]  /*b890*/  FSEL R4, R4, 1, !P1 ;  /* 0x3f80000004047808 */ /* 0x000fc80004800000 */
[----:B------:R-:W-:Y:S01]  /*b8a0*/  FSEL R5, R4, 0.25, !P0 ;  /* 0x3e80000004057808 */ /* 0x000fe20004000000 */
[----:B------:R-:W-:Y:S01]  /*b8b0*/  IMAD.MOV.U32 R4, RZ, RZ, R8 ;  /* 0x000000ffff047224 */ /* 0x000fe200078e0008 */
[----:B------:R-:W-:-:S03]  /*b8c0*/  ISETP.NE.U32.AND P0, PT, R7, RZ, PT ;  /* 0x000000ff0700720c */ /* 0x000fc60003f05070 */
        /* <DEDUP_REMOVED lines=10> */
[----:B------:R-:W-:Y:S06]  /*b970*/  RET.REL.NODEC R4 `(_ZN2at6native27unrolled_elementwise_kernelINS0_13BinaryFunctorIhhhZZZNS0_15binary_internal21div_floor_kernel_cudaERNS_18TensorIteratorBaseEENKUlvE_clEvENKUlvE_clEvEUlhhE_EESt5arrayIPcLm3EELi4E23TrivialOffsetCalculatorILi2EjESD_ILi1EjENS0_6memory12LoadWithCastILi2EEENSG_13StoreWithCastILi1EEEEEviT_T0_T2_T3_T4_T5_) ;  /* 0xffffff4404a07950 */ /* 0x000fec0003c3ffff */
.L_x_35510:
        /* <DEDUP_REMOVED lines=16> */
.L_x_37013:


//--------------------- .text._ZN2at6native18elementwise_kernelILi128ELi4EZNS0_22gpu_kernel_impl_nocastINS0_13BinaryFunctorIhhhZZZNS0_15binary_internal21div_floor_kernel_cudaERNS_18TensorIteratorBaseEENKUlvE_clEvENKUlvE_clEvEUlhhE_EEEEvS6_RKT_EUliE_EEviT1_ --------------------------
	.section	.text._ZN2at6native18elementwise_kernelILi128ELi4EZNS0_22gpu_kernel_impl_nocastINS0_13BinaryFunctorIhhhZZZNS0_15binary_internal21div_floor_kernel_cudaERNS_18TensorIteratorBaseEENKUlvE_clEvENKUlvE_clEvEUlhhE_EEEEvS6_RKT_EUliE_EEviT1_,"ax",@progbits
	.align	128
        .global         _ZN2at6native18elementwise_kernelILi128ELi4EZNS0_22gpu_kernel_impl_nocastINS0_13BinaryFunctorIhhhZZZNS0_15binary_internal21div_floor_kernel_cudaERNS_18TensorIteratorBaseEENKUlvE_clEvENKUlvE_clEvEUlhhE_EEEEvS6_RKT_EUliE_EEviT1_
        .type           _ZN2at6native18elementwise_kernelILi128ELi4EZNS0_22gpu_kernel_impl_nocastINS0_13BinaryFunctorIhhhZZZNS0_15binary_internal21div_floor_kernel_cudaERNS_18TensorIteratorBaseEENKUlvE_clEvENKUlvE_clEvEUlhhE_EEEEvS6_RKT_EUliE_EEviT1_,@function
        .size           _ZN2at6native18elementwise_kernelILi128ELi4EZNS0_22gpu_kernel_impl_nocastINS0_13BinaryFunctorIhhhZZZNS0_15binary_internal21div_floor_kernel_cudaERNS_18TensorIteratorBaseEENKUlvE_clEvENKUlvE_clEvEUlhhE_EEEEvS6_RKT_EUliE_EEviT1_,(.L_x_37014 - _ZN2at6native18elementwise_kernelILi128ELi4EZNS0_22gpu_kernel_impl_nocastINS0_13BinaryFunctorIhhhZZZNS0_15binary_internal21div_floor_kernel_cudaERNS_18TensorIteratorBaseEENKUlvE_clEvENKUlvE_clEvEUlhhE_EEEEvS6_RKT_EUliE_EEviT1_)
        .other          _ZN2at6native18elementwise_kernelILi128ELi4EZNS0_22gpu_kernel_impl_nocastINS0_13BinaryFunctorIhhhZZZNS0_15binary_internal21div_floor_kernel_cudaERNS_18TensorIteratorBaseEENKUlvE_clEvENKUlvE_clEvEUlhhE_EEEEvS6_RKT_EUliE_EEviT1_,@"STO_CUDA_ENTRY STV_DEFAULT"
_ZN2at6native18elementwise_kernelILi128ELi4EZNS0_22gpu_kernel_impl_nocastINS0_13BinaryFunctorIhhhZZZNS0_15binary_internal21div_floor_kernel_cudaERNS_18TensorIteratorBaseEENKUlvE_clEvENKUlvE_clEvEUlhhE_EEEEvS6_RKT_EUliE_EEviT1_:
.text._ZN2at6native18elementwise_kernelILi128ELi4EZNS0_22gpu_kernel_impl_nocastINS0_13BinaryFunctorIhhhZZZNS0_15binary_internal21div_floor_kernel_cudaERNS_18TensorIteratorBaseEENKUlvE_clEvENKUlvE_clEvEUlhhE_EEEEvS6_RKT_EUliE_EEviT1_:
        /* <DEDUP_REMOVED lines=15> */
[----:B0-----:R0:W5:Y:S04]  /*00f0*/  LDG.E.U8 R4, desc[UR6][R4.64] ;  /* 0x0000000604047981 */ /* 0x001168000c1e1100 */
[----:B-1----:R0:W5:Y:S01]  /*0100*/  LDG.E.U8 R11, desc[UR6][R6.64] ;  /* 0x00000006060b7981 */ /* 0x002162000c1e1100 */
[----:B------:R-:W-:-:S07]  /*0110*/  MOV R12, 0x130 ;  /* 0x00000130000c7802 */ /* 0x000fce0000000f00 */
[----:B0----5:R-:W-:Y:S05]  /*0120*/  CALL.REL.NOINC `($__internal_65_$__cuda_sm20_div_u16) ;  /* 0x0000005c00a47944 */ /* 0x021fea0003c00000 */
[----:B------:R-:W0:Y:S01]  /*0130*/  LDC.64 R4, c[0x0][0x5e8] ;  /* 0x00017a00ff047b82 */ /* 0x000e220000000a00 */
[----:B------:R-:W-:Y:S01]  /*0140*/  IADD3 R3, PT, PT, R3, 0x80, RZ ;  /* 0x0000008003037810 */ /* 0x000fe20007ffe0ff */
[----:B0-----:R0:W-:Y:S06]  /*0150*/  STG.E.U8 desc[UR6][R4.64], R11 ;  /* 0x0000000b04007986 */ /* 0x0011ec000c101106 */
.L_x_35513:
[----:B------:R-:W-:Y:S05]  /*0160*/  BSYNC.RECONVERGENT B0 ;  /* 0x0000000000007941 */ /* 0x000fea0003800200 */
.L_x_35512:
[----:B------:R-:W1:Y:S01]  /*0170*/  LDCU UR4, c[0x0][0x380] ;  /* 0x00007000ff0477ac */ /* 0x000e620008000800 */
[----:B------:R-:W-:Y:S01]  /*0180*/  BSSY.RECONVERGENT B0, `(.L_x_35514) ;  /* 0x000000c000007945 */ /* 0x000fe20003800200 */
[----:B-1----:R-:W-:-:S13]  /*0190*/  ISETP.GE.AND P0, PT, R3, UR4, PT ;  /* 0x0000000403007c0c */ /* 0x002fda000bf06270 */
[----:B------:R-:W-:Y:S05]  /*01a0*/  @P0 BRA `(.L_x_35515) ;  /* 0x0000000000240947 */ /* 0x000fea0003800000 */
[----:B0-----:R-:W0:Y:S08]  /*01b0*/  LDC.64 R4, c[0x0][0x5f0] ;  /* 0x00017c00ff047b82 */ /* 0x001e300000000a00 */
        /* <DEDUP_REMOVED lines=8> */
.L_x_35515:
[----:B------:R-:W-:Y:S05]  /*0240*/  BSYNC.RECONVERGENT B0 ;  /* 0x0000000000007941 */ /* 0x000fea0003800200 */
.L_x_35514:
[----:B------:R-:W2:Y:S01]  /*0250*/  LDCU UR4, c[0x0][0x380] ;  /* 0x00007000ff0477ac */ /* 0x000ea20008000800 */
[----:B------:R-:W-:Y:S01]  /*0260*/  BSSY.RECONVERGENT B0, `(.L_x_35516) ;  /* 0x000000c000007945 */ /* 0x000fe20003800200 */
[----:B--2---:R-:W-:-:S13]  /*0270*/  ISETP.GE.AND P0, PT, R3, UR4, PT ;  /* 0x0000000403007c0c */ /* 0x004fda000bf06270 */
[----:B------:R-:W-:Y:S05]  /*0280*/  @P0 BRA `(.L_x_35517) ;  /* 0x0000000000240947 */ /* 0x000fea0003800000 */
[----:B01----:R-:W0:Y:S08]  /*0290*/  LDC.64 R4, c[0x0][0x5f0] ;  /* 0x00017c00ff047b82 */ /* 0x003e300000000a00 */
        /* <DEDUP_REMOVED lines=8> */
.L_x_35517:
[----:B------:R-:W-:Y:S05]  /*0320*/  BSYNC.RECONVERGENT B0 ;  /* 0x0000000000007941 */ /* 0x000fea0003800200 */
.L_x_35516:
[----:B------:R-:W3:Y:S02]  /*0330*/  LDCU UR4, c[0x0][0x380] ;  /* 0x00007000ff0477ac */ /* 0x000ee40008000800 */
[----:B---3--:R-:W-:-:S13]  /*0340*/  ISETP.GE.AND P0, PT, R3, UR4, PT ;  /* 0x0000000403007c0c */ /* 0x008fda000bf06270 */
[----:B------:R-:W-:Y:S05]  /*0350*/  @P0 EXIT ;  /* 0x000000000000094d */ /* 0x000fea0003800000 */
[----:B012---:R-:W0:Y:S08]  /*0360*/  LDC.64 R4, c[0x0][0x5f0] ;  /* 0x00017c00ff047b82 */ /* 0x007e300000000a00 */
[----:B------:R-:W1:Y:S01]  /*0370*/  LDC.64 R2, c[0x0][0x5f8] ;  /* 0x00017e00ff027b82 */ /* 0x000e620000000a00 */
[----:B0-----:R0:W5:Y:S04]  /*0380*/  LDG.E.U8 R4, desc[UR6][R4.64] ;  /* 0x0000000604047981 */ /* 0x001168000c1e1100 */
[----:B-1----:R0:W5:Y:S01]  /*0390*/  LDG.E.U8 R11, desc[UR6][R2.64] ;  /* 0x00000006020b7981 */ /* 0x002162000c1e1100 */
[----:B------:R-:W-:-:S07]  /*03a0*/  MOV R12, 0x3c0 ;  /* 0x000003c0000c7802 */ /* 0x000fce0000000f00 */
[----:B0----5:R-:W-:Y:S05]  /*03b0*/  CALL.REL.NOINC `($__internal_65_$__cuda_sm20_div_u16) ;  /* 0x0000005c00007944 */ /* 0x021fea0003c00000 */
[----:B------:R-:W0:Y:S02]  /*03c0*/  LDC.64 R2, c[0x0][0x5e8] ;  /* 0x00017a00ff027b82 */ /* 0x000e240000000a00 */
[----:B0-----:R-:W-:Y:S01]  /*03d0*/  STG.E.U8 desc[UR6][R2.64], R11 ;  /* 0x0000000b02007986 */ /* 0x001fe2000c101106 */
[----:B------:R-:W-:Y:S05]  /*03e0*/  EXIT ;  /* 0x000000000000794d */ /* 0x000fea0003800000 */
.L_x_35511:
        /* <DEDUP_REMOVED lines=355> */
.L_x_35520:
[----:B------:R-:W0:Y:S01]  /*1a20*/  LDCU.128 UR8, c[0x0][0x5f0] ;  /* 0x0000be00ff0877ac */ /* 0x000e220008000c00 */
[----:B------:R-:W1:Y:S01]  /*1a30*/  LDCU.64 UR4, c[0x0][0x5e8] ;  /* 0x0000bd00ff0477ac */ /* 0x000e620008000a00 */
[----:B0-----:R-:W-:Y:S02]  /*1a40*/  IADD3 R10, P1, PT, R4, UR10, RZ ;  /* 0x0000000a040a7c10 */ /* 0x001fe4000ff3e0ff */
[----:B------:R-:W-:Y:S02]  /*1a50*/  IADD3 R8, P0, PT, R6, UR8, RZ ;  /* 0x0000000806087c10 */ /* 0x000fe4000ff1e0ff */
[----:B------:R-:W-:Y:S02]  /*1a60*/  IADD3.X R11, PT, PT, RZ, UR11, RZ, P1, !PT ;  /* 0x0000000bff0b7c10 */ /* 0x000fe40008ffe4ff */
[----:B------:R-:W-:-:S04]  /*1a70*/  IADD3.X R9, PT, PT, RZ, UR9, RZ, P0, !PT ;  /* 0x00000009ff097c10 */ /* 0x000fc800087fe4ff */
[----:B------:R0:W5:Y:S04]  /*1a80*/  LDG.E.U8 R11, desc[UR6][R10.64] ;  /* 0x000000060a0b7981 */ /* 0x000168000c1e1100 */
[----:B------:R0:W5:Y:S01]  /*1a90*/  LDG.E.U8 R4, desc[UR6][R8.64] ;  /* 0x0000000608047981 */ /* 0x000162000c1e1100 */
[----:B-1----:R-:W-:Y:S02]  /*1aa0*/  IADD3 R6, P0, PT, R5, UR4, RZ ;  /* 0x0000000405067c10 */ /* 0x002fe4000ff1e0ff */
[----:B------:R-:W-:Y:S02]  /*1ab0*/  MOV R12, 0x1ae0 ;  /* 0x00001ae0000c7802 */ /* 0x000fe40000000f00 */
[----:B------:R-:W-:-:S09]  /*1ac0*/  IADD3.X R7, PT, PT, RZ, UR5, RZ, P0, !PT ;  /* 0x00000005ff077c10 */ /* 0x000fd200087fe4ff */
[----:B0----5:R-:W-:Y:S05]  /*1ad0*/  CALL.REL.NOINC `($__internal_65_$__cuda_sm20_div_u16) ;  /* 0x0000004400387944 */ /* 0x021fea0003c00000 */
[----:B------:R0:W-:Y:S01]  /*1ae0*/  STG.E.U8 desc[UR6][R6.64], R11 ;  /* 0x0000000b06007986 */ /* 0x0001e2000c101106 */
[----:B------:R-:W-:-:S07]  /*1af0*/  IADD3 R3, PT, PT, R3, 0x80, RZ ;  /* 0x0000008003037810 */ /* 0x000fce0007ffe0ff */
.L_x_35519:
[----:B------:R-:W-:Y:S05]  /*1b00*/  BSYNC.RECONVERGENT B0 ;  /* 0x0000000000007941 */ /* 0x000fea0003800200 */
.L_x_35518:
[----:B------:R-:W1:Y:S01]  /*1b10*/  LDCU UR4, c[0x0][0x380] ;  /* 0x00007000ff0477ac */ /* 0x000e620008000800 */
[----:B------:R-:W-:Y:S01]  /*1b20*/  BSSY.RECONVERGENT B0, `(.L_x_35521) ;  /* 0x000016d000007945 */ /* 0x000fe20003800200 */
[----:B-1----:R-:W-:-:S13]  /*1b30*/  ISETP.GE.AND P0, PT, R3, UR4, PT ;  /* 0x0000000403007c0c */ /* 0x002fda000bf06270 */
[----:B------:R-:W-:Y:S05]  /*1b40*/  @P0 BRA `(.L_x_35522) ;  /* 0x0000001400a80947 */ /* 0x000fea0003800000 */
[----:B------:R-:W1:Y:S01]  /*1b50*/  LDCU.64 UR4, c[0x0][0x390] ;  /* 0x00007200ff0477ac */ /* 0x000e620008000a00 */
[----:B------:R-:W-:Y:S01]  /*1b60*/  HFMA2 R4, -RZ, RZ, 0, 0 ;  /* 0x00000000ff047431 */ /* 0x000fe200000001ff */
[----:B------:R-:W-:Y:S01]  /*1b70*/  MOV R5, R3 ;  /* 0x0000000300057202 */ /* 0x000fe20000000f00 */
[----:B------:R-:W2:Y:S01]  /*1b80*/  LDCU UR8, c[0x0][0x38c] ;  /* 0x00007180ff0877ac */ /* 0x000ea20008000800 */
[----:B------:R-:W-:Y:S01]  /*1b90*/  ISETP.NE.AND P0, PT, R2, RZ, PT ;  /* 0x000000ff0200720c */ /* 0x000fe20003f05270 */
[----:B------:R-:W3:Y:S01]  /*1ba0*/  LDCU.64 UR10, c[0x0][0x4b8] ;  /* 0x00009700ff0a77ac */ /* 0x000ee20008000a00 */
[----:B-1----:R-:W-:Y:S01]  /*1bb0*/  IMAD.HI.U32 R8, R3, UR4, R4 ;  /* 0x0000000403087c27 */ /* 0x002fe2000f8e0004 */
[----:B------:R-:W1:Y:S04]  /*1bc0*/  LDCU UR4, c[0x0][0x4c0] ;  /* 0x00009800ff0477ac */ /* 0x000e680008000800 */
[----:B------:R-:W-:-:S04]  /*1bd0*/  SHF.R.U32.HI R9, RZ, UR5, R8 ;  /* 0x00000005ff097c19 */ /* 0x000fc80008011608 */
[----:B------:R-:W-:-:S05]  /*1be0*/  IADD3 R4, PT, PT, -R9, RZ, RZ ;  /* 0x000000ff09047210 */ /* 0x000fca0007ffe1ff */
[----:B--2---:R-:W-:-:S04]  /*1bf0*/  IMAD R4, R4, UR8, R3 ;  /* 0x0000000804047c24 */ /* 0x004fc8000f8e0203 */
[C---:B---3--:R-:W-:Y:S02]  /*1c00*/  IMAD R5, R4.reuse, UR10, RZ ;  /* 0x0000000a04057c24 */ /* 0x048fe4000f8e02ff */
[C---:B0-----:R-:W-:Y:S02]  /*1c10*/  IMAD R6, R4.reuse, UR11, RZ ;  /* 0x0000000b04067c24 */ /* 0x041fe4000f8e02ff */
        /* <DEDUP_REMOVED lines=335> */
.L_x_35523:
        /* <DEDUP_REMOVED lines=14> */
.L_x_35522:
[----:B------:R-:W-:Y:S05]  /*31f0*/  BSYNC.RECONVERGENT B0 ;  /* 0x0000000000007941 */ /* 0x000fea0003800200 */
.L_x_35521:
[----:B------:R-:W2:Y:S01]  /*3200*/  LDCU UR4, c[0x0][0x380] ;  /* 0x00007000ff0477ac */ /* 0x000ea20008000800 */
[----:B------:R-:W-:Y:S01]  /*3210*/  BSSY.RECONVERGENT B0, `(.L_x_35524) ;  /* 0x000016d000007945 */ /* 0x000fe20003800200 */
[----:B--2---:R-:W-:-:S13]  /*3220*/  ISETP.GE.AND P0, PT, R3, UR4, PT ;  /* 0x0000000403007c0c */ /* 0x004fda000bf06270 */
[----:B------:R-:W-:Y:S05]  /*3230*/  @P0 BRA `(.L_x_35525) ;  /* 0x0000001400a80947 */ /* 0x000fea0003800000 */
[----:B------:R-:W2:Y:S01]  /*3240*/  LDCU.64 UR4, c[0x0][0x390] ;  /* 0x00007200ff0477ac */ /* 0x000ea20008000a00 */
[----:B------:R-:W-:Y:S01]  /*3250*/  HFMA2 R4, -RZ, RZ, 0, 0 ;  /* 0x00000000ff047431 */ /* 0x000fe200000001ff */
[----:B------:R-:W-:Y:S01]  /*3260*/  MOV R5, R3 ;  /* 0x0000000300057202 */ /* 0x000fe20000000f00 */
[----:B------:R-:W3:Y:S01]  /*3270*/  LDCU UR8, c[0x0][0x38c] ;  /* 0x00007180ff0877ac */ /* 0x000ee20008000800 */
[----:B------:R-:W-:Y:S01]  /*3280*/  ISETP.NE.AND P0, PT, R2, RZ, PT ;  /* 0x000000ff0200720c */ /* 0x000fe20003f05270 */
[----:B------:R-:W4:Y:S01]  /*3290*/  LDCU.64 UR10, c[0x0][0x4b8] ;  /* 0x00009700ff0a77ac */ /* 0x000f220008000a00 */
[----:B--2---:R-:W-:Y:S01]  /*32a0*/  IMAD.HI.U32 R8, R3, UR4, R4 ;  /* 0x0000000403087c27 */ /* 0x004fe2000f8e0004 */
[----:B------:R-:W2:Y:S04]  /*32b0*/  LDCU UR4, c[0x0][0x4c0] ;  /* 0x00009800ff0477ac */ /* 0x000ea80008000800 */
[----:B------:R-:W-:-:S04]  /*32c0*/  SHF.R.U32.HI R9, RZ, UR5, R8 ;  /* 0x00000005ff097c19 */ /* 0x000fc80008011608 */
[----:B------:R-:W-:-:S05]  /*32d0*/  IADD3 R4, PT, PT, -R9, RZ, RZ ;  /* 0x000000ff09047210 */ /* 0x000fca0007ffe1ff */
[----:B---3--:R-:W-:-:S04]  /*32e0*/  IMAD R4, R4, UR8, R3 ;  /* 0x0000000804047c24 */ /* 0x008fc8000f8e0203 */
[C---:B----4-:R-:W-:Y:S02]  /*32f0*/  IMAD R5, R4.reuse, UR10, RZ ;  /* 0x0000000a04057c24 */ /* 0x050fe4000f8e02ff */
[C---:B01----:R-:W-:Y:S02]  /*3300*/  IMAD R6, R4.reuse, UR11, RZ ;  /* 0x0000000b04067c24 */ /* 0x043fe4000f8e02ff */
        /* <DEDUP_REMOVED lines=335> */
.L_x_35526:
        /* <DEDUP_REMOVED lines=14> */
.L_x_35525:
[----:B------:R-:W-:Y:S05]  /*48e0*/  BSYNC.RECONVERGENT B0 ;  /* 0x0000000000007941 */ /* 0x000fea0003800200 */
.L_x_35524:
[----:B------:R-:W3:Y:S02]  /*48f0*/  LDCU UR4, c[0x0][0x380] ;  /* 0x00007000ff0477ac */ /* 0x000ee40008000800 */
[----:B---3--:R-:W-:-:S13]  /*4900*/  ISETP.GE.AND P0, PT, R3, UR4, PT ;  /* 0x0000000403007c0c */ /* 0x008fda000bf06270 */
[----:B------:R-:W-:Y:S05]  /*4910*/  @P0 EXIT ;  /* 0x000000000000094d */ /* 0x000fea0003800000 */
[----:B------:R-:W0:Y:S01]  /*4920*/  LDCU.64 UR4, c[0x0][0x390] ;  /* 0x00007200ff0477ac */ /* 0x000e220008000a00 */
[----:B------:R-:W-:Y:S01]  /*4930*/  HFMA2 R4, -RZ, RZ, 0, 0 ;  /* 0x00000000ff047431 */ /* 0x000fe200000001ff */
[----:B------:R-:W-:Y:S01]  /*4940*/  MOV R5, R3 ;  /* 0x0000000300057202 */ /* 0x000fe20000000f00 */
[----:B------:R-:W3:Y:S01]  /*4950*/  LDCU UR8, c[0x0][0x38c] ;  /* 0x00007180ff0877ac */ /* 0x000ee20008000800 */
[----:B------:R-:W-:Y:S01]  /*4960*/  ISETP.NE.AND P0, PT, R2, RZ, PT ;  /* 0x000000ff0200720c */ /* 0x000fe20003f05270 */
[----:B------:R-:W4:Y:S01]  /*4970*/  LDCU.64 UR10, c[0x0][0x4b8] ;  /* 0x00009700ff0a77ac */ /* 0x000f220008000a00 */
[----:B012---:R-:W-:Y:S01]  /*4980*/  IMAD.HI.U32 R6, R3, UR4, R4 ;  /* 0x0000000403067c27 */ /* 0x007fe2000f8e0004 */
[----:B------:R-:W0:Y:S04]  /*4990*/  LDCU UR4, c[0x0][0x4c0] ;  /* 0x00009800ff0477ac */ /* 0x000e280008000800 */
[----:B------:R-:W-:-:S04]  /*49a0*/  SHF.R.U32.HI R7, RZ, UR5, R6 ;  /* 0x00000005ff077c19 */ /* 0x000fc80008011606 */
[----:B------:R-:W-:-:S05]  /*49b0*/  IADD3 R4, PT, PT, -R7, RZ, RZ ;  /* 0x000000ff07047210 */ /* 0x000fca0007ffe1ff */
[----:B---3--:R-:W-:-:S04]  /*49c0*/  IMAD R2, R4, UR8, R3 ;  /* 0x0000000804027c24 */ /* 0x008fc8000f8e0203 */
[C---:B----4-:R-:W-:Y:S02]  /*49d0*/  IMAD R3, R2.reuse, UR10, RZ ;  /* 0x0000000a02037c24 */ /* 0x050fe4000f8e02ff */
        /* <DEDUP_REMOVED lines=336> */
.L_x_35527:
[----:B------:R-:W0:Y:S01]  /*5ee0*/  LDCU.128 UR8, c[0x0][0x5f0] ;  /* 0x0000be00ff0877ac */ /* 0x000e220008000c00 */
[----:B------:R-:W1:Y:S01]  /*5ef0*/  LDCU.64 UR4, c[0x0][0x5e8] ;  /* 0x0000bd00ff0477ac */ /* 0x000e620008000a00 */
[----:B0-----:R-:W-:Y:S02]  /*5f00*/  IADD3 R4, P0, PT, R4, UR8, RZ ;  /* 0x0000000804047c10 */ /* 0x001fe4000ff1e0ff */
[----:B------:R-:W-:Y:S02]  /*5f10*/  IADD3 R6, P1, PT, R2, UR10, RZ ;  /* 0x0000000a02067c10 */ /* 0x000fe4000ff3e0ff */
[----:B------:R-:W-:Y:S02]  /*5f20*/  IADD3.X R5, PT, PT, RZ, UR9, RZ, P0, !PT ;  /* 0x00000009ff057c10 */ /* 0x000fe400087fe4ff */
[----:B------:R-:W-:-:S03]  /*5f30*/  IADD3.X R7, PT, PT, RZ, UR11, RZ, P1, !PT ;  /* 0x0000000bff077c10 */ /* 0x000fc60008ffe4ff */
[----:B------:R0:W5:Y:S04]  /*5f40*/  LDG.E.U8 R4, desc[UR6][R4.64] ;  /* 0x0000000604047981 */ /* 0x000168000c1e1100 */
[----:B------:R0:W5:Y:S01]  /*5f50*/  LDG.E.U8 R11, desc[UR6][R6.64] ;  /* 0x00000006060b7981 */ /* 0x000162000c1e1100 */
[----:B-1----:R-:W-:Y:S02]  /*5f60*/  IADD3 R2, P0, PT, R3, UR4, RZ ;  /* 0x0000000403027c10 */ /* 0x002fe4000ff1e0ff */
[----:B------:R-:W-:Y:S02]  /*5f70*/  MOV R12, 0x5fa0 ;  /* 0x00005fa0000c7802 */ /* 0x000fe40000000f00 */
[----:B------:R-:W-:-:S09]  /*5f80*/  IADD3.X R3, PT, PT, RZ, UR5, RZ, P0, !PT ;  /* 0x00000005ff037c10 */ /* 0x000fd200087fe4ff */
[----:B0----5:R-:W-:Y:S05]  /*5f90*/  CALL.REL.NOINC `($__internal_65_$__cuda_sm20_div_u16) ;  /* 0x0000000000087944 */ /* 0x021fea0003c00000 */
[----:B------:R-:W-:Y:S01]  /*5fa0*/  STG.E.U8 desc[UR6][R2.64], R11 ;  /* 0x0000000b02007986 */ /* 0x000fe2000c101106 */
[----:B------:R-:W-:Y:S05]  /*5fb0*/  EXIT ;  /* 0x000000000000794d */ /* 0x000fea0003800000 */
        .weak           $__internal_65_$__cuda_sm20_div_u16
        .type           $__internal_65_$__cuda_sm20_div_u16,@function
        .size           $__internal_65_$__cuda_sm20_div_u16,(.L_x_37014 - $__internal_65_$__cuda_sm20_div_u16)
$__internal_65_$__cuda_sm20_div_u16:
[----:B------:R-:W0:Y:S01]  /*5fc0*/  I2F.U16 R5, R11 ;  /* 0x0000000b00057306 */ /* 0x000e220000101000 */
[----:B------:R-:W-:-:S07]  /*5fd0*/  HFMA2 R8, -RZ, RZ, 15, 0 ;  /* 0x4b800000ff087431 */ /* 0x000fce00000001ff */
[----:B------:R-:W-:Y:S01]  /*5fe0*/  I2F.U16.RZ R4, R4 ;  /* 0x0000000400047306 */ /* 0x000fe2000010d000 */
[C---:B0-----:R-:W-:Y:S02]  /*5ff0*/  FSETP.GEU.AND P1, PT, |R5|.reuse, 1.175494350822287508e-38, PT ;  /* 0x008000000500780b */ /* 0x041fe40003f2e200 */
[----:B------:R-:W-:Y:S02]  /*6000*/  FSETP.GT.AND P0, PT, |R5|, 8.50705917302346158658e+37, PT ;  /* 0x7e8000000500780b */ /* 0x000fe40003f04200 */
[----:B------:R-:W-:-:S04]  /*6010*/  FSEL R8, R8, 1, !P1 ;  /* 0x3f80000008087808 */ /* 0x000fc80004800000 */
[----:B------:R-:W-:Y:S02]  /*6020*/  FSEL R8, R8, 0.25, !P0 ;  /* 0x3e80000008087808 */ /* 0x000fe40004000000 */
[----:B------:R-:W-:-:S03]  /*6030*/  ISETP.NE.U32.AND P0, PT, R11, RZ, PT ;  /* 0x000000ff0b00720c */ /* 0x000fc60003f05070 */
[----:B------:R-:W-:-:S06]  /*6040*/  FMUL R5, R5, R8 ;  /* 0x0000000805057220 */ /* 0x000fcc0000400000 */
[----:B------:R-:W0:Y:S02]  /*6050*/  MUFU.RCP R5, R5 ;  /* 0x0000000500057308 */ /* 0x000e240000001000 */
[----:B0-----:R-:W-:-:S05]  /*6060*/  FMUL R8, R8, R5 ;  /* 0x0000000508087220 */ /* 0x001fca0000400000 */
[----:B------:R-:W-:Y:S02]  /*6070*/  IADD3 R9, PT, PT, R8, 0x2, RZ ;  /* 0x0000000208097810 */ /* 0x000fe40007ffe0ff */
[----:B------:R-:W-:-:S03]  /*6080*/  MOV R8, R12 ;  /* 0x0000000c00087202 */ /* 0x000fc60000000f00 */
[----:B------:R-:W-:Y:S01]  /*6090*/  FMUL.RZ R10, R4, R9 ;  /* 0x00000009040a7220 */ /* 0x000fe2000040c000 */
[----:B------:R-:W-:-:S05]  /*60a0*/  HFMA2 R9, -RZ, RZ, 0, 0 ;  /* 0x00000000ff097431 */ /* 0x000fca00000001ff */
[----:B------:R-:W0:Y:S02]  /*60b0*/  F2I.U32.TRUNC.NTZ R10, R10 ;  /* 0x0000000a000a7305 */ /* 0x000e24000020f000 */
[----:B0-----:R-:W-:Y:S02]  /*60c0*/  LOP3.LUT R11, R10, 0xffff, RZ, 0xc0, !PT ;  /* 0x0000ffff0a0b7812 */ /* 0x001fe400078ec0ff */
[----:B------:R-:W-:Y:S01]  /*60d0*/  @!P0 MOV R11, 0xffffffff ;  /* 0xffffffff000b8802 */ /* 0x000fe20000000f00 */
[----:B------:R-:W-:Y:S06]  /*60e0*/  RET.REL.NODEC R8 `(_ZN2at6native18elementwise_kernelILi128ELi4EZNS0_22gpu_kernel_impl_nocastINS0_13BinaryFunctorIhhhZZZNS0_15binary_internal21div_floor_kernel_cudaERNS_18TensorIteratorBaseEENKUlvE_clEvENKUlvE_clEvEUlhhE_EEEEvS6_RKT_EUliE_EEviT1_) ;  /* 0xffffff9c08c47950 */ /* 0x000fec0003c3ffff */
.L_x_35528:
        /* <DEDUP_REMOVED lines=9> */
.L_x_37014:


//--------------------- .text._ZN2at6native27unrolled_elementwise_kernelINS0_13BinaryFunctorIhhhZZZNS0_15binary_internal21div_floor_kernel_cudaERNS_18TensorIteratorBaseEENKUlvE_clEvENKUlvE_clEvEUlhhE_EESt5arrayIPcLm3EELi4E23TrivialOffsetCalculatorILi2EjESD_ILi1EjENS0_6memory15LoadWithoutCastENSG_16StoreWithoutCastEEEviT_T0_T2_T3_T4_T5_ --------------------------
	.section	.text._ZN2at6native27unrolled_elementwise_kernelINS0_13BinaryFunctorIhhhZZZNS0_15binary_internal21div_floor_kernel_cudaERNS_18TensorIteratorBaseEENKUlvE_clEvENKUlvE_clEvEUlhhE_EESt5arrayIPcLm3EELi4E23TrivialOffsetCalculatorILi2EjESD_ILi1EjENS0_6memory15LoadWithoutCastENSG_16StoreWithoutCastEEEviT_T0_T2_T3_T4_T5_,"ax",@progbits
	.align	128
        .global         _ZN2at6native27unrolled_elementwise_kernelINS0_13BinaryFunctorIhhhZZZNS0_15binary_internal21div_floor_kernel_cudaERNS_18TensorIteratorBaseEENKUlvE_clEvENKUlvE_clEvEUlhhE_EESt5arrayIPcLm3EELi4E23TrivialOffsetCalculatorILi2EjESD_ILi1EjENS0_6memory15LoadWithoutCastENSG_16StoreWithoutCastEEEviT_T0_T2_T3_T4_T5_
        .type           _ZN2at6native27unrolled_elementwise_kernelINS0_13BinaryFunctorIhhhZZZNS0_15binary_internal21div_floor_kernel_cudaERNS_18TensorIteratorBaseEENKUlvE_clEvENKUlvE_clEvEUlhhE_EESt5arrayIPcLm3EELi4E23TrivialOffsetCalculatorILi2EjESD_ILi1EjENS0_6memory15LoadWithoutCastENSG_16StoreWithoutCastEEEviT_T0_T2_T3_T4_T5_,@function
        .size           _ZN2at6native27unrolled_elementwise_kernelINS0_13BinaryFunctorIhhhZZZNS0_15binary_internal21div_floor_kernel_cudaERNS_18TensorIteratorBaseEENKUlvE_clEvENKUlvE_clEvEUlhhE_EESt5arrayIPcLm3EELi4E23TrivialOffsetCalculatorILi2EjESD_ILi1EjENS0_6memory15LoadWithoutCastENSG_16StoreWithoutCastEEEviT_T0_T2_T3_T4_T5_,(.L_x_37015 - _ZN2at6native27unrolled_elementwise_kernelINS0_13BinaryFunctorIhhhZZZNS0_15binary_internal21div_floor_kernel_cudaERNS_18TensorIteratorBaseEENKUlvE_clEvENKUlvE_clEvEUlhhE_EESt5arrayIPcLm3EELi4E23TrivialOffsetCalculatorILi2EjESD_ILi1EjENS0_6memory15LoadWithoutCastENSG_16StoreWithoutCastEEEviT_T0_T2_T3_T4_T5_)
        .other          _ZN2at6native27unrolled_elementwise_kernelINS0_13BinaryFunctorIhhhZZZNS0_15binary_internal21div_floor_kernel_cudaERNS_18TensorIteratorBaseEENKUlvE_clEvENKUlvE_clEvEUlhhE_EESt5arrayIPcLm3EELi4E23TrivialOffsetCalculatorILi2EjESD_ILi1EjENS0_6memory15LoadWithoutCastENSG_16StoreWithoutCastEEEviT_T0_T2_T3_T4_T5_,@"STO_CUDA_ENTRY STV_DEFAULT"
_ZN2at6native27unrolled_elementwise_kernelINS0_13BinaryFunctorIhhhZZZNS0_15binary_internal21div_floor_kernel_cudaERNS_18TensorIteratorBaseEENKUlvE_clEvENKUlvE_clEvEUlhhE_EESt5arrayIPcLm3EELi4E23TrivialOffsetCalculatorILi2EjESD_ILi1EjENS0_6memory15LoadWithoutCastENSG_16StoreWithoutCastEEEviT_T0_T2_T3_T4_T5_:
.text._ZN2at6native27unrolled_elementwise_kernelINS0_13BinaryFunctorIhhhZZZNS0_15binary_internal21div_floor_kernel_cudaERNS_18TensorIteratorBaseEENKUlvE_clEvENKUlvE_clEvEUlhhE_EESt5arrayIPcLm3EELi4E23TrivialOffsetCalculatorILi2EjESD_ILi1EjENS0_6memory15LoadWithoutCastENSG_16StoreWithoutCastEEEviT_T0_T2_T3_T4_T5_:
        /* <DEDUP_REMOVED lines=18> */
[----:B---3--:R-:W-:Y:S01]  /*0120*/  @!P0 IADD3 R24, P3, PT, R11, R24, RZ ;  /* 0x000000180b188210 */ /* 0x008fe20007f7e0ff */
[----:B------:R-:W3:Y:S01]  /*0130*/  LDC.64 R14, c[0x0][0x398] ;  /* 0x0000e600ff0e7b82 */ /* 0x000ee20000000a00 */
[----:B------:R-:W-:-:S03]  /*0140*/  PRMT R20, RZ, 0x7610, R20 ;  /* 0x00007610ff147816 */ /* 0x000fc60000000014 */
        /* <DEDUP_REMOVED lines=8> */
[C---:B----4-:R-:W-:Y:S02]  /*01d0*/  @!P1 IADD3 R4, P3, PT, R21.reuse, R4, RZ ;  /* 0x0000000415049210 */ /* 0x050fe40007f7e0ff */
[----:B------:R-:W-:-:S09]  /*01e0*/  @!P1 IADD3 R6, P4, PT, R21, R6, RZ ;  /* 0x0000000615069210 */ /* 0x000fd20007f9e0ff */
[----:B------:R-:W-:Y:S01]  /*01f0*/  @!P2 IMAD R23, R17, 0x200, R0 ;  /* 0x000002001117a824 */ /* 0x000fe200078e0200 */
[----:B------:R4:W5:Y:S01]  /*0200*/  @!P0 LDG.E.U8 R20, desc[UR4][R2.64] ;  /* 0x0000000402148981 */ /* 0x000962000c1e1100 */
[----:B------:R-:W-:-:S05]  /*0210*/  @!P2 VIADD R0, R0, 0x80 ;  /* 0x000000800000a836 */ /* 0x000fca0000000000 */
[----:B------:R-:W-:Y:S01]  /*0220*/  ISETP.GE.AND P5, PT, R0, R19, PT ;  /* 0x000000130000720c */ /* 0x000fe20003fa6270 */
[----:B------:R-:W-:Y:S01]  /*0230*/  @!P1 IMAD.X R5, RZ, RZ, R5, P3 ;  /* 0x000000ffff059224 */ /* 0x000fe200018e0605 */
[----:B------:R-:W-:Y:S01]  /*0240*/  PRMT R21, RZ, 0x7610, R21 ;  /* 0x00007610ff157816 */ /* 0x000fe20000000015 */
[----:B------:R-:W-:Y:S01]  /*0250*/  @!P1 IMAD.X R7, RZ, RZ, R7, P4 ;  /* 0x000000ffff079224 */ /* 0x000fe200020e0607 */
[----:B------:R-:W-:Y:S02]  /*0260*/  PRMT R22, RZ, 0x7610, R22 ;  /* 0x00007610ff167816 */ /* 0x000fe40000000016 */
[----:B0-----:R-:W-:Y:S02]  /*0270*/  @!P2 IADD3 R8, P0, PT, R23, R8, RZ ;  /* 0x000000081708a210 */ /* 0x001fe40007f1e0ff */
[----:B------:R0:W5:Y:S05]  /*0280*/  @!P1 LDG.E.U8 R21, desc[UR4][R4.64] ;  /* 0x0000000404159981 */ /* 0x00016a000c1e1100 */
[----:B-1----:R-:W-:Y:S01]  /*0290*/  @!P5 IMAD R25, R17, 0x200, R0 ;  /* 0x000002001119d824 */ /* 0x002fe200078e0200 */
[----:B------:R0:W5:Y:S01]  /*02a0*/  @!P1 LDG.E.U8 R22, desc[UR4][R6.64] ;  /* 0x0000000406169981 */ /* 0x000162000c1e1100 */
[----:B------:R-:W-:Y:S01]  /*02b0*/  @!P2 IMAD.X R9, RZ, RZ, R9, P0 ;  /* 0x000000ffff09a224 */ /* 0x000fe200000e0609 */
[----:B--2---:R-:W-:-:S02]  /*02c0*/  @!P2 IADD3 R10, P3, PT, R23, R10, RZ ;  /* 0x0000000a170aa210 */ /* 0x004fc40007f7e0ff */
[C---:B------:R-:W-:Y:S02]  /*02d0*/  @!P5 IADD3 R12, P0, PT, R25.reuse, R12, RZ ;  /* 0x0000000c190cd210 */ /* 0x040fe40007f1e0ff */
[----:B---3--:R-:W-:Y:S01]  /*02e0*/  @!P5 IADD3 R14, P1, PT, R25, R14, RZ ;  /* 0x0000000e190ed210 */ /* 0x008fe20007f3e0ff */
[----:B------:R-:W-:Y:S01]  /*02f0*/  @!P2 IMAD.X R11, RZ, RZ, R11, P3 ;  /* 0x000000ffff0ba224 */ /* 0x000fe200018e060b */
[----:B------:R-:W-:Y:S01]  /*0300*/  PRMT R24, RZ, 0x7610, R24 ;  /* 0x00007610ff187816 */ /* 0x000fe20000000018 */
[----:B------:R-:W-:Y:S01]  /*0310*/  @!P5 IMAD.X R13, RZ, RZ, R13, P0 ;  /* 0x000000ffff0dd224 */ /* 0x000fe200000e060d */
[----:B----4-:R-:W-:Y:S01]  /*0320*/  PRMT R3, RZ, 0x7610, R3 ;  /* 0x00007610ff037816 */ /* 0x010fe20000000003 */
[----:B------:R-:W-:Y:S01]  /*0330*/  @!P5 IMAD.X R15, RZ, RZ, R15, P1 ;  /* 0x000000ffff0fd224 */ /* 0x000fe200008e060f */
[----:B------:R-:W-:Y:S02]  /*0340*/  PRMT R0, RZ, 0x7610, R0 ;  /* 0x00007610ff007816 */ /* 0x000fe40000000000 */
[----:B------:R-:W-:Y:S01]  /*0350*/  PRMT R2, RZ, 0x7610, R2 ;  /* 0x00007610ff027816 */ /* 0x000fe20000000002 */
[----:B------:R0:W5:Y:S04]  /*0360*/  @!P2 LDG.E.U8 R24, desc[UR4][R8.64] ;  /* 0x000000040818a981 */ /* 0x000168000c1e1100 */
[----:B------:R0:W5:Y:S04]  /*0370*/  @!P2 LDG.E.U8 R3, desc[UR4][R10.64] ;  /* 0x000000040a03a981 */ /* 0x000168000c1e1100 */
[----:B------:R0:W5:Y:S04]  /*0380*/  @!P5 LDG.E.U8 R0, desc[UR4][R12.64] ;  /* 0x000000040c00d981 */ /* 0x000168000c1e1100 */
[----:B------:R0:W5:Y:S01]  /*0390*/  @!P5 LDG.E.U8 R2, desc[UR4][R14.64] ;  /* 0x000000040e02d981 */ /* 0x000162000c1e1100 */
[----:B------:R-:W-:Y:S01]  /*03a0*/  ISETP.GE.AND P0, PT, R16, R19, PT ;  /* 0x000000131000720c */ /* 0x000fe20003f06270 */
[----:B------:R-:W-:-:S12]  /*03b0*/  BSSY.RECONVERGENT B0, `(.L_x_35529) ;  /* 0x0000007000007945 */ /* 0x000fd80003800200 */
[----:B0-----:R-:W-:Y:S05]  /*03c0*/  @P0 BRA `(.L_x_35530) ;  /* 0x0000000000140947 */ /* 0x001fea0003800000 */
[----:B-----5:R-:W-:Y:S02]  /*03d0*/  LOP3.LUT R20, R20, 0xff, RZ, 0xc0, !PT ;  /* 0x000000ff14147812 */ /* 0x020fe400078ec0ff */
[----:B------:R-:W-:Y:S02]  /*03e0*/  LOP3.LUT R18, R18, 0xff, RZ, 0xc0, !PT ;  /* 0x000000ff12127812 */ /* 0x000fe400078ec0ff */
[----:B------:R-:W-:-:S07]  /*03f0*/  MOV R12, 0x410 ;  /* 0x00000410000c7802 */ /* 0x000fce0000000f00 */
[----:B------:R-:W-:Y:S05]  /*0400*/  CALL.REL.NOINC `($__internal_66_$__cuda_sm20_div_u16) ;  /* 0x0000000400107944 */ /* 0x000fea0003c00000 */
[----:B------:R-:W-:-:S07]  /*0410*/  IMAD.MOV.U32 R4, RZ, RZ, R11 ;  /* 0x000000ffff047224 */ /* 0x000fce00078e000b */
.L_x_35530:
[----:B------:R-:W-:Y:S05]  /*0420*/  BSYNC.RECONVERGENT B0 ;  /* 0x0000000000007941 */ /* 0x000fea0003800200 */
.L_x_35529:
[----:B------:R-:W-:Y:S01]  /*0430*/  VIADD R6, R16, 0x80 ;  /* 0x0000008010067836 */ /* 0x000fe20000000000 */
[----:B------:R-:W-:Y:S04]  /*0440*/  BSSY.RECONVERGENT B0, `(.L_x_35531) ;  /* 0x0000008000007945 */ /* 0x000fe80003800200 */
[----:B------:R-:W-:-:S13]  /*0450*/  ISETP.GE.AND P0, PT, R6, R19, PT ;  /* 0x000000130600720c */ /* 0x000fda0003f06270 */
[----:B------:R-:W-:Y:S05]  /*0460*/  @P0 BRA `(.L_x_35532) ;  /* 0x0000000000140947 */ /* 0x000fea0003800000 */
[----:B-----5:R-:W-:Y:S02]  /*0470*/  LOP3.LUT R20, R22, 0xff, RZ, 0xc0, !PT ;  /* 0x000000ff16147812 */ /* 0x020fe400078ec0ff */
[----:B------:R-:W-:Y:S02]  /*0480*/  LOP3.LUT R18, R21, 0xff, RZ, 0xc0, !PT ;  /* 0x000000ff15127812 */ /* 0x000fe400078ec0ff */
[----:B------:R-:W-:-:S07]  /*0490*/  MOV R12, 0x4b0 ;  /* 0x000004b0000c7802 */ /* 0x000fce0000000f00 */
[----:B------:R-:W-:Y:S05]  /*04a0*/  CALL.REL.NOINC `($__internal_66_$__cuda_sm20_div_u16) ;  /* 0x0000000000e87944 */ /* 0x000fea0003c00000 */
[----:B------:R-:W-:-:S07]  /*04b0*/  IMAD.MOV.U32 R5, RZ, RZ, R11 ;  /* 0x000000ffff057224 */ /* 0x000fce00078e000b */
.L_x_35532:
[----:B------:R-:W-:Y:S05]  /*04c0*/  BSYNC.RECONVERGENT B0 ;  /* 0x0000000000007941 */ /* 0x000fea0003800200 */
.L_x_35531:
        /* <DEDUP_REMOVED lines=9> */
.L_x_35534:
[----:B------:R-:W-:Y:S05]  /*0560*/  BSYNC.RECONVERGENT B0 ;  /* 0x0000000000007941 */ /* 0x000fea0003800200 */
.L_x_35533:
        /* <DEDUP_REMOVED lines=8> */
.L_x_35536:
[----:B------:R-:W-:Y:S05]  /*05f0*/  BSYNC.RECONVERGENT B0 ;  /* 0x0000000000007941 */ /* 0x000fea0003800200 */
.L_x_35535:
        /* <DEDUP_REMOVED lines=14> */
[----:B------:R-:W-:Y:S02]  /*06e0*/  IMAD R6, R17, 0x200, R16 ;  /* 0x0000020011067824 */ /* 0x000fe400078e0210 */
[----:B------:R-:W-:-:S03]  /*06f0*/  VIADD R16, R16, 0x80 ;  /* 0x0000008010107836 */ /* 0x000fc60000000000 */
[----:B-1----:R-:W-:-:S05]  /*0700*/  IADD3 R6, P0, PT, R6, UR6, RZ ;  /* 0x0000000606067c10 */ /* 0x002fca000ff1e0ff */
[----:B------:R-:W-:-:S05]  /*0710*/  IMAD.X R7, RZ, RZ, UR7, P0 ;  /* 0x00000007ff077e24 */ /* 0x000fca00080e06ff */
[----:B------:R1:W-:Y:S03]  /*0720*/  STG.E.U8 desc[UR4][R6.64], R5 ;  /* 0x0000000506007986 */ /* 0x0003e6000c101104 */
.L_x_35539:
[----:B------:R-:W-:Y:S05]  /*0730*/  BSYNC.RELIABLE B1 ;  /* 0x0000000000017941 */ /* 0x000fea0003800100 */
.L_x_35538:
[----:B------:R-:W-:-:S13]  /*0740*/  ISETP.GE.AND P0, PT, R16, R19, PT ;  /* 0x000000131000720c */ /* 0x000fda0003f06270 */
[----:B-1----:R-:W0:Y:S01]  /*0750*/  @!P0 LDC.64 R6, c[0x0][0x388] ;  /* 0x0000e200ff068b82 */ /* 0x002e220000000a00 */
[----:B------:R-:W-:Y:S02]  /*0760*/  @!P0 IMAD R5, R17, 0x200, R16 ;  /* 0x0000020011058824 */ /* 0x000fe400078e0210 */
[----:B------:R-:W-:-:S03]  /*0770*/  @!P0 VIADD R16, R16, 0x80 ;  /* 0x0000008010108836 */ /* 0x000fc60000000000 */
[----:B0-----:R-:W-:-:S05]  /*0780*/  @!P0 IADD3 R4, P1, PT, R5, R6, RZ ;  /* 0x0000000605048210 */ /* 0x001fca0007f3e0ff */
[----:B------:R-:W-:-:S05]  /*0790*/  @!P0 IMAD.X R5, RZ, RZ, R7, P1 ;  /* 0x000000ffff058224 */ /* 0x000fca00008e0607 */
[----:B-----5:R1:W-:Y:S03]  /*07a0*/  @!P0 STG.E.U8 desc[UR4][R4.64], R3 ;  /* 0x0000000304008986 */ /* 0x0203e6000c101104 */
.L_x_35540:
[----:B------:R-:W-:Y:S05]  /*07b0*/  BSYNC.RECONVERGENT B0 ;  /* 0x0000000000007941 */ /* 0x000fea0003800200 */
.L_x_35537:
[----:B------:R-:W-:Y:S05]  /*07c0*/  WARPSYNC.ALL ;  /* 0x0000000000007948 */ /* 0x000fea0003800000 */
[----:B------:R-:W-:-:S13]  /*07d0*/  ISETP.GE.AND P0, PT, R16, R19, PT ;  /* 0x000000131000720c */ /* 0x000fda0003f06270 */
[----:B------:R-:W-:Y:S05]  /*07e0*/  @P0 EXIT ;  /* 0x000000000000094d */ /* 0x000fea0003800000 */
[----:B------:R-:W2:Y:S01]  /*07f0*/  LDCU.64 UR6, c[0x0][0x388] ;  /* 0x00007100ff0677ac */ /* 0x000ea20008000a00 */
[----:B-----5:R-:W-:-:S05]  /*0800*/  IMAD R2, R17, 0x200, R16 ;  /* 0x0000020011027824 */ /* 0x020fca00078e0210 */
[----:B--2---:R-:W-:-:S05]  /*0810*/  IADD3 R2, P0, PT, R2, UR6, RZ ;  /* 0x0000000602027c10 */ /* 0x004fca000ff1e0ff */
[----:B-1----:R-:W-:-:S05]  /*0820*/  IMAD.X R3, RZ, RZ, UR7, P0 ;  /* 0x00000007ff037e24 */ /* 0x002fca00080e06ff */
[----:B------:R-:W-:Y:S01]  /*0830*/  STG.E.U8 desc[UR4][R2.64], R11 ;  /* 0x0000000b02007986 */ /* 0x000fe2000c101104 */
[----:B------:R-:W-:Y:S05]  /*0840*/  EXIT ;  /* 0x000000000000794d */ /* 0x000fea0003800000 */
        .weak           $__internal_66_$__cuda_sm20_div_u16
        .type           $__internal_66_$__cuda_sm20_div_u16,@function
        .size           $__internal_66_$__cuda_sm20_div_u16,(.L_x_37015 - $__internal_66_$__cuda_sm20_div_u16)
$__internal_66_$__cuda_sm20_div_u16:
[----:B------:R-:W0:Y:S01]  /*0850*/  I2F.U16 R7, R20 ;  /* 0x0000001400077306 */ /* 0x000e220000101000 */
[----:B------:R-:W-:Y:S01]  /*0860*/  IMAD.MOV.U32 R8, RZ, RZ, 0x4b800000 ;  /* 0x4b800000ff087424 */ /* 0x000fe200078e00ff */
[C---:B0-----:R-:W-:Y:S02]  /*0870*/  FSETP.GEU.AND P1, PT, |R7|.reuse, 1.175494350822287508e-38, PT ;  /* 0x008000000700780b */ /* 0x041fe40003f2e200 */
[----:B------:R-:W-:Y:S02]  /*0880*/  FSETP.GT.AND P0, PT, |R7|, 8.50705917302346158658e+37, PT ;  /* 0x7e8000000700780b */ /* 0x000fe40003f04200 */
[----:B------:R-:W-:-:S04]  /*0890*/  FSEL R8, R8, 1, !P1 ;  /* 0x3f80000008087808 */ /* 0x000fc80004800000 */
[----:B------:R-:W-:Y:S02]  /*08a0*/  FSEL R8, R8, 0.25, !P0 ;  /* 0x3e80000008087808 */ /* 0x000fe40004000000 */
[----:B------:R-:W-:-:S03]  /*08b0*/  ISETP.NE.U32.AND P0, PT, R20, RZ, PT ;  /* 0x000000ff1400720c */ /* 0x000fc60003f05070 */
[----:B------:R-:W-:Y:S02]  /*08c0*/  FMUL R10, R7, R8 ;  /* 0x00000008070a7220 */ /* 0x000fe40000400000 */
[----:B------:R-:W-:Y:S08]  /*08d0*/  I2F.U16.RZ R7, R18 ;  /* 0x0000001200077306 */ /* 0x000ff0000010d000 */
[----:B------:R-:W0:Y:S02]  /*08e0*/  MUFU.RCP R9, R10 ;  /* 0x0000000a00097308 */ /* 0x000e240000001000 */
[----:B0-----:R-:W-:-:S04]  /*08f0*/  FMUL R9, R8, R9 ;  /* 0x0000000908097220 */ /* 0x001fc80000400000 */
[----:B------:R-:W-:Y:S02]  /*0900*/  VIADD R8, R9, 0x2 ;  /* 0x0000000209087836 */ /* 0x000fe40000000000 */
[----:B------:R-:W-:Y:S02]  /*0910*/  IMAD.MOV.U32 R9, RZ, RZ, 0x0 ;  /* 0x00000000ff097424 */ /* 0x000fe400078e00ff */
[----:B------:R-:W-:Y:S01]  /*0920*/  FMUL.RZ R7, R7, R8 ;  /* 0x0000000807077220 */ /* 0x000fe2000040c000 */
[----:B------:R-:W-:-:S05]  /*0930*/  IMAD.MOV.U32 R8, RZ, RZ, R12 ;  /* 0x000000ffff087224 */ /* 0x000fca00078e000c */
[----:B------:R-:W0:Y:S02]  /*0940*/  F2I.U32.TRUNC.NTZ R7, R7 ;  /* 0x0000000700077305 */ /* 0x000e24000020f000 */
[----:B0-----:R-:W-:Y:S01]  /*0950*/  LOP3.LUT R11, R7, 0xffff, RZ, 0xc0, !PT ;  /* 0x0000ffff070b7812 */ /* 0x001fe200078ec0ff */
[----:B------:R-:W-:Y:S01]  /*0960*/  @!P0 IMAD.MOV.U32 R11, RZ, RZ, -0x1 ;  /* 0xffffffffff0b8424 */ /* 0x000fe200078e00ff */
[----:B------:R-:W-:Y:S06]  /*0970*/  RET.REL.NODEC R8 `(_ZN2at6native27unrolled_elementwise_kernelINS0_13BinaryFunctorIhhhZZZNS0_15binary_internal21div_floor_kernel_cudaERNS_18TensorIteratorBaseEENKUlvE_clEvENKUlvE_clEvEUlhhE_EESt5arrayIPcLm3EELi4E23TrivialOffsetCalculatorILi2EjESD_ILi1EjENS0_6memory15LoadWithoutCastENSG_16StoreWithoutCastEEEviT_T0_T2_T3_T4_T5_) ;  /* 0xfffffff408a07950 */ /* 0x000fec0003c3ffff */
.L_x_35541:
        /* <DEDUP_REMOVED lines=16> */
.L_x_37015:


//--------------------- .text._ZN2at6native29vectorized_elementwise_kernelILi2ENS0_13BinaryFunctorIhhhZZZNS0_15binary_internal21div_floor_kernel_cudaERNS_18TensorIteratorBaseEENKUlvE_clEvENKUlvE_clEvEUlhhE_EESt5arrayIPcLm3EEEEviT0_T1_ --------------------------
	.section	.text._ZN2at6native29vectorized_elementwise_kernelILi2ENS0_13BinaryFunctorIhhhZZZNS0_15binary_internal21div_floor_kernel_cudaERNS_18TensorIteratorBaseEENKUlvE_clEvENKUlvE_clEvEUlhhE_EESt5arrayIPcLm3EEEEviT0_T1_,"ax",@progbits
	.align	128
        .global         _ZN2at6native29vectorized_elementwise_kernelILi2ENS0_13BinaryFunctorIhhhZZZNS0_15binary_internal21div_floor_kernel_cudaERNS_18TensorIteratorBaseEENKUlvE_clEvENKUlvE_clEvEUlhhE_EESt5arrayIPcLm3EEEEviT0_T1_
        .type           _ZN2at6native29vectorized_elementwise_kernelILi2ENS0_13BinaryFunctorIhhhZZZNS0_15binary_internal21div_floor_kernel_cudaERNS_18TensorIteratorBaseEENKUlvE_clEvENKUlvE_clEvEUlhhE_EESt5arrayIPcLm3EEEEviT0_T1_,@function
        .size           _ZN2at6native29vectorized_elementwise_kernelILi2ENS0_13BinaryFunctorIhhhZZZNS0_15binary_internal21div_floor_kernel_cudaERNS_18TensorIteratorBaseEENKUlvE_clEvENKUlvE_clEvEUlhhE_EESt5arrayIPcLm3EEEEviT0_T1_,(.L_x_37016 - _ZN2at6native29vectorized_elementwise_kernelILi2ENS0_13BinaryFunctorIhhhZZZNS0_15binary_internal21div_floor_kernel_cudaERNS_18TensorIteratorBaseEENKUlvE_clEvENKUlvE_clEvEUlhhE_EESt5arrayIPcLm3EEEEviT0_T1_)
        .other          _ZN2at6native29vectorized_elementwise_kernelILi2ENS0_13BinaryFunctorIhhhZZZNS0_15binary_internal21div_floor_kernel_cudaERNS_18TensorIteratorBaseEENKUlvE_clEvENKUlvE_clEvEUlhhE_EESt5arrayIPcLm3EEEEviT0_T1_,@"STO_CUDA_ENTRY STV_DEFAULT"
_ZN2at6native29vectorized_elementwise_kernelILi2ENS0_13BinaryFunctorIhhhZZZNS0_15binary_internal21div_floor_kernel_cudaERNS_18TensorIteratorBaseEENKUlvE_clEvENKUlvE_clEvEUlhhE_EESt5arrayIPcLm3EEEEviT0_T1_:
.text._ZN2at6native29vectorized_elementwise_kernelILi2ENS0_13BinaryFunctorIhhhZZZNS0_15binary_internal21div_floor_kernel_cudaERNS_18TensorIteratorBaseEENKUlvE_clEvENKUlvE_clEvEUlhhE_EESt5arrayIPcLm3EEEEviT0_T1_:
        /* <DEDUP_REMOVED lines=32> */
[----:B------:R-:W-:Y:S01]  /*0200*/  PRMT R2, RZ, 0x7610, R2 ;  /* 0x00007610ff027816 */ /* 0x000fe20000000002 */
[----:B------:R-:W1:Y:S03]  /*0210*/  LDC.64 R6, c[0x0][0x390] ;  /* 0x0000e400ff067b82 */ /* 0x000e660000000a00 */
[----:B------:R-:W5:Y:S05]  /*0220*/  @!P2 LDG.E.U8 R22, desc[UR12][R4.64] ;  /* 0x0000000c0416a981 */ /* 0x000f6a000c1e1100 */
[----:B--2---:R-:W2:Y:S02]  /*0230*/  LDC.64 R8, c[0x0][0x390] ;  /* 0x0000e400ff087b82 */ /* 0x004ea40000000a00 */
[----:B------:R-:W-:-:S02]  /*0240*/  @!P0 VIADD R25, R23, UR4 ;  /* 0x0000000417198c36 */ /* 0x000fc40008000000 */
[----:B------:R-:W-:-:S05]  /*0250*/  @!P0 VIADD R23, R23, 0x80 ;  /* 0x0000008017178836 */ /* 0x000fca0000000000 */
[----:B------:R-:W-:Y:S02]  /*0260*/  ISETP.GE.U32.AND P1, PT, R23, UR5, PT ;  /* 0x0000000517007c0c */ /* 0x000fe4000bf26070 */
[C---:B---3--:R-:W-:Y:S02]  /*0270*/  @!P3 IADD3 R28, P2, PT, R3.reuse, R28, RZ ;  /* 0x0000001c031cb210 */ /* 0x048fe40007f5e0ff */
[----:B----4-:R-:W-:Y:S02]  /*0280*/  @!P3 IADD3 R12, P4, PT, R3, R12, RZ ;  /* 0x0000000c030cb210 */ /* 0x010fe40007f9e0ff */
[----:B------:R-:W-:Y:S01]  /*0290*/  PRMT R3, RZ, 0x7610, R3 ;  /* 0x00007610ff037816 */ /* 0x000fe20000000003 */
[----:B------:R-:W-:-:S06]  /*02a0*/  @!P3 IMAD.X R29, RZ, RZ, R29, P2 ;  /* 0x000000ffff1db224 */ /* 0x000fcc00010e061d */
[C---:B------:R-:W-:Y:S01]  /*02b0*/  @!P1 VIADD R15, R23.reuse, UR4 ;  /* 0x00000004170f9c36 */ /* 0x040fe20008000000 */
[----:B------:R-:W5:Y:S01]  /*02c0*/  @!P3 LDG.E.U8 R3, desc[UR12][R28.64] ;  /* 0x0000000c1c03b981 */ /* 0x000f62000c1e1100 */
[----:B------:R-:W-:Y:S02]  /*02d0*/  @!P1 VIADD R23, R23, 0x80 ;  /* 0x0000008017179836 */ /* 0x000fe40000000000 */
        /* <DEDUP_REMOVED lines=15> */
[----:B------:R-:W-:Y:S01]  /*03d0*/  @!P1 IMAD.X R13, RZ, RZ, R7, P5 ;  /* 0x000000ffff0d9224 */ /* 0x000fe200028e0607 */
        /* <DEDUP_REMOVED lines=31> */
[----:B------:R-:W-:Y:S01]  /*05d0*/  @!P3 IMAD.X R29, RZ, RZ, R11, P2 ;  /* 0x000000ffff1db224 */ /* 0x000fe200010e060b */
        /* <DEDUP_REMOVED lines=21> */
[----:B0-----:R-:W-:Y:S05]  /*0730*/  @P0 BRA `(.L_x_35544) ;  /* 0x0000000000140947 */ /* 0x001fea0003800000 */
[----:B-----5:R-:W-:Y:S02]  /*0740*/  LOP3.LUT R15, R22, 0xff, RZ, 0xc0, !PT ;  /* 0x000000ff160f7812 */ /* 0x020fe400078ec0ff */
[----:B------:R-:W-:Y:S02]  /*0750*/  LOP3.LUT R19, R21, 0xff, RZ, 0xc0, !PT ;  /* 0x000000ff15137812 */ /* 0x000fe400078ec0ff */
[----:B------:R-:W-:-:S07]  /*0760*/  MOV R14, 0x780 ;  /* 0x00000780000e7802 */ /* 0x000fce0000000f00 */
[----:B------:R-:W-:Y:S05]  /*0770*/  CALL.REL.NOINC `($__internal_67_$__cuda_sm20_div_u16) ;  /* 0x0000000c00907944 */ /* 0x000fea0003c00000 */
[----:B------:R-:W-:-:S07]  /*0780*/  IMAD.MOV.U32 R13, RZ, RZ, R21 ;  /* 0x000000ffff0d7224 */ /* 0x000fce00078e0015 */
.L_x_35544:
[----:B------:R-:W-:Y:S05]  /*0790*/  BSYNC.RECONVERGENT B0 ;  /* 0x0000000000007941 */ /* 0x000fea0003800200 */
.L_x_35543:
[----:B------:R-:W-:Y:S01]  /*07a0*/  VIADD R18, R0, 0x80 ;  /* 0x0000008000127836 */ /* 0x000fe20000000000 */
[----:B------:R-:W-:Y:S04]  /*07b0*/  BSSY.RECONVERGENT B0, `(.L_x_35545) ;  /* 0x0000008000007945 */ /* 0x000fe80003800200 */
[----:B------:R-:W-:-:S13]  /*07c0*/  ISETP.GE.U32.AND P0, PT, R18, UR5, PT ;  /* 0x0000000512007c0c */ /* 0x000fda000bf06070 */
[----:B------:R-:W-:Y:S05]  /*07d0*/  @P0 BRA `(.L_x_35546) ;  /* 0x0000000000140947 */ /* 0x000fea0003800000 */
[----:B-----5:R-:W-:Y:S02]  /*07e0*/  LOP3.LUT R15, R3, 0xff, RZ, 0xc0, !PT ;  /* 0x000000ff030f7812 */ /* 0x020fe400078ec0ff */
[----:B------:R-:W-:Y:S02]  /*07f0*/  LOP3.LUT R19, R2, 0xff, RZ, 0xc0, !PT ;  /* 0x000000ff02137812 */ /* 0x000fe400078ec0ff */
[----:B------:R-:W-:-:S07]  /*0800*/  MOV R14, 0x820 ;  /* 0x00000820000e7802 */ /* 0x000fce0000000f00 */
[----:B------:R-:W-:Y:S05]  /*0810*/  CALL.REL.NOINC `($__internal_67_$__cuda_sm20_div_u16) ;  /* 0x0000000c00687944 */ /* 0x000fea0003c00000 */
[----:B------:R-:W-:-:S07]  /*0820*/  IMAD.MOV.U32 R2, RZ, RZ, R21 ;  /* 0x000000ffff027224 */ /* 0x000fce00078e0015 */
.L_x_35546:
[----:B------:R-:W-:Y:S05]  /*0830*/  BSYNC.RECONVERGENT B0 ;  /* 0x0000000000007941 */ /* 0x000fea0003800200 */
.L_x_35545:
[----:B-----5:R-:W-:Y:S01]  /*0840*/  VIADD R3, R0, 0x100 ;  /* 0x0000010000037836 */ /* 0x020fe20000000000 */
[----:B------:R-:W-:Y:S04]  /*0850*/  BSSY.RECONVERGENT B0, `(.L_x_35547) ;  /* 0x0000008000007945 */ /* 0x000fe80003800200 */
[----:B------:R-:W-:-:S13]  /*0860*/  ISETP.GE.U32.AND P0, PT, R3, UR5, PT ;  /* 0x0000000503007c0c */ /* 0x000fda000bf06070 */
[----:B------:R-:W-:Y:S05]  /*0870*/  @P0 BRA `(.L_x_35548) ;  /* 0x0000000000140947 */ /* 0x000fea0003800000 */
[----:B------:R-:W-:Y:S02]  /*0880*/  LOP3.LUT R15, R5, 0xff, RZ, 0xc0, !PT ;  /* 0x000000ff050f7812 */ /* 0x000fe400078ec0ff */
[----:B------:R-:W-:Y:S02]  /*0890*/  LOP3.LUT R19, R4, 0xff, RZ, 0xc0, !PT ;  /* 0x000000ff04137812 */ /* 0x000fe400078ec0ff */
[----:B------:R-:W-:-:S07]  /*08a0*/  MOV R14, 0x8c0 ;  /* 0x000008c0000e7802 */ /* 0x000fce0000000f00 */
[----:B------:R-:W-:Y:S05]  /*08b0*/  CALL.REL.NOINC `($__internal_67_$__cuda_sm20_div_u16) ;  /* 0x0000000c00407944 */ /* 0x000fea0003c00000 */
[----:B------:R-:W-:-:S07]  /*08c0*/  IMAD.MOV.U32 R3, RZ, RZ, R21 ;  /* 0x000000ffff037224 */ /* 0x000fce00078e0015 */
.L_x_35548:
[----:B------:R-:W-:Y:S05]  /*08d0*/  BSYNC.RECONVERGENT B0 ;  /* 0x0000000000007941 */ /* 0x000fea0003800200 */
.L_x_35547:
[----:B------:R-:W-:Y:S01]  /*08e0*/  VIADD R4, R0, 0x180 ;  /* 0x0000018000047836 */ /* 0x000fe20000000000 */
        /* <DEDUP_REMOVED lines=8> */
.L_x_35550:
[----:B------:R-:W-:Y:S05]  /*0970*/  BSYNC.RECONVERGENT B0 ;  /* 0x0000000000007941 */ /* 0x000fea0003800200 */
.L_x_35549:
        /* <DEDUP_REMOVED lines=9> */
.L_x_35552:
[----:B------:R-:W-:Y:S05]  /*0a10*/  BSYNC.RECONVERGENT B0 ;  /* 0x0000000000007941 */ /* 0x000fea0003800200 */
.L_x_35551:
        /* <DEDUP_REMOVED lines=9> */
.L_x_35554:
[----:B------:R-:W-:Y:S05]  /*0ab0*/  BSYNC.RECONVERGENT B0 ;  /* 0x0000000000007941 */ /* 0x000fea0003800200 */
.L_x_35553:
        /* <DEDUP_REMOVED lines=9> */
.L_x_35556:
[----:B------:R-:W-:Y:S05]  /*0b50*/  BSYNC.RECONVERGENT B0 ;  /* 0x0000000000007941 */ /* 0x000fea0003800200 */
.L_x_35555:
        /* <DEDUP_REMOVED lines=8> */
.L_x_35558:
[----:B------:R-:W-:Y:S05]  /*0be0*/  BSYNC.RECONVERGENT B0 ;  /* 0x0000000000007941 */ /* 0x000fea0003800200 */
.L_x_35557:
        /* <DEDUP_REMOVED lines=18> */
.L_x_35561:
        /* <DEDUP_REMOVED lines=8> */
.L_x_35562:
[----:B------:R-:W-:-:S13]  /*0d90*/  ISETP.GE.U32.AND P0, PT, R0, UR5, PT ;  /* 0x0000000500007c0c */ /* 0x000fda000bf06070 */
[----:B------:R-:W-:Y:S05]  /*0da0*/  @P0 BRA `(.L_x_35564) ;  /* 0x0000000000380947 */ /* 0x000fea0003800000 */
[----:B------:R-:W2:Y:S01]  /*0db0*/  LDCU.64 UR6, c[0x0][0x388] ;  /* 0x00007100ff0677ac */ /* 0x000ea20008000a00 */
[C---:B------:R-:W-:Y:S02]  /*0dc0*/  VIADD R2, R0.reuse, UR4 ;  /* 0x0000000400027c36 */ /* 0x040fe40008000000 */
[----:B------:R-:W-:-:S03]  /*0dd0*/  VIADD R0, R0, 0x80 ;  /* 0x0000008000007836 */ /* 0x000fc60000000000 */
[----:B--2---:R-:W-:-:S05]  /*0de0*/  IADD3 R2, P0, PT, R2, UR6, RZ ;  /* 0x0000000602027c10 */ /* 0x004fca000ff1e0ff */
[----:B-1----:R-:W-:-:S05]  /*0df0*/  IMAD.X R3, RZ, RZ, UR7, P0 ;  /* 0x00000007ff037e24 */ /* 0x002fca00080e06ff */
[----:B------:R1:W-:Y:S03]  /*0e00*/  STG.E.U8 desc[UR12][R2.64], R4 ;  /* 0x0000000402007986 */ /* 0x0003e6000c10110c */
.L_x_35563:
        /* <DEDUP_REMOVED lines=8> */
.L_x_35564:
[----:B------:R-:W-:-:S13]  /*0e90*/  ISETP.GE.U32.AND P0, PT, R0, UR5, PT ;  /* 0x0000000500007c0c */ /* 0x000fda000bf06070 */
[----:B------:R-:W-:Y:S05]  /*0ea0*/  @P0 BREAK.RELIABLE B1 ;  /* 0x0000000000010942 */ /* 0x000fea0003800100 */
[----:B------:R-:W-:Y:S05]  /*0eb0*/  @P0 BRA `(.L_x_35566) ;  /* 0x0000000000380947 */ /* 0x000fea0003800000 */
[----:B------:R-:W3:Y:S01]  /*0ec0*/  LDCU.64 UR6, c[0x0][0x388] ;  /* 0x00007100ff0677ac */ /* 0x000ee20008000a00 */
[C---:B--2---:R-:W-:Y:S02]  /*0ed0*/  VIADD R2, R0.reuse, UR4 ;  /* 0x0000000400027c36 */ /* 0x044fe40008000000 */
[----:B------:R-:W-:-:S03]  /*0ee0*/  VIADD R0, R0, 0x80 ;  /* 0x0000008000007836 */ /* 0x000fc60000000000 */
[----:B---3--:R-:W-:-:S05]  /*0ef0*/  IADD3 R2, P0, PT, R2, UR6, RZ ;  /* 0x0000000602027c10 */ /* 0x008fca000ff1e0ff */
[----:B-1----:R-:W-:-:S05]  /*0f00*/  IMAD.X R3, RZ, RZ, UR7, P0 ;  /* 0x00000007ff037e24 */ /* 0x002fca00080e06ff */
[----:B------:R2:W-:Y:S03]  /*0f10*/  STG.E.U8 desc[UR12][R2.64], R6 ;  /* 0x0000000602007986 */ /* 0x0005e6000c10110c */
.L_x_35565:
[----:B------:R-:W-:Y:S05]  /*0f20*/  BSYNC.RELIABLE B1 ;  /* 0x0000000000017941 */ /* 0x000fea0003800100 */
.L_x_35560:
[----:B------:R-:W-:-:S13]  /*0f30*/  ISETP.GE.U32.AND P0, PT, R0, UR5, PT ;  /* 0x0000000500007c0c */ /* 0x000fda000bf06070 */
[----:B-1----:R-:W0:Y:S01]  /*0f40*/  @!P0 LDC.64 R4, c[0x0][0x388] ;  /* 0x0000e200ff048b82 */ /* 0x002e220000000a00 */
[C---:B--2---:R-:W-:Y:S02]  /*0f50*/  @!P0 VIADD R3, R0.reuse, UR4 ;  /* 0x0000000400038c36 */ /* 0x044fe40008000000 */
[----:B------:R-:W-:-:S03]  /*0f60*/  @!P0 VIADD R0, R0, 0x80 ;  /* 0x0000008000008836 */ /* 0x000fc60000000000 */
[----:B0-----:R-:W-:-:S05]  /*0f70*/  @!P0 IADD3 R2, P1, PT, R3, R4, RZ ;  /* 0x0000000403028210 */ /* 0x001fca0007f3e0ff */
[----:B------:R-:W-:-:S05]  /*0f80*/  @!P0 IMAD.X R3, RZ, RZ, R5, P1 ;  /* 0x000000ffff038224 */ /* 0x000fca00008e0605 */
[----:B------:R3:W-:Y:S03]  /*0f90*/  @!P0 STG.E.U8 desc[UR12][R2.64], R7 ;  /* 0x0000000702008986 */ /* 0x0007e6000c10110c */
.L_x_35566:
[----:B------:R-:W-:Y:S05]  /*0fa0*/  BSYNC.RECONVERGENT B0 ;  /* 0x0000000000007941 */ /* 0x000fea0003800200 */
.L_x_35559:
[----:B------:R-:W-:Y:S05]  /*0fb0*/  WARPSYNC.ALL ;  /* 0x0000000000007948 */ /* 0x000fea0003800000 */
[----:B------:R-:W-:-:S13]  /*0fc0*/  ISETP.GE.U32.AND P0, PT, R0, UR5, PT ;  /* 0x0000000500007c0c */ /* 0x000fda000bf06070 */
[----:B------:R-:W-:Y:S05]  /*0fd0*/  @P0 EXIT ;  /* 0x000000000000094d */ /* 0x000fea0003800000 */
[----:B------:R-:W2:Y:S01]  /*0fe0*/  LDCU.64 UR6, c[0x0][0x388] ;  /* 0x00007100ff0677ac */ /* 0x000ea20008000a00 */
[----:B------:R-:W-:-:S05]  /*0ff0*/  VIADD R0, R0, UR4 ;  /* 0x0000000400007c36 */ /* 0x000fca0008000000 */
[----:B--23--:R-:W-:-:S05]  /*1000*/  IADD3 R2, P0, PT, R0, UR6, RZ ;  /* 0x0000000600027c10 */ /* 0x00cfca000ff1e0ff */
[----:B-1----:R-:W-:-:S05]  /*1010*/  IMAD.X R3, RZ, RZ, UR7, P0 ;  /* 0x00000007ff037e24 */ /* 0x002fca00080e06ff */
[----:B------:R-:W-:Y:S01]  /*1020*/  STG.E.U8 desc[UR12][R2.64], R21 ;  /* 0x0000001502007986 */ /* 0x000fe2000c10110c */
[----:B------:R-:W-:Y:S05]  /*1030*/  EXIT ;  /* 0x000000000000794d */ /* 0x000fea0003800000 */
.L_x_35542:
[----:B------:R-:W0:Y:S01]  /*1040*/  LDCU.128 UR8, c[0x0][0x390] ;  /* 0x00007200ff0877ac */ /* 0x000e220008000c00 */
[----:B------:R-:W1:Y:S01]  /*1050*/  S2R R0, SR_TID.X ;  /* 0x0000000000007919 */ /* 0x000e620000002100 */
[----:B0-----:R-:W-:-:S04]  /*1060*/  UIADD3 UR6, UP0, UPT, UR4, UR8, URZ ;  /* 0x0000000804067290 */ /* 0x001fc8000ff1e0ff */
[----:B------:R-:W-:Y:S02]  /*1070*/  UIADD3.X UR7, UPT, UPT, URZ, UR9, URZ, UP0, !UPT ;  /* 0x00000009ff077290 */ /* 0x000fe400087fe4ff */
[----:B------:R-:W-:Y:S01]  /*1080*/  UIADD3 UR5, UP0, UPT, UR4, UR10, URZ ;  /* 0x0000000a04057290 */ /* 0x000fe2000ff1e0ff */
[----:B------:R-:W-:-:S03]  /*1090*/  IMAD.U32 R4, RZ, RZ, UR6 ;  /* 0x00000006ff047e24 */ /* 0x000fc6000f8e00ff */
[----:B------:R-:W-:Y:S01]  /*10a0*/  UIADD3.X UR6, UPT, UPT, URZ, UR11, URZ, UP0, !UPT ;  /* 0x0000000bff067290 */ /* 0x000fe200087fe4ff */
[----:B------:R-:W-:Y:S02]  /*10b0*/  IMAD.U32 R5, RZ, RZ, UR7 ;  /* 0x00000007ff057e24 */ /* 0x000fe4000f8e00ff */
[----:B------:R-:W-:Y:S02]  /*10c0*/  IMAD.U32 R6, RZ, RZ, UR5 ;  /* 0x00000005ff067e24 */ /* 0x000fe4000f8e00ff */
[----:B-1----:R-:W-:-:S04]  /*10d0*/  IMAD.WIDE.U32 R4, R0, 0x2, R4 ;  /* 0x0000000200047825 */ /* 0x002fc800078e0004 */
[----:B------:R-:W-:Y:S01]  /*10e0*/  IMAD.U32 R7, RZ, RZ, UR6 ;  /* 0x00000006ff077e24 */ /* 0x000fe2000f8e00ff */
[----:B------:R-:W2:Y:S01]  /*10f0*/  LDG.E.U16 R8, desc[UR12][R4.64+0x300] ;  /* 0x0003000c04087981 */ /* 0x000ea2000c1e1500 */
[----:B------:R-:W-:-:S03]  /*1100*/  IMAD.WIDE.U32 R6, R0, 0x2, R6 ;  /* 0x0000000200067825 */ /* 0x000fc600078e0006 */
[----:B------:R-:W3:Y:S04]  /*1110*/  LDG.E.U16 R18, desc[UR12][R4.64] ;  /* 0x0000000c04127981 */ /* 0x000ee8000c1e1500 */
[----:B------:R-:W4:Y:S04]  /*1120*/  LDG.E.U16 R9, desc[UR12][R6.64] ;  /* 0x0000000c06097981 */ /* 0x000f28000c1e1500 */
[----:B------:R-:W5:Y:S04]  /*1130*/  LDG.E.U16 R16, desc[UR12][R4.64+0x100] ;  /* 0x0001000c04107981 */ /* 0x000f68000c1e1500 */
[----:B------:R0:W5:Y:S04]  /*1140*/  LDG.E.U16 R2, desc[UR12][R4.64+0x200] ;  /* 0x0002000c04027981 */ /* 0x000168000c1e1500 */
[----:B------:R-:W5:Y:S04]  /*1150*/  LDG.E.U16 R10, desc[UR12][R6.64+0x100] ;  /* 0x0001000c060a7981 */ /* 0x000f68000c1e1500 */
[----:B------:R-:W5:Y:S04]  /*1160*/  LDG.E.U16 R11, desc[UR12][R6.64+0x200] ;  /* 0x0002000c060b7981 */ /* 0x000f68000c1e1500 */
[----:B------:R1:W5:Y:S01]  /*1170*/  LDG.E.U16 R12, desc[UR12][R6.64+0x300] ;  /* 0x0003000c060c7981 */ /* 0x000362000c1e1500 */
[----:B------:R-:W-:-:S02]  /*1180*/  MOV R14, 0x12a0 ;  /* 0x000012a0000e7802 */ /* 0x000fc40000000f00 */
[C---:B--2---:R-:W-:Y:S02]  /*1190*/  PRMT R3, R8.reuse, 0x7770, RZ ;  /* 0x0000777008037816 */ /* 0x044fe400000000ff */
[----:B0-----:R-:W-:Y:S02]  /*11a0*/  PRMT R4, R8, 0x7771, RZ ;  /* 0x0000777108047816 */ /* 0x001fe400000000ff */
[C---:B---3--:R-:W-:Y:S02]  /*11b0*/  PRMT R19, R18.reuse, 0x7770, RZ ;  /* 0x0000777012137816 */ /* 0x048fe400000000ff */
[----:B------:R-:W-:Y:S02]  /*11c0*/  PRMT R18, R18, 0x7771, RZ ;  /* 0x0000777112127816 */ /* 0x000fe400000000ff */
[C---:B----4-:R-:W-:Y:S02]  /*11d0*/  PRMT R15, R9.reuse, 0x7770, RZ ;  /* 0x00007770090f7816 */ /* 0x050fe400000000ff */
[----:B------:R-:W-:-:S02]  /*11e0*/  PRMT R5, R9, 0x7771, RZ ;  /* 0x0000777109057816 */ /* 0x000fc400000000ff */
[C---:B-----5:R-:W-:Y:S02]  /*11f0*/  PRMT R17, R16.reuse, 0x7770, RZ ;  /* 0x0000777010117816 */ /* 0x060fe400000000ff */
[----:B------:R-:W-:Y:S02]  /*1200*/  PRMT R16, R16, 0x7771, RZ ;  /* 0x0000777110107816 */ /* 0x000fe400000000ff */
[C---:B------:R-:W-:Y:S02]  /*1210*/  PRMT R13, R2.reuse, 0x7770, RZ ;  /* 0x00007770020d7816 */ /* 0x040fe400000000ff */
[----:B------:R-:W-:Y:S02]  /*1220*/  PRMT R2, R2, 0x7771, RZ ;  /* 0x0000777102027816 */ /* 0x000fe400000000ff */
[C---:B-1----:R-:W-:Y:S02]  /*1230*/  PRMT R6, R10.reuse, 0x7770, RZ ;  /* 0x000077700a067816 */ /* 0x042fe400000000ff */
[----:B------:R-:W-:-:S02]  /*1240*/  PRMT R7, R10, 0x7771, RZ ;  /* 0x000077710a077816 */ /* 0x000fc400000000ff */
[C---:B------:R-:W-:Y:S02]  /*1250*/  PRMT R8, R11.reuse, 0x7770, RZ ;  /* 0x000077700b087816 */ /* 0x040fe400000000ff */
[----:B------:R-:W-:Y:S02]  /*1260*/  PRMT R9, R11, 0x7771, RZ ;  /* 0x000077710b097816 */ /* 0x000fe400000000ff */
[C---:B------:R-:W-:Y:S02]  /*1270*/  PRMT R10, R12.reuse, 0x7770, RZ ;  /* 0x000077700c0a7816 */ /* 0x040fe400000000ff */
[----:B------:R-:W-:-:S07]  /*1280*/  PRMT R11, R12, 0x7771, RZ ;  /* 0x000077710c0b7816 */ /* 0x000fce00000000ff */
[----:B------:R-:W-:Y:S05]  /*1290*/  CALL.REL.NOINC `($__internal_67_$__cuda_sm20_div_u16) ;  /* 0x0000000000c87944 */ /* 0x000fea0003c00000 */
[----:B------:R-:W-:Y:S01]  /*12a0*/  IMAD.MOV.U32 R12, RZ, RZ, R21 ;  /* 0x000000ffff0c7224 */ /* 0x000fe200078e0015 */
[----:B------:R-:W-:Y:S01]  /*12b0*/  MOV R14, 0x12f0 ;  /* 0x000012f0000e7802 */ /* 0x000fe20000000f00 */
[----:B------:R-:W-:Y:S02]  /*12c0*/  IMAD.MOV.U32 R19, RZ, RZ, R18 ;  /* 0x000000ffff137224 */ /* 0x000fe400078e0012 */
[----:B------:R-:W-:-:S07]  /*12d0*/  IMAD.MOV.U32 R15, RZ, RZ, R5 ;  /* 0x000000ffff0f7224 */ /* 0x000fce00078e0005 */
        /* <DEDUP_REMOVED lines=46> */
        .weak           $__internal_67_$__cuda_sm20_div_u16
        .type           $__internal_67_$__cuda_sm20_div_u16,@function
        .size           $__internal_67_$__cuda_sm20_div_u16,(.L_x_37016 - $__internal_67_$__cuda_sm20_div_u16)
$__internal_67_$__cuda_sm20_div_u16:
[----:B------:R-:W0:Y:S01]  /*15c0*/  I2F.U16 R22, R15 ;  /* 0x0000000f00167306 */ /* 0x000e220000101000 */
[----:B------:R-:W-:-:S07]  /*15d0*/  IMAD.MOV.U32 R21, RZ, RZ, 0x4b800000 ;  /* 0x4b800000ff157424 */ /* 0x000fce00078e00ff */
[----:B------:R-:W-:Y:S01]  /*15e0*/  I2F.U16.RZ R19, R19 ;  /* 0x0000001300137306 */ /* 0x000fe2000010d000 */
[C---:B0-----:R-:W-:Y:S02]  /*15f0*/  FSETP.GEU.AND P1, PT, |R22|.reuse, 1.175494350822287508e-38, PT ;  /* 0x008000001600780b */ /* 0x041fe40003f2e200 */
[----:B------:R-:W-:Y:S02]  /*1600*/  FSETP.GT.AND P0, PT, |R22|, 8.50705917302346158658e+37, PT ;  /* 0x7e8000001600780b */ /* 0x000fe40003f04200 */
[----:B------:R-:W-:-:S04]  /*1610*/  FSEL R21, R21, 1, !P1 ;  /* 0x3f80000015157808 */ /* 0x000fc80004800000 */
[----:B------:R-:W-:Y:S02]  /*1620*/  FSEL R21, R21, 0.25, !P0 ;  /* 0x3e80000015157808 */ /* 0x000fe40004000000 */
[----:B------:R-:W-:Y:S01]  /*1630*/  ISETP.NE.U32.AND P0, PT, R15, RZ, PT ;  /* 0x000000ff0f00720c */ /* 0x000fe20003f05070 */
[----:B------:R-:W-:Y:S02]  /*1640*/  IMAD.MOV.U32 R15, RZ, RZ, 0x0 ;  /* 0x00000000ff0f7424 */ /* 0x000fe400078e00ff */
[----:B------:R-:W-:-:S06]  /*1650*/  FMUL R22, R22, R21 ;  /* 0x0000001516167220 */ /* 0x000fcc0000400000 */
[----:B------:R-:W0:Y:S02]  /*1660*/  MUFU.RCP R22, R22 ;  /* 0x0000001600167308 */ /* 0x000e240000001000 */
[----:B0-----:R-:W-:-:S04]  /*1670*/  FMUL R21, R21, R22 ;  /* 0x0000001615157220 */ /* 0x001fc80000400000 */
[----:B------:R-:W-:-:S04]  /*1680*/  VIADD R24, R21, 0x2 ;  /* 0x0000000215187836 */ /* 0x000fc80000000000 */
[----:B------:R-:W-:-:S06]  /*1690*/  FMUL.RZ R24, R19, R24 ;  /* 0x0000001813187220 */ /* 0x000fcc000040c000 */
[----:B------:R-:W0:Y:S02]  /*16a0*/  F2I.U32.TRUNC.NTZ R24, R24 ;  /* 0x0000001800187305 */ /* 0x000e24000020f000 */
[----:B0-----:R-:W-:Y:S01]  /*16b0*/  LOP3.LUT R21, R24, 0xffff, RZ, 0xc0, !PT ;  /* 0x0000ffff18157812 */ /* 0x001fe200078ec0ff */
[----:B------:R-:W-:Y:S01]  /*16c0*/  @!P0 IMAD.MOV.U32 R21, RZ, RZ, -0x1 ;  /* 0xffffffffff158424 */ /* 0x000fe200078e00ff */
[----:B------:R-:W-:Y:S06]  /*16d0*/  RET.REL.NODEC R14 `(_ZN2at6native29vectorized_elementwise_kernelILi2ENS0_13BinaryFunctorIhhhZZZNS0_15binary_internal21div_floor_kernel_cudaERNS_18TensorIteratorBaseEENKUlvE_clEvENKUlvE_clEvEUlhhE_EESt5arrayIPcLm3EEEEviT0_T1_) ;  /* 0xffffffe80e487950 */ /* 0x000fec0003c3ffff */
.L_x_35567:
        /* <DEDUP_REMOVED lines=10> */
.L_x_37016:


//--------------------- .text._ZN2at6native29vectorized_elementwise_kernelILi4ENS0_13BinaryFunctorIhhhZZZNS0_15binary_internal21div_floor_kernel_cudaERNS_18TensorIteratorBaseEENKUlvE_clEvENKUlvE_clEvEUlhhE_EESt5arrayIPcLm3EEEEviT0_T1_ --------------------------
	.section	.text._ZN2at6native29vectorized_elementwise_kernelILi4ENS0_13BinaryFunctorIhhhZZZNS0_15binary_internal21div_floor_kernel_cudaERNS_18TensorIteratorBaseEENKUlvE_clEvENKUlvE_clEvEUlhhE_EESt5arrayIPcLm3EEEEviT0_T1_,"ax",@progbits
	.align	128
        .global         _ZN2at6native29vectorized_elementwise_kernelILi4ENS0_13BinaryFunctorIhhhZZZNS0_15binary_internal21div_floor_kernel_cudaERNS_18TensorIteratorBaseEENKUlvE_clEvENKUlvE_clEvEUlhhE_EESt5arrayIPcLm3EEEEviT0_T1_
        .type           _ZN2at6native29vectorized_elementwise_kernelILi4ENS0_13BinaryFunctorIhhhZZZNS0_15binary_internal21div_floor_kernel_cudaERNS_18TensorIteratorBaseEENKUlvE_clEvENKUlvE_clEvEUlhhE_EESt5arrayIPcLm3EEEEviT0_T1_,@function
        .size           _ZN2at6native29vectorized_elementwise_kernelILi4ENS0_13BinaryFunctorIhhhZZZNS0_15binary_internal21div_floor_kernel_cudaERNS_18TensorIteratorBaseEENKUlvE_clEvENKUlvE_clEvEUlhhE_EESt5arrayIPcLm3EEEEviT0_T1_,(.L_x_37017 - _ZN2at6native29vectorized_elementwise_kernelILi4ENS0_13BinaryFunctorIhhhZZZNS0_15binary_internal21div_floor_kernel_cudaERNS_18TensorIteratorBaseEENKUlvE_clEvENKUlvE_clEvEUlhhE_EESt5arrayIPcLm3EEEEviT0_T1_)
        .other          _ZN2at6native29vectorized_elementwise_kernelILi4ENS0_13BinaryFunctorIhhhZZZNS0_15binary_internal21div_floor_kernel_cudaERNS_18TensorIteratorBaseEENKUlvE_clEvENKUlvE_clEvEUlhhE_EESt5arrayIPcLm3EEEEviT0_T1_,@"STO_CUDA_ENTRY STV_DEFAULT"
_ZN2at6native29vectorized_elementwise_kernelILi4ENS0_13BinaryFunctorIhhhZZZNS0_15binary_internal21div_floor_kernel_cudaERNS_18TensorIteratorBaseEENKUlvE_clEvENKUlvE_clEvEUlhhE_EESt5arrayIPcLm3EEEEviT0_T1_:
.text._ZN2at6native29vectorized_elementwise_kernelILi4ENS0_13BinaryFunctorIhhhZZZNS0_15binary_internal21div_floor_kernel_cudaERNS_18TensorIteratorBaseEENKUlvE_clEvENKUlvE_clEvEUlhhE_EESt5arrayIPcLm3EEEEviT0_T1_:
        /* <DEDUP_REMOVED lines=119> */
[----:B------:R-:W-:Y:S05]  /*0770*/  CALL.REL.NOINC `($__internal_68_$__cuda_sm20_div_u16) ;  /* 0x0000000c00a07944 */ /* 0x000fea0003c00000 */
[----:B------:R-:W-:-:S07]  /*0780*/  IMAD.MOV.U32 R13, RZ, RZ, R21 ;  /* 0x000000ffff0d7224 */ /* 0x000fce00078e0015 */
.L_x_35570:
[----:B------:R-:W-:Y:S05]  /*0790*/  BSYNC.RECONVERGENT B0 ;  /* 0x0000000000007941 */ /* 0x000fea0003800200 */
.L_x_35569:
[----:B------:R-:W-:Y:S01]  /*07a0*/  VIADD R18, R0, 0x80 ;  /* 0x0000008000127836 */ /* 0x000fe20000000000 */
[----:B------:R-:W-:Y:S04]  /*07b0*/  BSSY.RECONVERGENT B0, `(.L_x_35571) ;  /* 0x0000008000007945 */ /* 0x000fe80003800200 */
[----:B------:R-:W-:-:S13]  /*07c0*/  ISETP.GE.U32.AND P0, PT, R18, UR5, PT ;  /* 0x0000000512007c0c */ /* 0x000fda000bf06070 */
[----:B------:R-:W-:Y:S05]  /*07d0*/  @P0 BRA `(.L_x_35572) ;  /* 0x0000000000140947 */ /* 0x000fea0003800000 */
[----:B-----5:R-:W-:Y:S02]  /*07e0*/  LOP3.LUT R15, R3, 0xff, RZ, 0xc0, !PT ;  /* 0x000000ff030f7812 */ /* 0x020fe400078ec0ff */
[----:B------:R-:W-:Y:S02]  /*07f0*/  LOP3.LUT R19, R2, 0xff, RZ, 0xc0, !PT ;  /* 0x000000ff02137812 */ /* 0x000fe400078ec0ff */
[----:B------:R-:W-:-:S07]  /*0800*/  MOV R14, 0x820 ;  /* 0x00000820000e7802 */ /* 0x000fce0000000f00 */
[----:B------:R-:W-:Y:S05]  /*0810*/  CALL.REL.NOINC `($__internal_68_$__cuda_sm20_div_u16) ;  /* 0x0000000c00787944 */ /* 0x000fea0003c00000 */
[----:B------:R-:W-:-:S07]  /*0820*/  IMAD.MOV.U32 R2, RZ, RZ, R21 ;  /* 0x000000ffff027224 */ /* 0x000fce00078e0015 */
.L_x_35572:
[----:B------:R-:W-:Y:S05]  /*0830*/  BSYNC.RECONVERGENT B0 ;  /* 0x0000000000007941 */ /* 0x000fea0003800200 */
.L_x_35571:
[----:B-----5:R-:W-:Y:S01]  /*0840*/  VIADD R3, R0, 0x100 ;  /* 0x0000010000037836 */ /* 0x020fe20000000000 */
[----:B------:R-:W-:Y:S04]  /*0850*/  BSSY.RECONVERGENT B0, `(.L_x_35573) ;  /* 0x0000008000007945 */ /* 0x000fe80003800200 */
[----:B------:R-:W-:-:S13]  /*0860*/  ISETP.GE.U32.AND P0, PT, R3, UR5, PT ;  /* 0x0000000503007c0c */ /* 0x000fda000bf06070 */
[----:B------:R-:W-:Y:S05]  /*0870*/  @P0 BRA `(.L_x_35574) ;  /* 0x0000000000140947 */ /* 0x000fea0003800000 */
[----:B------:R-:W-:Y:S02]  /*0880*/  LOP3.LUT R15, R5, 0xff, RZ, 0xc0, !PT ;  /* 0x000000ff050f7812 */ /* 0x000fe400078ec0ff */
[----:B------:R-:W-:Y:S02]  /*0890*/  LOP3.LUT R19, R4, 0xff, RZ, 0xc0, !PT ;  /* 0x000000ff04137812 */ /* 0x000fe400078ec0ff */
[----:B------:R-:W-:-:S07]  /*08a0*/  MOV R14, 0x8c0 ;  /* 0x000008c0000e7802 */ /* 0x000fce0000000f00 */
[----:B------:R-:W-:Y:S05]  /*08b0*/  CALL.REL.NOINC `($__internal_68_$__cuda_sm20_div_u16) ;  /* 0x0000000c00507944 */ /* 0x000fea0003c00000 */
[----:B------:R-:W-:-:S07]  /*08c0*/  IMAD.MOV.U32 R3, RZ, RZ, R21 ;  /* 0x000000ffff037224 */ /* 0x000fce00078e0015 */
.L_x_35574:
[----:B------:R-:W-:Y:S05]  /*08d0*/  BSYNC.RECONVERGENT B0 ;  /* 0x0000000000007941 */ /* 0x000fea0003800200 */
.L_x_35573:
[----:B------:R-:W-:Y:S01]  /*08e0*/  VIADD R4, R0, 0x180 ;  /* 0x0000018000047836 */ /* 0x000fe20000000000 */
        /* <DEDUP_REMOVED lines=8> */
.L_x_35576:
[----:B------:R-:W-:Y:S05]  /*0970*/  BSYNC.RECONVERGENT B0 ;  /* 0x0000000000007941 */ /* 0x000fea0003800200 */
.L_x_35575:
        /* <DEDUP_REMOVED lines=9> */
.L_x_35578:
[----:B------:R-:W-:Y:S05]  /*0a10*/  BSYNC.RECONVERGENT B0 ;  /* 0x0000000000007941 */ /* 0x000fea0003800200 */
.L_x_35577:
        /* <DEDUP_REMOVED lines=9> */
.L_x_35580:
[----:B------:R-:W-:Y:S05]  /*0ab0*/  BSYNC.RECONVERGENT B0 ;  /* 0x0000000000007941 */ /* 0x000fea0003800200 */
.L_x_35579:
        /* <DEDUP_REMOVED lines=9> */
.L_x_35582:
[----:B------:R-:W-:Y:S05]  /*0b50*/  BSYNC.RECONVERGENT B0 ;  /* 0x0000000000007941 */ /* 0x000fea0003800200 */
.L_x_35581:
        /* <DEDUP_REMOVED lines=8> */
.L_x_35584:
[----:B------:R-:W-:Y:S05]  /*0be0*/  BSYNC.RECONVERGENT B0 ;  /* 0x0000000000007941 */ /* 0x000fea0003800200 */
.L_x_35583:
        /* <DEDUP_REMOVED lines=18> */
.L_x_35587:
        /* <DEDUP_REMOVED lines=8> */
.L_x_35588:
        /* <DEDUP_REMOVED lines=8> */
.L_x_35589:
        /* <DEDUP_REMOVED lines=8> */
.L_x_35590:
        /* <DEDUP_REMOVED lines=9> */
.L_x_35591:
[----:B------:R-:W-:Y:S05]  /*0f20*/  BSYNC.RELIABLE B1 ;  /* 0x0000000000017941 */ /* 0x000fea0003800100 */
.L_x_35586:
[----:B------:R-:W-:-:S13]  /*0f30*/  ISETP.GE.U32.AND P0, PT, R0, UR5, PT ;  /* 0x0000000500007c0c */ /* 0x000fda000bf06070 */
[----:B-1----:R-:W0:Y:S01]  /*0f40*/  @!P0 LDC.64 R4, c[0x0][0x388] ;  /* 0x0000e200ff048b82 */ /* 0x002e220000000a00 */
[C---:B--2---:R-:W-:Y:S02]  /*0f50*/  @!P0 VIADD R3, R0.reuse, UR4 ;  /* 0x0000000400038c36 */ /* 0x044fe40008000000 */
[----:B------:R-:W-:-:S03]  /*0f60*/  @!P0 VIADD R0, R0, 0x80 ;  /* 0x0000008000008836 */ /* 0x000fc60000000000 */
[----:B0-----:R-:W-:-:S05]  /*0f70*/  @!P0 IADD3 R2, P1, PT, R3, R4, RZ ;  /* 0x0000000403028210 */ /* 0x001fca0007f3e0ff */
[----:B------:R-:W-:-:S05]  /*0f80*/  @!P0 IMAD.X R3, RZ, RZ, R5, P1 ;  /* 0x000000ffff038224 */ /* 0x000fca00008e0605 */
[----:B------:R3:W-:Y:S03]  /*0f90*/  @!P0 STG.E.U8 desc[UR12][R2.64], R7 ;  /* 0x0000000702008986 */ /* 0x0007e6000c10110c */
.L_x_35592:
[----:B------:R-:W-:Y:S05]  /*0fa0*/  BSYNC.RECONVERGENT B0 ;  /* 0x0000000000007941 */ /* 0x000fea0003800200 */
.L_x_35585:
        /* <DEDUP_REMOVED lines=9> */
.L_x_35568:
        /* <DEDUP_REMOVED lines=11> */
[----:B------:R-:W2:Y:S01]  /*10f0*/  LDG.E R16, desc[UR12][R6.64] ;  /* 0x0000000c06107981 */ /* 0x000ea2000c1e1900 */
[----:B------:R-:W-:-:S03]  /*1100*/  IMAD.WIDE.U32 R8, R0, 0x4, R8 ;  /* 0x0000000400087825 */ /* 0x000fc600078e0008 */
[----:B------:R-:W3:Y:S04]  /*1110*/  LDG.E R4, desc[UR12][R6.64+0x200] ;  /* 0x0002000c06047981 */ /* 0x000ee8000c1e1900 */
[----:B------:R-:W4:Y:S04]  /*1120*/  LDG.E R10, desc[UR12][R8.64] ;  /* 0x0000000c080a7981 */ /* 0x000f28000c1e1900 */
[----:B------:R-:W5:Y:S01]  /*1130*/  LDG.E R11, desc[UR12][R8.64+0x200] ;  /* 0x0002000c080b7981 */ /* 0x000f62000c1e1900 */
[----:B------:R-:W-:Y:S02]  /*1140*/  MOV R14, 0x1260 ;  /* 0x00001260000e7802 */ /* 0x000fe40000000f00 */
[----:B--2---:R-:W-:-:S02]  /*1150*/  PRMT R19, R16, 0x7770, RZ ;  /* 0x0000777010137816 */ /* 0x004fc400000000ff */
[C---:B------:R-:W-:Y:S02]  /*1160*/  PRMT R18, R16.reuse, 0x7771, RZ ;  /* 0x0000777110127816 */ /* 0x040fe400000000ff */
[----:B------:R-:W-:Y:S02]  /*1170*/  PRMT R17, R16, 0x7772, RZ ;  /* 0x0000777210117816 */ /* 0x000fe400000000ff */
[----:B---3--:R-:W-:Y:S02]  /*1180*/  PRMT R13, R4, 0x7770, RZ ;  /* 0x00007770040d7816 */ /* 0x008fe400000000ff */
[C---:B----4-:R-:W-:Y:S02]  /*1190*/  PRMT R15, R10.reuse, 0x7770, RZ ;  /* 0x000077700a0f7816 */ /* 0x050fe400000000ff */
[C---:B------:R-:W-:Y:S02]  /*11a0*/  PRMT R5, R10.reuse, 0x7771, RZ ;  /* 0x000077710a057816 */ /* 0x040fe400000000ff */
[----:B------:R-:W-:-:S02]  /*11b0*/  PRMT R6, R10, 0x7772, RZ ;  /* 0x000077720a067816 */ /* 0x000fc400000000ff */
[----:B------:R-:W-:Y:S02]  /*11c0*/  PRMT R7, R10, 0x7773, RZ ;  /* 0x000077730a077816 */ /* 0x000fe400000000ff */
[C---:B------:R-:W-:Y:S02]  /*11d0*/  PRMT R2, R4.reuse, 0x7771, RZ ;  /* 0x0000777104027816 */ /* 0x040fe400000000ff */
[----:B------:R-:W-:Y:S02]  /*11e0*/  PRMT R3, R4, 0x7772, RZ ;  /* 0x0000777204037816 */ /* 0x000fe400000000ff */
[C---:B-----5:R-:W-:Y:S02]  /*11f0*/  PRMT R8, R11.reuse, 0x7770, RZ ;  /* 0x000077700b087816 */ /* 0x060fe400000000ff */
[C---:B------:R-:W-:Y:S02]  /*1200*/  PRMT R9, R11.reuse, 0x7771, RZ ;  /* 0x000077710b097816 */ /* 0x040fe400000000ff */
[----:B------:R-:W-:-:S02]  /*1210*/  PRMT R10, R11, 0x7772, RZ ;  /* 0x000077720b0a7816 */ /* 0x000fc400000000ff */
[----:B------:R-:W-:Y:S02]  /*1220*/  PRMT R16, R16, 0x7773, RZ ;  /* 0x0000777310107816 */ /* 0x000fe400000000ff */
[----:B------:R-:W-:Y:S02]  /*1230*/  PRMT R4, R4, 0x7773, RZ ;  /* 0x0000777304047816 */ /* 0x000fe400000000ff */
[----:B------:R-:W-:-:S07]  /*1240*/  PRMT R11, R11, 0x7773, RZ ;  /* 0x000077730b0b7816 */ /* 0x000fce00000000ff */
[----:B------:R-:W-:Y:S05]  /*1250*/  CALL.REL.NOINC `($__internal_68_$__cuda_sm20_div_u16) ;  /* 0x0000000000e87944 */ /* 0x000fea0003c00000 */
[----:B------:R-:W-:Y:S01]  /*1260*/  IMAD.MOV.U32 R12, RZ, RZ, R21 ;  /* 0x000000ffff0c7224 */ /* 0x000fe200078e0015 */
[----:B------:R-:W-:Y:S01]  /*1270*/  MOV R14, 0x12b0 ;  /* 0x000012b0000e7802 */ /* 0x000fe20000000f00 */
[----:B------:R-:W-:Y:S02]  /*1280*/  IMAD.MOV.U32 R19, RZ, RZ, R18 ;  /* 0x000000ffff137224 */ /* 0x000fe400078e0012 */
[----:B------:R-:W-:-:S07]  /*1290*/  IMAD.MOV.U32 R15, RZ, RZ, R5 ;  /* 0x000000ffff0f7224 */ /* 0x000fce00078e0005 */
        /* <DEDUP_REMOVED lines=31> */
[----:B------:R-:W0:Y:S01]  /*1490*/  LDCU.64 UR6, c[0x0][0x388] ;  /* 0x00007100ff0677ac */ /* 0x000e220008000a00 */
[----:B------:R-:W-:Y:S02]  /*14a0*/  LOP3.LUT R4, R7, 0xffff, RZ, 0xc0, !PT ;  /* 0x0000ffff07047812 */ /* 0x000fe400078ec0ff */
[----:B------:R-:W-:Y:S02]  /*14b0*/  LOP3.LUT R7, R6, 0xffff, RZ, 0xc0, !PT ;  /* 0x0000ffff06077812 */ /* 0x000fe400078ec0ff */
[----:B------:R-:W-:Y:S02]  /*14c0*/  LOP3.LUT R5, R5, 0xffff, RZ, 0xc0, !PT ;  /* 0x0000ffff05057812 */ /* 0x000fe400078ec0ff */
[----:B------:R-:W-:Y:S02]  /*14d0*/  LOP3.LUT R6, R12, 0xffff, RZ, 0xc0, !PT ;  /* 0x0000ffff0c067812 */ /* 0x000fe400078ec0ff */
[----:B------:R-:W-:Y:S02]  /*14e0*/  PRMT R4, R7, 0x3340, R4 ;  /* 0x0000334007047816 */ /* 0x000fe40000000004 */
[----:B------:R-:W-:-:S02]  /*14f0*/  PRMT R5, R6, 0x3340, R5 ;  /* 0x0000334006057816 */ /* 0x000fc40000000005 */
[----:B------:R-:W-:Y:S02]  /*1500*/  LOP3.LUT R6, R21, 0xffff, RZ, 0xc0, !PT ;  /* 0x0000ffff15067812 */ /* 0x000fe400078ec0ff */
[----:B------:R-:W-:Y:S02]  /*1510*/  LOP3.LUT R7, R3, 0xffff, RZ, 0xc0, !PT ;  /* 0x0000ffff03077812 */ /* 0x000fe400078ec0ff */
[----:B------:R-:W-:Y:S01]  /*1520*/  LOP3.LUT R9, R2, 0xffff, RZ, 0xc0, !PT ;  /* 0x0000ffff02097812 */ /* 0x000fe200078ec0ff */
[----:B0-----:R-:W-:Y:S01]  /*1530*/  UIADD3 UR5, UP0, UPT, UR4, UR6, URZ ;  /* 0x0000000604057290 */ /* 0x001fe2000ff1e0ff */
[----:B------:R-:W-:Y:S02]  /*1540*/  LOP3.LUT R8, R8, 0xffff, RZ, 0xc0, !PT ;  /* 0x0000ffff08087812 */ /* 0x000fe400078ec0ff */
        /* <DEDUP_REMOVED lines=11> */
        .weak           $__internal_68_$__cuda_sm20_div_u16
        .type           $__internal_68_$__cuda_sm20_div_u16,@function
        .size           $__internal_68_$__cuda_sm20_div_u16,(.L_x_37017 - $__internal_68_$__cuda_sm20_div_u16)
$__internal_68_$__cuda_sm20_div_u16:
        /* <DEDUP_REMOVED lines=17> */
[----:B------:R-:W-:Y:S06]  /*1710*/  RET.REL.NODEC R14 `(_ZN2at6native29vectorized_elementwise_kernelILi4ENS0_13BinaryFunctorIhhhZZZNS0_15binary_internal21div_floor_kernel_cudaERNS_18TensorIteratorBaseEENKUlvE_clEvENKUlvE_clEvEUlhhE_EESt5arrayIPcLm3EEEEviT0_T1_) ;  /* 0xffffffe80e387950 */ /* 0x000fec0003c3ffff */
.L_x_35593:
        /* <DEDUP_REMOVED lines=14> */
.L_x_37017:


//--------------------- .text._ZN2at6native29vectorized_elementwise_kernelILi8ENS0_13BinaryFunctorIhhhZZZNS0_15binary_internal21div_floor_kernel_cudaERNS_18TensorIteratorBaseEENKUlvE_clEvENKUlvE_clEvEUlhhE_EESt5arrayIPcLm3EEEEviT0_T1_ --------------------------
	.section	.text._ZN2at6native29vectorized_elementwise_kernelILi8ENS0_13BinaryFunctorIhhhZZZNS0_15binary_internal21div_floor_kernel_cudaERNS_18TensorIteratorBaseEENKUlvE_clEvENKUlvE_clEvEUlhhE_EESt5arrayIPcLm3EEEEviT0_T1_,"ax",@progbits
	.align	128
        .global         _ZN2at6native29vectorized_elementwise_kernelILi8ENS0_13BinaryFunctorIhhhZZZNS0_15binary_internal21div_floor_kernel_cudaERNS_18TensorIteratorBaseEENKUlvE_clEvENKUlvE_clEvEUlhhE_EESt5arrayIPcLm3EEEEviT0_T1_
        .type           _ZN2at6native29vectorized_elementwise_kernelILi8ENS0_13BinaryFunctorIhhhZZZNS0_15binary_internal21div_floor_kernel_cudaERNS_18TensorIteratorBaseEENKUlvE_clEvENKUlvE_clEvEUlhhE_EESt5arrayIPcLm3EEEEviT0_T1_,@function
        .size           _ZN2at6native29vectorized_elementwise_kernelILi8ENS0_13BinaryFunctorIhhhZZZNS0_15binary_internal21div_floor_kernel_cudaERNS_18TensorIteratorBaseEENKUlvE_clEvENKUlvE_clEvEUlhhE_EESt5arrayIPcLm3EEEEviT0_T1_,(.L_x_37018 - _ZN2at6native29vectorized_elementwise_kernelILi8ENS0_13BinaryFunctorIhhhZZZNS0_15binary_internal21div_floor_kernel_cudaERNS_18TensorIteratorBaseEENKUlvE_clEvENKUlvE_clEvEUlhhE_EESt5arrayIPcLm3EEEEviT0_T1_)
        .other          _ZN2at6native29vectorized_elementwise_kernelILi8ENS0_13BinaryFunctorIhhhZZZNS0_15binary_internal21div_floor_kernel_cudaERNS_18TensorIteratorBaseEENKUlvE_clEvENKUlvE_clEvEUlhhE_EESt5arrayIPcLm3EEEEviT0_T1_,@"STO_CUDA_ENTRY STV_DEFAULT"
_ZN2at6native29vectorized_elementwise_kernelILi8ENS0_13BinaryFunctorIhhhZZZNS0_15binary_internal21div_floor_kernel_cudaERNS_18TensorIteratorBaseEENKUlvE_clEvENKUlvE_clEvEUlhhE_EESt5arrayIPcLm3EEEEviT0_T1_:
.text._ZN2at6native29vectorized_elementwise_kernelILi8ENS0_13BinaryFunctorIhhhZZZNS0_15binary_internal21div_floor_kernel_cudaERNS_18TensorIteratorBaseEENKUlvE_clEvENKUlvE_clEvEUlhhE_EESt5arrayIPcLm3EEEEviT0_T1_:
        /* <DEDUP_REMOVED lines=119> */
[----:B------:R-:W-:Y:S05]  /*0770*/  CALL.REL.NOINC `($__internal_69_$__cuda_sm20_div_u16) ;  /* 0x0000000c00947944 */ /* 0x000fea0003c00000 */
[----:B------:R-:W-:-:S07]  /*0780*/  IMAD.MOV.U32 R13, RZ, RZ, R21 ;  /* 0x000000ffff0d7224 */ /* 0x000fce00078e0015 */
.L_x_35596:
[----:B------:R-:W-:Y:S05]  /*0790*/  BSYNC.RECONVERGENT B0 ;  /* 0x0000000000007941 */ /* 0x000fea0003800200 */
.L_x_35595:
[----:B------:R-:W-:Y:S01]  /*07a0*/  VIADD R18, R0, 0x80 ;  /* 0x0000008000127836 */ /* 0x000fe20000000000 */
[----:B------:R-:W-:Y:S04]  /*07b0*/  BSSY.RECONVERGENT B0, `(.L_x_35597) ;  /* 0x0000008000007945 */ /* 0x000fe80003800200 */
[----:B------:R-:W-:-:S13]  /*07c0*/  ISETP.GE.U32.AND P0, PT, R18, UR5, PT ;  /* 0x0000000512007c0c */ /* 0x000fda000bf06070 */
[----:B------:R-:W-:Y:S05]  /*07d0*/  @P0 BRA `(.L_x_35598) ;  /* 0x0000000000140947 */ /* 0x000fea0003800000 */
[----:B-----5:R-:W-:Y:S02]  /*07e0*/  LOP3.LUT R15, R3, 0xff, RZ, 0xc0, !PT ;  /* 0x000000ff030f7812 */ /* 0x020fe400078ec0ff */
[----:B------:R-:W-:Y:S02]  /*07f0*/  LOP3.LUT R19, R2, 0xff, RZ, 0xc0, !PT ;  /* 0x000000ff02137812 */ /* 0x000fe400078ec0ff */
[----:B------:R-:W-:-:S07]  /*0800*/  MOV R14, 0x820 ;  /* 0x00000820000e7802 */ /* 0x000fce0000000f00 */
[----:B------:R-:W-:Y:S05]  /*0810*/  CALL.REL.NOINC `($__internal_69_$__cuda_sm20_div_u16) ;  /* 0x0000000c006c7944 */ /* 0x000fea0003c00000 */
[----:B------:R-:W-:-:S07]  /*0820*/  IMAD.MOV.U32 R2, RZ, RZ, R21 ;  /* 0x000000ffff027224 */ /* 0x000fce00078e0015 */
.L_x_35598:
[----:B------:R-:W-:Y:S05]  /*0830*/  BSYNC.RECONVERGENT B0 ;  /* 0x0000000000007941 */ /* 0x000fea0003800200 */
.L_x_35597:
[----:B-----5:R-:W-:Y:S01]  /*0840*/  VIADD R3, R0, 0x100 ;  /* 0x0000010000037836 */ /* 0x020fe20000000000 */
[----:B------:R-:W-:Y:S04]  /*0850*/  BSSY.RECONVERGENT B0, `(.L_x_35599) ;  /* 0x0000008000007945 */ /* 0x000fe80003800200 */
[----:B------:R-:W-:-:S13]  /*0860*/  ISETP.GE.U32.AND P0, PT, R3, UR5, PT ;  /* 0x0000000503007c0c */ /* 0x000fda000bf06070 */
[----:B------:R-:W-:Y:S05]  /*0870*/  @P0 BRA `(.L_x_35600) ;  /* 0x0000000000140947 */ /* 0x000fea0003800000 */
[----:B------:R-:W-:Y:S02]  /*0880*/  LOP3.LUT R15, R5, 0xff, RZ, 0xc0, !PT ;  /* 0x000000ff050f7812 */ /* 0x000fe400078ec0ff */
[----:B------:R-:W-:Y:S02]  /*0890*/  LOP3.LUT R19, R4, 0xff, RZ, 0xc0, !PT ;  /* 0x000000ff04137812 */ /* 0x000fe400078ec0ff */
[----:B------:R-:W-:-:S07]  /*08a0*/  MOV R14, 0x8c0 ;  /* 0x000008c0000e7802 */ /* 0x000fce0000000f00 */
[----:B------:R-:W-:Y:S05]  /*08b0*/  CALL.REL.NOINC `($__internal_69_$__cuda_sm20_div_u16) ;  /* 0x0000000c00447944 */ /* 0x000fea0003c00000 */
[----:B------:R-:W-:-:S07]  /*08c0*/  IMAD.MOV.U32 R3, RZ, RZ, R21 ;  /* 0x000000ffff037224 */ /* 0x000fce00078e0015 */
.L_x_35600:
[----:B------:R-:W-:Y:S05]  /*08d0*/  BSYNC.RECONVERGENT B0 ;  /* 0x0000000000007941 */ /* 0x000fea0003800200 */
.L_x_35599:
[----:B------:R-:W-:Y:S01]  /*08e0*/  VIADD R4, R0, 0x180 ;  /* 0x0000018000047836 */ /* 0x000fe20000000000 */
        /* <DEDUP_REMOVED lines=8> */
.L_x_35602:
[----:B------:R-:W-:Y:S05]  /*0970*/  BSYNC.RECONVERGENT B0 ;  /* 0x0000000000007941 */ /* 0x000fea0003800200 */
.L_x_35601:
        /* <DEDUP_REMOVED lines=9> */
.L_x_35604:
[----:B------:R-:W-:Y:S05]  /*0a10*/  BSYNC.RECONVERGENT B0 ;  /* 0x0000000000007941 */ /* 0x000fea0003800200 */
.L_x_35603:
        /* <DEDUP_REMOVED lines=9> */
.L_x_35606:
[----:B------:R-:W-:Y:S05]  /*0ab0*/  BSYNC.RECONVERGENT B0 ;  /* 0x0000000000007941 */ /* 0x000fea0003800200 */
.L_x_35605:
        /* <DEDUP_REMOVED lines=9> */
.L_x_35608:
[----:B------:R-:W-:Y:S05]  /*0b50*/  BSYNC.RECONVERGENT B0 ;  /* 0x0000000000007941 */ /* 0x000fea0003800200 */
.L_x_35607:
        /* <DEDUP_REMOVED lines=8> */
.L_x_35610:
[----:B------:R-:W-:Y:S05]  /*0be0*/  BSYNC.RECONVERGENT B0 ;  /* 0x0000000000007941 */ /* 0x000fea0003800200 */
.L_x_35609:
        /* <DEDUP_REMOVED lines=18> */
.L_x_35613:
        /* <DEDUP_REMOVED lines=8> */
.L_x_35614:
        /* <DEDUP_REMOVED lines=8> */
.L_x_35615:
        /* <DEDUP_REMOVED lines=8> */
.L_x_35616:
        /* <DEDUP_REMOVED lines=9> */
.L_x_35617:
[----:B------:R-:W-:Y:S05]  /*0f20*/  BSYNC.RELIABLE B1 ;  /* 0x0000000000017941 */ /* 0x000fea0003800100 */
.L_x_35612:
[----:B------:R-:W-:-:S13]  /*0f30*/  ISETP.GE.U32.AND P0, PT, R0, UR5, PT ;  /* 0x0000000500007c0c */ /* 0x000fda000bf06070 */
[----:B-1----:R-:W0:Y:S01]  /*0f40*/  @!P0 LDC.64 R4, c[0x0][0x388] ;  /* 0x0000e200ff048b82 */ /* 0x002e220000000a00 */
[C---:B--2---:R-:W-:Y:S02]  /*0f50*/  @!P0 VIADD R3, R0.reuse, UR4 ;  /* 0x0000000400038c36 */ /* 0x044fe40008000000 */
[----:B------:R-:W-:-:S03]  /*0f60*/  @!P0 VIADD R0, R0, 0x80 ;  /* 0x0000008000008836 */ /* 0x000fc60000000000 */
[----:B0-----:R-:W-:-:S05]  /*0f70*/  @!P0 IADD3 R2, P1, PT, R3, R4, RZ ;  /* 0x0000000403028210 */ /* 0x001fca0007f3e0ff */
[----:B------:R-:W-:-:S05]  /*0f80*/  @!P0 IMAD.X R3, RZ, RZ, R5, P1 ;  /* 0x000000ffff038224 */ /* 0x000fca00008e0605 */
[----:B------:R3:W-:Y:S03]  /*0f90*/  @!P0 STG.E.U8 desc[UR12][R2.64], R7 ;  /* 0x0000000702008986 */ /* 0x0007e6000c10110c */
.L_x_35618:
[----:B------:R-:W-:Y:S05]  /*0fa0*/  BSYNC.RECONVERGENT B0 ;  /* 0x0000000000007941 */ /* 0x000fea0003800200 */
.L_x_35611:
        /* <DEDUP_REMOVED lines=9> */
.L_x_35594:
        /* <DEDUP_REMOVED lines=10> */
[----:B------:R-:W-:Y:S02]  /*10e0*/  IMAD.U32 R15, RZ, RZ, UR6 ;  /* 0x00000006ff0f7e24 */ /* 0x000fe4000f8e00ff */
[----:B------:R-:W2:Y:S01]  /*10f0*/  LDG.E.64 R2, desc[UR12][R2.64] ;  /* 0x0000000c02027981 */ /* 0x000ea2000c1e1b00 */
[----:B------:R-:W-:-:S06]  /*1100*/  IMAD.WIDE.U32 R14, R11, 0x8, R14 ;  /* 0x000000080b0e7825 */ /* 0x000fcc00078e000e */
[----:B------:R-:W3:Y:S01]  /*1110*/  LDG.E.64 R14, desc[UR12][R14.64] ;  /* 0x0000000c0e0e7981 */ /* 0x000ee2000c1e1b00 */
[C---:B--2---:R-:W-:Y:S02]  /*1120*/  PRMT R10, R3.reuse, 0x7773, RZ ;  /* 0x00007773030a7816 */ /* 0x044fe400000000ff */
[C---:B------:R-:W-:Y:S02]  /*1130*/  PRMT R9, R3.reuse, 0x7772, RZ ;  /* 0x0000777203097816 */ /* 0x040fe400000000ff */
[C---:B------:R-:W-:Y:S02]  /*1140*/  PRMT R8, R3.reuse, 0x7771, RZ ;  /* 0x0000777103087816 */ /* 0x040fe400000000ff */
[----:B------:R-:W-:Y:S02]  /*1150*/  PRMT R7, R3, 0x7770, RZ ;  /* 0x0000777003077816 */ /* 0x000fe400000000ff */
[C---:B------:R-:W-:Y:S02]  /*1160*/  PRMT R6, R2.reuse, 0x7773, RZ ;  /* 0x0000777302067816 */ /* 0x040fe400000000ff */
[----:B------:R-:W-:-:S02]  /*1170*/  PRMT R5, R2, 0x7772, RZ ;  /* 0x0000777202057816 */ /* 0x000fc400000000ff */
[C---:B------:R-:W-:Y:S02]  /*1180*/  PRMT R4, R2.reuse, 0x7771, RZ ;  /* 0x0000777102047816 */ /* 0x040fe400000000ff */
[----:B------:R-:W-:Y:S02]  /*1190*/  PRMT R19, R2, 0x7770, RZ ;  /* 0x0000777002137816 */ /* 0x000fe400000000ff */
[C---:B---3--:R-:W-:Y:S02]  /*11a0*/  PRMT R3, R15.reuse, 0x7773, RZ ;  /* 0x000077730f037816 */ /* 0x048fe400000000ff */
[C---:B------:R-:W-:Y:S02]  /*11b0*/  PRMT R2, R15.reuse, 0x7772, RZ ;  /* 0x000077720f027816 */ /* 0x040fe400000000ff */
[C---:B------:R-:W-:Y:S02]  /*11c0*/  PRMT R0, R15.reuse, 0x7771, RZ ;  /* 0x000077710f007816 */ /* 0x040fe400000000ff */
[----:B------:R-:W-:-:S02]  /*11d0*/  PRMT R17, R15, 0x7770, RZ ;  /* 0x000077700f117816 */ /* 0x000fc400000000ff */
[C---:B------:R-:W-:Y:S02]  /*11e0*/  PRMT R16, R14.reuse, 0x7773, RZ ;  /* 0x000077730e107816 */ /* 0x040fe400000000ff */
[C---:B------:R-:W-:Y:S02]  /*11f0*/  PRMT R13, R14.reuse, 0x7772, RZ ;  /* 0x000077720e0d7816 */ /* 0x040fe400000000ff */
[C---:B------:R-:W-:Y:S02]  /*1200*/  PRMT R12, R14.reuse, 0x7771, RZ ;  /* 0x000077710e0c7816 */ /* 0x040fe400000000ff */
[----:B------:R-:W-:Y:S02]  /*1210*/  PRMT R15, R14, 0x7770, RZ ;  /* 0x000077700e0f7816 */ /* 0x000fe400000000ff */
[----:B------:R-:W-:-:S07]  /*1220*/  MOV R14, 0x1240 ;  /* 0x00001240000e7802 */ /* 0x000fce0000000f00 */
[----:B------:R-:W-:Y:S05]  /*1230*/  CALL.REL.NOINC `($__internal_69_$__cuda_sm20_div_u16) ;  /* 0x0000000000e47944 */ /* 0x000fea0003c00000 */
[----:B------:R-:W-:Y:S01]  /*1240*/  IMAD.MOV.U32 R18, RZ, RZ, R21 ;  /* 0x000000ffff127224 */ /* 0x000fe200078e0015 */
[----:B------:R-:W-:Y:S01]  /*1250*/  MOV R14, 0x1290 ;  /* 0x00001290000e7802 */ /* 0x000fe20000000f00 */
[----:B------:R-:W-:Y:S02]  /*1260*/  IMAD.MOV.U32 R19, RZ, RZ, R4 ;  /* 0x000000ffff137224 */ /* 0x000fe400078e0004 */
[----:B------:R-:W-:-:S07]  /*1270*/  IMAD.MOV.U32 R15, RZ, RZ, R12 ;  /* 0x000000ffff0f7224 */ /* 0x000fce00078e000c */
        /* <DEDUP_REMOVED lines=53> */
        .weak           $__internal_69_$__cuda_sm20_div_u16
        .type           $__internal_69_$__cuda_sm20_div_u16,@function
        .size           $__internal_69_$__cuda_sm20_div_u16,(.L_x_37018 - $__internal_69_$__cuda_sm20_div_u16)
$__internal_69_$__cuda_sm20_div_u16:
        /* <DEDUP_REMOVED lines=17> */
[----:B------:R-:W-:Y:S06]  /*16e0*/  RET.REL.NODEC R14 `(_ZN2at6native29vectorized_elementwise_kernelILi8ENS0_13BinaryFunctorIhhhZZZNS0_15binary_internal21div_floor_kernel_cudaERNS_18TensorIteratorBaseEENKUlvE_clEvENKUlvE_clEvEUlhhE_EESt5arrayIPcLm3EEEEviT0_T1_) ;  /* 0xffffffe80e447950 */ /* 0x000fec0003c3ffff */
.L_x_35619:
        /* <DEDUP_REMOVED lines=9> */
.L_x_37018:


//--------------------- .text._ZN2at6native18elementwise_kernelILi128ELi4EZNS0_15gpu_kernel_implINS0_13BUnaryFunctorIhhhZZZNS0_15binary_internal21div_floor_kernel_cudaERNS_18TensorIteratorBaseEENKUlvE_clEvENKUlvE_clEvEUlhhE_EEEEvS6_RKT_EUliE_EEviT1_ --------------------------
	.section	.text._ZN2at6native18elementwise_kernelILi128ELi4EZNS0_15gpu_kernel_implINS0_13BUnaryFunctorIhhhZZZNS0_15binary_internal21div_floor_kernel_cudaERNS_18TensorIteratorBaseEENKUlvE_clEvENKUlvE_clEvEUlhhE_EEEEvS6_RKT_EUliE_EEviT1_,"ax",@progbits
	.align	128
        .global         _ZN2at6native18elementwise_kernelILi128ELi4EZNS0_15gpu_kernel_implINS0_13BUnaryFunctorIhhhZZZNS0_15binary_internal21div_floor_kernel_cudaERNS_18TensorIteratorBaseEENKUlvE_clEvENKUlvE_clEvEUlhhE_EEEEvS6_RKT_EUliE_EEviT1_
        .type           _ZN2at6native18elementwise_kernelILi128ELi4EZNS0_15gpu_kernel_implINS0_13BUnaryFunctorIhhhZZZNS0_15binary_internal21div_floor_kernel_cudaERNS_18TensorIteratorBaseEENKUlvE_clEvENKUlvE_clEvEUlhhE_EEEEvS6_RKT_EUliE_EEviT1_,@function
        .size           _ZN2at6native18elementwise_kernelILi128ELi4EZNS0_15gpu_kernel_implINS0_13BUnaryFunctorIhhhZZZNS0_15binary_internal21div_floor_kernel_cudaERNS_18TensorIteratorBaseEENKUlvE_clEvENKUlvE_clEvEUlhhE_EEEEvS6_RKT_EUliE_EEviT1_,(.L_x_37019 - _ZN2at6native18elementwise_kernelILi128ELi4EZNS0_15gpu_kernel_implINS0_13BUnaryFunctorIhhhZZZNS0_15binary_internal21div_floor_kernel_cudaERNS_18TensorIteratorBaseEENKUlvE_clEvENKUlvE_clEvEUlhhE_EEEEvS6_RKT_EUliE_EEviT1_)
        .other          _ZN2at6native18elementwise_kernelILi128ELi4EZNS0_15gpu_kernel_implINS0_13BUnaryFunctorIhhhZZZNS0_15binary_internal21div_floor_kernel_cudaERNS_18TensorIteratorBaseEENKUlvE_clEvENKUlvE_clEvEUlhhE_EEEEvS6_RKT_EUliE_EEviT1_,@"STO_CUDA_ENTRY STV_DEFAULT"
_ZN2at6native18elementwise_kernelILi128ELi4EZNS0_15gpu_kernel_implINS0_13BUnaryFunctorIhhhZZZNS0_15binary_internal21div_floor_kernel_cudaERNS_18TensorIteratorBaseEENKUlvE_clEvENKUlvE_clEvEUlhhE_EEEEvS6_RKT_EUliE_EEviT1_:
.text._ZN2at6native18elementwise_kernelILi128ELi4EZNS0_15gpu_kernel_implINS0_13BUnaryFunctorIhhhZZZNS0_15binary_internal21div_floor_kernel_cudaERNS_18TensorIteratorBaseEENKUlvE_clEvENKUlvE_clEvEUlhhE_EEEEvS6_RKT_EUliE_EEviT1_:
        /* <DEDUP_REMOVED lines=320> */
.L_x_35622:
        /* <DEDUP_REMOVED lines=16> */
.L_x_35626:
[----:B------:R0:W5:Y:S01]  /*1500*/  LDG.E.U8 R0, desc[UR36][R4.64] ;  /* 0x0000002404007981 */ /* 0x000162000c1e1100 */
[----:B------:R-:W-:Y:S05]  /*1510*/  BRA `(.L_x_35628) ;  /* 0x0000000c005c7947 */ /* 0x000fea0003800000 */
.L_x_35625:
        /* <DEDUP_REMOVED lines=8> */
.L_x_35630:
[----:B------:R3:W5:Y:S01]  /*15a0*/  LDG.E.U8 R0, desc[UR36][R4.64] ;  /* 0x0000002404007981 */ /* 0x000762000c1e1100 */
[----:B------:R-:W-:Y:S05]  /*15b0*/  BRA `(.L_x_35628) ;  /* 0x0000000c00347947 */ /* 0x000fea0003800000 */
.L_x_35629:
[----:B------:R0:W5:Y:S01]  /*15c0*/  LDG.E.U16 R0, desc[UR36][R4.64] ;  /* 0x0000002404007981 */ /* 0x000162000c1e1500 */
[----:B------:R-:W-:Y:S05]  /*15d0*/  BRA `(.L_x_35628) ;  /* 0x0000000c002c7947 */ /* 0x000fea0003800000 */
.L_x_35624:
        /* <DEDUP_REMOVED lines=10> */
.L_x_35632:
[----:B------:R-:W2:Y:S02]  /*1680*/  LDG.E.U16 R2, desc[UR36][R4.64] ;  /* 0x0000002404027981 */ /* 0x000ea4000c1e1500 */
[----:B--2---:R-:W-:-:S06]  /*1690*/  HADD2.F32 R2, -RZ, R2.H0_H0 ;  /* 0x20000002ff027230 */ /* 0x004fcc0000004100 */
[----:B------:R-:W0:Y:S02]  /*16a0*/  F2I.S64.TRUNC R2, R2 ;  /* 0x0000000200027311 */ /* 0x000e24000020d900 */
[----:B0-----:R-:W-:Y:S01]  /*16b0*/  PRMT R0, R2, 0x7610, R0 ;  /* 0x0000761002007816 */ /* 0x001fe20000000000 */
[----:B------:R-:W-:Y:S06]  /*16c0*/  BRA `(.L_x_35628) ;  /* 0x0000000800f07947 */ /* 0x000fec0003800000 */
.L_x_35631:
        /* <DEDUP_REMOVED lines=10> */
.L_x_35634:
[----:B------:R-:W2:Y:S02]  /*1770*/  LDG.E.U16 R4, desc[UR36][R4.64] ;  /* 0x0000002404047981 */ /* 0x000ea4000c1e1500 */
[----:B--2---:R-:W-:-:S06]  /*1780*/  HADD2.F32 R2, -RZ, R4.H0_H0 ;  /* 0x20000004ff027230 */ /* 0x004fcc0000004100 */
[----:B------:R-:W0:Y:S02]  /*1790*/  F2I.S64.TRUNC R2, R2 ;  /* 0x0000000200027311 */ /* 0x000e24000020d900 */
[----:B0-----:R-:W-:Y:S01]  /*17a0*/  PRMT R0, R2, 0x7610, R0 ;  /* 0x0000761002007816 */ /* 0x001fe20000000000 */
[----:B------:R-:W-:Y:S06]  /*17b0*/  BRA `(.L_x_35628) ;  /* 0x0000000800b47947 */ /* 0x000fec0003800000 */
.L_x_35633:
[----:B------:R-:W2:Y:S02]  /*17c0*/  LDG.E.64 R2, desc[UR36][R4.64] ;  /* 0x0000002404027981 */ /* 0x000ea4000c1e1b00 */
[----:B--2---:R-:W0:Y:S02]  /*17d0*/  F2I.S64.F64.TRUNC R2, R2 ;  /* 0x0000000200027311 */ /* 0x004e24000030d900 */
[----:B0-----:R-:W-:Y:S01]  /*17e0*/  PRMT R0, R2, 0x7610, R0 ;  /* 0x0000761002007816 */ /* 0x001fe20000000000 */
[----:B------:R-:W-:Y:S06]  /*17f0*/  BRA `(.L_x_35628) ;  /* 0x0000000800a47947 */ /* 0x000fec0003800000 */
.L_x_35623:
        /* <DEDUP_REMOVED lines=12> */
.L_x_35637:
[----:B------:R-:W2:Y:S02]  /*18c0*/  LDG.E.64 R4, desc[UR36][R4.64] ;  /* 0x0000002404047981 */ /* 0x000ea4000c1e1b00 */
[----:B--2---:R-:W0:Y:S02]  /*18d0*/  F2I.S64.F64.TRUNC R2, R4 ;  /* 0x0000000400027311 */ /* 0x004e24000030d900 */
[----:B0-----:R-:W-:Y:S01]  /*18e0*/  PRMT R0, R2, 0x7610, R0 ;  /* 0x0000761002007816 */ /* 0x001fe20000000000 */
[----:B------:R-:W-:Y:S06]  /*18f0*/  BRA `(.L_x_35628) ;  /* 0x0000000800647947 */ /* 0x000fec0003800000 */
.L_x_35636:
        /* <DEDUP_REMOVED lines=27> */
.L_x_35639:
        /* <DEDUP_REMOVED lines=14> */
.L_x_35638:
[----:B------:R-:W2:Y:S02]  /*1b90*/  LDG.E.U16 R2, desc[UR36][R4.64] ;  /* 0x0000002404027981 */ /* 0x000ea4000c1e1500 */
[----:B--2---:R-:W-:-:S06]  /*1ba0*/  SHF.L.U32 R2, R2, 0x10, RZ ;  /* 0x0000001002027819 */ /* 0x004fcc00000006ff */
[----:B------:R-:W0:Y:S02]  /*1bb0*/  F2I.S64.TRUNC R2, R2 ;  /* 0x0000000200027311 */ /* 0x000e24000020d900 */
[----:B0-----:R-:W-:Y:S01]  /*1bc0*/  PRMT R0, R2, 0x7610, R0 ;  /* 0x0000761002007816 */ /* 0x001fe20000000000 */
[----:B------:R-:W-:Y:S06]  /*1bd0*/  BRA `(.L_x_35628) ;  /* 0x0000000400ac7947 */ /* 0x000fec0003800000 */
.L_x_35635:
        /* <DEDUP_REMOVED lines=10> */
.L_x_35642:
        /* <DEDUP_REMOVED lines=21> */
.L_x_35646:
[----:B------:R-:W-:Y:S05]  /*1dd0*/  BSYNC.RECONVERGENT B1 ;  /* 0x0000000000017941 */ /* 0x000fea0003800200 */
.L_x_35645:
[----:B------:R-:W-:Y:S01]  /*1de0*/  IMAD.SHL.U32 R0, R0, 0x100000, RZ ;  /* 0x0010000000007824 */ /* 0x000fe200078e00ff */
[----:B------:R-:W-:-:S04]  /*1df0*/  LEA R2, R2, 0x3b800000, 0x17 ;  /* 0x3b80000002027811 */ /* 0x000fc800078eb8ff */
[----:B------:R-:W-:-:S07]  /*1e00*/  LOP3.LUT R2, R2, R0, R7, 0xfe, !PT ;  /* 0x0000000002027212 */ /* 0x000fce00078efe07 */
.L_x_35644:
[----:B------:R-:W-:Y:S05]  /*1e10*/  BSYNC.RECONVERGENT B0 ;  /* 0x0000000000007941 */ /* 0x000fea0003800200 */
.L_x_35643:
[----:B------:R-:W0:Y:S02]  /*1e20*/  F2I.S64.TRUNC R2, R2 ;  /* 0x0000000200027311 */ /* 0x000e24000020d900 */
[----:B0-----:R-:W-:Y:S01]  /*1e30*/  PRMT R0, R2, 0x7610, R0 ;  /* 0x0000761002007816 */ /* 0x001fe20000000000 */
[----:B------:R-:W-:Y:S06]  /*1e40*/  BRA `(.L_x_35628) ;  /* 0x0000000400107947 */ /* 0x000fec0003800000 */
.L_x_35641:
        /* <DEDUP_REMOVED lines=21> */
.L_x_35650:
[----:B------:R-:W-:Y:S05]  /*1fa0*/  BSYNC.RECONVERGENT B1 ;  /* 0x0000000000017941 */ /* 0x000fea0003800200 */
.L_x_35649:
[----:B------:R-:W-:Y:S01]  /*1fb0*/  IMAD.SHL.U32 R0, R0, 0x200000, RZ ;  /* 0x0020000000007824 */ /* 0x000fe200078e00ff */
[----:B------:R-:W-:-:S04]  /*1fc0*/  LEA R2, R2, 0x37800000, 0x17 ;  /* 0x3780000002027811 */ /* 0x000fc800078eb8ff */
[----:B------:R-:W-:-:S07]  /*1fd0*/  LOP3.LUT R2, R2, R0, R7, 0xfe, !PT ;  /* 0x0000000002027212 */ /* 0x000fce00078efe07 */
.L_x_35648:
[----:B------:R-:W-:Y:S05]  /*1fe0*/  BSYNC.RECONVERGENT B0 ;  /* 0x0000000000007941 */ /* 0x000fea0003800200 */
.L_x_35647:
[----:B------:R-:W0:Y:S02]  /*1ff0*/  F2I.S64.TRUNC R2, R2 ;  /* 0x0000000200027311 */ /* 0x000e24000020d900 */
[----:B0-----:R-:W-:Y:S01]  /*2000*/  PRMT R0, R2, 0x7610, R0 ;  /* 0x0000761002007816 */ /* 0x001fe20000000000 */
[----:B------:R-:W-:Y:S06]  /*2010*/  BRA `(.L_x_35628) ;  /* 0x00000000009c7947 */ /* 0x000fec0003800000 */
.L_x_35640:
[----:B------:R-:W-:-:S09]  /*2020*/  UISETP.NE.AND UP0, UPT, UR4, 0x1c, UPT ;  /* 0x0000001c0400788c */ /* 0x000fd2000bf05270 */
[----:B------:R-:W-:Y:S05]  /*2030*/  BRA.U !UP0, `(.L_x_35651) ;  /* 0x0000000108907547 */ /* 0x000fea000b800000 */
[----:B------:R-:W-:-:S09]  /*2040*/  UISETP.NE.AND UP0, UPT, UR4, 0x1d, UPT ;  /* 0x0000001d0400788c */ /* 0x000fd2000bf05270 */
[----:B------:R-:W-:Y:S05]  /*2050*/  BRA.U !UP0, `(.L_x_35652) ;  /* 0x0000000108807547 */ /* 0x000fea000b800000 */
[----:B------:R-:W-:-:S09]  /*2060*/  UISETP.NE.AND UP0, UPT, UR4, 0x2c, UPT ;  /* 0x0000002c0400788c */ /* 0x000fd2000bf05270 */
[----:B------:R-:W-:Y:S05]  /*2070*/  BRA.U !UP0, `(.L_x_35653) ;  /* 0x0000000108487547 */ /* 0x000fea000b800000 */
.L_x_35627:
        /* <DEDUP_REMOVED lines=16> */
.L_x_35654:
[----:B------:R-:W-:Y:S01]  /*2180*/  PRMT R0, RZ, 0x7610, R0 ;  /* 0x00007610ff007816 */ /* 0x000fe20000000000 */
[----:B------:R-:W-:Y:S06]  /*2190*/  BRA `(.L_x_35628) ;  /* 0x00000000003c7947 */ /* 0x000fec0003800000 */
.L_x_35653:
        /* <DEDUP_REMOVED lines=8> */
.L_x_35656:
[----:B------:R-:W-:Y:S05]  /*2220*/  BSYNC.RECONVERGENT B0 ;  /* 0x0000000000007941 */ /* 0x000fea0003800200 */
.L_x_35655:
[----:B------:R-:W0:Y:S02]  /*2230*/  F2I.S64.TRUNC R2, R2 ;  /* 0x0000000200027311 */ /* 0x000e24000020d900 */
[----:B0-----:R-:W-:Y:S01]  /*2240*/  PRMT R0, R2, 0x7610, R0 ;  /* 0x0000761002007816 */ /* 0x001fe20000000000 */
[----:B------:R-:W-:Y:S06]  /*2250*/  BRA `(.L_x_35628) ;  /* 0x00000000000c7947 */ /* 0x000fec0003800000 */
.L_x_35652:
[----:B------:R2:W5:Y:S01]  /*2260*/  LDG.E.U8 R0, desc[UR36][R4.64] ;  /* 0x0000002404007981 */ /* 0x000562000c1e1100 */
[----:B------:R-:W-:Y:S05]  /*2270*/  BRA `(.L_x_35628) ;  /* 0x0000000000047947 */ /* 0x000fea0003800000 */
.L_x_35651:
[----:B------:R1:W5:Y:S02]  /*2280*/  LDG.E.U8 R0, desc[UR36][R4.64] ;  /* 0x0000002404007981 */ /* 0x000364000c1e1100 */
.L_x_35628:
[----:B------:R-:W0:Y:S01]  /*2290*/  LDCU.64 UR4, c[0x0][0x580] ;  /* 0x0000b000ff0477ac */ /* 0x000e220008000a00 */
[----:B-----5:R-:W-:Y:S01]  /*22a0*/  LOP3.LUT R7, R0, 0xff, RZ, 0xc0, !PT ;  /* 0x000000ff00077812 */ /* 0x020fe200078ec0ff */
[----:B------:R-:W-:Y:S01]  /*22b0*/  IMAD.U32 R8, RZ, RZ, UR43 ;  /* 0x0000002bff087e24 */ /* 0x000fe2000f8e00ff */
[----:B------:R-:W-:Y:S02]  /*22c0*/  MOV R10, 0x2300 ;  /* 0x00002300000a7802 */ /* 0x000fe40000000f00 */
[----:B0-----:R-:W-:-:S04]  /*22d0*/  IADD3 R2, P0, PT, R16, UR4, RZ ;  /* 0x0000000410027c10 */ /* 0x001fc8000ff1e0ff */
[----:B------:R-:W-:-:S09]  /*22e0*/  IADD3.X R3, PT, PT, RZ, UR5, RZ, P0, !PT ;  /* 0x00000005ff037c10 */ /* 0x000fd200087fe4ff */
[----:B-1234-:R-:W-:Y:S05]  /*22f0*/  CALL.REL.NOINC `($__internal_70_$__cuda_sm20_div_u16) ;  /* 0x0000009c00187944 */ /* 0x01efea0003c00000 */
        /* <DEDUP_REMOVED lines=14> */
.L_x_35661:
[----:B------:R0:W-:Y:S01]  /*23e0*/  STG.E.U8 desc[UR36][R2.64], R9 ;  /* 0x0000000902007986 */ /* 0x0001e2000c101124 */
[----:B------:R-:W-:Y:S05]  /*23f0*/  BRA `(.L_x_35663) ;  /* 0x0000000c00187947 */ /* 0x000fea0003800000 */
.L_x_35660:
        /* <DEDUP_REMOVED lines=10> */
.L_x_35665:
[----:B------:R-:W-:-:S05]  /*24a0*/  LOP3.LUT R9, R9, 0xffff, RZ, 0xc0, !PT ;  /* 0x0000ffff09097812 */ /* 0x000fca00078ec0ff */
[----:B------:R0:W-:Y:S01]  /*24b0*/  STG.E desc[UR36][R2.64], R9 ;  /* 0x0000000902007986 */ /* 0x0001e2000c101924 */
[----:B------:R-:W-:Y:S05]  /*24c0*/  BRA `(.L_x_35663) ;  /* 0x0000000800e47947 */ /* 0x000fea0003800000 */
.L_x_35664:
[----:B------:R0:W-:Y:S01]  /*24d0*/  STG.E.U16 desc[UR36][R2.64], R9 ;  /* 0x0000000902007986 */ /* 0x0001e2000c101524 */
[----:B------:R-:W-:Y:S05]  /*24e0*/  BRA `(.L_x_35663) ;  /* 0x0000000800dc7947 */ /* 0x000fea0003800000 */
.L_x_35659:
        /* <DEDUP_REMOVED lines=9> */
.L_x_35667:
[----:B------:R-:W0:Y:S02]  /*2580*/  I2F.U16 R0, R9 ;  /* 0x0000000900007306 */ /* 0x000e240000101000 */
[----:B0-----:R-:W-:-:S05]  /*2590*/  F2FP.F16.F32.PACK_AB R0, RZ, R0 ;  /* 0x00000000ff00723e */ /* 0x001fca00000000ff */
[----:B------:R0:W-:Y:S01]  /*25a0*/  STG.E.U16 desc[UR36][R2.64], R0 ;  /* 0x0000000002007986 */ /* 0x0001e2000c101524 */
[----:B------:R-:W-:Y:S05]  /*25b0*/  BRA `(.L_x_35663) ;  /* 0x0000000800a87947 */ /* 0x000fea0003800000 */
.L_x_35666:
        /* <DEDUP_REMOVED lines=10> */
.L_x_35669:
[----:B------:R-:W0:Y:S02]  /*2660*/  I2F.U16 R9, R9 ;  /* 0x0000000900097306 */ /* 0x000e240000101000 */
[----:B0-----:R-:W-:-:S04]  /*2670*/  F2FP.F16.F32.PACK_AB R5, RZ, R9 ;  /* 0x00000009ff05723e */ /* 0x001fc800000000ff */
[----:B------:R-:W-:-:S05]  /*2680*/  PRMT R5, R5, 0x5410, RZ ;  /* 0x0000541005057816 */ /* 0x000fca00000000ff */
[----:B------:R0:W-:Y:S01]  /*2690*/  STG.E desc[UR36][R2.64], R5 ;  /* 0x0000000502007986 */ /* 0x0001e2000c101924 */
[----:B------:R-:W-:Y:S05]  /*26a0*/  BRA `(.L_x_35663) ;  /* 0x00000008006c7947 */ /* 0x000fea0003800000 */
.L_x_35668:
[----:B------:R-:W0:Y:S02]  /*26b0*/  I2F.F64.U16 R4, R9 ;  /* 0x0000000900047312 */ /* 0x000e240000101800 */
[----:B0-----:R0:W-:Y:S01]  /*26c0*/  STG.E.64 desc[UR36][R2.64], R4 ;  /* 0x0000000402007986 */ /* 0x0011e2000c101b24 */
[----:B------:R-:W-:Y:S05]  /*26d0*/  BRA `(.L_x_35663) ;  /* 0x0000000800607947 */ /* 0x000fea0003800000 */
.L_x_35658:
        /* <DEDUP_REMOVED lines=8> */
[----:B------:R-:W-:-:S04]  /*2760*/  ISETP.LT.U32.AND P0, PT, R7, UR43, PT ;  /* 0x0000002b07007c0c */ /* 0x000fc8000bf01070 */
[----:B------:R-:W-:-:S05]  /*2770*/  SEL R5, RZ, 0x1, P0 ;  /* 0x00000001ff057807 */ /* 0x000fca0000000000 */
[----:B------:R0:W-:Y:S01]  /*2780*/  STG.E.U8 desc[UR36][R2.64], R5 ;  /* 0x0000000502007986 */ /* 0x0001e2000c101124 */
[----:B------:R-:W-:Y:S05]  /*2790*/  BRA `(.L_x_35663) ;  /* 0x0000000800307947 */ /* 0x000fea0003800000 */
.L_x_35672:
[----:B------:R-:W0:Y:S01]  /*27a0*/  I2F.F64.U16 R4, R9 ;  /* 0x0000000900047312 */ /* 0x000e220000101800 */
[----:B------:R-:W-:-:S05]  /*27b0*/  CS2R R6, SRZ ;  /* 0x0000000000067805 */ /* 0x000fca000001ff00 */
[----:B0-----:R0:W-:Y:S01]  /*27c0*/  STG.E.128 desc[UR36][R2.64], R4 ;  /* 0x0000000402007986 */ /* 0x0011e2000c101d24 */
[----:B------:R-:W-:Y:S05]  /*27d0*/  BRA `(.L_x_35663) ;  /* 0x0000000800207947 */ /* 0x000fea0003800000 */
.L_x_35671:
        /* <DEDUP_REMOVED lines=17> */
.L_x_35676:
[----:B------:R-:W-:Y:S05]  /*28f0*/  BSYNC.RECONVERGENT B0 ;  /* 0x0000000000007941 */ /* 0x000fea0003800200 */
.L_x_35675:
[----:B------:R0:W-:Y:S01]  /*2900*/  STG.E.U8 desc[UR36][R2.64], R5 ;  /* 0x0000000502007986 */ /* 0x0001e2000c101124 */
[----:B------:R-:W-:Y:S05]  /*2910*/  BRA `(.L_x_35663) ;  /* 0x0000000400d07947 */ /* 0x000fea0003800000 */
.L_x_35674:
        /* <DEDUP_REMOVED lines=16> */
.L_x_35673:
[----:B------:R-:W0:Y:S02]  /*2a20*/  I2F.U16 R0, R9 ;  /* 0x0000000900007306 */ /* 0x000e240000101000 */
[----:B0-----:R-:W-:-:S05]  /*2a30*/  F2FP.BF16.F32.PACK_AB R0, RZ, R0 ;  /* 0x00000000ff00723e */ /* 0x001fca00000010ff */
[----:B------:R0:W-:Y:S01]  /*2a40*/  STG.E.U16 desc[UR36][R2.64], R0 ;  /* 0x0000000002007986 */ /* 0x0001e2000c101524 */
[----:B------:R-:W-:Y:S05]  /*2a50*/  BRA `(.L_x_35663) ;  /* 0x0000000400807947 */ /* 0x000fea0003800000 */
.L_x_35670:
        /* <DEDUP_REMOVED lines=10> */
.L_x_35679:
        /* <DEDUP_REMOVED lines=12> */
.L_x_35682:
[----:B------:R-:W-:-:S04]  /*2bc0*/  SHF.R.U32.HI R0, RZ, 0x14, R9 ;  /* 0x00000014ff007819 */ /* 0x000fc80000011609 */
[----:B------:R-:W-:-:S04]  /*2bd0*/  LOP3.LUT R0, R0, 0x1, RZ, 0xc0, !PT ;  /* 0x0000000100007812 */ /* 0x000fc800078ec0ff */
[----:B------:R-:W-:-:S04]  /*2be0*/  IADD3 R0, PT, PT, R9, 0x487ffff, R0 ;  /* 0x0487ffff09007810 */ /* 0x000fc80007ffe000 */
[----:B------:R-:W-:-:S04]  /*2bf0*/  SHF.R.U32.HI R0, RZ, 0x14, R0 ;  /* 0x00000014ff007819 */ /* 0x000fc80000011600 */
[----:B------:R-:W-:-:S07]  /*2c00*/  LOP3.LUT R4, R0, 0xff, RZ, 0xc0, !PT ;  /* 0x000000ff00047812 */ /* 0x000fce00078ec0ff */
.L_x_35683:
[----:B------:R-:W-:-:S07]  /*2c10*/  PRMT R0, R4, 0x7610, R0 ;  /* 0x0000761004007816 */ /* 0x000fce0000000000 */
.L_x_35681:
[----:B------:R-:W-:Y:S05]  /*2c20*/  BSYNC.RECONVERGENT B0 ;  /* 0x0000000000007941 */ /* 0x000fea0003800200 */
.L_x_35680:
[----:B------:R4:W-:Y:S01]  /*2c30*/  STG.E.U8 desc[UR36][R2.64], R0 ;  /* 0x0000000002007986 */ /* 0x0009e2000c101124 */
[----:B------:R-:W-:Y:S05]  /*2c40*/  BRA `(.L_x_35663) ;  /* 0x0000000400047947 */ /* 0x000fea0003800000 */
.L_x_35678:
[----:B------:R-:W0:Y:S01]  /*2c50*/  I2F.U16 R9, R9 ;  /* 0x0000000900097306 */ /* 0x000e220000101000 */
[----:B------:R-:W-:Y:S01]  /*2c60*/  BSSY.RECONVERGENT B0, `(.L_x_35684) ;  /* 0x0000011000007945 */ /* 0x000fe20003800200 */
[----:B------:R-:W-:Y:S02]  /*2c70*/  MOV R0, 0x80 ;  /* 0x0000008000007802 */ /* 0x000fe40000000f00 */
        /* <DEDUP_REMOVED lines=9> */
.L_x_35686:
[----:B------:R-:W-:-:S04]  /*2d10*/  SHF.R.U32.HI R0, RZ, 0x15, R9 ;  /* 0x00000015ff007819 */ /* 0x000fc80000011609 */
[----:B------:R-:W-:-:S04]  /*2d20*/  LOP3.LUT R0, R0, 0x1, RZ, 0xc0, !PT ;  /* 0x0000000100007812 */ /* 0x000fc800078ec0ff */
[----:B------:R-:W-:-:S04]  /*2d30*/  IADD3 R0, PT, PT, R9, 0x88fffff, R0 ;  /* 0x088fffff09007810 */ /* 0x000fc80007ffe000 */
[----:B------:R-:W-:-:S04]  /*2d40*/  SHF.R.U32.HI R0, RZ, 0x15, R0 ;  /* 0x00000015ff007819 */ /* 0x000fc80000011600 */
[----:B------:R-:W-:-:S07]  /*2d50*/  LOP3.LUT R4, R0, 0xff, RZ, 0xc0, !PT ;  /* 0x000000ff00047812 */ /* 0x000fce00078ec0ff */
.L_x_35687:
[----:B------:R-:W-:-:S07]  /*2d60*/  PRMT R0, R4, 0x7610, R0 ;  /* 0x0000761004007816 */ /* 0x000fce0000000000 */
.L_x_35685:
[----:B------:R-:W-:Y:S05]  /*2d70*/  BSYNC.RECONVERGENT B0 ;  /* 0x0000000000007941 */ /* 0x000fea0003800200 */
.L_x_35684:
[----:B------:R3:W-:Y:S01]  /*2d80*/  STG.E.U8 desc[UR36][R2.64], R0 ;  /* 0x0000000002007986 */ /* 0x0007e2000c101124 */
[----:B------:R-:W-:Y:S05]  /*2d90*/  BRA `(.L_x_35663) ;  /* 0x0000000000b07947 */ /* 0x000fea0003800000 */
.L_x_35677:
[----:B------:R-:W-:-:S09]  /*2da0*/  UISETP.NE.AND UP0, UPT, UR4, 0x1c, UPT ;  /* 0x0000001c0400788c */ /* 0x000fd2000bf05270 */
[----:B------:R-:W-:Y:S05]  /*2db0*/  BRA.U !UP0, `(.L_x_35688) ;  /* 0x0000000108a07547 */ /* 0x000fea000b800000 */
[----:B------:R-:W-:-:S09]  /*2dc0*/  UISETP.NE.AND UP0, UPT, UR4, 0x1d, UPT ;  /* 0x0000001d0400788c */ /* 0x000fd2000bf05270 */
[----:B------:R-:W-:Y:S05]  /*2dd0*/  BRA.U !UP0, `(.L_x_35689) ;  /* 0x0000000108887547 */ /* 0x000fea000b800000 */
[----:B------:R-:W-:-:S09]  /*2de0*/  UISETP.NE.AND UP0, UPT, UR4, 0x2c, UPT ;  /* 0x0000002c0400788c */ /* 0x000fd2000bf05270 */
[----:B------:R-:W-:Y:S05]  /*2df0*/  BRA.U !UP0, `(.L_x_35690) ;  /* 0x0000000108447547 */ /* 0x000fea000b800000 */
.L_x_35662:
        /* <DEDUP_REMOVED lines=16> */
.L_x_35691:
[----:B------:R-:W-:Y:S05]  /*2f00*/  BRA `(.L_x_35663) ;  /* 0x0000000000547947 */ /* 0x000fea0003800000 */
.L_x_35690:
        /* <DEDUP_REMOVED lines=15> */
.L_x_35689:
[----:B------:R-:W-:Y:S01]  /*3000*/  LOP3.LUT R4, R9, 0xffff, RZ, 0xc0, !PT ;  /* 0x0000ffff09047812 */ /* 0x000fe200078ec0ff */
[----:B------:R-:W-:-:S05]  /*3010*/  IMAD.MOV.U32 R5, RZ, RZ, RZ ;  /* 0x000000ffff057224 */ /* 0x000fca00078e00ff */
[----:B------:R2:W-:Y:S01]  /*3020*/  STG.E.64 desc[UR36][R2.64], R4 ;  /* 0x0000000402007986 */ /* 0x0005e2000c101b24 */
[----:B------:R-:W-:Y:S05]  /*3030*/  BRA `(.L_x_35663) ;  /* 0x0000000000087947 */ /* 0x000fea0003800000 */
.L_x_35688:
[----:B------:R-:W-:-:S05]  /*3040*/  LOP3.LUT R9, R9, 0xffff, RZ, 0xc0, !PT ;  /* 0x0000ffff09097812 */ /* 0x000fca00078ec0ff */
[----:B------:R0:W-:Y:S02]  /*3050*/  STG.E desc[UR36][R2.64], R9 ;  /* 0x0000000902007986 */ /* 0x0001e4000c101924 */
.L_x_35663:
[----:B------:R-:W-:Y:S05]  /*3060*/  BSYNC.RECONVERGENT B6 ;  /* 0x0000000000067941 */ /* 0x000fea0003800200 */
.L_x_35657:
[----:B------:R-:W-:-:S07]  /*3070*/  IADD3 R17, PT, PT, R17, 0x80, RZ ;  /* 0x0000008011117810 */ /* 0x000fce0007ffe0ff */
.L_x_35621:
[----:B------:R-:W-:Y:S05]  /*3080*/  BSYNC.RECONVERGENT B7 ;  /* 0x0000000000077941 */ /* 0x000fea0003800200 */
.L_x_35620:
        /* <DEDUP_REMOVED lines=10> */
[----:B------:R-:W-:Y:S01]  /*3130*/  HFMA2 R16, -RZ, RZ, 0, 0 ;  /* 0x00000000ff107431 */ /* 0x000fe200000001ff */
        /* <DEDUP_REMOVED lines=296> */
.L_x_35694:
[----:B------:R-:W2:Y:S01]  /*43c0*/  LDCU.64 UR6, c[0x0][0x588] ;  /* 0x0000b100ff0677ac */ /* 0x000ea20008000a00 */
[----:B------:R-:W-:-:S04]  /*43d0*/  UPRMT UR4, UR42, 0x9910, URZ ;  /* 0x000099102a047896 */ /* 0x000fc800080000ff */
[----:B------:R-:W-:Y:S01]  /*43e0*/  UISETP.GT.AND UP0, UPT, UR4, 0x9, UPT ;  /* 0x000000090400788c */ /* 0x000fe2000bf04270 */
[----:B--2---:R-:W-:-:S05]  /*43f0*/  IADD3 R4, P0, PT, R0, UR6, RZ ;  /* 0x0000000600047c10 */ /* 0x004fca000ff1e0ff */
        /* <DEDUP_REMOVED lines=12> */
.L_x_35698:
[----:B------:R3:W5:Y:S01]  /*44c0*/  LDG.E.U8 R0, desc[UR36][R4.64] ;  /* 0x0000002404007981 */ /* 0x000762000c1e1100 */
[----:B------:R-:W-:Y:S05]  /*44d0*/  BRA `(.L_x_35700) ;  /* 0x0000000c005c7947 */ /* 0x000fea0003800000 */
.L_x_35697:
        /* <DEDUP_REMOVED lines=8> */
.L_x_35702:
[----:B------:R0:W5:Y:S01]  /*4560*/  LDG.E.U8 R0, desc[UR36][R4.64] ;  /* 0x0000002404007981 */ /* 0x000162000c1e1100 */
[----:B------:R-:W-:Y:S05]  /*4570*/  BRA `(.L_x_35700) ;  /* 0x0000000c00347947 */ /* 0x000fea0003800000 */
.L_x_35701:
[----:B------:R0:W5:Y:S01]  /*4580*/  LDG.E.U16 R0, desc[UR36][R4.64] ;  /* 0x0000002404007981 */ /* 0x000162000c1e1500 */
[----:B------:R-:W-:Y:S05]  /*4590*/  BRA `(.L_x_35700) ;  /* 0x0000000c002c7947 */ /* 0x000fea0003800000 */
.L_x_35696:
        /* <DEDUP_REMOVED lines=10> */
.L_x_35704:
[----:B------:R-:W2:Y:S02]  /*4640*/  LDG.E.U16 R2, desc[UR36][R4.64] ;  /* 0x0000002404027981 */ /* 0x000ea4000c1e1500 */
[----:B--2---:R-:W-:-:S06]  /*4650*/  HADD2.F32 R2, -RZ, R2.H0_H0 ;  /* 0x20000002ff027230 */ /* 0x004fcc0000004100 */
[----:B------:R-:W0:Y:S02]  /*4660*/  F2I.S64.TRUNC R2, R2 ;  /* 0x0000000200027311 */ /* 0x000e24000020d900 */
[----:B0-----:R-:W-:Y:S01]  /*4670*/  PRMT R0, R2, 0x7610, R0 ;  /* 0x0000761002007816 */ /* 0x001fe20000000000 */
[----:B------:R-:W-:Y:S06]  /*4680*/  BRA `(.L_x_35700) ;  /* 0x0000000800f07947 */ /* 0x000fec0003800000 */
.L_x_35703:
        /* <DEDUP_REMOVED lines=10> */
.L_x_35706:
[----:B------:R-:W2:Y:S02]  /*4730*/  LDG.E.U16 R4, desc[UR36][R4.64] ;  /* 0x0000002404047981 */ /* 0x000ea4000c1e1500 */
[----:B--2---:R-:W-:-:S06]  /*4740*/  HADD2.F32 R2, -RZ, R4.H0_H0 ;  /* 0x20000004ff027230 */ /* 0x004fcc0000004100 */
[----:B------:R-:W0:Y:S02]  /*4750*/  F2I.S64.TRUNC R2, R2 ;  /* 0x0000000200027311 */ /* 0x000e24000020d900 */
[----:B0-----:R-:W-:Y:S01]  /*4760*/  PRMT R0, R2, 0x7610, R0 ;  /* 0x0000761002007816 */ /* 0x001fe20000000000 */
[----:B------:R-:W-:Y:S06]  /*4770*/  BRA `(.L_x_35700) ;  /* 0x0000000800b47947 */ /* 0x000fec0003800000 */
.L_x_35705:
[----:B------:R-:W2:Y:S02]  /*4780*/  LDG.E.64 R2, desc[UR36][R4.64] ;  /* 0x0000002404027981 */ /* 0x000ea4000c1e1b00 */
[----:B--2---:R-:W0:Y:S02]  /*4790*/  F2I.S64.F64.TRUNC R2, R2 ;  /* 0x0000000200027311 */ /* 0x004e24000030d900 */
[----:B0-----:R-:W-:Y:S01]  /*47a0*/  PRMT R0, R2, 0x7610, R0 ;  /* 0x0000761002007816 */ /* 0x001fe20000000000 */
[----:B------:R-:W-:Y:S06]  /*47b0*/  BRA `(.L_x_35700) ;  /* 0x0000000800a47947 */ /* 0x000fec0003800000 */
.L_x_35695:
        /* <DEDUP_REMOVED lines=12> */
.L_x_35709:
[----:B------:R-:W2:Y:S02]  /*4880*/  LDG.E.64 R4, desc[UR36][R4.64] ;  /* 0x0000002404047981 */ /* 0x000ea4000c1e1b00 */
[----:B--2---:R-:W0:Y:S02]  /*4890*/  F2I.S64.F64.TRUNC R2, R4 ;  /* 0x0000000400027311 */ /* 0x004e24000030d900 */
[----:B0-----:R-:W-:Y:S01]  /*48a0*/  PRMT R0, R2, 0x7610, R0 ;  /* 0x0000761002007816 */ /* 0x001fe20000000000 */
[----:B------:R-:W-:Y:S06]  /*48b0*/  BRA `(.L_x_35700) ;  /* 0x0000000800647947 */ /* 0x000fec0003800000 */
.L_x_35708:
        /* <DEDUP_REMOVED lines=27> */
.L_x_35711:
        /* <DEDUP_REMOVED lines=14> */
.L_x_35710:
[----:B------:R-:W2:Y:S02]  /*4b50*/  LDG.E.U16 R2, desc[UR36][R4.64] ;  /* 0x0000002404027981 */ /* 0x000ea4000c1e1500 */
[----:B--2---:R-:W-:-:S06]  /*4b60*/  SHF.L.U32 R2, R2, 0x10, RZ ;  /* 0x0000001002027819 */ /* 0x004fcc00000006ff */
[----:B------:R-:W0:Y:S02]  /*4b70*/  F2I.S64.TRUNC R2, R2 ;  /* 0x0000000200027311 */ /* 0x000e24000020d900 */
[----:B0-----:R-:W-:Y:S01]  /*4b80*/  PRMT R0, R2, 0x7610, R0 ;  /* 0x0000761002007816 */ /* 0x001fe20000000000 */
[----:B------:R-:W-:Y:S06]  /*4b90*/  BRA `(.L_x_35700) ;  /* 0x0000000400ac7947 */ /* 0x000fec0003800000 */
.L_x_35707:
        /* <DEDUP_REMOVED lines=10> */
.L_x_35714:
        /* <DEDUP_REMOVED lines=21> */
.L_x_35718:
[----:B------:R-:W-:Y:S05]  /*4d90*/  BSYNC.RECONVERGENT B1 ;  /* 0x0000000000017941 */ /* 0x000fea0003800200 */
.L_x_35717:
[----:B------:R-:W-:Y:S01]  /*4da0*/  IMAD.SHL.U32 R0, R0, 0x100000, RZ ;  /* 0x0010000000007824 */ /* 0x000fe200078e00ff */
[----:B------:R-:W-:-:S04]  /*4db0*/  LEA R2, R2, 0x3b800000, 0x17 ;  /* 0x3b80000002027811 */ /* 0x000fc800078eb8ff */
[----:B------:R-:W-:-:S07]  /*4dc0*/  LOP3.LUT R2, R2, R0, R7, 0xfe, !PT ;  /* 0x0000000002027212 */ /* 0x000fce00078efe07 */
.L_x_35716:
[----:B------:R-:W-:Y:S05]  /*4dd0*/  BSYNC.RECONVERGENT B0 ;  /* 0x0000000000007941 */ /* 0x000fea0003800200 */
.L_x_35715:
[----:B------:R-:W0:Y:S02]  /*4de0*/  F2I.S64.TRUNC R2, R2 ;  /* 0x0000000200027311 */ /* 0x000e24000020d900 */
[----:B0-----:R-:W-:Y:S01]  /*4df0*/  PRMT R0, R2, 0x7610, R0 ;  /* 0x0000761002007816 */ /* 0x001fe20000000000 */
[----:B------:R-:W-:Y:S06]  /*4e00*/  BRA `(.L_x_35700) ;  /* 0x0000000400107947 */ /* 0x000fec0003800000 */
.L_x_35713:
        /* <DEDUP_REMOVED lines=21> */
.L_x_35722:
[----:B------:R-:W-:Y:S05]  /*4f60*/  BSYNC.RECONVERGENT B1 ;  /* 0x0000000000017941 */ /* 0x000fea0003800200 */
.L_x_35721:
[----:B------:R-:W-:Y:S01]  /*4f70*/  IMAD.SHL.U32 R0, R0, 0x200000, RZ ;  /* 0x0020000000007824 */ /* 0x000fe200078e00ff */
[----:B------:R-:W-:-:S04]  /*4f80*/  LEA R2, R2, 0x37800000, 0x17 ;  /* 0x3780000002027811 */ /* 0x000fc800078eb8ff */
[----:B------:R-:W-:-:S07]  /*4f90*/  LOP3.LUT R2, R2, R0, R7, 0xfe, !PT ;  /* 0x0000000002027212 */ /* 0x000fce00078efe07 */
.L_x_35720:
[----:B------:R-:W-:Y:S05]  /*4fa0*/  BSYNC.RECONVERGENT B0 ;  /* 0x0000000000007941 */ /* 0x000fea0003800200 */
.L_x_35719:
[----:B------:R-:W0:Y:S02]  /*4fb0*/  F2I.S64.TRUNC R2, R2 ;  /* 0x0000000200027311 */ /* 0x000e24000020d900 */
[----:B0-----:R-:W-:Y:S01]  /*4fc0*/  PRMT R0, R2, 0x7610, R0 ;  /* 0x0000761002007816 */ /* 0x001fe20000000000 */
[----:B------:R-:W-:Y:S06]  /*4fd0*/  BRA `(.L_x_35700) ;  /* 0x00000000009c7947 */ /* 0x000fec0003800000 */
.L_x_35712:
        /* <DEDUP_REMOVED lines=14> */
.L_x_35726:
[----:B------:R-:W-:Y:S05]  /*50c0*/  BSYNC.RECONVERGENT B0 ;  /* 0x0000000000007941 */ /* 0x000fea0003800200 */
.L_x_35725:
[----:B------:R-:W0:Y:S02]  /*50d0*/  F2I.S64.TRUNC R2, R2 ;  /* 0x0000000200027311 */ /* 0x000e24000020d900 */
[----:B0-----:R-:W-:Y:S01]  /*50e0*/  PRMT R0, R2, 0x7610, R0 ;  /* 0x0000761002007816 */ /* 0x001fe20000000000 */
[----:B------:R-:W-:Y:S06]  /*50f0*/  BRA `(.L_x_35700) ;  /* 0x0000000000547947 */ /* 0x000fec0003800000 */
.L_x_35699:
        /* <DEDUP_REMOVED lines=16> */
.L_x_35727:
[----:B------:R-:W-:Y:S01]  /*5200*/  PRMT R0, RZ, 0x7610, R0 ;  /* 0x00007610ff007816 */ /* 0x000fe20000000000 */
[----:B------:R-:W-:Y:S06]  /*5210*/  BRA `(.L_x_35700) ;  /* 0x00000000000c7947 */ /* 0x000fec0003800000 */
.L_x_35724:
[----:B------:R0:W5:Y:S01]  /*5220*/  LDG.E.U8 R0, desc[UR36][R4.64] ;  /* 0x0000002404007981 */ /* 0x000162000c1e1100 */
[----:B------:R-:W-:Y:S05]  /*5230*/  BRA `(.L_x_35700) ;  /* 0x0000000000047947 */ /* 0x000fea0003800000 */
.L_x_35723:
[----:B------:R1:W5:Y:S02]  /*5240*/  LDG.E.U8 R0, desc[UR36][R4.64] ;  /* 0x0000002404007981 */ /* 0x000364000c1e1100 */
.L_x_35700:
        /* <DEDUP_REMOVED lines=21> */
.L_x_35732:
[----:B------:R4:W-:Y:S01]  /*53a0*/  STG.E.U8 desc[UR36][R2.64], R9 ;  /* 0x0000000902007986 */ /* 0x0009e2000c101124 */
[----:B------:R-:W-:Y:S05]  /*53b0*/  BRA `(.L_x_35734) ;  /* 0x0000000c00147947 */ /* 0x000fea0003800000 */
.L_x_35731:
        /* <DEDUP_REMOVED lines=10> */
.L_x_35736:
[----:B------:R-:W-:-:S05]  /*5460*/  LOP3.LUT R9, R9, 0xffff, RZ, 0xc0, !PT ;  /* 0x0000ffff09097812 */ /* 0x000fca00078ec0ff */
[----:B------:R2:W-:Y:S01]  /*5470*/  STG.E desc[UR36][R2.64], R9 ;  /* 0x0000000902007986 */ /* 0x0005e2000c101924 */
[----:B------:R-:W-:Y:S05]  /*5480*/  BRA `(.L_x_35734) ;  /* 0x0000000800e07947 */ /* 0x000fea0003800000 */
.L_x_35735:
[----:B------:R0:W-:Y:S01]  /*5490*/  STG.E.U16 desc[UR36][R2.64], R9 ;  /* 0x0000000902007986 */ /* 0x0001e2000c101524 */
[----:B------:R-:W-:Y:S05]  /*54a0*/  BRA `(.L_x_35734) ;  /* 0x0000000800d87947 */ /* 0x000fea0003800000 */
.L_x_35730:
        /* <DEDUP_REMOVED lines=9> */
.L_x_35738:
[----:B------:R-:W0:Y:S02]  /*5540*/  I2F.U16 R0, R9 ;  /* 0x0000000900007306 */ /* 0x000e240000101000 */
[----:B0-----:R-:W-:-:S05]  /*5550*/  F2FP.F16.F32.PACK_AB R0, RZ, R0 ;  /* 0x00000000ff00723e */ /* 0x001fca00000000ff */
[----:B------:R0:W-:Y:S01]  /*5560*/  STG.E.U16 desc[UR36][R2.64], R0 ;  /* 0x0000000002007986 */ /* 0x0001e2000c101524 */
[----:B------:R-:W-:Y:S05]  /*5570*/  BRA `(.L_x_35734) ;  /* 0x0000000800a47947 */ /* 0x000fea0003800000 */
.L_x_35737:
        /* <DEDUP_REMOVED lines=10> */
.L_x_35740:
[----:B------:R-:W0:Y:S02]  /*5620*/  I2F.U16 R9, R9 ;  /* 0x0000000900097306 */ /* 0x000e240000101000 */
[----:B0-----:R-:W-:-:S04]  /*5630*/  F2FP.F16.F32.PACK_AB R5, RZ, R9 ;  /* 0x00000009ff05723e */ /* 0x001fc800000000ff */
[----:B------:R-:W-:-:S05]  /*5640*/  PRMT R5, R5, 0x5410, RZ ;  /* 0x0000541005057816 */ /* 0x000fca00000000ff */
[----:B------:R0:W-:Y:S01]  /*5650*/  STG.E desc[UR36][R2.64], R5 ;  /* 0x0000000502007986 */ /* 0x0001e2000c101924 */
[----:B------:R-:W-:Y:S05]  /*5660*/  BRA `(.L_x_35734) ;  /* 0x0000000800687947 */ /* 0x000fea0003800000 */
.L_x_35739:
[----:B------:R-:W0:Y:S02]  /*5670*/  I2F.F64.U16 R4, R9 ;  /* 0x0000000900047312 */ /* 0x000e240000101800 */
[----:B0-----:R0:W-:Y:S01]  /*5680*/  STG.E.64 desc[UR36][R2.64], R4 ;  /* 0x0000000402007986 */ /* 0x0011e2000c101b24 */
[----:B------:R-:W-:Y:S05]  /*5690*/  BRA `(.L_x_35734) ;  /* 0x00000008005c7947 */ /* 0x000fea0003800000 */
.L_x_35729:
        /* <DEDUP_REMOVED lines=12> */
.L_x_35744:
        /* <DEDUP_REMOVED lines=17> */
.L_x_35746:
[----:B------:R-:W-:Y:S05]  /*5870*/  BSYNC.RECONVERGENT B0 ;  /* 0x0000000000007941 */ /* 0x000fea0003800200 */
.L_x_35745:
[----:B------:R0:W-:Y:S01]  /*5880*/  STG.E.U8 desc[UR36][R2.64], R0 ;  /* 0x0000000002007986 */ /* 0x0001e2000c101124 */
[----:B------:R-:W-:Y:S05]  /*5890*/  BRA `(.L_x_35734) ;  /* 0x0000000400dc7947 */ /* 0x000fea0003800000 */
.L_x_35743:
        /* <DEDUP_REMOVED lines=17> */
.L_x_35748:
[----:B------:R-:W-:Y:S05]  /*59b0*/  BSYNC.RECONVERGENT B0 ;  /* 0x0000000000007941 */ /* 0x000fea0003800200 */
.L_x_35747:
[----:B------:R0:W-:Y:S01]  /*59c0*/  STG.E.U8 desc[UR36][R2.64], R0 ;  /* 0x0000000002007986 */ /* 0x0001e2000c101124 */
[----:B------:R-:W-:Y:S05]  /*59d0*/  BRA `(.L_x_35734) ;  /* 0x00000004008c7947 */ /* 0x000fea0003800000 */
.L_x_35742:
        /* <DEDUP_REMOVED lines=21> */
.L_x_35750:
[----:B------:R-:W-:Y:S01]  /*5b30*/  LOP3.LUT R4, R9, 0xffff, RZ, 0xc0, !PT ;  /* 0x0000ffff09047812 */ /* 0x000fe200078ec0ff */
[----:B------:R-:W-:-:S05]  /*5b40*/  IMAD.MOV.U32 R5, RZ, RZ, RZ ;  /* 0x000000ffff057224 */ /* 0x000fca00078e00ff */
[----:B------:R0:W-:Y:S01]  /*5b50*/  STG.E.64 desc[UR36][R2.64], R4 ;  /* 0x0000000402007986 */ /* 0x0001e2000c101b24 */
[----:B------:R-:W-:Y:S05]  /*5b60*/  BRA `(.L_x_35734) ;  /* 0x0000000400287947 */ /* 0x000fea0003800000 */
.L_x_35749:
[----:B------:R-:W-:-:S05]  /*5b70*/  LOP3.LUT R9, R9, 0xffff, RZ, 0xc0, !PT ;  /* 0x0000ffff09097812 */ /* 0x000fca00078ec0ff */
[----:B------:R0:W-:Y:S01]  /*5b80*/  STG.E desc[UR36][R2.64], R9 ;  /* 0x0000000902007986 */ /* 0x0001e2000c101924 */
[----:B------:R-:W-:Y:S05]  /*5b90*/  BRA `(.L_x_35734) ;  /* 0x00000004001c7947 */ /* 0x000fea0003800000 */
.L_x_35741:
        /* <DEDUP_REMOVED lines=10> */
.L_x_35752:
[----:B------:R-:W0:Y:S01]  /*5c40*/  I2F.F64.U16 R4, R9 ;  /* 0x0000000900047312 */ /* 0x000e220000101800 */
[----:B------:R-:W-:-:S05]  /*5c50*/  CS2R R6, SRZ ;  /* 0x0000000000067805 */ /* 0x000fca000001ff00 */
[----:B0-----:R0:W-:Y:S01]  /*5c60*/  STG.E.128 desc[UR36][R2.64], R4 ;  /* 0x0000000402007986 */ /* 0x0011e2000c101d24 */
[----:B------:R-:W-:Y:S05]  /*5c70*/  BRA `(.L_x_35734) ;  /* 0x0000000000e47947 */ /* 0x000fea0003800000 */
.L_x_35751:
[----:B------:R-:W-:-:S09]  /*5c80*/  UISETP.NE.AND UP0, UPT, UR4, 0xf, UPT ;  /* 0x0000000f0400788c */ /* 0x000fd2000bf05270 */
[----:B------:R-:W-:Y:S05]  /*5c90*/  BRA.U !UP0, `(.L_x_35753) ;  /* 0x0000000108d07547 */ /* 0x000fea000b800000 */
[----:B------:R-:W-:-:S09]  /*5ca0*/  UISETP.NE.AND UP0, UPT, UR4, 0x17, UPT ;  /* 0x000000170400788c */ /* 0x000fd2000bf05270 */
[----:B------:R-:W-:Y:S05]  /*5cb0*/  BRA.U !UP0, `(.L_x_35754) ;  /* 0x0000000108847547 */ /* 0x000fea000b800000 */
[----:B------:R-:W-:-:S09]  /*5cc0*/  UISETP.NE.AND UP0, UPT, UR4, 0x18, UPT ;  /* 0x000000180400788c */ /* 0x000fd2000bf05270 */
[----:B------:R-:W-:Y:S05]  /*5cd0*/  BRA.U !UP0, `(.L_x_35755) ;  /* 0x0000000108447547 */ /* 0x000fea000b800000 */
.L_x_35733:
        /* <DEDUP_REMOVED lines=16> */
.L_x_35756:
[----:B------:R-:W-:Y:S05]  /*5de0*/  BRA `(.L_x_35734) ;  /* 0x0000000000887947 */ /* 0x000fea0003800000 */
.L_x_35755:
        /* <DEDUP_REMOVED lines=11> */
.L_x_35758:
[----:B------:R-:W-:Y:S05]  /*5ea0*/  BSYNC.RECONVERGENT B0 ;  /* 0x0000000000007941 */ /* 0x000fea0003800200 */
.L_x_35757:
[----:B------:R0:W-:Y:S01]  /*5eb0*/  STG.E.U8 desc[UR36][R2.64], R5 ;  /* 0x0000000502007986 */ /* 0x0001e2000c101124 */
[----:B------:R-:W-:Y:S05]  /*5ec0*/  BRA `(.L_x_35734) ;  /* 0x0000000000507947 */ /* 0x000fea0003800000 */
.L_x_35754:
        /* <DEDUP_REMOVED lines=12> */
.L_x_35759:
[----:B------:R-:W-:Y:S01]  /*5f90*/  IMAD.MOV.U32 R5, RZ, RZ, 0x7f ;  /* 0x0000007fff057424 */ /* 0x000fe200078e00ff */
[----:B------:R-:W-:-:S04]  /*5fa0*/  ISETP.GT.U32.AND P0, PT, R7, 0x7f800000, PT ;  /* 0x7f8000000700780c */ /* 0x000fc80003f04070 */
[----:B------:R-:W-:-:S05]  /*5fb0*/  SEL R5, R5, 0x7c, P0 ;  /* 0x0000007c05057807 */ /* 0x000fca0000000000 */
[----:B------:R0:W-:Y:S01]  /*5fc0*/  STG.E.U8 desc[UR36][R2.64], R5 ;  /* 0x0000000502007986 */ /* 0x0001e2000c101124 */
[----:B------:R-:W-:Y:S05]  /*5fd0*/  BRA `(.L_x_35734) ;  /* 0x00000000000c7947 */ /* 0x000fea0003800000 */
.L_x_35753:
[----:B------:R-:W0:Y:S02]  /*5fe0*/  I2F.U16 R0, R9 ;  /* 0x0000000900007306 */ /* 0x000e240000101000 */
[----:B0-----:R-:W-:-:S05]  /*5ff0*/  F2FP.BF16.F32.PACK_AB R0, RZ, R0 ;  /* 0x00000000ff00723e */ /* 0x001fca00000010ff */
[----:B------:R0:W-:Y:S02]  /*6000*/  STG.E.U16 desc[UR36][R2.64], R0 ;  /* 0x0000000002007986 */ /* 0x0001e4000c101524 */
.L_x_35734:
[----:B------:R-:W-:Y:S05]  /*6010*/  BSYNC.RECONVERGENT B6 ;  /* 0x0000000000067941 */ /* 0x000fea0003800200 */
.L_x_35728:
[----:B------:R-:W-:-:S07]  /*6020*/  VIADD R17, R17, 0x80 ;  /* 0x0000008011117836 */ /* 0x000fce0000000000 */
.L_x_35693:
[----:B------:R-:W-:Y:S05]  /*6030*/  BSYNC.RECONVERGENT B7 ;  /* 0x0000000000077941 */ /* 0x000fea0003800200 */
.L_x_35692:
        /* <DEDUP_REMOVED lines=307> */
.L_x_35762:
        /* <DEDUP_REMOVED lines=16> */
.L_x_35766:
[----:B------:R0:W5:Y:S01]  /*7470*/  LDG.E.U8 R0, desc[UR36][R4.64] ;  /* 0x0000002404007981 */ /* 0x000162000c1e1100 */
[----:B------:R-:W-:Y:S05]  /*7480*/  BRA `(.L_x_35768) ;  /* 0x0000000c005c7947 */ /* 0x000fea0003800000 */
.L_x_35765:
        /* <DEDUP_REMOVED lines=8> */
.L_x_35770:
[----:B------:R3:W5:Y:S01]  /*7510*/  LDG.E.U8 R0, desc[UR36][R4.64] ;  /* 0x0000002404007981 */ /* 0x000762000c1e1100 */
[----:B------:R-:W-:Y:S05]  /*7520*/  BRA `(.L_x_35768) ;  /* 0x0000000c00347947 */ /* 0x000fea0003800000 */
.L_x_35769:
[----:B------:R0:W5:Y:S01]  /*7530*/  LDG.E.U16 R0, desc[UR36][R4.64] ;  /* 0x0000002404007981 */ /* 0x000162000c1e1500 */
[----:B------:R-:W-:Y:S05]  /*7540*/  BRA `(.L_x_35768) ;  /* 0x0000000c002c7947 */ /* 0x000fea0003800000 */
.L_x_35764:
        /* <DEDUP_REMOVED lines=10> */
.L_x_35772:
[----:B------:R-:W2:Y:S02]  /*75f0*/  LDG.E.U16 R2, desc[UR36][R4.64] ;  /* 0x0000002404027981 */ /* 0x000ea4000c1e1500 */
[----:B--2---:R-:W-:-:S06]  /*7600*/  HADD2.F32 R2, -RZ, R2.H0_H0 ;  /* 0x20000002ff027230 */ /* 0x004fcc0000004100 */
[----:B------:R-:W0:Y:S02]  /*7610*/  F2I.S64.TRUNC R2, R2 ;  /* 0x0000000200027311 */ /* 0x000e24000020d900 */
[----:B0-----:R-:W-:Y:S01]  /*7620*/  PRMT R0, R2, 0x7610, R0 ;  /* 0x0000761002007816 */ /* 0x001fe20000000000 */
[----:B------:R-:W-:Y:S06]  /*7630*/  BRA `(.L_x_35768) ;  /* 0x0000000800f07947 */ /* 0x000fec0003800000 */
.L_x_35771:
        /* <DEDUP_REMOVED lines=10> */
.L_x_35774:
[----:B------:R-:W2:Y:S02]  /*76e0*/  LDG.E.U16 R4, desc[UR36][R4.64] ;  /* 0x0000002404047981 */ /* 0x000ea4000c1e1500 */
[----:B--2---:R-:W-:-:S06]  /*76f0*/  HADD2.F32 R2, -RZ, R4.H0_H0 ;  /* 0x20000004ff027230 */ /* 0x004fcc0000004100 */
[----:B------:R-:W0:Y:S02]  /*7700*/  F2I.S64.TRUNC R2, R2 ;  /* 0x0000000200027311 */ /* 0x000e24000020d900 */
[----:B0-----:R-:W-:Y:S01]  /*7710*/  PRMT R0, R2, 0x7610, R0 ;  /* 0x0000761002007816 */ /* 0x001fe20000000000 */
[----:B------:R-:W-:Y:S06]  /*7720*/  BRA `(.L_x_35768) ;  /* 0x0000000800b47947 */ /* 0x000fec0003800000 */
.L_x_35773:
[----:B------:R-:W2:Y:S02]  /*7730*/  LDG.E.64 R2, desc[UR36][R4.64] ;  /* 0x0000002404027981 */ /* 0x000ea4000c1e1b00 */
[----:B--2---:R-:W0:Y:S02]  /*7740*/  F2I.S64.F64.TRUNC R2, R2 ;  /* 0x0000000200027311 */ /* 0x004e24000030d900 */
[----:B0-----:R-:W-:Y:S01]  /*7750*/  PRMT R0, R2, 0x7610, R0 ;  /* 0x0000761002007816 */ /* 0x001fe20000000000 */
[----:B------:R-:W-:Y:S06]  /*7760*/  BRA `(.L_x_35768) ;  /* 0x0000000800a47947 */ /* 0x000fec0003800000 */
.L_x_35763:
        /* <DEDUP_REMOVED lines=12> */
.L_x_35777:
[----:B------:R-:W2:Y:S02]  /*7830*/  LDG.E.64 R4, desc[UR36][R4.64] ;  /* 0x0000002404047981 */ /* 0x000ea4000c1e1b00 */
[----:B--2---:R-:W0:Y:S02]  /*7840*/  F2I.S64.F64.TRUNC R2, R4 ;  /* 0x0000000400027311 */ /* 0x004e24000030d900 */
[----:B0-----:R-:W-:Y:S01]  /*7850*/  PRMT R0, R2, 0x7610, R0 ;  /* 0x0000761002007816 */ /* 0x001fe20000000000 */
[----:B------:R-:W-:Y:S06]  /*7860*/  BRA `(.L_x_35768) ;  /* 0x0000000800647947 */ /* 0x000fec0003800000 */
.L_x_35776:
        /* <DEDUP_REMOVED lines=27> */
.L_x_35779:
        /* <DEDUP_REMOVED lines=14> */
.L_x_35778:
[----:B------:R-:W2:Y:S02]  /*7b00*/  LDG.E.U16 R2, desc[UR36][R4.64] ;  /* 0x0000002404027981 */ /* 0x000ea4000c1e1500 */
[----:B--2---:R-:W-:-:S06]  /*7b10*/  IMAD.U32 R2, R2, 0x10000, RZ ;  /* 0x0001000002027824 */ /* 0x004fcc00078e00ff */
[----:B------:R-:W0:Y:S02]  /*7b20*/  F2I.S64.TRUNC R2, R2 ;  /* 0x0000000200027311 */ /* 0x000e24000020d900 */
[----:B0-----:R-:W-:Y:S01]  /*7b30*/  PRMT R0, R2, 0x7610, R0 ;  /* 0x0000761002007816 */ /* 0x001fe20000000000 */
[----:B------:R-:W-:Y:S06]  /*7b40*/  BRA `(.L_x_35768) ;  /* 0x0000000400ac7947 */ /* 0x000fec0003800000 */
.L_x_35775:
        /* <DEDUP_REMOVED lines=10> */
.L_x_35782:
        /* <DEDUP_REMOVED lines=21> */
.L_x_35786:
[----:B------:R-:W-:Y:S05]  /*7d40*/  BSYNC.RECONVERGENT B1 ;  /* 0x0000000000017941 */ /* 0x000fea0003800200 */
.L_x_35785:
[----:B------:R-:W-:Y:S01]  /*7d50*/  IMAD.SHL.U32 R0, R0, 0x100000, RZ ;  /* 0x0010000000007824 */ /* 0x000fe200078e00ff */
[----:B------:R-:W-:-:S04]  /*7d60*/  LEA R2, R2, 0x3b800000, 0x17 ;  /* 0x3b80000002027811 */ /* 0x000fc800078eb8ff */
[----:B------:R-:W-:-:S07]  /*7d70*/  LOP3.LUT R2, R2, R0, R7, 0xfe, !PT ;  /* 0x0000000002027212 */ /* 0x000fce00078efe07 */
.L_x_35784:
[----:B------:R-:W-:Y:S05]  /*7d80*/  BSYNC.RECONVERGENT B0 ;  /* 0x0000000000007941 */ /* 0x000fea0003800200 */
.L_x_35783:
[----:B------:R-:W0:Y:S02]  /*7d90*/  F2I.S64.TRUNC R2, R2 ;  /* 0x0000000200027311 */ /* 0x000e24000020d900 */
[----:B0-----:R-:W-:Y:S01]  /*7da0*/  PRMT R0, R2, 0x7610, R0 ;  /* 0x0000761002007816 */ /* 0x001fe20000000000 */
[----:B------:R-:W-:Y:S06]  /*7db0*/  BRA `(.L_x_35768) ;  /* 0x0000000400107947 */ /* 0x000fec0003800000 */
.L_x_35781:
        /* <DEDUP_REMOVED lines=21> */
.L_x_35790:
[----:B------:R-:W-:Y:S05]  /*7f10*/  BSYNC.RECONVERGENT B1 ;  /* 0x0000000000017941 */ /* 0x000fea0003800200 */
.L_x_35789:
[----:B------:R-:W-:Y:S02]  /*7f20*/  SHF.L.U32 R0, R0, 0x15, RZ ;  /* 0x0000001500007819 */ /* 0x000fe400000006ff */
[----:B------:R-:W-:-:S04]  /*7f30*/  LEA R2, R2, 0x37800000, 0x17 ;  /* 0x3780000002027811 */ /* 0x000fc800078eb8ff */
[----:B------:R-:W-:-:S07]  /*7f40*/  LOP3.LUT R2, R2, R0, R7, 0xfe, !PT ;  /* 0x0000000002027212 */ /* 0x000fce00078efe07 */
.L_x_35788:
[----:B------:R-:W-:Y:S05]  /*7f50*/  BSYNC.RECONVERGENT B0 ;  /* 0x0000000000007941 */ /* 0x000fea0003800200 */
.L_x_35787:
[----:B------:R-:W0:Y:S02]  /*7f60*/  F2I.S64.TRUNC R2, R2 ;  /* 0x0000000200027311 */ /* 0x000e24000020d900 */
[----:B0-----:R-:W-:Y:S01]  /*7f70*/  PRMT R0, R2, 0x7610, R0 ;  /* 0x0000761002007816 */ /* 0x001fe20000000000 */
[----:B------:R-:W-:Y:S06]  /*7f80*/  BRA `(.L_x_35768) ;  /* 0x00000000009c7947 */ /* 0x000fec0003800000 */
.L_x_35780:
        /* <DEDUP_REMOVED lines=14> */
.L_x_35794:
[----:B------:R-:W-:Y:S05]  /*8070*/  BSYNC.RECONVERGENT B0 ;  /* 0x0000000000007941 */ /* 0x000fea0003800200 */
.L_x_35793:
[----:B------:R-:W0:Y:S02]  /*8080*/  F2I.S64.TRUNC R2, R2 ;  /* 0x0000000200027311 */ /* 0x000e24000020d900 */
[----:B0-----:R-:W-:Y:S01]  /*8090*/  PRMT R0, R2, 0x7610, R0 ;  /* 0x0000761002007816 */ /* 0x001fe20000000000 */
[----:B------:R-:W-:Y:S06]  /*80a0*/  BRA `(.L_x_35768) ;  /* 0x0000000000547947 */ /* 0x000fec0003800000 */
.L_x_35767:
        /* <DEDUP_REMOVED lines=16> */
.L_x_35795:
[----:B------:R-:W-:Y:S01]  /*81b0*/  PRMT R0, RZ, 0x7610, R0 ;  /* 0x00007610ff007816 */ /* 0x000fe20000000000 */
[----:B------:R-:W-:Y:S06]  /*81c0*/  BRA `(.L_x_35768) ;  /* 0x00000000000c7947 */ /* 0x000fec0003800000 */
.L_x_35792:
[----:B------:R1:W5:Y:S01]  /*81d0*/  LDG.E.U8 R0, desc[UR36][R4.64] ;  /* 0x0000002404007981 */ /* 0x000362000c1e1100 */
[----:B------:R-:W-:Y:S05]  /*81e0*/  BRA `(.L_x_35768) ;  /* 0x0000000000047947 */ /* 0x000fea0003800000 */
.L_x_35791:
[----:B------:R2:W5:Y:S02]  /*81f0*/  LDG.E.U8 R0, desc[UR36][R4.64] ;  /* 0x0000002404007981 */ /* 0x000564000c1e1100 */
.L_x_35768:
[----:B------:R-:W0:Y:S01]  /*8200*/  LDCU.64 UR4, c[0x0][0x580] ;  /* 0x0000b000ff0477ac */ /* 0x000e220008000a00 */
[----:B-----5:R-:W-:Y:S01]  /*8210*/  LOP3.LUT R7, R0, 0xff, RZ, 0xc0, !PT ;  /* 0x000000ff00077812 */ /* 0x020fe200078ec0ff */
[----:B------:R-:W-:Y:S01]  /*8220*/  IMAD.U32 R8, RZ, RZ, UR43 ;  /* 0x0000002bff087e24 */ /* 0x000fe2000f8e00ff */
[----:B------:R-:W-:Y:S02]  /*8230*/  MOV R10, 0x8270 ;  /* 0x00008270000a7802 */ /* 0x000fe40000000f00 */
[----:B0-----:R-:W-:-:S05]  /*8240*/  IADD3 R2, P0, PT, R16, UR4, RZ ;  /* 0x0000000410027c10 */ /* 0x001fca000ff1e0ff */
[----:B------:R-:W-:-:S08]  /*8250*/  IMAD.X R3, RZ, RZ, UR5, P0 ;  /* 0x00000005ff037e24 */ /* 0x000fd000080e06ff */
        /* <DEDUP_REMOVED lines=15> */
.L_x_35800:
[----:B------:R0:W-:Y:S01]  /*8350*/  STG.E.U8 desc[UR36][R2.64], R9 ;  /* 0x0000000902007986 */ /* 0x0001e2000c101124 */
[----:B------:R-:W-:Y:S05]  /*8360*/  BRA `(.L_x_35802) ;  /* 0x0000000c00147947 */ /* 0x000fea0003800000 */
.L_x_35799:
[----:B------:R-:W-:-:S09]  /*8370*/  UISETP.NE.AND UP0, UPT, UR4, 0x2, UPT ;  /* 0x000000020400788c */ /* 0x000fd2000bf05270 */
[----:B------:R-:W-:Y:S05]  /*8380*/  BRA.U !UP0, `(.L_x_35803) ;  /* 0x00000001082c7547 */ /* 0x000fea000b800000 */
[----:B------:R-:W-:-:S09]  /*8390*/  UISETP.NE.AND UP0, UPT, UR4, 0x3, UPT ;  /* 0x000000030400788c */ /* 0x000fd2000bf05270 */
[----:B------:R-:W-:Y:S05]  /*83a0*/  BRA.U !UP0, `(.L_x_35804) ;  /* 0x0000000108187547 */ /* 0x000fea000b800000 */
[----:B------:R-:W-:-:S09]  /*83b0*/  UISETP.NE.AND UP0, UPT, UR4, 0x4, UPT ;  /* 0x000000040400788c */ /* 0x000fd2000bf05270 */
[----:B------:R-:W-:Y:S05]  /*83c0*/  BRA.U UP0, `(.L_x_35801) ;  /* 0x0000000900307547 */ /* 0x000fea000b800000 */
[----:B------:R-:W-:Y:S02]  /*83d0*/  LOP3.LUT R4, R9, 0xffff, RZ, 0xc0, !PT ;  /* 0x0000ffff09047812 */ /* 0x000fe400078ec0ff */
[----:B------:R-:W-:-:S05]  /*83e0*/  MOV R5, RZ ;  /* 0x000000ff00057202 */ /* 0x000fca0000000f00 */
[----:B------:R0:W-:Y:S01]  /*83f0*/  STG.E.64 desc[UR36][R2.64], R4 ;  /* 0x0000000402007986 */ /* 0x0001e2000c101b24 */
[----:B------:R-:W-:Y:S05]  /*8400*/  BRA `(.L_x_35802) ;  /* 0x0000000800ec7947 */ /* 0x000fea0003800000 */
.L_x_35804:
[----:B------:R-:W-:-:S05]  /*8410*/  LOP3.LUT R9, R9, 0xffff, RZ, 0xc0, !PT ;  /* 0x0000ffff09097812 */ /* 0x000fca00078ec0ff */
[----:B------:R0:W-:Y:S01]  /*8420*/  STG.E desc[UR36][R2.64], R9 ;  /* 0x0000000902007986 */ /* 0x0001e2000c101924 */
[----:B------:R-:W-:Y:S05]  /*8430*/  BRA `(.L_x_35802) ;  /* 0x0000000800e07947 */ /* 0x000fea0003800000 */
.L_x_35803:
[----:B------:R0:W-:Y:S01]  /*8440*/  STG.E.U16 desc[UR36][R2.64], R9 ;  /* 0x0000000902007986 */ /* 0x0001e2000c101524 */
[----:B------:R-:W-:Y:S05]  /*8450*/  BRA `(.L_x_35802) ;  /* 0x0000000800d87947 */ /* 0x000fea0003800000 */
.L_x_35798:
        /* <DEDUP_REMOVED lines=9> */
.L_x_35806:
[----:B------:R-:W0:Y:S02]  /*84f0*/  I2F.U16 R0, R9 ;  /* 0x0000000900007306 */ /* 0x000e240000101000 */
[----:B0-----:R-:W-:-:S05]  /*8500*/  F2FP.F16.F32.PACK_AB R0, RZ, R0 ;  /* 0x00000000ff00723e */ /* 0x001fca00000000ff */
[----:B------:R0:W-:Y:S01]  /*8510*/  STG.E.U16 desc[UR36][R2.64], R0 ;  /* 0x0000000002007986 */ /* 0x0001e2000c101524 */
[----:B------:R-:W-:Y:S05]  /*8520*/  BRA `(.L_x_35802) ;  /* 0x0000000800a47947 */ /* 0x000fea0003800000 */
.L_x_35805:
        /* <DEDUP_REMOVED lines=10> */
.L_x_35808:
[----:B------:R-:W0:Y:S02]  /*85d0*/  I2F.U16 R9, R9 ;  /* 0x0000000900097306 */ /* 0x000e240000101000 */
[----:B0-----:R-:W-:-:S04]  /*85e0*/  F2FP.F16.F32.PACK_AB R5, RZ, R9 ;  /* 0x00000009ff05723e */ /* 0x001fc800000000ff */
[----:B------:R-:W-:-:S05]  /*85f0*/  PRMT R5, R5, 0x5410, RZ ;  /* 0x0000541005057816 */ /* 0x000fca00000000ff */
[----:B------:R0:W-:Y:S01]  /*8600*/  STG.E desc[UR36][R2.64], R5 ;  /* 0x0000000502007986 */ /* 0x0001e2000c101924 */
[----:B------:R-:W-:Y:S05]  /*8610*/  BRA `(.L_x_35802) ;  /* 0x0000000800687947 */ /* 0x000fea0003800000 */
.L_x_35807:
[----:B------:R-:W0:Y:S02]  /*8620*/  I2F.F64.U16 R4, R9 ;  /* 0x0000000900047312 */ /* 0x000e240000101800 */
[----:B0-----:R0:W-:Y:S01]  /*8630*/  STG.E.64 desc[UR36][R2.64], R4 ;  /* 0x0000000402007986 */ /* 0x0011e2000c101b24 */
[----:B------:R-:W-:Y:S05]  /*8640*/  BRA `(.L_x_35802) ;  /* 0x00000008005c7947 */ /* 0x000fea0003800000 */
.L_x_35797:
        /* <DEDUP_REMOVED lines=12> */
.L_x_35812:
        /* <DEDUP_REMOVED lines=17> */
.L_x_35814:
[----:B------:R-:W-:Y:S05]  /*8820*/  BSYNC.RECONVERGENT B0 ;  /* 0x0000000000007941 */ /* 0x000fea0003800200 */
.L_x_35813:
[----:B------:R0:W-:Y:S01]  /*8830*/  STG.E.U8 desc[UR36][R2.64], R0 ;  /* 0x0000000002007986 */ /* 0x0001e2000c101124 */
[----:B------:R-:W-:Y:S05]  /*8840*/  BRA `(.L_x_35802) ;  /* 0x0000000400dc7947 */ /* 0x000fea0003800000 */
.L_x_35811:
        /* <DEDUP_REMOVED lines=17> */
.L_x_35816:
[----:B------:R-:W-:Y:S05]  /*8960*/  BSYNC.RECONVERGENT B0 ;  /* 0x0000000000007941 */ /* 0x000fea0003800200 */
.L_x_35815:
[----:B------:R0:W-:Y:S01]  /*8970*/  STG.E.U8 desc[UR36][R2.64], R0 ;  /* 0x0000000002007986 */ /* 0x0001e2000c101124 */
[----:B------:R-:W-:Y:S05]  /*8980*/  BRA `(.L_x_35802) ;  /* 0x00000004008c7947 */ /* 0x000fea0003800000 */
.L_x_35810:
        /* <DEDUP_REMOVED lines=21> */
.L_x_35818:
[----:B------:R-:W-:Y:S01]  /*8ae0*/  LOP3.LUT R4, R9, 0xffff, RZ, 0xc0, !PT ;  /* 0x0000ffff09047812 */ /* 0x000fe200078ec0ff */
[----:B------:R-:W-:-:S05]  /*8af0*/  IMAD.MOV.U32 R5, RZ, RZ, RZ ;  /* 0x000000ffff057224 */ /* 0x000fca00078e00ff */
[----:B------:R0:W-:Y:S01]  /*8b00*/  STG.E.64 desc[UR36][R2.64], R4 ;  /* 0x0000000402007986 */ /* 0x0001e2000c101b24 */
[----:B------:R-:W-:Y:S05]  /*8b10*/  BRA `(.L_x_35802) ;  /* 0x0000000400287947 */ /* 0x000fea0003800000 */
.L_x_35817:
[----:B------:R-:W-:-:S05]  /*8b20*/  LOP3.LUT R9, R9, 0xffff, RZ, 0xc0, !PT ;  /* 0x0000ffff09097812 */ /* 0x000fca00078ec0ff */
[----:B------:R0:W-:Y:S01]  /*8b30*/  STG.E desc[UR36][R2.64], R9 ;  /* 0x0000000902007986 */ /* 0x0001e2000c101924 */
[----:B------:R-:W-:Y:S05]  /*8b40*/  BRA `(.L_x_35802) ;  /* 0x00000004001c7947 */ /* 0x000fea0003800000 */
.L_x_35809:
        /* <DEDUP_REMOVED lines=10> */
.L_x_35820:
[----:B------:R-:W0:Y:S01]  /*8bf0*/  I2F.F64.U16 R4, R9 ;  /* 0x0000000900047312 */ /* 0x000e220000101800 */
[----:B------:R-:W-:-:S05]  /*8c00*/  CS2R R6, SRZ ;  /* 0x0000000000067805 */ /* 0x000fca000001ff00 */
[----:B0-----:R0:W-:Y:S01]  /*8c10*/  STG.E.128 desc[UR36][R2.64], R4 ;  /* 0x0000000402007986 */ /* 0x0011e2000c101d24 */
[----:B------:R-:W-:Y:S05]  /*8c20*/  BRA `(.L_x_35802) ;  /* 0x0000000000e47947 */ /* 0x000fea0003800000 */
.L_x_35819:
[----:B------:R-:W-:-:S09]  /*8c30*/  UISETP.NE.AND UP0, UPT, UR4, 0xf, UPT ;  /* 0x0000000f0400788c */ /* 0x000fd2000bf05270 */
[----:B------:R-:W-:Y:S05]  /*8c40*/  BRA.U !UP0, `(.L_x_35821) ;  /* 0x0000000108d07547 */ /* 0x000fea000b800000 */
[----:B------:R-:W-:-:S09]  /*8c50*/  UISETP.NE.AND UP0, UPT, UR4, 0x17, UPT ;  /* 0x000000170400788c */ /* 0x000fd2000bf05270 */
[----:B------:R-:W-:Y:S05]  /*8c60*/  BRA.U !UP0, `(.L_x_35822) ;  /* 0x0000000108847547 */ /* 0x000fea000b800000 */
[----:B------:R-:W-:-:S09]  /*8c70*/  UISETP.NE.AND UP0, UPT, UR4, 0x18, UPT ;  /* 0x000000180400788c */ /* 0x000fd2000bf05270 */
[----:B------:R-:W-:Y:S05]  /*8c80*/  BRA.U !UP0, `(.L_x_35823) ;  /* 0x0000000108447547 */ /* 0x000fea000b800000 */
.L_x_35801:
        /* <DEDUP_REMOVED lines=16> */
.L_x_35824:
[----:B------:R-:W-:Y:S05]  /*8d90*/  BRA `(.L_x_35802) ;  /* 0x0000000000887947 */ /* 0x000fea0003800000 */
.L_x_35823:
        /* <DEDUP_REMOVED lines=11> */
.L_x_35826:
[----:B------:R-:W-:Y:S05]  /*8e50*/  BSYNC.RECONVERGENT B0 ;  /* 0x0000000000007941 */ /* 0x000fea0003800200 */
.L_x_35825:
[----:B------:R1:W-:Y:S01]  /*8e60*/  STG.E.U8 desc[UR36][R2.64], R5 ;  /* 0x0000000502007986 */ /* 0x0003e2000c101124 */
[----:B------:R-:W-:Y:S05]  /*8e70*/  BRA `(.L_x_35802) ;  /* 0x0000000000507947 */ /* 0x000fea0003800000 */
.L_x_35822:
        /* <DEDUP_REMOVED lines=12> */
.L_x_35827:
[----:B------:R-:W-:Y:S02]  /*8f40*/  ISETP.GT.U32.AND P0, PT, R7, 0x7f800000, PT ;  /* 0x7f8000000700780c */ /* 0x000fe40003f04070 */
[----:B------:R-:W-:-:S04]  /*8f50*/  MOV R5, 0x7f ;  /* 0x0000007f00057802 */ /* 0x000fc80000000f00 */
[----:B------:R-:W-:-:S05]  /*8f60*/  SEL R5, R5, 0x7c, P0 ;  /* 0x0000007c05057807 */ /* 0x000fca0000000000 */
[----:B------:R2:W-:Y:S01]  /*8f70*/  STG.E.U8 desc[UR36][R2.64], R5 ;  /* 0x0000000502007986 */ /* 0x0005e2000c101124 */
[----:B------:R-:W-:Y:S05]  /*8f80*/  BRA `(.L_x_35802) ;  /* 0x00000000000c7947 */ /* 0x000fea0003800000 */
.L_x_35821:
[----:B------:R-:W0:Y:S02]  /*8f90*/  I2F.U16 R0, R9 ;  /* 0x0000000900007306 */ /* 0x000e240000101000 */
[----:B0-----:R-:W-:-:S05]  /*8fa0*/  F2FP.BF16.F32.PACK_AB R0, RZ, R0 ;  /* 0x00000000ff00723e */ /* 0x001fca00000010ff */
[----:B------:R0:W-:Y:S02]  /*8fb0*/  STG.E.U16 desc[UR36][R2.64], R0 ;  /* 0x0000000002007986 */ /* 0x0001e4000c101524 */
.L_x_35802:
[----:B------:R-:W-:Y:S05]  /*8fc0*/  BSYNC.RECONVERGENT B6 ;  /* 0x0000000000067941 */ /* 0x000fea0003800200 */
.L_x_35796:
[----:B------:R-:W-:-:S07]  /*8fd0*/  VIADD R17, R17, 0x80 ;  /* 0x0000008011117836 */ /* 0x000fce0000000000 */
.L_x_35761:
[----:B------:R-:W-:Y:S05]  /*8fe0*/  BSYNC.RECONVERGENT B7 ;  /* 0x0000000000077941 */ /* 0x000fea0003800200 */
.L_x_35760:
        /* <DEDUP_REMOVED lines=306> */
.L_x_35828:
        /* <DEDUP_REMOVED lines=18> */
.L_x_35832:
[----:B------:R1:W5:Y:S01]  /*a430*/  LDG.E.U8 R0, desc[UR36][R4.64] ;  /* 0x0000002404007981 */ /* 0x000362000c1e1100 */
[----:B------:R-:W-:Y:S05]  /*a440*/  BRA `(.L_x_35834) ;  /* 0x0000000c005c7947 */ /* 0x000fea0003800000 */
.L_x_35831:
        /* <DEDUP_REMOVED lines=8> */
.L_x_35836:
[----:B------:R4:W5:Y:S01]  /*a4d0*/  LDG.E.U8 R0, desc[UR36][R4.64] ;  /* 0x0000002404007981 */ /* 0x000962000c1e1100 */
[----:B------:R-:W-:Y:S05]  /*a4e0*/  BRA `(.L_x_35834) ;  /* 0x0000000c00347947 */ /* 0x000fea0003800000 */
.L_x_35835:
[----:B------:R2:W5:Y:S01]  /*a4f0*/  LDG.E.U16 R0, desc[UR36][R4.64] ;  /* 0x0000002404007981 */ /* 0x000562000c1e1500 */
[----:B------:R-:W-:Y:S05]  /*a500*/  BRA `(.L_x_35834) ;  /* 0x0000000c002c7947 */ /* 0x000fea0003800000 */
.L_x_35830:
        /* <DEDUP_REMOVED lines=10> */
.L_x_35838:
[----:B------:R-:W2:Y:S02]  /*a5b0*/  LDG.E.U16 R2, desc[UR36][R4.64] ;  /* 0x0000002404027981 */ /* 0x000ea4000c1e1500 */
[----:B--2---:R-:W-:-:S06]  /*a5c0*/  HADD2.F32 R2, -RZ, R2.H0_H0 ;  /* 0x20000002ff027230 */ /* 0x004fcc0000004100 */
[----:B------:R-:W0:Y:S02]  /*a5d0*/  F2I.S64.TRUNC R2, R2 ;  /* 0x0000000200027311 */ /* 0x000e24000020d900 */
[----:B0-----:R-:W-:Y:S01]  /*a5e0*/  PRMT R0, R2, 0x7610, R0 ;  /* 0x0000761002007816 */ /* 0x001fe20000000000 */
[----:B------:R-:W-:Y:S06]  /*a5f0*/  BRA `(.L_x_35834) ;  /* 0x0000000800f07947 */ /* 0x000fec0003800000 */
.L_x_35837:
        /* <DEDUP_REMOVED lines=10> */
.L_x_35840:
[----:B------:R-:W2:Y:S02]  /*a6a0*/  LDG.E.U16 R4, desc[UR36][R4.64] ;  /* 0x0000002404047981 */ /* 0x000ea4000c1e1500 */
[----:B--2---:R-:W-:-:S06]  /*a6b0*/  HADD2.F32 R2, -RZ, R4.H0_H0 ;  /* 0x20000004ff027230 */ /* 0x004fcc0000004100 */
[----:B------:R-:W0:Y:S02]  /*a6c0*/  F2I.S64.TRUNC R2, R2 ;  /* 0x0000000200027311 */ /* 0x000e24000020d900 */
[----:B0-----:R-:W-:Y:S01]  /*a6d0*/  PRMT R0, R2, 0x7610, R0 ;  /* 0x0000761002007816 */ /* 0x001fe20000000000 */
[----:B------:R-:W-:Y:S06]  /*a6e0*/  BRA `(.L_x_35834) ;  /* 0x0000000800b47947 */ /* 0x000fec0003800000 */
.L_x_35839:
[----:B------:R-:W2:Y:S02]  /*a6f0*/  LDG.E.64 R2, desc[UR36][R4.64] ;  /* 0x0000002404027981 */ /* 0x000ea4000c1e1b00 */
[----:B--2---:R-:W0:Y:S02]  /*a700*/  F2I.S64.F64.TRUNC R2, R2 ;  /* 0x0000000200027311 */ /* 0x004e24000030d900 */
[----:B0-----:R-:W-:Y:S01]  /*a710*/  PRMT R0, R2, 0x7610, R0 ;  /* 0x0000761002007816 */ /* 0x001fe20000000000 */
[----:B------:R-:W-:Y:S06]  /*a720*/  BRA `(.L_x_35834) ;  /* 0x0000000800a47947 */ /* 0x000fec0003800000 */
.L_x_35829:
        /* <DEDUP_REMOVED lines=12> */
.L_x_35843:
[----:B------:R-:W2:Y:S02]  /*a7f0*/  LDG.E.64 R4, desc[UR36][R4.64] ;  /* 0x0000002404047981 */ /* 0x000ea4000c1e1b00 */
[----:B--2---:R-:W0:Y:S02]  /*a800*/  F2I.S64.F64.TRUNC R2, R4 ;  /* 0x0000000400027311 */ /* 0x004e24000030d900 */
[----:B0-----:R-:W-:Y:S01]  /*a810*/  PRMT R0, R2, 0x7610, R0 ;  /* 0x0000761002007816 */ /* 0x001fe20000000000 */
[----:B------:R-:W-:Y:S06]  /*a820*/  BRA `(.L_x_35834) ;  /* 0x0000000800647947 */ /* 0x000fec0003800000 */
.L_x_35842:
        /* <DEDUP_REMOVED lines=27> */
.L_x_35845:
        /* <DEDUP_REMOVED lines=14> */
.L_x_35844:
[----:B------:R-:W2:Y:S02]  /*aac0*/  LDG.E.U16 R2, desc[UR36][R4.64] ;  /* 0x0000002404027981 */ /* 0x000ea4000c1e1500 */
[----:B--2---:R-:W-:-:S06]  /*aad0*/  IMAD.U32 R2, R2, 0x10000, RZ ;  /* 0x0001000002027824 */ /* 0x004fcc00078e00ff */
[----:B------:R-:W0:Y:S02]  /*aae0*/  F2I.S64.TRUNC R2, R2 ;  /* 0x0000000200027311 */ /* 0x000e24000020d900 */
[----:B0-----:R-:W-:Y:S01]  /*aaf0*/  PRMT R0, R2, 0x7610, R0 ;  /* 0x0000761002007816 */ /* 0x001fe20000000000 */
[----:B------:R-:W-:Y:S06]  /*ab00*/  BRA `(.L_x_35834) ;  /* 0x0000000400ac7947 */ /* 0x000fec0003800000 */
.L_x_35841:
        /* <DEDUP_REMOVED lines=10> */
.L_x_35848:
        /* <DEDUP_REMOVED lines=21> */
.L_x_35852:
[----:B------:R-:W-:Y:S05]  /*ad00*/  BSYNC.RECONVERGENT B1 ;  /* 0x0000000000017941 */ /* 0x000fea0003800200 */
.L_x_35851:
[----:B------:R-:W-:Y:S01]  /*ad10*/  IMAD.SHL.U32 R0, R0, 0x100000, RZ ;  /* 0x0010000000007824 */ /* 0x000fe200078e00ff */
[----:B------:R-:W-:-:S04]  /*ad20*/  LEA R2, R2, 0x3b800000, 0x17 ;  /* 0x3b80000002027811 */ /* 0x000fc800078eb8ff */
[----:B------:R-:W-:-:S07]  /*ad30*/  LOP3.LUT R2, R2, R0, R7, 0xfe, !PT ;  /* 0x0000000002027212 */ /* 0x000fce00078efe07 */
.L_x_35850:
[----:B------:R-:W-:Y:S05]  /*ad40*/  BSYNC.RECONVERGENT B0 ;  /* 0x0000000000007941 */ /* 0x000fea0003800200 */
.L_x_35849:
[----:B------:R-:W0:Y:S02]  /*ad50*/  F2I.S64.TRUNC R2, R2 ;  /* 0x0000000200027311 */ /* 0x000e24000020d900 */
[----:B0-----:R-:W-:Y:S01]  /*ad60*/  PRMT R0, R2, 0x7610, R0 ;  /* 0x0000761002007816 */ /* 0x001fe20000000000 */
[----:B------:R-:W-:Y:S06]  /*ad70*/  BRA `(.L_x_35834) ;  /* 0x0000000400107947 */ /* 0x000fec0003800000 */
.L_x_35847:
        /* <DEDUP_REMOVED lines=21> */
.L_x_35856:
[----:B------:R-:W-:Y:S05]  /*aed0*/  BSYNC.RECONVERGENT B1 ;  /* 0x0000000000017941 */ /* 0x000fea0003800200 */
.L_x_35855:
[----:B------:R-:W-:Y:S02]  /*aee0*/  SHF.L.U32 R0, R0, 0x15, RZ ;  /* 0x0000001500007819 */ /* 0x000fe400000006ff */
[----:B------:R-:W-:-:S04]  /*aef0*/  LEA R2, R2, 0x37800000, 0x17 ;  /* 0x3780000002027811 */ /* 0x000fc800078eb8ff */
[----:B------:R-:W-:-:S07]  /*af00*/  LOP3.LUT R2, R2, R0, R7, 0xfe, !PT ;  /* 0x0000000002027212 */ /* 0x000fce00078efe07 */
.L_x_35854:
[----:B------:R-:W-:Y:S05]  /*af10*/  BSYNC.RECONVERGENT B0 ;  /* 0x0000000000007941 */ /* 0x000fea0003800200 */
.L_x_35853:
[----:B------:R-:W0:Y:S02]  /*af20*/  F2I.S64.TRUNC R2, R2 ;  /* 0x0000000200027311 */ /* 0x000e24000020d900 */
[----:B0-----:R-:W-:Y:S01]  /*af30*/  PRMT R0, R2, 0x7610, R0 ;  /* 0x0000761002007816 */ /* 0x001fe20000000000 */
[----:B------:R-:W-:Y:S06]  /*af40*/  BRA `(.L_x_35834) ;  /* 0x00000000009c7947 */ /* 0x000fec0003800000 */
.L_x_35846:
        /* <DEDUP_REMOVED lines=14> */
.L_x_35860:
[----:B------:R-:W-:Y:S05]  /*b030*/  BSYNC.RECONVERGENT B0 ;  /* 0x0000000000007941 */ /* 0x000fea0003800200 */
.L_x_35859:
[----:B------:R-:W0:Y:S02]  /*b040*/  F2I.S64.TRUNC R2, R2 ;  /* 0x0000000200027311 */ /* 0x000e24000020d900 */
[----:B0-----:R-:W-:Y:S01]  /*b050*/  PRMT R0, R2, 0x7610, R0 ;  /* 0x0000761002007816 */ /* 0x001fe20000000000 */
[----:B------:R-:W-:Y:S06]  /*b060*/  BRA `(.L_x_35834) ;  /* 0x0000000000547947 */ /* 0x000fec0003800000 */
.L_x_35833:
        /* <DEDUP_REMOVED lines=16> */
.L_x_35861:
[----:B------:R-:W-:Y:S01]  /*b170*/  PRMT R0, RZ, 0x7610, R0 ;  /* 0x00007610ff007816 */ /* 0x000fe20000000000 */
[----:B------:R-:W-:Y:S06]  /*b180*/  BRA `(.L_x_35834) ;  /* 0x00000000000c7947 */ /* 0x000fec0003800000 */
.L_x_35858:
[----:B------:R0:W5:Y:S01]  /*b190*/  LDG.E.U8 R0, desc[UR36][R4.64] ;  /* 0x0000002404007981 */ /* 0x000162000c1e1100 */
[----:B------:R-:W-:Y:S05]  /*b1a0*/  BRA `(.L_x_35834) ;  /* 0x0000000000047947 */ /* 0x000fea0003800000 */
.L_x_35857:
[----:B------:R0:W5:Y:S02]  /*b1b0*/  LDG.E.U8 R0, desc[UR36][R4.64] ;  /* 0x0000002404007981 */ /* 0x000164000c1e1100 */
.L_x_35834:
[----:B-----5:R-:W-:Y:S01]  /*b1c0*/  LOP3.LUT R7, R0, 0xff, RZ, 0xc0, !PT ;  /* 0x000000ff00077812 */ /* 0x020fe200078ec0ff */
[----:B------:R-:W-:Y:S01]  /*b1d0*/  IMAD.U32 R8, RZ, RZ, UR43 ;  /* 0x0000002bff087e24 */ /* 0x000fe2000f8e00ff */
[----:B------:R-:W-:-:S07]  /*b1e0*/  MOV R10, 0xb200 ;  /* 0x0000b200000a7802 */ /* 0x000fce0000000f00 */
[----:B01234-:R-:W-:Y:S05]  /*b1f0*/  CALL.REL.NOINC `($__internal_70_$__cuda_sm20_div_u16) ;  /* 0x0000000c00587944 */ /* 0x01ffea0003c00000 */
        /* <DEDUP_REMOVED lines=13> */
.L_x_35865:
[----:B------:R-:W-:Y:S01]  /*b2d0*/  STG.E.U8 desc[UR36][R16.64], R9 ;  /* 0x0000000910007986 */ /* 0x000fe2000c101124 */
[----:B------:R-:W-:Y:S05]  /*b2e0*/  EXIT ;  /* 0x000000000000794d */ /* 0x000fea0003800000 */
.L_x_35864:
        /* <DEDUP_REMOVED lines=8> */
[----:B------:R-:W-:Y:S01]  /*b370*/  STG.E.64 desc[UR36][R16.64], R2 ;  /* 0x0000000210007986 */ /* 0x000fe2000c101b24 */
[----:B------:R-:W-:Y:S05]  /*b380*/  EXIT ;  /* 0x000000000000794d */ /* 0x000fea0003800000 */
.L_x_35868:
[----:B------:R-:W-:-:S05]  /*b390*/  LOP3.LUT R9, R9, 0xffff, RZ, 0xc0, !PT ;  /* 0x0000ffff09097812 */ /* 0x000fca00078ec0ff */
[----:B------:R-:W-:Y:S01]  /*b3a0*/  STG.E desc[UR36][R16.64], R9 ;  /* 0x0000000910007986 */ /* 0x000fe2000c101924 */
[----:B------:R-:W-:Y:S05]  /*b3b0*/  EXIT ;  /* 0x000000000000794d */ /* 0x000fea0003800000 */
.L_x_35867:
[----:B------:R-:W-:Y:S01]  /*b3c0*/  STG.E.U16 desc[UR36][R16.64], R9 ;  /* 0x0000000910007986 */ /* 0x000fe2000c101524 */
[----:B------:R-:W-:Y:S05]  /*b3d0*/  EXIT ;  /* 0x000000000000794d */ /* 0x000fea0003800000 */
.L_x_35863:
        /* <DEDUP_REMOVED lines=9> */
.L_x_35870:
[----:B------:R-:W0:Y:S02]  /*b470*/  I2F.U16 R0, R9 ;  /* 0x0000000900007306 */ /* 0x000e240000101000 */
[----:B0-----:R-:W-:-:S05]  /*b480*/  F2FP.F16.F32.PACK_AB R0, RZ, R0 ;  /* 0x00000000ff00723e */ /* 0x001fca00000000ff */
[----:B------:R-:W-:Y:S01]  /*b490*/  STG.E.U16 desc[UR36][R16.64], R0 ;  /* 0x0000000010007986 */ /* 0x000fe2000c101524 */
[----:B------:R-:W-:Y:S05]  /*b4a0*/  EXIT ;  /* 0x000000000000794d */ /* 0x000fea0003800000 */
.L_x_35869:
        /* <DEDUP_REMOVED lines=10> */
.L_x_35872:
[----:B------:R-:W0:Y:S02]  /*b550*/  I2F.U16 R9, R9 ;  /* 0x0000000900097306 */ /* 0x000e240000101000 */
[----:B0-----:R-:W-:-:S04]  /*b560*/  F2FP.F16.F32.PACK_AB R3, RZ, R9 ;  /* 0x00000009ff03723e */ /* 0x001fc800000000ff */
[----:B------:R-:W-:-:S05]  /*b570*/  PRMT R3, R3, 0x5410, RZ ;  /* 0x0000541003037816 */ /* 0x000fca00000000ff */
[----:B------:R-:W-:Y:S01]  /*b580*/  STG.E desc[UR36][R16.64], R3 ;  /* 0x0000000310007986 */ /* 0x000fe2000c101924 */
[----:B------:R-:W-:Y:S05]  /*b590*/  EXIT ;  /* 0x000000000000794d */ /* 0x000fea0003800000 */
.L_x_35871:
[----:B------:R-:W0:Y:S02]  /*b5a0*/  I2F.F64.U16 R2, R9 ;  /* 0x0000000900027312 */ /* 0x000e240000101800 */
[----:B0-----:R-:W-:Y:S01]  /*b5b0*/  STG.E.64 desc[UR36][R16.64], R2 ;  /* 0x0000000210007986 */ /* 0x001fe2000c101b24 */
[----:B------:R-:W-:Y:S05]  /*b5c0*/  EXIT ;  /* 0x000000000000794d */ /* 0x000fea0003800000 */
.L_x_35862:
        /* <DEDUP_REMOVED lines=12> */
.L_x_35876:
        /* <DEDUP_REMOVED lines=16> */
.L_x_35879:
[----:B------:R-:W-:-:S07]  /*b790*/  PRMT R8, R0, 0x7610, R8 ;  /* 0x0000761000087816 */ /* 0x000fce0000000008 */
.L_x_35878:
[----:B------:R-:W-:Y:S05]  /*b7a0*/  BSYNC.RECONVERGENT B0 ;  /* 0x0000000000007941 */ /* 0x000fea0003800200 */
.L_x_35877:
[----:B------:R-:W-:Y:S01]  /*b7b0*/  STG.E.U8 desc[UR36][R16.64], R8 ;  /* 0x0000000810007986 */ /* 0x000fe2000c101124 */
[----:B------:R-:W-:Y:S05]  /*b7c0*/  EXIT ;  /* 0x000000000000794d */ /* 0x000fea0003800000 */
.L_x_35875:
        /* <DEDUP_REMOVED lines=16> */
.L_x_35882:
[----:B------:R-:W-:-:S07]  /*b8d0*/  PRMT R8, R0, 0x7610, R8 ;  /* 0x0000761000087816 */ /* 0x000fce0000000008 */
.L_x_35881:
[----:B------:R-:W-:Y:S05]  /*b8e0*/  BSYNC.RECONVERGENT B0 ;  /* 0x0000000000007941 */ /* 0x000fea0003800200 */
.L_x_35880:
[----:B------:R-:W-:Y:S01]  /*b8f0*/  STG.E.U8 desc[UR36][R16.64], R8 ;  /* 0x0000000810007986 */ /* 0x000fe2000c101124 */
[----:B------:R-:W-:Y:S05]  /*b900*/  EXIT ;  /* 0x000000000000794d */ /* 0x000fea0003800000 */
.L_x_35874:
        /* <DEDUP_REMOVED lines=21> */
.L_x_35884:
[----:B------:R-:W-:Y:S02]  /*ba60*/  LOP3.LUT R2, R9, 0xffff, RZ, 0xc0, !PT ;  /* 0x0000ffff09027812 */ /* 0x000fe400078ec0ff */
[----:B------:R-:W-:-:S05]  /*ba70*/  MOV R3, RZ ;  /* 0x000000ff00037202 */ /* 0x000fca0000000f00 */
[----:B------:R-:W-:Y:S01]  /*ba80*/  STG.E.64 desc[UR36][R16.64], R2 ;  /* 0x0000000210007986 */ /* 0x000fe2000c101b24 */
[----:B------:R-:W-:Y:S05]  /*ba90*/  EXIT ;  /* 0x000000000000794d */ /* 0x000fea0003800000 */
.L_x_35883:
[----:B------:R-:W-:-:S05]  /*baa0*/  LOP3.LUT R9, R9, 0xffff, RZ, 0xc0, !PT ;  /* 0x0000ffff09097812 */ /* 0x000fca00078ec0ff */
[----:B------:R-:W-:Y:S01]  /*bab0*/  STG.E desc[UR36][R16.64], R9 ;  /* 0x0000000910007986 */ /* 0x000fe2000c101924 */
[----:B------:R-:W-:Y:S05]  /*bac0*/  EXIT ;  /* 0x000000000000794d */ /* 0x000fea0003800000 */
.L_x_35873:
        /* <DEDUP_REMOVED lines=8> */
[----:B------:R-:W-:Y:S01]  /*bb50*/  STG.E.U8 desc[UR36][R16.64], R3 ;  /* 0x0000000310007986 */ /* 0x000fe2000c101124 */
[----:B------:R-:W-:Y:S05]  /*bb60*/  EXIT ;  /* 0x000000000000794d */ /* 0x000fea0003800000 */
.L_x_35886:
[----:B------:R-:W0:Y:S01]  /*bb70*/  I2F.F64.U16 R4, R9 ;  /* 0x0000000900047312 */ /* 0x000e220000101800 */
[----:B------:R-:W-:-:S05]  /*bb80*/  CS2R R6, SRZ ;  /* 0x0000000000067805 */ /* 0x000fca000001ff00 */
[----:B0-----:R-:W-:Y:S01]  /*bb90*/  STG.E.128 desc[UR36][R16.64], R4 ;  /* 0x0000000410007986 */ /* 0x001fe2000c101d24 */
[----:B------:R-:W-:Y:S05]  /*bba0*/  EXIT ;  /* 0x000000000000794d */ /* 0x000fea0003800000 */
.L_x_35885:
[----:B------:R-:W-:-:S09]  /*bbb0*/  UISETP.NE.AND UP0, UPT, UR4, 0xf, UPT ;  /* 0x0000000f0400788c */ /* 0x000fd2000bf05270 */
[----:B------:R-:W-:Y:S05]  /*bbc0*/  BRA.U !UP0, `(.L_x_35887) ;  /* 0x0000000108d47547 */ /* 0x000fea000b800000 */
[----:B------:R-:W-:-:S09]  /*bbd0*/  UISETP.NE.AND UP0, UPT, UR4, 0x17, UPT ;  /* 0x000000170400788c */ /* 0x000fd2000bf05270 */
[----:B------:R-:W-:Y:S05]  /*bbe0*/  BRA.U !UP0, `(.L_x_35888) ;  /* 0x0000000108847547 */ /* 0x000fea000b800000 */
[----:B------:R-:W-:-:S09]  /*bbf0*/  UISETP.NE.AND UP0, UPT, UR4, 0x18, UPT ;  /* 0x000000180400788c */ /* 0x000fd2000bf05270 */
[----:B------:R-:W-:Y:S05]  /*bc00*/  BRA.U !UP0, `(.L_x_35889) ;  /* 0x0000000108447547 */ /* 0x000fea000b800000 */
.L_x_35866:
        /* <DEDUP_REMOVED lines=10> */
[----:B---3--:R-:W-:Y:S01]  /*bcb0*/  IMAD.U32 R6, RZ, RZ, UR6 ;  /* 0x00000006ff067e24 */ /* 0x008fe2000f8e00ff */
[----:B------:R-:W-:Y:S01]  /*bcc0*/  MOV R7, UR7 ;  /* 0x0000000700077c02 */ /* 0x000fe20008000f00 */
[----:B----4-:R-:W-:Y:S01]  /*bcd0*/  IMAD.U32 R10, RZ, RZ, UR8 ;  /* 0x00000008ff0a7e24 */ /* 0x010fe2000f8e00ff */
[----:B-1----:R-:W-:-:S07]  /*bce0*/  MOV R11, UR9 ;  /* 0x00000009000b7c02 */ /* 0x002fce0008000f00 */
[----:B------:R-:W-:-:S07]  /*bcf0*/  LEPC R20, `(.L_x_35890) ;  /* 0x000000001014794e */ /* 0x000fce0000000000 */
[----:B--2---:R-:W-:Y:S05]  /*bd00*/  CALL.ABS.NOINC R2 ;  /* 0x0000000002007343 */ /* 0x004fea0003c00000 */
.L_x_35890:
[----:B------:R-:W-:Y:S05]  /*bd10*/  EXIT ;  /* 0x000000000000794d */ /* 0x000fea0003800000 */
.L_x_35889:
        /* <DEDUP_REMOVED lines=11> */
.L_x_35892:
[----:B------:R-:W-:Y:S05]  /*bdd0*/  BSYNC.RECONVERGENT B0 ;  /* 0x0000000000007941 */ /* 0x000fea0003800200 */
.L_x_35891:
[----:B------:R-:W-:Y:S01]  /*bde0*/  STG.E.U8 desc[UR36][R16.64], R3 ;  /* 0x0000000310007986 */ /* 0x000fe2000c101124 */
[----:B------:R-:W-:Y:S05]  /*bdf0*/  EXIT ;  /* 0x000000000000794d */ /* 0x000fea0003800000 */
.L_x_35888:
        /* <DEDUP_REMOVED lines=13> */
.L_x_35893:
[----:B------:R-:W-:Y:S01]  /*bed0*/  IMAD.MOV.U32 R3, RZ, RZ, 0x7f ;  /* 0x0000007fff037424 */ /* 0x000fe200078e00ff */
[----:B------:R-:W-:-:S04]  /*bee0*/  ISETP.GT.U32.AND P0, PT, R9, 0x7f800000, PT ;  /* 0x7f8000000900780c */ /* 0x000fc80003f04070 */
[----:B------:R-:W-:-:S05]  /*bef0*/  SEL R3, R3, 0x7c, P0 ;  /* 0x0000007c03037807 */ /* 0x000fca0000000000 */
[----:B------:R-:W-:Y:S01]  /*bf00*/  STG.E.U8 desc[UR36][R16.64], R3 ;  /* 0x0000000310007986 */ /* 0x000fe2000c101124 */
[----:B------:R-:W-:Y:S05]  /*bf10*/  EXIT ;  /* 0x000000000000794d */ /* 0x000fea0003800000 */
.L_x_35887:
[----:B------:R-:W0:Y:S02]  /*bf20*/  I2F.U16 R0, R9 ;  /* 0x0000000900007306 */ /* 0x000e240000101000 */
[----:B0-----:R-:W-:-:S05]  /*bf30*/  F2FP.BF16.F32.PACK_AB R0, RZ, R0 ;  /* 0x00000000ff00723e */ /* 0x001fca00000010ff */
[----:B------:R-:W-:Y:S01]  /*bf40*/  STG.E.U16 desc[UR36][R16.64], R0 ;  /* 0x0000000010007986 */ /* 0x000fe2000c101524 */
[----:B------:R-:W-:Y:S05]  /*bf50*/  EXIT ;  /* 0x000000000000794d */ /* 0x000fea0003800000 */
        .weak           $__internal_70_$__cuda_sm20_div_u16
        .type           $__internal_70_$__cuda_sm20_div_u16,@function
        .size           $__internal_70_$__cuda_sm20_div_u16,(.L_x_37019 - $__internal_70_$__cuda_sm20_div_u16)
$__internal_70_$__cuda_sm20_div_u16:
[----:B------:R-:W0:Y:S01]  /*bf60*/  I2F.U16 R0, R8 ;  /* 0x0000000800007306 */ /* 0x000e220000101000 */
[----:B------:R-:W-:Y:S01]  /*bf70*/  HFMA2 R4, -RZ, RZ, 15, 0 ;  /* 0x4b800000ff047431 */ /* 0x000fe200000001ff */
        /* <DEDUP_REMOVED lines=12> */
[----:B------:R-:W-:-:S05]  /*c040*/  HFMA2 R5, -RZ, RZ, 0, 0 ;  /* 0x00000000ff057431 */ /* 0x000fca00000001ff */
[----:B------:R-:W0:Y:S02]  /*c050*/  F2I.U32.TRUNC.NTZ R0, R0 ;  /* 0x0000000000007305 */ /* 0x000e24000020f000 */
[----:B0-----:R-:W-:Y:S02]  /*c060*/  LOP3.LUT R9, R0, 0xffff, RZ, 0xc0, !PT ;  /* 0x0000ffff00097812 */ /* 0x001fe400078ec0ff */
[----:B------:R-:W-:Y:S01]  /*c070*/  @!P0 MOV R9, 0xffffffff ;  /* 0xffffffff00098802 */ /* 0x000fe20000000f00 */
[----:B------:R-:W-:Y:S06]  /*c080*/  RET.REL.NODEC R4 `(_ZN2at6native18elementwise_kernelILi128ELi4EZNS0_15gpu_kernel_implINS0_13BUnaryFunctorIhhhZZZNS0_15binary_internal21div_floor_kernel_cudaERNS_18TensorIteratorBaseEENKUlvE_clEvENKUlvE_clEvEUlhhE_EEEEvS6_RKT_EUliE_EEviT1_) ;  /* 0xffffff3c04dc7950 */ /* 0x000fec0003c3ffff */
.L_x_35894:
        /* <DEDUP_REMOVED lines=15> */
.L_x_37019:


//--------------------- .text._ZN2at6native27unrolled_elementwise_kernelINS0_13BUnaryFunctorIhhhZZZNS0_15binary_internal21div_floor_kernel_cudaERNS_18TensorIteratorBaseEENKUlvE_clEvENKUlvE_clEvEUlhhE_EESt5arrayIPcLm2EELi4E23TrivialOffsetCalculatorILi1EjESE_NS0_6memory12LoadWithCastILi1EEENSF_13StoreWithCastILi1EEEEEviT_T0_T2_T3_T4_T5_ --------------------------
	.section	.text._ZN2at6native27unrolled_elementwise_kernelINS0_13BUnaryFunctorIhhhZZZNS0_15binary_internal21div_floor_kernel_cudaERNS_18TensorIteratorBaseEENKUlvE_clEvENKUlvE_clEvEUlhhE_EESt5arrayIPcLm2EELi4E23TrivialOffsetCalculatorILi1EjESE_NS0_6memory12LoadWithCastILi1EEENSF_13StoreWithCastILi1EEEEEviT_T0_T2_T3_T4_T5_,"ax",@progbits
	.align	128
        .global         _ZN2at6native27unrolled_elementwise_kernelINS0_13BUnaryFunctorIhhhZZZNS0_15binary_internal21div_floor_kernel_cudaERNS_18TensorIteratorBaseEENKUlvE_clEvENKUlvE_clEvEUlhhE_EESt5arrayIPcLm2EELi4E23TrivialOffsetCalculatorILi1EjESE_NS0_6memory12LoadWithCastILi1EEENSF_13StoreWithCastILi1EEEEEviT_T0_T2_T3_T4_T5_
        .type           _ZN2at6native27unrolled_elementwise_kernelINS0_13BUnaryFunctorIhhhZZZNS0_15binary_internal21div_floor_kernel_cudaERNS_18TensorIteratorBaseEENKUlvE_clEvENKUlvE_clEvEUlhhE_EESt5arrayIPcLm2EELi4E23TrivialOffsetCalculatorILi1EjESE_NS0_6memory12LoadWithCastILi1EEENSF_13StoreWithCastILi1EEEEEviT_T0_T2_T3_T4_T5_,@function
        .size           _ZN2at6native27unrolled_elementwise_kernelINS0_13BUnaryFunctorIhhhZZZNS0_15binary_internal21div_floor_kernel_cudaERNS_18TensorIteratorBaseEENKUlvE_clEvENKUlvE_clEvEUlhhE_EESt5arrayIPcLm2EELi4E23TrivialOffsetCalculatorILi1EjESE_NS0_6memory12LoadWithCastILi1EEENSF_13StoreWithCastILi1EEEEEviT_T0_T2_T3_T4_T5_,(.L_x_37020 - _ZN2at6native27unrolled_elementwise_kernelINS0_13BUnaryFunctorIhhhZZZNS0_15binary_internal21div_floor_kernel_cudaERNS_18TensorIteratorBaseEENKUlvE_clEvENKUlvE_clEvEUlhhE_EESt5arrayIPcLm2EELi4E23TrivialOffsetCalculatorILi1EjESE_NS0_6memory12LoadWithCastILi1EEENSF_13StoreWithCastILi1EEEEEviT_T0_T2_T3_T4_T5_)
        .other          _ZN2at6native27unrolled_elementwise_kernelINS0_13BUnaryFunctorIhhhZZZNS0_15binary_internal21div_floor_kernel_cudaERNS_18TensorIteratorBaseEENKUlvE_clEvENKUlvE_clEvEUlhhE_EESt5arrayIPcLm2EELi4E23TrivialOffsetCalculatorILi1EjESE_NS0_6memory12LoadWithCastILi1EEENSF_13StoreWithCastILi1EEEEEviT_T0_T2_T3_T4_T5_,@"STO_CUDA_ENTRY STV_DEFAULT"
_ZN2at6native27unrolled_elementwise_kernelINS0_13BUnaryFunctorIhhhZZZNS0_15binary_internal21div_floor_kernel_cudaERNS_18TensorIteratorBaseEENKUlvE_clEvENKUlvE_clEvEUlhhE_EESt5arrayIPcLm2EELi4E23TrivialOffsetCalculatorILi1EjESE_NS0_6memory12LoadWithCastILi1EEENSF_13StoreWithCastILi1EEEEEviT_T0_T2_T3_T4_T5_:
.text._ZN2at6native27unrolled_elementwise_kernelINS0_13BUnaryFunctorIhhhZZZNS0_15binary_internal21div_floor_kernel_cudaERNS_18TensorIteratorBaseEENKUlvE_clEvENKUlvE_clEvEUlhhE_EESt5arrayIPcLm2EELi4E23TrivialOffsetCalculatorILi1EjESE_NS0_6memory12LoadWithCastILi1EEENSF_13StoreWithCastILi1EEEEEviT_T0_T2_T3_T4_T5_:
        /* <DEDUP_REMOVED lines=31> */
.L_x_35900:
[----:B------:R3:W5:Y:S01]  /*01f0*/  LDG.E.U8 R22, desc[UR36][R6.64] ;  /* 0x0000002406167981 */ /* 0x000762000c1e1100 */
[----:B------:R-:W-:Y:S05]  /*0200*/  BRA `(.L_x_35902) ;  /* 0x0000000c00607947 */ /* 0x000fea0003800000 */
.L_x_35899:
        /* <DEDUP_REMOVED lines=8> */
.L_x_35904:
[----:B------:R1:W5:Y:S01]  /*0290*/  LDG.E.U8 R22, desc[UR36][R6.64] ;  /* 0x0000002406167981 */ /* 0x000362000c1e1100 */
[----:B------:R-:W-:Y:S05]  /*02a0*/  BRA `(.L_x_35902) ;  /* 0x0000000c00387947 */ /* 0x000fea0003800000 */
.L_x_35903:
[----:B------:R2:W5:Y:S01]  /*02b0*/  LDG.E.U16 R22, desc[UR36][R6.64] ;  /* 0x0000002406167981 */ /* 0x000562000c1e1500 */
[----:B------:R-:W-:Y:S05]  /*02c0*/  BRA `(.L_x_35902) ;  /* 0x0000000c00307947 */ /* 0x000fea0003800000 */
.L_x_35898:
        /* <DEDUP_REMOVED lines=10> */
.L_x_35906:
[----:B------:R-:W2:Y:S02]  /*0370*/  LDG.E.U16 R4, desc[UR36][R6.64] ;  /* 0x0000002406047981 */ /* 0x000ea4000c1e1500 */
[----:B--2---:R-:W-:-:S06]  /*0380*/  HADD2.F32 R4, -RZ, R4.H0_H0 ;  /* 0x20000004ff047230 */ /* 0x004fcc0000004100 */
[----:B------:R-:W0:Y:S02]  /*0390*/  F2I.S64.TRUNC R4, R4 ;  /* 0x0000000400047311 */ /* 0x000e24000020d900 */
[----:B0-----:R-:W-:Y:S01]  /*03a0*/  PRMT R22, R4, 0x7610, R22 ;  /* 0x0000761004167816 */ /* 0x001fe20000000016 */
[----:B------:R-:W-:Y:S06]  /*03b0*/  BRA `(.L_x_35902) ;  /* 0x0000000800f47947 */ /* 0x000fec0003800000 */
.L_x_35905:
        /* <DEDUP_REMOVED lines=10> */
.L_x_35908:
[----:B------:R-:W2:Y:S02]  /*0460*/  LDG.E.U16 R6, desc[UR36][R6.64] ;  /* 0x0000002406067981 */ /* 0x000ea4000c1e1500 */
[----:B--2---:R-:W-:-:S06]  /*0470*/  HADD2.F32 R4, -RZ, R6.H0_H0 ;  /* 0x20000006ff047230 */ /* 0x004fcc0000004100 */
[----:B------:R-:W0:Y:S02]  /*0480*/  F2I.S64.TRUNC R4, R4 ;  /* 0x0000000400047311 */ /* 0x000e24000020d900 */
[----:B0-----:R-:W-:Y:S01]  /*0490*/  PRMT R22, R4, 0x7610, R22 ;  /* 0x0000761004167816 */ /* 0x001fe20000000016 */
[----:B------:R-:W-:Y:S06]  /*04a0*/  BRA `(.L_x_35902) ;  /* 0x0000000800b87947 */ /* 0x000fec0003800000 */
.L_x_35907:
[----:B------:R-:W2:Y:S02]  /*04b0*/  LDG.E.64 R4, desc[UR36][R6.64] ;  /* 0x0000002406047981 */ /* 0x000ea4000c1e1b00 */
[----:B--2---:R-:W0:Y:S02]  /*04c0*/  F2I.S64.F64.TRUNC R4, R4 ;  /* 0x0000000400047311 */ /* 0x004e24000030d900 */
[----:B0-----:R-:W-:Y:S01]  /*04d0*/  PRMT R22, R4, 0x7610, R22 ;  /* 0x0000761004167816 */ /* 0x001fe20000000016 */
[----:B------:R-:W-:Y:S06]  /*04e0*/  BRA `(.L_x_35902) ;  /* 0x0000000800a87947 */ /* 0x000fec0003800000 */
.L_x_35897:
        /* <DEDUP_REMOVED lines=12> */
.L_x_35911:
[----:B------:R-:W2:Y:S02]  /*05b0*/  LDG.E.64 R6, desc[UR36][R6.64] ;  /* 0x0000002406067981 */ /* 0x000ea4000c1e1b00 */
[----:B--2---:R-:W0:Y:S02]  /*05c0*/  F2I.S64.F64.TRUNC R4, R6 ;  /* 0x0000000600047311 */ /* 0x004e24000030d900 */
[----:B0-----:R-:W-:Y:S01]  /*05d0*/  PRMT R22, R4, 0x7610, R22 ;  /* 0x0000761004167816 */ /* 0x001fe20000000016 */
[----:B------:R-:W-:Y:S06]  /*05e0*/  BRA `(.L_x_35902) ;  /* 0x0000000800687947 */ /* 0x000fec0003800000 */
.L_x_35910:
        /* <DEDUP_REMOVED lines=27> */
.L_x_35913:
        /* <DEDUP_REMOVED lines=15> */
.L_x_35912:
[----:B------:R-:W2:Y:S02]  /*0890*/  LDG.E.U16 R4, desc[UR36][R6.64] ;  /* 0x0000002406047981 */ /* 0x000ea4000c1e1500 */
[----:B--2---:R-:W-:-:S06]  /*08a0*/  IMAD.U32 R4, R4, 0x10000, RZ ;  /* 0x0001000004047824 */ /* 0x004fcc00078e00ff */
[----:B------:R-:W0:Y:S02]  /*08b0*/  F2I.S64.TRUNC R4, R4 ;  /* 0x0000000400047311 */ /* 0x000e24000020d900 */
[----:B0-----:R-:W-:Y:S01]  /*08c0*/  PRMT R22, R4, 0x7610, R22 ;  /* 0x0000761004167816 */ /* 0x001fe20000000016 */
[----:B------:R-:W-:Y:S06]  /*08d0*/  BRA `(.L_x_35902) ;  /* 0x0000000400ac7947 */ /* 0x000fec0003800000 */
.L_x_35909:
        /* <DEDUP_REMOVED lines=10> */
.L_x_35916:
        /* <DEDUP_REMOVED lines=21> */
.L_x_35920:
[----:B------:R-:W-:Y:S05]  /*0ad0*/  BSYNC.RECONVERGENT B1 ;  /* 0x0000000000017941 */ /* 0x000fea0003800200 */
.L_x_35919:
[----:B------:R-:W-:Y:S01]  /*0ae0*/  IMAD.SHL.U32 R0, R0, 0x100000, RZ ;  /* 0x0010000000007824 */ /* 0x000fe200078e00ff */
[----:B------:R-:W-:-:S04]  /*0af0*/  LEA R3, R3, 0x3b800000, 0x17 ;  /* 0x3b80000003037811 */ /* 0x000fc800078eb8ff */
[----:B------:R-:W-:-:S07]  /*0b00*/  LOP3.LUT R4, R3, R0, R7, 0xfe, !PT ;  /* 0x0000000003047212 */ /* 0x000fce00078efe07 */
.L_x_35918:
[----:B------:R-:W-:Y:S05]  /*0b10*/  BSYNC.RECONVERGENT B0 ;  /* 0x0000000000007941 */ /* 0x000fea0003800200 */
.L_x_35917:
[----:B------:R-:W0:Y:S02]  /*0b20*/  F2I.S64.TRUNC R4, R4 ;  /* 0x0000000400047311 */ /* 0x000e24000020d900 */
[----:B0-----:R-:W-:Y:S01]  /*0b30*/  PRMT R22, R4, 0x7610, R22 ;  /* 0x0000761004167816 */ /* 0x001fe20000000016 */
[----:B------:R-:W-:Y:S06]  /*0b40*/  BRA `(.L_x_35902) ;  /* 0x0000000400107947 */ /* 0x000fec0003800000 */
.L_x_35915:
        /* <DEDUP_REMOVED lines=21> */
.L_x_35924:
[----:B------:R-:W-:Y:S05]  /*0ca0*/  BSYNC.RECONVERGENT B1 ;  /* 0x0000000000017941 */ /* 0x000fea0003800200 */
.L_x_35923:
[----:B------:R-:W-:Y:S01]  /*0cb0*/  IMAD.SHL.U32 R0, R0, 0x200000, RZ ;  /* 0x0020000000007824 */ /* 0x000fe200078e00ff */
[----:B------:R-:W-:-:S04]  /*0cc0*/  LEA R3, R3, 0x37800000, 0x17 ;  /* 0x3780000003037811 */ /* 0x000fc800078eb8ff */
[----:B------:R-:W-:-:S07]  /*0cd0*/  LOP3.LUT R4, R3, R0, R7, 0xfe, !PT ;  /* 0x0000000003047212 */ /* 0x000fce00078efe07 */
.L_x_35922:
[----:B------:R-:W-:Y:S05]  /*0ce0*/  BSYNC.RECONVERGENT B0 ;  /* 0x0000000000007941 */ /* 0x000fea0003800200 */
.L_x_35921:
[----:B------:R-:W0:Y:S02]  /*0cf0*/  F2I.S64.TRUNC R4, R4 ;  /* 0x0000000400047311 */ /* 0x000e24000020d900 */
[----:B0-----:R-:W-:Y:S01]  /*0d00*/  PRMT R22, R4, 0x7610, R22 ;  /* 0x0000761004167816 */ /* 0x001fe20000000016 */
[----:B------:R-:W-:Y:S06]  /*0d10*/  BRA `(.L_x_35902) ;  /* 0x00000000009c7947 */ /* 0x000fec0003800000 */
.L_x_35914:
[----:B------:R-:W-:-:S09]  /*0d20*/  UISETP.NE.AND UP0, UPT, UR4, 0x1c, UPT ;  /* 0x0000001c0400788c */ /* 0x000fd2000bf05270 */
[----:B------:R-:W-:Y:S05]  /*0d30*/  BRA.U !UP0, `(.L_x_35925) ;  /* 0x0000000108907547 */ /* 0x000fea000b800000 */
[----:B------:R-:W-:-:S09]  /*0d40*/  UISETP.NE.AND UP0, UPT, UR4, 0x1d, UPT ;  /* 0x0000001d0400788c */ /* 0x000fd2000bf05270 */
[----:B------:R-:W-:Y:S05]  /*0d50*/  BRA.U !UP0, `(.L_x_35926) ;  /* 0x0000000108807547 */ /* 0x000fea000b800000 */
[----:B------:R-:W-:-:S09]  /*0d60*/  UISETP.NE.AND UP0, UPT, UR4, 0x2c, UPT ;  /* 0x0000002c0400788c */ /* 0x000fd2000bf05270 */
[----:B------:R-:W-:Y:S05]  /*0d70*/  BRA.U !UP0, `(.L_x_35927) ;  /* 0x0000000108487547 */ /* 0x000fea000b800000 */
.L_x_35901:
        /* <DEDUP_REMOVED lines=16> */
.L_x_35928:
[----:B------:R-:W-:Y:S01]  /*0e80*/  PRMT R22, RZ, 0x7610, R22 ;  /* 0x00007610ff167816 */ /* 0x000fe20000000016 */
[----:B------:R-:W-:Y:S06]  /*0e90*/  BRA `(.L_x_35902) ;  /* 0x00000000003c7947 */ /* 0x000fec0003800000 */
.L_x_35927:
        /* <DEDUP_REMOVED lines=8> */
.L_x_35930:
[----:B------:R-:W-:Y:S05]  /*0f20*/  BSYNC.RECONVERGENT B0 ;  /* 0x0000000000007941 */ /* 0x000fea0003800200 */
.L_x_35929:
[----:B------:R-:W0:Y:S02]  /*0f30*/  F2I.S64.TRUNC R4, R4 ;  /* 0x0000000400047311 */ /* 0x000e24000020d900 */
[----:B0-----:R-:W-:Y:S01]  /*0f40*/  PRMT R22, R4, 0x7610, R22 ;  /* 0x0000761004167816 */ /* 0x001fe20000000016 */
[----:B------:R-:W-:Y:S06]  /*0f50*/  BRA `(.L_x_35902) ;  /* 0x00000000000c7947 */ /* 0x000fec0003800000 */
.L_x_35926:
[----:B------:R0:W5:Y:S01]  /*0f60*/  LDG.E.U8 R22, desc[UR36][R6.64] ;  /* 0x0000002406167981 */ /* 0x000162000c1e1100 */
[----:B------:R-:W-:Y:S05]  /*0f70*/  BRA `(.L_x_35902) ;  /* 0x0000000000047947 */ /* 0x000fea0003800000 */
.L_x_35925:
[----:B------:R0:W5:Y:S02]  /*0f80*/  LDG.E.U8 R22, desc[UR36][R6.64] ;  /* 0x0000002406167981 */ /* 0x000164000c1e1100 */
.L_x_35902:
[----:B------:R-:W-:-:S07]  /*0f90*/  VIADD R23, R25, 0x80 ;  /* 0x0000008019177836 */ /* 0x000fce0000000000 */
.L_x_35896:
[----:B------:R-:W-:Y:S05]  /*0fa0*/  BSYNC.RECONVERGENT B6 ;  /* 0x0000000000067941 */ /* 0x000fea0003800200 */
.L_x_35895:
        /* <DEDUP_REMOVED lines=23> */
.L_x_35936:
[----:B------:R0:W5:Y:S01]  /*1120*/  LDG.E.U8 R19, desc[UR36][R6.64] ;  /* 0x0000002406137981 */ /* 0x000162000c1e1100 */
[----:B------:R-:W-:Y:S05]  /*1130*/  BRA `(.L_x_35938) ;  /* 0x0000000c00607947 */ /* 0x000fea0003800000 */
.L_x_35935:
        /* <DEDUP_REMOVED lines=8> */
.L_x_35940:
[----:B------:R4:W5:Y:S01]  /*11c0*/  LDG.E.U8 R19, desc[UR36][R6.64] ;  /* 0x0000002406137981 */ /* 0x000962000c1e1100 */
[----:B------:R-:W-:Y:S05]  /*11d0*/  BRA `(.L_x_35938) ;  /* 0x0000000c00387947 */ /* 0x000fea0003800000 */
.L_x_35939:
[----:B------:R0:W5:Y:S01]  /*11e0*/  LDG.E.U16 R19, desc[UR36][R6.64] ;  /* 0x0000002406137981 */ /* 0x000162000c1e1500 */
[----:B------:R-:W-:Y:S05]  /*11f0*/  BRA `(.L_x_35938) ;  /* 0x0000000c00307947 */ /* 0x000fea0003800000 */
.L_x_35934:
        /* <DEDUP_REMOVED lines=10> */
.L_x_35942:
[----:B------:R-:W2:Y:S02]  /*12a0*/  LDG.E.U16 R4, desc[UR36][R6.64] ;  /* 0x0000002406047981 */ /* 0x000ea4000c1e1500 */
[----:B--2---:R-:W-:-:S06]  /*12b0*/  HADD2.F32 R4, -RZ, R4.H0_H0 ;  /* 0x20000004ff047230 */ /* 0x004fcc0000004100 */
[----:B------:R-:W0:Y:S02]  /*12c0*/  F2I.S64.TRUNC R4, R4 ;  /* 0x0000000400047311 */ /* 0x000e24000020d900 */
[----:B0-----:R-:W-:Y:S01]  /*12d0*/  PRMT R19, R4, 0x7610, R19 ;  /* 0x0000761004137816 */ /* 0x001fe20000000013 */
[----:B------:R-:W-:Y:S06]  /*12e0*/  BRA `(.L_x_35938) ;  /* 0x0000000800f47947 */ /* 0x000fec0003800000 */
.L_x_35941:
        /* <DEDUP_REMOVED lines=10> */
.L_x_35944:
[----:B------:R-:W2:Y:S02]  /*1390*/  LDG.E.U16 R6, desc[UR36][R6.64] ;  /* 0x0000002406067981 */ /* 0x000ea4000c1e1500 */
[----:B--2---:R-:W-:-:S06]  /*13a0*/  HADD2.F32 R4, -RZ, R6.H0_H0 ;  /* 0x20000006ff047230 */ /* 0x004fcc0000004100 */
[----:B------:R-:W0:Y:S02]  /*13b0*/  F2I.S64.TRUNC R4, R4 ;  /* 0x0000000400047311 */ /* 0x000e24000020d900 */
[----:B0-----:R-:W-:Y:S01]  /*13c0*/  PRMT R19, R4, 0x7610, R19 ;  /* 0x0000761004137816 */ /* 0x001fe20000000013 */
[----:B------:R-:W-:Y:S06]  /*13d0*/  BRA `(.L_x_35938) ;  /* 0x0000000800b87947 */ /* 0x000fec0003800000 */
.L_x_35943:
[----:B------:R-:W2:Y:S02]  /*13e0*/  LDG.E.64 R4, desc[UR36][R6.64] ;  /* 0x0000002406047981 */ /* 0x000ea4000c1e1b00 */
[----:B--2---:R-:W0:Y:S02]  /*13f0*/  F2I.S64.F64.TRUNC R4, R4 ;  /* 0x0000000400047311 */ /* 0x004e24000030d900 */
[----:B0-----:R-:W-:Y:S01]  /*1400*/  PRMT R19, R4, 0x7610, R19 ;  /* 0x0000761004137816 */ /* 0x001fe20000000013 */
[----:B------:R-:W-:Y:S06]  /*1410*/  BRA `(.L_x_35938) ;  /* 0x0000000800a87947 */ /* 0x000fec0003800000 */
.L_x_35933:
        /* <DEDUP_REMOVED lines=12> */
.L_x_35947:
[----:B------:R-:W2:Y:S02]  /*14e0*/  LDG.E.64 R6, desc[UR36][R6.64] ;  /* 0x0000002406067981 */ /* 0x000ea4000c1e1b00 */
[----:B--2---:R-:W0:Y:S02]  /*14f0*/  F2I.S64.F64.TRUNC R4, R6 ;  /* 0x0000000600047311 */ /* 0x004e24000030d900 */
[----:B0-----:R-:W-:Y:S01]  /*1500*/  PRMT R19, R4, 0x7610, R19 ;  /* 0x0000761004137816 */ /* 0x001fe20000000013 */
[----:B------:R-:W-:Y:S06]  /*1510*/  BRA `(.L_x_35938) ;  /* 0x0000000800687947 */ /* 0x000fec0003800000 */
.L_x_35946:
        /* <DEDUP_REMOVED lines=27> */
.L_x_35949:
        /* <DEDUP_REMOVED lines=15> */
.L_x_35948:
[----:B------:R-:W2:Y:S02]  /*17c0*/  LDG.E.U16 R4, desc[UR36][R6.64] ;  /* 0x0000002406047981 */ /* 0x000ea4000c1e1500 */
[----:B--2---:R-:W-:-:S06]  /*17d0*/  IMAD.U32 R4, R4, 0x10000, RZ ;  /* 0x0001000004047824 */ /* 0x004fcc00078e00ff */
[----:B------:R-:W0:Y:S02]  /*17e0*/  F2I.S64.TRUNC R4, R4 ;  /* 0x0000000400047311 */ /* 0x000e24000020d900 */
[----:B0-----:R-:W-:Y:S01]  /*17f0*/  PRMT R19, R4, 0x7610, R19 ;  /* 0x0000761004137816 */ /* 0x001fe20000000013 */
[----:B------:R-:W-:Y:S06]  /*1800*/  BRA `(.L_x_35938) ;  /* 0x0000000400ac7947 */ /* 0x000fec0003800000 */
.L_x_35945:
        /* <DEDUP_REMOVED lines=10> */
.L_x_35952:
        /* <DEDUP_REMOVED lines=21> */
.L_x_35956:
[----:B------:R-:W-:Y:S05]  /*1a00*/  BSYNC.RECONVERGENT B1 ;  /* 0x0000000000017941 */ /* 0x000fea0003800200 */
.L_x_35955:
[----:B------:R-:W-:Y:S01]  /*1a10*/  IMAD.SHL.U32 R0, R0, 0x100000, RZ ;  /* 0x0010000000007824 */ /* 0x000fe200078e00ff */
[----:B------:R-:W-:-:S04]  /*1a20*/  LEA R3, R3, 0x3b800000, 0x17 ;  /* 0x3b80000003037811 */ /* 0x000fc800078eb8ff */
[----:B------:R-:W-:-:S07]  /*1a30*/  LOP3.LUT R4, R3, R0, R7, 0xfe, !PT ;  /* 0x0000000003047212 */ /* 0x000fce00078efe07 */
.L_x_35954:
[----:B------:R-:W-:Y:S05]  /*1a40*/  BSYNC.RECONVERGENT B0 ;  /* 0x0000000000007941 */ /* 0x000fea0003800200 */
.L_x_35953:
[----:B------:R-:W0:Y:S02]  /*1a50*/  F2I.S64.TRUNC R4, R4 ;  /* 0x0000000400047311 */ /* 0x000e24000020d900 */
[----:B0-----:R-:W-:Y:S01]  /*1a60*/  PRMT R19, R4, 0x7610, R19 ;  /* 0x0000761004137816 */ /* 0x001fe20000000013 */
[----:B------:R-:W-:Y:S06]  /*1a70*/  BRA `(.L_x_35938) ;  /* 0x0000000400107947 */ /* 0x000fec0003800000 */
.L_x_35951:
        /* <DEDUP_REMOVED lines=21> */
.L_x_35960:
[----:B------:R-:W-:Y:S05]  /*1bd0*/  BSYNC.RECONVERGENT B1 ;  /* 0x0000000000017941 */ /* 0x000fea0003800200 */
.L_x_35959:
[----:B------:R-:W-:Y:S01]  /*1be0*/  IMAD.SHL.U32 R0, R0, 0x200000, RZ ;  /* 0x0020000000007824 */ /* 0x000fe200078e00ff */
[----:B------:R-:W-:-:S04]  /*1bf0*/  LEA R3, R3, 0x37800000, 0x17 ;  /* 0x3780000003037811 */ /* 0x000fc800078eb8ff */
[----:B------:R-:W-:-:S07]  /*1c00*/  LOP3.LUT R4, R3, R0, R7, 0xfe, !PT ;  /* 0x0000000003047212 */ /* 0x000fce00078efe07 */
.L_x_35958:
[----:B------:R-:W-:Y:S05]  /*1c10*/  BSYNC.RECONVERGENT B0 ;  /* 0x0000000000007941 */ /* 0x000fea0003800200 */
.L_x_35957:
[----:B------:R-:W0:Y:S02]  /*1c20*/  F2I.S64.TRUNC R4, R4 ;  /* 0x0000000400047311 */ /* 0x000e24000020d900 */
[----:B0-----:R-:W-:Y:S01]  /*1c30*/  PRMT R19, R4, 0x7610, R19 ;  /* 0x0000761004137816 */ /* 0x001fe20000000013 */
[----:B------:R-:W-:Y:S06]  /*1c40*/  BRA `(.L_x_35938) ;  /* 0x00000000009c7947 */ /* 0x000fec0003800000 */
.L_x_35950:
        /* <DEDUP_REMOVED lines=14> */
.L_x_35964:
[----:B------:R-:W-:Y:S05]  /*1d30*/  BSYNC.RECONVERGENT B0 ;  /* 0x0000000000007941 */ /* 0x000fea0003800200 */
.L_x_35963:
[----:B------:R-:W0:Y:S02]  /*1d40*/  F2I.S64.TRUNC R4, R4 ;  /* 0x0000000400047311 */ /* 0x000e24000020d900 */
[----:B0-----:R-:W-:Y:S01]  /*1d50*/  PRMT R19, R4, 0x7610, R19 ;  /* 0x0000761004137816 */ /* 0x001fe20000000013 */
[----:B------:R-:W-:Y:S06]  /*1d60*/  BRA `(.L_x_35938) ;  /* 0x0000000000547947 */ /* 0x000fec0003800000 */
.L_x_35937:
        /* <DEDUP_REMOVED lines=16> */
.L_x_35965:
[----:B------:R-:W-:Y:S01]  /*1e70*/  PRMT R19, RZ, 0x7610, R19 ;  /* 0x00007610ff137816 */ /* 0x000fe20000000013 */
[----:B------:R-:W-:Y:S06]  /*1e80*/  BRA `(.L_x_35938) ;  /* 0x00000000000c7947 */ /* 0x000fec0003800000 */
.L_x_35962:
[----:B------:R1:W5:Y:S01]  /*1e90*/  LDG.E.U8 R19, desc[UR36][R6.64] ;  /* 0x0000002406137981 */ /* 0x000362000c1e1100 */
[----:B------:R-:W-:Y:S05]  /*1ea0*/  BRA `(.L_x_35938) ;  /* 0x0000000000047947 */ /* 0x000fea0003800000 */
.L_x_35961:
[----:B------:R0:W5:Y:S02]  /*1eb0*/  LDG.E.U8 R19, desc[UR36][R6.64] ;  /* 0x0000002406137981 */ /* 0x000164000c1e1100 */
.L_x_35938:
[----:B------:R-:W-:-:S07]  /*1ec0*/  VIADD R23, R23, 0x80 ;  /* 0x0000008017177836 */ /* 0x000fce0000000000 */
.L_x_35932:
[----:B------:R-:W-:Y:S05]  /*1ed0*/  BSYNC.RECONVERGENT B6 ;  /* 0x0000000000067941 */ /* 0x000fea0003800200 */
.L_x_35931:
        /* <DEDUP_REMOVED lines=23> */
.L_x_35971:
[----:B------:R0:W5:Y:S01]  /*2050*/  LDG.E.U8 R17, desc[UR36][R6.64] ;  /* 0x0000002406117981 */ /* 0x000162000c1e1100 */
[----:B------:R-:W-:Y:S05]  /*2060*/  BRA `(.L_x_35973) ;  /* 0x0000000c00607947 */ /* 0x000fea0003800000 */
.L_x_35970:
        /* <DEDUP_REMOVED lines=8> */
.L_x_35975:
[----:B------:R3:W5:Y:S01]  /*20f0*/  LDG.E.U8 R17, desc[UR36][R6.64] ;  /* 0x0000002406117981 */ /* 0x000762000c1e1100 */
[----:B------:R-:W-:Y:S05]  /*2100*/  BRA `(.L_x_35973) ;  /* 0x0000000c00387947 */ /* 0x000fea0003800000 */
.L_x_35974:
[----:B------:R0:W5:Y:S01]  /*2110*/  LDG.E.U16 R17, desc[UR36][R6.64] ;  /* 0x0000002406117981 */ /* 0x000162000c1e1500 */
[----:B------:R-:W-:Y:S05]  /*2120*/  BRA `(.L_x_35973) ;  /* 0x0000000c00307947 */ /* 0x000fea0003800000 */
.L_x_35969:
        /* <DEDUP_REMOVED lines=10> */
.L_x_35977:
[----:B------:R-:W2:Y:S02]  /*21d0*/  LDG.E.U16 R4, desc[UR36][R6.64] ;  /* 0x0000002406047981 */ /* 0x000ea4000c1e1500 */
[----:B--2---:R-:W-:-:S06]  /*21e0*/  HADD2.F32 R4, -RZ, R4.H0_H0 ;  /* 0x20000004ff047230 */ /* 0x004fcc0000004100 */
[----:B------:R-:W0:Y:S02]  /*21f0*/  F2I.S64.TRUNC R4, R4 ;  /* 0x0000000400047311 */ /* 0x000e24000020d900 */
[----:B0-----:R-:W-:Y:S01]  /*2200*/  PRMT R17, R4, 0x7610, R17 ;  /* 0x0000761004117816 */ /* 0x001fe20000000011 */
[----:B------:R-:W-:Y:S06]  /*2210*/  BRA `(.L_x_35973) ;  /* 0x0000000800f47947 */ /* 0x000fec0003800000 */
.L_x_35976:
        /* <DEDUP_REMOVED lines=10> */
.L_x_35979:
[----:B------:R-:W2:Y:S02]  /*22c0*/  LDG.E.U16 R6, desc[UR36][R6.64] ;  /* 0x0000002406067981 */ /* 0x000ea4000c1e1500 */
[----:B--2---:R-:W-:-:S06]  /*22d0*/  HADD2.F32 R4, -RZ, R6.H0_H0 ;  /* 0x20000006ff047230 */ /* 0x004fcc0000004100 */
[----:B------:R-:W0:Y:S02]  /*22e0*/  F2I.S64.TRUNC R4, R4 ;  /* 0x0000000400047311 */ /* 0x000e24000020d900 */
[----:B0-----:R-:W-:Y:S01]  /*22f0*/  PRMT R17, R4, 0x7610, R17 ;  /* 0x0000761004117816 */ /* 0x001fe20000000011 */
[----:B------:R-:W-:Y:S06]  /*2300*/  BRA `(.L_x_35973) ;  /* 0x0000000800b87947 */ /* 0x000fec0003800000 */
.L_x_35978:
[----:B------:R-:W2:Y:S02]  /*2310*/  LDG.E.64 R4, desc[UR36][R6.64] ;  /* 0x0000002406047981 */ /* 0x000ea4000c1e1b00 */
[----:B--2---:R-:W0:Y:S02]  /*2320*/  F2I.S64.F64.TRUNC R4, R4 ;  /* 0x0000000400047311 */ /* 0x004e24000030d900 */
[----:B0-----:R-:W-:Y:S01]  /*2330*/  PRMT R17, R4, 0x7610, R17 ;  /* 0x0000761004117816 */ /* 0x001fe20000000011 */
[----:B------:R-:W-:Y:S06]  /*2340*/  BRA `(.L_x_35973) ;  /* 0x0000000800a87947 */ /* 0x000fec0003800000 */
.L_x_35968:
        /* <DEDUP_REMOVED lines=12> */
.L_x_35982:
[----:B------:R-:W2:Y:S02]  /*2410*/  LDG.E.64 R6, desc[UR36][R6.64] ;  /* 0x0000002406067981 */ /* 0x000ea4000c1e1b00 */
[----:B--2---:R-:W0:Y:S02]  /*2420*/  F2I.S64.F64.TRUNC R4, R6 ;  /* 0x0000000600047311 */ /* 0x004e24000030d900 */
[----:B0-----:R-:W-:Y:S01]  /*2430*/  PRMT R17, R4, 0x7610, R17 ;  /* 0x0000761004117816 */ /* 0x001fe20000000011 */
[----:B------:R-:W-:Y:S06]  /*2440*/  BRA `(.L_x_35973) ;  /* 0x0000000800687947 */ /* 0x000fec0003800000 */
.L_x_35981:
        /* <DEDUP_REMOVED lines=27> */
.L_x_35984:
        /* <DEDUP_REMOVED lines=15> */
.L_x_35983:
[----:B------:R-:W2:Y:S02]  /*26f0*/  LDG.E.U16 R4, desc[UR36][R6.64] ;  /* 0x0000002406047981 */ /* 0x000ea4000c1e1500 */
[----:B--2---:R-:W-:-:S06]  /*2700*/  IMAD.U32 R4, R4, 0x10000, RZ ;  /* 0x0001000004047824 */ /* 0x004fcc00078e00ff */
[----:B------:R-:W0:Y:S02]  /*2710*/  F2I.S64.TRUNC R4, R4 ;  /* 0x0000000400047311 */ /* 0x000e24000020d900 */
[----:B0-----:R-:W-:Y:S01]  /*2720*/  PRMT R17, R4, 0x7610, R17 ;  /* 0x0000761004117816 */ /* 0x001fe20000000011 */
[----:B------:R-:W-:Y:S06]  /*2730*/  BRA `(.L_x_35973) ;  /* 0x0000000400ac7947 */ /* 0x000fec0003800000 */
.L_x_35980:
        /* <DEDUP_REMOVED lines=10> */
.L_x_35987:
        /* <DEDUP_REMOVED lines=21> */
.L_x_35991:
[----:B------:R-:W-:Y:S05]  /*2930*/  BSYNC.RECONVERGENT B1 ;  /* 0x0000000000017941 */ /* 0x000fea0003800200 */
.L_x_35990:
[----:B------:R-:W-:Y:S01]  /*2940*/  IMAD.SHL.U32 R0, R0, 0x100000, RZ ;  /* 0x0010000000007824 */ /* 0x000fe200078e00ff */
[----:B------:R-:W-:-:S04]  /*2950*/  LEA R3, R3, 0x3b800000, 0x17 ;  /* 0x3b80000003037811 */ /* 0x000fc800078eb8ff */
[----:B------:R-:W-:-:S07]  /*2960*/  LOP3.LUT R4, R3, R0, R7, 0xfe, !PT ;  /* 0x0000000003047212 */ /* 0x000fce00078efe07 */
.L_x_35989:
[----:B------:R-:W-:Y:S05]  /*2970*/  BSYNC.RECONVERGENT B0 ;  /* 0x0000000000007941 */ /* 0x000fea0003800200 */
.L_x_35988:
[----:B------:R-:W0:Y:S02]  /*2980*/  F2I.S64.TRUNC R4, R4 ;  /* 0x0000000400047311 */ /* 0x000e24000020d900 */
[----:B0-----:R-:W-:Y:S01]  /*2990*/  PRMT R17, R4, 0x7610, R17 ;  /* 0x0000761004117816 */ /* 0x001fe20000000011 */
[----:B------:R-:W-:Y:S06]  /*29a0*/  BRA `(.L_x_35973) ;  /* 0x0000000400107947 */ /* 0x000fec0003800000 */
.L_x_35986:
        /* <DEDUP_REMOVED lines=21> */
.L_x_35995:
[----:B------:R-:W-:Y:S05]  /*2b00*/  BSYNC.RECONVERGENT B1 ;  /* 0x0000000000017941 */ /* 0x000fea0003800200 */
.L_x_35994:
[----:B------:R-:W-:Y:S01]  /*2b10*/  IMAD.SHL.U32 R0, R0, 0x200000, RZ ;  /* 0x0020000000007824 */ /* 0x000fe200078e00ff */
[----:B------:R-:W-:-:S04]  /*2b20*/  LEA R3, R3, 0x37800000, 0x17 ;  /* 0x3780000003037811 */ /* 0x000fc800078eb8ff */
[----:B------:R-:W-:-:S07]  /*2b30*/  LOP3.LUT R4, R3, R0, R7, 0xfe, !PT ;  /* 0x0000000003047212 */ /* 0x000fce00078efe07 */
.L_x_35993:
[----:B------:R-:W-:Y:S05]  /*2b40*/  BSYNC.RECONVERGENT B0 ;  /* 0x0000000000007941 */ /* 0x000fea0003800200 */
.L_x_35992:
[----:B------:R-:W0:Y:S02]  /*2b50*/  F2I.S64.TRUNC R4, R4 ;  /* 0x0000000400047311 */ /* 0x000e24000020d900 */
[----:B0-----:R-:W-:Y:S01]  /*2b60*/  PRMT R17, R4, 0x7610, R17 ;  /* 0x0000761004117816 */ /* 0x001fe20000000011 */
[----:B------:R-:W-:Y:S06]  /*2b70*/  BRA `(.L_x_35973) ;  /* 0x00000000009c7947 */ /* 0x000fec0003800000 */
.L_x_35985:
        /* <DEDUP_REMOVED lines=14> */
.L_x_35999:
[----:B------:R-:W-:Y:S05]  /*2c60*/  BSYNC.RECONVERGENT B0 ;  /* 0x0000000000007941 */ /* 0x000fea0003800200 */
.L_x_35998:
[----:B------:R-:W0:Y:S02]  /*2c70*/  F2I.S64.TRUNC R4, R4 ;  /* 0x0000000400047311 */ /* 0x000e24000020d900 */
[----:B0-----:R-:W-:Y:S01]  /*2c80*/  PRMT R17, R4, 0x7610, R17 ;  /* 0x0000761004117816 */ /* 0x001fe20000000011 */
[----:B------:R-:W-:Y:S06]  /*2c90*/  BRA `(.L_x_35973) ;  /* 0x0000000000547947 */ /* 0x000fec0003800000 */
.L_x_35972:
        /* <DEDUP_REMOVED lines=16> */
.L_x_36000:
[----:B------:R-:W-:Y:S01]  /*2da0*/  PRMT R17, RZ, 0x7610, R17 ;  /* 0x00007610ff117816 */ /* 0x000fe20000000011 */
[----:B------:R-:W-:Y:S06]  /*2db0*/  BRA `(.L_x_35973) ;  /* 0x00000000000c7947 */ /* 0x000fec0003800000 */
.L_x_35997:
[----:B------:R2:W5:Y:S01]  /*2dc0*/  LDG.E.U8 R17, desc[UR36][R6.64] ;  /* 0x0000002406117981 */ /* 0x000562000c1e1100 */
[----:B------:R-:W-:Y:S05]  /*2dd0*/  BRA `(.L_x_35973) ;  /* 0x0000000000047947 */ /* 0x000fea0003800000 */
.L_x_35996:
[----:B------:R1:W5:Y:S02]  /*2de0*/  LDG.E.U8 R17, desc[UR36][R6.64] ;  /* 0x0000002406117981 */ /* 0x000364000c1e1100 */
.L_x_35973:
[----:B------:R-:W-:-:S07]  /*2df0*/  VIADD R23, R23, 0x80 ;  /* 0x0000008017177836 */ /* 0x000fce0000000000 */
.L_x_35967:
[----:B------:R-:W-:Y:S05]  /*2e00*/  BSYNC.RECONVERGENT B6 ;  /* 0x0000000000067941 */ /* 0x000fea0003800200 */
.L_x_35966:
        /* <DEDUP_REMOVED lines=23> */
.L_x_36006:
[----:B------:R0:W5:Y:S01]  /*2f80*/  LDG.E.U8 R18, desc[UR36][R6.64] ;  /* 0x0000002406127981 */ /* 0x000162000c1e1100 */
[----:B------:R-:W-:Y:S05]  /*2f90*/  BRA `(.L_x_36002) ;  /* 0x0000000c005c7947 */ /* 0x000fea0003800000 */
.L_x_36005:
        /* <DEDUP_REMOVED lines=8> */
.L_x_36009:
[----:B------:R0:W5:Y:S01]  /*3020*/  LDG.E.U8 R18, desc[UR36][R6.64] ;  /* 0x0000002406127981 */ /* 0x000162000c1e1100 */
[----:B------:R-:W-:Y:S05]  /*3030*/  BRA `(.L_x_36002) ;  /* 0x0000000c00347947 */ /* 0x000fea0003800000 */
.L_x_36008:
[----:B------:R0:W5:Y:S01]  /*3040*/  LDG.E.U16 R18, desc[UR36][R6.64] ;  /* 0x0000002406127981 */ /* 0x000162000c1e1500 */
[----:B------:R-:W-:Y:S05]  /*3050*/  BRA `(.L_x_36002) ;  /* 0x0000000c002c7947 */ /* 0x000fea0003800000 */
.L_x_36004:
        /* <DEDUP_REMOVED lines=10> */
.L_x_36011:
[----:B------:R-:W2:Y:S02]  /*3100*/  LDG.E.U16 R4, desc[UR36][R6.64] ;  /* 0x0000002406047981 */ /* 0x000ea4000c1e1500 */
[----:B--2---:R-:W-:-:S06]  /*3110*/  HADD2.F32 R4, -RZ, R4.H0_H0 ;  /* 0x20000004ff047230 */ /* 0x004fcc0000004100 */
[----:B------:R-:W0:Y:S02]  /*3120*/  F2I.S64.TRUNC R4, R4 ;  /* 0x0000000400047311 */ /* 0x000e24000020d900 */
[----:B0-----:R-:W-:Y:S01]  /*3130*/  PRMT R18, R4, 0x7610, R18 ;  /* 0x0000761004127816 */ /* 0x001fe20000000012 */
[----:B------:R-:W-:Y:S06]  /*3140*/  BRA `(.L_x_36002) ;  /* 0x0000000800f07947 */ /* 0x000fec0003800000 */
.L_x_36010:
        /* <DEDUP_REMOVED lines=10> */
.L_x_36013:
[----:B------:R-:W2:Y:S02]  /*31f0*/  LDG.E.U16 R6, desc[UR36][R6.64] ;  /* 0x0000002406067981 */ /* 0x000ea4000c1e1500 */
[----:B--2---:R-:W-:-:S06]  /*3200*/  HADD2.F32 R4, -RZ, R6.H0_H0 ;  /* 0x20000006ff047230 */ /* 0x004fcc0000004100 */
[----:B------:R-:W0:Y:S02]  /*3210*/  F2I.S64.TRUNC R4, R4 ;  /* 0x0000000400047311 */ /* 0x000e24000020d900 */
[----:B0-----:R-:W-:Y:S01]  /*3220*/  PRMT R18, R4, 0x7610, R18 ;  /* 0x0000761004127816 */ /* 0x001fe20000000012 */
[----:B------:R-:W-:Y:S06]  /*3230*/  BRA `(.L_x_36002) ;  /* 0x0000000800b47947 */ /* 0x000fec0003800000 */
.L_x_36012:
[----:B------:R-:W2:Y:S02]  /*3240*/  LDG.E.64 R4, desc[UR36][R6.64] ;  /* 0x0000002406047981 */ /* 0x000ea4000c1e1b00 */
[----:B--2---:R-:W0:Y:S02]  /*3250*/  F2I.S64.F64.TRUNC R4, R4 ;  /* 0x0000000400047311 */ /* 0x004e24000030d900 */
[----:B0-----:R-:W-:Y:S01]  /*3260*/  PRMT R18, R4, 0x7610, R18 ;  /* 0x0000761004127816 */ /* 0x001fe20000000012 */
[----:B------:R-:W-:Y:S06]  /*3270*/  BRA `(.L_x_36002) ;  /* 0x0000000800a47947 */ /* 0x000fec0003800000 */
.L_x_36003:
        /* <DEDUP_REMOVED lines=12> */
.L_x_36016:
[----:B------:R-:W2:Y:S02]  /*3340*/  LDG.E.64 R6, desc[UR36][R6.64] ;  /* 0x0000002406067981 */ /* 0x000ea4000c1e1b00 */
[----:B--2---:R-:W0:Y:S02]  /*3350*/  F2I.S64.F64.TRUNC R4, R6 ;  /* 0x0000000600047311 */ /* 0x004e24000030d900 */
[----:B0-----:R-:W-:Y:S01]  /*3360*/  PRMT R18, R4, 0x7610, R18 ;  /* 0x0000761004127816 */ /* 0x001fe20000000012 */
[----:B------:R-:W-:Y:S06]  /*3370*/  BRA `(.L_x_36002) ;  /* 0x0000000800647947 */ /* 0x000fec0003800000 */
.L_x_36015:
        /* <DEDUP_REMOVED lines=27> */
.L_x_36018:
        /* <DEDUP_REMOVED lines=15> */
.L_x_36017:
[----:B------:R-:W2:Y:S02]  /*3620*/  LDG.E.U16 R4, desc[UR36][R6.64] ;  /* 0x0000002406047981 */ /* 0x000ea4000c1e1500 */
[----:B--2---:R-:W-:-:S06]  /*3630*/  IMAD.U32 R4, R4, 0x10000, RZ ;  /* 0x0001000004047824 */ /* 0x004fcc00078e00ff */
[----:B------:R-:W0:Y:S02]  /*3640*/  F2I.S64.TRUNC R4, R4 ;  /* 0x0000000400047311 */ /* 0x000e24000020d900 */
[----:B0-----:R-:W-:Y:S01]  /*3650*/  PRMT R18, R4, 0x7610, R18 ;  /* 0x0000761004127816 */ /* 0x001fe20000000012 */
[----:B------:R-:W-:Y:S06]  /*3660*/  BRA `(.L_x_36002) ;  /* 0x0000000400a87947 */ /* 0x000fec0003800000 */
.L_x_36014:
        /* <DEDUP_REMOVED lines=10> */
.L_x_36021:
        /* <DEDUP_REMOVED lines=21> */
.L_x_36025:
[----:B------:R-:W-:Y:S05]  /*3860*/  BSYNC.RECONVERGENT B1 ;  /* 0x0000000000017941 */ /* 0x000fea0003800200 */
.L_x_36024:
[----:B------:R-:W-:Y:S01]  /*3870*/  IMAD.SHL.U32 R0, R0, 0x100000, RZ ;  /* 0x0010000000007824 */ /* 0x000fe200078e00ff */
[----:B------:R-:W-:-:S04]  /*3880*/  LEA R3, R3, 0x3b800000, 0x17 ;  /* 0x3b80000003037811 */ /* 0x000fc800078eb8ff */
[----:B------:R-:W-:-:S07]  /*3890*/  LOP3.LUT R4, R3, R0, R7, 0xfe, !PT ;  /* 0x0000000003047212 */ /* 0x000fce00078efe07 */
.L_x_36023:
[----:B------:R-:W-:Y:S05]  /*38a0*/  BSYNC.RECONVERGENT B0 ;  /* 0x0000000000007941 */ /* 0x000fea0003800200 */
.L_x_36022:
[----:B------:R-:W0:Y:S02]  /*38b0*/  F2I.S64.TRUNC R4, R4 ;  /* 0x0000000400047311 */ /* 0x000e24000020d900 */
[----:B0-----:R-:W-:Y:S01]  /*38c0*/  PRMT R18, R4, 0x7610, R18 ;  /* 0x0000761004127816 */ /* 0x001fe20000000012 */
[----:B------:R-:W-:Y:S06]  /*38d0*/  BRA `(.L_x_36002) ;  /* 0x00000004000c7947 */ /* 0x000fec0003800000 */
.L_x_36020:
        /* <DEDUP_REMOVED lines=21> */
.L_x_36029:
[----:B------:R-:W-:Y:S05]  /*3a30*/  BSYNC.RECONVERGENT B1 ;  /* 0x0000000000017941 */ /* 0x000fea0003800200 */
.L_x_36028:
[----:B------:R-:W-:Y:S01]  /*3a40*/  IMAD.SHL.U32 R0, R0, 0x200000, RZ ;  /* 0x0020000000007824 */ /* 0x000fe200078e00ff */
[----:B------:R-:W-:-:S04]  /*3a50*/  LEA R3, R3, 0x37800000, 0x17 ;  /* 0x3780000003037811 */ /* 0x000fc800078eb8ff */
[----:B------:R-:W-:-:S07]  /*3a60*/  LOP3.LUT R4, R3, R0, R7, 0xfe, !PT ;  /* 0x0000000003047212 */ /* 0x000fce00078efe07 */
.L_x_36027:
[----:B------:R-:W-:Y:S05]  /*3a70*/  BSYNC.RECONVERGENT B0 ;  /* 0x0000000000007941 */ /* 0x000fea0003800200 */
.L_x_36026:
[----:B------:R-:W0:Y:S02]  /*3a80*/  F2I.S64.TRUNC R4, R4 ;  /* 0x0000000400047311 */ /* 0x000e24000020d900 */
[----:B0-----:R-:W-:Y:S01]  /*3a90*/  PRMT R18, R4, 0x7610, R18 ;  /* 0x0000761004127816 */ /* 0x001fe20000000012 */
[----:B------:R-:W-:Y:S06]  /*3aa0*/  BRA `(.L_x_36002) ;  /* 0x0000000000987947 */ /* 0x000fec0003800000 */
.L_x_36019:
        /* <DEDUP_REMOVED lines=14> */
.L_x_36033:
[----:B------:R-:W-:Y:S05]  /*3b90*/  BSYNC.RECONVERGENT B0 ;  /* 0x0000000000007941 */ /* 0x000fea0003800200 */
.L_x_36032:
[----:B------:R-:W0:Y:S02]  /*3ba0*/  F2I.S64.TRUNC R4, R4 ;  /* 0x0000000400047311 */ /* 0x000e24000020d900 */
[----:B0-----:R-:W-:Y:S01]  /*3bb0*/  PRMT R18, R4, 0x7610, R18 ;  /* 0x0000761004127816 */ /* 0x001fe20000000012 */
[----:B------:R-:W-:Y:S06]  /*3bc0*/  BRA `(.L_x_36002) ;  /* 0x0000000000507947 */ /* 0x000fec0003800000 */
.L_x_36007:
        /* <DEDUP_REMOVED lines=16> */
.L_x_36034:
[----:B------:R-:W-:Y:S05]  /*3cd0*/  BRA `(.L_x_36002) ;  /* 0x00000000000c7947 */ /* 0x000fea0003800000 */
.L_x_36031:
[----:B------:R0:W5:Y:S01]  /*3ce0*/  LDG.E.U8 R18, desc[UR36][R6.64] ;  /* 0x0000002406127981 */ /* 0x000162000c1e1100 */
[----:B------:R-:W-:Y:S05]  /*3cf0*/  BRA `(.L_x_36002) ;  /* 0x0000000000047947 */ /* 0x000fea0003800000 */
.L_x_36030:
[----:B------:R0:W5:Y:S02]  /*3d00*/  LDG.E.U8 R18, desc[UR36][R6.64] ;  /* 0x0000002406127981 */ /* 0x000164000c1e1100 */
.L_x_36002:
[----:B------:R-:W-:Y:S05]  /*3d10*/  BSYNC.RECONVERGENT B6 ;  /* 0x0000000000067941 */ /* 0x000fea0003800200 */
.L_x_36001:
[----:B------:R-:W0:Y:S01]  /*3d20*/  LDC.U8 R0, c[0x0][0x385] ;  /* 0x0000e140ff007b82 */ /* 0x000e220000000000 */
[----:B------:R-:W-:Y:S01]  /*3d30*/  ISETP.GE.AND P0, PT, R25, R16, PT ;  /* 0x000000101900720c */ /* 0x000fe20003f06270 */
[----:B------:R-:W-:-:S12]  /*3d40*/  BSSY.RECONVERGENT B0, `(.L_x_36035) ;  /* 0x0000006000007945 */ /* 0x000fd80003800200 */
[----:B------:R-:W-:Y:S05]  /*3d50*/  @P0 BRA `(.L_x_36036) ;  /* 0x0000000000100947 */ /* 0x000fea0003800000 */
[----:B-----5:R-:W-:Y:S02]  /*3d60*/  LOP3.LUT R8, R22, 0xff, RZ, 0xc0, !PT ;  /* 0x000000ff16087812 */ /* 0x020fe400078ec0ff */
[----:B------:R-:W-:-:S07]  /*3d70*/  MOV R10, 0x3d90 ;  /* 0x00003d90000a7802 */ /* 0x000fce0000000f00 */
[----:B01234-:R-:W-:Y:S05]  /*3d80*/  CALL.REL.NOINC `($__internal_71_$__cuda_sm20_div_u16) ;  /* 0x0000003c00cc7944 */ /* 0x01ffea0003c00000 */
[----:B------:R-:W-:-:S07]  /*3d90*/  IMAD.MOV.U32 R3, RZ, RZ, R9 ;  /* 0x000000ffff037224 */ /* 0x000fce00078e0009 */
.L_x_36036:
[----:B------:R-:W-:Y:S05]  /*3da0*/  BSYNC.RECONVERGENT B0 ;  /* 0x0000000000007941 */ /* 0x000fea0003800200 */
.L_x_36035:
[----:B------:R-:W-:Y:S01]  /*3db0*/  VIADD R23, R25, 0x80 ;  /* 0x0000008019177836 */ /* 0x000fe20000000000 */
[----:B------:R-:W-:Y:S04]  /*3dc0*/  BSSY.RECONVERGENT B0, `(.L_x_36037) ;  /* 0x0000007000007945 */ /* 0x000fe80003800200 */
[----:B------:R-:W-:-:S13]  /*3dd0*/  ISETP.GE.AND P0, PT, R23, R16, PT ;  /* 0x000000101700720c */ /* 0x000fda0003f06270 */
[----:B------:R-:W-:Y:S05]  /*3de0*/  @P0 BRA `(.L_x_36038) ;  /* 0x0000000000100947 */ /* 0x000fea0003800000 */
[----:B-----5:R-:W-:Y:S02]  /*3df0*/  LOP3.LUT R8, R19, 0xff, RZ, 0xc0, !PT ;  /* 0x000000ff13087812 */ /* 0x020fe400078ec0ff */
[----:B------:R-:W-:-:S07]  /*3e00*/  MOV R10, 0x3e20 ;  /* 0x00003e20000a7802 */ /* 0x000fce0000000f00 */
[----:B01234-:R-:W-:Y:S05]  /*3e10*/  CALL.REL.NOINC `($__internal_71_$__cuda_sm20_div_u16) ;  /* 0x0000003c00a87944 */ /* 0x01ffea0003c00000 */
[----:B------:R-:W-:-:S07]  /*3e20*/  IMAD.MOV.U32 R22, RZ, RZ, R9 ;  /* 0x000000ffff167224 */ /* 0x000fce00078e0009 */
.L_x_36038:
[----:B------:R-:W-:Y:S05]  /*3e30*/  BSYNC.RECONVERGENT B0 ;  /* 0x0000000000007941 */ /* 0x000fea0003800200 */
.L_x_36037:
        /* <DEDUP_REMOVED lines=8> */
.L_x_36040:
[----:B------:R-:W-:Y:S05]  /*3ec0*/  BSYNC.RECONVERGENT B0 ;  /* 0x0000000000007941 */ /* 0x000fea0003800200 */
.L_x_36039:
        /* <DEDUP_REMOVED lines=8> */
.L_x_36042:
[----:B------:R-:W-:Y:S05]  /*3f50*/  BSYNC.RECONVERGENT B0 ;  /* 0x0000000000007941 */ /* 0x000fea0003800200 */
.L_x_36041:
[----:B-----5:R-:W0:Y:S01]  /*3f60*/  LDC.U8 R19, c[0x0][0x3a4] ;  /* 0x0000e900ff137b82 */ /* 0x020e220000000000 */
[----:B------:R-:W-:Y:S01]  /*3f70*/  ISETP.GE.AND P0, PT, R25, R16, PT ;  /* 0x000000101900720c */ /* 0x000fe20003f06270 */
[----:B------:R-:W-:Y:S04]  /*3f80*/  BSSY.RECONVERGENT B8, `(.L_x_36043) ;  /* 0x00002e7000087945 */ /* 0x000fe80003800200 */
[----:B------:R-:W-:Y:S08]  /*3f90*/  BSSY.RELIABLE B7, `(.L_x_36044) ;  /* 0x00001f9000077945 */ /* 0x000ff00003800100 */
[----:B------:R-:W-:Y:S05]  /*3fa0*/  @P0 BRA `(.L_x_36045) ;  /* 0x0000001c00d00947 */ /* 0x000fea0003800000 */
[----:B------:R-:W5:Y:S01]  /*3fb0*/  LDCU UR4, c[0x0][0x3a8] ;  /* 0x00007500ff0477ac */ /* 0x000f620008000800 */
[----:B------:R-:W1:Y:S01]  /*3fc0*/  LDC.64 R8, c[0x0][0x388] ;  /* 0x0000e200ff087b82 */ /* 0x000e620000000a00 */
[----:B0-----:R-:W-:Y:S01]  /*3fd0*/  IMAD R0, R2, 0x200, R25 ;  /* 0x0000020002007824 */ /* 0x001fe200078e0219 */
[----:B------:R-:W-:Y:S01]  /*3fe0*/  PRMT R4, R19, 0x9910, RZ ;  /* 0x0000991013047816 */ /* 0x000fe200000000ff */
        /* <DEDUP_REMOVED lines=18> */
.L_x_36050:
[----:B------:R0:W-:Y:S01]  /*4110*/  STG.E.U8 desc[UR36][R8.64], R3 ;  /* 0x0000000308007986 */ /* 0x0001e2000c101124 */
[----:B------:R-:W-:Y:S01]  /*4120*/  IMAD.MOV.U32 R25, RZ, RZ, R23 ;  /* 0x000000ffff197224 */ /* 0x000fe200078e0017 */
[----:B------:R-:W-:Y:S06]  /*4130*/  BRA `(.L_x_36052) ;  /* 0x0000000c00ac7947 */ /* 0x000fec0003800000 */
.L_x_36049:
        /* <DEDUP_REMOVED lines=11> */
.L_x_36054:
[----:B------:R-:W-:Y:S01]  /*41f0*/  LOP3.LUT R3, R3, 0xff, RZ, 0xc0, !PT ;  /* 0x000000ff03037812 */ /* 0x000fe200078ec0ff */
[----:B------:R-:W-:-:S04]  /*4200*/  IMAD.MOV.U32 R25, RZ, RZ, R23 ;  /* 0x000000ffff197224 */ /* 0x000fc800078e0017 */
[----:B------:R0:W-:Y:S01]  /*4210*/  STG.E desc[UR36][R8.64], R3 ;  /* 0x0000000308007986 */ /* 0x0001e2000c101924 */
[----:B------:R-:W-:Y:S05]  /*4220*/  BRA `(.L_x_36052) ;  /* 0x0000000c00707947 */ /* 0x000fea0003800000 */
.L_x_36053:
[----:B------:R-:W-:Y:S01]  /*4230*/  LOP3.LUT R3, R3, 0xff, RZ, 0xc0, !PT ;  /* 0x000000ff03037812 */ /* 0x000fe200078ec0ff */
[----:B------:R-:W-:-:S04]  /*4240*/  IMAD.MOV.U32 R25, RZ, RZ, R23 ;  /* 0x000000ffff197224 */ /* 0x000fc800078e0017 */
[----:B------:R0:W-:Y:S01]  /*4250*/  STG.E.U16 desc[UR36][R8.64], R3 ;  /* 0x0000000308007986 */ /* 0x0001e2000c101524 */
[----:B------:R-:W-:Y:S05]  /*4260*/  BRA `(.L_x_36052) ;  /* 0x0000000c00607947 */ /* 0x000fea0003800000 */
.L_x_36048:
        /* <DEDUP_REMOVED lines=11> */
.L_x_36056:
[----:B------:R-:W-:Y:S01]  /*4320*/  LOP3.LUT R3, R3, 0xff, RZ, 0xc0, !PT ;  /* 0x000000ff03037812 */ /* 0x000fe200078ec0ff */
[----:B------:R-:W-:-:S03]  /*4330*/  IMAD.MOV.U32 R25, RZ, RZ, R23 ;  /* 0x000000ffff197224 */ /* 0x000fc600078e0017 */
[----:B------:R-:W0:Y:S02]  /*4340*/  I2F.U16 R0, R3 ;  /* 0x0000000300007306 */ /* 0x000e240000101000 */
[----:B0-----:R-:W-:-:S05]  /*4350*/  F2FP.F16.F32.PACK_AB R0, RZ, R0 ;  /* 0x00000000ff00723e */ /* 0x001fca00000000ff */
[----:B------:R0:W-:Y:S01]  /*4360*/  STG.E.U16 desc[UR36][R8.64], R0 ;  /* 0x0000000008007986 */ /* 0x0001e2000c101524 */
[----:B------:R-:W-:Y:S05]  /*4370*/  BRA `(.L_x_36052) ;  /* 0x0000000c001c7947 */ /* 0x000fea0003800000 */
.L_x_36055:
        /* <DEDUP_REMOVED lines=12> */
.L_x_36058:
[----:B------:R-:W-:Y:S01]  /*4440*/  LOP3.LUT R3, R3, 0xff, RZ, 0xc0, !PT ;  /* 0x000000ff03037812 */ /* 0x000fe200078ec0ff */
[----:B------:R-:W-:-:S05]  /*4450*/  IMAD.MOV.U32 R25, RZ, RZ, R23 ;  /* 0x000000ffff197224 */ /* 0x000fca00078e0017 */
[----:B------:R-:W0:Y:S02]  /*4460*/  I2F.U16 R3, R3 ;  /* 0x0000000300037306 */ /* 0x000e240000101000 */
[----:B0-----:R-:W-:-:S04]  /*4470*/  F2FP.F16.F32.PACK_AB R3, RZ, R3 ;  /* 0x00000003ff03723e */ /* 0x001fc800000000ff */
[----:B------:R-:W-:-:S05]  /*4480*/  PRMT R3, R3, 0x5410, RZ ;  /* 0x0000541003037816 */ /* 0x000fca00000000ff */
[----:B------:R0:W-:Y:S01]  /*4490*/  STG.E desc[UR36][R8.64], R3 ;  /* 0x0000000308007986 */ /* 0x0001e2000c101924 */
[----:B------:R-:W-:Y:S05]  /*44a0*/  BRA `(.L_x_36052) ;  /* 0x0000000800d07947 */ /* 0x000fea0003800000 */
.L_x_36057:
[----:B------:R-:W-:Y:S01]  /*44b0*/  LOP3.LUT R4, R3, 0xff, RZ, 0xc0, !PT ;  /* 0x000000ff03047812 */ /* 0x000fe200078ec0ff */
[----:B------:R-:W-:-:S05]  /*44c0*/  IMAD.MOV.U32 R25, RZ, RZ, R23 ;  /* 0x000000ffff197224 */ /* 0x000fca00078e0017 */
[----:B------:R-:W0:Y:S02]  /*44d0*/  I2F.F64.U16 R4, R4 ;  /* 0x0000000400047312 */ /* 0x000e240000101800 */
[----:B0-----:R0:W-:Y:S01]  /*44e0*/  STG.E.64 desc[UR36][R8.64], R4 ;  /* 0x0000000408007986 */ /* 0x0011e2000c101b24 */
[----:B------:R-:W-:Y:S05]  /*44f0*/  BRA `(.L_x_36052) ;  /* 0x0000000800bc7947 */ /* 0x000fea0003800000 */
.L_x_36047:
        /* <DEDUP_REMOVED lines=13> */
.L_x_36061:
[----:B------:R-:W-:Y:S02]  /*45d0*/  LOP3.LUT R4, R3, 0xff, RZ, 0xc0, !PT ;  /* 0x000000ff03047812 */ /* 0x000fe400078ec0ff */
[----:B--234-:R-:W-:Y:S01]  /*45e0*/  CS2R R6, SRZ ;  /* 0x0000000000067805 */ /* 0x01cfe2000001ff00 */
[----:B------:R-:W-:-:S03]  /*45f0*/  IMAD.MOV.U32 R25, RZ, RZ, R23 ;  /* 0x000000ffff197224 */ /* 0x000fc600078e0017 */
[----:B------:R-:W0:Y:S02]  /*4600*/  I2F.F64.U16 R4, R4 ;  /* 0x0000000400047312 */ /* 0x000e240000101800 */
[----:B0-----:R0:W-:Y:S01]  /*4610*/  STG.E.128 desc[UR36][R8.64], R4 ;  /* 0x0000000408007986 */ /* 0x0011e2000c101d24 */
[----:B------:R-:W-:Y:S05]  /*4620*/  BRA `(.L_x_36052) ;  /* 0x0000000800707947 */ /* 0x000fea0003800000 */
.L_x_36060:
        /* <DEDUP_REMOVED lines=18> */
.L_x_36065:
[----:B------:R-:W-:Y:S05]  /*4750*/  BSYNC.RECONVERGENT B0 ;  /* 0x0000000000007941 */ /* 0x000fea0003800200 */
.L_x_36064:
[----:B------:R0:W-:Y:S01]  /*4760*/  STG.E.U8 desc[UR36][R8.64], R3 ;  /* 0x0000000308007986 */ /* 0x0001e2000c101124 */
[----:B------:R-:W-:Y:S01]  /*4770*/  IMAD.MOV.U32 R25, RZ, RZ, R23 ;  /* 0x000000ffff197224 */ /* 0x000fe200078e0017 */
[----:B------:R-:W-:Y:S06]  /*4780*/  BRA `(.L_x_36052) ;  /* 0x0000000800187947 */ /* 0x000fec0003800000 */
.L_x_36063:
        /* <DEDUP_REMOVED lines=20> */
.L_x_36062:
[----:B------:R-:W-:Y:S01]  /*48d0*/  LOP3.LUT R3, R3, 0xff, RZ, 0xc0, !PT ;  /* 0x000000ff03037812 */ /* 0x000fe200078ec0ff */
[----:B------:R-:W-:-:S03]  /*48e0*/  IMAD.MOV.U32 R25, RZ, RZ, R23 ;  /* 0x000000ffff197224 */ /* 0x000fc600078e0017 */
[----:B------:R-:W0:Y:S02]  /*48f0*/  I2F.U16 R0, R3 ;  /* 0x0000000300007306 */ /* 0x000e240000101000 */
[----:B0-----:R-:W-:-:S05]  /*4900*/  F2FP.BF16.F32.PACK_AB R0, RZ, R0 ;  /* 0x00000000ff00723e */ /* 0x001fca00000010ff */
[----:B------:R0:W-:Y:S01]  /*4910*/  STG.E.U16 desc[UR36][R8.64], R0 ;  /* 0x0000000008007986 */ /* 0x0001e2000c101524 */
[----:B------:R-:W-:Y:S05]  /*4920*/  BRA `(.L_x_36052) ;  /* 0x0000000400b07947 */ /* 0x000fea0003800000 */
.L_x_36059:
        /* <DEDUP_REMOVED lines=12> */
.L_x_36068:
        /* <DEDUP_REMOVED lines=13> */
.L_x_36071:
[----:B------:R-:W-:-:S04]  /*4ac0*/  SHF.R.U32.HI R0, RZ, 0x14, R3 ;  /* 0x00000014ff007819 */ /* 0x000fc80000011603 */
[----:B------:R-:W-:-:S04]  /*4ad0*/  LOP3.LUT R0, R0, 0x1, RZ, 0xc0, !PT ;  /* 0x0000000100007812 */ /* 0x000fc800078ec0ff */
[----:B------:R-:W-:-:S04]  /*4ae0*/  IADD3 R0, PT, PT, R3, 0x487ffff, R0 ;  /* 0x0487ffff03007810 */ /* 0x000fc80007ffe000 */
[----:B------:R-:W-:-:S04]  /*4af0*/  SHF.R.U32.HI R0, RZ, 0x14, R0 ;  /* 0x00000014ff007819 */ /* 0x000fc80000011600 */
[----:B------:R-:W-:-:S07]  /*4b00*/  LOP3.LUT R0, R0, 0xff, RZ, 0xc0, !PT ;  /* 0x000000ff00007812 */ /* 0x000fce00078ec0ff */
.L_x_36072:
[----:B------:R-:W-:-:S07]  /*4b10*/  PRMT R4, R0, 0x7610, R4 ;  /* 0x0000761000047816 */ /* 0x000fce0000000004 */
.L_x_36070:
[----:B------:R-:W-:Y:S05]  /*4b20*/  BSYNC.RECONVERGENT B0 ;  /* 0x0000000000007941 */ /* 0x000fea0003800200 */
.L_x_36069:
[----:B------:R0:W-:Y:S01]  /*4b30*/  STG.E.U8 desc[UR36][R8.64], R4 ;  /* 0x0000000408007986 */ /* 0x0001e2000c101124 */
[----:B------:R-:W-:Y:S01]  /*4b40*/  IMAD.MOV.U32 R25, RZ, RZ, R23 ;  /* 0x000000ffff197224 */ /* 0x000fe200078e0017 */
[----:B------:R-:W-:Y:S06]  /*4b50*/  BRA `(.L_x_36052) ;  /* 0x0000000400247947 */ /* 0x000fec0003800000 */
.L_x_36067:
        /* <DEDUP_REMOVED lines=13> */
.L_x_36075:
[----:B------:R-:W-:-:S04]  /*4c30*/  SHF.R.U32.HI R0, RZ, 0x15, R3 ;  /* 0x00000015ff007819 */ /* 0x000fc80000011603 */
[----:B------:R-:W-:-:S04]  /*4c40*/  LOP3.LUT R0, R0, 0x1, RZ, 0xc0, !PT ;  /* 0x0000000100007812 */ /* 0x000fc800078ec0ff */
[----:B------:R-:W-:-:S04]  /*4c50*/  IADD3 R0, PT, PT, R3, 0x88fffff, R0 ;  /* 0x088fffff03007810 */ /* 0x000fc80007ffe000 */
[----:B------:R-:W-:-:S04]  /*4c60*/  SHF.R.U32.HI R0, RZ, 0x15, R0 ;  /* 0x00000015ff007819 */ /* 0x000fc80000011600 */
[----:B------:R-:W-:-:S07]  /*4c70*/  LOP3.LUT R0, R0, 0xff, RZ, 0xc0, !PT ;  /* 0x000000ff00007812 */ /* 0x000fce00078ec0ff */
.L_x_36076:
[----:B------:R-:W-:-:S07]  /*4c80*/  PRMT R4, R0, 0x7610, R4 ;  /* 0x0000761000047816 */ /* 0x000fce0000000004 */
.L_x_36074:
[----:B------:R-:W-:Y:S05]  /*4c90*/  BSYNC.RECONVERGENT B0 ;  /* 0x0000000000007941 */ /* 0x000fea0003800200 */
.L_x_36073:
[----:B------:R0:W-:Y:S01]  /*4ca0*/  STG.E.U8 desc[UR36][R8.64], R4 ;  /* 0x0000000408007986 */ /* 0x0001e2000c101124 */
[----:B------:R-:W-:Y:S01]  /*4cb0*/  IMAD.MOV.U32 R25, RZ, RZ, R23 ;  /* 0x000000ffff197224 */ /* 0x000fe200078e0017 */
[----:B------:R-:W-:Y:S06]  /*4cc0*/  BRA `(.L_x_36052) ;  /* 0x0000000000c87947 */ /* 0x000fec0003800000 */
.L_x_36066:
[----:B------:R-:W-:-:S13]  /*4cd0*/  ISETP.NE.AND P0, PT, R0, 0x1c, PT ;  /* 0x0000001c0000780c */ /* 0x000fda0003f05270 */
[----:B------:R-:W-:Y:S05]  /*4ce0*/  @!P0 BRA `(.L_x_36077) ;  /* 0x0000000000b48947 */ /* 0x000fea0003800000 */
[----:B------:R-:W-:-:S13]  /*4cf0*/  ISETP.NE.AND P0, PT, R0, 0x1d, PT ;  /* 0x0000001d0000780c */ /* 0x000fda0003f05270 */
[----:B------:R-:W-:Y:S05]  /*4d00*/  @!P0 BRA `(.L_x_36078) ;  /* 0x0000000000988947 */ /* 0x000fea0003800000 */
[----:B------:R-:W-:-:S13]  /*4d10*/  ISETP.NE.AND P0, PT, R0, 0x2c, PT ;  /* 0x0000002c0000780c */ /* 0x000fda0003f05270 */
[----:B------:R-:W-:Y:S05]  /*4d20*/  @!P0 BRA `(.L_x_36079) ;  /* 0x0000000000488947 */ /* 0x000fea0003800000 */
.L_x_36051:
        /* <DEDUP_REMOVED lines=16> */
.L_x_36080:
[----:B------:R-:W-:Y:S01]  /*4e30*/  IMAD.MOV.U32 R25, RZ, RZ, R23 ;  /* 0x000000ffff197224 */ /* 0x000fe200078e0017 */
[----:B------:R-:W-:Y:S06]  /*4e40*/  BRA `(.L_x_36052) ;  /* 0x0000000000687947 */ /* 0x000fec0003800000 */
.L_x_36079:
        /* <DEDUP_REMOVED lines=18> */
.L_x_36078:
[----:B------:R-:W-:Y:S01]  /*4f70*/  LOP3.LUT R4, R3, 0xff, RZ, 0xc0, !PT ;  /* 0x000000ff03047812 */ /* 0x000fe200078ec0ff */
[----:B------:R-:W-:Y:S02]  /*4f80*/  IMAD.MOV.U32 R5, RZ, RZ, RZ ;  /* 0x000000ffff057224 */ /* 0x000fe400078e00ff */
[----:B------:R-:W-:-:S03]  /*4f90*/  IMAD.MOV.U32 R25, RZ, RZ, R23 ;  /* 0x000000ffff197224 */ /* 0x000fc600078e0017 */
[----:B------:R0:W-:Y:S01]  /*4fa0*/  STG.E.64 desc[UR36][R8.64], R4 ;  /* 0x0000000408007986 */ /* 0x0001e2000c101b24 */
[----:B------:R-:W-:Y:S05]  /*4fb0*/  BRA `(.L_x_36052) ;  /* 0x00000000000c7947 */ /* 0x000fea0003800000 */
.L_x_36077:
[----:B------:R-:W-:Y:S01]  /*4fc0*/  LOP3.LUT R3, R3, 0xff, RZ, 0xc0, !PT ;  /* 0x000000ff03037812 */ /* 0x000fe200078ec0ff */
[----:B------:R-:W-:-:S04]  /*4fd0*/  IMAD.MOV.U32 R25, RZ, RZ, R23 ;  /* 0x000000ffff197224 */ /* 0x000fc800078e0017 */
[----:B------:R0:W-:Y:S03]  /*4fe0*/  STG.E desc[UR36][R8.64], R3 ;  /* 0x0000000308007986 */ /* 0x0001e6000c101924 */
.L_x_36052:
[----:B------:R-:W-:Y:S05]  /*4ff0*/  BSYNC.RECONVERGENT B6 ;  /* 0x0000000000067941 */ /* 0x000fea0003800200 */
.L_x_36046:
        /* <DEDUP_REMOVED lines=24> */
.L_x_36086:
[----:B------:R0:W-:Y:S01]  /*5180*/  STG.E.U8 desc[UR36][R8.64], R22 ;  /* 0x0000001608007986 */ /* 0x0001e2000c101124 */
[----:B------:R-:W-:Y:S05]  /*5190*/  BRA `(.L_x_36088) ;  /* 0x0000000c004c7947 */ /* 0x000fea0003800000 */
.L_x_36085:
        /* <DEDUP_REMOVED lines=10> */
.L_x_36090:
[----:B------:R-:W-:-:S05]  /*5240*/  LOP3.LUT R3, R22, 0xff, RZ, 0xc0, !PT ;  /* 0x000000ff16037812 */ /* 0x000fca00078ec0ff */
[----:B------:R0:W-:Y:S01]  /*5250*/  STG.E desc[UR36][R8.64], R3 ;  /* 0x0000000308007986 */ /* 0x0001e2000c101924 */
[----:B------:R-:W-:Y:S05]  /*5260*/  BRA `(.L_x_36088) ;  /* 0x0000000c00187947 */ /* 0x000fea0003800000 */
.L_x_36089:
[----:B------:R-:W-:-:S05]  /*5270*/  LOP3.LUT R3, R22, 0xff, RZ, 0xc0, !PT ;  /* 0x000000ff16037812 */ /* 0x000fca00078ec0ff */
[----:B------:R0:W-:Y:S01]  /*5280*/  STG.E.U16 desc[UR36][R8.64], R3 ;  /* 0x0000000308007986 */ /* 0x0001e2000c101524 */
[----:B------:R-:W-:Y:S05]  /*5290*/  BRA `(.L_x_36088) ;  /* 0x0000000c000c7947 */ /* 0x000fea0003800000 */
.L_x_36084:
        /* <DEDUP_REMOVED lines=10> */
.L_x_36092:
[----:B------:R-:W-:-:S04]  /*5340*/  LOP3.LUT R22, R22, 0xff, RZ, 0xc0, !PT ;  /* 0x000000ff16167812 */ /* 0x000fc800078ec0ff */
[----:B------:R-:W0:Y:S02]  /*5350*/  I2F.U16 R0, R22 ;  /* 0x0000001600007306 */ /* 0x000e240000101000 */
[----:B0-----:R-:W-:-:S05]  /*5360*/  F2FP.F16.F32.PACK_AB R0, RZ, R0 ;  /* 0x00000000ff00723e */ /* 0x001fca00000000ff */
[----:B------:R0:W-:Y:S01]  /*5370*/  STG.E.U16 desc[UR36][R8.64], R0 ;  /* 0x0000000008007986 */ /* 0x0001e2000c101524 */
[----:B------:R-:W-:Y:S05]  /*5380*/  BRA `(.L_x_36088) ;  /* 0x0000000800d07947 */ /* 0x000fea0003800000 */
.L_x_36091:
        /* <DEDUP_REMOVED lines=11> */
.L_x_36094:
[----:B------:R-:W-:-:S06]  /*5440*/  LOP3.LUT R22, R22, 0xff, RZ, 0xc0, !PT ;  /* 0x000000ff16167812 */ /* 0x000fcc00078ec0ff */
[----:B------:R-:W0:Y:S02]  /*5450*/  I2F.U16 R22, R22 ;  /* 0x0000001600167306 */ /* 0x000e240000101000 */
[----:B0-----:R-:W-:-:S04]  /*5460*/  F2FP.F16.F32.PACK_AB R3, RZ, R22 ;  /* 0x00000016ff03723e */ /* 0x001fc800000000ff */
[----:B------:R-:W-:-:S05]  /*5470*/  PRMT R3, R3, 0x5410, RZ ;  /* 0x0000541003037816 */ /* 0x000fca00000000ff */
[----:B------:R0:W-:Y:S01]  /*5480*/  STG.E desc[UR36][R8.64], R3 ;  /* 0x0000000308007986 */ /* 0x0001e2000c101924 */
[----:B------:R-:W-:Y:S05]  /*5490*/  BRA `(.L_x_36088) ;  /* 0x00000008008c7947 */ /* 0x000fea0003800000 */
.L_x_36093:
[----:B------:R-:W-:-:S06]  /*54a0*/  LOP3.LUT R4, R22, 0xff, RZ, 0xc0, !PT ;  /* 0x000000ff16047812 */ /* 0x000fcc00078ec0ff */
[----:B------:R-:W0:Y:S02]  /*54b0*/  I2F.F64.U16 R4, R4 ;  /* 0x0000000400047312 */ /* 0x000e240000101800 */
[----:B0-----:R0:W-:Y:S01]  /*54c0*/  STG.E.64 desc[UR36][R8.64], R4 ;  /* 0x0000000408007986 */ /* 0x0011e2000c101b24 */
[----:B------:R-:W-:Y:S05]  /*54d0*/  BRA `(.L_x_36088) ;  /* 0x00000008007c7947 */ /* 0x000fea0003800000 */
.L_x_36083:
        /* <DEDUP_REMOVED lines=13> */
.L_x_36098:
        /* <DEDUP_REMOVED lines=17> */
.L_x_36101:
[----:B------:R-:W-:-:S07]  /*56c0*/  PRMT R4, R0, 0x7610, R4 ;  /* 0x0000761000047816 */ /* 0x000fce0000000004 */
.L_x_36100:
[----:B------:R-:W-:Y:S05]  /*56d0*/  BSYNC.RECONVERGENT B0 ;  /* 0x0000000000007941 */ /* 0x000fea0003800200 */
.L_x_36099:
[----:B------:R0:W-:Y:S01]  /*56e0*/  STG.E.U8 desc[UR36][R8.64], R4 ;  /* 0x0000000408007986 */ /* 0x0001e2000c101124 */
[----:B------:R-:W-:Y:S05]  /*56f0*/  BRA `(.L_x_36088) ;  /* 0x0000000400f47947 */ /* 0x000fea0003800000 */
.L_x_36097:
        /* <DEDUP_REMOVED lines=17> */
.L_x_36104:
[----:B------:R-:W-:-:S07]  /*5810*/  PRMT R4, R0, 0x7610, R4 ;  /* 0x0000761000047816 */ /* 0x000fce0000000004 */
.L_x_36103:
[----:B------:R-:W-:Y:S05]  /*5820*/  BSYNC.RECONVERGENT B0 ;  /* 0x0000000000007941 */ /* 0x000fea0003800200 */
.L_x_36102:
[----:B------:R0:W-:Y:S01]  /*5830*/  STG.E.U8 desc[UR36][R8.64], R4 ;  /* 0x0000000408007986 */ /* 0x0001e2000c101124 */
[----:B------:R-:W-:Y:S05]  /*5840*/  BRA `(.L_x_36088) ;  /* 0x0000000400a07947 */ /* 0x000fea0003800000 */
.L_x_36096:
        /* <DEDUP_REMOVED lines=22> */
.L_x_36106:
[----:B------:R-:W-:Y:S01]  /*59b0*/  LOP3.LUT R22, R22, 0xff, RZ, 0xc0, !PT ;  /* 0x000000ff16167812 */ /* 0x000fe200078ec0ff */
[----:B------:R-:W-:-:S05]  /*59c0*/  IMAD.MOV.U32 R23, RZ, RZ, RZ ;  /* 0x000000ffff177224 */ /* 0x000fca00078e00ff */
[----:B------:R0:W-:Y:S01]  /*59d0*/  STG.E.64 desc[UR36][R8.64], R22 ;  /* 0x0000001608007986 */ /* 0x0001e2000c101b24 */
[----:B------:R-:W-:Y:S05]  /*59e0*/  BRA `(.L_x_36088) ;  /* 0x0000000400387947 */ /* 0x000fea0003800000 */
.L_x_36105:
[----:B------:R-:W-:-:S05]  /*59f0*/  LOP3.LUT R3, R22, 0xff, RZ, 0xc0, !PT ;  /* 0x000000ff16037812 */ /* 0x000fca00078ec0ff */
[----:B------:R0:W-:Y:S01]  /*5a00*/  STG.E desc[UR36][R8.64], R3 ;  /* 0x0000000308007986 */ /* 0x0001e2000c101924 */
[----:B------:R-:W-:Y:S05]  /*5a10*/  BRA `(.L_x_36088) ;  /* 0x00000004002c7947 */ /* 0x000fea0003800000 */
.L_x_36095:
        /* <DEDUP_REMOVED lines=10> */
.L_x_36108:
[----:B------:R-:W-:Y:S02]  /*5ac0*/  LOP3.LUT R4, R22, 0xff, RZ, 0xc0, !PT ;  /* 0x000000ff16047812 */ /* 0x000fe400078ec0ff */
[----:B--234-:R-:W-:-:S04]  /*5ad0*/  CS2R R6, SRZ ;  /* 0x0000000000067805 */ /* 0x01cfc8000001ff00 */
[----:B------:R-:W0:Y:S02]  /*5ae0*/  I2F.F64.U16 R4, R4 ;  /* 0x0000000400047312 */ /* 0x000e240000101800 */
[----:B0-----:R0:W-:Y:S01]  /*5af0*/  STG.E.128 desc[UR36][R8.64], R4 ;  /* 0x0000000408007986 */ /* 0x0011e2000c101d24 */
[----:B------:R-:W-:Y:S05]  /*5b00*/  BRA `(.L_x_36088) ;  /* 0x0000000000f07947 */ /* 0x000fea0003800000 */
.L_x_36107:
[----:B------:R-:W-:-:S13]  /*5b10*/  ISETP.NE.AND P0, PT, R0, 0xf, PT ;  /* 0x0000000f0000780c */ /* 0x000fda0003f05270 */
[----:B------:R-:W-:Y:S05]  /*5b20*/  @!P0 BRA `(.L_x_36109) ;  /* 0x0000000000d88947 */ /* 0x000fea0003800000 */
[----:B------:R-:W-:-:S13]  /*5b30*/  ISETP.NE.AND P0, PT, R0, 0x17, PT ;  /* 0x000000170000780c */ /* 0x000fda0003f05270 */
[----:B------:R-:W-:Y:S05]  /*5b40*/  @!P0 BRA `(.L_x_36110) ;  /* 0x0000000000888947 */ /* 0x000fea0003800000 */
[----:B------:R-:W-:-:S13]  /*5b50*/  ISETP.NE.AND P0, PT, R0, 0x18, PT ;  /* 0x000000180000780c */ /* 0x000fda0003f05270 */
[----:B------:R-:W-:Y:S05]  /*5b60*/  @!P0 BRA `(.L_x_36111) ;  /* 0x0000000000448947 */ /* 0x000fea0003800000 */
.L_x_36087:
        /* <DEDUP_REMOVED lines=16> */
.L_x_36112:
[----:B------:R-:W-:Y:S05]  /*5c70*/  BRA `(.L_x_36088) ;  /* 0x0000000000947947 */ /* 0x000fea0003800000 */
.L_x_36111:
        /* <DEDUP_REMOVED lines=12> */
.L_x_36114:
[----:B------:R-:W-:Y:S05]  /*5d40*/  BSYNC.RECONVERGENT B0 ;  /* 0x0000000000007941 */ /* 0x000fea0003800200 */
.L_x_36113:
[----:B------:R0:W-:Y:S01]  /*5d50*/  STG.E.U8 desc[UR36][R8.64], R3 ;  /* 0x0000000308007986 */ /* 0x0001e2000c101124 */
[----:B------:R-:W-:Y:S05]  /*5d60*/  BRA `(.L_x_36088) ;  /* 0x0000000000587947 */ /* 0x000fea0003800000 */
.L_x_36110:
        /* <DEDUP_REMOVED lines=13> */
.L_x_36115:
[----:B------:R-:W-:Y:S01]  /*5e40*/  IMAD.MOV.U32 R3, RZ, RZ, 0x7f ;  /* 0x0000007fff037424 */ /* 0x000fe200078e00ff */
[----:B------:R-:W-:-:S04]  /*5e50*/  ISETP.GT.U32.AND P0, PT, R5, 0x7f800000, PT ;  /* 0x7f8000000500780c */ /* 0x000fc80003f04070 */
[----:B------:R-:W-:-:S05]  /*5e60*/  SEL R3, R3, 0x7c, P0 ;  /* 0x0000007c03037807 */ /* 0x000fca0000000000 */
[----:B------:R0:W-:Y:S01]  /*5e70*/  STG.E.U8 desc[UR36][R8.64], R3 ;  /* 0x0000000308007986 */ /* 0x0001e2000c101124 */
[----:B------:R-:W-:Y:S05]  /*5e80*/  BRA `(.L_x_36088) ;  /* 0x0000000000107947 */ /* 0x000fea0003800000 */
.L_x_36109:
[----:B------:R-:W-:-:S04]  /*5e90*/  LOP3.LUT R22, R22, 0xff, RZ, 0xc0, !PT ;  /* 0x000000ff16167812 */ /* 0x000fc800078ec0ff */
[----:B------:R-:W0:Y:S02]  /*5ea0*/  I2F.U16 R0, R22 ;  /* 0x0000001600007306 */ /* 0x000e240000101000 */
[----:B0-----:R-:W-:-:S05]  /*5eb0*/  F2FP.BF16.F32.PACK_AB R0, RZ, R0 ;  /* 0x00000000ff00723e */ /* 0x001fca00000010ff */
[----:B------:R0:W-:Y:S02]  /*5ec0*/  STG.E.U16 desc[UR36][R8.64], R0 ;  /* 0x0000000008007986 */ /* 0x0001e4000c101524 */
.L_x_36088:
[----:B------:R-:W-:Y:S05]  /*5ed0*/  BSYNC.RECONVERGENT B6 ;  /* 0x0000000000067941 */ /* 0x000fea0003800200 */
.L_x_36082:
[----:B------:R-:W-:-:S07]  /*5ee0*/  VIADD R25, R25, 0x80 ;  /* 0x0000008019197836 */ /* 0x000fce0000000000 */
.L_x_36045:
[----:B------:R-:W-:-:S13]  /*5ef0*/  ISETP.GE.AND P0, PT, R25, R16, PT ;  /* 0x000000101900720c */ /* 0x000fda0003f06270 */
[----:B------:R-:W-:Y:S05]  /*5f00*/  @P0 BREAK.RELIABLE B7 ;  /* 0x0000000000070942 */ /* 0x000fea0003800100 */
[----:B------:R-:W-:Y:S05]  /*5f10*/  @P0 BRA `(.L_x_36081) ;  /* 0x0000000c00b40947 */ /* 0x000fea0003800000 */
[----:B------:R-:W-:Y:S05]  /*5f20*/  BSYNC.RELIABLE B7 ;  /* 0x0000000000077941 */ /* 0x000fea0003800100 */
.L_x_36044:
        /* <DEDUP_REMOVED lines=21> */
.L_x_36120:
[----:B------:R0:W-:Y:S01]  /*6080*/  STG.E.U8 desc[UR36][R8.64], R17 ;  /* 0x0000001108007986 */ /* 0x0001e2000c101124 */
[----:B------:R-:W-:Y:S05]  /*6090*/  BRA `(.L_x_36122) ;  /* 0x0000000c004c7947 */ /* 0x000fea0003800000 */
.L_x_36119:
        /* <DEDUP_REMOVED lines=10> */
.L_x_36124:
[----:B------:R-:W-:-:S05]  /*6140*/  LOP3.LUT R17, R17, 0xff, RZ, 0xc0, !PT ;  /* 0x000000ff11117812 */ /* 0x000fca00078ec0ff */
[----:B------:R0:W-:Y:S01]  /*6150*/  STG.E desc[UR36][R8.64], R17 ;  /* 0x0000001108007986 */ /* 0x0001e2000c101924 */
[----:B------:R-:W-:Y:S05]  /*6160*/  BRA `(.L_x_36122) ;  /* 0x0000000c00187947 */ /* 0x000fea0003800000 */
.L_x_36123:
[----:B------:R-:W-:-:S05]  /*6170*/  LOP3.LUT R17, R17, 0xff, RZ, 0xc0, !PT ;  /* 0x000000ff11117812 */ /* 0x000fca00078ec0ff */
[----:B------:R0:W-:Y:S01]  /*6180*/  STG.E.U16 desc[UR36][R8.64], R17 ;  /* 0x0000001108007986 */ /* 0x0001e2000c101524 */
[----:B------:R-:W-:Y:S05]  /*6190*/  BRA `(.L_x_36122) ;  /* 0x0000000c000c7947 */ /* 0x000fea0003800000 */
.L_x_36118:
        /* <DEDUP_REMOVED lines=10> */
.L_x_36126:
[----:B------:R-:W-:-:S04]  /*6240*/  LOP3.LUT R17, R17, 0xff, RZ, 0xc0, !PT ;  /* 0x000000ff11117812 */ /* 0x000fc800078ec0ff */
[----:B------:R-:W0:Y:S02]  /*6250*/  I2F.U16 R0, R17 ;  /* 0x0000001100007306 */ /* 0x000e240000101000 */
[----:B0-----:R-:W-:-:S05]  /*6260*/  F2FP.F16.F32.PACK_AB R0, RZ, R0 ;  /* 0x00000000ff00723e */ /* 0x001fca00000000ff */
[----:B------:R0:W-:Y:S01]  /*6270*/  STG.E.U16 desc[UR36][R8.64], R0 ;  /* 0x0000000008007986 */ /* 0x0001e2000c101524 */
[----:B------:R-:W-:Y:S05]  /*6280*/  BRA `(.L_x_36122) ;  /* 0x0000000800d07947 */ /* 0x000fea0003800000 */
.L_x_36125:
        /* <DEDUP_REMOVED lines=11> */
.L_x_36128:
[----:B------:R-:W-:-:S06]  /*6340*/  LOP3.LUT R17, R17, 0xff, RZ, 0xc0, !PT ;  /* 0x000000ff11117812 */ /* 0x000fcc00078ec0ff */
[----:B------:R-:W0:Y:S02]  /*6350*/  I2F.U16 R17, R17 ;  /* 0x0000001100117306 */ /* 0x000e240000101000 */
[----:B0-----:R-:W-:-:S04]  /*6360*/  F2FP.F16.F32.PACK_AB R3, RZ, R17 ;  /* 0x00000011ff03723e */ /* 0x001fc800000000ff */
[----:B------:R-:W-:-:S05]  /*6370*/  PRMT R3, R3, 0x5410, RZ ;  /* 0x0000541003037816 */ /* 0x000fca00000000ff */
[----:B------:R0:W-:Y:S01]  /*6380*/  STG.E desc[UR36][R8.64], R3 ;  /* 0x0000000308007986 */ /* 0x0001e2000c101924 */
[----:B------:R-:W-:Y:S05]  /*6390*/  BRA `(.L_x_36122) ;  /* 0x00000008008c7947 */ /* 0x000fea0003800000 */
.L_x_36127:
[----:B------:R-:W-:-:S06]  /*63a0*/  LOP3.LUT R4, R17, 0xff, RZ, 0xc0, !PT ;  /* 0x000000ff11047812 */ /* 0x000fcc00078ec0ff */
[----:B------:R-:W0:Y:S02]  /*63b0*/  I2F.F64.U16 R4, R4 ;  /* 0x0000000400047312 */ /* 0x000e240000101800 */
[----:B0-----:R0:W-:Y:S01]  /*63c0*/  STG.E.64 desc[UR36][R8.64], R4 ;  /* 0x0000000408007986 */ /* 0x0011e2000c101b24 */
[----:B------:R-:W-:Y:S05]  /*63d0*/  BRA `(.L_x_36122) ;  /* 0x00000008007c7947 */ /* 0x000fea0003800000 */
.L_x_36117:
        /* <DEDUP_REMOVED lines=13> */
.L_x_36132:
        /* <DEDUP_REMOVED lines=17> */
.L_x_36135:
[----:B------:R-:W-:-:S07]  /*65c0*/  PRMT R4, R0, 0x7610, R4 ;  /* 0x0000761000047816 */ /* 0x000fce0000000004 */
.L_x_36134:
[----:B------:R-:W-:Y:S05]  /*65d0*/  BSYNC.RECONVERGENT B0 ;  /* 0x0000000000007941 */ /* 0x000fea0003800200 */
.L_x_36133:
[----:B------:R0:W-:Y:S01]  /*65e0*/  STG.E.U8 desc[UR36][R8.64], R4 ;  /* 0x0000000408007986 */ /* 0x0001e2000c101124 */
[----:B------:R-:W-:Y:S05]  /*65f0*/  BRA `(.L_x_36122) ;  /* 0x0000000400f47947 */ /* 0x000fea0003800000 */
.L_x_36131:
        /* <DEDUP_REMOVED lines=17> */
.L_x_36138:
[----:B------:R-:W-:-:S07]  /*6710*/  PRMT R4, R0, 0x7610, R4 ;  /* 0x0000761000047816 */ /* 0x000fce0000000004 */
.L_x_36137:
[----:B------:R-:W-:Y:S05]  /*6720*/  BSYNC.RECONVERGENT B0 ;  /* 0x0000000000007941 */ /* 0x000fea0003800200 */
.L_x_36136:
[----:B------:R0:W-:Y:S01]  /*6730*/  STG.E.U8 desc[UR36][R8.64], R4 ;  /* 0x0000000408007986 */ /* 0x0001e2000c101124 */
[----:B------:R-:W-:Y:S05]  /*6740*/  BRA `(.L_x_36122) ;  /* 0x0000000400a07947 */ /* 0x000fea0003800000 */
.L_x_36130:
        /* <DEDUP_REMOVED lines=22> */
.L_x_36140:
[----:B------:R-:W-:Y:S01]  /*68b0*/  LOP3.LUT R4, R17, 0xff, RZ, 0xc0, !PT ;  /* 0x000000ff11047812 */ /* 0x000fe200078ec0ff */
[----:B------:R-:W-:-:S05]  /*68c0*/  IMAD.MOV.U32 R5, RZ, RZ, RZ ;  /* 0x000000ffff057224 */ /* 0x000fca00078e00ff */
[----:B------:R0:W-:Y:S01]  /*68d0*/  STG.E.64 desc[UR36][R8.64], R4 ;  /* 0x0000000408007986 */ /* 0x0001e2000c101b24 */
[----:B------:R-:W-:Y:S05]  /*68e0*/  BRA `(.L_x_36122) ;  /* 0x0000000400387947 */ /* 0x000fea0003800000 */
.L_x_36139:
[----:B------:R-:W-:-:S05]  /*68f0*/  LOP3.LUT R17, R17, 0xff, RZ, 0xc0, !PT ;  /* 0x000000ff11117812 */ /* 0x000fca00078ec0ff */
[----:B------:R0:W-:Y:S01]  /*6900*/  STG.E desc[UR36][R8.64], R17 ;  /* 0x0000001108007986 */ /* 0x0001e2000c101924 */
[----:B------:R-:W-:Y:S05]  /*6910*/  BRA `(.L_x_36122) ;  /* 0x00000004002c7947 */ /* 0x000fea0003800000 */
.L_x_36129:
        /* <DEDUP_REMOVED lines=10> */
.L_x_36142:
[----:B------:R-:W-:Y:S02]  /*69c0*/  LOP3.LUT R4, R17, 0xff, RZ, 0xc0, !PT ;  /* 0x000000ff11047812 */ /* 0x000fe400078ec0ff */
[----:B--234-:R-:W-:-:S04]  /*69d0*/  CS2R R6, SRZ ;  /* 0x0000000000067805 */ /* 0x01cfc8000001ff00 */
[----:B------:R-:W0:Y:S02]  /*69e0*/  I2F.F64.U16 R4, R4 ;  /* 0x0000000400047312 */ /* 0x000e240000101800 */
[----:B0-----:R0:W-:Y:S01]  /*69f0*/  STG.E.128 desc[UR36][R8.64], R4 ;  /* 0x0000000408007986 */ /* 0x0011e2000c101d24 */
[----:B------:R-:W-:Y:S05]  /*6a00*/  BRA `(.L_x_36122) ;  /* 0x0000000000f07947 */ /* 0x000fea0003800000 */
.L_x_36141:
[----:B------:R-:W-:-:S13]  /*6a10*/  ISETP.NE.AND P0, PT, R0, 0xf, PT ;  /* 0x0000000f0000780c */ /* 0x000fda0003f05270 */
[----:B------:R-:W-:Y:S05]  /*6a20*/  @!P0 BRA `(.L_x_36143) ;  /* 0x0000000000d88947 */ /* 0x000fea0003800000 */
[----:B------:R-:W-:-:S13]  /*6a30*/  ISETP.NE.AND P0, PT, R0, 0x17, PT ;  /* 0x000000170000780c */ /* 0x000fda0003f05270 */
[----:B------:R-:W-:Y:S05]  /*6a40*/  @!P0 BRA `(.L_x_36144) ;  /* 0x0000000000888947 */ /* 0x000fea0003800000 */
[----:B------:R-:W-:-:S13]  /*6a50*/  ISETP.NE.AND P0, PT, R0, 0x18, PT ;  /* 0x000000180000780c */ /* 0x000fda0003f05270 */
[----:B------:R-:W-:Y:S05]  /*6a60*/  @!P0 BRA `(.L_x_36145) ;  /* 0x0000000000448947 */ /* 0x000fea0003800000 */
.L_x_36121:
        /* <DEDUP_REMOVED lines=16> */
.L_x_36146:
[----:B------:R-:W-:Y:S05]  /*6b70*/  BRA `(.L_x_36122) ;  /* 0x0000000000947947 */ /* 0x000fea0003800000 */
.L_x_36145:
        /* <DEDUP_REMOVED lines=12> */
.L_x_36148:
[----:B------:R-:W-:Y:S05]  /*6c40*/  BSYNC.RECONVERGENT B0 ;  /* 0x0000000000007941 */ /* 0x000fea0003800200 */
.L_x_36147:
[----:B------:R0:W-:Y:S01]  /*6c50*/  STG.E.U8 desc[UR36][R8.64], R3 ;  /* 0x0000000308007986 */ /* 0x0001e2000c101124 */
[----:B------:R-:W-:Y:S05]  /*6c60*/  BRA `(.L_x_36122) ;  /* 0x0000000000587947 */ /* 0x000fea0003800000 */
.L_x_36144:
        /* <DEDUP_REMOVED lines=13> */
.L_x_36149:
[----:B------:R-:W-:Y:S01]  /*6d40*/  IMAD.MOV.U32 R3, RZ, RZ, 0x7f ;  /* 0x0000007fff037424 */ /* 0x000fe200078e00ff */
[----:B------:R-:W-:-:S04]  /*6d50*/  ISETP.GT.U32.AND P0, PT, R17, 0x7f800000, PT ;  /* 0x7f8000001100780c */ /* 0x000fc80003f04070 */
[----:B------:R-:W-:-:S05]  /*6d60*/  SEL R3, R3, 0x7c, P0 ;  /* 0x0000007c03037807 */ /* 0x000fca0000000000 */
[----:B------:R0:W-:Y:S01]  /*6d70*/  STG.E.U8 desc[UR36][R8.64], R3 ;  /* 0x0000000308007986 */ /* 0x0001e2000c101124 */
[----:B------:R-:W-:Y:S05]  /*6d80*/  BRA `(.L_x_36122) ;  /* 0x0000000000107947 */ /* 0x000fea0003800000 */
.L_x_36143:
[----:B------:R-:W-:-:S04]  /*6d90*/  LOP3.LUT R17, R17, 0xff, RZ, 0xc0, !PT ;  /* 0x000000ff11117812 */ /* 0x000fc800078ec0ff */
[----:B------:R-:W0:Y:S02]  /*6da0*/  I2F.U16 R0, R17 ;  /* 0x0000001100007306 */ /* 0x000e240000101000 */
[----:B0-----:R-:W-:-:S05]  /*6db0*/  F2FP.BF16.F32.PACK_AB R0, RZ, R0 ;  /* 0x00000000ff00723e */ /* 0x001fca00000010ff */
[----:B------:R0:W-:Y:S02]  /*6dc0*/  STG.E.U16 desc[UR36][R8.64], R0 ;  /* 0x0000000008007986 */ /* 0x0001e4000c101524 */
.L_x_36122:
[----:B------:R-:W-:Y:S05]  /*6dd0*/  BSYNC.RECONVERGENT B6 ;  /* 0x0000000000067941 */ /* 0x000fea0003800200 */
.L_x_36116:
[----:B------:R-:W-:-:S07]  /*6de0*/  VIADD R25, R25, 0x80 ;  /* 0x0000008019197836 */ /* 0x000fce0000000000 */
.L_x_36081:
[----:B------:R-:W-:Y:S05]  /*6df0*/  BSYNC.RECONVERGENT B8 ;  /* 0x0000000000087941 */ /* 0x000fea0003800200 */
.L_x_36043:
        /* <DEDUP_REMOVED lines=21> */
.L_x_36153:
[----:B------:R-:W-:Y:S01]  /*6f50*/  STG.E.U8 desc[UR36][R2.64], R18 ;  /* 0x0000001202007986 */ /* 0x000fe2000c101124 */
[----:B------:R-:W-:Y:S05]  /*6f60*/  EXIT ;  /* 0x000000000000794d */ /* 0x000fea0003800000 */
.L_x_36152:
        /* <DEDUP_REMOVED lines=10> */
.L_x_36156:
[----:B------:R-:W-:-:S05]  /*7010*/  LOP3.LUT R5, R18, 0xff, RZ, 0xc0, !PT ;  /* 0x000000ff12057812 */ /* 0x000fca00078ec0ff */
[----:B------:R-:W-:Y:S01]  /*7020*/  STG.E desc[UR36][R2.64], R5 ;  /* 0x0000000502007986 */ /* 0x000fe2000c101924 */
[----:B------:R-:W-:Y:S05]  /*7030*/  EXIT ;  /* 0x000000000000794d */ /* 0x000fea0003800000 */
.L_x_36155:
[----:B------:R-:W-:-:S05]  /*7040*/  LOP3.LUT R5, R18, 0xff, RZ, 0xc0, !PT ;  /* 0x000000ff12057812 */ /* 0x000fca00078ec0ff */
[----:B------:R-:W-:Y:S01]  /*7050*/  STG.E.U16 desc[UR36][R2.64], R5 ;  /* 0x0000000502007986 */ /* 0x000fe2000c101524 */
[----:B------:R-:W-:Y:S05]  /*7060*/  EXIT ;  /* 0x000000000000794d */ /* 0x000fea0003800000 */
.L_x_36151:
        /* <DEDUP_REMOVED lines=10> */
.L_x_36158:
[----:B------:R-:W-:-:S04]  /*7110*/  LOP3.LUT R18, R18, 0xff, RZ, 0xc0, !PT ;  /* 0x000000ff12127812 */ /* 0x000fc800078ec0ff */
[----:B------:R-:W0:Y:S02]  /*7120*/  I2F.U16 R0, R18 ;  /* 0x0000001200007306 */ /* 0x000e240000101000 */
[----:B0-----:R-:W-:-:S05]  /*7130*/  F2FP.F16.F32.PACK_AB R0, RZ, R0 ;  /* 0x00000000ff00723e */ /* 0x001fca00000000ff */
[----:B------:R-:W-:Y:S01]  /*7140*/  STG.E.U16 desc[UR36][R2.64], R0 ;  /* 0x0000000002007986 */ /* 0x000fe2000c101524 */
[----:B------:R-:W-:Y:S05]  /*7150*/  EXIT ;  /* 0x000000000000794d */ /* 0x000fea0003800000 */
.L_x_36157:
        /* <DEDUP_REMOVED lines=11> */
.L_x_36160:
[----:B------:R-:W-:-:S06]  /*7210*/  LOP3.LUT R18, R18, 0xff, RZ, 0xc0, !PT ;  /* 0x000000ff12127812 */ /* 0x000fcc00078ec0ff */
[----:B------:R-:W0:Y:S02]  /*7220*/  I2F.U16 R18, R18 ;  /* 0x0000001200127306 */ /* 0x000e240000101000 */
[----:B0-----:R-:W-:-:S04]  /*7230*/  F2FP.F16.F32.PACK_AB R5, RZ, R18 ;  /* 0x00000012ff05723e */ /* 0x001fc800000000ff */
[----:B------:R-:W-:-:S05]  /*7240*/  PRMT R5, R5, 0x5410, RZ ;  /* 0x0000541005057816 */ /* 0x000fca00000000ff */
[----:B------:R-:W-:Y:S01]  /*7250*/  STG.E desc[UR36][R2.64], R5 ;  /* 0x0000000502007986 */ /* 0x000fe2000c101924 */
[----:B------:R-:W-:Y:S05]  /*7260*/  EXIT ;  /* 0x000000000000794d */ /* 0x000fea0003800000 */
.L_x_36159:
[----:B------:R-:W-:-:S06]  /*7270*/  LOP3.LUT R4, R18, 0xff, RZ, 0xc0, !PT ;  /* 0x000000ff12047812 */ /* 0x000fcc00078ec0ff */
[----:B------:R-:W0:Y:S02]  /*7280*/  I2F.F64.U16 R4, R4 ;  /* 0x0000000400047312 */ /* 0x000e240000101800 */
[----:B0-----:R-:W-:Y:S01]  /*7290*/  STG.E.64 desc[UR36][R2.64], R4 ;  /* 0x0000000402007986 */ /* 0x001fe2000c101b24 */
[----:B------:R-:W-:Y:S05]  /*72a0*/  EXIT ;  /* 0x000000000000794d */ /* 0x000fea0003800000 */
.L_x_36150:
        /* <DEDUP_REMOVED lines=13> */
.L_x_36164:
        /* <DEDUP_REMOVED lines=18> */
.L_x_36166:
[----:B------:R-:W-:Y:S05]  /*74a0*/  BSYNC.RECONVERGENT B0 ;  /* 0x0000000000007941 */ /* 0x000fea0003800200 */
.L_x_36165:
[----:B------:R-:W-:Y:S01]  /*74b0*/  STG.E.U8 desc[UR36][R2.64], R0 ;  /* 0x0000000002007986 */ /* 0x000fe2000c101124 */
[----:B------:R-:W-:Y:S05]  /*74c0*/  EXIT ;  /* 0x000000000000794d */ /* 0x000fea0003800000 */
.L_x_36163:
        /* <DEDUP_REMOVED lines=18> */
.L_x_36168:
[----:B------:R-:W-:Y:S05]  /*75f0*/  BSYNC.RECONVERGENT B0 ;  /* 0x0000000000007941 */ /* 0x000fea0003800200 */
.L_x_36167:
[----:B------:R-:W-:Y:S01]  /*7600*/  STG.E.U8 desc[UR36][R2.64], R0 ;  /* 0x0000000002007986 */ /* 0x000fe2000c101124 */
[----:B------:R-:W-:Y:S05]  /*7610*/  EXIT ;  /* 0x000000000000794d */ /* 0x000fea0003800000 */
.L_x_36162:
        /* <DEDUP_REMOVED lines=22> */
.L_x_36170:
[----:B------:R-:W-:Y:S01]  /*7780*/  LOP3.LUT R18, R18, 0xff, RZ, 0xc0, !PT ;  /* 0x000000ff12127812 */ /* 0x000fe200078ec0ff */
[----:B------:R-:W-:-:S05]  /*7790*/  IMAD.MOV.U32 R19, RZ, RZ, RZ ;  /* 0x000000ffff137224 */ /* 0x000fca00078e00ff */
[----:B------:R-:W-:Y:S01]  /*77a0*/  STG.E.64 desc[UR36][R2.64], R18 ;  /* 0x0000001202007986 */ /* 0x000fe2000c101b24 */
[----:B------:R-:W-:Y:S05]  /*77b0*/  EXIT ;  /* 0x000000000000794d */ /* 0x000fea0003800000 */
.L_x_36169:
[----:B------:R-:W-:-:S05]  /*77c0*/  LOP3.LUT R5, R18, 0xff, RZ, 0xc0, !PT ;  /* 0x000000ff12057812 */ /* 0x000fca00078ec0ff */
[----:B------:R-:W-:Y:S01]  /*77d0*/  STG.E desc[UR36][R2.64], R5 ;  /* 0x0000000502007986 */ /* 0x000fe2000c101924 */
[----:B------:R-:W-:Y:S05]  /*77e0*/  EXIT ;  /* 0x000000000000794d */ /* 0x000fea0003800000 */
.L_x_36161:
        /* <DEDUP_REMOVED lines=10> */
.L_x_36172:
[----:B------:R-:W-:Y:S02]  /*7890*/  LOP3.LUT R4, R18, 0xff, RZ, 0xc0, !PT ;  /* 0x000000ff12047812 */ /* 0x000fe400078ec0ff */
[----:B--234-:R-:W-:-:S04]  /*78a0*/  CS2R R6, SRZ ;  /* 0x0000000000067805 */ /* 0x01cfc8000001ff00 */
[----:B------:R-:W0:Y:S02]  /*78b0*/  I2F.F64.U16 R4, R4 ;  /* 0x0000000400047312 */ /* 0x000e240000101800 */
[----:B0-----:R-:W-:Y:S01]  /*78c0*/  STG.E.128 desc[UR36][R2.64], R4 ;  /* 0x0000000402007986 */ /* 0x001fe2000c101d24 */
[----:B------:R-:W-:Y:S05]  /*78d0*/  EXIT ;  /* 0x000000000000794d */ /* 0x000fea0003800000 */
.L_x_36171:
[----:B------:R-:W-:-:S13]  /*78e0*/  ISETP.NE.AND P0, PT, R0, 0xf, PT ;  /* 0x0000000f0000780c */ /* 0x000fda0003f05270 */
[----:B------:R-:W-:Y:S05]  /*78f0*/  @!P0 BRA `(.L_x_36173) ;  /* 0x0000000000dc8947 */ /* 0x000fea0003800000 */
[----:B------:R-:W-:-:S13]  /*7900*/  ISETP.NE.AND P0, PT, R0, 0x17, PT ;  /* 0x000000170000780c */ /* 0x000fda0003f05270 */
[----:B------:R-:W-:Y:S05]  /*7910*/  @!P0 BRA `(.L_x_36174) ;  /* 0x0000000000888947 */ /* 0x000fea0003800000 */
[----:B------:R-:W-:-:S13]  /*7920*/  ISETP.NE.AND P0, PT, R0, 0x18, PT ;  /* 0x000000180000780c */ /* 0x000fda0003f05270 */
[----:B------:R-:W-:Y:S05]  /*7930*/  @!P0 BRA `(.L_x_36175) ;  /* 0x0000000000448947 */ /* 0x000fea0003800000 */
.L_x_36154:
        /* <DEDUP_REMOVED lines=16> */
.L_x_36176:
[----:B------:R-:W-:Y:S05]  /*7a40*/  EXIT ;  /* 0x000000000000794d */ /* 0x000fea0003800000 */
.L_x_36175:
        /* <DEDUP_REMOVED lines=12> */
.L_x_36178:
[----:B------:R-:W-:Y:S05]  /*7b10*/  BSYNC.RECONVERGENT B0 ;  /* 0x0000000000007941 */ /* 0x000fea0003800200 */
.L_x_36177:
[----:B------:R-:W-:Y:S01]  /*7b20*/  STG.E.U8 desc[UR36][R2.64], R5 ;  /* 0x0000000502007986 */ /* 0x000fe2000c101124 */
[----:B------:R-:W-:Y:S05]  /*7b30*/  EXIT ;  /* 0x000000000000794d */ /* 0x000fea0003800000 */
.L_x_36174:
        /* <DEDUP_REMOVED lines=14> */
.L_x_36179:
[----:B------:R-:W-:Y:S01]  /*7c20*/  IMAD.MOV.U32 R5, RZ, RZ, 0x7f ;  /* 0x0000007fff057424 */ /* 0x000fe200078e00ff */
[----:B------:R-:W-:-:S04]  /*7c30*/  ISETP.GT.U32.AND P0, PT, R7, 0x7f800000, PT ;  /* 0x7f8000000700780c */ /* 0x000fc80003f04070 */
[----:B------:R-:W-:-:S05]  /*7c40*/  SEL R5, R5, 0x7c, P0 ;  /* 0x0000007c05057807 */ /* 0x000fca0000000000 */
[----:B------:R-:W-:Y:S01]  /*7c50*/  STG.E.U8 desc[UR36][R2.64], R5 ;  /* 0x0000000502007986 */ /* 0x000fe2000c101124 */
[----:B------:R-:W-:Y:S05]  /*7c60*/  EXIT ;  /* 0x000000000000794d */ /* 0x000fea0003800000 */
.L_x_36173:
[----:B------:R-:W-:-:S04]  /*7c70*/  LOP3.LUT R18, R18, 0xff, RZ, 0xc0, !PT ;  /* 0x000000ff12127812 */ /* 0x000fc800078ec0ff */
[----:B------:R-:W0:Y:S02]  /*7c80*/  I2F.U16 R0, R18 ;  /* 0x0000001200007306 */ /* 0x000e240000101000 */
[----:B0-----:R-:W-:-:S05]  /*7c90*/  F2FP.BF16.F32.PACK_AB R0, RZ, R0 ;  /* 0x00000000ff00723e */ /* 0x001fca00000010ff */
[----:B------:R-:W-:Y:S01]  /*7ca0*/  STG.E.U16 desc[UR36][R2.64], R0 ;  /* 0x0000000002007986 */ /* 0x000fe2000c101524 */
[----:B------:R-:W-:Y:S05]  /*7cb0*/  EXIT ;  /* 0x000000000000794d */ /* 0x000fea0003800000 */
        .weak           $__internal_71_$__cuda_sm20_div_u16
        .type           $__internal_71_$__cuda_sm20_div_u16,@function
        .size           $__internal_71_$__cuda_sm20_div_u16,(.L_x_37020 - $__internal_71_$__cuda_sm20_div_u16)
$__internal_71_$__cuda_sm20_div_u16:
        /* <DEDUP_REMOVED lines=11> */
[----:B------:R-:W-:-:S04]  /*7d70*/  VIADD R5, R5, 0x2 ;  /* 0x0000000205057836 */ /* 0x000fc80000000000 */
[----:B------:R-:W-:Y:S01]  /*7d80*/  FMUL.RZ R7, R4, R5 ;  /* 0x0000000504077220 */ /* 0x000fe2000040c000 */
[----:B------:R-:W-:Y:S02]  /*7d90*/  IMAD.MOV.U32 R4, RZ, RZ, R10 ;  /* 0x000000ffff047224 */ /* 0x000fe400078e000a */
[----:B------:R-:W-:-:S03]  /*7da0*/  IMAD.MOV.U32 R5, RZ, RZ, 0x0 ;  /* 0x00000000ff057424 */ /* 0x000fc600078e00ff */
[----:B------:R-:W0:Y:S02]  /*7db0*/  F2I.U32.TRUNC.NTZ R7, R7 ;  /* 0x0000000700077305 */ /* 0x000e24000020f000 */
[----:B0-----:R-:W-:Y:S01]  /*7dc0*/  LOP3.LUT R9, R7, 0xffff, RZ, 0xc0, !PT ;  /* 0x0000ffff07097812 */ /* 0x001fe200078ec0ff */
[----:B------:R-:W-:Y:S01]  /*7dd0*/  @!P0 IMAD.MOV.U32 R9, RZ, RZ, -0x1 ;  /* 0xffffffffff098424 */ /* 0x000fe200078e00ff */
[----:B------:R-:W-:Y:S06]  /*7de0*/  RET.REL.NODEC R4 `(_ZN2at6native27unrolled_elementwise_kernelINS0_13BUnaryFunctorIhhhZZZNS0_15binary_internal21div_floor_kernel_cudaERNS_18TensorIteratorBaseEENKUlvE_clEvENKUlvE_clEvEUlhhE_EESt5arrayIPcLm2EELi4E23TrivialOffsetCalculatorILi1EjESE_NS0_6memory12LoadWithCastILi1EEENSF_13StoreWithCastILi1EEEEEviT_T0_T2_T3_T4_T5_) ;  /* 0xffffff8004847950 */ /* 0x000fec0003c3ffff */
.L_x_36180:
        /* <DEDUP_REMOVED lines=9> */
.L_x_37020:


//--------------------- .text._ZN2at6native18elementwise_kernelILi128ELi4EZNS0_22gpu_kernel_impl_nocastINS0_13BUnaryFunctorIhhhZZZNS0_15binary_internal21div_floor_kernel_cudaERNS_18TensorIteratorBaseEENKUlvE_clEvENKUlvE_clEvEUlhhE_EEEEvS6_RKT_EUliE_EEviT1_ --------------------------
	.section	.text._ZN2at6native18elementwise_kernelILi128ELi4EZNS0_22gpu_kernel_impl_nocastINS0_13BUnaryFunctorIhhhZZZNS0_15binary_internal21div_floor_kernel_cudaERNS_18TensorIteratorBaseEENKUlvE_clEvENKUlvE_clEvEUlhhE_EEEEvS6_RKT_EUliE_EEviT1_,"ax",@progbits
	.align	128
        .global         _ZN2at6native18elementwise_kernelILi128ELi4EZNS0_22gpu_kernel_impl_nocastINS0_13BUnaryFunctorIhhhZZZNS0_15binary_internal21div_floor_kernel_cudaERNS_18TensorIteratorBaseEENKUlvE_clEvENKUlvE_clEvEUlhhE_EEEEvS6_RKT_EUliE_EEviT1_
        .type           _ZN2at6native18elementwise_kernelILi128ELi4EZNS0_22gpu_kernel_impl_nocastINS0_13BUnaryFunctorIhhhZZZNS0_15binary_internal21div_floor_kernel_cudaERNS_18TensorIteratorBaseEENKUlvE_clEvENKUlvE_clEvEUlhhE_EEEEvS6_RKT_EUliE_EEviT1_,@function
        .size           _ZN2at6native18elementwise_kernelILi128ELi4EZNS0_22gpu_kernel_impl_nocastINS0_13BUnaryFunctorIhhhZZZNS0_15binary_internal21div_floor_kernel_cudaERNS_18TensorIteratorBaseEENKUlvE_clEvENKUlvE_clEvEUlhhE_EEEEvS6_RKT_EUliE_EEviT1_,(.L_x_37021 - _ZN2at6native18elementwise_kernelILi128ELi4EZNS0_22gpu_kernel_impl_nocastINS0_13BUnaryFunctorIhhhZZZNS0_15binary_internal21div_floor_kernel_cudaERNS_18TensorIteratorBaseEENKUlvE_clEvENKUlvE_clEvEUlhhE_EEEEvS6_RKT_EUliE_EEviT1_)
        .other          _ZN2at6native18elementwise_kernelILi128ELi4EZNS0_22gpu_kernel_impl_nocastINS0_13BUnaryFunctorIhhhZZZNS0_15binary_internal21div_floor_kernel_cudaERNS_18TensorIteratorBaseEENKUlvE_clEvENKUlvE_clEvEUlhhE_EEEEvS6_RKT_EUliE_EEviT1_,@"STO_CUDA_ENTRY STV_DEFAULT"
_ZN2at6native18elementwise_kernelILi128ELi4EZNS0_22gpu_kernel_impl_nocastINS0_13BUnaryFunctorIhhhZZZNS0_15binary_internal21div_floor_kernel_cudaERNS_18TensorIteratorBaseEENKUlvE_clEvENKUlvE_clEvEUlhhE_EEEEvS6_RKT_EUliE_EEviT1_:
.text._ZN2at6native18elementwise_kernelILi128ELi4EZNS0_22gpu_kernel_impl_nocastINS0_13BUnaryFunctorIhhhZZZNS0_15binary_internal21div_floor_kernel_cudaERNS_18TensorIteratorBaseEENKUlvE_clEvENKUlvE_clEvEUlhhE_EEEEvS6_RKT_EUliE_EEviT1_:
[----:B------:R-:W-:Y:S08]  /*0000*/  LDC R1, c[0x0][0x37c] ;  /* 0x0000df00ff017b82 */ /* 0x000ff00000000800 */
[----:B------:R-:W0:Y:S01]  /*0010*/  LDC R2, c[0x0][0x388] ;  /* 0x0000e200ff027b82 */ /* 0x000e220000000800 */
[----:B------:R-:W1:Y:S01]  /*0020*/  S2R R3, SR_TID.X ;  /* 0x0000000000037919 */ /* 0x000e620000002100 */
[----:B------:R-:W2:Y:S01]  /*0030*/  LDCU.64 UR6, c[0x0][0x358] ;  /* 0x00006b00ff0677ac */ /* 0x000ea20008000a00 */
[----:B------:R-:W3:Y:S05]  /*0040*/  LDCU.U8 UR5, c[0x0][0x591] ;  /* 0x0000b220ff0577ac */ /* 0x000eea0008000000 */
        /* <DEDUP_REMOVED lines=9> */
[----:B------:R-:W0:Y:S02]  /*00e0*/  LDC.64 R4, c[0x0][0x588] ;  /* 0x00016200ff047b82 */ /* 0x000e240000000a00 */
[----:B0-----:R0:W5:Y:S01]  /*00f0*/  LDG.E.U8 R10, desc[UR6][R4.64] ;  /* 0x00000006040a7981 */ /* 0x001162000c1e1100 */
[----:B------:R-:W-:Y:S02]  /*0100*/  MOV R11, UR5 ;  /* 0x00000005000b7c02 */ /* 0x000fe40008000f00 */
[----:B------:R-:W-:-:S07]  /*0110*/  MOV R12, 0x130 ;  /* 0x00000130000c7802 */ /* 0x000fce0000000f00 */
[----:B0----5:R-:W-:Y:S05]  /*0120*/  CALL.REL.NOINC `($__internal_72_$__cuda_sm20_div_u16) ;  /* 0x0000005000487944 */ /* 0x021fea0003c00000 */
[----:B------:R-:W0:Y:S01]  /*0130*/  LDC.64 R4, c[0x0][0x580] ;  /* 0x00016000ff047b82 */ /* 0x000e220000000a00 */
[----:B------:R-:W-:Y:S01]  /*0140*/  IADD3 R3, PT, PT, R3, 0x80, RZ ;  /* 0x0000008003037810 */ /* 0x000fe20007ffe0ff */
[----:B0-----:R0:W-:Y:S06]  /*0150*/  STG.E.U8 desc[UR6][R4.64], R11 ;  /* 0x0000000b04007986 */ /* 0x0011ec000c101106 */
.L_x_36183:
[----:B------:R-:W-:Y:S05]  /*0160*/  BSYNC.RECONVERGENT B0 ;  /* 0x0000000000007941 */ /* 0x000fea0003800200 */
.L_x_36182:
[----:B------:R-:W1:Y:S01]  /*0170*/  LDCU UR4, c[0x0][0x380] ;  /* 0x00007000ff0477ac */ /* 0x000e620008000800 */
[----:B------:R-:W-:Y:S01]  /*0180*/  BSSY.RECONVERGENT B0, `(.L_x_36184) ;  /* 0x000000b000007945 */ /* 0x000fe20003800200 */
[----:B-1----:R-:W-:-:S13]  /*0190*/  ISETP.GE.AND P0, PT, R3, UR4, PT ;  /* 0x0000000403007c0c */ /* 0x002fda000bf06270 */
[----:B------:R-:W-:Y:S05]  /*01a0*/  @P0 BRA `(.L_x_36185) ;  /* 0x0000000000200947 */ /* 0x000fea0003800000 */
[----:B0-----:R-:W0:Y:S02]  /*01b0*/  LDC.64 R4, c[0x0][0x588] ;  /* 0x00016200ff047b82 */ /* 0x001e240000000a00 */
[----:B0-----:R0:W5:Y:S01]  /*01c0*/  LDG.E.U8 R10, desc[UR6][R4.64] ;  /* 0x00000006040a7981 */ /* 0x001162000c1e1100 */
[----:B------:R-:W-:Y:S02]  /*01d0*/  MOV R11, UR5 ;  /* 0x00000005000b7c02 */ /* 0x000fe40008000f00 */
[----:B------:R-:W-:-:S07]  /*01e0*/  MOV R12, 0x200 ;  /* 0x00000200000c7802 */ /* 0x000fce0000000f00 */
[----:B0----5:R-:W-:Y:S05]  /*01f0*/  CALL.REL.NOINC `($__internal_72_$__cuda_sm20_div_u16) ;  /* 0x0000005000147944 */ /* 0x021fea0003c00000 */
[----:B------:R-:W0:Y:S01]  /*0200*/  LDC.64 R4, c[0x0][0x580] ;  /* 0x00016000ff047b82 */ /* 0x000e220000000a00 */
[----:B------:R-:W-:Y:S01]  /*0210*/  IADD3 R3, PT, PT, R3, 0x80, RZ ;  /* 0x0000008003037810 */ /* 0x000fe20007ffe0ff */
[----:B0-----:R1:W-:Y:S06]  /*0220*/  STG.E.U8 desc[UR6][R4.64], R11 ;  /* 0x0000000b04007986 */ /* 0x0013ec000c101106 */
.L_x_36185:
[----:B------:R-:W-:Y:S05]  /*0230*/  BSYNC.RECONVERGENT B0 ;  /* 0x0000000000007941 */ /* 0x000fea0003800200 */
.L_x_36184:
[----:B------:R-:W2:Y:S01]  /*0240*/  LDCU UR4, c[0x0][0x380] ;  /* 0x00007000ff0477ac */ /* 0x000ea20008000800 */
[----:B------:R-:W-:Y:S01]  /*0250*/  BSSY.RECONVERGENT B0, `(.L_x_36186) ;  /* 0x000000b000007945 */ /* 0x000fe20003800200 */
[----:B--2---:R-:W-:-:S13]  /*0260*/  ISETP.GE.AND P0, PT, R3, UR4, PT ;  /* 0x0000000403007c0c */ /* 0x004fda000bf06270 */
[----:B------:R-:W-:Y:S05]  /*0270*/  @P0 BRA `(.L_x_36187) ;  /* 0x0000000000200947 */ /* 0x000fea0003800000 */
[----:B01----:R-:W0:Y:S02]  /*0280*/  LDC.64 R4, c[0x0][0x588] ;  /* 0x00016200ff047b82 */ /* 0x003e240000000a00 */
[----:B0-----:R0:W5:Y:S01]  /*0290*/  LDG.E.U8 R10, desc[UR6][R4.64] ;  /* 0x00000006040a7981 */ /* 0x001162000c1e1100 */
[----:B------:R-:W-:Y:S02]  /*02a0*/  MOV R11, UR5 ;  /* 0x00000005000b7c02 */ /* 0x000fe40008000f00 */
[----:B------:R-:W-:-:S07]  /*02b0*/  MOV R12, 0x2d0 ;  /* 0x000002d0000c7802 */ /* 0x000fce0000000f00 */
[----:B0----5:R-:W-:Y:S05]  /*02c0*/  CALL.REL.NOINC `($__internal_72_$__cuda_sm20_div_u16) ;  /* 0x0000004c00e07944 */ /* 0x021fea0003c00000 */
[----:B------:R-:W0:Y:S01]  /*02d0*/  LDC.64 R4, c[0x0][0x580] ;  /* 0x00016000ff047b82 */ /* 0x000e220000000a00 */
[----:B------:R-:W-:Y:S01]  /*02e0*/  IADD3 R3, PT, PT, R3, 0x80, RZ ;  /* 0x0000008003037810 */ /* 0x000fe20007ffe0ff */
[----:B0-----:R2:W-:Y:S06]  /*02f0*/  STG.E.U8 desc[UR6][R4.64], R11 ;  /* 0x0000000b04007986 */ /* 0x0015ec000c101106 */
.L_x_36187:
[----:B------:R-:W-:Y:S05]  /*0300*/  BSYNC.RECONVERGENT B0 ;  /* 0x0000000000007941 */ /* 0x000fea0003800200 */
.L_x_36186:
[----:B------:R-:W3:Y:S02]  /*0310*/  LDCU UR4, c[0x0][0x380] ;  /* 0x00007000ff0477ac */ /* 0x000ee40008000800 */
[----:B---3--:R-:W-:-:S13]  /*0320*/  ISETP.GE.AND P0, PT, R3, UR4, PT ;  /* 0x0000000403007c0c */ /* 0x008fda000bf06270 */
[----:B------:R-:W-:Y:S05]  /*0330*/  @P0 EXIT ;  /* 0x000000000000094d */ /* 0x000fea0003800000 */
[----:B------:R-:W3:Y:S02]  /*0340*/  LDC.64 R2, c[0x0][0x588] ;  /* 0x00016200ff027b82 */ /* 0x000ee40000000a00 */
[----:B---3--:R3:W5:Y:S01]  /*0350*/  LDG.E.U8 R10, desc[UR6][R2.64] ;  /* 0x00000006020a7981 */ /* 0x008762000c1e1100 */
[----:B012---:R-:W-:Y:S02]  /*0360*/  MOV R11, UR5 ;  /* 0x00000005000b7c02 */ /* 0x007fe40008000f00 */
[----:B------:R-:W-:-:S07]  /*0370*/  MOV R12, 0x390 ;  /* 0x00000390000c7802 */ /* 0x000fce0000000f00 */
[----:B---3-5:R-:W-:Y:S05]  /*0380*/  CALL.REL.NOINC `($__internal_72_$__cuda_sm20_div_u16) ;  /* 0x0000004c00b07944 */ /* 0x028fea0003c00000 */
[----:B------:R-:W0:Y:S02]  /*0390*/  LDC.64 R2, c[0x0][0x580] ;  /* 0x00016000ff027b82 */ /* 0x000e240000000a00 */
[----:B0-----:R-:W-:Y:S01]  /*03a0*/  STG.E.U8 desc[UR6][R2.64], R11 ;  /* 0x0000000b02007986 */ /* 0x001fe2000c101106 */
[----:B------:R-:W-:Y:S05]  /*03b0*/  EXIT ;  /* 0x000000000000794d */ /* 0x000fea0003800000 */
.L_x_36181:
        /* <DEDUP_REMOVED lines=305> */
.L_x_36190:
[----:B------:R-:W0:Y:S02]  /*16d0*/  LDCU.128 UR8, c[0x0][0x580] ;  /* 0x0000b000ff0877ac */ /* 0x000e240008000c00 */
[----:B0-----:R-:W-:-:S04]  /*16e0*/  IADD3 R6, P0, PT, R4, UR10, RZ ;  /* 0x0000000a04067c10 */ /* 0x001fc8000ff1e0ff */
[----:B------:R-:W-:-:S05]  /*16f0*/  IADD3.X R7, PT, PT, RZ, UR11, RZ, P0, !PT ;  /* 0x0000000bff077c10 */ /* 0x000fca00087fe4ff */
[----:B------:R0:W5:Y:S01]  /*1700*/  LDG.E.U8 R10, desc[UR6][R6.64] ;  /* 0x00000006060a7981 */ /* 0x000162000c1e1100 */
[----:B------:R-:W-:Y:S02]  /*1710*/  IADD3 R4, P0, PT, R5, UR8, RZ ;  /* 0x0000000805047c10 */ /* 0x000fe4000ff1e0ff */
[----:B------:R-:W-:Y:S02]  /*1720*/  MOV R11, UR5 ;  /* 0x00000005000b7c02 */ /* 0x000fe40008000f00 */
[----:B------:R-:W-:Y:S02]  /*1730*/  IADD3.X R5, PT, PT, RZ, UR9, RZ, P0, !PT ;  /* 0x00000009ff057c10 */ /* 0x000fe400087fe4ff */
[----:B------:R-:W-:-:S07]  /*1740*/  MOV R12, 0x1760 ;  /* 0x00001760000c7802 */ /* 0x000fce0000000f00 */
[----:B0----5:R-:W-:Y:S05]  /*1750*/  CALL.REL.NOINC `($__internal_72_$__cuda_sm20_div_u16) ;  /* 0x0000003800bc7944 */ /* 0x021fea0003c00000 */
[----:B------:R0:W-:Y:S01]  /*1760*/  STG.E.U8 desc[UR6][R4.64], R11 ;  /* 0x0000000b04007986 */ /* 0x0001e2000c101106 */
[----:B------:R-:W-:-:S07]  /*1770*/  IADD3 R3, PT, PT, R3, 0x80, RZ ;  /* 0x0000008003037810 */ /* 0x000fce0007ffe0ff */
.L_x_36189:
[----:B------:R-:W-:Y:S05]  /*1780*/  BSYNC.RECONVERGENT B0 ;  /* 0x0000000000007941 */ /* 0x000fea0003800200 */
.L_x_36188:
[----:B------:R-:W1:Y:S01]  /*1790*/  LDCU UR4, c[0x0][0x380] ;  /* 0x00007000ff0477ac */ /* 0x000e620008000800 */
[----:B------:R-:W-:Y:S01]  /*17a0*/  BSSY.RECONVERGENT B0, `(.L_x_36191) ;  /* 0x0000138000007945 */ /* 0x000fe20003800200 */
[----:B-1----:R-:W-:-:S13]  /*17b0*/  ISETP.GE.AND P0, PT, R3, UR4, PT ;  /* 0x0000000403007c0c */ /* 0x002fda000bf06270 */
[----:B------:R-:W-:Y:S05]  /*17c0*/  @P0 BRA `(.L_x_36192) ;  /* 0x0000001000d40947 */ /* 0x000fea0003800000 */
        /* <DEDUP_REMOVED lines=288> */
[--C-:B------:R-:W-:Y:S02]  /*29d0*/  IMAD.MOV R13, RZ, RZ, -R11.reuse ;  /* 0x000000ffff0d7224 */ /* 0x100fe400078e0a0b */
        /* <DEDUP_REMOVED lines=9> */
.L_x_36193:
        /* <DEDUP_REMOVED lines=11> */
.L_x_36192:
[----:B------:R-:W-:Y:S05]  /*2b20*/  BSYNC.RECONVERGENT B0 ;  /* 0x0000000000007941 */ /* 0x000fea0003800200 */
.L_x_36191:
        /* <DEDUP_REMOVED lines=297> */
[C---:B--2---:R-:W-:Y:S02]  /*3dc0*/  IMAD R5, R6.reuse, UR10, R5 ;  /* 0x0000000a06057c24 */ /* 0x044fe4000f8e0205 */
[----:B0-----:R-:W-:Y:S02]  /*3dd0*/  @P0 IMAD R10, R17, R10, R11 ;  /* 0x0000000a110a0224 */ /* 0x001fe400078e020b */
[----:B------:R-:W-:Y:S02]  /*3de0*/  IMAD R4, R6, UR11, R4 ;  /* 0x0000000b06047c24 */ /* 0x000fe4000f8e0204 */
[C---:B-1----:R-:W-:Y:S02]  /*3df0*/  @P0 IMAD R5, R10.reuse, R8, R5 ;  /* 0x000000080a050224 */ /* 0x042fe400078e0205 */
[----:B------:R-:W-:-:S07]  /*3e00*/  @P0 IMAD R4, R10, R9, R4 ;  /* 0x000000090a040224 */ /* 0x000fce00078e0204 */
.L_x_36196:
        /* <DEDUP_REMOVED lines=11> */
.L_x_36195:
[----:B------:R-:W-:Y:S05]  /*3ec0*/  BSYNC.RECONVERGENT B0 ;  /* 0x0000000000007941 */ /* 0x000fea0003800200 */
.L_x_36194:
        /* <DEDUP_REMOVED lines=10> */
[----:B------:R-:W-:-:S04]  /*3f70*/  SHF.R.U32.HI R5, RZ, UR9, R4 ;  /* 0x00000009ff057c19 */ /* 0x000fc80008011604 */
[----:B------:R-:W-:-:S05]  /*3f80*/  IADD3 R6, PT, PT, -R5, RZ, RZ ;  /* 0x000000ff05067210 */ /* 0x000fca0007ffe1ff */
[----:B0-----:R-:W-:-:S04]  /*3f90*/  IMAD R2, R6, UR4, R3 ;  /* 0x0000000406027c24 */ /* 0x001fc8000f8e0203 */
[C---:B-1----:R-:W-:Y:S02]  /*3fa0*/  IMAD R3, R2.reuse, UR10, RZ ;  /* 0x0000000a02037c24 */ /* 0x042fe4000f8e02ff */
        /* <DEDUP_REMOVED lines=287> */
.L_x_36197:
[----:B------:R-:W0:Y:S02]  /*51a0*/  LDCU.128 UR8, c[0x0][0x580] ;  /* 0x0000b000ff0877ac */ /* 0x000e240008000c00 */
[----:B0-----:R-:W-:-:S05]  /*51b0*/  IADD3 R4, P0, PT, R2, UR10, RZ ;  /* 0x0000000a02047c10 */ /* 0x001fca000ff1e0ff */
[----:B------:R-:W-:-:S05]  /*51c0*/  IMAD.X R5, RZ, RZ, UR11, P0 ;  /* 0x0000000bff057e24 */ /* 0x000fca00080e06ff */
[----:B------:R0:W5:Y:S01]  /*51d0*/  LDG.E.U8 R10, desc[UR6][R4.64] ;  /* 0x00000006040a7981 */ /* 0x000162000c1e1100 */
[----:B------:R-:W-:Y:S02]  /*51e0*/  IADD3 R2, P0, PT, R3, UR8, RZ ;  /* 0x0000000803027c10 */ /* 0x000fe4000ff1e0ff */
[----:B------:R-:W-:Y:S02]  /*51f0*/  MOV R11, UR5 ;  /* 0x00000005000b7c02 */ /* 0x000fe40008000f00 */
[----:B------:R-:W-:Y:S02]  /*5200*/  IADD3.X R3, PT, PT, RZ, UR9, RZ, P0, !PT ;  /* 0x00000009ff037c10 */ /* 0x000fe400087fe4ff */
[----:B------:R-:W-:-:S07]  /*5210*/  MOV R12, 0x5230 ;  /* 0x00005230000c7802 */ /* 0x000fce0000000f00 */
[----:B0----5:R-:W-:Y:S05]  /*5220*/  CALL.REL.NOINC `($__internal_72_$__cuda_sm20_div_u16) ;  /* 0x0000000000087944 */ /* 0x021fea0003c00000 */
[----:B------:R-:W-:Y:S01]  /*5230*/  STG.E.U8 desc[UR6][R2.64], R11 ;  /* 0x0000000b02007986 */ /* 0x000fe2000c101106 */
[----:B------:R-:W-:Y:S05]  /*5240*/  EXIT ;  /* 0x000000000000794d */ /* 0x000fea0003800000 */
        .weak           $__internal_72_$__cuda_sm20_div_u16
        .type           $__internal_72_$__cuda_sm20_div_u16,@function
        .size           $__internal_72_$__cuda_sm20_div_u16,(.L_x_37021 - $__internal_72_$__cuda_sm20_div_u16)
$__internal_72_$__cuda_sm20_div_u16:
[----:B------:R-:W0:Y:S01]  /*5250*/  I2F.U16 R6, R11 ;  /* 0x0000000b00067306 */ /* 0x000e220000101000 */
[----:B------:R-:W-:Y:S02]  /*5260*/  MOV R7, 0x4b800000 ;  /* 0x4b80000000077802 */ /* 0x000fe40000000f00 */
        /* <DEDUP_REMOVED lines=8> */
[----:B0-----:R-:W-:-:S05]  /*52f0*/  FMUL R7, R7, R8 ;  /* 0x0000000807077220 */ /* 0x001fca0000400000 */
[----:B------:R-:W-:-:S05]  /*5300*/  IADD3 R7, PT, PT, R7, 0x2, RZ ;  /* 0x0000000207077810 */ /* 0x000fca0007ffe0ff */
[----:B------:R-:W-:Y:S01]  /*5310*/  FMUL.RZ R9, R6, R7 ;  /* 0x0000000706097220 */ /* 0x000fe2000040c000 */
[----:B------:R-:W-:Y:S01]  /*5320*/  HFMA2 R7, -RZ, RZ, 0, 0 ;  /* 0x00000000ff077431 */ /* 0x000fe200000001ff */
[----:B------:R-:W-:-:S04]  /*5330*/  MOV R6, R12 ;  /* 0x0000000c00067202 */ /* 0x000fc80000000f00 */
[----:B------:R-:W0:Y:S02]  /*5340*/  F2I.U32.TRUNC.NTZ R9, R9 ;  /* 0x0000000900097305 */ /* 0x000e24000020f000 */
[----:B0-----:R-:W-:Y:S02]  /*5350*/  LOP3.LUT R11, R9, 0xffff, RZ, 0xc0, !PT ;  /* 0x0000ffff090b7812 */ /* 0x001fe400078ec0ff */
[----:B------:R-:W-:Y:S01]  /*5360*/  @!P0 MOV R11, 0xffffffff ;  /* 0xffffffff000b8802 */ /* 0x000fe20000000f00 */
[----:B------:R-:W-:Y:S06]  /*5370*/  RET.REL.NODEC R6 `(_ZN2at6native18elementwise_kernelILi128ELi4EZNS0_22gpu_kernel_impl_nocastINS0_13BUnaryFunctorIhhhZZZNS0_15binary_internal21div_floor_kernel_cudaERNS_18TensorIteratorBaseEENKUlvE_clEvENKUlvE_clEvEUlhhE_EEEEvS6_RKT_EUliE_EEviT1_) ;  /* 0xffffffac06207950 */ /* 0x000fec0003c3ffff */
.L_x_36198:
        /* <DEDUP_REMOVED lines=16> */
.L_x_37021:


//--------------------- .text._ZN2at6native27unrolled_elementwise_kernelINS0_13BUnaryFunctorIhhhZZZNS0_15binary_internal21div_floor_kernel_cudaERNS_18TensorIteratorBaseEENKUlvE_clEvENKUlvE_clEvEUlhhE_EESt5arrayIPcLm2EELi4E23TrivialOffsetCalculatorILi1EjESE_NS0_6memory15LoadWithoutCastENSF_16StoreWithoutCastEEEviT_T0_T2_T3_T4_T5_ --------------------------
	.section	.text._ZN2at6native27unrolled_elementwise_kernelINS0_13BUnaryFunctorIhhhZZZNS0_15binary_internal21div_floor_kernel_cudaERNS_18TensorIteratorBaseEENKUlvE_clEvENKUlvE_clEvEUlhhE_EESt5arrayIPcLm2EELi4E23TrivialOffsetCalculatorILi1EjESE_NS0_6memory15LoadWithoutCastENSF_16StoreWithoutCastEEEviT_T0_T2_T3_T4_T5_,"ax",@progbits
	.align	128
        .global         _ZN2at6native27unrolled_elementwise_kernelINS0_13BUnaryFunctorIhhhZZZNS0_15binary_internal21div_floor_kernel_cudaERNS_18TensorIteratorBaseEENKUlvE_clEvENKUlvE_clEvEUlhhE_EESt5arrayIPcLm2EELi4E23TrivialOffsetCalculatorILi1EjESE_NS0_6memory15LoadWithoutCastENSF_16StoreWithoutCastEEEviT_T0_T2_T3_T4_T5_
        .type           _ZN2at6native27unrolled_elementwise_kernelINS0_13BUnaryFunctorIhhhZZZNS0_15binary_internal21div_floor_kernel_cudaERNS_18TensorIteratorBaseEENKUlvE_clEvENKUlvE_clEvEUlhhE_EESt5arrayIPcLm2EELi4E23TrivialOffsetCalculatorILi1EjESE_NS0_6memory15LoadWithoutCastENSF_16StoreWithoutCastEEEviT_T0_T2_T3_T4_T5_,@function
        .size           _ZN2at6native27unrolled_elementwise_kernelINS0_13BUnaryFunctorIhhhZZZNS0_15binary_internal21div_floor_kernel_cudaERNS_18TensorIteratorBaseEENKUlvE_clEvENKUlvE_clEvEUlhhE_EESt5arrayIPcLm2EELi4E23TrivialOffsetCalculatorILi1EjESE_NS0_6memory15LoadWithoutCastENSF_16StoreWithoutCastEEEviT_T0_T2_T3_T4_T5_,(.L_x_37022 - _ZN2at6native27unrolled_elementwise_kernelINS0_13BUnaryFunctorIhhhZZZNS0_15binary_internal21div_floor_kernel_cudaERNS_18TensorIteratorBaseEENKUlvE_clEvENKUlvE_clEvEUlhhE_EESt5arrayIPcLm2EELi4E23TrivialOffsetCalculatorILi1EjESE_NS0_6memory15LoadWithoutCastENSF_16StoreWithoutCastEEEviT_T0_T2_T3_T4_T5_)
        .other          _ZN2at6native27unrolled_elementwise_kernelINS0_13BUnaryFunctorIhhhZZZNS0_15binary_internal21div_floor_kernel_cudaERNS_18TensorIteratorBaseEENKUlvE_clEvENKUlvE_clEvEUlhhE_EESt5arrayIPcLm2EELi4E23TrivialOffsetCalculatorILi1EjESE_NS0_6memory15LoadWithoutCastENSF_16StoreWithoutCastEEEviT_T0_T2_T3_T4_T5_,@"STO_CUDA_ENTRY STV_DEFAULT"
_ZN2at6native27unrolled_elementwise_kernelINS0_13BUnaryFunctorIhhhZZZNS0_15binary_internal21div_floor_kernel_cudaERNS_18TensorIteratorBaseEENKUlvE_clEvENKUlvE_clEvEUlhhE_EESt5arrayIPcLm2EELi4E23TrivialOffsetCalculatorILi1EjESE_NS0_6memory15LoadWithoutCastENSF_16StoreWithoutCastEEEviT_T0_T2_T3_T4_T5_:
.text._ZN2at6native27unrolled_elementwise_kernelINS0_13BUnaryFunctorIhhhZZZNS0_15binary_internal21div_floor_kernel_cudaERNS_18TensorIteratorBaseEENKUlvE_clEvENKUlvE_clEvEUlhhE_EESt5arrayIPcLm2EELi4E23TrivialOffsetCalculatorILi1EjESE_NS0_6memory15LoadWithoutCastENSF_16StoreWithoutCastEEEviT_T0_T2_T3_T4_T5_:
        /* <DEDUP_REMOVED lines=17> */
[--C-:B------:R-:W-:Y:S01]  /*0110*/  @!P3 IMAD.X R13, RZ, RZ, R11.reuse, P4 ;  /* 0x000000ffff0db224 */ /* 0x100fe200020e060b */
[----:B------:R-:W-:-:S05]  /*0120*/  PRMT R11, RZ, 0x7610, R11 ;  /* 0x00007610ff0b7816 */ /* 0x000fca000000000b */
[----:B------:R-:W-:Y:S01]  /*0130*/  @!P1 IMAD R19, R0, 0x200, R15 ;  /* 0x0000020000139824 */ /* 0x000fe200078e020f */
[----:B------:R-:W0:Y:S01]  /*0140*/  @!P1 LDC.64 R8, c[0x0][0x390] ;  /* 0x0000e400ff089b82 */ /* 0x000e220000000a00 */
[----:B------:R-:W-:Y:S01]  /*0150*/  @!P1 VIADD R15, R15, 0x80 ;  /* 0x000000800f0f9836 */ /* 0x000fe20000000000 */
[----:B-1----:R1:W5:Y:S01]  /*0160*/  @!P3 LDG.E.U8 R11, desc[UR4][R12.64] ;  /* 0x000000040c0bb981 */ /* 0x002362000c1e1100 */
[----:B--2---:R-:W-:-:S03]  /*0170*/  @!P2 IADD3 R4, P5, PT, R17, R4, RZ ;  /* 0x000000041104a210 */ /* 0x004fc60007fbe0ff */
[----:B------:R-:W-:-:S13]  /*0180*/  ISETP.GE.AND P0, PT, R15, R2, PT ;  /* 0x000000020f00720c */ /* 0x000fda0003f06270 */
[----:B------:R-:W2:Y:S01]  /*0190*/  @!P0 LDC.64 R6, c[0x0][0x390] ;  /* 0x0000e400ff068b82 */ /* 0x000ea20000000a00 */
[----:B------:R-:W-:Y:S01]  /*01a0*/  @!P0 IMAD R15, R0, 0x200, R15 ;  /* 0x00000200000f8824 */ /* 0x000fe200078e020f */
[----:B0-----:R-:W-:Y:S02]  /*01b0*/  @!P1 IADD3 R8, P4, PT, R19, R8, RZ ;  /* 0x0000000813089210 */ /* 0x001fe40007f9e0ff */
[----:B------:R-:W-:Y:S02]  /*01c0*/  PRMT R10, RZ, 0x7610, R10 ;  /* 0x00007610ff0a7816 */ /* 0x000fe4000000000a */
[----:B------:R-:W-:Y:S01]  /*01d0*/  @!P2 IADD3.X R5, PT, PT, RZ, R5, RZ, P5, !PT ;  /* 0x00000005ff05a210 */ /* 0x000fe20002ffe4ff */
[----:B------:R-:W-:-:S04]  /*01e0*/  @!P1 IMAD.X R9, RZ, RZ, R9, P4 ;  /* 0x000000ffff099224 */ /* 0x000fc800020e0609 */
[----:B------:R1:W5:Y:S01]  /*01f0*/  @!P2 LDG.E.U8 R10, desc[UR4][R4.64] ;  /* 0x00000004040aa981 */ /* 0x000362000c1e1100 */
[----:B--2---:R-:W-:-:S05]  /*0200*/  @!P0 IADD3 R14, P3, PT, R15, R6, RZ ;  /* 0x000000060f0e8210 */ /* 0x004fca0007f7e0ff */
[--C-:B------:R-:W-:Y:S01]  /*0210*/  @!P0 IMAD.X R15, RZ, RZ, R7.reuse, P3 ;  /* 0x000000ffff0f8224 */ /* 0x100fe200018e0607 */
[----:B------:R-:W-:-:S06]  /*0220*/  PRMT R7, RZ, 0x7610, R7 ;  /* 0x00007610ff077816 */ /* 0x000fcc0000000007 */
[----:B------:R1:W5:Y:S01]  /*0230*/  @!P1 LDG.E.U8 R7, desc[UR4][R8.64] ;  /* 0x0000000408079981 */ /* 0x000362000c1e1100 */
[----:B------:R-:W-:-:S06]  /*0240*/  PRMT R6, RZ, 0x7610, R6 ;  /* 0x00007610ff067816 */ /* 0x000fcc0000000006 */
[----:B------:R1:W5:Y:S01]  /*0250*/  @!P0 LDG.E.U8 R6, desc[UR4][R14.64] ;  /* 0x000000040e068981 */ /* 0x000362000c1e1100 */
[----:B------:R-:W-:Y:S01]  /*0260*/  ISETP.GE.AND P0, PT, R3, R2, PT ;  /* 0x000000020300720c */ /* 0x000fe20003f06270 */
[----:B------:R-:W0:Y:S01]  /*0270*/  LDCU.U8 UR6, c[0x0][0x385] ;  /* 0x000070a0ff0677ac */ /* 0x000e220008000000 */
[----:B------:R-:W-:Y:S11]  /*0280*/  BSSY.RECONVERGENT B0, `(.L_x_36199) ;  /* 0x0000007000007945 */ /* 0x000ff60003800200 */
[----:B-1----:R-:W-:Y:S05]  /*0290*/  @P0 BRA `(.L_x_36200) ;  /* 0x0000000000140947 */ /* 0x002fea0003800000 */
[----:B-----5:R-:W-:Y:S01]  /*02a0*/  LOP3.LUT R15, R11, 0xff, RZ, 0xc0, !PT ;  /* 0x000000ff0b0f7812 */ /* 0x020fe200078ec0ff */
[----:B0-----:R-:W-:Y:S01]  /*02b0*/  IMAD.U32 R16, RZ, RZ, UR6 ;  /* 0x00000006ff107e24 */ /* 0x001fe2000f8e00ff */
[----:B------:R-:W-:-:S07]  /*02c0*/  MOV R17, 0x2e0 ;  /* 0x000002e000117802 */ /* 0x000fce0000000f00 */
[----:B------:R-:W-:Y:S05]  /*02d0*/  CALL.REL.NOINC `($__internal_73_$__cuda_sm20_div_u16) ;  /* 0x0000000400147944 */ /* 0x000fea0003c00000 */
[----:B------:R-:W-:-:S07]  /*02e0*/  IMAD.MOV.U32 R8, RZ, RZ, R16 ;  /* 0x000000ffff087224 */ /* 0x000fce00078e0010 */
.L_x_36200:
[----:B0-----:R-:W-:Y:S05]  /*02f0*/  BSYNC.RECONVERGENT B0 ;  /* 0x0000000000007941 */ /* 0x001fea0003800200 */
.L_x_36199:
[----:B------:R-:W-:Y:S01]  /*0300*/  VIADD R9, R3, 0x80 ;  /* 0x0000008003097836 */ /* 0x000fe20000000000 */
[----:B------:R-:W-:Y:S04]  /*0310*/  BSSY.RECONVERGENT B0, `(.L_x_36201) ;  /* 0x0000008000007945 */ /* 0x000fe80003800200 */
[----:B------:R-:W-:-:S13]  /*0320*/  ISETP.GE.AND P0, PT, R9, R2, PT ;  /* 0x000000020900720c */ /* 0x000fda0003f06270 */
[----:B------:R-:W-:Y:S05]  /*0330*/  @P0 BRA `(.L_x_36202) ;  /* 0x0000000000140947 */ /* 0x000fea0003800000 */
[----:B-----5:R-:W-:Y:S01]  /*0340*/  LOP3.LUT R15, R10, 0xff, RZ, 0xc0, !PT ;  /* 0x000000ff0a0f7812 */ /* 0x020fe200078ec0ff */
[----:B------:R-:W-:Y:S01]  /*0350*/  IMAD.U32 R16, RZ, RZ, UR6 ;  /* 0x00000006ff107e24 */ /* 0x000fe2000f8e00ff */
[----:B------:R-:W-:-:S07]  /*0360*/  MOV R17, 0x380 ;  /* 0x0000038000117802 */ /* 0x000fce0000000f00 */
[----:B------:R-:W-:Y:S05]  /*0370*/  CALL.REL.NOINC `($__internal_73_$__cuda_sm20_div_u16) ;  /* 0x0000000000ec7944 */ /* 0x000fea0003c00000 */
[----:B------:R-:W-:-:S07]  /*0380*/  IMAD.MOV.U32 R4, RZ, RZ, R16 ;  /* 0x000000ffff047224 */ /* 0x000fce00078e0010 */
.L_x_36202:
[----:B------:R-:W-:Y:S05]  /*0390*/  BSYNC.RECONVERGENT B0 ;  /* 0x0000000000007941 */ /* 0x000fea0003800200 */
.L_x_36201:
[----:B------:R-:W-:Y:S01]  /*03a0*/  IADD3 R5, PT, PT, R3, 0x100, RZ ;  /* 0x0000010003057810 */ /* 0x000fe20007ffe0ff */
[----:B------:R-:W-:Y:S03]  /*03b0*/  BSSY.RECONVERGENT B0, `(.L_x_36203) ;  /* 0x0000008000007945 */ /* 0x000fe60003800200 */
[----:B------:R-:W-:-:S13]  /*03c0*/  ISETP.GE.AND P0, PT, R5, R2, PT ;  /* 0x000000020500720c */ /* 0x000fda0003f06270 */
[----:B------:R-:W-:Y:S05]  /*03d0*/  @P0 BRA `(.L_x_36204) ;  /* 0x0000000000140947 */ /* 0x000fea0003800000 */
[----:B-----5:R-:W-:Y:S01]  /*03e0*/  LOP3.LUT R15, R7, 0xff, RZ, 0xc0, !PT ;  /* 0x000000ff070f7812 */ /* 0x020fe200078ec0ff */
[----:B------:R-:W-:Y:S01]  /*03f0*/  IMAD.U32 R16, RZ, RZ, UR6 ;  /* 0x00000006ff107e24 */ /* 0x000fe2000f8e00ff */
[----:B------:R-:W-:-:S07]  /*0400*/  MOV R17, 0x420 ;  /* 0x0000042000117802 */ /* 0x000fce0000000f00 */
[----:B------:R-:W-:Y:S05]  /*0410*/  CALL.REL.NOINC `($__internal_73_$__cuda_sm20_div_u16) ;  /* 0x0000000000c47944 */ /* 0x000fea0003c00000 */
[----:B------:R-:W-:-:S07]  /*0420*/  IMAD.MOV.U32 R5, RZ, RZ, R16 ;  /* 0x000000ffff057224 */ /* 0x000fce00078e0010 */
.L_x_36204:
[----:B------:R-:W-:Y:S05]  /*0430*/  BSYNC.RECONVERGENT B0 ;  /* 0x0000000000007941 */ /* 0x000fea0003800200 */
.L_x_36203:
[----:B-----5:R-:W-:Y:S01]  /*0440*/  VIADD R7, R3, 0x180 ;  /* 0x0000018003077836 */ /* 0x020fe20000000000 */
[----:B------:R-:W-:Y:S04]  /*0450*/  BSSY.RECONVERGENT B0, `(.L_x_36205) ;  /* 0x0000008000007945 */ /* 0x000fe80003800200 */
[----:B------:R-:W-:-:S13]  /*0460*/  ISETP.GE.AND P0, PT, R7, R2, PT ;  /* 0x000000020700720c */ /* 0x000fda0003f06270 */
[----:B------:R-:W-:Y:S05]  /*0470*/  @P0 BRA `(.L_x_36206) ;  /* 0x0000000000140947 */ /* 0x000fea0003800000 */
[----:B------:R-:W-:Y:S01]  /*0480*/  LOP3.LUT R15, R6, 0xff, RZ, 0xc0, !PT ;  /* 0x000000ff060f7812 */ /* 0x000fe200078ec0ff */
[----:B------:R-:W-:Y:S01]  /*0490*/  IMAD.U32 R16, RZ, RZ, UR6 ;  /* 0x00000006ff107e24 */ /* 0x000fe2000f8e00ff */
[----:B------:R-:W-:-:S07]  /*04a0*/  MOV R17, 0x4c0 ;  /* 0x000004c000117802 */ /* 0x000fce0000000f00 */
[----:B------:R-:W-:Y:S05]  /*04b0*/  CALL.REL.NOINC `($__internal_73_$__cuda_sm20_div_u16) ;  /* 0x00000000009c7944 */ /* 0x000fea0003c00000 */
[----:B------:R-:W-:-:S07]  /*04c0*/  IMAD.MOV.U32 R11, RZ, RZ, R16 ;  /* 0x000000ffff0b7224 */ /* 0x000fce00078e0010 */
.L_x_36206:
[----:B------:R-:W-:Y:S05]  /*04d0*/  BSYNC.RECONVERGENT B0 ;  /* 0x0000000000007941 */ /* 0x000fea0003800200 */
.L_x_36205:
[----:B------:R-:W-:Y:S01]  /*04e0*/  ISETP.GE.AND P0, PT, R3, R2, PT ;  /* 0x000000020300720c */ /* 0x000fe20003f06270 */
[----:B------:R-:W-:Y:S04]  /*04f0*/  BSSY.RECONVERGENT B0, `(.L_x_36207) ;  /* 0x000001a000007945 */ /* 0x000fe80003800200 */
[----:B------:R-:W-:Y:S08]  /*0500*/  BSSY.RELIABLE B1, `(.L_x_36208) ;  /* 0x0000011000017945 */ /* 0x000ff00003800100 */
[----:B------:R-:W-:Y:S05]  /*0510*/  @P0 BRA `(.L_x_36209) ;  /* 0x00000000003c0947 */ /* 0x000fea0003800000 */
[----:B------:R-:W0:Y:S01]  /*0520*/  LDCU.64 UR6, c[0x0][0x388] ;  /* 0x00007100ff0677ac */ /* 0x000e220008000a00 */
[----:B------:R-:W-:Y:S01]  /*0530*/  IMAD R6, R0, 0x200, R3 ;  /* 0x0000020000067824 */ /* 0x000fe200078e0203 */
[----:B------:R-:W-:-:S04]  /*0540*/  MOV R3, R9 ;  /* 0x0000000900037202 */ /* 0x000fc80000000f00 */
        /* <DEDUP_REMOVED lines=12> */
.L_x_36209:
[----:B------:R-:W-:Y:S05]  /*0610*/  BSYNC.RELIABLE B1 ;  /* 0x0000000000017941 */ /* 0x000fea0003800100 */
.L_x_36208:
[----:B------:R-:W-:-:S13]  /*0620*/  ISETP.GE.AND P0, PT, R3, R2, PT ;  /* 0x000000020300720c */ /* 0x000fda0003f06270 */
[----:B------:R-:W1:Y:S01]  /*0630*/  @!P0 LDC.64 R8, c[0x0][0x388] ;  /* 0x0000e200ff088b82 */ /* 0x000e620000000a00 */
[----:B0-----:R-:W-:Y:S02]  /*0640*/  @!P0 IMAD R7, R0, 0x200, R3 ;  /* 0x0000020000078824 */ /* 0x001fe400078e0203 */
[----:B------:R-:W-:-:S03]  /*0650*/  @!P0 VIADD R3, R3, 0x80 ;  /* 0x0000008003038836 */ /* 0x000fc60000000000 */
[----:B-1----:R-:W-:-:S05]  /*0660*/  @!P0 IADD3 R6, P1, PT, R7, R8, RZ ;  /* 0x0000000807068210 */ /* 0x002fca0007f3e0ff */
[----:B------:R-:W-:-:S05]  /*0670*/  @!P0 IMAD.X R7, RZ, RZ, R9, P1 ;  /* 0x000000ffff078224 */ /* 0x000fca00008e0609 */
[----:B------:R1:W-:Y:S03]  /*0680*/  @!P0 STG.E.U8 desc[UR4][R6.64], R5 ;  /* 0x0000000506008986 */ /* 0x0003e6000c101104 */
.L_x_36210:
[----:B------:R-:W-:Y:S05]  /*0690*/  BSYNC.RECONVERGENT B0 ;  /* 0x0000000000007941 */ /* 0x000fea0003800200 */
.L_x_36207:
[----:B------:R-:W-:Y:S05]  /*06a0*/  WARPSYNC.ALL ;  /* 0x0000000000007948 */ /* 0x000fea0003800000 */
[----:B------:R-:W-:-:S13]  /*06b0*/  ISETP.GE.AND P0, PT, R3, R2, PT ;  /* 0x000000020300720c */ /* 0x000fda0003f06270 */
[----:B------:R-:W-:Y:S05]  /*06c0*/  @P0 EXIT ;  /* 0x000000000000094d */ /* 0x000fea0003800000 */
[----:B------:R-:W2:Y:S01]  /*06d0*/  LDCU.64 UR6, c[0x0][0x388] ;  /* 0x00007100ff0677ac */ /* 0x000ea20008000a00 */
[----:B------:R-:W-:-:S05]  /*06e0*/  IMAD R3, R0, 0x200, R3 ;  /* 0x0000020000037824 */ /* 0x000fca00078e0203 */
[----:B--2---:R-:W-:-:S04]  /*06f0*/  IADD3 R2, P0, PT, R3, UR6, RZ ;  /* 0x0000000603027c10 */ /* 0x004fc8000ff1e0ff */
[----:B------:R-:W-:-:S05]  /*0700*/  IADD3.X R3, PT, PT, RZ, UR7, RZ, P0, !PT ;  /* 0x00000007ff037c10 */ /* 0x000fca00087fe4ff */
[----:B------:R-:W-:Y:S01]  /*0710*/  STG.E.U8 desc[UR4][R2.64], R11 ;  /* 0x0000000b02007986 */ /* 0x000fe2000c101104 */
[----:B------:R-:W-:Y:S05]  /*0720*/  EXIT ;  /* 0x000000000000794d */ /* 0x000fea0003800000 */
        .weak           $__internal_73_$__cuda_sm20_div_u16
        .type           $__internal_73_$__cuda_sm20_div_u16,@function
        .size           $__internal_73_$__cuda_sm20_div_u16,(.L_x_37022 - $__internal_73_$__cuda_sm20_div_u16)
$__internal_73_$__cuda_sm20_div_u16:
        /* <DEDUP_REMOVED lines=18> */
[----:B------:R-:W-:Y:S06]  /*0850*/  RET.REL.NODEC R12 `(_ZN2at6native27unrolled_elementwise_kernelINS0_13BUnaryFunctorIhhhZZZNS0_15binary_internal21div_floor_kernel_cudaERNS_18TensorIteratorBaseEENKUlvE_clEvENKUlvE_clEvEUlhhE_EESt5arrayIPcLm2EELi4E23TrivialOffsetCalculatorILi1EjESE_NS0_6memory15LoadWithoutCastENSF_16StoreWithoutCastEEEviT_T0_T2_T3_T4_T5_) ;  /* 0xfffffff40ce87950 */ /* 0x000fec0003c3ffff */
.L_x_36211:
        /* <DEDUP_REMOVED lines=10> */
.L_x_37022:


//--------------------- .text._ZN2at6native29vectorized_elementwise_kernelILi2ENS0_13BUnaryFunctorIhhhZZZNS0_15binary_internal21div_floor_kernel_cudaERNS_18TensorIteratorBaseEENKUlvE_clEvENKUlvE_clEvEUlhhE_EESt5arrayIPcLm2EEEEviT0_T1_ --------------------------
	.section	.text._ZN2at6native29vectorized_elementwise_kernelILi2ENS0_13BUnaryFunctorIhhhZZZNS0_15binary_internal21div_floor_kernel_cudaERNS_18TensorIteratorBaseEENKUlvE_clEvENKUlvE_clEvEUlhhE_EESt5arrayIPcLm2EEEEviT0_T1_,"ax",@progbits
	.align	128
        .global         _ZN2at6native29vectorized_elementwise_kernelILi2ENS0_13BUnaryFunctorIhhhZZZNS0_15binary_internal21div_floor_kernel_cudaERNS_18TensorIteratorBaseEENKUlvE_clEvENKUlvE_clEvEUlhhE_EESt5arrayIPcLm2EEEEviT0_T1_
        .type           _ZN2at6native29vectorized_elementwise_kernelILi2ENS0_13BUnaryFunctorIhhhZZZNS0_15binary_internal21div_floor_kernel_cudaERNS_18TensorIteratorBaseEENKUlvE_clEvENKUlvE_clEvEUlhhE_EESt5arrayIPcLm2EEEEviT0_T1_,@function
        .size           _ZN2at6native29vectorized_elementwise_kernelILi2ENS0_13BUnaryFunctorIhhhZZZNS0_15binary_internal21div_floor_kernel_cudaERNS_18TensorIteratorBaseEENKUlvE_clEvENKUlvE_clEvEUlhhE_EESt5arrayIPcLm2EEEEviT0_T1_,(.L_x_37023 - _ZN2at6native29vectorized_elementwise_kernelILi2ENS0_13BUnaryFunctorIhhhZZZNS0_15binary_internal21div_floor_kernel_cudaERNS_18TensorIteratorBaseEENKUlvE_clEvENKUlvE_clEvEUlhhE_EESt5arrayIPcLm2EEEEviT0_T1_)
        .other          _ZN2at6native29vectorized_elementwise_kernelILi2ENS0_13BUnaryFunctorIhhhZZZNS0_15binary_internal21div_floor_kernel_cudaERNS_18TensorIteratorBaseEENKUlvE_clEvENKUlvE_clEvEUlhhE_EESt5arrayIPcLm2EEEEviT0_T1_,@"STO_CUDA_ENTRY STV_DEFAULT"
_ZN2at6native29vectorized_elementwise_kernelILi2ENS0_13BUnaryFunctorIhhhZZZNS0_15binary_internal21div_floor_kernel_cudaERNS_18TensorIteratorBaseEENKUlvE_clEvENKUlvE_clEvEUlhhE_EESt5arrayIPcLm2EEEEviT0_T1_:
.text._ZN2at6native29vectorized_elementwise_kernelILi2ENS0_13BUnaryFunctorIhhhZZZNS0_15binary_internal21div_floor_kernel_cudaERNS_18TensorIteratorBaseEENKUlvE_clEvENKUlvE_clEvEUlhhE_EESt5arrayIPcLm2EEEEviT0_T1_:
        /* <DEDUP_REMOVED lines=38> */
[----:B------:R-:W-:Y:S01]  /*0260*/  @!P1 IADD3 R13, PT, PT, R13, 0x80, RZ ;  /* 0x000000800d0d9810 */ /* 0x000fe20007ffe0ff */
[----:B------:R-:W-:Y:S01]  /*0270*/  @!P5 IMAD.X R25, RZ, RZ, R25, P6 ;  /* 0x000000ffff19d224 */ /* 0x000fe200030e0619 */
[----:B------:R-:W-:Y:S01]  /*0280*/  PRMT R9, RZ, 0x7610, R9 ;  /* 0x00007610ff097816 */ /* 0x000fe20000000009 */
[----:B------:R-:W4:Y:S01]  /*0290*/  @!P1 LDC.64 R2, c[0x0][0x390] ;  /* 0x0000e400ff029b82 */ /* 0x000f220000000a00 */
[----:B------:R-:W-:-:S04]  /*02a0*/  ISETP.GE.U32.AND P0, PT, R13, UR5, PT ;  /* 0x000000050d007c0c */ /* 0x000fc8000bf06070 */
[----:B------:R-:W5:Y:S09]  /*02b0*/  @!P5 LDG.E.U8 R9, desc[UR8][R24.64] ;  /* 0x000000081809d981 */ /* 0x000f72000c1e1100 */
[C---:B------:R-:W-:Y:S01]  /*02c0*/  @!P0 VIADD R21, R13.reuse, UR4 ;  /* 0x000000040d158c36 */ /* 0x040fe20008000000 */
[----:B------:R-:W-:Y:S01]  /*02d0*/  PRMT R10, RZ, 0x7610, R10 ;  /* 0x00007610ff0a7816 */ /* 0x000fe2000000000a */
[----:B------:R-:W-:Y:S01]  /*02e0*/  @!P0 VIADD R13, R13, 0x80 ;  /* 0x000000800d0d8836 */ /* 0x000fe20000000000 */
[----:B------:R-:W-:Y:S01]  /*02f0*/  PRMT R0, RZ, 0x7610, R0 ;  /* 0x00007610ff007816 */ /* 0x000fe20000000000 */
[----:B------:R-:W4:Y:S03]  /*0300*/  @!P0 LDC.64 R4, c[0x0][0x390] ;  /* 0x0000e400ff048b82 */ /* 0x000f260000000a00 */
[----:B------:R-:W-:-:S02]  /*0310*/  ISETP.GE.U32.AND P6, PT, R13, UR5, PT ;  /* 0x000000050d007c0c */ /* 0x000fc4000bfc6070 */
[----:B--2---:R-:W-:-:S11]  /*0320*/  @!P4 IADD3 R18, P5, PT, R29, R18, RZ ;  /* 0x000000121d12c210 */ /* 0x004fd60007fbe0ff */
[----:B0-----:R-:W0:Y:S01]  /*0330*/  @!P6 LDC.64 R6, c[0x0][0x390] ;  /* 0x0000e400ff06eb82 */ /* 0x001e220000000a00 */
[----:B------:R-:W-:Y:S01]  /*0340*/  @!P4 IMAD.X R19, RZ, RZ, R19, P5 ;  /* 0x000000ffff13c224 */ /* 0x000fe200028e0613 */
[----:B-1----:R-:W-:-:S04]  /*0350*/  @!P3 IADD3 R14, P5, PT, R11, R14, RZ ;  /* 0x0000000e0b0eb210 */ /* 0x002fc80007fbe0ff */
[----:B------:R-:W5:Y:S01]  /*0360*/  @!P4 LDG.E.U8 R10, desc[UR8][R18.64] ;  /* 0x00000008120ac981 */ /* 0x000f62000c1e1100 */
[----:B---3--:R-:W-:Y:S01]  /*0370*/  @!P2 IADD3 R16, P4, PT, R27, R16, RZ ;  /* 0x000000101b10a210 */ /* 0x008fe20007f9e0ff */
[----:B------:R-:W-:Y:S01]  /*0380*/  @!P3 IMAD.X R15, RZ, RZ, R15, P5 ;  /* 0x000000ffff0fb224 */ /* 0x000fe200028e060f */
[----:B------:R-:W-:Y:S01]  /*0390*/  PRMT R11, RZ, 0x7610, R11 ;  /* 0x00007610ff0b7816 */ /* 0x000fe2000000000b */
[----:B------:R-:W-:Y:S02]  /*03a0*/  @!P6 VIADD R13, R13, UR4 ;  /* 0x000000040d0dec36 */ /* 0x000fe40008000000 */
[----:B------:R-:W-:-:S03]  /*03b0*/  @!P2 IMAD.X R17, RZ, RZ, R17, P4 ;  /* 0x000000ffff11a224 */ /* 0x000fc600020e0611 */
[----:B------:R1:W5:Y:S01]  /*03c0*/  @!P3 LDG.E.U8 R11, desc[UR8][R14.64] ;  /* 0x000000080e0bb981 */ /* 0x000362000c1e1100 */
[----:B----4-:R-:W-:-:S03]  /*03d0*/  @!P1 IADD3 R2, P3, PT, R23, R2, RZ ;  /* 0x0000000217029210 */ /* 0x010fc60007f7e0ff */
[----:B------:R2:W5:Y:S01]  /*03e0*/  @!P2 LDG.E.U8 R0, desc[UR8][R16.64] ;  /* 0x000000081000a981 */ /* 0x000562000c1e1100 */
[----:B0-----:R-:W-:Y:S01]  /*03f0*/  @!P6 IADD3 R6, P2, PT, R13, R6, RZ ;  /* 0x000000060d06e210 */ /* 0x001fe20007f5e0ff */
[----:B------:R-:W-:Y:S01]  /*0400*/  @!P1 IMAD.X R3, RZ, RZ, R3, P3 ;  /* 0x000000ffff039224 */ /* 0x000fe200018e0603 */
[----:B------:R-:W-:Y:S02]  /*0410*/  PRMT R13, RZ, 0x7610, R13 ;  /* 0x00007610ff0d7816 */ /* 0x000fe4000000000d */
[----:B-1----:R-:W-:Y:S02]  /*0420*/  PRMT R15, RZ, 0x7610, R15 ;  /* 0x00007610ff0f7816 */ /* 0x002fe4000000000f */
[----:B------:R-:W-:Y:S02]  /*0430*/  @!P6 IADD3.X R7, PT, PT, RZ, R7, RZ, P2, !PT ;  /* 0x00000007ff07e210 */ /* 0x000fe400017fe4ff */
[----:B------:R2:W5:Y:S04]  /*0440*/  @!P1 LDG.E.U8 R13, desc[UR8][R2.64] ;  /* 0x00000008020d9981 */ /* 0x000568000c1e1100 */
[----:B------:R2:W5:Y:S01]  /*0450*/  @!P6 LDG.E.U8 R15, desc[UR8][R6.64] ;  /* 0x00000008060fe981 */ /* 0x000562000c1e1100 */
[----:B------:R-:W-:-:S02]  /*0460*/  @!P0 IADD3 R4, P4, PT, R21, R4, RZ ;  /* 0x0000000415048210 */ /* 0x000fc40007f9e0ff */
[----:B------:R-:W-:-:S03]  /*0470*/  PRMT R14, RZ, 0x7610, R14 ;  /* 0x00007610ff0e7816 */ /* 0x000fc6000000000e */
[----:B------:R-:W-:-:S05]  /*0480*/  @!P0 IMAD.X R5, RZ, RZ, R5, P4 ;  /* 0x000000ffff058224 */ /* 0x000fca00020e0605 */
[----:B------:R2:W5:Y:S01]  /*0490*/  @!P0 LDG.E.U8 R14, desc[UR8][R4.64] ;  /* 0x00000008040e8981 */ /* 0x000562000c1e1100 */
[----:B------:R-:W-:Y:S01]  /*04a0*/  ISETP.GE.U32.AND P0, PT, R8, UR5, PT ;  /* 0x0000000508007c0c */ /* 0x000fe2000bf06070 */
[----:B------:R-:W-:-:S12]  /*04b0*/  BSSY.RECONVERGENT B0, `(.L_x_36213) ;  /* 0x0000007000007945 */ /* 0x000fd80003800200 */
[----:B--2---:R-:W-:Y:S05]  /*04c0*/  @P0 BRA `(.L_x_36214) ;  /* 0x0000000000140947 */ /* 0x004fea0003800000 */
[----:B-----5:R-:W-:Y:S01]  /*04d0*/  LOP3.LUT R12, R12, 0xff, RZ, 0xc0, !PT ;  /* 0x000000ff0c0c7812 */ /* 0x020fe200078ec0ff */
[----:B------:R-:W-:Y:S01]  /*04e0*/  IMAD.U32 R3, RZ, RZ, UR10 ;  /* 0x0000000aff037e24 */ /* 0x000fe2000f8e00ff */
[----:B------:R-:W-:-:S07]  /*04f0*/  MOV R2, 0x510 ;  /* 0x0000051000027802 */ /* 0x000fce0000000f00 */
[----:B------:R-:W-:Y:S05]  /*0500*/  CALL.REL.NOINC `($__internal_74_$__cuda_sm20_div_u16) ;  /* 0x0000000c00507944 */ /* 0x000fea0003c00000 */
[----:B------:R-:W-:-:S07]  /*0510*/  IMAD.MOV.U32 R4, RZ, RZ, R16 ;  /* 0x000000ffff047224 */ /* 0x000fce00078e0010 */
.L_x_36214:
[----:B------:R-:W-:Y:S05]  /*0520*/  BSYNC.RECONVERGENT B0 ;  /* 0x0000000000007941 */ /* 0x000fea0003800200 */
.L_x_36213:
[----:B------:R-:W-:Y:S01]  /*0530*/  VIADD R5, R8, 0x80 ;  /* 0x0000008008057836 */ /* 0x000fe20000000000 */
[----:B------:R-:W-:Y:S04]  /*0540*/  BSSY.RECONVERGENT B0, `(.L_x_36215) ;  /* 0x0000008000007945 */ /* 0x000fe80003800200 */
[----:B------:R-:W-:-:S13]  /*0550*/  ISETP.GE.U32.AND P0, PT, R5, UR5, PT ;  /* 0x0000000505007c0c */ /* 0x000fda000bf06070 */
[----:B------:R-:W-:Y:S05]  /*0560*/  @P0 BRA `(.L_x_36216) ;  /* 0x0000000000140947 */ /* 0x000fea0003800000 */
[----:B-----5:R-:W-:Y:S01]  /*0570*/  LOP3.LUT R12, R9, 0xff, RZ, 0xc0, !PT ;  /* 0x000000ff090c7812 */ /* 0x020fe200078ec0ff */
[----:B------:R-:W-:Y:S01]  /*0580*/  IMAD.U32 R3, RZ, RZ, UR10 ;  /* 0x0000000aff037e24 */ /* 0x000fe2000f8e00ff */
[----:B------:R-:W-:-:S07]  /*0590*/  MOV R2, 0x5b0 ;  /* 0x000005b000027802 */ /* 0x000fce0000000f00 */
[----:B------:R-:W-:Y:S05]  /*05a0*/  CALL.REL.NOINC `($__internal_74_$__cuda_sm20_div_u16) ;  /* 0x0000000c00287944 */ /* 0x000fea0003c00000 */
[----:B------:R-:W-:-:S07]  /*05b0*/  IMAD.MOV.U32 R6, RZ, RZ, R16 ;  /* 0x000000ffff067224 */ /* 0x000fce00078e0010 */
.L_x_36216:
[----:B------:R-:W-:Y:S05]  /*05c0*/  BSYNC.RECONVERGENT B0 ;  /* 0x0000000000007941 */ /* 0x000fea0003800200 */
.L_x_36215:
        /* <DEDUP_REMOVED lines=9> */
.L_x_36218:
[----:B------:R-:W-:Y:S05]  /*0660*/  BSYNC.RECONVERGENT B0 ;  /* 0x0000000000007941 */ /* 0x000fea0003800200 */
.L_x_36217:
        /* <DEDUP_REMOVED lines=8> */
[----:B------:R-:W-:-:S07]  /*06f0*/  MOV R9, R16 ;  /* 0x0000001000097202 */ /* 0x000fce0000000f00 */
.L_x_36220:
[----:B------:R-:W-:Y:S05]  /*0700*/  BSYNC.RECONVERGENT B0 ;  /* 0x0000000000007941 */ /* 0x000fea0003800200 */
.L_x_36219:
        /* <DEDUP_REMOVED lines=9> */
.L_x_36222:
[----:B------:R-:W-:Y:S05]  /*07a0*/  BSYNC.RECONVERGENT B0 ;  /* 0x0000000000007941 */ /* 0x000fea0003800200 */
.L_x_36221:
        /* <DEDUP_REMOVED lines=9> */
.L_x_36224:
[----:B------:R-:W-:Y:S05]  /*0840*/  BSYNC.RECONVERGENT B0 ;  /* 0x0000000000007941 */ /* 0x000fea0003800200 */
.L_x_36223:
        /* <DEDUP_REMOVED lines=9> */
.L_x_36226:
[----:B------:R-:W-:Y:S05]  /*08e0*/  BSYNC.RECONVERGENT B0 ;  /* 0x0000000000007941 */ /* 0x000fea0003800200 */
.L_x_36225:
[----:B------:R-:W-:Y:S01]  /*08f0*/  VIADD R2, R8, 0x380 ;  /* 0x0000038008027836 */ /* 0x000fe20000000000 */
[----:B------:R-:W-:Y:S04]  /*0900*/  BSSY.RECONVERGENT B0, `(.L_x_36227) ;  /* 0x0000007000007945 */ /* 0x000fe80003800200 */
[----:B------:R-:W-:-:S13]  /*0910*/  ISETP.GE.U32.AND P0, PT, R2, UR5, PT ;  /* 0x0000000502007c0c */ /* 0x000fda000bf06070 */
[----:B------:R-:W-:Y:S05]  /*0920*/  @P0 BRA `(.L_x_36228) ;  /* 0x0000000000100947 */ /* 0x000fea0003800000 */
[----:B-----5:R-:W-:Y:S02]  /*0930*/  LOP3.LUT R12, R15, 0xff, RZ, 0xc0, !PT ;  /* 0x000000ff0f0c7812 */ /* 0x020fe400078ec0ff */
[----:B------:R-:W-:Y:S02]  /*0940*/  MOV R3, UR10 ;  /* 0x0000000a00037c02 */ /* 0x000fe40008000f00 */
[----:B------:R-:W-:-:S07]  /*0950*/  MOV R2, 0x970 ;  /* 0x0000097000027802 */ /* 0x000fce0000000f00 */
[----:B------:R-:W-:Y:S05]  /*0960*/  CALL.REL.NOINC `($__internal_74_$__cuda_sm20_div_u16) ;  /* 0x0000000800387944 */ /* 0x000fea0003c00000 */
.L_x_36228:
[----:B------:R-:W-:Y:S05]  /*0970*/  BSYNC.RECONVERGENT B0 ;  /* 0x0000000000007941 */ /* 0x000fea0003800200 */
.L_x_36227:
        /* <DEDUP_REMOVED lines=18> */
.L_x_36231:
        /* <DEDUP_REMOVED lines=8> */
.L_x_36232:
[----:B------:R-:W-:-:S13]  /*0b20*/  ISETP.GE.U32.AND P0, PT, R8, UR5, PT ;  /* 0x0000000508007c0c */ /* 0x000fda000bf06070 */
[----:B------:R-:W-:Y:S05]  /*0b30*/  @P0 BRA `(.L_x_36234) ;  /* 0x0000000000380947 */ /* 0x000fea0003800000 */
[----:B------:R-:W2:Y:S01]  /*0b40*/  LDCU.64 UR6, c[0x0][0x388] ;  /* 0x00007100ff0677ac */ /* 0x000ea20008000a00 */
[C---:B01----:R-:W-:Y:S02]  /*0b50*/  VIADD R2, R8.reuse, UR4 ;  /* 0x0000000408027c36 */ /* 0x043fe40008000000 */
[----:B------:R-:W-:-:S03]  /*0b60*/  VIADD R8, R8, 0x80 ;  /* 0x0000008008087836 */ /* 0x000fc60000000000 */
[----:B--2---:R-:W-:-:S04]  /*0b70*/  IADD3 R2, P0, PT, R2, UR6, RZ ;  /* 0x0000000602027c10 */ /* 0x004fc8000ff1e0ff */
[----:B------:R-:W-:-:S05]  /*0b80*/  IADD3.X R3, PT, PT, RZ, UR7, RZ, P0, !PT ;  /* 0x00000007ff037c10 */ /* 0x000fca00087fe4ff */
[----:B-----5:R1:W-:Y:S04]  /*0b90*/  STG.E.U8 desc[UR8][R2.64], R9 ;  /* 0x0000000902007986 */ /* 0x0203e8000c101108 */
.L_x_36233:
[----:B------:R-:W-:-:S13]  /*0ba0*/  ISETP.GE.U32.AND P0, PT, R8, UR5, PT ;  /* 0x0000000508007c0c */ /* 0x000fda000bf06070 */
[----:B------:R-:W-:Y:S05]  /*0bb0*/  @P0 BRA `(.L_x_36235) ;  /* 0x00000000003c0947 */ /* 0x000fea0003800000 */
[----:B------:R-:W2:Y:S01]  /*0bc0*/  LDCU.64 UR6, c[0x0][0x388] ;  /* 0x00007100ff0677ac */ /* 0x000ea20008000a00 */
[C---:B01----:R-:W-:Y:S02]  /*0bd0*/  VIADD R2, R8.reuse, UR4 ;  /* 0x0000000408027c36 */ /* 0x043fe40008000000 */
[----:B------:R-:W-:-:S03]  /*0be0*/  VIADD R8, R8, 0x80 ;  /* 0x0000008008087836 */ /* 0x000fc60000000000 */
[----:B--2---:R-:W-:-:S05]  /*0bf0*/  IADD3 R2, P0, PT, R2, UR6, RZ ;  /* 0x0000000602027c10 */ /* 0x004fca000ff1e0ff */
[----:B------:R-:W-:-:S05]  /*0c00*/  IMAD.X R3, RZ, RZ, UR7, P0 ;  /* 0x00000007ff037e24 */ /* 0x000fca00080e06ff */
[----:B-----5:R2:W-:Y:S03]  /*0c10*/  STG.E.U8 desc[UR8][R2.64], R0 ;  /* 0x0000000002007986 */ /* 0x0205e6000c101108 */
.L_x_36234:
        /* <DEDUP_REMOVED lines=8> */
[----:B-----5:R2:W-:Y:S03]  /*0ca0*/  STG.E.U8 desc[UR8][R2.64], R10 ;  /* 0x0000000a02007986 */ /* 0x0205e6000c101108 */
.L_x_36235:
[----:B------:R-:W-:Y:S05]  /*0cb0*/  BSYNC.RELIABLE B1 ;  /* 0x0000000000017941 */ /* 0x000fea0003800100 */
.L_x_36230:
[----:B------:R-:W-:-:S13]  /*0cc0*/  ISETP.GE.U32.AND P0, PT, R8, UR5, PT ;  /* 0x0000000508007c0c */ /* 0x000fda000bf06070 */
[----:B------:R-:W3:Y:S01]  /*0cd0*/  @!P0 LDC.64 R4, c[0x0][0x388] ;  /* 0x0000e200ff048b82 */ /* 0x000ee20000000a00 */
[C---:B012---:R-:W-:Y:S02]  /*0ce0*/  @!P0 VIADD R3, R8.reuse, UR4 ;  /* 0x0000000408038c36 */ /* 0x047fe40008000000 */
[----:B------:R-:W-:-:S03]  /*0cf0*/  @!P0 VIADD R8, R8, 0x80 ;  /* 0x0000008008088836 */ /* 0x000fc60000000000 */
[----:B---3--:R-:W-:-:S05]  /*0d00*/  @!P0 IADD3 R2, P1, PT, R3, R4, RZ ;  /* 0x0000000403028210 */ /* 0x008fca0007f3e0ff */
[----:B------:R-:W-:-:S05]  /*0d10*/  @!P0 IMAD.X R3, RZ, RZ, R5, P1 ;  /* 0x000000ffff038224 */ /* 0x000fca00008e0605 */
[----:B-----5:R3:W-:Y:S03]  /*0d20*/  @!P0 STG.E.U8 desc[UR8][R2.64], R11 ;  /* 0x0000000b02008986 */ /* 0x0207e6000c101108 */
.L_x_36236:
[----:B------:R-:W-:Y:S05]  /*0d30*/  BSYNC.RECONVERGENT B0 ;  /* 0x0000000000007941 */ /* 0x000fea0003800200 */
.L_x_36229:
[----:B------:R-:W-:Y:S05]  /*0d40*/  WARPSYNC.ALL ;  /* 0x0000000000007948 */ /* 0x000fea0003800000 */
[----:B------:R-:W-:-:S13]  /*0d50*/  ISETP.GE.U32.AND P0, PT, R8, UR5, PT ;  /* 0x0000000508007c0c */ /* 0x000fda000bf06070 */
[----:B------:R-:W-:Y:S05]  /*0d60*/  @P0 EXIT ;  /* 0x000000000000094d */ /* 0x000fea0003800000 */
[----:B------:R-:W4:Y:S01]  /*0d70*/  LDCU.64 UR6, c[0x0][0x388] ;  /* 0x00007100ff0677ac */ /* 0x000f220008000a00 */
[----:B0123--:R-:W-:-:S04]  /*0d80*/  IADD3 R2, PT, PT, R8, UR4, RZ ;  /* 0x0000000408027c10 */ /* 0x00ffc8000fffe0ff */
[----:B----4-:R-:W-:-:S05]  /*0d90*/  IADD3 R2, P0, PT, R2, UR6, RZ ;  /* 0x0000000602027c10 */ /* 0x010fca000ff1e0ff */
[----:B------:R-:W-:-:S05]  /*0da0*/  IMAD.X R3, RZ, RZ, UR7, P0 ;  /* 0x00000007ff037e24 */ /* 0x000fca00080e06ff */
[----:B------:R-:W-:Y:S01]  /*0db0*/  STG.E.U8 desc[UR8][R2.64], R16 ;  /* 0x0000001002007986 */ /* 0x000fe2000c101108 */
[----:B------:R-:W-:Y:S05]  /*0dc0*/  EXIT ;  /* 0x000000000000794d */ /* 0x000fea0003800000 */
.L_x_36212:
        /* <DEDUP_REMOVED lines=11> */
[----:B------:R-:W-:Y:S01]  /*0e80*/  IMAD.U32 R3, RZ, RZ, UR10 ;  /* 0x0000000aff037e24 */ /* 0x000fe2000f8e00ff */
[----:B------:R-:W-:-:S02]  /*0e90*/  MOV R2, 0xf30 ;  /* 0x00000f3000027802 */ /* 0x000fc40000000f00 */
[C---:B--2---:R-:W-:Y:S02]  /*0ea0*/  PRMT R12, R8.reuse, 0x7770, RZ ;  /* 0x00007770080c7816 */ /* 0x044fe400000000ff */
[----:B------:R-:W-:Y:S02]  /*0eb0*/  PRMT R8, R8, 0x7771, RZ ;  /* 0x0000777108087816 */ /* 0x000fe400000000ff */
[C---:B---3--:R-:W-:Y:S02]  /*0ec0*/  PRMT R9, R10.reuse, 0x7770, RZ ;  /* 0x000077700a097816 */ /* 0x048fe400000000ff */
[----:B------:R-:W-:Y:S02]  /*0ed0*/  PRMT R10, R10, 0x7771, RZ ;  /* 0x000077710a0a7816 */ /* 0x000fe400000000ff */
[C---:B----4-:R-:W-:Y:S02]  /*0ee0*/  PRMT R11, R4.reuse, 0x7770, RZ ;  /* 0x00007770040b7816 */ /* 0x050fe400000000ff */
[----:B------:R-:W-:-:S02]  /*0ef0*/  PRMT R4, R4, 0x7771, RZ ;  /* 0x0000777104047816 */ /* 0x000fc400000000ff */
[C---:B-----5:R-:W-:Y:S02]  /*0f00*/  PRMT R5, R6.reuse, 0x7770, RZ ;  /* 0x0000777006057816 */ /* 0x060fe400000000ff */
[----:B------:R-:W-:-:S07]  /*0f10*/  PRMT R6, R6, 0x7771, RZ ;  /* 0x0000777106067816 */ /* 0x000fce00000000ff */
[----:B------:R-:W-:Y:S05]  /*0f20*/  CALL.REL.NOINC `($__internal_74_$__cuda_sm20_div_u16) ;  /* 0x0000000000c87944 */ /* 0x000fea0003c00000 */
[----:B------:R-:W-:Y:S01]  /*0f30*/  IMAD.MOV.U32 R7, RZ, RZ, R16 ;  /* 0x000000ffff077224 */ /* 0x000fe200078e0010 */
[----:B------:R-:W-:Y:S01]  /*0f40*/  MOV R2, 0xf80 ;  /* 0x00000f8000027802 */ /* 0x000fe20000000f00 */
[----:B------:R-:W-:Y:S02]  /*0f50*/  IMAD.MOV.U32 R12, RZ, RZ, R8 ;  /* 0x000000ffff0c7224 */ /* 0x000fe400078e0008 */
[----:B------:R-:W-:-:S07]  /*0f60*/  IMAD.U32 R3, RZ, RZ, UR10 ;  /* 0x0000000aff037e24 */ /* 0x000fce000f8e00ff */
[----:B------:R-:W-:Y:S05]  /*0f70*/  CALL.REL.NOINC `($__internal_74_$__cuda_sm20_div_u16) ;  /* 0x0000000000b47944 */ /* 0x000fea0003c00000 */
[----:B------:R-:W-:Y:S01]  /*0f80*/  IMAD.MOV.U32 R8, RZ, RZ, R16 ;  /* 0x000000ffff087224 */ /* 0x000fe200078e0010 */
[----:B------:R-:W-:Y:S01]  /*0f90*/  MOV R2, 0xfd0 ;  /* 0x00000fd000027802 */ /* 0x000fe20000000f00 */
[----:B------:R-:W-:Y:S02]  /*0fa0*/  IMAD.MOV.U32 R12, RZ, RZ, R9 ;  /* 0x000000ffff0c7224 */ /* 0x000fe400078e0009 */
[----:B------:R-:W-:-:S07]  /*0fb0*/  IMAD.U32 R3, RZ, RZ, UR10 ;  /* 0x0000000aff037e24 */ /* 0x000fce000f8e00ff */
[----:B------:R-:W-:Y:S05]  /*0fc0*/  CALL.REL.NOINC `($__internal_74_$__cuda_sm20_div_u16) ;  /* 0x0000000000a07944 */ /* 0x000fea0003c00000 */
[----:B------:R-:W-:Y:S01]  /*0fd0*/  MOV R9, R16 ;  /* 0x0000001000097202 */ /* 0x000fe20000000f00 */
[----:B------:R-:W-:Y:S01]  /*0fe0*/  IMAD.MOV.U32 R12, RZ, RZ, R10 ;  /* 0x000000ffff0c7224 */ /* 0x000fe200078e000a */
[----:B------:R-:W-:Y:S01]  /*0ff0*/  MOV R2, 0x1020 ;  /* 0x0000102000027802 */ /* 0x000fe20000000f00 */
[----:B------:R-:W-:-:S07]  /*1000*/  IMAD.U32 R3, RZ, RZ, UR10 ;  /* 0x0000000aff037e24 */ /* 0x000fce000f8e00ff */
        /* <DEDUP_REMOVED lines=12> */
[----:B------:R-:W-:Y:S01]  /*10d0*/  MOV R3, UR10 ;  /* 0x0000000a00037c02 */ /* 0x000fe20008000f00 */
[----:B------:R-:W-:Y:S01]  /*10e0*/  IMAD.MOV.U32 R12, RZ, RZ, R5 ;  /* 0x000000ffff0c7224 */ /* 0x000fe200078e0005 */
[----:B------:R-:W-:-:S07]  /*10f0*/  MOV R2, 0x1110 ;  /* 0x0000111000027802 */ /* 0x000fce0000000f00 */
[----:B------:R-:W-:Y:S05]  /*1100*/  CALL.REL.NOINC `($__internal_74_$__cuda_sm20_div_u16) ;  /* 0x0000000000507944 */ /* 0x000fea0003c00000 */
[----:B------:R-:W-:Y:S01]  /*1110*/  IMAD.MOV.U32 R5, RZ, RZ, R16 ;  /* 0x000000ffff057224 */ /* 0x000fe200078e0010 */
[----:B------:R-:W-:Y:S01]  /*1120*/  MOV R2, 0x1160 ;  /* 0x0000116000027802 */ /* 0x000fe20000000f00 */
[----:B------:R-:W-:Y:S02]  /*1130*/  IMAD.MOV.U32 R12, RZ, RZ, R6 ;  /* 0x000000ffff0c7224 */ /* 0x000fe400078e0006 */
[----:B------:R-:W-:-:S07]  /*1140*/  IMAD.U32 R3, RZ, RZ, UR10 ;  /* 0x0000000aff037e24 */ /* 0x000fce000f8e00ff */
[----:B------:R-:W-:Y:S05]  /*1150*/  CALL.REL.NOINC `($__internal_74_$__cuda_sm20_div_u16) ;  /* 0x00000000003c7944 */ /* 0x000fea0003c00000 */
        /* <DEDUP_REMOVED lines=15> */
        .weak           $__internal_74_$__cuda_sm20_div_u16
        .type           $__internal_74_$__cuda_sm20_div_u16,@function
        .size           $__internal_74_$__cuda_sm20_div_u16,(.L_x_37023 - $__internal_74_$__cuda_sm20_div_u16)
$__internal_74_$__cuda_sm20_div_u16:
        /* <DEDUP_REMOVED lines=17> */
[----:B------:R-:W-:Y:S06]  /*1360*/  RET.REL.NODEC R2 `(_ZN2at6native29vectorized_elementwise_kernelILi2ENS0_13BUnaryFunctorIhhhZZZNS0_15binary_internal21div_floor_kernel_cudaERNS_18TensorIteratorBaseEENKUlvE_clEvENKUlvE_clEvEUlhhE_EESt5arrayIPcLm2EEEEviT0_T1_) ;  /* 0xffffffec02247950 */ /* 0x000fec0003c3ffff */
.L_x_36237:
        /* <DEDUP_REMOVED lines=9> */
.L_x_37023:


//--------------------- .text._ZN2at6native29vectorized_elementwise_kernelILi4ENS0_13BUnaryFunctorIhhhZZZNS0_15binary_internal21div_floor_kernel_cudaERNS_18TensorIteratorBaseEENKUlvE_clEvENKUlvE_clEvEUlhhE_EESt5arrayIPcLm2EEEEviT0_T1_ --------------------------
	.section	.text._ZN2at6native29vectorized_elementwise_kernelILi4ENS0_13BUnaryFunctorIhhhZZZNS0_15binary_internal21div_floor_kernel_cudaERNS_18TensorIteratorBaseEENKUlvE_clEvENKUlvE_clEvEUlhhE_EESt5arrayIPcLm2EEEEviT0_T1_,"ax",@progbits
	.align	128
        .global         _ZN2at6native29vectorized_elementwise_kernelILi4ENS0_13BUnaryFunctorIhhhZZZNS0_15binary_internal21div_floor_kernel_cudaERNS_18TensorIteratorBaseEENKUlvE_clEvENKUlvE_clEvEUlhhE_EESt5arrayIPcLm2EEEEviT0_T1_
        .type           _ZN2at6native29vectorized_elementwise_kernelILi4ENS0_13BUnaryFunctorIhhhZZZNS0_15binary_internal21div_floor_kernel_cudaERNS_18TensorIteratorBaseEENKUlvE_clEvENKUlvE_clEvEUlhhE_EESt5arrayIPcLm2EEEEviT0_T1_,@function
        .size           _ZN2at6native29vectorized_elementwise_kernelILi4ENS0_13BUnaryFunctorIhhhZZZNS0_15binary_internal21div_floor_kernel_cudaERNS_18TensorIteratorBaseEENKUlvE_clEvENKUlvE_clEvEUlhhE_EESt5arrayIPcLm2EEEEviT0_T1_,(.L_x_37024 - _ZN2at6native29vectorized_elementwise_kernelILi4ENS0_13BUnaryFunctorIhhhZZZNS0_15binary_internal21div_floor_kernel_cudaERNS_18TensorIteratorBaseEENKUlvE_clEvENKUlvE_clEvEUlhhE_EESt5arrayIPcLm2EEEEviT0_T1_)
        .other          _ZN2at6native29vectorized_elementwise_kernelILi4ENS0_13BUnaryFunctorIhhhZZZNS0_15binary_internal21div_floor_kernel_cudaERNS_18TensorIteratorBaseEENKUlvE_clEvENKUlvE_clEvEUlhhE_EESt5arrayIPcLm2EEEEviT0_T1_,@"STO_CUDA_ENTRY STV_DEFAULT"
_ZN2at6native29vectorized_elementwise_kernelILi4ENS0_13BUnaryFunctorIhhhZZZNS0_15binary_internal21div_floor_kernel_cudaERNS_18TensorIteratorBaseEENKUlvE_clEvENKUlvE_clEvEUlhhE_EESt5arrayIPcLm2EEEEviT0_T1_:
.text._ZN2at6native29vectorized_elementwise_kernelILi4ENS0_13BUnaryFunctorIhhhZZZNS0_15binary_internal21div_floor_kernel_cudaERNS_18TensorIteratorBaseEENKUlvE_clEvENKUlvE_clEvEUlhhE_EESt5arrayIPcLm2EEEEviT0_T1_:
        /* <DEDUP_REMOVED lines=66> */
[----:B-1----:R-:W-:Y:S01]  /*0420*/  PRMT R15, RZ, 0x7610, R15 ;  /* 0x00007610ff0f7816 */ /* 0x002fe2000000000f */
[----:B------:R-:W-:-:S03]  /*0430*/  @!P6 IMAD.X R7, RZ, RZ, R7, P2 ;  /* 0x000000ffff07e224 */ /* 0x000fc600010e0607 */
        /* <DEDUP_REMOVED lines=12> */
[----:B------:R-:W-:Y:S05]  /*0500*/  CALL.REL.NOINC `($__internal_75_$__cuda_sm20_div_u16) ;  /* 0x0000000c00687944 */ /* 0x000fea0003c00000 */
[----:B------:R-:W-:-:S07]  /*0510*/  IMAD.MOV.U32 R4, RZ, RZ, R16 ;  /* 0x000000ffff047224 */ /* 0x000fce00078e0010 */
.L_x_36240:
[----:B------:R-:W-:Y:S05]  /*0520*/  BSYNC.RECONVERGENT B0 ;  /* 0x0000000000007941 */ /* 0x000fea0003800200 */
.L_x_36239:
[----:B------:R-:W-:Y:S01]  /*0530*/  VIADD R5, R8, 0x80 ;  /* 0x0000008008057836 */ /* 0x000fe20000000000 */
[----:B------:R-:W-:Y:S04]  /*0540*/  BSSY.RECONVERGENT B0, `(.L_x_36241) ;  /* 0x0000008000007945 */ /* 0x000fe80003800200 */
[----:B------:R-:W-:-:S13]  /*0550*/  ISETP.GE.U32.AND P0, PT, R5, UR5, PT ;  /* 0x0000000505007c0c */ /* 0x000fda000bf06070 */
[----:B------:R-:W-:Y:S05]  /*0560*/  @P0 BRA `(.L_x_36242) ;  /* 0x0000000000140947 */ /* 0x000fea0003800000 */
[----:B-----5:R-:W-:Y:S01]  /*0570*/  LOP3.LUT R12, R9, 0xff, RZ, 0xc0, !PT ;  /* 0x000000ff090c7812 */ /* 0x020fe200078ec0ff */
[----:B------:R-:W-:Y:S01]  /*0580*/  IMAD.U32 R3, RZ, RZ, UR10 ;  /* 0x0000000aff037e24 */ /* 0x000fe2000f8e00ff */
[----:B------:R-:W-:-:S07]  /*0590*/  MOV R2, 0x5b0 ;  /* 0x000005b000027802 */ /* 0x000fce0000000f00 */
[----:B------:R-:W-:Y:S05]  /*05a0*/  CALL.REL.NOINC `($__internal_75_$__cuda_sm20_div_u16) ;  /* 0x0000000c00407944 */ /* 0x000fea0003c00000 */
[----:B------:R-:W-:-:S07]  /*05b0*/  IMAD.MOV.U32 R6, RZ, RZ, R16 ;  /* 0x000000ffff067224 */ /* 0x000fce00078e0010 */
.L_x_36242:
[----:B------:R-:W-:Y:S05]  /*05c0*/  BSYNC.RECONVERGENT B0 ;  /* 0x0000000000007941 */ /* 0x000fea0003800200 */
.L_x_36241:
        /* <DEDUP_REMOVED lines=9> */
.L_x_36244:
[----:B------:R-:W-:Y:S05]  /*0660*/  BSYNC.RECONVERGENT B0 ;  /* 0x0000000000007941 */ /* 0x000fea0003800200 */
.L_x_36243:
[----:B------:R-:W-:Y:S01]  /*0670*/  VIADD R2, R8, 0x180 ;  /* 0x0000018008027836 */ /* 0x000fe20000000000 */
[----:B------:R-:W-:Y:S04]  /*0680*/  BSSY.RECONVERGENT B0, `(.L_x_36245) ;  /* 0x0000008000007945 */ /* 0x000fe80003800200 */
[----:B------:R-:W-:-:S13]  /*0690*/  ISETP.GE.U32.AND P0, PT, R2, UR5, PT ;  /* 0x0000000502007c0c */ /* 0x000fda000bf06070 */
[----:B------:R-:W-:Y:S05]  /*06a0*/  @P0 BRA `(.L_x_36246) ;  /* 0x0000000000140947 */ /* 0x000fea0003800000 */
[----:B-----5:R-:W-:Y:S02]  /*06b0*/  LOP3.LUT R12, R11, 0xff, RZ, 0xc0, !PT ;  /* 0x000000ff0b0c7812 */ /* 0x020fe400078ec0ff */
[----:B------:R-:W-:Y:S02]  /*06c0*/  MOV R3, UR10 ;  /* 0x0000000a00037c02 */ /* 0x000fe40008000f00 */
[----:B------:R-:W-:-:S07]  /*06d0*/  MOV R2, 0x6f0 ;  /* 0x000006f000027802 */ /* 0x000fce0000000f00 */
[----:B------:R-:W-:Y:S05]  /*06e0*/  CALL.REL.NOINC `($__internal_75_$__cuda_sm20_div_u16) ;  /* 0x0000000800f07944 */ /* 0x000fea0003c00000 */
[----:B------:R-:W-:-:S07]  /*06f0*/  IMAD.MOV.U32 R9, RZ, RZ, R16 ;  /* 0x000000ffff097224 */ /* 0x000fce00078e0010 */
.L_x_36246:
[----:B------:R-:W-:Y:S05]  /*0700*/  BSYNC.RECONVERGENT B0 ;  /* 0x0000000000007941 */ /* 0x000fea0003800200 */
.L_x_36245:
        /* <DEDUP_REMOVED lines=9> */
.L_x_36248:
[----:B------:R-:W-:Y:S05]  /*07a0*/  BSYNC.RECONVERGENT B0 ;  /* 0x0000000000007941 */ /* 0x000fea0003800200 */
.L_x_36247:
        /* <DEDUP_REMOVED lines=9> */
.L_x_36250:
[----:B------:R-:W-:Y:S05]  /*0840*/  BSYNC.RECONVERGENT B0 ;  /* 0x0000000000007941 */ /* 0x000fea0003800200 */
.L_x_36249:
        /* <DEDUP_REMOVED lines=9> */
.L_x_36252:
[----:B------:R-:W-:Y:S05]  /*08e0*/  BSYNC.RECONVERGENT B0 ;  /* 0x0000000000007941 */ /* 0x000fea0003800200 */
.L_x_36251:
        /* <DEDUP_REMOVED lines=8> */
.L_x_36254:
[----:B------:R-:W-:Y:S05]  /*0970*/  BSYNC.RECONVERGENT B0 ;  /* 0x0000000000007941 */ /* 0x000fea0003800200 */
.L_x_36253:
        /* <DEDUP_REMOVED lines=18> */
.L_x_36257:
        /* <DEDUP_REMOVED lines=8> */
.L_x_36258:
        /* <DEDUP_REMOVED lines=8> */
.L_x_36259:
        /* <DEDUP_REMOVED lines=8> */
.L_x_36260:
        /* <DEDUP_REMOVED lines=9> */
.L_x_36261:
[----:B------:R-:W-:Y:S05]  /*0cb0*/  BSYNC.RELIABLE B1 ;  /* 0x0000000000017941 */ /* 0x000fea0003800100 */
.L_x_36256:
[----:B------:R-:W-:-:S13]  /*0cc0*/  ISETP.GE.U32.AND P0, PT, R8, UR5, PT ;  /* 0x0000000508007c0c */ /* 0x000fda000bf06070 */
[----:B------:R-:W3:Y:S01]  /*0cd0*/  @!P0 LDC.64 R4, c[0x0][0x388] ;  /* 0x0000e200ff048b82 */ /* 0x000ee20000000a00 */
[C---:B012---:R-:W-:Y:S02]  /*0ce0*/  @!P0 VIADD R3, R8.reuse, UR4 ;  /* 0x0000000408038c36 */ /* 0x047fe40008000000 */
[----:B------:R-:W-:-:S03]  /*0cf0*/  @!P0 VIADD R8, R8, 0x80 ;  /* 0x0000008008088836 */ /* 0x000fc60000000000 */
[----:B---3--:R-:W-:-:S05]  /*0d00*/  @!P0 IADD3 R2, P1, PT, R3, R4, RZ ;  /* 0x0000000403028210 */ /* 0x008fca0007f3e0ff */
[----:B------:R-:W-:-:S05]  /*0d10*/  @!P0 IMAD.X R3, RZ, RZ, R5, P1 ;  /* 0x000000ffff038224 */ /* 0x000fca00008e0605 */
[----:B-----5:R3:W-:Y:S03]  /*0d20*/  @!P0 STG.E.U8 desc[UR8][R2.64], R11 ;  /* 0x0000000b02008986 */ /* 0x0207e6000c101108 */
.L_x_36262:
[----:B------:R-:W-:Y:S05]  /*0d30*/  BSYNC.RECONVERGENT B0 ;  /* 0x0000000000007941 */ /* 0x000fea0003800200 */
.L_x_36255:
        /* <DEDUP_REMOVED lines=9> */
.L_x_36238:
        /* <DEDUP_REMOVED lines=9> */
[----:B------:R-:W-:Y:S01]  /*0e60*/  IMAD.U32 R3, RZ, RZ, UR10 ;  /* 0x0000000aff037e24 */ /* 0x000fe2000f8e00ff */
[----:B------:R-:W-:Y:S02]  /*0e70*/  MOV R2, 0xf10 ;  /* 0x00000f1000027802 */ /* 0x000fe40000000f00 */
[C---:B--2---:R-:W-:Y:S02]  /*0e80*/  PRMT R12, R11.reuse, 0x7770, RZ ;  /* 0x000077700b0c7816 */ /* 0x044fe400000000ff */
[----:B------:R-:W-:-:S02]  /*0e90*/  PRMT R4, R11, 0x7771, RZ ;  /* 0x000077710b047816 */ /* 0x000fc400000000ff */
[C---:B------:R-:W-:Y:S02]  /*0ea0*/  PRMT R0, R11.reuse, 0x7772, RZ ;  /* 0x000077720b007816 */ /* 0x040fe400000000ff */
[C---:B---3--:R-:W-:Y:S02]  /*0eb0*/  PRMT R10, R6.reuse, 0x7770, RZ ;  /* 0x00007770060a7816 */ /* 0x048fe400000000ff */
[C---:B------:R-:W-:Y:S02]  /*0ec0*/  PRMT R8, R6.reuse, 0x7771, RZ ;  /* 0x0000777106087816 */ /* 0x040fe400000000ff */
[C---:B------:R-:W-:Y:S02]  /*0ed0*/  PRMT R7, R6.reuse, 0x7772, RZ ;  /* 0x0000777206077816 */ /* 0x040fe400000000ff */
[----:B------:R-:W-:Y:S02]  /*0ee0*/  PRMT R11, R11, 0x7773, RZ ;  /* 0x000077730b0b7816 */ /* 0x000fe400000000ff */
[----:B------:R-:W-:-:S07]  /*0ef0*/  PRMT R6, R6, 0x7773, RZ ;  /* 0x0000777306067816 */ /* 0x000fce00000000ff */
[----:B------:R-:W-:Y:S05]  /*0f00*/  CALL.REL.NOINC `($__internal_75_$__cuda_sm20_div_u16) ;  /* 0x0000000000e87944 */ /* 0x000fea0003c00000 */
[----:B------:R-:W-:Y:S01]  /*0f10*/  IMAD.MOV.U32 R5, RZ, RZ, R16 ;  /* 0x000000ffff057224 */ /* 0x000fe200078e0010 */
[----:B------:R-:W-:Y:S01]  /*0f20*/  MOV R2, 0xf60 ;  /* 0x00000f6000027802 */ /* 0x000fe20000000f00 */
[----:B------:R-:W-:Y:S02]  /*0f30*/  IMAD.MOV.U32 R12, RZ, RZ, R4 ;  /* 0x000000ffff0c7224 */ /* 0x000fe400078e0004 */
[----:B------:R-:W-:-:S07]  /*0f40*/  IMAD.U32 R3, RZ, RZ, UR10 ;  /* 0x0000000aff037e24 */ /* 0x000fce000f8e00ff */
[----:B------:R-:W-:Y:S05]  /*0f50*/  CALL.REL.NOINC `($__internal_75_$__cuda_sm20_div_u16) ;  /* 0x0000000000d47944 */ /* 0x000fea0003c00000 */
[----:B------:R-:W-:Y:S01]  /*0f60*/  IMAD.MOV.U32 R4, RZ, RZ, R16 ;  /* 0x000000ffff047224 */ /* 0x000fe200078e0010 */
[----:B------:R-:W-:Y:S01]  /*0f70*/  MOV R2, 0xfb0 ;  /* 0x00000fb000027802 */ /* 0x000fe20000000f00 */
[----:B------:R-:W-:Y:S02]  /*0f80*/  IMAD.MOV.U32 R12, RZ, RZ, R0 ;  /* 0x000000ffff0c7224 */ /* 0x000fe400078e0000 */
[----:B------:R-:W-:-:S07]  /*0f90*/  IMAD.U32 R3, RZ, RZ, UR10 ;  /* 0x0000000aff037e24 */ /* 0x000fce000f8e00ff */
[----:B------:R-:W-:Y:S05]  /*0fa0*/  CALL.REL.NOINC `($__internal_75_$__cuda_sm20_div_u16) ;  /* 0x0000000000c07944 */ /* 0x000fea0003c00000 */
[----:B------:R-:W-:Y:S01]  /*0fb0*/  MOV R0, R16 ;  /* 0x0000001000007202 */ /* 0x000fe20000000f00 */
[----:B------:R-:W-:Y:S01]  /*0fc0*/  IMAD.MOV.U32 R12, RZ, RZ, R11 ;  /* 0x000000ffff0c7224 */ /* 0x000fe200078e000b */
[----:B------:R-:W-:Y:S01]  /*0fd0*/  MOV R2, 0x1000 ;  /* 0x0000100000027802 */ /* 0x000fe20000000f00 */
[----:B------:R-:W-:-:S07]  /*0fe0*/  IMAD.U32 R3, RZ, RZ, UR10 ;  /* 0x0000000aff037e24 */ /* 0x000fce000f8e00ff */
        /* <DEDUP_REMOVED lines=44> */
        .weak           $__internal_75_$__cuda_sm20_div_u16
        .type           $__internal_75_$__cuda_sm20_div_u16,@function
        .size           $__internal_75_$__cuda_sm20_div_u16,(.L_x_37024 - $__internal_75_$__cuda_sm20_div_u16)
$__internal_75_$__cuda_sm20_div_u16:
        /* <DEDUP_REMOVED lines=17> */
[----:B------:R-:W-:Y:S06]  /*13c0*/  RET.REL.NODEC R2 `(_ZN2at6native29vectorized_elementwise_kernelILi4ENS0_13BUnaryFunctorIhhhZZZNS0_15binary_internal21div_floor_kernel_cudaERNS_18TensorIteratorBaseEENKUlvE_clEvENKUlvE_clEvEUlhhE_EESt5arrayIPcLm2EEEEviT0_T1_) ;  /* 0xffffffec020c7950 */ /* 0x000fec0003c3ffff */
.L_x_36263:
        /* <DEDUP_REMOVED lines=11> */
.L_x_37024:


//--------------------- .text._ZN2at6native29vectorized_elementwise_kernelILi8ENS0_13BUnaryFunctorIhhhZZZNS0_15binary_internal21div_floor_kernel_cudaERNS_18TensorIteratorBaseEENKUlvE_clEvENKUlvE_clEvEUlhhE_EESt5arrayIPcLm2EEEEviT0_T1_ --------------------------
	.section	.text._ZN2at6native29vectorized_elementwise_kernelILi8ENS0_13BUnaryFunctorIhhhZZZNS0_15binary_internal21div_floor_kernel_cudaERNS_18TensorIteratorBaseEENKUlvE_clEvENKUlvE_clEvEUlhhE_EESt5arrayIPcLm2EEEEviT0_T1_,"ax",@progbits
	.align	128
        .global         _ZN2at6native29vectorized_elementwise_kernelILi8ENS0_13BUnaryFunctorIhhhZZZNS0_15binary_internal21div_floor_kernel_cudaERNS_18TensorIteratorBaseEENKUlvE_clEvENKUlvE_clEvEUlhhE_EESt5arrayIPcLm2EEEEviT0_T1_
        .type           _ZN2at6native29vectorized_elementwise_kernelILi8ENS0_13BUnaryFunctorIhhhZZZNS0_15binary_internal21div_floor_kernel_cudaERNS_18TensorIteratorBaseEENKUlvE_clEvENKUlvE_clEvEUlhhE_EESt5arrayIPcLm2EEEEviT0_T1_,@function
        .size           _ZN2at6native29vectorized_elementwise_kernelILi8ENS0_13BUnaryFunctorIhhhZZZNS0_15binary_internal21div_floor_kernel_cudaERNS_18TensorIteratorBaseEENKUlvE_clEvENKUlvE_clEvEUlhhE_EESt5arrayIPcLm2EEEEviT0_T1_,(.L_x_37025 - _ZN2at6native29vectorized_elementwise_kernelILi8ENS0_13BUnaryFunctorIhhhZZZNS0_15binary_internal21div_floor_kernel_cudaERNS_18TensorIteratorBaseEENKUlvE_clEvENKUlvE_clEvEUlhhE_EESt5arrayIPcLm2EEEEviT0_T1_)
        .other          _ZN2at6native29vectorized_elementwise_kernelILi8ENS0_13BUnaryFunctorIhhhZZZNS0_15binary_internal21div_floor_kernel_cudaERNS_18TensorIteratorBaseEENKUlvE_clEvENKUlvE_clEvEUlhhE_EESt5arrayIPcLm2EEEEviT0_T1_,@"STO_CUDA_ENTRY STV_DEFAULT"
_ZN2at6native29vectorized_elementwise_kernelILi8ENS0_13BUnaryFunctorIhhhZZZNS0_15binary_internal21div_floor_kernel_cudaERNS_18TensorIteratorBaseEENKUlvE_clEvENKUlvE_clEvEUlhhE_EESt5arrayIPcLm2EEEEviT0_T1_:
.text._ZN2at6native29vectorized_elementwise_kernelILi8ENS0_13BUnaryFunctorIhhhZZZNS0_15binary_internal21div_floor_kernel_cudaERNS_18TensorIteratorBaseEENKUlvE_clEvENKUlvE_clEvEUlhhE_EESt5arrayIPcLm2EEEEviT0_T1_:
        /* <DEDUP_REMOVED lines=80> */
[----:B------:R-:W-:Y:S05]  /*0500*/  CALL.REL.NOINC `($__internal_76_$__cuda_sm20_div_u16) ;  /* 0x0000000c00607944 */ /* 0x000fea0003c00000 */
[----:B------:R-:W-:-:S07]  /*0510*/  IMAD.MOV.U32 R4, RZ, RZ, R16 ;  /* 0x000000ffff047224 */ /* 0x000fce00078e0010 */
.L_x_36266:
[----:B------:R-:W-:Y:S05]  /*0520*/  BSYNC.RECONVERGENT B0 ;  /* 0x0000000000007941 */ /* 0x000fea0003800200 */
.L_x_36265:
[----:B------:R-:W-:Y:S01]  /*0530*/  VIADD R5, R9, 0x80 ;  /* 0x0000008009057836 */ /* 0x000fe20000000000 */
[----:B------:R-:W-:Y:S04]  /*0540*/  BSSY.RECONVERGENT B0, `(.L_x_36267) ;  /* 0x0000008000007945 */ /* 0x000fe80003800200 */
[----:B------:R-:W-:-:S13]  /*0550*/  ISETP.GE.U32.AND P0, PT, R5, UR5, PT ;  /* 0x0000000505007c0c */ /* 0x000fda000bf06070 */
[----:B------:R-:W-:Y:S05]  /*0560*/  @P0 BRA `(.L_x_36268) ;  /* 0x0000000000140947 */ /* 0x000fea0003800000 */
[----:B-----5:R-:W-:Y:S01]  /*0570*/  LOP3.LUT R11, R10, 0xff, RZ, 0xc0, !PT ;  /* 0x000000ff0a0b7812 */ /* 0x020fe200078ec0ff */
[----:B------:R-:W-:Y:S01]  /*0580*/  IMAD.U32 R3, RZ, RZ, UR10 ;  /* 0x0000000aff037e24 */ /* 0x000fe2000f8e00ff */
[----:B------:R-:W-:-:S07]  /*0590*/  MOV R2, 0x5b0 ;  /* 0x000005b000027802 */ /* 0x000fce0000000f00 */
[----:B------:R-:W-:Y:S05]  /*05a0*/  CALL.REL.NOINC `($__internal_76_$__cuda_sm20_div_u16) ;  /* 0x0000000c00387944 */ /* 0x000fea0003c00000 */
[----:B------:R-:W-:-:S07]  /*05b0*/  IMAD.MOV.U32 R6, RZ, RZ, R16 ;  /* 0x000000ffff067224 */ /* 0x000fce00078e0010 */
.L_x_36268:
[----:B------:R-:W-:Y:S05]  /*05c0*/  BSYNC.RECONVERGENT B0 ;  /* 0x0000000000007941 */ /* 0x000fea0003800200 */
.L_x_36267:
        /* <DEDUP_REMOVED lines=9> */
.L_x_36270:
[----:B------:R-:W-:Y:S05]  /*0660*/  BSYNC.RECONVERGENT B0 ;  /* 0x0000000000007941 */ /* 0x000fea0003800200 */
.L_x_36269:
[----:B------:R-:W-:Y:S01]  /*0670*/  VIADD R2, R9, 0x180 ;  /* 0x0000018009027836 */ /* 0x000fe20000000000 */
[----:B------:R-:W-:Y:S04]  /*0680*/  BSSY.RECONVERGENT B0, `(.L_x_36271) ;  /* 0x0000008000007945 */ /* 0x000fe80003800200 */
[----:B------:R-:W-:-:S13]  /*0690*/  ISETP.GE.U32.AND P0, PT, R2, UR5, PT ;  /* 0x0000000502007c0c */ /* 0x000fda000bf06070 */
[----:B------:R-:W-:Y:S05]  /*06a0*/  @P0 BRA `(.L_x_36272) ;  /* 0x0000000000140947 */ /* 0x000fea0003800000 */
[----:B-----5:R-:W-:Y:S02]  /*06b0*/  LOP3.LUT R11, R0, 0xff, RZ, 0xc0, !PT ;  /* 0x000000ff000b7812 */ /* 0x020fe400078ec0ff */
[----:B------:R-:W-:Y:S02]  /*06c0*/  MOV R3, UR10 ;  /* 0x0000000a00037c02 */ /* 0x000fe40008000f00 */
[----:B------:R-:W-:-:S07]  /*06d0*/  MOV R2, 0x6f0 ;  /* 0x000006f000027802 */ /* 0x000fce0000000f00 */
[----:B------:R-:W-:Y:S05]  /*06e0*/  CALL.REL.NOINC `($__internal_76_$__cuda_sm20_div_u16) ;  /* 0x0000000800e87944 */ /* 0x000fea0003c00000 */
[----:B------:R-:W-:-:S07]  /*06f0*/  IMAD.MOV.U32 R0, RZ, RZ, R16 ;  /* 0x000000ffff007224 */ /* 0x000fce00078e0010 */
.L_x_36272:
[----:B------:R-:W-:Y:S05]  /*0700*/  BSYNC.RECONVERGENT B0 ;  /* 0x0000000000007941 */ /* 0x000fea0003800200 */
.L_x_36271:
        /* <DEDUP_REMOVED lines=9> */
.L_x_36274:
[----:B------:R-:W-:Y:S05]  /*07a0*/  BSYNC.RECONVERGENT B0 ;  /* 0x0000000000007941 */ /* 0x000fea0003800200 */
.L_x_36273:
        /* <DEDUP_REMOVED lines=9> */
.L_x_36276:
[----:B------:R-:W-:Y:S05]  /*0840*/  BSYNC.RECONVERGENT B0 ;  /* 0x0000000000007941 */ /* 0x000fea0003800200 */
.L_x_36275:
        /* <DEDUP_REMOVED lines=9> */
.L_x_36278:
[----:B------:R-:W-:Y:S05]  /*08e0*/  BSYNC.RECONVERGENT B0 ;  /* 0x0000000000007941 */ /* 0x000fea0003800200 */
.L_x_36277:
        /* <DEDUP_REMOVED lines=8> */
.L_x_36280:
[----:B------:R-:W-:Y:S05]  /*0970*/  BSYNC.RECONVERGENT B0 ;  /* 0x0000000000007941 */ /* 0x000fea0003800200 */
.L_x_36279:
        /* <DEDUP_REMOVED lines=18> */
.L_x_36283:
        /* <DEDUP_REMOVED lines=8> */
.L_x_36284:
        /* <DEDUP_REMOVED lines=8> */
.L_x_36285:
        /* <DEDUP_REMOVED lines=8> */
.L_x_36286:
        /* <DEDUP_REMOVED lines=9> */
.L_x_36287:
[----:B------:R-:W-:Y:S05]  /*0cb0*/  BSYNC.RELIABLE B1 ;  /* 0x0000000000017941 */ /* 0x000fea0003800100 */
.L_x_36282:
[----:B------:R-:W-:-:S13]  /*0cc0*/  ISETP.GE.U32.AND P0, PT, R9, UR5, PT ;  /* 0x0000000509007c0c */ /* 0x000fda000bf06070 */
[----:B------:R-:W3:Y:S01]  /*0cd0*/  @!P0 LDC.64 R4, c[0x0][0x388] ;  /* 0x0000e200ff048b82 */ /* 0x000ee20000000a00 */
[C---:B012---:R-:W-:Y:S02]  /*0ce0*/  @!P0 VIADD R3, R9.reuse, UR4 ;  /* 0x0000000409038c36 */ /* 0x047fe40008000000 */
[----:B------:R-:W-:-:S03]  /*0cf0*/  @!P0 VIADD R9, R9, 0x80 ;  /* 0x0000008009098836 */ /* 0x000fc60000000000 */
[----:B---3--:R-:W-:-:S05]  /*0d00*/  @!P0 IADD3 R2, P1, PT, R3, R4, RZ ;  /* 0x0000000403028210 */ /* 0x008fca0007f3e0ff */
[----:B------:R-:W-:-:S05]  /*0d10*/  @!P0 IMAD.X R3, RZ, RZ, R5, P1 ;  /* 0x000000ffff038224 */ /* 0x000fca00008e0605 */
[----:B-----5:R3:W-:Y:S03]  /*0d20*/  @!P0 STG.E.U8 desc[UR8][R2.64], R12 ;  /* 0x0000000c02008986 */ /* 0x0207e6000c101108 */
.L_x_36288:
[----:B------:R-:W-:Y:S05]  /*0d30*/  BSYNC.RECONVERGENT B0 ;  /* 0x0000000000007941 */ /* 0x000fea0003800200 */
.L_x_36281:
        /* <DEDUP_REMOVED lines=9> */
.L_x_36264:
        /* <DEDUP_REMOVED lines=8> */
[----:B------:R-:W-:Y:S01]  /*0e50*/  IMAD.U32 R3, RZ, RZ, UR10 ;  /* 0x0000000aff037e24 */ /* 0x000fe2000f8e00ff */
[----:B------:R-:W-:Y:S02]  /*0e60*/  MOV R2, 0xf00 ;  /* 0x00000f0000027802 */ /* 0x000fe40000000f00 */
[C---:B--2---:R-:W-:Y:S02]  /*0e70*/  PRMT R6, R9.reuse, 0x7773, RZ ;  /* 0x0000777309067816 */ /* 0x044fe400000000ff */
[C---:B------:R-:W-:Y:S02]  /*0e80*/  PRMT R5, R9.reuse, 0x7772, RZ ;  /* 0x0000777209057816 */ /* 0x040fe400000000ff */
[C---:B------:R-:W-:Y:S02]  /*0e90*/  PRMT R4, R9.reuse, 0x7771, RZ ;  /* 0x0000777109047816 */ /* 0x040fe400000000ff */
[----:B------:R-:W-:-:S02]  /*0ea0*/  PRMT R0, R9, 0x7770, RZ ;  /* 0x0000777009007816 */ /* 0x000fc400000000ff */
[C---:B------:R-:W-:Y:S02]  /*0eb0*/  PRMT R12, R8.reuse, 0x7773, RZ ;  /* 0x00007773080c7816 */ /* 0x040fe400000000ff */
[C---:B------:R-:W-:Y:S02]  /*0ec0*/  PRMT R10, R8.reuse, 0x7772, RZ ;  /* 0x00007772080a7816 */ /* 0x040fe400000000ff */
[C---:B------:R-:W-:Y:S02]  /*0ed0*/  PRMT R13, R8.reuse, 0x7771, RZ ;  /* 0x00007771080d7816 */ /* 0x040fe400000000ff */
[----:B------:R-:W-:-:S07]  /*0ee0*/  PRMT R11, R8, 0x7770, RZ ;  /* 0x00007770080b7816 */ /* 0x000fce00000000ff */
[----:B------:R-:W-:Y:S05]  /*0ef0*/  CALL.REL.NOINC `($__internal_76_$__cuda_sm20_div_u16) ;  /* 0x0000000000e47944 */ /* 0x000fea0003c00000 */
[----:B------:R-:W-:Y:S01]  /*0f00*/  IMAD.MOV.U32 R8, RZ, RZ, R16 ;  /* 0x000000ffff087224 */ /* 0x000fe200078e0010 */
[----:B------:R-:W-:Y:S01]  /*0f10*/  MOV R2, 0xf50 ;  /* 0x00000f5000027802 */ /* 0x000fe20000000f00 */
[----:B------:R-:W-:Y:S02]  /*0f20*/  IMAD.MOV.U32 R11, RZ, RZ, R13 ;  /* 0x000000ffff0b7224 */ /* 0x000fe400078e000d */
[----:B------:R-:W-:-:S07]  /*0f30*/  IMAD.U32 R3, RZ, RZ, UR10 ;  /* 0x0000000aff037e24 */ /* 0x000fce000f8e00ff */
[----:B------:R-:W-:Y:S05]  /*0f40*/  CALL.REL.NOINC `($__internal_76_$__cuda_sm20_div_u16) ;  /* 0x0000000000d07944 */ /* 0x000fea0003c00000 */
[----:B------:R-:W-:Y:S01]  /*0f50*/  IMAD.MOV.U32 R9, RZ, RZ, R16 ;  /* 0x000000ffff097224 */ /* 0x000fe200078e0010 */
[----:B------:R-:W-:Y:S01]  /*0f60*/  MOV R2, 0xfa0 ;  /* 0x00000fa000027802 */ /* 0x000fe20000000f00 */
[----:B------:R-:W-:Y:S02]  /*0f70*/  IMAD.MOV.U32 R11, RZ, RZ, R10 ;  /* 0x000000ffff0b7224 */ /* 0x000fe400078e000a */
[----:B------:R-:W-:-:S07]  /*0f80*/  IMAD.U32 R3, RZ, RZ, UR10 ;  /* 0x0000000aff037e24 */ /* 0x000fce000f8e00ff */
[----:B------:R-:W-:Y:S05]  /*0f90*/  CALL.REL.NOINC `($__internal_76_$__cuda_sm20_div_u16) ;  /* 0x0000000000bc7944 */ /* 0x000fea0003c00000 */
[----:B------:R-:W-:Y:S01]  /*0fa0*/  MOV R10, R16 ;  /* 0x00000010000a7202 */ /* 0x000fe20000000f00 */
[----:B------:R-:W-:Y:S01]  /*0fb0*/  IMAD.MOV.U32 R11, RZ, RZ, R12 ;  /* 0x000000ffff0b7224 */ /* 0x000fe200078e000c */
[----:B------:R-:W-:Y:S01]  /*0fc0*/  MOV R2, 0xff0 ;  /* 0x00000ff000027802 */ /* 0x000fe20000000f00 */
[----:B------:R-:W-:-:S07]  /*0fd0*/  IMAD.U32 R3, RZ, RZ, UR10 ;  /* 0x0000000aff037e24 */ /* 0x000fce000f8e00ff */
        /* <DEDUP_REMOVED lines=43> */
        .weak           $__internal_76_$__cuda_sm20_div_u16
        .type           $__internal_76_$__cuda_sm20_div_u16,@function
        .size           $__internal_76_$__cuda_sm20_div_u16,(.L_x_37025 - $__internal_76_$__cuda_sm20_div_u16)
$__internal_76_$__cuda_sm20_div_u16:
        /* <DEDUP_REMOVED lines=17> */
[----:B------:R-:W-:Y:S06]  /*13a0*/  RET.REL.NODEC R2 `(_ZN2at6native29vectorized_elementwise_kernelILi8ENS0_13BUnaryFunctorIhhhZZZNS0_15binary_internal21div_floor_kernel_cudaERNS_18TensorIteratorBaseEENKUlvE_clEvENKUlvE_clEvEUlhhE_EESt5arrayIPcLm2EEEEviT0_T1_) ;  /* 0xffffffec02147950 */ /* 0x000fec0003c3ffff */
.L_x_36289:
        /* <DEDUP_REMOVED lines=13> */
.L_x_37025:


//--------------------- .text._ZN2at6native18elementwise_kernelILi128ELi4EZNS0_15gpu_kernel_implINS0_13AUnaryFunctorIhhhZZZNS0_15binary_internal21div_floor_kernel_cudaERNS_18TensorIteratorBaseEENKUlvE_clEvENKUlvE_clEvEUlhhE_EEEEvS6_RKT_EUliE_EEviT1_ --------------------------
	.section	.text._ZN2at6native18elementwise_kernelILi128ELi4EZNS0_15gpu_kernel_implINS0_13AUnaryFunctorIhhhZZZNS0_15binary_internal21div_floor_kernel_cudaERNS_18TensorIteratorBaseEENKUlvE_clEvENKUlvE_clEvEUlhhE_EEEEvS6_RKT_EUliE_EEviT1_,"ax",@progbits
	.align	128
        .global         _ZN2at6native18elementwise_kernelILi128ELi4EZNS0_15gpu_kernel_implINS0_13AUnaryFunctorIhhhZZZNS0_15binary_internal21div_floor_kernel_cudaERNS_18TensorIteratorBaseEENKUlvE_clEvENKUlvE_clEvEUlhhE_EEEEvS6_RKT_EUliE_EEviT1_
        .type           _ZN2at6native18elementwise_kernelILi128ELi4EZNS0_15gpu_kernel_implINS0_13AUnaryFunctorIhhhZZZNS0_15binary_internal21div_floor_kernel_cudaERNS_18TensorIteratorBaseEENKUlvE_clEvENKUlvE_clEvEUlhhE_EEEEvS6_RKT_EUliE_EEviT1_,@function
        .size           _ZN2at6native18elementwise_kernelILi128ELi4EZNS0_15gpu_kernel_implINS0_13AUnaryFunctorIhhhZZZNS0_15binary_internal21div_floor_kernel_cudaERNS_18TensorIteratorBaseEENKUlvE_clEvENKUlvE_clEvEUlhhE_EEEEvS6_RKT_EUliE_EEviT1_,(.L_x_37026 - _ZN2at6native18elementwise_kernelILi128ELi4EZNS0_15gpu_kernel_implINS0_13AUnaryFunctorIhhhZZZNS0_15binary_internal21div_floor_kernel_cudaERNS_18TensorIteratorBaseEENKUlvE_clEvENKUlvE_clEvEUlhhE_EEEEvS6_RKT_EUliE_EEviT1_)
        .other          _ZN2at6native18elementwise_kernelILi128ELi4EZNS0_15gpu_kernel_implINS0_13AUnaryFunctorIhhhZZZNS0_15binary_internal21div_floor_kernel_cudaERNS_18TensorIteratorBaseEENKUlvE_clEvENKUlvE_clEvEUlhhE_EEEEvS6_RKT_EUliE_EEviT1_,@"STO_CUDA_ENTRY STV_DEFAULT"
_ZN2at6native18elementwise_kernelILi128ELi4EZNS0_15gpu_kernel_implINS0_13AUnaryFunctorIhhhZZZNS0_15binary_internal21div_floor_kernel_cudaERNS_18TensorIteratorBaseEENKUlvE_clEvENKUlvE_clEvEUlhhE_EEEEvS6_RKT_EUliE_EEviT1_:
.text._ZN2at6native18elementwise_kernelILi128ELi4EZNS0_15gpu_kernel_implINS0_13AUnaryFunctorIhhhZZZNS0_15binary_internal21div_floor_kernel_cudaERNS_18TensorIteratorBaseEENKUlvE_clEvENKUlvE_clEvEUlhhE_EEEEvS6_RKT_EUliE_EEviT1_:
        /* <DEDUP_REMOVED lines=320> */
.L_x_36292:
        /* <DEDUP_REMOVED lines=16> */
.L_x_36296:
[----:B------:R0:W5:Y:S01]  /*1500*/  LDG.E.U8 R0, desc[UR36][R16.64] ;  /* 0x0000002410007981 */ /* 0x000162000c1e1100 */
[----:B------:R-:W-:Y:S05]  /*1510*/  BRA `(.L_x_36298) ;  /* 0x0000000c00547947 */ /* 0x000fea0003800000 */
.L_x_36295:
        /* <DEDUP_REMOVED lines=8> */
.L_x_36300:
[----:B------:R3:W5:Y:S01]  /*15a0*/  LDG.E.U8 R0, desc[UR36][R16.64] ;  /* 0x0000002410007981 */ /* 0x000762000c1e1100 */
[----:B------:R-:W-:Y:S05]  /*15b0*/  BRA `(.L_x_36298) ;  /* 0x0000000c002c7947 */ /* 0x000fea0003800000 */
.L_x_36294:
        /* <DEDUP_REMOVED lines=10> */
.L_x_36302:
[----:B------:R-:W2:Y:S02]  /*1660*/  LDG.E.U16 R0, desc[UR36][R16.64] ;  /* 0x0000002410007981 */ /* 0x000ea4000c1e1500 */
[----:B--2---:R-:W-:-:S06]  /*1670*/  HADD2.F32 R2, -RZ, R0.H0_H0 ;  /* 0x20000000ff027230 */ /* 0x004fcc0000004100 */
[----:B------:R-:W0:Y:S02]  /*1680*/  F2I.S64.TRUNC R2, R2 ;  /* 0x0000000200027311 */ /* 0x000e24000020d900 */
[----:B0-----:R-:W-:Y:S01]  /*1690*/  PRMT R0, R2, 0x7610, R0 ;  /* 0x0000761002007816 */ /* 0x001fe20000000000 */
[----:B------:R-:W-:Y:S06]  /*16a0*/  BRA `(.L_x_36298) ;  /* 0x0000000800f07947 */ /* 0x000fec0003800000 */
.L_x_36301:
        /* <DEDUP_REMOVED lines=10> */
.L_x_36304:
[----:B------:R-:W2:Y:S02]  /*1750*/  LDG.E.U16 R0, desc[UR36][R16.64] ;  /* 0x0000002410007981 */ /* 0x000ea4000c1e1500 */
[----:B--2---:R-:W-:-:S06]  /*1760*/  HADD2.F32 R2, -RZ, R0.H0_H0 ;  /* 0x20000000ff027230 */ /* 0x004fcc0000004100 */
[----:B------:R-:W0:Y:S02]  /*1770*/  F2I.S64.TRUNC R2, R2 ;  /* 0x0000000200027311 */ /* 0x000e24000020d900 */
[----:B0-----:R-:W-:Y:S01]  /*1780*/  PRMT R0, R2, 0x7610, R0 ;  /* 0x0000761002007816 */ /* 0x001fe20000000000 */
[----:B------:R-:W-:Y:S06]  /*1790*/  BRA `(.L_x_36298) ;  /* 0x0000000800b47947 */ /* 0x000fec0003800000 */
.L_x_36303:
[----:B------:R-:W2:Y:S02]  /*17a0*/  LDG.E.64 R2, desc[UR36][R16.64] ;  /* 0x0000002410027981 */ /* 0x000ea4000c1e1b00 */
[----:B--2---:R-:W0:Y:S02]  /*17b0*/  F2I.S64.F64.TRUNC R2, R2 ;  /* 0x0000000200027311 */ /* 0x004e24000030d900 */
[----:B0-----:R-:W-:Y:S01]  /*17c0*/  PRMT R0, R2, 0x7610, R0 ;  /* 0x0000761002007816 */ /* 0x001fe20000000000 */
[----:B------:R-:W-:Y:S06]  /*17d0*/  BRA `(.L_x_36298) ;  /* 0x0000000800a47947 */ /* 0x000fec0003800000 */
.L_x_36293:
        /* <DEDUP_REMOVED lines=12> */
.L_x_36307:
[----:B------:R-:W2:Y:S02]  /*18a0*/  LDG.E.64 R2, desc[UR36][R16.64] ;  /* 0x0000002410027981 */ /* 0x000ea4000c1e1b00 */
[----:B--2---:R-:W0:Y:S02]  /*18b0*/  F2I.S64.F64.TRUNC R2, R2 ;  /* 0x0000000200027311 */ /* 0x004e24000030d900 */
[----:B0-----:R-:W-:Y:S01]  /*18c0*/  PRMT R0, R2, 0x7610, R0 ;  /* 0x0000761002007816 */ /* 0x001fe20000000000 */
[----:B------:R-:W-:Y:S06]  /*18d0*/  BRA `(.L_x_36298) ;  /* 0x0000000800647947 */ /* 0x000fec0003800000 */
.L_x_36306:
        /* <DEDUP_REMOVED lines=27> */
.L_x_36309:
        /* <DEDUP_REMOVED lines=14> */
.L_x_36308:
[----:B------:R-:W2:Y:S02]  /*1b70*/  LDG.E.U16 R2, desc[UR36][R16.64] ;  /* 0x0000002410027981 */ /* 0x000ea4000c1e1500 */
[----:B--2---:R-:W-:-:S06]  /*1b80*/  SHF.L.U32 R2, R2, 0x10, RZ ;  /* 0x0000001002027819 */ /* 0x004fcc00000006ff */
[----:B------:R-:W0:Y:S02]  /*1b90*/  F2I.S64.TRUNC R2, R2 ;  /* 0x0000000200027311 */ /* 0x000e24000020d900 */
[----:B0-----:R-:W-:Y:S01]  /*1ba0*/  PRMT R0, R2, 0x7610, R0 ;  /* 0x0000761002007816 */ /* 0x001fe20000000000 */
[----:B------:R-:W-:Y:S06]  /*1bb0*/  BRA `(.L_x_36298) ;  /* 0x0000000400ac7947 */ /* 0x000fec0003800000 */
.L_x_36305:
        /* <DEDUP_REMOVED lines=10> */
.L_x_36312:
        /* <DEDUP_REMOVED lines=21> */
.L_x_36316:
[----:B------:R-:W-:Y:S05]  /*1db0*/  BSYNC.RECONVERGENT B1 ;  /* 0x0000000000017941 */ /* 0x000fea0003800200 */
.L_x_36315:
[----:B------:R-:W-:Y:S01]  /*1dc0*/  IMAD.SHL.U32 R0, R0, 0x100000, RZ ;  /* 0x0010000000007824 */ /* 0x000fe200078e00ff */
[----:B------:R-:W-:-:S04]  /*1dd0*/  LEA R2, R2, 0x3b800000, 0x17 ;  /* 0x3b80000002027811 */ /* 0x000fc800078eb8ff */
[----:B------:R-:W-:-:S07]  /*1de0*/  LOP3.LUT R2, R2, R0, R7, 0xfe, !PT ;  /* 0x0000000002027212 */ /* 0x000fce00078efe07 */
.L_x_36314:
[----:B------:R-:W-:Y:S05]  /*1df0*/  BSYNC.RECONVERGENT B0 ;  /* 0x0000000000007941 */ /* 0x000fea0003800200 */
.L_x_36313:
[----:B------:R-:W0:Y:S02]  /*1e00*/  F2I.S64.TRUNC R2, R2 ;  /* 0x0000000200027311 */ /* 0x000e24000020d900 */
[----:B0-----:R-:W-:Y:S01]  /*1e10*/  PRMT R0, R2, 0x7610, R0 ;  /* 0x0000761002007816 */ /* 0x001fe20000000000 */
[----:B------:R-:W-:Y:S06]  /*1e20*/  BRA `(.L_x_36298) ;  /* 0x0000000400107947 */ /* 0x000fec0003800000 */
.L_x_36311:
        /* <DEDUP_REMOVED lines=21> */
.L_x_36320:
[----:B------:R-:W-:Y:S05]  /*1f80*/  BSYNC.RECONVERGENT B1 ;  /* 0x0000000000017941 */ /* 0x000fea0003800200 */
.L_x_36319:
[----:B------:R-:W-:Y:S01]  /*1f90*/  IMAD.SHL.U32 R0, R0, 0x200000, RZ ;  /* 0x0020000000007824 */ /* 0x000fe200078e00ff */
[----:B------:R-:W-:-:S04]  /*1fa0*/  LEA R2, R2, 0x37800000, 0x17 ;  /* 0x3780000002027811 */ /* 0x000fc800078eb8ff */
[----:B------:R-:W-:-:S07]  /*1fb0*/  LOP3.LUT R2, R2, R0, R7, 0xfe, !PT ;  /* 0x0000000002027212 */ /* 0x000fce00078efe07 */
.L_x_36318:
[----:B------:R-:W-:Y:S05]  /*1fc0*/  BSYNC.RECONVERGENT B0 ;  /* 0x0000000000007941 */ /* 0x000fea0003800200 */
.L_x_36317:
[----:B------:R-:W0:Y:S02]  /*1fd0*/  F2I.S64.TRUNC R2, R2 ;  /* 0x0000000200027311 */ /* 0x000e24000020d900 */
[----:B0-----:R-:W-:Y:S01]  /*1fe0*/  PRMT R0, R2, 0x7610, R0 ;  /* 0x0000761002007816 */ /* 0x001fe20000000000 */
[----:B------:R-:W-:Y:S06]  /*1ff0*/  BRA `(.L_x_36298) ;  /* 0x00000000009c7947 */ /* 0x000fec0003800000 */
.L_x_36310:
[----:B------:R-:W-:-:S09]  /*2000*/  UISETP.NE.AND UP0, UPT, UR4, 0x1c, UPT ;  /* 0x0000001c0400788c */ /* 0x000fd2000bf05270 */
[----:B------:R-:W-:Y:S05]  /*2010*/  BRA.U !UP0, `(.L_x_36321) ;  /* 0x0000000108907547 */ /* 0x000fea000b800000 */
[----:B------:R-:W-:-:S09]  /*2020*/  UISETP.NE.AND UP0, UPT, UR4, 0x1d, UPT ;  /* 0x0000001d0400788c */ /* 0x000fd2000bf05270 */
[----:B------:R-:W-:Y:S05]  /*2030*/  BRA.U !UP0, `(.L_x_36322) ;  /* 0x0000000108807547 */ /* 0x000fea000b800000 */
[----:B------:R-:W-:-:S09]  /*2040*/  UISETP.NE.AND UP0, UPT, UR4, 0x2c, UPT ;  /* 0x0000002c0400788c */ /* 0x000fd2000bf05270 */
[----:B------:R-:W-:Y:S05]  /*2050*/  BRA.U !UP0, `(.L_x_36323) ;  /* 0x0000000108487547 */ /* 0x000fea000b800000 */
.L_x_36297:
        /* <DEDUP_REMOVED lines=16> */
.L_x_36299:
[----:B------:R0:W5:Y:S01]  /*2160*/  LDG.E.U16 R0, desc[UR36][R16.64] ;  /* 0x0000002410007981 */ /* 0x000162000c1e1500 */
[----:B------:R-:W-:Y:S05]  /*2170*/  BRA `(.L_x_36298) ;  /* 0x00000000003c7947 */ /* 0x000fea0003800000 */
.L_x_36323:
        /* <DEDUP_REMOVED lines=8> */
.L_x_36325:
[----:B------:R-:W-:Y:S05]  /*2200*/  BSYNC.RECONVERGENT B0 ;  /* 0x0000000000007941 */ /* 0x000fea0003800200 */
.L_x_36324:
[----:B------:R-:W0:Y:S02]  /*2210*/  F2I.S64.TRUNC R2, R2 ;  /* 0x0000000200027311 */ /* 0x000e24000020d900 */
[----:B0-----:R-:W-:Y:S01]  /*2220*/  PRMT R0, R2, 0x7610, R0 ;  /* 0x0000761002007816 */ /* 0x001fe20000000000 */
[----:B------:R-:W-:Y:S06]  /*2230*/  BRA `(.L_x_36298) ;  /* 0x00000000000c7947 */ /* 0x000fec0003800000 */
.L_x_36322:
[----:B------:R1:W5:Y:S01]  /*2240*/  LDG.E.U8 R0, desc[UR36][R16.64] ;  /* 0x0000002410007981 */ /* 0x000362000c1e1100 */
[----:B------:R-:W-:Y:S05]  /*2250*/  BRA `(.L_x_36298) ;  /* 0x0000000000047947 */ /* 0x000fea0003800000 */
.L_x_36321:
[----:B------:R0:W5:Y:S02]  /*2260*/  LDG.E.U8 R0, desc[UR36][R16.64] ;  /* 0x0000002410007981 */ /* 0x000164000c1e1100 */
.L_x_36298:
[----:B------:R-:W1:Y:S01]  /*2270*/  LDCU.64 UR4, c[0x0][0x580] ;  /* 0x0000b000ff0477ac */ /* 0x000e620008000a00 */
[----:B-----5:R-:W-:Y:S01]  /*2280*/  LOP3.LUT R10, R0, 0xff, RZ, 0xc0, !PT ;  /* 0x000000ff000a7812 */ /* 0x020fe200078ec0ff */
[----:B------:R-:W-:Y:S01]  /*2290*/  IMAD.U32 R8, RZ, RZ, UR43 ;  /* 0x0000002bff087e24 */ /* 0x000fe2000f8e00ff */
[----:B------:R-:W-:Y:S02]  /*22a0*/  MOV R0, 0x22f0 ;  /* 0x000022f000007802 */ /* 0x000fe40000000f00 */
[----:B------:R-:W-:Y:S02]  /*22b0*/  MOV R9, R10 ;  /* 0x0000000a00097202 */ /* 0x000fe40000000f00 */
[----:B-1----:R-:W-:-:S05]  /*22c0*/  IADD3 R2, P0, PT, R18, UR4, RZ ;  /* 0x0000000412027c10 */ /* 0x002fca000ff1e0ff */
[----:B------:R-:W-:-:S08]  /*22d0*/  IMAD.X R3, RZ, RZ, UR5, P0 ;  /* 0x00000005ff037e24 */ /* 0x000fd000080e06ff */
[----:B0-234-:R-:W-:Y:S05]  /*22e0*/  CALL.REL.NOINC `($__internal_77_$__cuda_sm20_div_u16) ;  /* 0x0000009800e07944 */ /* 0x01dfea0003c00000 */
        /* <DEDUP_REMOVED lines=14> */
.L_x_36330:
[----:B------:R0:W-:Y:S01]  /*23d0*/  STG.E.U8 desc[UR36][R2.64], R9 ;  /* 0x0000000902007986 */ /* 0x0001e2000c101124 */
[----:B------:R-:W-:Y:S05]  /*23e0*/  BRA `(.L_x_36332) ;  /* 0x0000000c00187947 */ /* 0x000fea0003800000 */
.L_x_36329:
        /* <DEDUP_REMOVED lines=10> */
.L_x_36334:
[----:B------:R-:W-:-:S05]  /*2490*/  LOP3.LUT R9, R9, 0xffff, RZ, 0xc0, !PT ;  /* 0x0000ffff09097812 */ /* 0x000fca00078ec0ff */
[----:B------:R0:W-:Y:S01]  /*24a0*/  STG.E desc[UR36][R2.64], R9 ;  /* 0x0000000902007986 */ /* 0x0001e2000c101924 */
[----:B------:R-:W-:Y:S05]  /*24b0*/  BRA `(.L_x_36332) ;  /* 0x0000000800e47947 */ /* 0x000fea0003800000 */
.L_x_36333:
[----:B------:R0:W-:Y:S01]  /*24c0*/  STG.E.U16 desc[UR36][R2.64], R9 ;  /* 0x0000000902007986 */ /* 0x0001e2000c101524 */
[----:B------:R-:W-:Y:S05]  /*24d0*/  BRA `(.L_x_36332) ;  /* 0x0000000800dc7947 */ /* 0x000fea0003800000 */
.L_x_36328:
        /* <DEDUP_REMOVED lines=9> */
.L_x_36336:
[----:B------:R-:W0:Y:S02]  /*2570*/  I2F.U16 R0, R9 ;  /* 0x0000000900007306 */ /* 0x000e240000101000 */
[----:B0-----:R-:W-:-:S05]  /*2580*/  F2FP.F16.F32.PACK_AB R0, RZ, R0 ;  /* 0x00000000ff00723e */ /* 0x001fca00000000ff */
[----:B------:R0:W-:Y:S01]  /*2590*/  STG.E.U16 desc[UR36][R2.64], R0 ;  /* 0x0000000002007986 */ /* 0x0001e2000c101524 */
[----:B------:R-:W-:Y:S05]  /*25a0*/  BRA `(.L_x_36332) ;  /* 0x0000000800a87947 */ /* 0x000fea0003800000 */
.L_x_36335:
[----:B------:R-:W-:-:S09]  /*25b0*/  UISETP.NE.AND UP0, UPT, UR4, 0x7, UPT ;  /* 0x000000070400788c */ /* 0x000fd2000bf05270 */
[----:B------:R-:W-:Y:S05]  /*25c0*/  BRA.U !UP0, `(.L_x_36337) ;  /* 0x0000000108347547 */ /* 0x000fea000b800000 */
[----:B------:R-:W-:-:S09]  /*25d0*/  UISETP.NE.AND UP0, UPT, UR4, 0x8, UPT ;  /* 0x000000080400788c */ /* 0x000fd2000bf05270 */
[----:B------:R-:W-:Y:S05]  /*25e0*/  BRA.U !UP0, `(.L_x_36338) ;  /* 0x0000000108187547 */ /* 0x000fea000b800000 */
[----:B------:R-:W-:-:S09]  /*25f0*/  UISETP.NE.AND UP0, UPT, UR4, 0x9, UPT ;  /* 0x000000090400788c */ /* 0x000fd2000bf05270 */
[----:B------:R-:W-:Y:S05]  /*2600*/  BRA.U UP0, `(.L_x_36331) ;  /* 0x0000000500f87547 */ /* 0x000fea000b800000 */
[----:B------:R-:W0:Y:S01]  /*2610*/  I2F.U16 R4, R9 ;  /* 0x0000000900047306 */ /* 0x000e220000101000 */
[----:B------:R-:W-:-:S05]  /*2620*/  HFMA2 R5, -RZ, RZ, 0, 0 ;  /* 0x00000000ff057431 */ /* 0x000fca00000001ff */
[----:B0-----:R0:W-:Y:S01]  /*2630*/  STG.E.64 desc[UR36][R2.64], R4 ;  /* 0x0000000402007986 */ /* 0x0011e2000c101b24 */
[----:B------:R-:W-:Y:S05]  /*2640*/  BRA `(.L_x_36332) ;  /* 0x0000000800807947 */ /* 0x000fea0003800000 */
.L_x_36338:
[----:B------:R-:W0:Y:S02]  /*2650*/  I2F.U16 R9, R9 ;  /* 0x0000000900097306 */ /* 0x000e240000101000 */
[----:B0-----:R-:W-:-:S04]  /*2660*/  F2FP.F16.F32.PACK_AB R5, RZ, R9 ;  /* 0x00000009ff05723e */ /* 0x001fc800000000ff */
[----:B------:R-:W-:-:S05]  /*2670*/  PRMT R5, R5, 0x5410, RZ ;  /* 0x0000541005057816 */ /* 0x000fca00000000ff */
[----:B------:R0:W-:Y:S01]  /*2680*/  STG.E desc[UR36][R2.64], R5 ;  /* 0x0000000502007986 */ /* 0x0001e2000c101924 */
[----:B------:R-:W-:Y:S05]  /*2690*/  BRA `(.L_x_36332) ;  /* 0x00000008006c7947 */ /* 0x000fea0003800000 */
.L_x_36337:
[----:B------:R-:W0:Y:S02]  /*26a0*/  I2F.F64.U16 R4, R9 ;  /* 0x0000000900047312 */ /* 0x000e240000101800 */
[----:B0-----:R0:W-:Y:S01]  /*26b0*/  STG.E.64 desc[UR36][R2.64], R4 ;  /* 0x0000000402007986 */ /* 0x0011e2000c101b24 */
[----:B------:R-:W-:Y:S05]  /*26c0*/  BRA `(.L_x_36332) ;  /* 0x0000000800607947 */ /* 0x000fea0003800000 */
.L_x_36327:
        /* <DEDUP_REMOVED lines=8> */
[----:B------:R-:W-:-:S04]  /*2750*/  ISETP.GT.U32.AND P0, PT, R10, UR43, PT ;  /* 0x0000002b0a007c0c */ /* 0x000fc8000bf04070 */
[----:B------:R-:W-:-:S05]  /*2760*/  SEL R5, RZ, 0x1, P0 ;  /* 0x00000001ff057807 */ /* 0x000fca0000000000 */
[----:B------:R0:W-:Y:S01]  /*2770*/  STG.E.U8 desc[UR36][R2.64], R5 ;  /* 0x0000000502007986 */ /* 0x0001e2000c101124 */
[----:B------:R-:W-:Y:S05]  /*2780*/  BRA `(.L_x_36332) ;  /* 0x0000000800307947 */ /* 0x000fea0003800000 */
.L_x_36341:
[----:B------:R-:W0:Y:S01]  /*2790*/  I2F.F64.U16 R4, R9 ;  /* 0x0000000900047312 */ /* 0x000e220000101800 */
[----:B------:R-:W-:-:S05]  /*27a0*/  CS2R R6, SRZ ;  /* 0x0000000000067805 */ /* 0x000fca000001ff00 */
[----:B0-----:R0:W-:Y:S01]  /*27b0*/  STG.E.128 desc[UR36][R2.64], R4 ;  /* 0x0000000402007986 */ /* 0x0011e2000c101d24 */
[----:B------:R-:W-:Y:S05]  /*27c0*/  BRA `(.L_x_36332) ;  /* 0x0000000800207947 */ /* 0x000fea0003800000 */
.L_x_36340:
        /* <DEDUP_REMOVED lines=8> */
[----:B------:R-:W-:Y:S01]  /*2850*/  IMAD.MOV.U32 R5, RZ, RZ, 0x7f ;  /* 0x0000007fff057424 */ /* 0x000fe200078e00ff */
        /* <DEDUP_REMOVED lines=8> */
.L_x_36345:
[----:B------:R-:W-:Y:S05]  /*28e0*/  BSYNC.RECONVERGENT B0 ;  /* 0x0000000000007941 */ /* 0x000fea0003800200 */
.L_x_36344:
[----:B------:R0:W-:Y:S01]  /*28f0*/  STG.E.U8 desc[UR36][R2.64], R5 ;  /* 0x0000000502007986 */ /* 0x0001e2000c101124 */
[----:B------:R-:W-:Y:S05]  /*2900*/  BRA `(.L_x_36332) ;  /* 0x0000000400d07947 */ /* 0x000fea0003800000 */
.L_x_36343:
        /* <DEDUP_REMOVED lines=16> */
.L_x_36342:
[----:B------:R-:W0:Y:S02]  /*2a10*/  I2F.U16 R0, R9 ;  /* 0x0000000900007306 */ /* 0x000e240000101000 */
[----:B0-----:R-:W-:-:S05]  /*2a20*/  F2FP.BF16.F32.PACK_AB R0, RZ, R0 ;  /* 0x00000000ff00723e */ /* 0x001fca00000010ff */
[----:B------:R0:W-:Y:S01]  /*2a30*/  STG.E.U16 desc[UR36][R2.64], R0 ;  /* 0x0000000002007986 */ /* 0x0001e2000c101524 */
[----:B------:R-:W-:Y:S05]  /*2a40*/  BRA `(.L_x_36332) ;  /* 0x0000000400807947 */ /* 0x000fea0003800000 */
.L_x_36339:
        /* <DEDUP_REMOVED lines=10> */
.L_x_36348:
        /* <DEDUP_REMOVED lines=12> */
.L_x_36351:
[----:B------:R-:W-:-:S04]  /*2bb0*/  SHF.R.U32.HI R0, RZ, 0x14, R9 ;  /* 0x00000014ff007819 */ /* 0x000fc80000011609 */
[----:B------:R-:W-:-:S04]  /*2bc0*/  LOP3.LUT R0, R0, 0x1, RZ, 0xc0, !PT ;  /* 0x0000000100007812 */ /* 0x000fc800078ec0ff */
[----:B------:R-:W-:-:S04]  /*2bd0*/  IADD3 R0, PT, PT, R9, 0x487ffff, R0 ;  /* 0x0487ffff09007810 */ /* 0x000fc80007ffe000 */
[----:B------:R-:W-:-:S04]  /*2be0*/  SHF.R.U32.HI R0, RZ, 0x14, R0 ;  /* 0x00000014ff007819 */ /* 0x000fc80000011600 */
[----:B------:R-:W-:-:S07]  /*2bf0*/  LOP3.LUT R4, R0, 0xff, RZ, 0xc0, !PT ;  /* 0x000000ff00047812 */ /* 0x000fce00078ec0ff */
.L_x_36352:
[----:B------:R-:W-:-:S07]  /*2c00*/  PRMT R0, R4, 0x7610, R0 ;  /* 0x0000761004007816 */ /* 0x000fce0000000000 */
.L_x_36350:
[----:B------:R-:W-:Y:S05]  /*2c10*/  BSYNC.RECONVERGENT B0 ;  /* 0x0000000000007941 */ /* 0x000fea0003800200 */
.L_x_36349:
[----:B------:R1:W-:Y:S01]  /*2c20*/  STG.E.U8 desc[UR36][R2.64], R0 ;  /* 0x0000000002007986 */ /* 0x0003e2000c101124 */
[----:B------:R-:W-:Y:S05]  /*2c30*/  BRA `(.L_x_36332) ;  /* 0x0000000400047947 */ /* 0x000fea0003800000 */
.L_x_36347:
        /* <DEDUP_REMOVED lines=12> */
.L_x_36355:
[----:B------:R-:W-:-:S04]  /*2d00*/  SHF.R.U32.HI R0, RZ, 0x15, R9 ;  /* 0x00000015ff007819 */ /* 0x000fc80000011609 */
[----:B------:R-:W-:-:S04]  /*2d10*/  LOP3.LUT R0, R0, 0x1, RZ, 0xc0, !PT ;  /* 0x0000000100007812 */ /* 0x000fc800078ec0ff */
[----:B------:R-:W-:-:S04]  /*2d20*/  IADD3 R0, PT, PT, R9, 0x88fffff, R0 ;  /* 0x088fffff09007810 */ /* 0x000fc80007ffe000 */
[----:B------:R-:W-:-:S04]  /*2d30*/  SHF.R.U32.HI R0, RZ, 0x15, R0 ;  /* 0x00000015ff007819 */ /* 0x000fc80000011600 */
[----:B------:R-:W-:-:S07]  /*2d40*/  LOP3.LUT R4, R0, 0xff, RZ, 0xc0, !PT ;  /* 0x000000ff00047812 */ /* 0x000fce00078ec0ff */
.L_x_36356:
[----:B------:R-:W-:-:S07]  /*2d50*/  PRMT R0, R4, 0x7610, R0 ;  /* 0x0000761004007816 */ /* 0x000fce0000000000 */
.L_x_36354:
[----:B------:R-:W-:Y:S05]  /*2d60*/  BSYNC.RECONVERGENT B0 ;  /* 0x0000000000007941 */ /* 0x000fea0003800200 */
.L_x_36353:
[----:B------:R0:W-:Y:S01]  /*2d70*/  STG.E.U8 desc[UR36][R2.64], R0 ;  /* 0x0000000002007986 */ /* 0x0001e2000c101124 */
[----:B------:R-:W-:Y:S05]  /*2d80*/  BRA `(.L_x_36332) ;  /* 0x0000000000b07947 */ /* 0x000fea0003800000 */
.L_x_36346:
[----:B------:R-:W-:-:S09]  /*2d90*/  UISETP.NE.AND UP0, UPT, UR4, 0x1c, UPT ;  /* 0x0000001c0400788c */ /* 0x000fd2000bf05270 */
[----:B------:R-:W-:Y:S05]  /*2da0*/  BRA.U !UP0, `(.L_x_36357) ;  /* 0x0000000108a07547 */ /* 0x000fea000b800000 */
[----:B------:R-:W-:-:S09]  /*2db0*/  UISETP.NE.AND UP0, UPT, UR4, 0x1d, UPT ;  /* 0x0000001d0400788c */ /* 0x000fd2000bf05270 */
[----:B------:R-:W-:Y:S05]  /*2dc0*/  BRA.U !UP0, `(.L_x_36358) ;  /* 0x0000000108887547 */ /* 0x000fea000b800000 */
[----:B------:R-:W-:-:S09]  /*2dd0*/  UISETP.NE.AND UP0, UPT, UR4, 0x2c, UPT ;  /* 0x0000002c0400788c */ /* 0x000fd2000bf05270 */
[----:B------:R-:W-:Y:S05]  /*2de0*/  BRA.U !UP0, `(.L_x_36359) ;  /* 0x0000000108447547 */ /* 0x000fea000b800000 */
.L_x_36331:
        /* <DEDUP_REMOVED lines=16> */
.L_x_36360:
[----:B------:R-:W-:Y:S05]  /*2ef0*/  BRA `(.L_x_36332) ;  /* 0x0000000000547947 */ /* 0x000fea0003800000 */
.L_x_36359:
        /* <DEDUP_REMOVED lines=15> */
.L_x_36358:
[----:B------:R-:W-:Y:S01]  /*2ff0*/  HFMA2 R5, -RZ, RZ, 0, 0 ;  /* 0x00000000ff057431 */ /* 0x000fe200000001ff */
[----:B------:R-:W-:-:S05]  /*3000*/  LOP3.LUT R4, R9, 0xffff, RZ, 0xc0, !PT ;  /* 0x0000ffff09047812 */ /* 0x000fca00078ec0ff */
[----:B------:R0:W-:Y:S01]  /*3010*/  STG.E.64 desc[UR36][R2.64], R4 ;  /* 0x0000000402007986 */ /* 0x0001e2000c101b24 */
[----:B------:R-:W-:Y:S05]  /*3020*/  BRA `(.L_x_36332) ;  /* 0x0000000000087947 */ /* 0x000fea0003800000 */
.L_x_36357:
[----:B------:R-:W-:-:S05]  /*3030*/  LOP3.LUT R9, R9, 0xffff, RZ, 0xc0, !PT ;  /* 0x0000ffff09097812 */ /* 0x000fca00078ec0ff */
[----:B------:R3:W-:Y:S02]  /*3040*/  STG.E desc[UR36][R2.64], R9 ;  /* 0x0000000902007986 */ /* 0x0007e4000c101924 */
.L_x_36332:
[----:B------:R-:W-:Y:S05]  /*3050*/  BSYNC.RECONVERGENT B6 ;  /* 0x0000000000067941 */ /* 0x000fea0003800200 */
.L_x_36326:
[----:B------:R-:W-:-:S07]  /*3060*/  VIADD R19, R19, 0x80 ;  /* 0x0000008013137836 */ /* 0x000fce0000000000 */
.L_x_36291:
[----:B------:R-:W5:Y:S02]  /*3070*/  LDCU UR4, c[0x0][0x380] ;  /* 0x00007000ff0477ac */ /* 0x000f640008000800 */
[----:B-----5:R-:W-:-:S13]  /*3080*/  ISETP.GE.AND P0, PT, R19, UR4, PT ;  /* 0x0000000413007c0c */ /* 0x020fda000bf06270 */
[----:B------:R-:W-:Y:S05]  /*3090*/  @P0 BRA `(.L_x_36361) ;  /* 0x0000002c00cc0947 */ /* 0x000fea0003800000 */
[----:B------:R-:W5:Y:S01]  /*30a0*/  LDCU UR4, c[0x0][0x388] ;  /* 0x00007100ff0477ac */ /* 0x000f620008000800 */
[----:B01234-:R-:W-:Y:S01]  /*30b0*/  IMAD.MOV.U32 R2, RZ, RZ, RZ ;  /* 0x000000ffff027224 */ /* 0x01ffe200078e00ff */
[----:B------:R-:W-:Y:S01]  /*30c0*/  MOV R0, RZ ;  /* 0x000000ff00007202 */ /* 0x000fe20000000f00 */
[----:B-----5:R-:W-:-:S09]  /*30d0*/  UISETP.NE.AND UP0, UPT, UR4, URZ, UPT ;  /* 0x000000ff0400728c */ /* 0x020fd2000bf05270 */
        /* <DEDUP_REMOVED lines=15> */
[----:B------:R-:W-:Y:S02]  /*31d0*/  IMAD.MOV.U32 R4, RZ, RZ, RZ ;  /* 0x000000ffff047224 */ /* 0x000fe400078e00ff */
[----:B------:R-:W-:Y:S01]  /*31e0*/  IMAD.MOV.U32 R5, RZ, RZ, R6 ;  /* 0x000000ffff057224 */ /* 0x000fe200078e0006 */
        /* <DEDUP_REMOVED lines=295> */
.L_x_36362:
        /* <DEDUP_REMOVED lines=16> */
.L_x_36366:
[----:B------:R4:W5:Y:S01]  /*4560*/  LDG.E.U8 R6, desc[UR36][R4.64] ;  /* 0x0000002404067981 */ /* 0x000962000c1e1100 */
[----:B------:R-:W-:Y:S05]  /*4570*/  BRA `(.L_x_36367) ;  /* 0x0000000c00187947 */ /* 0x000fea0003800000 */
.L_x_36365:
        /* <DEDUP_REMOVED lines=8> */
.L_x_36369:
[----:B------:R0:W5:Y:S01]  /*4600*/  LDG.E.U8 R6, desc[UR36][R4.64] ;  /* 0x0000002404067981 */ /* 0x000162000c1e1100 */
[----:B------:R-:W-:Y:S05]  /*4610*/  BRA `(.L_x_36367) ;  /* 0x0000000800f07947 */ /* 0x000fea0003800000 */
.L_x_36368:
[----:B------:R0:W5:Y:S01]  /*4620*/  LDG.E.U16 R6, desc[UR36][R4.64] ;  /* 0x0000002404067981 */ /* 0x000162000c1e1500 */
[----:B------:R-:W-:Y:S05]  /*4630*/  BRA `(.L_x_36367) ;  /* 0x0000000800e87947 */ /* 0x000fea0003800000 */
.L_x_36364:
        /* <DEDUP_REMOVED lines=10> */
.L_x_36371:
[----:B------:R-:W2:Y:S02]  /*46e0*/  LDG.E.U16 R2, desc[UR36][R4.64] ;  /* 0x0000002404027981 */ /* 0x000ea4000c1e1500 */
[----:B--2---:R-:W-:-:S06]  /*46f0*/  HADD2.F32 R2, -RZ, R2.H0_H0 ;  /* 0x20000002ff027230 */ /* 0x004fcc0000004100 */
[----:B------:R-:W0:Y:S02]  /*4700*/  F2I.S64.TRUNC R2, R2 ;  /* 0x0000000200027311 */ /* 0x000e24000020d900 */
[----:B0-----:R-:W-:Y:S01]  /*4710*/  PRMT R6, R2, 0x7610, R6 ;  /* 0x0000761002067816 */ /* 0x001fe20000000006 */
[----:B------:R-:W-:Y:S06]  /*4720*/  BRA `(.L_x_36367) ;  /* 0x0000000800ac7947 */ /* 0x000fec0003800000 */
.L_x_36370:
        /* <DEDUP_REMOVED lines=10> */
.L_x_36373:
[----:B------:R-:W2:Y:S02]  /*47d0*/  LDG.E.U16 R4, desc[UR36][R4.64] ;  /* 0x0000002404047981 */ /* 0x000ea4000c1e1500 */
[----:B--2---:R-:W-:-:S06]  /*47e0*/  HADD2.F32 R2, -RZ, R4.H0_H0 ;  /* 0x20000004ff027230 */ /* 0x004fcc0000004100 */
[----:B------:R-:W0:Y:S02]  /*47f0*/  F2I.S64.TRUNC R2, R2 ;  /* 0x0000000200027311 */ /* 0x000e24000020d900 */
[----:B0-----:R-:W-:Y:S01]  /*4800*/  PRMT R6, R2, 0x7610, R6 ;  /* 0x0000761002067816 */ /* 0x001fe20000000006 */
[----:B------:R-:W-:Y:S06]  /*4810*/  BRA `(.L_x_36367) ;  /* 0x0000000800707947 */ /* 0x000fec0003800000 */
.L_x_36372:
[----:B------:R-:W2:Y:S02]  /*4820*/  LDG.E.64 R2, desc[UR36][R4.64] ;  /* 0x0000002404027981 */ /* 0x000ea4000c1e1b00 */
[----:B--2---:R-:W0:Y:S02]  /*4830*/  F2I.S64.F64.TRUNC R2, R2 ;  /* 0x0000000200027311 */ /* 0x004e24000030d900 */
[----:B0-----:R-:W-:Y:S01]  /*4840*/  PRMT R6, R2, 0x7610, R6 ;  /* 0x0000761002067816 */ /* 0x001fe20000000006 */
[----:B------:R-:W-:Y:S06]  /*4850*/  BRA `(.L_x_36367) ;  /* 0x0000000800607947 */ /* 0x000fec0003800000 */
.L_x_36363:
        /* <DEDUP_REMOVED lines=12> */
.L_x_36376:
[----:B------:R-:W2:Y:S02]  /*4920*/  LDG.E.64 R4, desc[UR36][R4.64] ;  /* 0x0000002404047981 */ /* 0x000ea4000c1e1b00 */
[----:B--2---:R-:W0:Y:S02]  /*4930*/  F2I.S64.F64.TRUNC R2, R4 ;  /* 0x0000000400027311 */ /* 0x004e24000030d900 */
[----:B0-----:R-:W-:Y:S01]  /*4940*/  PRMT R6, R2, 0x7610, R6 ;  /* 0x0000761002067816 */ /* 0x001fe20000000006 */
[----:B------:R-:W-:Y:S06]  /*4950*/  BRA `(.L_x_36367) ;  /* 0x0000000800207947 */ /* 0x000fec0003800000 */
.L_x_36375:
        /* <DEDUP_REMOVED lines=27> */
.L_x_36378:
        /* <DEDUP_REMOVED lines=15> */
.L_x_36377:
[----:B------:R-:W2:Y:S02]  /*4c00*/  LDG.E.U16 R2, desc[UR36][R4.64] ;  /* 0x0000002404027981 */ /* 0x000ea4000c1e1500 */
[----:B--2---:R-:W-:-:S06]  /*4c10*/  SHF.L.U32 R2, R2, 0x10, RZ ;  /* 0x0000001002027819 */ /* 0x004fcc00000006ff */
[----:B------:R-:W0:Y:S02]  /*4c20*/  F2I.S64.TRUNC R2, R2 ;  /* 0x0000000200027311 */ /* 0x000e24000020d900 */
[----:B0-----:R-:W-:Y:S01]  /*4c30*/  PRMT R6, R2, 0x7610, R6 ;  /* 0x0000761002067816 */ /* 0x001fe20000000006 */
[----:B------:R-:W-:Y:S06]  /*4c40*/  BRA `(.L_x_36367) ;  /* 0x0000000400647947 */ /* 0x000fec0003800000 */
.L_x_36374:
        /* <DEDUP_REMOVED lines=10> */
.L_x_36381:
        /* <DEDUP_REMOVED lines=21> */
.L_x_36385:
[----:B------:R-:W-:Y:S05]  /*4e40*/  BSYNC.RECONVERGENT B1 ;  /* 0x0000000000017941 */ /* 0x000fea0003800200 */
.L_x_36384:
[----:B------:R-:W-:Y:S01]  /*4e50*/  IMAD.SHL.U32 R2, R2, 0x100000, RZ ;  /* 0x0010000002027824 */ /* 0x000fe200078e00ff */
[----:B------:R-:W-:-:S04]  /*4e60*/  LEA R3, R3, 0x3b800000, 0x17 ;  /* 0x3b80000003037811 */ /* 0x000fc800078eb8ff */
[----:B------:R-:W-:-:S07]  /*4e70*/  LOP3.LUT R2, R3, R2, R7, 0xfe, !PT ;  /* 0x0000000203027212 */ /* 0x000fce00078efe07 */
.L_x_36383:
[----:B------:R-:W-:Y:S05]  /*4e80*/  BSYNC.RECONVERGENT B0 ;  /* 0x0000000000007941 */ /* 0x000fea0003800200 */
.L_x_36382:
[----:B------:R-:W0:Y:S02]  /*4e90*/  F2I.S64.TRUNC R2, R2 ;  /* 0x0000000200027311 */ /* 0x000e24000020d900 */
[----:B0-----:R-:W-:Y:S01]  /*4ea0*/  PRMT R6, R2, 0x7610, R6 ;  /* 0x0000761002067816 */ /* 0x001fe20000000006 */
[----:B------:R-:W-:Y:S06]  /*4eb0*/  BRA `(.L_x_36367) ;  /* 0x0000000000c87947 */ /* 0x000fec0003800000 */
.L_x_36380:
        /* <DEDUP_REMOVED lines=21> */
.L_x_36389:
[----:B------:R-:W-:Y:S05]  /*5010*/  BSYNC.RECONVERGENT B1 ;  /* 0x0000000000017941 */ /* 0x000fea0003800200 */
.L_x_36388:
[----:B------:R-:W-:Y:S01]  /*5020*/  IMAD.SHL.U32 R2, R2, 0x200000, RZ ;  /* 0x0020000002027824 */ /* 0x000fe200078e00ff */
[----:B------:R-:W-:-:S04]  /*5030*/  LEA R3, R3, 0x37800000, 0x17 ;  /* 0x3780000003037811 */ /* 0x000fc800078eb8ff */
[----:B------:R-:W-:-:S07]  /*5040*/  LOP3.LUT R2, R3, R2, R7, 0xfe, !PT ;  /* 0x0000000203027212 */ /* 0x000fce00078efe07 */
.L_x_36387:
[----:B------:R-:W-:Y:S05]  /*5050*/  BSYNC.RECONVERGENT B0 ;  /* 0x0000000000007941 */ /* 0x000fea0003800200 */
.L_x_36386:
[----:B------:R-:W0:Y:S02]  /*5060*/  F2I.S64.TRUNC R2, R2 ;  /* 0x0000000200027311 */ /* 0x000e24000020d900 */
[----:B0-----:R-:W-:Y:S01]  /*5070*/  PRMT R6, R2, 0x7610, R6 ;  /* 0x0000761002067816 */ /* 0x001fe20000000006 */
[----:B------:R-:W-:Y:S06]  /*5080*/  BRA `(.L_x_36367) ;  /* 0x0000000000547947 */ /* 0x000fec0003800000 */
.L_x_36379:
        /* <DEDUP_REMOVED lines=14> */
.L_x_36393:
[----:B------:R-:W-:Y:S05]  /*5170*/  BSYNC.RECONVERGENT B0 ;  /* 0x0000000000007941 */ /* 0x000fea0003800200 */
.L_x_36392:
[----:B------:R-:W0:Y:S02]  /*5180*/  F2I.S64.TRUNC R2, R2 ;  /* 0x0000000200027311 */ /* 0x000e24000020d900 */
[----:B0-----:R-:W-:Y:S01]  /*5190*/  PRMT R6, R2, 0x7610, R6 ;  /* 0x0000761002067816 */ /* 0x001fe20000000006 */
[----:B------:R-:W-:Y:S06]  /*51a0*/  BRA `(.L_x_36367) ;  /* 0x00000000000c7947 */ /* 0x000fec0003800000 */
.L_x_36391:
[----:B------:R2:W5:Y:S01]  /*51b0*/  LDG.E.U8 R6, desc[UR36][R4.64] ;  /* 0x0000002404067981 */ /* 0x000562000c1e1100 */
[----:B------:R-:W-:Y:S05]  /*51c0*/  BRA `(.L_x_36367) ;  /* 0x0000000000047947 */ /* 0x000fea0003800000 */
.L_x_36390:
[----:B------:R1:W5:Y:S02]  /*51d0*/  LDG.E.U8 R6, desc[UR36][R4.64] ;  /* 0x0000002404067981 */ /* 0x000364000c1e1100 */
.L_x_36367:
[----:B------:R-:W0:Y:S01]  /*51e0*/  LDCU.64 UR4, c[0x0][0x580] ;  /* 0x0000b000ff0477ac */ /* 0x000e220008000a00 */
[----:B-----5:R-:W-:Y:S01]  /*51f0*/  LOP3.LUT R10, R6, 0xff, RZ, 0xc0, !PT ;  /* 0x000000ff060a7812 */ /* 0x020fe200078ec0ff */
[----:B------:R-:W-:-:S03]  /*5200*/  IMAD.U32 R8, RZ, RZ, UR43 ;  /* 0x0000002bff087e24 */ /* 0x000fc6000f8e00ff */
[----:B------:R-:W-:Y:S02]  /*5210*/  MOV R9, R10 ;  /* 0x0000000a00097202 */ /* 0x000fe40000000f00 */
[----:B0-----:R-:W-:Y:S02]  /*5220*/  IADD3 R2, P0, PT, R0, UR4, RZ ;  /* 0x0000000400027c10 */ /* 0x001fe4000ff1e0ff */
[----:B------:R-:W-:-:S03]  /*5230*/  MOV R0, 0x5260 ;  /* 0x0000526000007802 */ /* 0x000fc60000000f00 */
[----:B------:R-:W-:-:S08]  /*5240*/  IMAD.X R3, RZ, RZ, UR5, P0 ;  /* 0x00000005ff037e24 */ /* 0x000fd000080e06ff */
[----:B-1234-:R-:W-:Y:S05]  /*5250*/  CALL.REL.NOINC `($__internal_77_$__cuda_sm20_div_u16) ;  /* 0x0000006c00047944 */ /* 0x01efea0003c00000 */
        /* <DEDUP_REMOVED lines=14> */
.L_x_36398:
[----:B------:R0:W-:Y:S01]  /*5340*/  STG.E.U8 desc[UR36][R2.64], R9 ;  /* 0x0000000902007986 */ /* 0x0001e2000c101124 */
[----:B------:R-:W-:Y:S05]  /*5350*/  BRA `(.L_x_36400) ;  /* 0x0000000c00147947 */ /* 0x000fea0003800000 */
.L_x_36397:
        /* <DEDUP_REMOVED lines=10> */
.L_x_36402:
[----:B------:R-:W-:-:S05]  /*5400*/  LOP3.LUT R9, R9, 0xffff, RZ, 0xc0, !PT ;  /* 0x0000ffff09097812 */ /* 0x000fca00078ec0ff */
[----:B------:R0:W-:Y:S01]  /*5410*/  STG.E desc[UR36][R2.64], R9 ;  /* 0x0000000902007986 */ /* 0x0001e2000c101924 */
[----:B------:R-:W-:Y:S05]  /*5420*/  BRA `(.L_x_36400) ;  /* 0x0000000800e07947 */ /* 0x000fea0003800000 */
.L_x_36401:
[----:B------:R0:W-:Y:S01]  /*5430*/  STG.E.U16 desc[UR36][R2.64], R9 ;  /* 0x0000000902007986 */ /* 0x0001e2000c101524 */
[----:B------:R-:W-:Y:S05]  /*5440*/  BRA `(.L_x_36400) ;  /* 0x0000000800d87947 */ /* 0x000fea0003800000 */
.L_x_36396:
        /* <DEDUP_REMOVED lines=9> */
.L_x_36404:
[----:B------:R-:W0:Y:S02]  /*54e0*/  I2F.U16 R0, R9 ;  /* 0x0000000900007306 */ /* 0x000e240000101000 */
[----:B0-----:R-:W-:-:S05]  /*54f0*/  F2FP.F16.F32.PACK_AB R0, RZ, R0 ;  /* 0x00000000ff00723e */ /* 0x001fca00000000ff */
[----:B------:R0:W-:Y:S01]  /*5500*/  STG.E.U16 desc[UR36][R2.64], R0 ;  /* 0x0000000002007986 */ /* 0x0001e2000c101524 */
[----:B------:R-:W-:Y:S05]  /*5510*/  BRA `(.L_x_36400) ;  /* 0x0000000800a47947 */ /* 0x000fea0003800000 */
.L_x_36403:
        /* <DEDUP_REMOVED lines=10> */
.L_x_36406:
[----:B------:R-:W0:Y:S02]  /*55c0*/  I2F.U16 R9, R9 ;  /* 0x0000000900097306 */ /* 0x000e240000101000 */
[----:B0-----:R-:W-:-:S04]  /*55d0*/  F2FP.F16.F32.PACK_AB R5, RZ, R9 ;  /* 0x00000009ff05723e */ /* 0x001fc800000000ff */
[----:B------:R-:W-:-:S05]  /*55e0*/  PRMT R5, R5, 0x5410, RZ ;  /* 0x0000541005057816 */ /* 0x000fca00000000ff */
[----:B------:R0:W-:Y:S01]  /*55f0*/  STG.E desc[UR36][R2.64], R5 ;  /* 0x0000000502007986 */ /* 0x0001e2000c101924 */
[----:B------:R-:W-:Y:S05]  /*5600*/  BRA `(.L_x_36400) ;  /* 0x0000000800687947 */ /* 0x000fea0003800000 */
.L_x_36405:
[----:B------:R-:W0:Y:S02]  /*5610*/  I2F.F64.U16 R4, R9 ;  /* 0x0000000900047312 */ /* 0x000e240000101800 */
[----:B0-----:R0:W-:Y:S01]  /*5620*/  STG.E.64 desc[UR36][R2.64], R4 ;  /* 0x0000000402007986 */ /* 0x0011e2000c101b24 */
[----:B------:R-:W-:Y:S05]  /*5630*/  BRA `(.L_x_36400) ;  /* 0x00000008005c7947 */ /* 0x000fea0003800000 */
.L_x_36395:
        /* <DEDUP_REMOVED lines=12> */
.L_x_36410:
        /* <DEDUP_REMOVED lines=17> */
.L_x_36412:
[----:B------:R-:W-:Y:S05]  /*5810*/  BSYNC.RECONVERGENT B0 ;  /* 0x0000000000007941 */ /* 0x000fea0003800200 */
.L_x_36411:
[----:B------:R0:W-:Y:S01]  /*5820*/  STG.E.U8 desc[UR36][R2.64], R0 ;  /* 0x0000000002007986 */ /* 0x0001e2000c101124 */
[----:B------:R-:W-:Y:S05]  /*5830*/  BRA `(.L_x_36400) ;  /* 0x0000000400dc7947 */ /* 0x000fea0003800000 */
.L_x_36409:
        /* <DEDUP_REMOVED lines=17> */
.L_x_36414:
[----:B------:R-:W-:Y:S05]  /*5950*/  BSYNC.RECONVERGENT B0 ;  /* 0x0000000000007941 */ /* 0x000fea0003800200 */
.L_x_36413:
[----:B------:R0:W-:Y:S01]  /*5960*/  STG.E.U8 desc[UR36][R2.64], R0 ;  /* 0x0000000002007986 */ /* 0x0001e2000c101124 */
[----:B------:R-:W-:Y:S05]  /*5970*/  BRA `(.L_x_36400) ;  /* 0x00000004008c7947 */ /* 0x000fea0003800000 */
.L_x_36408:
        /* <DEDUP_REMOVED lines=21> */
.L_x_36416:
[----:B------:R-:W-:Y:S01]  /*5ad0*/  HFMA2 R5, -RZ, RZ, 0, 0 ;  /* 0x00000000ff057431 */ /* 0x000fe200000001ff */
[----:B------:R-:W-:-:S05]  /*5ae0*/  LOP3.LUT R4, R9, 0xffff, RZ, 0xc0, !PT ;  /* 0x0000ffff09047812 */ /* 0x000fca00078ec0ff */
[----:B------:R0:W-:Y:S01]  /*5af0*/  STG.E.64 desc[UR36][R2.64], R4 ;  /* 0x0000000402007986 */ /* 0x0001e2000c101b24 */
[----:B------:R-:W-:Y:S05]  /*5b00*/  BRA `(.L_x_36400) ;  /* 0x0000000400287947 */ /* 0x000fea0003800000 */
.L_x_36415:
[----:B------:R-:W-:-:S05]  /*5b10*/  LOP3.LUT R9, R9, 0xffff, RZ, 0xc0, !PT ;  /* 0x0000ffff09097812 */ /* 0x000fca00078ec0ff */
[----:B------:R0:W-:Y:S01]  /*5b20*/  STG.E desc[UR36][R2.64], R9 ;  /* 0x0000000902007986 */ /* 0x0001e2000c101924 */
[----:B------:R-:W-:Y:S05]  /*5b30*/  BRA `(.L_x_36400) ;  /* 0x00000004001c7947 */ /* 0x000fea0003800000 */
.L_x_36407:
        /* <DEDUP_REMOVED lines=10> */
.L_x_36418:
[----:B------:R-:W0:Y:S01]  /*5be0*/  I2F.F64.U16 R4, R9 ;  /* 0x0000000900047312 */ /* 0x000e220000101800 */
[----:B------:R-:W-:-:S05]  /*5bf0*/  CS2R R6, SRZ ;  /* 0x0000000000067805 */ /* 0x000fca000001ff00 */
[----:B0-----:R0:W-:Y:S01]  /*5c00*/  STG.E.128 desc[UR36][R2.64], R4 ;  /* 0x0000000402007986 */ /* 0x0011e2000c101d24 */
[----:B------:R-:W-:Y:S05]  /*5c10*/  BRA `(.L_x_36400) ;  /* 0x0000000000e47947 */ /* 0x000fea0003800000 */
.L_x_36417:
[----:B------:R-:W-:-:S09]  /*5c20*/  UISETP.NE.AND UP0, UPT, UR4, 0xf, UPT ;  /* 0x0000000f0400788c */ /* 0x000fd2000bf05270 */
[----:B------:R-:W-:Y:S05]  /*5c30*/  BRA.U !UP0, `(.L_x_36419) ;  /* 0x0000000108d07547 */ /* 0x000fea000b800000 */
[----:B------:R-:W-:-:S09]  /*5c40*/  UISETP.NE.AND UP0, UPT, UR4, 0x17, UPT ;  /* 0x000000170400788c */ /* 0x000fd2000bf05270 */
[----:B------:R-:W-:Y:S05]  /*5c50*/  BRA.U !UP0, `(.L_x_36420) ;  /* 0x0000000108847547 */ /* 0x000fea000b800000 */
[----:B------:R-:W-:-:S09]  /*5c60*/  UISETP.NE.AND UP0, UPT, UR4, 0x18, UPT ;  /* 0x000000180400788c */ /* 0x000fd2000bf05270 */
[----:B------:R-:W-:Y:S05]  /*5c70*/  BRA.U !UP0, `(.L_x_36421) ;  /* 0x0000000108447547 */ /* 0x000fea000b800000 */
.L_x_36399:
        /* <DEDUP_REMOVED lines=16> */
.L_x_36422:
[----:B------:R-:W-:Y:S05]  /*5d80*/  BRA `(.L_x_36400) ;  /* 0x0000000000887947 */ /* 0x000fea0003800000 */
.L_x_36421:
        /* <DEDUP_REMOVED lines=11> */
.L_x_36424:
[----:B------:R-:W-:Y:S05]  /*5e40*/  BSYNC.RECONVERGENT B0 ;  /* 0x0000000000007941 */ /* 0x000fea0003800200 */
.L_x_36423:
[----:B------:R1:W-:Y:S01]  /*5e50*/  STG.E.U8 desc[UR36][R2.64], R5 ;  /* 0x0000000502007986 */ /* 0x0003e2000c101124 */
[----:B------:R-:W-:Y:S05]  /*5e60*/  BRA `(.L_x_36400) ;  /* 0x0000000000507947 */ /* 0x000fea0003800000 */
.L_x_36420:
        /* <DEDUP_REMOVED lines=12> */
.L_x_36425:
[----:B------:R-:W-:Y:S01]  /*5f30*/  IMAD.MOV.U32 R5, RZ, RZ, 0x7f ;  /* 0x0000007fff057424 */ /* 0x000fe200078e00ff */
[----:B------:R-:W-:-:S04]  /*5f40*/  ISETP.GT.U32.AND P0, PT, R7, 0x7f800000, PT ;  /* 0x7f8000000700780c */ /* 0x000fc80003f04070 */
[----:B------:R-:W-:-:S05]  /*5f50*/  SEL R5, R5, 0x7c, P0 ;  /* 0x0000007c05057807 */ /* 0x000fca0000000000 */
[----:B------:R2:W-:Y:S01]  /*5f60*/  STG.E.U8 desc[UR36][R2.64], R5 ;  /* 0x0000000502007986 */ /* 0x0005e2000c101124 */
[----:B------:R-:W-:Y:S05]  /*5f70*/  BRA `(.L_x_36400) ;  /* 0x00000000000c7947 */ /* 0x000fea0003800000 */
.L_x_36419:
[----:B------:R-:W0:Y:S02]  /*5f80*/  I2F.U16 R0, R9 ;  /* 0x0000000900007306 */ /* 0x000e240000101000 */
[----:B0-----:R-:W-:-:S05]  /*5f90*/  F2FP.BF16.F32.PACK_AB R0, RZ, R0 ;  /* 0x00000000ff00723e */ /* 0x001fca00000010ff */
[----:B------:R0:W-:Y:S02]  /*5fa0*/  STG.E.U16 desc[UR36][R2.64], R0 ;  /* 0x0000000002007986 */ /* 0x0001e4000c101524 */
.L_x_36400:
[----:B------:R-:W-:Y:S05]  /*5fb0*/  BSYNC.RECONVERGENT B6 ;  /* 0x0000000000067941 */ /* 0x000fea0003800200 */
.L_x_36394:
[----:B------:R-:W-:-:S07]  /*5fc0*/  IADD3 R19, PT, PT, R19, 0x80, RZ ;  /* 0x0000008013137810 */ /* 0x000fce0007ffe0ff */
.L_x_36361:
[----:B------:R-:W5:Y:S02]  /*5fd0*/  LDCU UR4, c[0x0][0x380] ;  /* 0x00007000ff0477ac */ /* 0x000f640008000800 */
[----:B-----5:R-:W-:-:S13]  /*5fe0*/  ISETP.GE.AND P0, PT, R19, UR4, PT ;  /* 0x0000000413007c0c */ /* 0x020fda000bf06270 */
[----:B------:R-:W-:Y:S05]  /*5ff0*/  @P0 BRA `(.L_x_36426) ;  /* 0x0000002c00cc0947 */ /* 0x000fea0003800000 */
[----:B------:R-:W5:Y:S01]  /*6000*/  LDCU UR4, c[0x0][0x388] ;  /* 0x00007100ff0477ac */ /* 0x000f620008000800 */
[----:B01234-:R-:W-:Y:S02]  /*6010*/  IMAD.MOV.U32 R2, RZ, RZ, RZ ;  /* 0x000000ffff027224 */ /* 0x01ffe400078e00ff */
[----:B------:R-:W-:Y:S01]  /*6020*/  IMAD.MOV.U32 R0, RZ, RZ, RZ ;  /* 0x000000ffff007224 */ /* 0x000fe200078e00ff */
[----:B-----5:R-:W-:-:S09]  /*6030*/  UISETP.NE.AND UP0, UPT, UR4, URZ, UPT ;  /* 0x000000ff0400728c */ /* 0x020fd2000bf05270 */
[----:B------:R-:W-:Y:S05]  /*6040*/  BRA.U !UP0, `(.L_x_36427) ;  /* 0x0000001108dc7547 */ /* 0x000fea000b800000 */
[----:B------:R-:W0:Y:S01]  /*6050*/  LDCU.64 UR4, c[0x0][0x390] ;  /* 0x00007200ff0477ac */ /* 0x000e220008000a00 */
[----:B------:R-:W-:Y:S01]  /*6060*/  MOV R2, RZ ;  /* 0x000000ff00027202 */ /* 0x000fe20000000f00 */
        /* <DEDUP_REMOVED lines=309> */
.L_x_36427:
        /* <DEDUP_REMOVED lines=16> */
.L_x_36431:
[----:B------:R3:W5:Y:S01]  /*74c0*/  LDG.E.U8 R6, desc[UR36][R4.64] ;  /* 0x0000002404067981 */ /* 0x000762000c1e1100 */
[----:B------:R-:W-:Y:S05]  /*74d0*/  BRA `(.L_x_36432) ;  /* 0x0000000c00187947 */ /* 0x000fea0003800000 */
.L_x_36430:
        /* <DEDUP_REMOVED lines=8> */
.L_x_36434:
[----:B------:R2:W5:Y:S01]  /*7560*/  LDG.E.U8 R6, desc[UR36][R4.64] ;  /* 0x0000002404067981 */ /* 0x000562000c1e1100 */
[----:B------:R-:W-:Y:S05]  /*7570*/  BRA `(.L_x_36432) ;  /* 0x0000000800f07947 */ /* 0x000fea0003800000 */
.L_x_36433:
[----:B------:R0:W5:Y:S01]  /*7580*/  LDG.E.U16 R6, desc[UR36][R4.64] ;  /* 0x0000002404067981 */ /* 0x000162000c1e1500 */
[----:B------:R-:W-:Y:S05]  /*7590*/  BRA `(.L_x_36432) ;  /* 0x0000000800e87947 */ /* 0x000fea0003800000 */
.L_x_36429:
        /* <DEDUP_REMOVED lines=10> */
.L_x_36436:
[----:B------:R-:W2:Y:S02]  /*7640*/  LDG.E.U16 R2, desc[UR36][R4.64] ;  /* 0x0000002404027981 */ /* 0x000ea4000c1e1500 */
[----:B--2---:R-:W-:-:S06]  /*7650*/  HADD2.F32 R2, -RZ, R2.H0_H0 ;  /* 0x20000002ff027230 */ /* 0x004fcc0000004100 */
[----:B------:R-:W0:Y:S02]  /*7660*/  F2I.S64.TRUNC R2, R2 ;  /* 0x0000000200027311 */ /* 0x000e24000020d900 */
[----:B0-----:R-:W-:Y:S01]  /*7670*/  PRMT R6, R2, 0x7610, R6 ;  /* 0x0000761002067816 */ /* 0x001fe20000000006 */
[----:B------:R-:W-:Y:S06]  /*7680*/  BRA `(.L_x_36432) ;  /* 0x0000000800ac7947 */ /* 0x000fec0003800000 */
.L_x_36435:
        /* <DEDUP_REMOVED lines=10> */
.L_x_36438:
[----:B------:R-:W2:Y:S02]  /*7730*/  LDG.E.U16 R4, desc[UR36][R4.64] ;  /* 0x0000002404047981 */ /* 0x000ea4000c1e1500 */
[----:B--2---:R-:W-:-:S06]  /*7740*/  HADD2.F32 R2, -RZ, R4.H0_H0 ;  /* 0x20000004ff027230 */ /* 0x004fcc0000004100 */
[----:B------:R-:W0:Y:S02]  /*7750*/  F2I.S64.TRUNC R2, R2 ;  /* 0x0000000200027311 */ /* 0x000e24000020d900 */
[----:B0-----:R-:W-:Y:S01]  /*7760*/  PRMT R6, R2, 0x7610, R6 ;  /* 0x0000761002067816 */ /* 0x001fe20000000006 */
[----:B------:R-:W-:Y:S06]  /*7770*/  BRA `(.L_x_36432) ;  /* 0x0000000800707947 */ /* 0x000fec0003800000 */
.L_x_36437:
[----:B------:R-:W2:Y:S02]  /*7780*/  LDG.E.64 R2, desc[UR36][R4.64] ;  /* 0x0000002404027981 */ /* 0x000ea4000c1e1b00 */
[----:B--2---:R-:W0:Y:S02]  /*7790*/  F2I.S64.F64.TRUNC R2, R2 ;  /* 0x0000000200027311 */ /* 0x004e24000030d900 */
[----:B0-----:R-:W-:Y:S01]  /*77a0*/  PRMT R6, R2, 0x7610, R6 ;  /* 0x0000761002067816 */ /* 0x001fe20000000006 */
[----:B------:R-:W-:Y:S06]  /*77b0*/  BRA `(.L_x_36432) ;  /* 0x0000000800607947 */ /* 0x000fec0003800000 */
.L_x_36428:
        /* <DEDUP_REMOVED lines=12> */
.L_x_36441:
[----:B------:R-:W2:Y:S02]  /*7880*/  LDG.E.64 R4, desc[UR36][R4.64] ;  /* 0x0000002404047981 */ /* 0x000ea4000c1e1b00 */
[----:B--2---:R-:W0:Y:S02]  /*7890*/  F2I.S64.F64.TRUNC R2, R4 ;  /* 0x0000000400027311 */ /* 0x004e24000030d900 */
[----:B0-----:R-:W-:Y:S01]  /*78a0*/  PRMT R6, R2, 0x7610, R6 ;  /* 0x0000761002067816 */ /* 0x001fe20000000006 */
[----:B------:R-:W-:Y:S06]  /*78b0*/  BRA `(.L_x_36432) ;  /* 0x0000000800207947 */ /* 0x000fec0003800000 */
.L_x_36440:
        /* <DEDUP_REMOVED lines=27> */
.L_x_36443:
        /* <DEDUP_REMOVED lines=15> */
.L_x_36442:
[----:B------:R-:W2:Y:S02]  /*7b60*/  LDG.E.U16 R2, desc[UR36][R4.64] ;  /* 0x0000002404027981 */ /* 0x000ea4000c1e1500 */
[----:B--2---:R-:W-:-:S06]  /*7b70*/  IMAD.U32 R2, R2, 0x10000, RZ ;  /* 0x0001000002027824 */ /* 0x004fcc00078e00ff */
[----:B------:R-:W0:Y:S02]  /*7b80*/  F2I.S64.TRUNC R2, R2 ;  /* 0x0000000200027311 */ /* 0x000e24000020d900 */
[----:B0-----:R-:W-:Y:S01]  /*7b90*/  PRMT R6, R2, 0x7610, R6 ;  /* 0x0000761002067816 */ /* 0x001fe20000000006 */
[----:B------:R-:W-:Y:S06]  /*7ba0*/  BRA `(.L_x_36432) ;  /* 0x0000000400647947 */ /* 0x000fec0003800000 */
.L_x_36439:
        /* <DEDUP_REMOVED lines=10> */
.L_x_36446:
        /* <DEDUP_REMOVED lines=21> */
.L_x_36450:
[----:B------:R-:W-:Y:S05]  /*7da0*/  BSYNC.RECONVERGENT B1 ;  /* 0x0000000000017941 */ /* 0x000fea0003800200 */
.L_x_36449:
[----:B------:R-:W-:Y:S01]  /*7db0*/  IMAD.SHL.U32 R2, R2, 0x100000, RZ ;  /* 0x0010000002027824 */ /* 0x000fe200078e00ff */
[----:B------:R-:W-:-:S04]  /*7dc0*/  LEA R3, R3, 0x3b800000, 0x17 ;  /* 0x3b80000003037811 */ /* 0x000fc800078eb8ff */
[----:B------:R-:W-:-:S07]  /*7dd0*/  LOP3.LUT R2, R3, R2, R7, 0xfe, !PT ;  /* 0x0000000203027212 */ /* 0x000fce00078efe07 */
.L_x_36448:
[----:B------:R-:W-:Y:S05]  /*7de0*/  BSYNC.RECONVERGENT B0 ;  /* 0x0000000000007941 */ /* 0x000fea0003800200 */
.L_x_36447:
[----:B------:R-:W0:Y:S02]  /*7df0*/  F2I.S64.TRUNC R2, R2 ;  /* 0x0000000200027311 */ /* 0x000e24000020d900 */
[----:B0-----:R-:W-:Y:S01]  /*7e00*/  PRMT R6, R2, 0x7610, R6 ;  /* 0x0000761002067816 */ /* 0x001fe20000000006 */
[----:B------:R-:W-:Y:S06]  /*7e10*/  BRA `(.L_x_36432) ;  /* 0x0000000000c87947 */ /* 0x000fec0003800000 */
.L_x_36445:
        /* <DEDUP_REMOVED lines=21> */
.L_x_36454:
[----:B------:R-:W-:Y:S05]  /*7f70*/  BSYNC.RECONVERGENT B1 ;  /* 0x0000000000017941 */ /* 0x000fea0003800200 */
.L_x_36453:
[----:B------:R-:W-:Y:S02]  /*7f80*/  SHF.L.U32 R2, R2, 0x15, RZ ;  /* 0x0000001502027819 */ /* 0x000fe400000006ff */
[----:B------:R-:W-:-:S04]  /*7f90*/  LEA R3, R3, 0x37800000, 0x17 ;  /* 0x3780000003037811 */ /* 0x000fc800078eb8ff */
[----:B------:R-:W-:-:S07]  /*7fa0*/  LOP3.LUT R2, R3, R2, R7, 0xfe, !PT ;  /* 0x0000000203027212 */ /* 0x000fce00078efe07 */
.L_x_36452:
[----:B------:R-:W-:Y:S05]  /*7fb0*/  BSYNC.RECONVERGENT B0 ;  /* 0x0000000000007941 */ /* 0x000fea0003800200 */
.L_x_36451:
[----:B------:R-:W0:Y:S02]  /*7fc0*/  F2I.S64.TRUNC R2, R2 ;  /* 0x0000000200027311 */ /* 0x000e24000020d900 */
[----:B0-----:R-:W-:Y:S01]  /*7fd0*/  PRMT R6, R2, 0x7610, R6 ;  /* 0x0000761002067816 */ /* 0x001fe20000000006 */
[----:B------:R-:W-:Y:S06]  /*7fe0*/  BRA `(.L_x_36432) ;  /* 0x0000000000547947 */ /* 0x000fec0003800000 */
.L_x_36444:
        /* <DEDUP_REMOVED lines=14> */
.L_x_36458:
[----:B------:R-:W-:Y:S05]  /*80d0*/  BSYNC.RECONVERGENT B0 ;  /* 0x0000000000007941 */ /* 0x000fea0003800200 */
.L_x_36457:
[----:B------:R-:W0:Y:S02]  /*80e0*/  F2I.S64.TRUNC R2, R2 ;  /* 0x0000000200027311 */ /* 0x000e24000020d900 */
[----:B0-----:R-:W-:Y:S01]  /*80f0*/  PRMT R6, R2, 0x7610, R6 ;  /* 0x0000761002067816 */ /* 0x001fe20000000006 */
[----:B------:R-:W-:Y:S06]  /*8100*/  BRA `(.L_x_36432) ;  /* 0x00000000000c7947 */ /* 0x000fec0003800000 */
.L_x_36456:
[----:B------:R0:W5:Y:S01]  /*8110*/  LDG.E.U8 R6, desc[UR36][R4.64] ;  /* 0x0000002404067981 */ /* 0x000162000c1e1100 */
[----:B------:R-:W-:Y:S05]  /*8120*/  BRA `(.L_x_36432) ;  /* 0x0000000000047947 */ /* 0x000fea0003800000 */
.L_x_36455:
[----:B------:R0:W5:Y:S02]  /*8130*/  LDG.E.U8 R6, desc[UR36][R4.64] ;  /* 0x0000002404067981 */ /* 0x000164000c1e1100 */
.L_x_36432:
[----:B------:R-:W1:Y:S01]  /*8140*/  LDCU.64 UR4, c[0x0][0x580] ;  /* 0x0000b000ff0477ac */ /* 0x000e620008000a00 */
[----:B-----5:R-:W-:Y:S01]  /*8150*/  LOP3.LUT R10, R6, 0xff, RZ, 0xc0, !PT ;  /* 0x000000ff060a7812 */ /* 0x020fe200078ec0ff */
[----:B------:R-:W-:-:S04]  /*8160*/  IMAD.U32 R8, RZ, RZ, UR43 ;  /* 0x0000002bff087e24 */ /* 0x000fc8000f8e00ff */
[----:B------:R-:W-:Y:S01]  /*8170*/  IMAD.MOV.U32 R9, RZ, RZ, R10 ;  /* 0x000000ffff097224 */ /* 0x000fe200078e000a */
[----:B-1----:R-:W-:Y:S02]  /*8180*/  IADD3 R2, P0, PT, R0, UR4, RZ ;  /* 0x0000000400027c10 */ /* 0x002fe4000ff1e0ff */
[----:B------:R-:W-:Y:S02]  /*8190*/  MOV R0, 0x81c0 ;  /* 0x000081c000007802 */ /* 0x000fe40000000f00 */
[----:B------:R-:W-:-:S09]  /*81a0*/  IADD3.X R3, PT, PT, RZ, UR5, RZ, P0, !PT ;  /* 0x00000005ff037c10 */ /* 0x000fd200087fe4ff */
        /* <DEDUP_REMOVED lines=15> */
.L_x_36463:
[----:B------:R0:W-:Y:S01]  /*82a0*/  STG.E.U8 desc[UR36][R2.64], R9 ;  /* 0x0000000902007986 */ /* 0x0001e2000c101124 */
[----:B------:R-:W-:Y:S05]  /*82b0*/  BRA `(.L_x_36465) ;  /* 0x0000000c00147947 */ /* 0x000fea0003800000 */
.L_x_36462:
        /* <DEDUP_REMOVED lines=10> */
.L_x_36467:
[----:B------:R-:W-:-:S05]  /*8360*/  LOP3.LUT R9, R9, 0xffff, RZ, 0xc0, !PT ;  /* 0x0000ffff09097812 */ /* 0x000fca00078ec0ff */
[----:B------:R0:W-:Y:S01]  /*8370*/  STG.E desc[UR36][R2.64], R9 ;  /* 0x0000000902007986 */ /* 0x0001e2000c101924 */
[----:B------:R-:W-:Y:S05]  /*8380*/  BRA `(.L_x_36465) ;  /* 0x0000000800e07947 */ /* 0x000fea0003800000 */
.L_x_36466:
[----:B------:R0:W-:Y:S01]  /*8390*/  STG.E.U16 desc[UR36][R2.64], R9 ;  /* 0x0000000902007986 */ /* 0x0001e2000c101524 */
[----:B------:R-:W-:Y:S05]  /*83a0*/  BRA `(.L_x_36465) ;  /* 0x0000000800d87947 */ /* 0x000fea0003800000 */
.L_x_36461:
        /* <DEDUP_REMOVED lines=9> */
.L_x_36469:
[----:B------:R-:W0:Y:S02]  /*8440*/  I2F.U16 R0, R9 ;  /* 0x0000000900007306 */ /* 0x000e240000101000 */
[----:B0-----:R-:W-:-:S05]  /*8450*/  F2FP.F16.F32.PACK_AB R0, RZ, R0 ;  /* 0x00000000ff00723e */ /* 0x001fca00000000ff */
[----:B------:R0:W-:Y:S01]  /*8460*/  STG.E.U16 desc[UR36][R2.64], R0 ;  /* 0x0000000002007986 */ /* 0x0001e2000c101524 */
[----:B------:R-:W-:Y:S05]  /*8470*/  BRA `(.L_x_36465) ;  /* 0x0000000800a47947 */ /* 0x000fea0003800000 */
.L_x_36468:
        /* <DEDUP_REMOVED lines=10> */
.L_x_36471:
[----:B------:R-:W0:Y:S02]  /*8520*/  I2F.U16 R9, R9 ;  /* 0x0000000900097306 */ /* 0x000e240000101000 */
[----:B0-----:R-:W-:-:S04]  /*8530*/  F2FP.F16.F32.PACK_AB R5, RZ, R9 ;  /* 0x00000009ff05723e */ /* 0x001fc800000000ff */
[----:B------:R-:W-:-:S05]  /*8540*/  PRMT R5, R5, 0x5410, RZ ;  /* 0x0000541005057816 */ /* 0x000fca00000000ff */
[----:B------:R0:W-:Y:S01]  /*8550*/  STG.E desc[UR36][R2.64], R5 ;  /* 0x0000000502007986 */ /* 0x0001e2000c101924 */
[----:B------:R-:W-:Y:S05]  /*8560*/  BRA `(.L_x_36465) ;  /* 0x0000000800687947 */ /* 0x000fea0003800000 */
.L_x_36470:
[----:B------:R-:W0:Y:S02]  /*8570*/  I2F.F64.U16 R4, R9 ;  /* 0x0000000900047312 */ /* 0x000e240000101800 */
[----:B0-----:R0:W-:Y:S01]  /*8580*/  STG.E.64 desc[UR36][R2.64], R4 ;  /* 0x0000000402007986 */ /* 0x0011e2000c101b24 */
[----:B------:R-:W-:Y:S05]  /*8590*/  BRA `(.L_x_36465) ;  /* 0x00000008005c7947 */ /* 0x000fea0003800000 */
.L_x_36460:
        /* <DEDUP_REMOVED lines=12> */
.L_x_36475:
        /* <DEDUP_REMOVED lines=17> */
.L_x_36477:
[----:B------:R-:W-:Y:S05]  /*8770*/  BSYNC.RECONVERGENT B0 ;  /* 0x0000000000007941 */ /* 0x000fea0003800200 */
.L_x_36476:
[----:B------:R0:W-:Y:S01]  /*8780*/  STG.E.U8 desc[UR36][R2.64], R0 ;  /* 0x0000000002007986 */ /* 0x0001e2000c101124 */
[----:B------:R-:W-:Y:S05]  /*8790*/  BRA `(.L_x_36465) ;  /* 0x0000000400dc7947 */ /* 0x000fea0003800000 */
.L_x_36474:
        /* <DEDUP_REMOVED lines=17> */
.L_x_36479:
[----:B------:R-:W-:Y:S05]  /*88b0*/  BSYNC.RECONVERGENT B0 ;  /* 0x0000000000007941 */ /* 0x000fea0003800200 */
.L_x_36478:
[----:B------:R0:W-:Y:S01]  /*88c0*/  STG.E.U8 desc[UR36][R2.64], R0 ;  /* 0x0000000002007986 */ /* 0x0001e2000c101124 */
[----:B------:R-:W-:Y:S05]  /*88d0*/  BRA `(.L_x_36465) ;  /* 0x00000004008c7947 */ /* 0x000fea0003800000 */
.L_x_36473:
        /* <DEDUP_REMOVED lines=21> */
.L_x_36481:
[----:B------:R-:W-:Y:S01]  /*8a30*/  LOP3.LUT R4, R9, 0xffff, RZ, 0xc0, !PT ;  /* 0x0000ffff09047812 */ /* 0x000fe200078ec0ff */
[----:B------:R-:W-:-:S05]  /*8a40*/  IMAD.MOV.U32 R5, RZ, RZ, RZ ;  /* 0x000000ffff057224 */ /* 0x000fca00078e00ff */
[----:B------:R0:W-:Y:S01]  /*8a50*/  STG.E.64 desc[UR36][R2.64], R4 ;  /* 0x0000000402007986 */ /* 0x0001e2000c101b24 */
[----:B------:R-:W-:Y:S05]  /*8a60*/  BRA `(.L_x_36465) ;  /* 0x0000000400287947 */ /* 0x000fea0003800000 */
.L_x_36480:
[----:B------:R-:W-:-:S05]  /*8a70*/  LOP3.LUT R9, R9, 0xffff, RZ, 0xc0, !PT ;  /* 0x0000ffff09097812 */ /* 0x000fca00078ec0ff */
[----:B------:R0:W-:Y:S01]  /*8a80*/  STG.E desc[UR36][R2.64], R9 ;  /* 0x0000000902007986 */ /* 0x0001e2000c101924 */
[----:B------:R-:W-:Y:S05]  /*8a90*/  BRA `(.L_x_36465) ;  /* 0x00000004001c7947 */ /* 0x000fea0003800000 */
.L_x_36472:
        /* <DEDUP_REMOVED lines=10> */
.L_x_36483:
[----:B------:R-:W0:Y:S01]  /*8b40*/  I2F.F64.U16 R4, R9 ;  /* 0x0000000900047312 */ /* 0x000e220000101800 */
[----:B------:R-:W-:-:S05]  /*8b50*/  CS2R R6, SRZ ;  /* 0x0000000000067805 */ /* 0x000fca000001ff00 */
[----:B0-----:R0:W-:Y:S01]  /*8b60*/  STG.E.128 desc[UR36][R2.64], R4 ;  /* 0x0000000402007986 */ /* 0x0011e2000c101d24 */
[----:B------:R-:W-:Y:S05]  /*8b70*/  BRA `(.L_x_36465) ;  /* 0x0000000000e47947 */ /* 0x000fea0003800000 */
.L_x_36482:
[----:B------:R-:W-:-:S09]  /*8b80*/  UISETP.NE.AND UP0, UPT, UR4, 0xf, UPT ;  /* 0x0000000f0400788c */ /* 0x000fd2000bf05270 */
[----:B------:R-:W-:Y:S05]  /*8b90*/  BRA.U !UP0, `(.L_x_36484) ;  /* 0x0000000108d07547 */ /* 0x000fea000b800000 */
[----:B------:R-:W-:-:S09]  /*8ba0*/  UISETP.NE.AND UP0, UPT, UR4, 0x17, UPT ;  /* 0x000000170400788c */ /* 0x000fd2000bf05270 */
[----:B------:R-:W-:Y:S05]  /*8bb0*/  BRA.U !UP0, `(.L_x_36485) ;  /* 0x0000000108847547 */ /* 0x000fea000b800000 */
[----:B------:R-:W-:-:S09]  /*8bc0*/  UISETP.NE.AND UP0, UPT, UR4, 0x18, UPT ;  /* 0x000000180400788c */ /* 0x000fd2000bf05270 */
[----:B------:R-:W-:Y:S05]  /*8bd0*/  BRA.U !UP0, `(.L_x_36486) ;  /* 0x0000000108447547 */ /* 0x000fea000b800000 */
.L_x_36464:
        /* <DEDUP_REMOVED lines=16> */
.L_x_36487:
[----:B------:R-:W-:Y:S05]  /*8ce0*/  BRA `(.L_x_36465) ;  /* 0x0000000000887947 */ /* 0x000fea0003800000 */
.L_x_36486:
        /* <DEDUP_REMOVED lines=11> */
.L_x_36489:
[----:B------:R-:W-:Y:S05]  /*8da0*/  BSYNC.RECONVERGENT B0 ;  /* 0x0000000000007941 */ /* 0x000fea0003800200 */
.L_x_36488:
[----:B------:R3:W-:Y:S01]  /*8db0*/  STG.E.U8 desc[UR36][R2.64], R5 ;  /* 0x0000000502007986 */ /* 0x0007e2000c101124 */
[----:B------:R-:W-:Y:S05]  /*8dc0*/  BRA `(.L_x_36465) ;  /* 0x0000000000507947 */ /* 0x000fea0003800000 */
.L_x_36485:
        /* <DEDUP_REMOVED lines=12> */
.L_x_36490:
[----:B------:R-:W-:Y:S01]  /*8e90*/  IMAD.MOV.U32 R5, RZ, RZ, 0x7f ;  /* 0x0000007fff057424 */ /* 0x000fe200078e00ff */
[----:B------:R-:W-:-:S04]  /*8ea0*/  ISETP.GT.U32.AND P0, PT, R7, 0x7f800000, PT ;  /* 0x7f8000000700780c */ /* 0x000fc80003f04070 */
[----:B------:R-:W-:-:S05]  /*8eb0*/  SEL R5, R5, 0x7c, P0 ;  /* 0x0000007c05057807 */ /* 0x000fca0000000000 */
[----:B------:R1:W-:Y:S01]  /*8ec0*/  STG.E.U8 desc[UR36][R2.64], R5 ;  /* 0x0000000502007986 */ /* 0x0003e2000c101124 */
[----:B------:R-:W-:Y:S05]  /*8ed0*/  BRA `(.L_x_36465) ;  /* 0x00000000000c7947 */ /* 0x000fea0003800000 */
.L_x_36484:
[----:B------:R-:W0:Y:S02]  /*8ee0*/  I2F.U16 R0, R9 ;  /* 0x0000000900007306 */ /* 0x000e240000101000 */
[----:B0-----:R-:W-:-:S05]  /*8ef0*/  F2FP.BF16.F32.PACK_AB R0, RZ, R0 ;  /* 0x00000000ff00723e */ /* 0x001fca00000010ff */
[----:B------:R0:W-:Y:S02]  /*8f00*/  STG.E.U16 desc[UR36][R2.64], R0 ;  /* 0x0000000002007986 */ /* 0x0001e4000c101524 */
.L_x_36465:
[----:B------:R-:W-:Y:S05]  /*8f10*/  BSYNC.RECONVERGENT B6 ;  /* 0x0000000000067941 */ /* 0x000fea0003800200 */
.L_x_36459:
[----:B------:R-:W-:-:S07]  /*8f20*/  VIADD R19, R19, 0x80 ;  /* 0x0000008013137836 */ /* 0x000fce0000000000 */
.L_x_36426:
[----:B------:R-:W5:Y:S02]  /*8f30*/  LDCU UR4, c[0x0][0x380] ;  /* 0x00007000ff0477ac */ /* 0x000f640008000800 */
[----:B-----5:R-:W-:-:S13]  /*8f40*/  ISETP.GE.AND P0, PT, R19, UR4, PT ;  /* 0x0000000413007c0c */ /* 0x020fda000bf06270 */
[----:B------:R-:W-:Y:S05]  /*8f50*/  @P0 EXIT ;  /* 0x000000000000094d */ /* 0x000fea0003800000 */
[----:B------:R-:W5:Y:S01]  /*8f60*/  LDCU UR4, c[0x0][0x388] ;  /* 0x00007100ff0477ac */ /* 0x000f620008000800 */
[----:B01----:R-:W-:Y:S02]  /*8f70*/  HFMA2 R0, -RZ, RZ, 0, 0 ;  /* 0x00000000ff007431 */ /* 0x003fe400000001ff */
[----:B--234-:R-:W-:Y:S01]  /*8f80*/  IMAD.MOV.U32 R2, RZ, RZ, RZ ;  /* 0x000000ffff027224 */ /* 0x01cfe200078e00ff */
[----:B-----5:R-:W-:-:S09]  /*8f90*/  UISETP.NE.AND UP0, UPT, UR4, URZ, UPT ;  /* 0x000000ff0400728c */ /* 0x020fd2000bf05270 */
        /* <DEDUP_REMOVED lines=312> */
.L_x_36491:
[----:B------:R-:W0:Y:S01]  /*a320*/  LDCU.128 UR8, c[0x0][0x580] ;  /* 0x0000b000ff0877ac */ /* 0x000e220008000c00 */
[----:B------:R-:W-:-:S04]  /*a330*/  UPRMT UR4, UR42, 0x9910, URZ ;  /* 0x000099102a047896 */ /* 0x000fc800080000ff */
[----:B------:R-:W-:Y:S01]  /*a340*/  UISETP.GT.AND UP0, UPT, UR4, 0x9, UPT ;  /* 0x000000090400788c */ /* 0x000fe2000bf04270 */
[----:B0-----:R-:W-:Y:S02]  /*a350*/  IADD3 R2, P0, PT, R2, UR8, RZ ;  /* 0x0000000802027c10 */ /* 0x001fe4000ff1e0ff */
        /* <DEDUP_REMOVED lines=14> */
.L_x_36495:
[----:B------:R0:W5:Y:S01]  /*a440*/  LDG.E.U8 R0, desc[UR36][R6.64] ;  /* 0x0000002406007981 */ /* 0x000162000c1e1100 */
[----:B------:R-:W-:Y:S05]  /*a450*/  BRA `(.L_x_36496) ;  /* 0x0000000c00147947 */ /* 0x000fea0003800000 */
.L_x_36494:
        /* <DEDUP_REMOVED lines=8> */
.L_x_36498:
[----:B------:R4:W5:Y:S01]  /*a4e0*/  LDG.E.U8 R0, desc[UR36][R6.64] ;  /* 0x0000002406007981 */ /* 0x000962000c1e1100 */
[----:B------:R-:W-:Y:S05]  /*a4f0*/  BRA `(.L_x_36496) ;  /* 0x0000000800ec7947 */ /* 0x000fea0003800000 */
.L_x_36497:
[----:B------:R0:W5:Y:S01]  /*a500*/  LDG.E.U16 R0, desc[UR36][R6.64] ;  /* 0x0000002406007981 */ /* 0x000162000c1e1500 */
[----:B------:R-:W-:Y:S05]  /*a510*/  BRA `(.L_x_36496) ;  /* 0x0000000800e47947 */ /* 0x000fea0003800000 */
.L_x_36493:
        /* <DEDUP_REMOVED lines=10> */
.L_x_36500:
[----:B------:R-:W2:Y:S02]  /*a5c0*/  LDG.E.U16 R4, desc[UR36][R6.64] ;  /* 0x0000002406047981 */ /* 0x000ea4000c1e1500 */
[----:B--2---:R-:W-:-:S06]  /*a5d0*/  HADD2.F32 R4, -RZ, R4.H0_H0 ;  /* 0x20000004ff047230 */ /* 0x004fcc0000004100 */
[----:B------:R-:W0:Y:S02]  /*a5e0*/  F2I.S64.TRUNC R4, R4 ;  /* 0x0000000400047311 */ /* 0x000e24000020d900 */
[----:B0-----:R-:W-:Y:S01]  /*a5f0*/  PRMT R0, R4, 0x7610, R0 ;  /* 0x0000761004007816 */ /* 0x001fe20000000000 */
[----:B------:R-:W-:Y:S06]  /*a600*/  BRA `(.L_x_36496) ;  /* 0x0000000800a87947 */ /* 0x000fec0003800000 */
.L_x_36499:
        /* <DEDUP_REMOVED lines=10> */
.L_x_36502:
[----:B------:R-:W2:Y:S02]  /*a6b0*/  LDG.E.U16 R6, desc[UR36][R6.64] ;  /* 0x0000002406067981 */ /* 0x000ea4000c1e1500 */
[----:B--2---:R-:W-:-:S06]  /*a6c0*/  HADD2.F32 R4, -RZ, R6.H0_H0 ;  /* 0x20000006ff047230 */ /* 0x004fcc0000004100 */
[----:B------:R-:W0:Y:S02]  /*a6d0*/  F2I.S64.TRUNC R4, R4 ;  /* 0x0000000400047311 */ /* 0x000e24000020d900 */
[----:B0-----:R-:W-:Y:S01]  /*a6e0*/  PRMT R0, R4, 0x7610, R0 ;  /* 0x0000761004007816 */ /* 0x001fe20000000000 */
[----:B------:R-:W-:Y:S06]  /*a6f0*/  BRA `(.L_x_36496) ;  /* 0x00000008006c7947 */ /* 0x000fec0003800000 */
.L_x_36501:
[----:B------:R-:W2:Y:S02]  /*a700*/  LDG.E.64 R4, desc[UR36][R6.64] ;  /* 0x0000002406047981 */ /* 0x000ea4000c1e1b00 */
[----:B--2---:R-:W0:Y:S02]  /*a710*/  F2I.S64.F64.TRUNC R4, R4 ;  /* 0x0000000400047311 */ /* 0x004e24000030d900 */
[----:B0-----:R-:W-:Y:S01]  /*a720*/  PRMT R0, R4, 0x7610, R0 ;  /* 0x0000761004007816 */ /* 0x001fe20000000000 */
[----:B------:R-:W-:Y:S06]  /*a730*/  BRA `(.L_x_36496) ;  /* 0x00000008005c7947 */ /* 0x000fec0003800000 */
.L_x_36492:
        /* <DEDUP_REMOVED lines=12> */
.L_x_36505:
[----:B------:R-:W2:Y:S02]  /*a800*/  LDG.E.64 R6, desc[UR36][R6.64] ;  /* 0x0000002406067981 */ /* 0x000ea4000c1e1b00 */
[----:B--2---:R-:W0:Y:S02]  /*a810*/  F2I.S64.F64.TRUNC R4, R6 ;  /* 0x0000000600047311 */ /* 0x004e24000030d900 */
[----:B0-----:R-:W-:Y:S01]  /*a820*/  PRMT R0, R4, 0x7610, R0 ;  /* 0x0000761004007816 */ /* 0x001fe20000000000 */
[----:B------:R-:W-:Y:S06]  /*a830*/  BRA `(.L_x_36496) ;  /* 0x00000008001c7947 */ /* 0x000fec0003800000 */
.L_x_36504:
        /* <DEDUP_REMOVED lines=16> */
[----:B------:R-:W-:Y:S01]  /*a940*/  IMAD.SHL.U32 R9, R5, 0x800000, RZ ;  /* 0x0080000005097824 */ /* 0x000fe200078e00ff */
[----:B------:R-:W-:-:S04]  /*a950*/  IADD3 R5, PT, PT, R4, 0x1000000, RZ ;  /* 0x0100000004057810 */ /* 0x000fc80007ffe0ff */
        /* <DEDUP_REMOVED lines=9> */
.L_x_36507:
        /* <DEDUP_REMOVED lines=14> */
.L_x_36506:
[----:B------:R-:W2:Y:S02]  /*aad0*/  LDG.E.U16 R4, desc[UR36][R6.64] ;  /* 0x0000002406047981 */ /* 0x000ea4000c1e1500 */
[----:B--2---:R-:W-:-:S06]  /*aae0*/  SHF.L.U32 R4, R4, 0x10, RZ ;  /* 0x0000001004047819 */ /* 0x004fcc00000006ff */
[----:B------:R-:W0:Y:S02]  /*aaf0*/  F2I.S64.TRUNC R4, R4 ;  /* 0x0000000400047311 */ /* 0x000e24000020d900 */
[----:B0-----:R-:W-:Y:S01]  /*ab00*/  PRMT R0, R4, 0x7610, R0 ;  /* 0x0000761004007816 */ /* 0x001fe20000000000 */
[----:B------:R-:W-:Y:S06]  /*ab10*/  BRA `(.L_x_36496) ;  /* 0x0000000400647947 */ /* 0x000fec0003800000 */
.L_x_36503:
        /* <DEDUP_REMOVED lines=10> */
.L_x_36510:
        /* <DEDUP_REMOVED lines=21> */
.L_x_36514:
[----:B------:R-:W-:Y:S05]  /*ad10*/  BSYNC.RECONVERGENT B1 ;  /* 0x0000000000017941 */ /* 0x000fea0003800200 */
.L_x_36513:
[----:B------:R-:W-:Y:S01]  /*ad20*/  IMAD.SHL.U32 R0, R0, 0x100000, RZ ;  /* 0x0010000000007824 */ /* 0x000fe200078e00ff */
[----:B------:R-:W-:-:S04]  /*ad30*/  LEA R4, R4, 0x3b800000, 0x17 ;  /* 0x3b80000004047811 */ /* 0x000fc800078eb8ff */
[----:B------:R-:W-:-:S07]  /*ad40*/  LOP3.LUT R4, R4, R0, R9, 0xfe, !PT ;  /* 0x0000000004047212 */ /* 0x000fce00078efe09 */
.L_x_36512:
[----:B------:R-:W-:Y:S05]  /*ad50*/  BSYNC.RECONVERGENT B0 ;  /* 0x0000000000007941 */ /* 0x000fea0003800200 */
.L_x_36511:
[----:B------:R-:W0:Y:S02]  /*ad60*/  F2I.S64.TRUNC R4, R4 ;  /* 0x0000000400047311 */ /* 0x000e24000020d900 */
[----:B0-----:R-:W-:Y:S01]  /*ad70*/  PRMT R0, R4, 0x7610, R0 ;  /* 0x0000761004007816 */ /* 0x001fe20000000000 */
[----:B------:R-:W-:Y:S06]  /*ad80*/  BRA `(.L_x_36496) ;  /* 0x0000000000c87947 */ /* 0x000fec0003800000 */
.L_x_36509:
        /* <DEDUP_REMOVED lines=21> */
.L_x_36518:
[----:B------:R-:W-:Y:S05]  /*aee0*/  BSYNC.RECONVERGENT B1 ;  /* 0x0000000000017941 */ /* 0x000fea0003800200 */
.L_x_36517:
[----:B------:R-:W-:Y:S02]  /*aef0*/  SHF.L.U32 R0, R0, 0x15, RZ ;  /* 0x0000001500007819 */ /* 0x000fe400000006ff */
[----:B------:R-:W-:-:S04]  /*af00*/  LEA R4, R4, 0x37800000, 0x17 ;  /* 0x3780000004047811 */ /* 0x000fc800078eb8ff */
[----:B------:R-:W-:-:S07]  /*af10*/  LOP3.LUT R4, R4, R0, R9, 0xfe, !PT ;  /* 0x0000000004047212 */ /* 0x000fce00078efe09 */
.L_x_36516:
[----:B------:R-:W-:Y:S05]  /*af20*/  BSYNC.RECONVERGENT B0 ;  /* 0x0000000000007941 */ /* 0x000fea0003800200 */
.L_x_36515:
[----:B------:R-:W0:Y:S02]  /*af30*/  F2I.S64.TRUNC R4, R4 ;  /* 0x0000000400047311 */ /* 0x000e24000020d900 */
[----:B0-----:R-:W-:Y:S01]  /*af40*/  PRMT R0, R4, 0x7610, R0 ;  /* 0x0000761004007816 */ /* 0x001fe20000000000 */
[----:B------:R-:W-:Y:S06]  /*af50*/  BRA `(.L_x_36496) ;  /* 0x0000000000547947 */ /* 0x000fec0003800000 */
.L_x_36508:
        /* <DEDUP_REMOVED lines=14> */
.L_x_36522:
[----:B------:R-:W-:Y:S05]  /*b040*/  BSYNC.RECONVERGENT B0 ;  /* 0x0000000000007941 */ /* 0x000fea0003800200 */
.L_x_36521:
[----:B------:R-:W0:Y:S02]  /*b050*/  F2I.S64.TRUNC R4, R4 ;  /* 0x0000000400047311 */ /* 0x000e24000020d900 */
[----:B0-----:R-:W-:Y:S01]  /*b060*/  PRMT R0, R4, 0x7610, R0 ;  /* 0x0000761004007816 */ /* 0x001fe20000000000 */
[----:B------:R-:W-:Y:S06]  /*b070*/  BRA `(.L_x_36496) ;  /* 0x00000000000c7947 */ /* 0x000fec0003800000 */
.L_x_36520:
[----:B------:R1:W5:Y:S01]  /*b080*/  LDG.E.U8 R0, desc[UR36][R6.64] ;  /* 0x0000002406007981 */ /* 0x000362000c1e1100 */
[----:B------:R-:W-:Y:S05]  /*b090*/  BRA `(.L_x_36496) ;  /* 0x0000000000047947 */ /* 0x000fea0003800000 */
.L_x_36519:
[----:B------:R2:W5:Y:S02]  /*b0a0*/  LDG.E.U8 R0, desc[UR36][R6.64] ;  /* 0x0000002406007981 */ /* 0x000564000c1e1100 */
.L_x_36496:
[----:B------:R-:W-:Y:S05]  /*b0b0*/  BSYNC.RECONVERGENT B7 ;  /* 0x0000000000077941 */ /* 0x000fea0003800200 */
.L_x_36290:
[----:B-----5:R-:W-:Y:S02]  /*b0c0*/  LOP3.LUT R10, R0, 0xff, RZ, 0xc0, !PT ;  /* 0x000000ff000a7812 */ /* 0x020fe400078ec0ff */
[----:B------:R-:W-:Y:S02]  /*b0d0*/  MOV R8, UR43 ;  /* 0x0000002b00087c02 */ /* 0x000fe40008000f00 */
[----:B------:R-:W-:Y:S01]  /*b0e0*/  MOV R0, 0xb110 ;  /* 0x0000b11000007802 */ /* 0x000fe20000000f00 */
[----:B------:R-:W-:-:S07]  /*b0f0*/  IMAD.MOV.U32 R9, RZ, RZ, R10 ;  /* 0x000000ffff097224 */ /* 0x000fce00078e000a */
[----:B01234-:R-:W-:Y:S05]  /*b100*/  CALL.REL.NOINC `($__internal_77_$__cuda_sm20_div_u16) ;  /* 0x0000000c00587944 */ /* 0x01ffea0003c00000 */
        /* <DEDUP_REMOVED lines=13> */
.L_x_36526:
[----:B------:R-:W-:Y:S01]  /*b1e0*/  STG.E.U8 desc[UR36][R2.64], R9 ;  /* 0x0000000902007986 */ /* 0x000fe2000c101124 */
[----:B------:R-:W-:Y:S05]  /*b1f0*/  EXIT ;  /* 0x000000000000794d */ /* 0x000fea0003800000 */
.L_x_36525:
        /* <DEDUP_REMOVED lines=8> */
[----:B------:R-:W-:Y:S01]  /*b280*/  STG.E.64 desc[UR36][R2.64], R4 ;  /* 0x0000000402007986 */ /* 0x000fe2000c101b24 */
[----:B------:R-:W-:Y:S05]  /*b290*/  EXIT ;  /* 0x000000000000794d */ /* 0x000fea0003800000 */
.L_x_36529:
[----:B------:R-:W-:-:S05]  /*b2a0*/  LOP3.LUT R9, R9, 0xffff, RZ, 0xc0, !PT ;  /* 0x0000ffff09097812 */ /* 0x000fca00078ec0ff */
[----:B------:R-:W-:Y:S01]  /*b2b0*/  STG.E desc[UR36][R2.64], R9 ;  /* 0x0000000902007986 */ /* 0x000fe2000c101924 */
[----:B------:R-:W-:Y:S05]  /*b2c0*/  EXIT ;  /* 0x000000000000794d */ /* 0x000fea0003800000 */
.L_x_36528:
[----:B------:R-:W-:Y:S01]  /*b2d0*/  STG.E.U16 desc[UR36][R2.64], R9 ;  /* 0x0000000902007986 */ /* 0x000fe2000c101524 */
[----:B------:R-:W-:Y:S05]  /*b2e0*/  EXIT ;  /* 0x000000000000794d */ /* 0x000fea0003800000 */
.L_x_36524:
        /* <DEDUP_REMOVED lines=9> */
.L_x_36531:
[----:B------:R-:W0:Y:S02]  /*b380*/  I2F.U16 R0, R9 ;  /* 0x0000000900007306 */ /* 0x000e240000101000 */
[----:B0-----:R-:W-:-:S05]  /*b390*/  F2FP.F16.F32.PACK_AB R0, RZ, R0 ;  /* 0x00000000ff00723e */ /* 0x001fca00000000ff */
[----:B------:R-:W-:Y:S01]  /*b3a0*/  STG.E.U16 desc[UR36][R2.64], R0 ;  /* 0x0000000002007986 */ /* 0x000fe2000c101524 */
[----:B------:R-:W-:Y:S05]  /*b3b0*/  EXIT ;  /* 0x000000000000794d */ /* 0x000fea0003800000 */
.L_x_36530:
        /* <DEDUP_REMOVED lines=10> */
.L_x_36533:
[----:B------:R-:W0:Y:S02]  /*b460*/  I2F.U16 R9, R9 ;  /* 0x0000000900097306 */ /* 0x000e240000101000 */
[----:B0-----:R-:W-:-:S04]  /*b470*/  F2FP.F16.F32.PACK_AB R5, RZ, R9 ;  /* 0x00000009ff05723e */ /* 0x001fc800000000ff */
[----:B------:R-:W-:-:S05]  /*b480*/  PRMT R5, R5, 0x5410, RZ ;  /* 0x0000541005057816 */ /* 0x000fca00000000ff */
[----:B------:R-:W-:Y:S01]  /*b490*/  STG.E desc[UR36][R2.64], R5 ;  /* 0x0000000502007986 */ /* 0x000fe2000c101924 */
[----:B------:R-:W-:Y:S05]  /*b4a0*/  EXIT ;  /* 0x000000000000794d */ /* 0x000fea0003800000 */
.L_x_36532:
[----:B------:R-:W0:Y:S02]  /*b4b0*/  I2F.F64.U16 R4, R9 ;  /* 0x0000000900047312 */ /* 0x000e240000101800 */
[----:B0-----:R-:W-:Y:S01]  /*b4c0*/  STG.E.64 desc[UR36][R2.64], R4 ;  /* 0x0000000402007986 */ /* 0x001fe2000c101b24 */
[----:B------:R-:W-:Y:S05]  /*b4d0*/  EXIT ;  /* 0x000000000000794d */ /* 0x000fea0003800000 */
.L_x_36523:
        /* <DEDUP_REMOVED lines=12> */
.L_x_36537:
        /* <DEDUP_REMOVED lines=17> */
.L_x_36539:
[----:B------:R-:W-:Y:S05]  /*b6b0*/  BSYNC.RECONVERGENT B0 ;  /* 0x0000000000007941 */ /* 0x000fea0003800200 */
.L_x_36538:
[----:B------:R-:W-:Y:S01]  /*b6c0*/  STG.E.U8 desc[UR36][R2.64], R0 ;  /* 0x0000000002007986 */ /* 0x000fe2000c101124 */
[----:B------:R-:W-:Y:S05]  /*b6d0*/  EXIT ;  /* 0x000000000000794d */ /* 0x000fea0003800000 */
.L_x_36536:
        /* <DEDUP_REMOVED lines=17> */
.L_x_36541:
[----:B------:R-:W-:Y:S05]  /*b7f0*/  BSYNC.RECONVERGENT B0 ;  /* 0x0000000000007941 */ /* 0x000fea0003800200 */
.L_x_36540:
[----:B------:R-:W-:Y:S01]  /*b800*/  STG.E.U8 desc[UR36][R2.64], R0 ;  /* 0x0000000002007986 */ /* 0x000fe2000c101124 */
[----:B------:R-:W-:Y:S05]  /*b810*/  EXIT ;  /* 0x000000000000794d */ /* 0x000fea0003800000 */
.L_x_36535:
        /* <DEDUP_REMOVED lines=21> */
.L_x_36543:
[----:B------:R-:W-:Y:S02]  /*b970*/  LOP3.LUT R4, R9, 0xffff, RZ, 0xc0, !PT ;  /* 0x0000ffff09047812 */ /* 0x000fe400078ec0ff */
[----:B------:R-:W-:-:S05]  /*b980*/  MOV R5, RZ ;  /* 0x000000ff00057202 */ /* 0x000fca0000000f00 */
[----:B------:R-:W-:Y:S01]  /*b990*/  STG.E.64 desc[UR36][R2.64], R4 ;  /* 0x0000000402007986 */ /* 0x000fe2000c101b24 */
[----:B------:R-:W-:Y:S05]  /*b9a0*/  EXIT ;  /* 0x000000000000794d */ /* 0x000fea0003800000 */
.L_x_36542:
[----:B------:R-:W-:-:S05]  /*b9b0*/  LOP3.LUT R9, R9, 0xffff, RZ, 0xc0, !PT ;  /* 0x0000ffff09097812 */ /* 0x000fca00078ec0ff */
[----:B------:R-:W-:Y:S01]  /*b9c0*/  STG.E desc[UR36][R2.64], R9 ;  /* 0x0000000902007986 */ /* 0x000fe2000c101924 */
[----:B------:R-:W-:Y:S05]  /*b9d0*/  EXIT ;  /* 0x000000000000794d */ /* 0x000fea0003800000 */
.L_x_36534:
        /* <DEDUP_REMOVED lines=8> */
[----:B------:R-:W-:Y:S01]  /*ba60*/  STG.E.U8 desc[UR36][R2.64], R5 ;  /* 0x0000000502007986 */ /* 0x000fe2000c101124 */
[----:B------:R-:W-:Y:S05]  /*ba70*/  EXIT ;  /* 0x000000000000794d */ /* 0x000fea0003800000 */
.L_x_36545:
[----:B------:R-:W0:Y:S01]  /*ba80*/  I2F.F64.U16 R4, R9 ;  /* 0x0000000900047312 */ /* 0x000e220000101800 */
[----:B------:R-:W-:-:S05]  /*ba90*/  CS2R R6, SRZ ;  /* 0x0000000000067805 */ /* 0x000fca000001ff00 */
[----:B0-----:R-:W-:Y:S01]  /*baa0*/  STG.E.128 desc[UR36][R2.64], R4 ;  /* 0x0000000402007986 */ /* 0x001fe2000c101d24 */
[----:B------:R-:W-:Y:S05]  /*bab0*/  EXIT ;  /* 0x000000000000794d */ /* 0x000fea0003800000 */
.L_x_36544:
[----:B------:R-:W-:-:S09]  /*bac0*/  UISETP.NE.AND UP0, UPT, UR4, 0xf, UPT ;  /* 0x0000000f0400788c */ /* 0x000fd2000bf05270 */
[----:B------:R-:W-:Y:S05]  /*bad0*/  BRA.U !UP0, `(.L_x_36546) ;  /* 0x0000000108d47547 */ /* 0x000fea000b800000 */
[----:B------:R-:W-:-:S09]  /*bae0*/  UISETP.NE.AND UP0, UPT, UR4, 0x17, UPT ;  /* 0x000000170400788c */ /* 0x000fd2000bf05270 */
[----:B------:R-:W-:Y:S05]  /*baf0*/  BRA.U !UP0, `(.L_x_36547) ;  /* 0x0000000108847547 */ /* 0x000fea000b800000 */
[----:B------:R-:W-:-:S09]  /*bb00*/  UISETP.NE.AND UP0, UPT, UR4, 0x18, UPT ;  /* 0x000000180400788c */ /* 0x000fd2000bf05270 */
[----:B------:R-:W-:Y:S05]  /*bb10*/  BRA.U !UP0, `(.L_x_36548) ;  /* 0x0000000108447547 */ /* 0x000fea000b800000 */
.L_x_36527:
        /* <DEDUP_REMOVED lines=16> */
.L_x_36549:
[----:B------:R-:W-:Y:S05]  /*bc20*/  EXIT ;  /* 0x000000000000794d */ /* 0x000fea0003800000 */
.L_x_36548:
        /* <DEDUP_REMOVED lines=11> */
.L_x_36551:
[----:B------:R-:W-:Y:S05]  /*bce0*/  BSYNC.RECONVERGENT B0 ;  /* 0x0000000000007941 */ /* 0x000fea0003800200 */
.L_x_36550:
[----:B------:R-:W-:Y:S01]  /*bcf0*/  STG.E.U8 desc[UR36][R2.64], R5 ;  /* 0x0000000502007986 */ /* 0x000fe2000c101124 */
[----:B------:R-:W-:Y:S05]  /*bd00*/  EXIT ;  /* 0x000000000000794d */ /* 0x000fea0003800000 */
.L_x_36547:
        /* <DEDUP_REMOVED lines=13> */
.L_x_36552:
[----:B------:R-:W-:Y:S01]  /*bde0*/  IMAD.MOV.U32 R5, RZ, RZ, 0x7f ;  /* 0x0000007fff057424 */ /* 0x000fe200078e00ff */
[----:B------:R-:W-:-:S04]  /*bdf0*/  ISETP.GT.U32.AND P0, PT, R9, 0x7f800000, PT ;  /* 0x7f8000000900780c */ /* 0x000fc80003f04070 */
[----:B------:R-:W-:-:S05]  /*be00*/  SEL R5, R5, 0x7c, P0 ;  /* 0x0000007c05057807 */ /* 0x000fca0000000000 */
[----:B------:R-:W-:Y:S01]  /*be10*/  STG.E.U8 desc[UR36][R2.64], R5 ;  /* 0x0000000502007986 */ /* 0x000fe2000c101124 */
[----:B------:R-:W-:Y:S05]  /*be20*/  EXIT ;  /* 0x000000000000794d */ /* 0x000fea0003800000 */
.L_x_36546:
[----:B------:R-:W0:Y:S02]  /*be30*/  I2F.U16 R0, R9 ;  /* 0x0000000900007306 */ /* 0x000e240000101000 */
[----:B0-----:R-:W-:-:S05]  /*be40*/  F2FP.BF16.F32.PACK_AB R0, RZ, R0 ;  /* 0x00000000ff00723e */ /* 0x001fca00000010ff */
[----:B------:R-:W-:Y:S01]  /*be50*/  STG.E.U16 desc[UR36][R2.64], R0 ;  /* 0x0000000002007986 */ /* 0x000fe2000c101524 */
[----:B------:R-:W-:Y:S05]  /*be60*/  EXIT ;  /* 0x000000000000794d */ /* 0x000fea0003800000 */
        .weak           $__internal_77_$__cuda_sm20_div_u16
        .type           $__internal_77_$__cuda_sm20_div_u16,@function
        .size           $__internal_77_$__cuda_sm20_div_u16,(.L_x_37026 - $__internal_77_$__cuda_sm20_div_u16)
$__internal_77_$__cuda_sm20_div_u16:
[----:B------:R-:W0:Y:S01]  /*be70*/  I2F.U16 R4, R9 ;  /* 0x0000000900047306 */ /* 0x000e220000101000 */
[----:B------:R-:W-:Y:S01]  /*be80*/  HFMA2 R5, -RZ, RZ, 15, 0 ;  /* 0x4b800000ff057431 */ /* 0x000fe200000001ff */
        /* <DEDUP_REMOVED lines=11> */
[----:B------:R-:W-:Y:S02]  /*bf40*/  HFMA2 R5, -RZ, RZ, 0, 0 ;  /* 0x00000000ff057431 */ /* 0x000fe400000001ff */
[----:B------:R-:W-:-:S03]  /*bf50*/  IMAD.MOV.U32 R4, RZ, RZ, R0 ;  /* 0x000000ffff047224 */ /* 0x000fc600078e0000 */
[----:B------:R-:W0:Y:S02]  /*bf60*/  F2I.U32.TRUNC.NTZ R7, R7 ;  /* 0x0000000700077305 */ /* 0x000e24000020f000 */
[----:B0-----:R-:W-:Y:S02]  /*bf70*/  LOP3.LUT R9, R7, 0xffff, RZ, 0xc0, !PT ;  /* 0x0000ffff07097812 */ /* 0x001fe400078ec0ff */
[----:B------:R-:W-:Y:S01]  /*bf80*/  @!P0 MOV R9, 0xffffffff ;  /* 0xffffffff00098802 */ /* 0x000fe20000000f00 */
[----:B------:R-:W-:Y:S06]  /*bf90*/  RET.REL.NODEC R4 `(_ZN2at6native18elementwise_kernelILi128ELi4EZNS0_15gpu_kernel_implINS0_13AUnaryFunctorIhhhZZZNS0_15binary_internal21div_floor_kernel_cudaERNS_18TensorIteratorBaseEENKUlvE_clEvENKUlvE_clEvEUlhhE_EEEEvS6_RKT_EUliE_EEviT1_) ;  /* 0xffffff4004187950 */ /* 0x000fec0003c3ffff */
.L_x_36553:
        /* <DEDUP_REMOVED lines=14> */
.L_x_37026:


//--------------------- .text._ZN2at6native27unrolled_elementwise_kernelINS0_13AUnaryFunctorIhhhZZZNS0_15binary_internal21div_floor_kernel_cudaERNS_18TensorIteratorBaseEENKUlvE_clEvENKUlvE_clEvEUlhhE_EESt5arrayIPcLm2EELi4E23TrivialOffsetCalculatorILi1EjESE_NS0_6memory12LoadWithCastILi1EEENSF_13StoreWithCastILi1EEEEEviT_T0_T2_T3_T4_T5_ --------------------------
	.section	.text._ZN2at6native27unrolled_elementwise_kernelINS0_13AUnaryFunctorIhhhZZZNS0_15binary_internal21div_floor_kernel_cudaERNS_18TensorIteratorBaseEENKUlvE_clEvENKUlvE_clEvEUlhhE_EESt5arrayIPcLm2EELi4E23TrivialOffsetCalculatorILi1EjESE_NS0_6memory12LoadWithCastILi1EEENSF_13StoreWithCastILi1EEEEEviT_T0_T2_T3_T4_T5_,"ax",@progbits
	.align	128
        .global         _ZN2at6native27unrolled_elementwise_kernelINS0_13AUnaryFunctorIhhhZZZNS0_15binary_internal21div_floor_kernel_cudaERNS_18TensorIteratorBaseEENKUlvE_clEvENKUlvE_clEvEUlhhE_EESt5arrayIPcLm2EELi4E23TrivialOffsetCalculatorILi1EjESE_NS0_6memory12LoadWithCastILi1EEENSF_13StoreWithCastILi1EEEEEviT_T0_T2_T3_T4_T5_
        .type           _ZN2at6native27unrolled_elementwise_kernelINS0_13AUnaryFunctorIhhhZZZNS0_15binary_internal21div_floor_kernel_cudaERNS_18TensorIteratorBaseEENKUlvE_clEvENKUlvE_clEvEUlhhE_EESt5arrayIPcLm2EELi4E23TrivialOffsetCalculatorILi1EjESE_NS0_6memory12LoadWithCastILi1EEENSF_13StoreWithCastILi1EEEEEviT_T0_T2_T3_T4_T5_,@function
        .size           _ZN2at6native27unrolled_elementwise_kernelINS0_13AUnaryFunctorIhhhZZZNS0_15binary_internal21div_floor_kernel_cudaERNS_18TensorIteratorBaseEENKUlvE_clEvENKUlvE_clEvEUlhhE_EESt5arrayIPcLm2EELi4E23TrivialOffsetCalculatorILi1EjESE_NS0_6memory12LoadWithCastILi1EEENSF_13StoreWithCastILi1EEEEEviT_T0_T2_T3_T4_T5_,(.L_x_37027 - _ZN2at6native27unrolled_elementwise_kernelINS0_13AUnaryFunctorIhhhZZZNS0_15binary_internal21div_floor_kernel_cudaERNS_18TensorIteratorBaseEENKUlvE_clEvENKUlvE_clEvEUlhhE_EESt5arrayIPcLm2EELi4E23TrivialOffsetCalculatorILi1EjESE_NS0_6memory12LoadWithCastILi1EEENSF_13StoreWithCastILi1EEEEEviT_T0_T2_T3_T4_T5_)
        .other          _ZN2at6native27unrolled_elementwise_kernelINS0_13AUnaryFunctorIhhhZZZNS0_15binary_internal21div_floor_kernel_cudaERNS_18TensorIteratorBaseEENKUlvE_clEvENKUlvE_clEvEUlhhE_EESt5arrayIPcLm2EELi4E23TrivialOffsetCalculatorILi1EjESE_NS0_6memory12LoadWithCastILi1EEENSF_13StoreWithCastILi1EEEEEviT_T0_T2_T3_T4_T5_,@"STO_CUDA_ENTRY STV_DEFAULT"
_ZN2at6native27unrolled_elementwise_kernelINS0_13AUnaryFunctorIhhhZZZNS0_15binary_internal21div_floor_kernel_cudaERNS_18TensorIteratorBaseEENKUlvE_clEvENKUlvE_clEvEUlhhE_EESt5arrayIPcLm2EELi4E23TrivialOffsetCalculatorILi1EjESE_NS0_6memory12LoadWithCastILi1EEENSF_13StoreWithCastILi1EEEEEviT_T0_T2_T3_T4_T5_:
.text._ZN2at6native27unrolled_elementwise_kernelINS0_13AUnaryFunctorIhhhZZZNS0_15binary_internal21div_floor_kernel_cudaERNS_18TensorIteratorBaseEENKUlvE_clEvENKUlvE_clEvEUlhhE_EESt5arrayIPcLm2EELi4E23TrivialOffsetCalculatorILi1EjESE_NS0_6memory12LoadWithCastILi1EEENSF_13StoreWithCastILi1EEEEEviT_T0_T2_T3_T4_T5_:
        /* <DEDUP_REMOVED lines=31> */
.L_x_36559:
[----:B------:R3:W5:Y:S01]  /*01f0*/  LDG.E.U8 R22, desc[UR36][R6.64] ;  /* 0x0000002406167981 */ /* 0x000762000c1e1100 */
[----:B------:R-:W-:Y:S05]  /*0200*/  BRA `(.L_x_36561) ;  /* 0x0000000c00607947 */ /* 0x000fea0003800000 */
.L_x_36558:
        /* <DEDUP_REMOVED lines=8> */
.L_x_36563:
[----:B------:R1:W5:Y:S01]  /*0290*/  LDG.E.U8 R22, desc[UR36][R6.64] ;  /* 0x0000002406167981 */ /* 0x000362000c1e1100 */
[----:B------:R-:W-:Y:S05]  /*02a0*/  BRA `(.L_x_36561) ;  /* 0x0000000c00387947 */ /* 0x000fea0003800000 */
.L_x_36562:
[----:B------:R2:W5:Y:S01]  /*02b0*/  LDG.E.U16 R22, desc[UR36][R6.64] ;  /* 0x0000002406167981 */ /* 0x000562000c1e1500 */
[----:B------:R-:W-:Y:S05]  /*02c0*/  BRA `(.L_x_36561) ;  /* 0x0000000c00307947 */ /* 0x000fea0003800000 */
.L_x_36557:
        /* <DEDUP_REMOVED lines=10> */
.L_x_36565:
[----:B------:R-:W2:Y:S02]  /*0370*/  LDG.E.U16 R4, desc[UR36][R6.64] ;  /* 0x0000002406047981 */ /* 0x000ea4000c1e1500 */
[----:B--2---:R-:W-:-:S06]  /*0380*/  HADD2.F32 R4, -RZ, R4.H0_H0 ;  /* 0x20000004ff047230 */ /* 0x004fcc0000004100 */
[----:B------:R-:W0:Y:S02]  /*0390*/  F2I.S64.TRUNC R4, R4 ;  /* 0x0000000400047311 */ /* 0x000e24000020d900 */
[----:B0-----:R-:W-:Y:S01]  /*03a0*/  PRMT R22, R4, 0x7610, R22 ;  /* 0x0000761004167816 */ /* 0x001fe20000000016 */
[----:B------:R-:W-:Y:S06]  /*03b0*/  BRA `(.L_x_36561) ;  /* 0x0000000800f47947 */ /* 0x000fec0003800000 */
.L_x_36564:
        /* <DEDUP_REMOVED lines=10> */
.L_x_36567:
[----:B------:R-:W2:Y:S02]  /*0460*/  LDG.E.U16 R6, desc[UR36][R6.64] ;  /* 0x0000002406067981 */ /* 0x000ea4000c1e1500 */
[----:B--2---:R-:W-:-:S06]  /*0470*/  HADD2.F32 R4, -RZ, R6.H0_H0 ;  /* 0x20000006ff047230 */ /* 0x004fcc0000004100 */
[----:B------:R-:W0:Y:S02]  /*0480*/  F2I.S64.TRUNC R4, R4 ;  /* 0x0000000400047311 */ /* 0x000e24000020d900 */
[----:B0-----:R-:W-:Y:S01]  /*0490*/  PRMT R22, R4, 0x7610, R22 ;  /* 0x0000761004167816 */ /* 0x001fe20000000016 */
[----:B------:R-:W-:Y:S06]  /*04a0*/  BRA `(.L_x_36561) ;  /* 0x0000000800b87947 */ /* 0x000fec0003800000 */
.L_x_36566:
[----:B------:R-:W2:Y:S02]  /*04b0*/  LDG.E.64 R4, desc[UR36][R6.64] ;  /* 0x0000002406047981 */ /* 0x000ea4000c1e1b00 */
[----:B--2---:R-:W0:Y:S02]  /*04c0*/  F2I.S64.F64.TRUNC R4, R4 ;  /* 0x0000000400047311 */ /* 0x004e24000030d900 */
[----:B0-----:R-:W-:Y:S01]  /*04d0*/  PRMT R22, R4, 0x7610, R22 ;  /* 0x0000761004167816 */ /* 0x001fe20000000016 */
[----:B------:R-:W-:Y:S06]  /*04e0*/  BRA `(.L_x_36561) ;  /* 0x0000000800a87947 */ /* 0x000fec0003800000 */
.L_x_36556:
        /* <DEDUP_REMOVED lines=12> */
.L_x_36570:
[----:B------:R-:W2:Y:S02]  /*05b0*/  LDG.E.64 R6, desc[UR36][R6.64] ;  /* 0x0000002406067981 */ /* 0x000ea4000c1e1b00 */
[----:B--2---:R-:W0:Y:S02]  /*05c0*/  F2I.S64.F64.TRUNC R4, R6 ;  /* 0x0000000600047311 */ /* 0x004e24000030d900 */
[----:B0-----:R-:W-:Y:S01]  /*05d0*/  PRMT R22, R4, 0x7610, R22 ;  /* 0x0000761004167816 */ /* 0x001fe20000000016 */
[----:B------:R-:W-:Y:S06]  /*05e0*/  BRA `(.L_x_36561) ;  /* 0x0000000800687947 */ /* 0x000fec0003800000 */
.L_x_36569:
        /* <DEDUP_REMOVED lines=27> */
.L_x_36572:
        /* <DEDUP_REMOVED lines=15> */
.L_x_36571:
[----:B------:R-:W2:Y:S02]  /*0890*/  LDG.E.U16 R4, desc[UR36][R6.64] ;  /* 0x0000002406047981 */ /* 0x000ea4000c1e1500 */
[----:B--2---:R-:W-:-:S06]  /*08a0*/  IMAD.U32 R4, R4, 0x10000, RZ ;  /* 0x0001000004047824 */ /* 0x004fcc00078e00ff */
[----:B------:R-:W0:Y:S02]  /*08b0*/  F2I.S64.TRUNC R4, R4 ;  /* 0x0000000400047311 */ /* 0x000e24000020d900 */
[----:B0-----:R-:W-:Y:S01]  /*08c0*/  PRMT R22, R4, 0x7610, R22 ;  /* 0x0000761004167816 */ /* 0x001fe20000000016 */
[----:B------:R-:W-:Y:S06]  /*08d0*/  BRA `(.L_x_36561) ;  /* 0x0000000400ac7947 */ /* 0x000fec0003800000 */
.L_x_36568:
        /* <DEDUP_REMOVED lines=10> */
.L_x_36575:
        /* <DEDUP_REMOVED lines=21> */
.L_x_36579:
[----:B------:R-:W-:Y:S05]  /*0ad0*/  BSYNC.RECONVERGENT B1 ;  /* 0x0000000000017941 */ /* 0x000fea0003800200 */
.L_x_36578:
[----:B------:R-:W-:Y:S01]  /*0ae0*/  IMAD.SHL.U32 R0, R0, 0x100000, RZ ;  /* 0x0010000000007824 */ /* 0x000fe200078e00ff */
[----:B------:R-:W-:-:S04]  /*0af0*/  LEA R3, R3, 0x3b800000, 0x17 ;  /* 0x3b80000003037811 */ /* 0x000fc800078eb8ff */
[----:B------:R-:W-:-:S07]  /*0b00*/  LOP3.LUT R4, R3, R0, R7, 0xfe, !PT ;  /* 0x0000000003047212 */ /* 0x000fce00078efe07 */
.L_x_36577:
[----:B------:R-:W-:Y:S05]  /*0b10*/  BSYNC.RECONVERGENT B0 ;  /* 0x0000000000007941 */ /* 0x000fea0003800200 */
.L_x_36576:
[----:B------:R-:W0:Y:S02]  /*0b20*/  F2I.S64.TRUNC R4, R4 ;  /* 0x0000000400047311 */ /* 0x000e24000020d900 */
[----:B0-----:R-:W-:Y:S01]  /*0b30*/  PRMT R22, R4, 0x7610, R22 ;  /* 0x0000761004167816 */ /* 0x001fe20000000016 */
[----:B------:R-:W-:Y:S06]  /*0b40*/  BRA `(.L_x_36561) ;  /* 0x0000000400107947 */ /* 0x000fec0003800000 */
.L_x_36574:
        /* <DEDUP_REMOVED lines=21> */
.L_x_36583:
[----:B------:R-:W-:Y:S05]  /*0ca0*/  BSYNC.RECONVERGENT B1 ;  /* 0x0000000000017941 */ /* 0x000fea0003800200 */
.L_x_36582:
[----:B------:R-:W-:Y:S01]  /*0cb0*/  IMAD.SHL.U32 R0, R0, 0x200000, RZ ;  /* 0x0020000000007824 */ /* 0x000fe200078e00ff */
[----:B------:R-:W-:-:S04]  /*0cc0*/  LEA R3, R3, 0x37800000, 0x17 ;  /* 0x3780000003037811 */ /* 0x000fc800078eb8ff */
[----:B------:R-:W-:-:S07]  /*0cd0*/  LOP3.LUT R4, R3, R0, R7, 0xfe, !PT ;  /* 0x0000000003047212 */ /* 0x000fce00078efe07 */
.L_x_36581:
[----:B------:R-:W-:Y:S05]  /*0ce0*/  BSYNC.RECONVERGENT B0 ;  /* 0x0000000000007941 */ /* 0x000fea0003800200 */
.L_x_36580:
[----:B------:R-:W0:Y:S02]  /*0cf0*/  F2I.S64.TRUNC R4, R4 ;  /* 0x0000000400047311 */ /* 0x000e24000020d900 */
[----:B0-----:R-:W-:Y:S01]  /*0d00*/  PRMT R22, R4, 0x7610, R22 ;  /* 0x0000761004167816 */ /* 0x001fe20000000016 */
[----:B------:R-:W-:Y:S06]  /*0d10*/  BRA `(.L_x_36561) ;  /* 0x00000000009c7947 */ /* 0x000fec0003800000 */
.L_x_36573:
[----:B------:R-:W-:-:S09]  /*0d20*/  UISETP.NE.AND UP0, UPT, UR4, 0x1c, UPT ;  /* 0x0000001c0400788c */ /* 0x000fd2000bf05270 */
[----:B------:R-:W-:Y:S05]  /*0d30*/  BRA.U !UP0, `(.L_x_36584) ;  /* 0x0000000108907547 */ /* 0x000fea000b800000 */
[----:B------:R-:W-:-:S09]  /*0d40*/  UISETP.NE.AND UP0, UPT, UR4, 0x1d, UPT ;  /* 0x0000001d0400788c */ /* 0x000fd2000bf05270 */
[----:B------:R-:W-:Y:S05]  /*0d50*/  BRA.U !UP0, `(.L_x_36585) ;  /* 0x0000000108807547 */ /* 0x000fea000b800000 */
[----:B------:R-:W-:-:S09]  /*0d60*/  UISETP.NE.AND UP0, UPT, UR4, 0x2c, UPT ;  /* 0x0000002c0400788c */ /* 0x000fd2000bf05270 */
[----:B------:R-:W-:Y:S05]  /*0d70*/  BRA.U !UP0, `(.L_x_36586) ;  /* 0x0000000108487547 */ /* 0x000fea000b800000 */
.L_x_36560:
        /* <DEDUP_REMOVED lines=16> */
.L_x_36587:
[----:B------:R-:W-:Y:S01]  /*0e80*/  PRMT R22, RZ, 0x7610, R22 ;  /* 0x00007610ff167816 */ /* 0x000fe20000000016 */
[----:B------:R-:W-:Y:S06]  /*0e90*/  BRA `(.L_x_36561) ;  /* 0x00000000003c7947 */ /* 0x000fec0003800000 */
.L_x_36586:
        /* <DEDUP_REMOVED lines=8> */
.L_x_36589:
[----:B------:R-:W-:Y:S05]  /*0f20*/  BSYNC.RECONVERGENT B0 ;  /* 0x0000000000007941 */ /* 0x000fea0003800200 */
.L_x_36588:
[----:B------:R-:W0:Y:S02]  /*0f30*/  F2I.S64.TRUNC R4, R4 ;  /* 0x0000000400047311 */ /* 0x000e24000020d900 */
[----:B0-----:R-:W-:Y:S01]  /*0f40*/  PRMT R22, R4, 0x7610, R22 ;  /* 0x0000761004167816 */ /* 0x001fe20000000016 */
[----:B------:R-:W-:Y:S06]  /*0f50*/  BRA `(.L_x_36561) ;  /* 0x00000000000c7947 */ /* 0x000fec0003800000 */
.L_x_36585:
[----:B------:R0:W5:Y:S01]  /*0f60*/  LDG.E.U8 R22, desc[UR36][R6.64] ;  /* 0x0000002406167981 */ /* 0x000162000c1e1100 */
[----:B------:R-:W-:Y:S05]  /*0f70*/  BRA `(.L_x_36561) ;  /* 0x0000000000047947 */ /* 0x000fea0003800000 */
.L_x_36584:
[----:B------:R0:W5:Y:S02]  /*0f80*/  LDG.E.U8 R22, desc[UR36][R6.64] ;  /* 0x0000002406167981 */ /* 0x000164000c1e1100 */
.L_x_36561:
[----:B------:R-:W-:-:S07]  /*0f90*/  VIADD R23, R25, 0x80 ;  /* 0x0000008019177836 */ /* 0x000fce0000000000 */
.L_x_36555:
[----:B------:R-:W-:Y:S05]  /*0fa0*/  BSYNC.RECONVERGENT B6 ;  /* 0x0000000000067941 */ /* 0x000fea0003800200 */
.L_x_36554:
        /* <DEDUP_REMOVED lines=23> */
.L_x_36595:
[----:B------:R0:W5:Y:S01]  /*1120*/  LDG.E.U8 R19, desc[UR36][R6.64] ;  /* 0x0000002406137981 */ /* 0x000162000c1e1100 */
[----:B------:R-:W-:Y:S05]  /*1130*/  BRA `(.L_x_36597) ;  /* 0x0000000c00607947 */ /* 0x000fea0003800000 */
.L_x_36594:
        /* <DEDUP_REMOVED lines=8> */
.L_x_36599:
[----:B------:R4:W5:Y:S01]  /*11c0*/  LDG.E.U8 R19, desc[UR36][R6.64] ;  /* 0x0000002406137981 */ /* 0x000962000c1e1100 */
[----:B------:R-:W-:Y:S05]  /*11d0*/  BRA `(.L_x_36597) ;  /* 0x0000000c00387947 */ /* 0x000fea0003800000 */
.L_x_36598:
[----:B------:R0:W5:Y:S01]  /*11e0*/  LDG.E.U16 R19, desc[UR36][R6.64] ;  /* 0x0000002406137981 */ /* 0x000162000c1e1500 */
[----:B------:R-:W-:Y:S05]  /*11f0*/  BRA `(.L_x_36597) ;  /* 0x0000000c00307947 */ /* 0x000fea0003800000 */
.L_x_36593:
        /* <DEDUP_REMOVED lines=10> */
.L_x_36601:
[----:B------:R-:W2:Y:S02]  /*12a0*/  LDG.E.U16 R4, desc[UR36][R6.64] ;  /* 0x0000002406047981 */ /* 0x000ea4000c1e1500 */
[----:B--2---:R-:W-:-:S06]  /*12b0*/  HADD2.F32 R4, -RZ, R4.H0_H0 ;  /* 0x20000004ff047230 */ /* 0x004fcc0000004100 */
[----:B------:R-:W0:Y:S02]  /*12c0*/  F2I.S64.TRUNC R4, R4 ;  /* 0x0000000400047311 */ /* 0x000e24000020d900 */
[----:B0-----:R-:W-:Y:S01]  /*12d0*/  PRMT R19, R4, 0x7610, R19 ;  /* 0x0000761004137816 */ /* 0x001fe20000000013 */
[----:B------:R-:W-:Y:S06]  /*12e0*/  BRA `(.L_x_36597) ;  /* 0x0000000800f47947 */ /* 0x000fec0003800000 */
.L_x_36600:
        /* <DEDUP_REMOVED lines=10> */
.L_x_36603:
[----:B------:R-:W2:Y:S02]  /*1390*/  LDG.E.U16 R6, desc[UR36][R6.64] ;  /* 0x0000002406067981 */ /* 0x000ea4000c1e1500 */
[----:B--2---:R-:W-:-:S06]  /*13a0*/  HADD2.F32 R4, -RZ, R6.H0_H0 ;  /* 0x20000006ff047230 */ /* 0x004fcc0000004100 */
[----:B------:R-:W0:Y:S02]  /*13b0*/  F2I.S64.TRUNC R4, R4 ;  /* 0x0000000400047311 */ /* 0x000e24000020d900 */
[----:B0-----:R-:W-:Y:S01]  /*13c0*/  PRMT R19, R4, 0x7610, R19 ;  /* 0x0000761004137816 */ /* 0x001fe20000000013 */
[----:B------:R-:W-:Y:S06]  /*13d0*/  BRA `(.L_x_36597) ;  /* 0x0000000800b87947 */ /* 0x000fec0003800000 */
.L_x_36602:
[----:B------:R-:W2:Y:S02]  /*13e0*/  LDG.E.64 R4, desc[UR36][R6.64] ;  /* 0x0000002406047981 */ /* 0x000ea4000c1e1b00 */
[----:B--2---:R-:W0:Y:S02]  /*13f0*/  F2I.S64.F64.TRUNC R4, R4 ;  /* 0x0000000400047311 */ /* 0x004e24000030d900 */
[----:B0-----:R-:W-:Y:S01]  /*1400*/  PRMT R19, R4, 0x7610, R19 ;  /* 0x0000761004137816 */ /* 0x001fe20000000013 */
[----:B------:R-:W-:Y:S06]  /*1410*/  BRA `(.L_x_36597) ;  /* 0x0000000800a87947 */ /* 0x000fec0003800000 */
.L_x_36592:
        /* <DEDUP_REMOVED lines=12> */
.L_x_36606:
[----:B------:R-:W2:Y:S02]  /*14e0*/  LDG.E.64 R6, desc[UR36][R6.64] ;  /* 0x0000002406067981 */ /* 0x000ea4000c1e1b00 */
[----:B--2---:R-:W0:Y:S02]  /*14f0*/  F2I.S64.F64.TRUNC R4, R6 ;  /* 0x0000000600047311 */ /* 0x004e24000030d900 */
[----:B0-----:R-:W-:Y:S01]  /*1500*/  PRMT R19, R4, 0x7610, R19 ;  /* 0x0000761004137816 */ /* 0x001fe20000000013 */
[----:B------:R-:W-:Y:S06]  /*1510*/  BRA `(.L_x_36597) ;  /* 0x0000000800687947 */ /* 0x000fec0003800000 */
.L_x_36605:
        /* <DEDUP_REMOVED lines=27> */
.L_x_36608:
        /* <DEDUP_REMOVED lines=15> */
.L_x_36607:
[----:B------:R-:W2:Y:S02]  /*17c0*/  LDG.E.U16 R4, desc[UR36][R6.64] ;  /* 0x0000002406047981 */ /* 0x000ea4000c1e1500 */
[----:B--2---:R-:W-:-:S06]  /*17d0*/  IMAD.U32 R4, R4, 0x10000, RZ ;  /* 0x0001000004047824 */ /* 0x004fcc00078e00ff */
[----:B------:R-:W0:Y:S02]  /*17e0*/  F2I.S64.TRUNC R4, R4 ;  /* 0x0000000400047311 */ /* 0x000e24000020d900 */
[----:B0-----:R-:W-:Y:S01]  /*17f0*/  PRMT R19, R4, 0x7610, R19 ;  /* 0x0000761004137816 */ /* 0x001fe20000000013 */
[----:B------:R-:W-:Y:S06]  /*1800*/  BRA `(.L_x_36597) ;  /* 0x0000000400ac7947 */ /* 0x000fec0003800000 */
.L_x_36604:
        /* <DEDUP_REMOVED lines=10> */
.L_x_36611:
        /* <DEDUP_REMOVED lines=21> */
.L_x_36615:
[----:B------:R-:W-:Y:S05]  /*1a00*/  BSYNC.RECONVERGENT B1 ;  /* 0x0000000000017941 */ /* 0x000fea0003800200 */
.L_x_36614:
[----:B------:R-:W-:Y:S01]  /*1a10*/  IMAD.SHL.U32 R0, R0, 0x100000, RZ ;  /* 0x0010000000007824 */ /* 0x000fe200078e00ff */
[----:B------:R-:W-:-:S04]  /*1a20*/  LEA R3, R3, 0x3b800000, 0x17 ;  /* 0x3b80000003037811 */ /* 0x000fc800078eb8ff */
[----:B------:R-:W-:-:S07]  /*1a30*/  LOP3.LUT R4, R3, R0, R7, 0xfe, !PT ;  /* 0x0000000003047212 */ /* 0x000fce00078efe07 */
.L_x_36613:
[----:B------:R-:W-:Y:S05]  /*1a40*/  BSYNC.RECONVERGENT B0 ;  /* 0x0000000000007941 */ /* 0x000fea0003800200 */
.L_x_36612:
[----:B------:R-:W0:Y:S02]  /*1a50*/  F2I.S64.TRUNC R4, R4 ;  /* 0x0000000400047311 */ /* 0x000e24000020d900 */
[----:B0-----:R-:W-:Y:S01]  /*1a60*/  PRMT R19, R4, 0x7610, R19 ;  /* 0x0000761004137816 */ /* 0x001fe20000000013 */
[----:B------:R-:W-:Y:S06]  /*1a70*/  BRA `(.L_x_36597) ;  /* 0x0000000400107947 */ /* 0x000fec0003800000 */
.L_x_36610:
        /* <DEDUP_REMOVED lines=21> */
.L_x_36619:
[----:B------:R-:W-:Y:S05]  /*1bd0*/  BSYNC.RECONVERGENT B1 ;  /* 0x0000000000017941 */ /* 0x000fea0003800200 */
.L_x_36618:
[----:B------:R-:W-:Y:S01]  /*1be0*/  IMAD.SHL.U32 R0, R0, 0x200000, RZ ;  /* 0x0020000000007824 */ /* 0x000fe200078e00ff */
[----:B------:R-:W-:-:S04]  /*1bf0*/  LEA R3, R3, 0x37800000, 0x17 ;  /* 0x3780000003037811 */ /* 0x000fc800078eb8ff */
[----:B------:R-:W-:-:S07]  /*1c00*/  LOP3.LUT R4, R3, R0, R7, 0xfe, !PT ;  /* 0x0000000003047212 */ /* 0x000fce00078efe07 */
.L_x_36617:
[----:B------:R-:W-:Y:S05]  /*1c10*/  BSYNC.RECONVERGENT B0 ;  /* 0x0000000000007941 */ /* 0x000fea0003800200 */
.L_x_36616:
[----:B------:R-:W0:Y:S02]  /*1c20*/  F2I.S64.TRUNC R4, R4 ;  /* 0x0000000400047311 */ /* 0x000e24000020d900 */
[----:B0-----:R-:W-:Y:S01]  /*1c30*/  PRMT R19, R4, 0x7610, R19 ;  /* 0x0000761004137816 */ /* 0x001fe20000000013 */
[----:B------:R-:W-:Y:S06]  /*1c40*/  BRA `(.L_x_36597) ;  /* 0x00000000009c7947 */ /* 0x000fec0003800000 */
.L_x_36609:
        /* <DEDUP_REMOVED lines=14> */
.L_x_36623:
[----:B------:R-:W-:Y:S05]  /*1d30*/  BSYNC.RECONVERGENT B0 ;  /* 0x0000000000007941 */ /* 0x000fea0003800200 */
.L_x_36622:
[----:B------:R-:W0:Y:S02]  /*1d40*/  F2I.S64.TRUNC R4, R4 ;  /* 0x0000000400047311 */ /* 0x000e24000020d900 */
[----:B0-----:R-:W-:Y:S01]  /*1d50*/  PRMT R19, R4, 0x7610, R19 ;  /* 0x0000761004137816 */ /* 0x001fe20000000013 */
[----:B------:R-:W-:Y:S06]  /*1d60*/  BRA `(.L_x_36597) ;  /* 0x0000000000547947 */ /* 0x000fec0003800000 */
.L_x_36596:
        /* <DEDUP_REMOVED lines=16> */
.L_x_36624:
[----:B------:R-:W-:Y:S01]  /*1e70*/  PRMT R19, RZ, 0x7610, R19 ;  /* 0x00007610ff137816 */ /* 0x000fe20000000013 */
[----:B------:R-:W-:Y:S06]  /*1e80*/  BRA `(.L_x_36597) ;  /* 0x00000000000c7947 */ /* 0x000fec0003800000 */
.L_x_36621:
[----:B------:R1:W5:Y:S01]  /*1e90*/  LDG.E.U8 R19, desc[UR36][R6.64] ;  /* 0x0000002406137981 */ /* 0x000362000c1e1100 */
[----:B------:R-:W-:Y:S05]  /*1ea0*/  BRA `(.L_x_36597) ;  /* 0x0000000000047947 */ /* 0x000fea0003800000 */
.L_x_36620:
[----:B------:R0:W5:Y:S02]  /*1eb0*/  LDG.E.U8 R19, desc[UR36][R6.64] ;  /* 0x0000002406137981 */ /* 0x000164000c1e1100 */
.L_x_36597:
[----:B------:R-:W-:-:S07]  /*1ec0*/  VIADD R23, R23, 0x80 ;  /* 0x0000008017177836 */ /* 0x000fce0000000000 */
.L_x_36591:
[----:B------:R-:W-:Y:S05]  /*1ed0*/  BSYNC.RECONVERGENT B6 ;  /* 0x0000000000067941 */ /* 0x000fea0003800200 */
.L_x_36590:
        /* <DEDUP_REMOVED lines=23> */
.L_x_36630:
[----:B------:R0:W5:Y:S01]  /*2050*/  LDG.E.U8 R17, desc[UR36][R6.64] ;  /* 0x0000002406117981 */ /* 0x000162000c1e1100 */
[----:B------:R-:W-:Y:S05]  /*2060*/  BRA `(.L_x_36632) ;  /* 0x0000000c00607947 */ /* 0x000fea0003800000 */
.L_x_36629:
        /* <DEDUP_REMOVED lines=8> */
.L_x_36634:
[----:B------:R3:W5:Y:S01]  /*20f0*/  LDG.E.U8 R17, desc[UR36][R6.64] ;  /* 0x0000002406117981 */ /* 0x000762000c1e1100 */
[----:B------:R-:W-:Y:S05]  /*2100*/  BRA `(.L_x_36632) ;  /* 0x0000000c00387947 */ /* 0x000fea0003800000 */
.L_x_36633:
[----:B------:R0:W5:Y:S01]  /*2110*/  LDG.E.U16 R17, desc[UR36][R6.64] ;  /* 0x0000002406117981 */ /* 0x000162000c1e1500 */
[----:B------:R-:W-:Y:S05]  /*2120*/  BRA `(.L_x_36632) ;  /* 0x0000000c00307947 */ /* 0x000fea0003800000 */
.L_x_36628:
        /* <DEDUP_REMOVED lines=10> */
.L_x_36636:
[----:B------:R-:W2:Y:S02]  /*21d0*/  LDG.E.U16 R4, desc[UR36][R6.64] ;  /* 0x0000002406047981 */ /* 0x000ea4000c1e1500 */
[----:B--2---:R-:W-:-:S06]  /*21e0*/  HADD2.F32 R4, -RZ, R4.H0_H0 ;  /* 0x20000004ff047230 */ /* 0x004fcc0000004100 */
[----:B------:R-:W0:Y:S02]  /*21f0*/  F2I.S64.TRUNC R4, R4 ;  /* 0x0000000400047311 */ /* 0x000e24000020d900 */
[----:B0-----:R-:W-:Y:S01]  /*2200*/  PRMT R17, R4, 0x7610, R17 ;  /* 0x0000761004117816 */ /* 0x001fe20000000011 */
[----:B------:R-:W-:Y:S06]  /*2210*/  BRA `(.L_x_36632) ;  /* 0x0000000800f47947 */ /* 0x000fec0003800000 */
.L_x_36635:
        /* <DEDUP_REMOVED lines=10> */
.L_x_36638:
[----:B------:R-:W2:Y:S02]  /*22c0*/  LDG.E.U16 R6, desc[UR36][R6.64] ;  /* 0x0000002406067981 */ /* 0x000ea4000c1e1500 */
[----:B--2---:R-:W-:-:S06]  /*22d0*/  HADD2.F32 R4, -RZ, R6.H0_H0 ;  /* 0x20000006ff047230 */ /* 0x004fcc0000004100 */
[----:B------:R-:W0:Y:S02]  /*22e0*/  F2I.S64.TRUNC R4, R4 ;  /* 0x0000000400047311 */ /* 0x000e24000020d900 */
[----:B0-----:R-:W-:Y:S01]  /*22f0*/  PRMT R17, R4, 0x7610, R17 ;  /* 0x0000761004117816 */ /* 0x001fe20000000011 */
[----:B------:R-:W-:Y:S06]  /*2300*/  BRA `(.L_x_36632) ;  /* 0x0000000800b87947 */ /* 0x000fec0003800000 */
.L_x_36637:
[----:B------:R-:W2:Y:S02]  /*2310*/  LDG.E.64 R4, desc[UR36][R6.64] ;  /* 0x0000002406047981 */ /* 0x000ea4000c1e1b00 */
[----:B--2---:R-:W0:Y:S02]  /*2320*/  F2I.S64.F64.TRUNC R4, R4 ;  /* 0x0000000400047311 */ /* 0x004e24000030d900 */
[----:B0-----:R-:W-:Y:S01]  /*2330*/  PRMT R17, R4, 0x7610, R17 ;  /* 0x0000761004117816 */ /* 0x001fe20000000011 */
[----:B------:R-:W-:Y:S06]  /*2340*/  BRA `(.L_x_36632) ;  /* 0x0000000800a87947 */ /* 0x000fec0003800000 */
.L_x_36627:
        /* <DEDUP_REMOVED lines=12> */
.L_x_36641:
[----:B------:R-:W2:Y:S02]  /*2410*/  LDG.E.64 R6, desc[UR36][R6.64] ;  /* 0x0000002406067981 */ /* 0x000ea4000c1e1b00 */
[----:B--2---:R-:W0:Y:S02]  /*2420*/  F2I.S64.F64.TRUNC R4, R6 ;  /* 0x0000000600047311 */ /* 0x004e24000030d900 */
[----:B0-----:R-:W-:Y:S01]  /*2430*/  PRMT R17, R4, 0x7610, R17 ;  /* 0x0000761004117816 */ /* 0x001fe20000000011 */
[----:B------:R-:W-:Y:S06]  /*2440*/  BRA `(.L_x_36632) ;  /* 0x0000000800687947 */ /* 0x000fec0003800000 */
.L_x_36640:
        /* <DEDUP_REMOVED lines=27> */
.L_x_36643:
        /* <DEDUP_REMOVED lines=15> */
.L_x_36642:
[----:B------:R-:W2:Y:S02]  /*26f0*/  LDG.E.U16 R4, desc[UR36][R6.64] ;  /* 0x0000002406047981 */ /* 0x000ea4000c1e1500 */
[----:B--2---:R-:W-:-:S06]  /*2700*/  IMAD.U32 R4, R4, 0x10000, RZ ;  /* 0x0001000004047824 */ /* 0x004fcc00078e00ff */
[----:B------:R-:W0:Y:S02]  /*2710*/  F2I.S64.TRUNC R4, R4 ;  /* 0x0000000400047311 */ /* 0x000e24000020d900 */
[----:B0-----:R-:W-:Y:S01]  /*2720*/  PRMT R17, R4, 0x7610, R17 ;  /* 0x0000761004117816 */ /* 0x001fe20000000011 */
[----:B------:R-:W-:Y:S06]  /*2730*/  BRA `(.L_x_36632) ;  /* 0x0000000400ac7947 */ /* 0x000fec0003800000 */
.L_x_36639:
        /* <DEDUP_REMOVED lines=10> */
.L_x_36646:
        /* <DEDUP_REMOVED lines=21> */
.L_x_36650:
[----:B------:R-:W-:Y:S05]  /*2930*/  BSYNC.RECONVERGENT B1 ;  /* 0x0000000000017941 */ /* 0x000fea0003800200 */
.L_x_36649:
[----:B------:R-:W-:Y:S01]  /*2940*/  IMAD.SHL.U32 R0, R0, 0x100000, RZ ;  /* 0x0010000000007824 */ /* 0x000fe200078e00ff */
[----:B------:R-:W-:-:S04]  /*2950*/  LEA R3, R3, 0x3b800000, 0x17 ;  /* 0x3b80000003037811 */ /* 0x000fc800078eb8ff */
[----:B------:R-:W-:-:S07]  /*2960*/  LOP3.LUT R4, R3, R0, R7, 0xfe, !PT ;  /* 0x0000000003047212 */ /* 0x000fce00078efe07 */
.L_x_36648:
[----:B------:R-:W-:Y:S05]  /*2970*/  BSYNC.RECONVERGENT B0 ;  /* 0x0000000000007941 */ /* 0x000fea0003800200 */
.L_x_36647:
[----:B------:R-:W0:Y:S02]  /*2980*/  F2I.S64.TRUNC R4, R4 ;  /* 0x0000000400047311 */ /* 0x000e24000020d900 */
[----:B0-----:R-:W-:Y:S01]  /*2990*/  PRMT R17, R4, 0x7610, R17 ;  /* 0x0000761004117816 */ /* 0x001fe20000000011 */
[----:B------:R-:W-:Y:S06]  /*29a0*/  BRA `(.L_x_36632) ;  /* 0x0000000400107947 */ /* 0x000fec0003800000 */
.L_x_36645:
        /* <DEDUP_REMOVED lines=21> */
.L_x_36654:
[----:B------:R-:W-:Y:S05]  /*2b00*/  BSYNC.RECONVERGENT B1 ;  /* 0x0000000000017941 */ /* 0x000fea0003800200 */
.L_x_36653:
[----:B------:R-:W-:Y:S01]  /*2b10*/  IMAD.SHL.U32 R0, R0, 0x200000, RZ ;  /* 0x0020000000007824 */ /* 0x000fe200078e00ff */
[----:B------:R-:W-:-:S04]  /*2b20*/  LEA R3, R3, 0x37800000, 0x17 ;  /* 0x3780000003037811 */ /* 0x000fc800078eb8ff */
[----:B------:R-:W-:-:S07]  /*2b30*/  LOP3.LUT R4, R3, R0, R7, 0xfe, !PT ;  /* 0x0000000003047212 */ /* 0x000fce00078efe07 */
.L_x_36652:
[----:B------:R-:W-:Y:S05]  /*2b40*/  BSYNC.RECONVERGENT B0 ;  /* 0x0000000000007941 */ /* 0x000fea0003800200 */
.L_x_36651:
[----:B------:R-:W0:Y:S02]  /*2b50*/  F2I.S64.TRUNC R4, R4 ;  /* 0x0000000400047311 */ /* 0x000e24000020d900 */
[----:B0-----:R-:W-:Y:S01]  /*2b60*/  PRMT R17, R4, 0x7610, R17 ;  /* 0x0000761004117816 */ /* 0x001fe20000000011 */
[----:B------:R-:W-:Y:S06]  /*2b70*/  BRA `(.L_x_36632) ;  /* 0x00000000009c7947 */ /* 0x000fec0003800000 */
.L_x_36644:
        /* <DEDUP_REMOVED lines=14> */
.L_x_36658:
[----:B------:R-:W-:Y:S05]  /*2c60*/  BSYNC.RECONVERGENT B0 ;  /* 0x0000000000007941 */ /* 0x000fea0003800200 */
.L_x_36657:
[----:B------:R-:W0:Y:S02]  /*2c70*/  F2I.S64.TRUNC R4, R4 ;  /* 0x0000000400047311 */ /* 0x000e24000020d900 */
[----:B0-----:R-:W-:Y:S01]  /*2c80*/  PRMT R17, R4, 0x7610, R17 ;  /* 0x0000761004117816 */ /* 0x001fe20000000011 */
[----:B------:R-:W-:Y:S06]  /*2c90*/  BRA `(.L_x_36632) ;  /* 0x0000000000547947 */ /* 0x000fec0003800000 */
.L_x_36631:
        /* <DEDUP_REMOVED lines=16> */
.L_x_36659:
[----:B------:R-:W-:Y:S01]  /*2da0*/  PRMT R17, RZ, 0x7610, R17 ;  /* 0x00007610ff117816 */ /* 0x000fe20000000011 */
[----:B------:R-:W-:Y:S06]  /*2db0*/  BRA `(.L_x_36632) ;  /* 0x00000000000c7947 */ /* 0x000fec0003800000 */
.L_x_36656:
[----:B------:R2:W5:Y:S01]  /*2dc0*/  LDG.E.U8 R17, desc[UR36][R6.64] ;  /* 0x0000002406117981 */ /* 0x000562000c1e1100 */
[----:B------:R-:W-:Y:S05]  /*2dd0*/  BRA `(.L_x_36632) ;  /* 0x0000000000047947 */ /* 0x000fea0003800000 */
.L_x_36655:
[----:B------:R1:W5:Y:S02]  /*2de0*/  LDG.E.U8 R17, desc[UR36][R6.64] ;  /* 0x0000002406117981 */ /* 0x000364000c1e1100 */
.L_x_36632:
[----:B------:R-:W-:-:S07]  /*2df0*/  VIADD R23, R23, 0x80 ;  /* 0x0000008017177836 */ /* 0x000fce0000000000 */
.L_x_36626:
[----:B------:R-:W-:Y:S05]  /*2e00*/  BSYNC.RECONVERGENT B6 ;  /* 0x0000000000067941 */ /* 0x000fea0003800200 */
.L_x_36625:
        /* <DEDUP_REMOVED lines=23> */
.L_x_36665:
[----:B------:R0:W5:Y:S01]  /*2f80*/  LDG.E.U8 R18, desc[UR36][R6.64] ;  /* 0x0000002406127981 */ /* 0x000162000c1e1100 */
[----:B------:R-:W-:Y:S05]  /*2f90*/  BRA `(.L_x_36661) ;  /* 0x0000000c005c7947 */ /* 0x000fea0003800000 */
.L_x_36664:
        /* <DEDUP_REMOVED lines=8> */
.L_x_36668:
[----:B------:R0:W5:Y:S01]  /*3020*/  LDG.E.U8 R18, desc[UR36][R6.64] ;  /* 0x0000002406127981 */ /* 0x000162000c1e1100 */
[----:B------:R-:W-:Y:S05]  /*3030*/  BRA `(.L_x_36661) ;  /* 0x0000000c00347947 */ /* 0x000fea0003800000 */
.L_x_36667:
[----:B------:R0:W5:Y:S01]  /*3040*/  LDG.E.U16 R18, desc[UR36][R6.64] ;  /* 0x0000002406127981 */ /* 0x000162000c1e1500 */
[----:B------:R-:W-:Y:S05]  /*3050*/  BRA `(.L_x_36661) ;  /* 0x0000000c002c7947 */ /* 0x000fea0003800000 */
.L_x_36663:
        /* <DEDUP_REMOVED lines=10> */
.L_x_36670:
[----:B------:R-:W2:Y:S02]  /*3100*/  LDG.E.U16 R4, desc[UR36][R6.64] ;  /* 0x0000002406047981 */ /* 0x000ea4000c1e1500 */
[----:B--2---:R-:W-:-:S06]  /*3110*/  HADD2.F32 R4, -RZ, R4.H0_H0 ;  /* 0x20000004ff047230 */ /* 0x004fcc0000004100 */
[----:B------:R-:W0:Y:S02]  /*3120*/  F2I.S64.TRUNC R4, R4 ;  /* 0x0000000400047311 */ /* 0x000e24000020d900 */
[----:B0-----:R-:W-:Y:S01]  /*3130*/  PRMT R18, R4, 0x7610, R18 ;  /* 0x0000761004127816 */ /* 0x001fe20000000012 */
[----:B------:R-:W-:Y:S06]  /*3140*/  BRA `(.L_x_36661) ;  /* 0x0000000800f07947 */ /* 0x000fec0003800000 */
.L_x_36669:
        /* <DEDUP_REMOVED lines=10> */
.L_x_36672:
[----:B------:R-:W2:Y:S02]  /*31f0*/  LDG.E.U16 R6, desc[UR36][R6.64] ;  /* 0x0000002406067981 */ /* 0x000ea4000c1e1500 */
[----:B--2---:R-:W-:-:S06]  /*3200*/  HADD2.F32 R4, -RZ, R6.H0_H0 ;  /* 0x20000006ff047230 */ /* 0x004fcc0000004100 */
[----:B------:R-:W0:Y:S02]  /*3210*/  F2I.S64.TRUNC R4, R4 ;  /* 0x0000000400047311 */ /* 0x000e24000020d900 */
[----:B0-----:R-:W-:Y:S01]  /*3220*/  PRMT R18, R4, 0x7610, R18 ;  /* 0x0000761004127816 */ /* 0x001fe20000000012 */
[----:B------:R-:W-:Y:S06]  /*3230*/  BRA `(.L_x_36661) ;  /* 0x0000000800b47947 */ /* 0x000fec0003800000 */
.L_x_36671:
[----:B------:R-:W2:Y:S02]  /*3240*/  LDG.E.64 R4, desc[UR36][R6.64] ;  /* 0x0000002406047981 */ /* 0x000ea4000c1e1b00 */
[----:B--2---:R-:W0:Y:S02]  /*3250*/  F2I.S64.F64.TRUNC R4, R4 ;  /* 0x0000000400047311 */ /* 0x004e24000030d900 */
[----:B0-----:R-:W-:Y:S01]  /*3260*/  PRMT R18, R4, 0x7610, R18 ;  /* 0x0000761004127816 */ /* 0x001fe20000000012 */
[----:B------:R-:W-:Y:S06]  /*3270*/  BRA `(.L_x_36661) ;  /* 0x0000000800a47947 */ /* 0x000fec0003800000 */
.L_x_36662:
        /* <DEDUP_REMOVED lines=12> */
.L_x_36675:
[----:B------:R-:W2:Y:S02]  /*3340*/  LDG.E.64 R6, desc[UR36][R6.64] ;  /* 0x0000002406067981 */ /* 0x000ea4000c1e1b00 */
[----:B--2---:R-:W0:Y:S02]  /*3350*/  F2I.S64.F64.TRUNC R4, R6 ;  /* 0x0000000600047311 */ /* 0x004e24000030d900 */
[----:B0-----:R-:W-:Y:S01]  /*3360*/  PRMT R18, R4, 0x7610, R18 ;  /* 0x0000761004127816 */ /* 0x001fe20000000012 */
[----:B------:R-:W-:Y:S06]  /*3370*/  BRA `(.L_x_36661) ;  /* 0x0000000800647947 */ /* 0x000fec0003800000 */
.L_x_36674:
        /* <DEDUP_REMOVED lines=27> */
.L_x_36677:
        /* <DEDUP_REMOVED lines=15> */
.L_x_36676:
[----:B------:R-:W2:Y:S02]  /*3620*/  LDG.E.U16 R4, desc[UR36][R6.64] ;  /* 0x0000002406047981 */ /* 0x000ea4000c1e1500 */
[----:B--2---:R-:W-:-:S06]  /*3630*/  IMAD.U32 R4, R4, 0x10000, RZ ;  /* 0x0001000004047824 */ /* 0x004fcc00078e00ff */
[----:B------:R-:W0:Y:S02]  /*3640*/  F2I.S64.TRUNC R4, R4 ;  /* 0x0000000400047311 */ /* 0x000e24000020d900 */
[----:B0-----:R-:W-:Y:S01]  /*3650*/  PRMT R18, R4, 0x7610, R18 ;  /* 0x0000761004127816 */ /* 0x001fe20000000012 */
[----:B------:R-:W-:Y:S06]  /*3660*/  BRA `(.L_x_36661) ;  /* 0x0000000400a87947 */ /* 0x000fec0003800000 */
.L_x_36673:
        /* <DEDUP_REMOVED lines=10> */
.L_x_36680:
        /* <DEDUP_REMOVED lines=21> */
.L_x_36684:
[----:B------:R-:W-:Y:S05]  /*3860*/  BSYNC.RECONVERGENT B1 ;  /* 0x0000000000017941 */ /* 0x000fea0003800200 */
.L_x_36683:
[----:B------:R-:W-:Y:S01]  /*3870*/  IMAD.SHL.U32 R0, R0, 0x100000, RZ ;  /* 0x0010000000007824 */ /* 0x000fe200078e00ff */
[----:B------:R-:W-:-:S04]  /*3880*/  LEA R3, R3, 0x3b800000, 0x17 ;  /* 0x3b80000003037811 */ /* 0x000fc800078eb8ff */
[----:B------:R-:W-:-:S07]  /*3890*/  LOP3.LUT R4, R3, R0, R7, 0xfe, !PT ;  /* 0x0000000003047212 */ /* 0x000fce00078efe07 */
.L_x_36682:
[----:B------:R-:W-:Y:S05]  /*38a0*/  BSYNC.RECONVERGENT B0 ;  /* 0x0000000000007941 */ /* 0x000fea0003800200 */
.L_x_36681:
[----:B------:R-:W0:Y:S02]  /*38b0*/  F2I.S64.TRUNC R4, R4 ;  /* 0x0000000400047311 */ /* 0x000e24000020d900 */
[----:B0-----:R-:W-:Y:S01]  /*38c0*/  PRMT R18, R4, 0x7610, R18 ;  /* 0x0000761004127816 */ /* 0x001fe20000000012 */
[----:B------:R-:W-:Y:S06]  /*38d0*/  BRA `(.L_x_36661) ;  /* 0x00000004000c7947 */ /* 0x000fec0003800000 */
.L_x_36679:
        /* <DEDUP_REMOVED lines=21> */
.L_x_36688:
[----:B------:R-:W-:Y:S05]  /*3a30*/  BSYNC.RECONVERGENT B1 ;  /* 0x0000000000017941 */ /* 0x000fea0003800200 */
.L_x_36687:
[----:B------:R-:W-:Y:S01]  /*3a40*/  IMAD.SHL.U32 R0, R0, 0x200000, RZ ;  /* 0x0020000000007824 */ /* 0x000fe200078e00ff */
[----:B------:R-:W-:-:S04]  /*3a50*/  LEA R3, R3, 0x37800000, 0x17 ;  /* 0x3780000003037811 */ /* 0x000fc800078eb8ff */
[----:B------:R-:W-:-:S07]  /*3a60*/  LOP3.LUT R4, R3, R0, R7, 0xfe, !PT ;  /* 0x0000000003047212 */ /* 0x000fce00078efe07 */
.L_x_36686:
[----:B------:R-:W-:Y:S05]  /*3a70*/  BSYNC.RECONVERGENT B0 ;  /* 0x0000000000007941 */ /* 0x000fea0003800200 */
.L_x_36685:
[----:B------:R-:W0:Y:S02]  /*3a80*/  F2I.S64.TRUNC R4, R4 ;  /* 0x0000000400047311 */ /* 0x000e24000020d900 */
[----:B0-----:R-:W-:Y:S01]  /*3a90*/  PRMT R18, R4, 0x7610, R18 ;  /* 0x0000761004127816 */ /* 0x001fe20000000012 */
[----:B------:R-:W-:Y:S06]  /*3aa0*/  BRA `(.L_x_36661) ;  /* 0x0000000000987947 */ /* 0x000fec0003800000 */
.L_x_36678:
        /* <DEDUP_REMOVED lines=14> */
.L_x_36692:
[----:B------:R-:W-:Y:S05]  /*3b90*/  BSYNC.RECONVERGENT B0 ;  /* 0x0000000000007941 */ /* 0x000fea0003800200 */
.L_x_36691:
[----:B------:R-:W0:Y:S02]  /*3ba0*/  F2I.S64.TRUNC R4, R4 ;  /* 0x0000000400047311 */ /* 0x000e24000020d900 */
[----:B0-----:R-:W-:Y:S01]  /*3bb0*/  PRMT R18, R4, 0x7610, R18 ;  /* 0x0000761004127816 */ /* 0x001fe20000000012 */
[----:B------:R-:W-:Y:S06]  /*3bc0*/  BRA `(.L_x_36661) ;  /* 0x0000000000507947 */ /* 0x000fec0003800000 */
.L_x_36666:
        /* <DEDUP_REMOVED lines=16> */
.L_x_36693:
[----:B------:R-:W-:Y:S05]  /*3cd0*/  BRA `(.L_x_36661) ;  /* 0x00000000000c7947 */ /* 0x000fea0003800000 */
.L_x_36690:
[----:B------:R0:W5:Y:S01]  /*3ce0*/  LDG.E.U8 R18, desc[UR36][R6.64] ;  /* 0x0000002406127981 */ /* 0x000162000c1e1100 */
[----:B------:R-:W-:Y:S05]  /*3cf0*/  BRA `(.L_x_36661) ;  /* 0x0000000000047947 */ /* 0x000fea0003800000 */
.L_x_36689:
[----:B------:R0:W5:Y:S02]  /*3d00*/  LDG.E.U8 R18, desc[UR36][R6.64] ;  /* 0x0000002406127981 */ /* 0x000164000c1e1100 */
.L_x_36661:
[----:B------:R-:W-:Y:S05]  /*3d10*/  BSYNC.RECONVERGENT B6 ;  /* 0x0000000000067941 */ /* 0x000fea0003800200 */
.L_x_36660:
[----:B------:R-:W0:Y:S01]  /*3d20*/  LDC.U8 R0, c[0x0][0x385] ;  /* 0x0000e140ff007b82 */ /* 0x000e220000000000 */
[----:B------:R-:W-:Y:S01]  /*3d30*/  ISETP.GE.AND P0, PT, R25, R16, PT ;  /* 0x000000101900720c */ /* 0x000fe20003f06270 */
[----:B------:R-:W-:-:S12]  /*3d40*/  BSSY.RECONVERGENT B0, `(.L_x_36694) ;  /* 0x0000006000007945 */ /* 0x000fd80003800200 */
[----:B------:R-:W-:Y:S05]  /*3d50*/  @P0 BRA `(.L_x_36695) ;  /* 0x0000000000100947 */ /* 0x000fea0003800000 */
[----:B-----5:R-:W-:Y:S02]  /*3d60*/  LOP3.LUT R8, R22, 0xff, RZ, 0xc0, !PT ;  /* 0x000000ff16087812 */ /* 0x020fe400078ec0ff */
[----:B------:R-:W-:-:S07]  /*3d70*/  MOV R9, 0x3d90 ;  /* 0x00003d9000097802 */ /* 0x000fce0000000f00 */
[----:B01234-:R-:W-:Y:S05]  /*3d80*/  CALL.REL.NOINC `($__internal_78_$__cuda_sm20_div_u16) ;  /* 0x0000003c00cc7944 */ /* 0x01ffea0003c00000 */
[----:B------:R-:W-:-:S07]  /*3d90*/  IMAD.MOV.U32 R3, RZ, RZ, R8 ;  /* 0x000000ffff037224 */ /* 0x000fce00078e0008 */
.L_x_36695:
[----:B------:R-:W-:Y:S05]  /*3da0*/  BSYNC.RECONVERGENT B0 ;  /* 0x0000000000007941 */ /* 0x000fea0003800200 */
.L_x_36694:
[----:B------:R-:W-:Y:S01]  /*3db0*/  VIADD R23, R25, 0x80 ;  /* 0x0000008019177836 */ /* 0x000fe20000000000 */
[----:B------:R-:W-:Y:S04]  /*3dc0*/  BSSY.RECONVERGENT B0, `(.L_x_36696) ;  /* 0x0000007000007945 */ /* 0x000fe80003800200 */
[----:B------:R-:W-:-:S13]  /*3dd0*/  ISETP.GE.AND P0, PT, R23, R16, PT ;  /* 0x000000101700720c */ /* 0x000fda0003f06270 */
[----:B------:R-:W-:Y:S05]  /*3de0*/  @P0 BRA `(.L_x_36697) ;  /* 0x0000000000100947 */ /* 0x000fea0003800000 */
[----:B-----5:R-:W-:Y:S02]  /*3df0*/  LOP3.LUT R8, R19, 0xff, RZ, 0xc0, !PT ;  /* 0x000000ff13087812 */ /* 0x020fe400078ec0ff */
[----:B------:R-:W-:-:S07]  /*3e00*/  MOV R9, 0x3e20 ;  /* 0x00003e2000097802 */ /* 0x000fce0000000f00 */
[----:B01234-:R-:W-:Y:S05]  /*3e10*/  CALL.REL.NOINC `($__internal_78_$__cuda_sm20_div_u16) ;  /* 0x0000003c00a87944 */ /* 0x01ffea0003c00000 */
[----:B------:R-:W-:-:S07]  /*3e20*/  IMAD.MOV.U32 R22, RZ, RZ, R8 ;  /* 0x000000ffff167224 */ /* 0x000fce00078e0008 */
.L_x_36697:
[----:B------:R-:W-:Y:S05]  /*3e30*/  BSYNC.RECONVERGENT B0 ;  /* 0x0000000000007941 */ /* 0x000fea0003800200 */
.L_x_36696:
        /* <DEDUP_REMOVED lines=8> */
.L_x_36699:
[----:B------:R-:W-:Y:S05]  /*3ec0*/  BSYNC.RECONVERGENT B0 ;  /* 0x0000000000007941 */ /* 0x000fea0003800200 */
.L_x_36698:
        /* <DEDUP_REMOVED lines=8> */
.L_x_36701:
[----:B------:R-:W-:Y:S05]  /*3f50*/  BSYNC.RECONVERGENT B0 ;  /* 0x0000000000007941 */ /* 0x000fea0003800200 */
.L_x_36700:
        /* <DEDUP_REMOVED lines=27> */
.L_x_36709:
[----:B------:R0:W-:Y:S01]  /*4110*/  STG.E.U8 desc[UR36][R8.64], R3 ;  /* 0x0000000308007986 */ /* 0x0001e2000c101124 */
[----:B------:R-:W-:Y:S01]  /*4120*/  IMAD.MOV.U32 R25, RZ, RZ, R23 ;  /* 0x000000ffff197224 */ /* 0x000fe200078e0017 */
[----:B------:R-:W-:Y:S06]  /*4130*/  BRA `(.L_x_36711) ;  /* 0x0000000c00ac7947 */ /* 0x000fec0003800000 */
.L_x_36708:
        /* <DEDUP_REMOVED lines=11> */
.L_x_36713:
[----:B------:R-:W-:Y:S01]  /*41f0*/  LOP3.LUT R3, R3, 0xff, RZ, 0xc0, !PT ;  /* 0x000000ff03037812 */ /* 0x000fe200078ec0ff */
[----:B------:R-:W-:-:S04]  /*4200*/  IMAD.MOV.U32 R25, RZ, RZ, R23 ;  /* 0x000000ffff197224 */ /* 0x000fc800078e0017 */
[----:B------:R0:W-:Y:S01]  /*4210*/  STG.E desc[UR36][R8.64], R3 ;  /* 0x0000000308007986 */ /* 0x0001e2000c101924 */
[----:B------:R-:W-:Y:S05]  /*4220*/  BRA `(.L_x_36711) ;  /* 0x0000000c00707947 */ /* 0x000fea0003800000 */
.L_x_36712:
[----:B------:R-:W-:Y:S01]  /*4230*/  LOP3.LUT R3, R3, 0xff, RZ, 0xc0, !PT ;  /* 0x000000ff03037812 */ /* 0x000fe200078ec0ff */
[----:B------:R-:W-:-:S04]  /*4240*/  IMAD.MOV.U32 R25, RZ, RZ, R23 ;  /* 0x000000ffff197224 */ /* 0x000fc800078e0017 */
[----:B------:R0:W-:Y:S01]  /*4250*/  STG.E.U16 desc[UR36][R8.64], R3 ;  /* 0x0000000308007986 */ /* 0x0001e2000c101524 */
[----:B------:R-:W-:Y:S05]  /*4260*/  BRA `(.L_x_36711) ;  /* 0x0000000c00607947 */ /* 0x000fea0003800000 */
.L_x_36707:
        /* <DEDUP_REMOVED lines=11> */
.L_x_36715:
[----:B------:R-:W-:Y:S01]  /*4320*/  LOP3.LUT R3, R3, 0xff, RZ, 0xc0, !PT ;  /* 0x000000ff03037812 */ /* 0x000fe200078ec0ff */
[----:B------:R-:W-:-:S03]  /*4330*/  IMAD.MOV.U32 R25, RZ, RZ, R23 ;  /* 0x000000ffff197224 */ /* 0x000fc600078e0017 */
[----:B------:R-:W0:Y:S02]  /*4340*/  I2F.U16 R0, R3 ;  /* 0x0000000300007306 */ /* 0x000e240000101000 */
[----:B0-----:R-:W-:-:S05]  /*4350*/  F2FP.F16.F32.PACK_AB R0, RZ, R0 ;  /* 0x00000000ff00723e */ /* 0x001fca00000000ff */
[----:B------:R0:W-:Y:S01]  /*4360*/  STG.E.U16 desc[UR36][R8.64], R0 ;  /* 0x0000000008007986 */ /* 0x0001e2000c101524 */
[----:B------:R-:W-:Y:S05]  /*4370*/  BRA `(.L_x_36711) ;  /* 0x0000000c001c7947 */ /* 0x000fea0003800000 */
.L_x_36714:
        /* <DEDUP_REMOVED lines=12> */
.L_x_36717:
[----:B------:R-:W-:Y:S01]  /*4440*/  LOP3.LUT R3, R3, 0xff, RZ, 0xc0, !PT ;  /* 0x000000ff03037812 */ /* 0x000fe200078ec0ff */
[----:B------:R-:W-:-:S05]  /*4450*/  IMAD.MOV.U32 R25, RZ, RZ, R23 ;  /* 0x000000ffff197224 */ /* 0x000fca00078e0017 */
[----:B------:R-:W0:Y:S02]  /*4460*/  I2F.U16 R3, R3 ;  /* 0x0000000300037306 */ /* 0x000e240000101000 */
[----:B0-----:R-:W-:-:S04]  /*4470*/  F2FP.F16.F32.PACK_AB R3, RZ, R3 ;  /* 0x00000003ff03723e */ /* 0x001fc800000000ff */
[----:B------:R-:W-:-:S05]  /*4480*/  PRMT R3, R3, 0x5410, RZ ;  /* 0x0000541003037816 */ /* 0x000fca00000000ff */
[----:B------:R0:W-:Y:S01]  /*4490*/  STG.E desc[UR36][R8.64], R3 ;  /* 0x0000000308007986 */ /* 0x0001e2000c101924 */
[----:B------:R-:W-:Y:S05]  /*44a0*/  BRA `(.L_x_36711) ;  /* 0x0000000800d07947 */ /* 0x000fea0003800000 */
.L_x_36716:
[----:B------:R-:W-:Y:S01]  /*44b0*/  LOP3.LUT R4, R3, 0xff, RZ, 0xc0, !PT ;  /* 0x000000ff03047812 */ /* 0x000fe200078ec0ff */
[----:B------:R-:W-:-:S05]  /*44c0*/  IMAD.MOV.U32 R25, RZ, RZ, R23 ;  /* 0x000000ffff197224 */ /* 0x000fca00078e0017 */
[----:B------:R-:W0:Y:S02]  /*44d0*/  I2F.F64.U16 R4, R4 ;  /* 0x0000000400047312 */ /* 0x000e240000101800 */
[----:B0-----:R0:W-:Y:S01]  /*44e0*/  STG.E.64 desc[UR36][R8.64], R4 ;  /* 0x0000000408007986 */ /* 0x0011e2000c101b24 */
[----:B------:R-:W-:Y:S05]  /*44f0*/  BRA `(.L_x_36711) ;  /* 0x0000000800bc7947 */ /* 0x000fea0003800000 */
.L_x_36706:
        /* <DEDUP_REMOVED lines=13> */
.L_x_36720:
[----:B------:R-:W-:Y:S02]  /*45d0*/  LOP3.LUT R4, R3, 0xff, RZ, 0xc0, !PT ;  /* 0x000000ff03047812 */ /* 0x000fe400078ec0ff */
[----:B--234-:R-:W-:Y:S01]  /*45e0*/  CS2R R6, SRZ ;  /* 0x0000000000067805 */ /* 0x01cfe2000001ff00 */
[----:B------:R-:W-:-:S03]  /*45f0*/  IMAD.MOV.U32 R25, RZ, RZ, R23 ;  /* 0x000000ffff197224 */ /* 0x000fc600078e0017 */
[----:B------:R-:W0:Y:S02]  /*4600*/  I2F.F64.U16 R4, R4 ;  /* 0x0000000400047312 */ /* 0x000e240000101800 */
[----:B0-----:R0:W-:Y:S01]  /*4610*/  STG.E.128 desc[UR36][R8.64], R4 ;  /* 0x0000000408007986 */ /* 0x0011e2000c101d24 */
[----:B------:R-:W-:Y:S05]  /*4620*/  BRA `(.L_x_36711) ;  /* 0x0000000800707947 */ /* 0x000fea0003800000 */
.L_x_36719:
        /* <DEDUP_REMOVED lines=18> */
.L_x_36724:
[----:B------:R-:W-:Y:S05]  /*4750*/  BSYNC.RECONVERGENT B0 ;  /* 0x0000000000007941 */ /* 0x000fea0003800200 */
.L_x_36723:
[----:B------:R0:W-:Y:S01]  /*4760*/  STG.E.U8 desc[UR36][R8.64], R3 ;  /* 0x0000000308007986 */ /* 0x0001e2000c101124 */
[----:B------:R-:W-:Y:S01]  /*4770*/  IMAD.MOV.U32 R25, RZ, RZ, R23 ;  /* 0x000000ffff197224 */ /* 0x000fe200078e0017 */
[----:B------:R-:W-:Y:S06]  /*4780*/  BRA `(.L_x_36711) ;  /* 0x0000000800187947 */ /* 0x000fec0003800000 */
.L_x_36722:
        /* <DEDUP_REMOVED lines=20> */
.L_x_36721:
[----:B------:R-:W-:Y:S01]  /*48d0*/  LOP3.LUT R3, R3, 0xff, RZ, 0xc0, !PT ;  /* 0x000000ff03037812 */ /* 0x000fe200078ec0ff */
[----:B------:R-:W-:-:S03]  /*48e0*/  IMAD.MOV.U32 R25, RZ, RZ, R23 ;  /* 0x000000ffff197224 */ /* 0x000fc600078e0017 */
[----:B------:R-:W0:Y:S02]  /*48f0*/  I2F.U16 R0, R3 ;  /* 0x0000000300007306 */ /* 0x000e240000101000 */
[----:B0-----:R-:W-:-:S05]  /*4900*/  F2FP.BF16.F32.PACK_AB R0, RZ, R0 ;  /* 0x00000000ff00723e */ /* 0x001fca00000010ff */
[----:B------:R0:W-:Y:S01]  /*4910*/  STG.E.U16 desc[UR36][R8.64], R0 ;  /* 0x0000000008007986 */ /* 0x0001e2000c101524 */
[----:B------:R-:W-:Y:S05]  /*4920*/  BRA `(.L_x_36711) ;  /* 0x0000000400b07947 */ /* 0x000fea0003800000 */
.L_x_36718:
        /* <DEDUP_REMOVED lines=12> */
.L_x_36727:
        /* <DEDUP_REMOVED lines=13> */
.L_x_36730:
[----:B------:R-:W-:-:S04]  /*4ac0*/  SHF.R.U32.HI R0, RZ, 0x14, R3 ;  /* 0x00000014ff007819 */ /* 0x000fc80000011603 */
[----:B------:R-:W-:-:S04]  /*4ad0*/  LOP3.LUT R0, R0, 0x1, RZ, 0xc0, !PT ;  /* 0x0000000100007812 */ /* 0x000fc800078ec0ff */
[----:B------:R-:W-:-:S04]  /*4ae0*/  IADD3 R0, PT, PT, R3, 0x487ffff, R0 ;  /* 0x0487ffff03007810 */ /* 0x000fc80007ffe000 */
[----:B------:R-:W-:-:S04]  /*4af0*/  SHF.R.U32.HI R0, RZ, 0x14, R0 ;  /* 0x00000014ff007819 */ /* 0x000fc80000011600 */
[----:B------:R-:W-:-:S07]  /*4b00*/  LOP3.LUT R0, R0, 0xff, RZ, 0xc0, !PT ;  /* 0x000000ff00007812 */ /* 0x000fce00078ec0ff */
.L_x_36731:
[----:B------:R-:W-:-:S07]  /*4b10*/  PRMT R4, R0, 0x7610, R4 ;  /* 0x0000761000047816 */ /* 0x000fce0000000004 */
.L_x_36729:
[----:B------:R-:W-:Y:S05]  /*4b20*/  BSYNC.RECONVERGENT B0 ;  /* 0x0000000000007941 */ /* 0x000fea0003800200 */
.L_x_36728:
[----:B------:R0:W-:Y:S01]  /*4b30*/  STG.E.U8 desc[UR36][R8.64], R4 ;  /* 0x0000000408007986 */ /* 0x0001e2000c101124 */
[----:B------:R-:W-:Y:S01]  /*4b40*/  IMAD.MOV.U32 R25, RZ, RZ, R23 ;  /* 0x000000ffff197224 */ /* 0x000fe200078e0017 */
[----:B------:R-:W-:Y:S06]  /*4b50*/  BRA `(.L_x_36711) ;  /* 0x0000000400247947 */ /* 0x000fec0003800000 */
.L_x_36726:
        /* <DEDUP_REMOVED lines=13> */
.L_x_36734:
[----:B------:R-:W-:-:S04]  /*4c30*/  SHF.R.U32.HI R0, RZ, 0x15, R3 ;  /* 0x00000015ff007819 */ /* 0x000fc80000011603 */
[----:B------:R-:W-:-:S04]  /*4c40*/  LOP3.LUT R0, R0, 0x1, RZ, 0xc0, !PT ;  /* 0x0000000100007812 */ /* 0x000fc800078ec0ff */
[----:B------:R-:W-:-:S04]  /*4c50*/  IADD3 R0, PT, PT, R3, 0x88fffff, R0 ;  /* 0x088fffff03007810 */ /* 0x000fc80007ffe000 */
[----:B------:R-:W-:-:S04]  /*4c60*/  SHF.R.U32.HI R0, RZ, 0x15, R0 ;  /* 0x00000015ff007819 */ /* 0x000fc80000011600 */
[----:B------:R-:W-:-:S07]  /*4c70*/  LOP3.LUT R0, R0, 0xff, RZ, 0xc0, !PT ;  /* 0x000000ff00007812 */ /* 0x000fce00078ec0ff */
.L_x_36735:
[----:B------:R-:W-:-:S07]  /*4c80*/  PRMT R4, R0, 0x7610, R4 ;  /* 0x0000761000047816 */ /* 0x000fce0000000004 */
.L_x_36733:
[----:B------:R-:W-:Y:S05]  /*4c90*/  BSYNC.RECONVERGENT B0 ;  /* 0x0000000000007941 */ /* 0x000fea0003800200 */
.L_x_36732:
[----:B------:R0:W-:Y:S01]  /*4ca0*/  STG.E.U8 desc[UR36][R8.64], R4 ;  /* 0x0000000408007986 */ /* 0x0001e2000c101124 */
[----:B------:R-:W-:Y:S01]  /*4cb0*/  IMAD.MOV.U32 R25, RZ, RZ, R23 ;  /* 0x000000ffff197224 */ /* 0x000fe200078e0017 */
[----:B------:R-:W-:Y:S06]  /*4cc0*/  BRA `(.L_x_36711) ;  /* 0x0000000000c87947 */ /* 0x000fec0003800000 */
.L_x_36725:
[----:B------:R-:W-:-:S13]  /*4cd0*/  ISETP.NE.AND P0, PT, R0, 0x1c, PT ;  /* 0x0000001c0000780c */ /* 0x000fda0003f05270 */
[----:B------:R-:W-:Y:S05]  /*4ce0*/  @!P0 BRA `(.L_x_36736) ;  /* 0x0000000000b48947 */ /* 0x000fea0003800000 */
[----:B------:R-:W-:-:S13]  /*4cf0*/  ISETP.NE.AND P0, PT, R0, 0x1d, PT ;  /* 0x0000001d0000780c */ /* 0x000fda0003f05270 */
[----:B------:R-:W-:Y:S05]  /*4d00*/  @!P0 BRA `(.L_x_36737) ;  /* 0x0000000000988947 */ /* 0x000fea0003800000 */
[----:B------:R-:W-:-:S13]  /*4d10*/  ISETP.NE.AND P0, PT, R0, 0x2c, PT ;  /* 0x0000002c0000780c */ /* 0x000fda0003f05270 */
[----:B------:R-:W-:Y:S05]  /*4d20*/  @!P0 BRA `(.L_x_36738) ;  /* 0x0000000000488947 */ /* 0x000fea0003800000 */
.L_x_36710:
        /* <DEDUP_REMOVED lines=16> */
.L_x_36739:
[----:B------:R-:W-:Y:S01]  /*4e30*/  IMAD.MOV.U32 R25, RZ, RZ, R23 ;  /* 0x000000ffff197224 */ /* 0x000fe200078e0017 */
[----:B------:R-:W-:Y:S06]  /*4e40*/  BRA `(.L_x_36711) ;  /* 0x0000000000687947 */ /* 0x000fec0003800000 */
.L_x_36738:
        /* <DEDUP_REMOVED lines=18> */
.L_x_36737:
[----:B------:R-:W-:Y:S01]  /*4f70*/  LOP3.LUT R4, R3, 0xff, RZ, 0xc0, !PT ;  /* 0x000000ff03047812 */ /* 0x000fe200078ec0ff */
[----:B------:R-:W-:Y:S02]  /*4f80*/  IMAD.MOV.U32 R5, RZ, RZ, RZ ;  /* 0x000000ffff057224 */ /* 0x000fe400078e00ff */
[----:B------:R-:W-:-:S03]  /*4f90*/  IMAD.MOV.U32 R25, RZ, RZ, R23 ;  /* 0x000000ffff197224 */ /* 0x000fc600078e0017 */
[----:B------:R0:W-:Y:S01]  /*4fa0*/  STG.E.64 desc[UR36][R8.64], R4 ;  /* 0x0000000408007986 */ /* 0x0001e2000c101b24 */
[----:B------:R-:W-:Y:S05]  /*4fb0*/  BRA `(.L_x_36711) ;  /* 0x00000000000c7947 */ /* 0x000fea0003800000 */
.L_x_36736:
[----:B------:R-:W-:Y:S01]  /*4fc0*/  LOP3.LUT R3, R3, 0xff, RZ, 0xc0, !PT ;  /* 0x000000ff03037812 */ /* 0x000fe200078ec0ff */
[----:B------:R-:W-:-:S04]  /*4fd0*/  IMAD.MOV.U32 R25, RZ, RZ, R23 ;  /* 0x000000ffff197224 */ /* 0x000fc800078e0017 */
[----:B------:R0:W-:Y:S03]  /*4fe0*/  STG.E desc[UR36][R8.64], R3 ;  /* 0x0000000308007986 */ /* 0x0001e6000c101924 */
.L_x_36711:
[----:B------:R-:W-:Y:S05]  /*4ff0*/  BSYNC.RECONVERGENT B6 ;  /* 0x0000000000067941 */ /* 0x000fea0003800200 */
.L_x_36705:
        /* <DEDUP_REMOVED lines=24> */
.L_x_36745:
[----:B------:R0:W-:Y:S01]  /*5180*/  STG.E.U8 desc[UR36][R8.64], R22 ;  /* 0x0000001608007986 */ /* 0x0001e2000c101124 */
[----:B------:R-:W-:Y:S05]  /*5190*/  BRA `(.L_x_36747) ;  /* 0x0000000c004c7947 */ /* 0x000fea0003800000 */
.L_x_36744:
        /* <DEDUP_REMOVED lines=10> */
.L_x_36749:
[----:B------:R-:W-:-:S05]  /*5240*/  LOP3.LUT R3, R22, 0xff, RZ, 0xc0, !PT ;  /* 0x000000ff16037812 */ /* 0x000fca00078ec0ff */
[----:B------:R0:W-:Y:S01]  /*5250*/  STG.E desc[UR36][R8.64], R3 ;  /* 0x0000000308007986 */ /* 0x0001e2000c101924 */
[----:B------:R-:W-:Y:S05]  /*5260*/  BRA `(.L_x_36747) ;  /* 0x0000000c00187947 */ /* 0x000fea0003800000 */
.L_x_36748:
[----:B------:R-:W-:-:S05]  /*5270*/  LOP3.LUT R3, R22, 0xff, RZ, 0xc0, !PT ;  /* 0x000000ff16037812 */ /* 0x000fca00078ec0ff */
[----:B------:R0:W-:Y:S01]  /*5280*/  STG.E.U16 desc[UR36][R8.64], R3 ;  /* 0x0000000308007986 */ /* 0x0001e2000c101524 */
[----:B------:R-:W-:Y:S05]  /*5290*/  BRA `(.L_x_36747) ;  /* 0x0000000c000c7947 */ /* 0x000fea0003800000 */
.L_x_36743:
        /* <DEDUP_REMOVED lines=10> */
.L_x_36751:
[----:B------:R-:W-:-:S04]  /*5340*/  LOP3.LUT R22, R22, 0xff, RZ, 0xc0, !PT ;  /* 0x000000ff16167812 */ /* 0x000fc800078ec0ff */
[----:B------:R-:W0:Y:S02]  /*5350*/  I2F.U16 R0, R22 ;  /* 0x0000001600007306 */ /* 0x000e240000101000 */
[----:B0-----:R-:W-:-:S05]  /*5360*/  F2FP.F16.F32.PACK_AB R0, RZ, R0 ;  /* 0x00000000ff00723e */ /* 0x001fca00000000ff */
[----:B------:R0:W-:Y:S01]  /*5370*/  STG.E.U16 desc[UR36][R8.64], R0 ;  /* 0x0000000008007986 */ /* 0x0001e2000c101524 */
[----:B------:R-:W-:Y:S05]  /*5380*/  BRA `(.L_x_36747) ;  /* 0x0000000800d07947 */ /* 0x000fea0003800000 */
.L_x_36750:
        /* <DEDUP_REMOVED lines=11> */
.L_x_36753:
[----:B------:R-:W-:-:S06]  /*5440*/  LOP3.LUT R22, R22, 0xff, RZ, 0xc0, !PT ;  /* 0x000000ff16167812 */ /* 0x000fcc00078ec0ff */
[----:B------:R-:W0:Y:S02]  /*5450*/  I2F.U16 R22, R22 ;  /* 0x0000001600167306 */ /* 0x000e240000101000 */
[----:B0-----:R-:W-:-:S04]  /*5460*/  F2FP.F16.F32.PACK_AB R3, RZ, R22 ;  /* 0x00000016ff03723e */ /* 0x001fc800000000ff */
[----:B------:R-:W-:-:S05]  /*5470*/  PRMT R3, R3, 0x5410, RZ ;  /* 0x0000541003037816 */ /* 0x000fca00000000ff */
[----:B------:R0:W-:Y:S01]  /*5480*/  STG.E desc[UR36][R8.64], R3 ;  /* 0x0000000308007986 */ /* 0x0001e2000c101924 */
[----:B------:R-:W-:Y:S05]  /*5490*/  BRA `(.L_x_36747) ;  /* 0x00000008008c7947 */ /* 0x000fea0003800000 */
.L_x_36752:
[----:B------:R-:W-:-:S06]  /*54a0*/  LOP3.LUT R4, R22, 0xff, RZ, 0xc0, !PT ;  /* 0x000000ff16047812 */ /* 0x000fcc00078ec0ff */
[----:B------:R-:W0:Y:S02]  /*54b0*/  I2F.F64.U16 R4, R4 ;  /* 0x0000000400047312 */ /* 0x000e240000101800 */
[----:B0-----:R0:W-:Y:S01]  /*54c0*/  STG.E.64 desc[UR36][R8.64], R4 ;  /* 0x0000000408007986 */ /* 0x0011e2000c101b24 */
[----:B------:R-:W-:Y:S05]  /*54d0*/  BRA `(.L_x_36747) ;  /* 0x00000008007c7947 */ /* 0x000fea0003800000 */
.L_x_36742:
        /* <DEDUP_REMOVED lines=13> */
.L_x_36757:
        /* <DEDUP_REMOVED lines=17> */
.L_x_36760:
[----:B------:R-:W-:-:S07]  /*56c0*/  PRMT R4, R0, 0x7610, R4 ;  /* 0x0000761000047816 */ /* 0x000fce0000000004 */
.L_x_36759:
[----:B------:R-:W-:Y:S05]  /*56d0*/  BSYNC.RECONVERGENT B0 ;  /* 0x0000000000007941 */ /* 0x000fea0003800200 */
.L_x_36758:
[----:B------:R0:W-:Y:S01]  /*56e0*/  STG.E.U8 desc[UR36][R8.64], R4 ;  /* 0x0000000408007986 */ /* 0x0001e2000c101124 */
[----:B------:R-:W-:Y:S05]  /*56f0*/  BRA `(.L_x_36747) ;  /* 0x0000000400f47947 */ /* 0x000fea0003800000 */
.L_x_36756:
        /* <DEDUP_REMOVED lines=17> */
.L_x_36763:
[----:B------:R-:W-:-:S07]  /*5810*/  PRMT R4, R0, 0x7610, R4 ;  /* 0x0000761000047816 */ /* 0x000fce0000000004 */
.L_x_36762:
[----:B------:R-:W-:Y:S05]  /*5820*/  BSYNC.RECONVERGENT B0 ;  /* 0x0000000000007941 */ /* 0x000fea0003800200 */
.L_x_36761:
[----:B------:R0:W-:Y:S01]  /*5830*/  STG.E.U8 desc[UR36][R8.64], R4 ;  /* 0x0000000408007986 */ /* 0x0001e2000c101124 */
[----:B------:R-:W-:Y:S05]  /*5840*/  BRA `(.L_x_36747) ;  /* 0x0000000400a07947 */ /* 0x000fea0003800000 */
.L_x_36755:
        /* <DEDUP_REMOVED lines=22> */
.L_x_36765:
[----:B------:R-:W-:Y:S01]  /*59b0*/  LOP3.LUT R22, R22, 0xff, RZ, 0xc0, !PT ;  /* 0x000000ff16167812 */ /* 0x000fe200078ec0ff */
[----:B------:R-:W-:-:S05]  /*59c0*/  IMAD.MOV.U32 R23, RZ, RZ, RZ ;  /* 0x000000ffff177224 */ /* 0x000fca00078e00ff */
[----:B------:R0:W-:Y:S01]  /*59d0*/  STG.E.64 desc[UR36][R8.64], R22 ;  /* 0x0000001608007986 */ /* 0x0001e2000c101b24 */
[----:B------:R-:W-:Y:S05]  /*59e0*/  BRA `(.L_x_36747) ;  /* 0x0000000400387947 */ /* 0x000fea0003800000 */
.L_x_36764:
[----:B------:R-:W-:-:S05]  /*59f0*/  LOP3.LUT R3, R22, 0xff, RZ, 0xc0, !PT ;  /* 0x000000ff16037812 */ /* 0x000fca00078ec0ff */
[----:B------:R0:W-:Y:S01]  /*5a00*/  STG.E desc[UR36][R8.64], R3 ;  /* 0x0000000308007986 */ /* 0x0001e2000c101924 */
[----:B------:R-:W-:Y:S05]  /*5a10*/  BRA `(.L_x_36747) ;  /* 0x00000004002c7947 */ /* 0x000fea0003800000 */
.L_x_36754:
        /* <DEDUP_REMOVED lines=10> */
.L_x_36767:
[----:B------:R-:W-:Y:S02]  /*5ac0*/  LOP3.LUT R4, R22, 0xff, RZ, 0xc0, !PT ;  /* 0x000000ff16047812 */ /* 0x000fe400078ec0ff */
[----:B--234-:R-:W-:-:S04]  /*5ad0*/  CS2R R6, SRZ ;  /* 0x0000000000067805 */ /* 0x01cfc8000001ff00 */
[----:B------:R-:W0:Y:S02]  /*5ae0*/  I2F.F64.U16 R4, R4 ;  /* 0x0000000400047312 */ /* 0x000e240000101800 */
[----:B0-----:R0:W-:Y:S01]  /*5af0*/  STG.E.128 desc[UR36][R8.64], R4 ;  /* 0x0000000408007986 */ /* 0x0011e2000c101d24 */
[----:B------:R-:W-:Y:S05]  /*5b00*/  BRA `(.L_x_36747) ;  /* 0x0000000000f07947 */ /* 0x000fea0003800000 */
.L_x_36766:
[----:B------:R-:W-:-:S13]  /*5b10*/  ISETP.NE.AND P0, PT, R0, 0xf, PT ;  /* 0x0000000f0000780c */ /* 0x000fda0003f05270 */
[----:B------:R-:W-:Y:S05]  /*5b20*/  @!P0 BRA `(.L_x_36768) ;  /* 0x0000000000d88947 */ /* 0x000fea0003800000 */
[----:B------:R-:W-:-:S13]  /*5b30*/  ISETP.NE.AND P0, PT, R0, 0x17, PT ;  /* 0x000000170000780c */ /* 0x000fda0003f05270 */
[----:B------:R-:W-:Y:S05]  /*5b40*/  @!P0 BRA `(.L_x_36769) ;  /* 0x0000000000888947 */ /* 0x000fea0003800000 */
[----:B------:R-:W-:-:S13]  /*5b50*/  ISETP.NE.AND P0, PT, R0, 0x18, PT ;  /* 0x000000180000780c */ /* 0x000fda0003f05270 */
[----:B------:R-:W-:Y:S05]  /*5b60*/  @!P0 BRA `(.L_x_36770) ;  /* 0x0000000000448947 */ /* 0x000fea0003800000 */
.L_x_36746:
        /* <DEDUP_REMOVED lines=16> */
.L_x_36771:
[----:B------:R-:W-:Y:S05]  /*5c70*/  BRA `(.L_x_36747) ;  /* 0x0000000000947947 */ /* 0x000fea0003800000 */
.L_x_36770:
        /* <DEDUP_REMOVED lines=12> */
.L_x_36773:
[----:B------:R-:W-:Y:S05]  /*5d40*/  BSYNC.RECONVERGENT B0 ;  /* 0x0000000000007941 */ /* 0x000fea0003800200 */
.L_x_36772:
[----:B------:R0:W-:Y:S01]  /*5d50*/  STG.E.U8 desc[UR36][R8.64], R3 ;  /* 0x0000000308007986 */ /* 0x0001e2000c101124 */
[----:B------:R-:W-:Y:S05]  /*5d60*/  BRA `(.L_x_36747) ;  /* 0x0000000000587947 */ /* 0x000fea0003800000 */
.L_x_36769:
        /* <DEDUP_REMOVED lines=13> */
.L_x_36774:
[----:B------:R-:W-:Y:S01]  /*5e40*/  IMAD.MOV.U32 R3, RZ, RZ, 0x7f ;  /* 0x0000007fff037424 */ /* 0x000fe200078e00ff */
[----:B------:R-:W-:-:S04]  /*5e50*/  ISETP.GT.U32.AND P0, PT, R5, 0x7f800000, PT ;  /* 0x7f8000000500780c */ /* 0x000fc80003f04070 */
[----:B------:R-:W-:-:S05]  /*5e60*/  SEL R3, R3, 0x7c, P0 ;  /* 0x0000007c03037807 */ /* 0x000fca0000000000 */
[----:B------:R0:W-:Y:S01]  /*5e70*/  STG.E.U8 desc[UR36][R8.64], R3 ;  /* 0x0000000308007986 */ /* 0x0001e2000c101124 */
[----:B------:R-:W-:Y:S05]  /*5e80*/  BRA `(.L_x_36747) ;  /* 0x0000000000107947 */ /* 0x000fea0003800000 */
.L_x_36768:
[----:B------:R-:W-:-:S04]  /*5e90*/  LOP3.LUT R22, R22, 0xff, RZ, 0xc0, !PT ;  /* 0x000000ff16167812 */ /* 0x000fc800078ec0ff */
[----:B------:R-:W0:Y:S02]  /*5ea0*/  I2F.U16 R0, R22 ;  /* 0x0000001600007306 */ /* 0x000e240000101000 */
[----:B0-----:R-:W-:-:S05]  /*5eb0*/  F2FP.BF16.F32.PACK_AB R0, RZ, R0 ;  /* 0x00000000ff00723e */ /* 0x001fca00000010ff */
[----:B------:R0:W-:Y:S02]  /*5ec0*/  STG.E.U16 desc[UR36][R8.64], R0 ;  /* 0x0000000008007986 */ /* 0x0001e4000c101524 */
.L_x_36747:
[----:B------:R-:W-:Y:S05]  /*5ed0*/  BSYNC.RECONVERGENT B6 ;  /* 0x0000000000067941 */ /* 0x000fea0003800200 */
.L_x_36741:
[----:B------:R-:W-:-:S07]  /*5ee0*/  VIADD R25, R25, 0x80 ;  /* 0x0000008019197836 */ /* 0x000fce0000000000 */
.L_x_36704:
[----:B------:R-:W-:-:S13]  /*5ef0*/  ISETP.GE.AND P0, PT, R25, R16, PT ;  /* 0x000000101900720c */ /* 0x000fda0003f06270 */
[----:B------:R-:W-:Y:S05]  /*5f00*/  @P0 BREAK.RELIABLE B7 ;  /* 0x0000000000070942 */ /* 0x000fea0003800100 */
[----:B------:R-:W-:Y:S05]  /*5f10*/  @P0 BRA `(.L_x_36740) ;  /* 0x0000000c00b40947 */ /* 0x000fea0003800000 */
[----:B------:R-:W-:Y:S05]  /*5f20*/  BSYNC.RELIABLE B7 ;  /* 0x0000000000077941 */ /* 0x000fea0003800100 */
.L_x_36703:
        /* <DEDUP_REMOVED lines=21> */
.L_x_36779:
[----:B------:R0:W-:Y:S01]  /*6080*/  STG.E.U8 desc[UR36][R8.64], R17 ;  /* 0x0000001108007986 */ /* 0x0001e2000c101124 */
[----:B------:R-:W-:Y:S05]  /*6090*/  BRA `(.L_x_36781) ;  /* 0x0000000c004c7947 */ /* 0x000fea0003800000 */
.L_x_36778:
        /* <DEDUP_REMOVED lines=10> */
.L_x_36783:
[----:B------:R-:W-:-:S05]  /*6140*/  LOP3.LUT R17, R17, 0xff, RZ, 0xc0, !PT ;  /* 0x000000ff11117812 */ /* 0x000fca00078ec0ff */
[----:B------:R0:W-:Y:S01]  /*6150*/  STG.E desc[UR36][R8.64], R17 ;  /* 0x0000001108007986 */ /* 0x0001e2000c101924 */
[----:B------:R-:W-:Y:S05]  /*6160*/  BRA `(.L_x_36781) ;  /* 0x0000000c00187947 */ /* 0x000fea0003800000 */
.L_x_36782:
[----:B------:R-:W-:-:S05]  /*6170*/  LOP3.LUT R17, R17, 0xff, RZ, 0xc0, !PT ;  /* 0x000000ff11117812 */ /* 0x000fca00078ec0ff */
[----:B------:R0:W-:Y:S01]  /*6180*/  STG.E.U16 desc[UR36][R8.64], R17 ;  /* 0x0000001108007986 */ /* 0x0001e2000c101524 */
[----:B------:R-:W-:Y:S05]  /*6190*/  BRA `(.L_x_36781) ;  /* 0x0000000c000c7947 */ /* 0x000fea0003800000 */
.L_x_36777:
        /* <DEDUP_REMOVED lines=10> */
.L_x_36785:
[----:B------:R-:W-:-:S04]  /*6240*/  LOP3.LUT R17, R17, 0xff, RZ, 0xc0, !PT ;  /* 0x000000ff11117812 */ /* 0x000fc800078ec0ff */
[----:B------:R-:W0:Y:S02]  /*6250*/  I2F.U16 R0, R17 ;  /* 0x0000001100007306 */ /* 0x000e240000101000 */
[----:B0-----:R-:W-:-:S05]  /*6260*/  F2FP.F16.F32.PACK_AB R0, RZ, R0 ;  /* 0x00000000ff00723e */ /* 0x001fca00000000ff */
[----:B------:R0:W-:Y:S01]  /*6270*/  STG.E.U16 desc[UR36][R8.64], R0 ;  /* 0x0000000008007986 */ /* 0x0001e2000c101524 */
[----:B------:R-:W-:Y:S05]  /*6280*/  BRA `(.L_x_36781) ;  /* 0x0000000800d07947 */ /* 0x000fea0003800000 */
.L_x_36784:
        /* <DEDUP_REMOVED lines=11> */
.L_x_36787:
[----:B------:R-:W-:-:S06]  /*6340*/  LOP3.LUT R17, R17, 0xff, RZ, 0xc0, !PT ;  /* 0x000000ff11117812 */ /* 0x000fcc00078ec0ff */
[----:B------:R-:W0:Y:S02]  /*6350*/  I2F.U16 R17, R17 ;  /* 0x0000001100117306 */ /* 0x000e240000101000 */
[----:B0-----:R-:W-:-:S04]  /*6360*/  F2FP.F16.F32.PACK_AB R3, RZ, R17 ;  /* 0x00000011ff03723e */ /* 0x001fc800000000ff */
[----:B------:R-:W-:-:S05]  /*6370*/  PRMT R3, R3, 0x5410, RZ ;  /* 0x0000541003037816 */ /* 0x000fca00000000ff */
[----:B------:R0:W-:Y:S01]  /*6380*/  STG.E desc[UR36][R8.64], R3 ;  /* 0x0000000308007986 */ /* 0x0001e2000c101924 */
[----:B------:R-:W-:Y:S05]  /*6390*/  BRA `(.L_x_36781) ;  /* 0x00000008008c7947 */ /* 0x000fea0003800000 */
.L_x_36786:
[----:B------:R-:W-:-:S06]  /*63a0*/  LOP3.LUT R4, R17, 0xff, RZ, 0xc0, !PT ;  /* 0x000000ff11047812 */ /* 0x000fcc00078ec0ff */
[----:B------:R-:W0:Y:S02]  /*63b0*/  I2F.F64.U16 R4, R4 ;  /* 0x0000000400047312 */ /* 0x000e240000101800 */
[----:B0-----:R0:W-:Y:S01]  /*63c0*/  STG.E.64 desc[UR36][R8.64], R4 ;  /* 0x0000000408007986 */ /* 0x0011e2000c101b24 */
[----:B------:R-:W-:Y:S05]  /*63d0*/  BRA `(.L_x_36781) ;  /* 0x00000008007c7947 */ /* 0x000fea0003800000 */
.L_x_36776:
        /* <DEDUP_REMOVED lines=13> */
.L_x_36791:
        /* <DEDUP_REMOVED lines=17> */
.L_x_36794:
[----:B------:R-:W-:-:S07]  /*65c0*/  PRMT R4, R0, 0x7610, R4 ;  /* 0x0000761000047816 */ /* 0x000fce0000000004 */
.L_x_36793:
[----:B------:R-:W-:Y:S05]  /*65d0*/  BSYNC.RECONVERGENT B0 ;  /* 0x0000000000007941 */ /* 0x000fea0003800200 */
.L_x_36792:
[----:B------:R0:W-:Y:S01]  /*65e0*/  STG.E.U8 desc[UR36][R8.64], R4 ;  /* 0x0000000408007986 */ /* 0x0001e2000c101124 */
[----:B------:R-:W-:Y:S05]  /*65f0*/  BRA `(.L_x_36781) ;  /* 0x0000000400f47947 */ /* 0x000fea0003800000 */
.L_x_36790:
        /* <DEDUP_REMOVED lines=17> */
.L_x_36797:
[----:B------:R-:W-:-:S07]  /*6710*/  PRMT R4, R0, 0x7610, R4 ;  /* 0x0000761000047816 */ /* 0x000fce0000000004 */
.L_x_36796:
[----:B------:R-:W-:Y:S05]  /*6720*/  BSYNC.RECONVERGENT B0 ;  /* 0x0000000000007941 */ /* 0x000fea0003800200 */
.L_x_36795:
[----:B------:R0:W-:Y:S01]  /*6730*/  STG.E.U8 desc[UR36][R8.64], R4 ;  /* 0x0000000408007986 */ /* 0x0001e2000c101124 */
[----:B------:R-:W-:Y:S05]  /*6740*/  BRA `(.L_x_36781) ;  /* 0x0000000400a07947 */ /* 0x000fea0003800000 */
.L_x_36789:
        /* <DEDUP_REMOVED lines=22> */
.L_x_36799:
[----:B------:R-:W-:Y:S01]  /*68b0*/  LOP3.LUT R4, R17, 0xff, RZ, 0xc0, !PT ;  /* 0x000000ff11047812 */ /* 0x000fe200078ec0ff */
[----:B------:R-:W-:-:S05]  /*68c0*/  IMAD.MOV.U32 R5, RZ, RZ, RZ ;  /* 0x000000ffff057224 */ /* 0x000fca00078e00ff */
[----:B------:R0:W-:Y:S01]  /*68d0*/  STG.E.64 desc[UR36][R8.64], R4 ;  /* 0x0000000408007986 */ /* 0x0001e2000c101b24 */
[----:B------:R-:W-:Y:S05]  /*68e0*/  BRA `(.L_x_36781) ;  /* 0x0000000400387947 */ /* 0x000fea0003800000 */
.L_x_36798:
[----:B------:R-:W-:-:S05]  /*68f0*/  LOP3.LUT R17, R17, 0xff, RZ, 0xc0, !PT ;  /* 0x000000ff11117812 */ /* 0x000fca00078ec0ff */
[----:B------:R0:W-:Y:S01]  /*6900*/  STG.E desc[UR36][R8.64], R17 ;  /* 0x0000001108007986 */ /* 0x0001e2000c101924 */
[----:B------:R-:W-:Y:S05]  /*6910*/  BRA `(.L_x_36781) ;  /* 0x00000004002c7947 */ /* 0x000fea0003800000 */
.L_x_36788:
        /* <DEDUP_REMOVED lines=10> */
.L_x_36801:
[----:B------:R-:W-:Y:S02]  /*69c0*/  LOP3.LUT R4, R17, 0xff, RZ, 0xc0, !PT ;  /* 0x000000ff11047812 */ /* 0x000fe400078ec0ff */
[----:B--234-:R-:W-:-:S04]  /*69d0*/  CS2R R6, SRZ ;  /* 0x0000000000067805 */ /* 0x01cfc8000001ff00 */
[----:B------:R-:W0:Y:S02]  /*69e0*/  I2F.F64.U16 R4, R4 ;  /* 0x0000000400047312 */ /* 0x000e240000101800 */
[----:B0-----:R0:W-:Y:S01]  /*69f0*/  STG.E.128 desc[UR36][R8.64], R4 ;  /* 0x0000000408007986 */ /* 0x0011e2000c101d24 */
[----:B------:R-:W-:Y:S05]  /*6a00*/  BRA `(.L_x_36781) ;  /* 0x0000000000f07947 */ /* 0x000fea0003800000 */
.L_x_36800:
[----:B------:R-:W-:-:S13]  /*6a10*/  ISETP.NE.AND P0, PT, R0, 0xf, PT ;  /* 0x0000000f0000780c */ /* 0x000fda0003f05270 */
[----:B------:R-:W-:Y:S05]  /*6a20*/  @!P0 BRA `(.L_x_36802) ;  /* 0x0000000000d88947 */ /* 0x000fea0003800000 */
[----:B------:R-:W-:-:S13]  /*6a30*/  ISETP.NE.AND P0, PT, R0, 0x17, PT ;  /* 0x000000170000780c */ /* 0x000fda0003f05270 */
[----:B------:R-:W-:Y:S05]  /*6a40*/  @!P0 BRA `(.L_x_36803) ;  /* 0x0000000000888947 */ /* 0x000fea0003800000 */
[----:B------:R-:W-:-:S13]  /*6a50*/  ISETP.NE.AND P0, PT, R0, 0x18, PT ;  /* 0x000000180000780c */ /* 0x000fda0003f05270 */
[----:B------:R-:W-:Y:S05]  /*6a60*/  @!P0 BRA `(.L_x_36804) ;  /* 0x0000000000448947 */ /* 0x000fea0003800000 */
.L_x_36780:
        /* <DEDUP_REMOVED lines=16> */
.L_x_36805:
[----:B------:R-:W-:Y:S05]  /*6b70*/  BRA `(.L_x_36781) ;  /* 0x0000000000947947 */ /* 0x000fea0003800000 */
.L_x_36804:
        /* <DEDUP_REMOVED lines=12> */
.L_x_36807:
[----:B------:R-:W-:Y:S05]  /*6c40*/  BSYNC.RECONVERGENT B0 ;  /* 0x0000000000007941 */ /* 0x000fea0003800200 */
.L_x_36806:
[----:B------:R0:W-:Y:S01]  /*6c50*/  STG.E.U8 desc[UR36][R8.64], R3 ;  /* 0x0000000308007986 */ /* 0x0001e2000c101124 */
[----:B------:R-:W-:Y:S05]  /*6c60*/  BRA `(.L_x_36781) ;  /* 0x0000000000587947 */ /* 0x000fea0003800000 */
.L_x_36803:
        /* <DEDUP_REMOVED lines=13> */
.L_x_36808:
[----:B------:R-:W-:Y:S01]  /*6d40*/  IMAD.MOV.U32 R3, RZ, RZ, 0x7f ;  /* 0x0000007fff037424 */ /* 0x000fe200078e00ff */
[----:B------:R-:W-:-:S04]  /*6d50*/  ISETP.GT.U32.AND P0, PT, R17, 0x7f800000, PT ;  /* 0x7f8000001100780c */ /* 0x000fc80003f04070 */
[----:B------:R-:W-:-:S05]  /*6d60*/  SEL R3, R3, 0x7c, P0 ;  /* 0x0000007c03037807 */ /* 0x000fca0000000000 */
[----:B------:R0:W-:Y:S01]  /*6d70*/  STG.E.U8 desc[UR36][R8.64], R3 ;  /* 0x0000000308007986 */ /* 0x0001e2000c101124 */
[----:B------:R-:W-:Y:S05]  /*6d80*/  BRA `(.L_x_36781) ;  /* 0x0000000000107947 */ /* 0x000fea0003800000 */
.L_x_36802:
[----:B------:R-:W-:-:S04]  /*6d90*/  LOP3.LUT R17, R17, 0xff, RZ, 0xc0, !PT ;  /* 0x000000ff11117812 */ /* 0x000fc800078ec0ff */
[----:B------:R-:W0:Y:S02]  /*6da0*/  I2F.U16 R0, R17 ;  /* 0x0000001100007306 */ /* 0x000e240000101000 */
[----:B0-----:R-:W-:-:S05]  /*6db0*/  F2FP.BF16.F32.PACK_AB R0, RZ, R0 ;  /* 0x00000000ff00723e */ /* 0x001fca00000010ff */
[----:B------:R0:W-:Y:S02]  /*6dc0*/  STG.E.U16 desc[UR36][R8.64], R0 ;  /* 0x0000000008007986 */ /* 0x0001e4000c101524 */
.L_x_36781:
[----:B------:R-:W-:Y:S05]  /*6dd0*/  BSYNC.RECONVERGENT B6 ;  /* 0x0000000000067941 */ /* 0x000fea0003800200 */
.L_x_36775:
[----:B------:R-:W-:-:S07]  /*6de0*/  VIADD R25, R25, 0x80 ;  /* 0x0000008019197836 */ /* 0x000fce0000000000 */
.L_x_36740:
[----:B------:R-:W-:Y:S05]  /*6df0*/  BSYNC.RECONVERGENT B8 ;  /* 0x0000000000087941 */ /* 0x000fea0003800200 */
.L_x_36702:
        /* <DEDUP_REMOVED lines=21> */
.L_x_36812:
[----:B------:R-:W-:Y:S01]  /*6f50*/  STG.E.U8 desc[UR36][R2.64], R18 ;  /* 0x0000001202007986 */ /* 0x000fe2000c101124 */
[----:B------:R-:W-:Y:S05]  /*6f60*/  EXIT ;  /* 0x000000000000794d */ /* 0x000fea0003800000 */
.L_x_36811:
        /* <DEDUP_REMOVED lines=10> */
.L_x_36815:
[----:B------:R-:W-:-:S05]  /*7010*/  LOP3.LUT R5, R18, 0xff, RZ, 0xc0, !PT ;  /* 0x000000ff12057812 */ /* 0x000fca00078ec0ff */
[----:B------:R-:W-:Y:S01]  /*7020*/  STG.E desc[UR36][R2.64], R5 ;  /* 0x0000000502007986 */ /* 0x000fe2000c101924 */
[----:B------:R-:W-:Y:S05]  /*7030*/  EXIT ;  /* 0x000000000000794d */ /* 0x000fea0003800000 */
.L_x_36814:
[----:B------:R-:W-:-:S05]  /*7040*/  LOP3.LUT R5, R18, 0xff, RZ, 0xc0, !PT ;  /* 0x000000ff12057812 */ /* 0x000fca00078ec0ff */
[----:B------:R-:W-:Y:S01]  /*7050*/  STG.E.U16 desc[UR36][R2.64], R5 ;  /* 0x0000000502007986 */ /* 0x000fe2000c101524 */
[----:B------:R-:W-:Y:S05]  /*7060*/  EXIT ;  /* 0x000000000000794d */ /* 0x000fea0003800000 */
.L_x_36810:
        /* <DEDUP_REMOVED lines=10> */
.L_x_36817:
[----:B------:R-:W-:-:S04]  /*7110*/  LOP3.LUT R18, R18, 0xff, RZ, 0xc0, !PT ;  /* 0x000000ff12127812 */ /* 0x000fc800078ec0ff */
[----:B------:R-:W0:Y:S02]  /*7120*/  I2F.U16 R0, R18 ;  /* 0x0000001200007306 */ /* 0x000e240000101000 */
[----:B0-----:R-:W-:-:S05]  /*7130*/  F2FP.F16.F32.PACK_AB R0, RZ, R0 ;  /* 0x00000000ff00723e */ /* 0x001fca00000000ff */
[----:B------:R-:W-:Y:S01]  /*7140*/  STG.E.U16 desc[UR36][R2.64], R0 ;  /* 0x0000000002007986 */ /* 0x000fe2000c101524 */
[----:B------:R-:W-:Y:S05]  /*7150*/  EXIT ;  /* 0x000000000000794d */ /* 0x000fea0003800000 */
.L_x_36816:
        /* <DEDUP_REMOVED lines=11> */
.L_x_36819:
[----:B------:R-:W-:-:S06]  /*7210*/  LOP3.LUT R18, R18, 0xff, RZ, 0xc0, !PT ;  /* 0x000000ff12127812 */ /* 0x000fcc00078ec0ff */
[----:B------:R-:W0:Y:S02]  /*7220*/  I2F.U16 R18, R18 ;  /* 0x0000001200127306 */ /* 0x000e240000101000 */
[----:B0-----:R-:W-:-:S04]  /*7230*/  F2FP.F16.F32.PACK_AB R5, RZ, R18 ;  /* 0x00000012ff05723e */ /* 0x001fc800000000ff */
[----:B------:R-:W-:-:S05]  /*7240*/  PRMT R5, R5, 0x5410, RZ ;  /* 0x0000541005057816 */ /* 0x000fca00000000ff */
[----:B------:R-:W-:Y:S01]  /*7250*/  STG.E desc[UR36][R2.64], R5 ;  /* 0x0000000502007986 */ /* 0x000fe2000c101924 */
[----:B------:R-:W-:Y:S05]  /*7260*/  EXIT ;  /* 0x000000000000794d */ /* 0x000fea0003800000 */
.L_x_36818:
[----:B------:R-:W-:-:S06]  /*7270*/  LOP3.LUT R4, R18, 0xff, RZ, 0xc0, !PT ;  /* 0x000000ff12047812 */ /* 0x000fcc00078ec0ff */
[----:B------:R-:W0:Y:S02]  /*7280*/  I2F.F64.U16 R4, R4 ;  /* 0x0000000400047312 */ /* 0x000e240000101800 */
[----:B0-----:R-:W-:Y:S01]  /*7290*/  STG.E.64 desc[UR36][R2.64], R4 ;  /* 0x0000000402007986 */ /* 0x001fe2000c101b24 */
[----:B------:R-:W-:Y:S05]  /*72a0*/  EXIT ;  /* 0x000000000000794d */ /* 0x000fea0003800000 */
.L_x_36809:
        /* <DEDUP_REMOVED lines=13> */
.L_x_36823:
        /* <DEDUP_REMOVED lines=18> */
.L_x_36825:
[----:B------:R-:W-:Y:S05]  /*74a0*/  BSYNC.RECONVERGENT B0 ;  /* 0x0000000000007941 */ /* 0x000fea0003800200 */
.L_x_36824:
[----:B------:R-:W-:Y:S01]  /*74b0*/  STG.E.U8 desc[UR36][R2.64], R0 ;  /* 0x0000000002007986 */ /* 0x000fe2000c101124 */
[----:B------:R-:W-:Y:S05]  /*74c0*/  EXIT ;  /* 0x000000000000794d */ /* 0x000fea0003800000 */
.L_x_36822:
        /* <DEDUP_REMOVED lines=18> */
.L_x_36827:
[----:B------:R-:W-:Y:S05]  /*75f0*/  BSYNC.RECONVERGENT B0 ;  /* 0x0000000000007941 */ /* 0x000fea0003800200 */
.L_x_36826:
[----:B------:R-:W-:Y:S01]  /*7600*/  STG.E.U8 desc[UR36][R2.64], R0 ;  /* 0x0000000002007986 */ /* 0x000fe2000c101124 */
[----:B------:R-:W-:Y:S05]  /*7610*/  EXIT ;  /* 0x000000000000794d */ /* 0x000fea0003800000 */
.L_x_36821:
        /* <DEDUP_REMOVED lines=22> */
.L_x_36829:
[----:B------:R-:W-:Y:S01]  /*7780*/  LOP3.LUT R18, R18, 0xff, RZ, 0xc0, !PT ;  /* 0x000000ff12127812 */ /* 0x000fe200078ec0ff */
[----:B------:R-:W-:-:S05]  /*7790*/  IMAD.MOV.U32 R19, RZ, RZ, RZ ;  /* 0x000000ffff137224 */ /* 0x000fca00078e00ff */
[----:B------:R-:W-:Y:S01]  /*77a0*/  STG.E.64 desc[UR36][R2.64], R18 ;  /* 0x0000001202007986 */ /* 0x000fe2000c101b24 */
[----:B------:R-:W-:Y:S05]  /*77b0*/  EXIT ;  /* 0x000000000000794d */ /* 0x000fea0003800000 */
.L_x_36828:
[----:B------:R-:W-:-:S05]  /*77c0*/  LOP3.LUT R5, R18, 0xff, RZ, 0xc0, !PT ;  /* 0x000000ff12057812 */ /* 0x000fca00078ec0ff */
[----:B------:R-:W-:Y:S01]  /*77d0*/  STG.E desc[UR36][R2.64], R5 ;  /* 0x0000000502007986 */ /* 0x000fe2000c101924 */
[----:B------:R-:W-:Y:S05]  /*77e0*/  EXIT ;  /* 0x000000000000794d */ /* 0x000fea0003800000 */
.L_x_36820:
        /* <DEDUP_REMOVED lines=10> */
.L_x_36831:
[----:B------:R-:W-:Y:S02]  /*7890*/  LOP3.LUT R4, R18, 0xff, RZ, 0xc0, !PT ;  /* 0x000000ff12047812 */ /* 0x000fe400078ec0ff */
[----:B--234-:R-:W-:-:S04]  /*78a0*/  CS2R R6, SRZ ;  /* 0x0000000000067805 */ /* 0x01cfc8000001ff00 */
[----:B------:R-:W0:Y:S02]  /*78b0*/  I2F.F64.U16 R4, R4 ;  /* 0x0000000400047312 */ /* 0x000e240000101800 */
[----:B0-----:R-:W-:Y:S01]  /*78c0*/  STG.E.128 desc[UR36][R2.64], R4 ;  /* 0x0000000402007986 */ /* 0x001fe2000c101d24 */
[----:B------:R-:W-:Y:S05]  /*78d0*/  EXIT ;  /* 0x000000000000794d */ /* 0x000fea0003800000 */
.L_x_36830:
[----:B------:R-:W-:-:S13]  /*78e0*/  ISETP.NE.AND P0, PT, R0, 0xf, PT ;  /* 0x0000000f0000780c */ /* 0x000fda0003f05270 */
[----:B------:R-:W-:Y:S05]  /*78f0*/  @!P0 BRA `(.L_x_36832) ;  /* 0x0000000000dc8947 */ /* 0x000fea0003800000 */
[----:B------:R-:W-:-:S13]  /*7900*/  ISETP.NE.AND P0, PT, R0, 0x17, PT ;  /* 0x000000170000780c */ /* 0x000fda0003f05270 */
[----:B------:R-:W-:Y:S05]  /*7910*/  @!P0 BRA `(.L_x_36833) ;  /* 0x0000000000888947 */ /* 0x000fea0003800000 */
[----:B------:R-:W-:-:S13]  /*7920*/  ISETP.NE.AND P0, PT, R0, 0x18, PT ;  /* 0x000000180000780c */ /* 0x000fda0003f05270 */
[----:B------:R-:W-:Y:S05]  /*7930*/  @!P0 BRA `(.L_x_36834) ;  /* 0x0000000000448947 */ /* 0x000fea0003800000 */
.L_x_36813:
        /* <DEDUP_REMOVED lines=16> */
.L_x_36835:
[----:B------:R-:W-:Y:S05]  /*7a40*/  EXIT ;  /* 0x000000000000794d */ /* 0x000fea0003800000 */
.L_x_36834:
        /* <DEDUP_REMOVED lines=12> */
.L_x_36837:
[----:B------:R-:W-:Y:S05]  /*7b10*/  BSYNC.RECONVERGENT B0 ;  /* 0x0000000000007941 */ /* 0x000fea0003800200 */
.L_x_36836:
[----:B------:R-:W-:Y:S01]  /*7b20*/  STG.E.U8 desc[UR36][R2.64], R5 ;  /* 0x0000000502007986 */ /* 0x000fe2000c101124 */
[----:B------:R-:W-:Y:S05]  /*7b30*/  EXIT ;  /* 0x000000000000794d */ /* 0x000fea0003800000 */
.L_x_36833:
        /* <DEDUP_REMOVED lines=14> */
.L_x_36838:
[----:B------:R-:W-:Y:S01]  /*7c20*/  IMAD.MOV.U32 R5, RZ, RZ, 0x7f ;  /* 0x0000007fff057424 */ /* 0x000fe200078e00ff */
[----:B------:R-:W-:-:S04]  /*7c30*/  ISETP.GT.U32.AND P0, PT, R7, 0x7f800000, PT ;  /* 0x7f8000000700780c */ /* 0x000fc80003f04070 */
[----:B------:R-:W-:-:S05]  /*7c40*/  SEL R5, R5, 0x7c, P0 ;  /* 0x0000007c05057807 */ /* 0x000fca0000000000 */
[----:B------:R-:W-:Y:S01]  /*7c50*/  STG.E.U8 desc[UR36][R2.64], R5 ;  /* 0x0000000502007986 */ /* 0x000fe2000c101124 */
[----:B------:R-:W-:Y:S05]  /*7c60*/  EXIT ;  /* 0x000000000000794d */ /* 0x000fea0003800000 */
.L_x_36832:
[----:B------:R-:W-:-:S04]  /*7c70*/  LOP3.LUT R18, R18, 0xff, RZ, 0xc0, !PT ;  /* 0x000000ff12127812 */ /* 0x000fc800078ec0ff */
[----:B------:R-:W0:Y:S02]  /*7c80*/  I2F.U16 R0, R18 ;  /* 0x0000001200007306 */ /* 0x000e240000101000 */
[----:B0-----:R-:W-:-:S05]  /*7c90*/  F2FP.BF16.F32.PACK_AB R0, RZ, R0 ;  /* 0x00000000ff00723e */ /* 0x001fca00000010ff */
[----:B------:R-:W-:Y:S01]  /*7ca0*/  STG.E.U16 desc[UR36][R2.64], R0 ;  /* 0x0000000002007986 */ /* 0x000fe2000c101524 */
[----:B------:R-:W-:Y:S05]  /*7cb0*/  EXIT ;  /* 0x000000000000794d */ /* 0x000fea0003800000 */
        .weak           $__internal_78_$__cuda_sm20_div_u16
        .type           $__internal_78_$__cuda_sm20_div_u16,@function
        .size           $__internal_78_$__cuda_sm20_div_u16,(.L_x_37027 - $__internal_78_$__cuda_sm20_div_u16)
$__internal_78_$__cuda_sm20_div_u16:
        /* <DEDUP_REMOVED lines=18> */
[----:B------:R-:W-:Y:S06]  /*7de0*/  RET.REL.NODEC R4 `(_ZN2at6native27unrolled_elementwise_kernelINS0_13AUnaryFunctorIhhhZZZNS0_15binary_internal21div_floor_kernel_cudaERNS_18TensorIteratorBaseEENKUlvE_clEvENKUlvE_clEvEUlhhE_EESt5arrayIPcLm2EELi4E23TrivialOffsetCalculatorILi1EjESE_NS0_6memory12LoadWithCastILi1EEENSF_13StoreWithCastILi1EEEEEviT_T0_T2_T3_T4_T5_) ;  /* 0xffffff8004847950 */ /* 0x000fec0003c3ffff */
.L_x_36839:
        /* <DEDUP_REMOVED lines=9> */
.L_x_37027:


//--------------------- .text._ZN2at6native18elementwise_kernelILi128ELi4EZNS0_22gpu_kernel_impl_nocastINS0_13AUnaryFunctorIhhhZZZNS0_15binary_internal21div_floor_kernel_cudaERNS_18TensorIteratorBaseEENKUlvE_clEvENKUlvE_clEvEUlhhE_EEEEvS6_RKT_EUliE_EEviT1_ --------------------------
	.section	.text._ZN2at6native18elementwise_kernelILi128ELi4EZNS0_22gpu_kernel_impl_nocastINS0_13AUnaryFunctorIhhhZZZNS0_15binary_internal21div_floor_kernel_cudaERNS_18TensorIteratorBaseEENKUlvE_clEvENKUlvE_clEvEUlhhE_EEEEvS6_RKT_EUliE_EEviT1_,"ax",@progbits
	.align	128
        .global         _ZN2at6native18elementwise_kernelILi128ELi4EZNS0_22gpu_kernel_impl_nocastINS0_13AUnaryFunctorIhhhZZZNS0_15binary_internal21div_floor_kernel_cudaERNS_18TensorIteratorBaseEENKUlvE_clEvENKUlvE_clEvEUlhhE_EEEEvS6_RKT_EUliE_EEviT1_
        .type           _ZN2at6native18elementwise_kernelILi128ELi4EZNS0_22gpu_kernel_impl_nocastINS0_13AUnaryFunctorIhhhZZZNS0_15binary_internal21div_floor_kernel_cudaERNS_18TensorIteratorBaseEENKUlvE_clEvENKUlvE_clEvEUlhhE_EEEEvS6_RKT_EUliE_EEviT1_,@function
        .size           _ZN2at6native18elementwise_kernelILi128ELi4EZNS0_22gpu_kernel_impl_nocastINS0_13AUnaryFunctorIhhhZZZNS0_15binary_internal21div_floor_kernel_cudaERNS_18TensorIteratorBaseEENKUlvE_clEvENKUlvE_clEvEUlhhE_EEEEvS6_RKT_EUliE_EEviT1_,(.L_x_37028 - _ZN2at6native18elementwise_kernelILi128ELi4EZNS0_22gpu_kernel_impl_nocastINS0_13AUnaryFunctorIhhhZZZNS0_15binary_internal21div_floor_kernel_cudaERNS_18TensorIteratorBaseEENKUlvE_clEvENKUlvE_clEvEUlhhE_EEEEvS6_RKT_EUliE_EEviT1_)
        .other          _ZN2at6native18elementwise_kernelILi128ELi4EZNS0_22gpu_kernel_impl_nocastINS0_13AUnaryFunctorIhhhZZZNS0_15binary_internal21div_floor_kernel_cudaERNS_18TensorIteratorBaseEENKUlvE_clEvENKUlvE_clEvEUlhhE_EEEEvS6_RKT_EUliE_EEviT1_,@"STO_CUDA_ENTRY STV_DEFAULT"
_ZN2at6native18elementwise_kernelILi128ELi4EZNS0_22gpu_kernel_impl_nocastINS0_13AUnaryFunctorIhhhZZZNS0_15binary_internal21div_floor_kernel_cudaERNS_18TensorIteratorBaseEENKUlvE_clEvENKUlvE_clEvEUlhhE_EEEEvS6_RKT_EUliE_EEviT1_:
.text._ZN2at6native18elementwise_kernelILi128ELi4EZNS0_22gpu_kernel_impl_nocastINS0_13AUnaryFunctorIhhhZZZNS0_15binary_internal21div_floor_kernel_cudaERNS_18TensorIteratorBaseEENKUlvE_clEvENKUlvE_clEvEUlhhE_EEEEvS6_RKT_EUliE_EEviT1_:
        /* <DEDUP_REMOVED lines=18> */
[----:B0----5:R-:W-:Y:S05]  /*0120*/  CALL.REL.NOINC `($__internal_79_$__cuda_sm20_div_u16) ;  /* 0x0000005000487944 */ /* 0x021fea0003c00000 */
[----:B------:R-:W0:Y:S01]  /*0130*/  LDC.64 R4, c[0x0][0x580] ;  /* 0x00016000ff047b82 */ /* 0x000e220000000a00 */
[----:B------:R-:W-:Y:S01]  /*0140*/  IADD3 R3, PT, PT, R3, 0x80, RZ ;  /* 0x0000008003037810 */ /* 0x000fe20007ffe0ff */
[----:B0-----:R0:W-:Y:S06]  /*0150*/  STG.E.U8 desc[UR6][R4.64], R11 ;  /* 0x0000000b04007986 */ /* 0x0011ec000c101106 */
.L_x_36842:
[----:B------:R-:W-:Y:S05]  /*0160*/  BSYNC.RECONVERGENT B0 ;  /* 0x0000000000007941 */ /* 0x000fea0003800200 */
.L_x_36841:
        /* <DEDUP_REMOVED lines=8> */
[----:B0----5:R-:W-:Y:S05]  /*01f0*/  CALL.REL.NOINC `($__internal_79_$__cuda_sm20_div_u16) ;  /* 0x0000005000147944 */ /* 0x021fea0003c00000 */
[----:B------:R-:W0:Y:S01]  /*0200*/  LDC.64 R4, c[0x0][0x580] ;  /* 0x00016000ff047b82 */ /* 0x000e220000000a00 */
[----:B------:R-:W-:Y:S01]  /*0210*/  IADD3 R3, PT, PT, R3, 0x80, RZ ;  /* 0x0000008003037810 */ /* 0x000fe20007ffe0ff */
[----:B0-----:R1:W-:Y:S06]  /*0220*/  STG.E.U8 desc[UR6][R4.64], R11 ;  /* 0x0000000b04007986 */ /* 0x0013ec000c101106 */
.L_x_36844:
[----:B------:R-:W-:Y:S05]  /*0230*/  BSYNC.RECONVERGENT B0 ;  /* 0x0000000000007941 */ /* 0x000fea0003800200 */
.L_x_36843:
        /* <DEDUP_REMOVED lines=8> */
[----:B0----5:R-:W-:Y:S05]  /*02c0*/  CALL.REL.NOINC `($__internal_79_$__cuda_sm20_div_u16) ;  /* 0x0000004c00e07944 */ /* 0x021fea0003c00000 */
[----:B------:R-:W0:Y:S01]  /*02d0*/  LDC.64 R4, c[0x0][0x580] ;  /* 0x00016000ff047b82 */ /* 0x000e220000000a00 */
[----:B------:R-:W-:Y:S01]  /*02e0*/  IADD3 R3, PT, PT, R3, 0x80, RZ ;  /* 0x0000008003037810 */ /* 0x000fe20007ffe0ff */
[----:B0-----:R2:W-:Y:S06]  /*02f0*/  STG.E.U8 desc[UR6][R4.64], R11 ;  /* 0x0000000b04007986 */ /* 0x0015ec000c101106 */
.L_x_36846:
[----:B------:R-:W-:Y:S05]  /*0300*/  BSYNC.RECONVERGENT B0 ;  /* 0x0000000000007941 */ /* 0x000fea0003800200 */
.L_x_36845:
[----:B------:R-:W3:Y:S02]  /*0310*/  LDCU UR4, c[0x0][0x380] ;  /* 0x00007000ff0477ac */ /* 0x000ee40008000800 */
[----:B---3--:R-:W-:-:S13]  /*0320*/  ISETP.GE.AND P0, PT, R3, UR4, PT ;  /* 0x0000000403007c0c */ /* 0x008fda000bf06270 */
[----:B------:R-:W-:Y:S05]  /*0330*/  @P0 EXIT ;  /* 0x000000000000094d */ /* 0x000fea0003800000 */
[----:B------:R-:W0:Y:S02]  /*0340*/  LDC.64 R2, c[0x0][0x588] ;  /* 0x00016200ff027b82 */ /* 0x000e240000000a00 */
[----:B012---:R0:W5:Y:S01]  /*0350*/  LDG.E.U8 R11, desc[UR6][R2.64] ;  /* 0x00000006020b7981 */ /* 0x007162000c1e1100 */
[----:B------:R-:W-:Y:S02]  /*0360*/  MOV R10, UR5 ;  /* 0x00000005000a7c02 */ /* 0x000fe40008000f00 */
[----:B------:R-:W-:-:S07]  /*0370*/  MOV R12, 0x390 ;  /* 0x00000390000c7802 */ /* 0x000fce0000000f00 */
[----:B0----5:R-:W-:Y:S05]  /*0380*/  CALL.REL.NOINC `($__internal_79_$__cuda_sm20_div_u16) ;  /* 0x0000004c00b07944 */ /* 0x021fea0003c00000 */
[----:B------:R-:W0:Y:S02]  /*0390*/  LDC.64 R2, c[0x0][0x580] ;  /* 0x00016000ff027b82 */ /* 0x000e240000000a00 */
[----:B0-----:R-:W-:Y:S01]  /*03a0*/  STG.E.U8 desc[UR6][R2.64], R11 ;  /* 0x0000000b02007986 */ /* 0x001fe2000c101106 */
[----:B------:R-:W-:Y:S05]  /*03b0*/  EXIT ;  /* 0x000000000000794d */ /* 0x000fea0003800000 */
.L_x_36840:
        /* <DEDUP_REMOVED lines=305> */
.L_x_36849:
        /* <DEDUP_REMOVED lines=8> */
[----:B0----5:R-:W-:Y:S05]  /*1750*/  CALL.REL.NOINC `($__internal_79_$__cuda_sm20_div_u16) ;  /* 0x0000003800bc7944 */ /* 0x021fea0003c00000 */
[----:B------:R0:W-:Y:S01]  /*1760*/  STG.E.U8 desc[UR6][R4.64], R11 ;  /* 0x0000000b04007986 */ /* 0x0001e2000c101106 */
[----:B------:R-:W-:-:S07]  /*1770*/  IADD3 R3, PT, PT, R3, 0x80, RZ ;  /* 0x0000008003037810 */ /* 0x000fce0007ffe0ff */
.L_x_36848:
[----:B------:R-:W-:Y:S05]  /*1780*/  BSYNC.RECONVERGENT B0 ;  /* 0x0000000000007941 */ /* 0x000fea0003800200 */
.L_x_36847:
        /* <DEDUP_REMOVED lines=302> */
.L_x_36852:
        /* <DEDUP_REMOVED lines=11> */
.L_x_36851:
[----:B------:R-:W-:Y:S05]  /*2b20*/  BSYNC.RECONVERGENT B0 ;  /* 0x0000000000007941 */ /* 0x000fea0003800200 */
.L_x_36850:
        /* <DEDUP_REMOVED lines=302> */
.L_x_36855:
        /* <DEDUP_REMOVED lines=11> */
.L_x_36854:
[----:B------:R-:W-:Y:S05]  /*3ec0*/  BSYNC.RECONVERGENT B0 ;  /* 0x0000000000007941 */ /* 0x000fea0003800200 */
.L_x_36853:
        /* <DEDUP_REMOVED lines=301> */
.L_x_36856:
        /* <DEDUP_REMOVED lines=8> */
[----:B0----5:R-:W-:Y:S05]  /*5220*/  CALL.REL.NOINC `($__internal_79_$__cuda_sm20_div_u16) ;  /* 0x0000000000087944 */ /* 0x021fea0003c00000 */
[----:B------:R-:W-:Y:S01]  /*5230*/  STG.E.U8 desc[UR6][R2.64], R11 ;  /* 0x0000000b02007986 */ /* 0x000fe2000c101106 */
[----:B------:R-:W-:Y:S05]  /*5240*/  EXIT ;  /* 0x000000000000794d */ /* 0x000fea0003800000 */
        .weak           $__internal_79_$__cuda_sm20_div_u16
        .type           $__internal_79_$__cuda_sm20_div_u16,@function
        .size           $__internal_79_$__cuda_sm20_div_u16,(.L_x_37028 - $__internal_79_$__cuda_sm20_div_u16)
$__internal_79_$__cuda_sm20_div_u16:
        /* <DEDUP_REMOVED lines=18> */
[----:B------:R-:W-:Y:S06]  /*5370*/  RET.REL.NODEC R6 `(_ZN2at6native18elementwise_kernelILi128ELi4EZNS0_22gpu_kernel_impl_nocastINS0_13AUnaryFunctorIhhhZZZNS0_15binary_internal21div_floor_kernel_cudaERNS_18TensorIteratorBaseEENKUlvE_clEvENKUlvE_clEvEUlhhE_EEEEvS6_RKT_EUliE_EEviT1_) ;  /* 0xffffffac06207950 */ /* 0x000fec0003c3ffff */
.L_x_36857:
        /* <DEDUP_REMOVED lines=16> */
.L_x_37028:


//--------------------- .text._ZN2at6native27unrolled_elementwise_kernelINS0_13AUnaryFunctorIhhhZZZNS0_15binary_internal21div_floor_kernel_cudaERNS_18TensorIteratorBaseEENKUlvE_clEvENKUlvE_clEvEUlhhE_EESt5arrayIPcLm2EELi4E23TrivialOffsetCalculatorILi1EjESE_NS0_6memory15LoadWithoutCastENSF_16StoreWithoutCastEEEviT_T0_T2_T3_T4_T5_ --------------------------
	.section	.text._ZN2at6native27unrolled_elementwise_kernelINS0_13AUnaryFunctorIhhhZZZNS0_15binary_internal21div_floor_kernel_cudaERNS_18TensorIteratorBaseEENKUlvE_clEvENKUlvE_clEvEUlhhE_EESt5arrayIPcLm2EELi4E23TrivialOffsetCalculatorILi1EjESE_NS0_6memory15LoadWithoutCastENSF_16StoreWithoutCastEEEviT_T0_T2_T3_T4_T5_,"ax",@progbits
	.align	128
        .global         _ZN2at6native27unrolled_elementwise_kernelINS0_13AUnaryFunctorIhhhZZZNS0_15binary_internal21div_floor_kernel_cudaERNS_18TensorIteratorBaseEENKUlvE_clEvENKUlvE_clEvEUlhhE_EESt5arrayIPcLm2EELi4E23TrivialOffsetCalculatorILi1EjESE_NS0_6memory15LoadWithoutCastENSF_16StoreWithoutCastEEEviT_T0_T2_T3_T4_T5_
        .type           _ZN2at6native27unrolled_elementwise_kernelINS0_13AUnaryFunctorIhhhZZZNS0_15binary_internal21div_floor_kernel_cudaERNS_18TensorIteratorBaseEENKUlvE_clEvENKUlvE_clEvEUlhhE_EESt5arrayIPcLm2EELi4E23TrivialOffsetCalculatorILi1EjESE_NS0_6memory15LoadWithoutCastENSF_16StoreWithoutCastEEEviT_T0_T2_T3_T4_T5_,@function
        .size           _ZN2at6native27unrolled_elementwise_kernelINS0_13AUnaryFunctorIhhhZZZNS0_15binary_internal21div_floor_kernel_cudaERNS_18TensorIteratorBaseEENKUlvE_clEvENKUlvE_clEvEUlhhE_EESt5arrayIPcLm2EELi4E23TrivialOffsetCalculatorILi1EjESE_NS0_6memory15LoadWithoutCastENSF_16StoreWithoutCastEEEviT_T0_T2_T3_T4_T5_,(.L_x_37029 - _ZN2at6native27unrolled_elementwise_kernelINS0_13AUnaryFunctorIhhhZZZNS0_15binary_internal21div_floor_kernel_cudaERNS_18TensorIteratorBaseEENKUlvE_clEvENKUlvE_clEvEUlhhE_EESt5arrayIPcLm2EELi4E23TrivialOffsetCalculatorILi1EjESE_NS0_6memory15LoadWithoutCastENSF_16StoreWithoutCastEEEviT_T0_T2_T3_T4_T5_)
        .other          _ZN2at6native27unrolled_elementwise_kernelINS0_13AUnaryFunctorIhhhZZZNS0_15binary_internal21div_floor_kernel_cudaERNS_18TensorIteratorBaseEENKUlvE_clEvENKUlvE_clEvEUlhhE_EESt5arrayIPcLm2EELi4E23TrivialOffsetCalculatorILi1EjESE_NS0_6memory15LoadWithoutCastENSF_16StoreWithoutCastEEEviT_T0_T2_T3_T4_T5_,@"STO_CUDA_ENTRY STV_DEFAULT"
_ZN2at6native27unrolled_elementwise_kernelINS0_13AUnaryFunctorIhhhZZZNS0_15binary_internal21div_floor_kernel_cudaERNS_18TensorIteratorBaseEENKUlvE_clEvENKUlvE_clEvEUlhhE_EESt5arrayIPcLm2EELi4E23TrivialOffsetCalculatorILi1EjESE_NS0_6memory15LoadWithoutCastENSF_16StoreWithoutCastEEEviT_T0_T2_T3_T4_T5_:
.text._ZN2at6native27unrolled_elementwise_kernelINS0_13AUnaryFunctorIhhhZZZNS0_15binary_internal21div_floor_kernel_cudaERNS_18TensorIteratorBaseEENKUlvE_clEvENKUlvE_clEvEUlhhE_EESt5arrayIPcLm2EELi4E23TrivialOffsetCalculatorILi1EjESE_NS0_6memory15LoadWithoutCastENSF_16StoreWithoutCastEEEviT_T0_T2_T3_T4_T5_:
        /* <DEDUP_REMOVED lines=45> */
[----:B------:R-:W-:Y:S05]  /*02d0*/  CALL.REL.NOINC `($__internal_80_$__cuda_sm20_div_u16) ;  /* 0x0000000400147944 */ /* 0x000fea0003c00000 */
[----:B------:R-:W-:-:S07]  /*02e0*/  IMAD.MOV.U32 R8, RZ, RZ, R16 ;  /* 0x000000ffff087224 */ /* 0x000fce00078e0010 */
.L_x_36859:
[----:B0-----:R-:W-:Y:S05]  /*02f0*/  BSYNC.RECONVERGENT B0 ;  /* 0x0000000000007941 */ /* 0x001fea0003800200 */
.L_x_36858:
[----:B------:R-:W-:Y:S01]  /*0300*/  VIADD R9, R3, 0x80 ;  /* 0x0000008003097836 */ /* 0x000fe20000000000 */
[----:B------:R-:W-:Y:S04]  /*0310*/  BSSY.RECONVERGENT B0, `(.L_x_36860) ;  /* 0x0000008000007945 */ /* 0x000fe80003800200 */
[----:B------:R-:W-:-:S13]  /*0320*/  ISETP.GE.AND P0, PT, R9, R2, PT ;  /* 0x000000020900720c */ /* 0x000fda0003f06270 */
[----:B------:R-:W-:Y:S05]  /*0330*/  @P0 BRA `(.L_x_36861) ;  /* 0x0000000000140947 */ /* 0x000fea0003800000 */
[----:B-----5:R-:W-:Y:S01]  /*0340*/  LOP3.LUT R16, R10, 0xff, RZ, 0xc0, !PT ;  /* 0x000000ff0a107812 */ /* 0x020fe200078ec0ff */
[----:B------:R-:W-:Y:S01]  /*0350*/  IMAD.U32 R15, RZ, RZ, UR6 ;  /* 0x00000006ff0f7e24 */ /* 0x000fe2000f8e00ff */
[----:B------:R-:W-:-:S07]  /*0360*/  MOV R17, 0x380 ;  /* 0x0000038000117802 */ /* 0x000fce0000000f00 */
[----:B------:R-:W-:Y:S05]  /*0370*/  CALL.REL.NOINC `($__internal_80_$__cuda_sm20_div_u16) ;  /* 0x0000000000ec7944 */ /* 0x000fea0003c00000 */
[----:B------:R-:W-:-:S07]  /*0380*/  IMAD.MOV.U32 R4, RZ, RZ, R16 ;  /* 0x000000ffff047224 */ /* 0x000fce00078e0010 */
.L_x_36861:
[----:B------:R-:W-:Y:S05]  /*0390*/  BSYNC.RECONVERGENT B0 ;  /* 0x0000000000007941 */ /* 0x000fea0003800200 */
.L_x_36860:
[----:B------:R-:W-:Y:S01]  /*03a0*/  IADD3 R5, PT, PT, R3, 0x100, RZ ;  /* 0x0000010003057810 */ /* 0x000fe20007ffe0ff */
[----:B------:R-:W-:Y:S03]  /*03b0*/  BSSY.RECONVERGENT B0, `(.L_x_36862) ;  /* 0x0000008000007945 */ /* 0x000fe60003800200 */
[----:B------:R-:W-:-:S13]  /*03c0*/  ISETP.GE.AND P0, PT, R5, R2, PT ;  /* 0x000000020500720c */ /* 0x000fda0003f06270 */
[----:B------:R-:W-:Y:S05]  /*03d0*/  @P0 BRA `(.L_x_36863) ;  /* 0x0000000000140947 */ /* 0x000fea0003800000 */
[----:B-----5:R-:W-:Y:S01]  /*03e0*/  LOP3.LUT R16, R7, 0xff, RZ, 0xc0, !PT ;  /* 0x000000ff07107812 */ /* 0x020fe200078ec0ff */
[----:B------:R-:W-:Y:S01]  /*03f0*/  IMAD.U32 R15, RZ, RZ, UR6 ;  /* 0x00000006ff0f7e24 */ /* 0x000fe2000f8e00ff */
[----:B------:R-:W-:-:S07]  /*0400*/  MOV R17, 0x420 ;  /* 0x0000042000117802 */ /* 0x000fce0000000f00 */
[----:B------:R-:W-:Y:S05]  /*0410*/  CALL.REL.NOINC `($__internal_80_$__cuda_sm20_div_u16) ;  /* 0x0000000000c47944 */ /* 0x000fea0003c00000 */
[----:B------:R-:W-:-:S07]  /*0420*/  IMAD.MOV.U32 R5, RZ, RZ, R16 ;  /* 0x000000ffff057224 */ /* 0x000fce00078e0010 */
.L_x_36863:
[----:B------:R-:W-:Y:S05]  /*0430*/  BSYNC.RECONVERGENT B0 ;  /* 0x0000000000007941 */ /* 0x000fea0003800200 */
.L_x_36862:
[----:B-----5:R-:W-:Y:S01]  /*0440*/  VIADD R7, R3, 0x180 ;  /* 0x0000018003077836 */ /* 0x020fe20000000000 */
[----:B------:R-:W-:Y:S04]  /*0450*/  BSSY.RECONVERGENT B0, `(.L_x_36864) ;  /* 0x0000008000007945 */ /* 0x000fe80003800200 */
[----:B------:R-:W-:-:S13]  /*0460*/  ISETP.GE.AND P0, PT, R7, R2, PT ;  /* 0x000000020700720c */ /* 0x000fda0003f06270 */
[----:B------:R-:W-:Y:S05]  /*0470*/  @P0 BRA `(.L_x_36865) ;  /* 0x0000000000140947 */ /* 0x000fea0003800000 */
[----:B------:R-:W-:Y:S01]  /*0480*/  LOP3.LUT R16, R6, 0xff, RZ, 0xc0, !PT ;  /* 0x000000ff06107812 */ /* 0x000fe200078ec0ff */
[----:B------:R-:W-:Y:S01]  /*0490*/  IMAD.U32 R15, RZ, RZ, UR6 ;  /* 0x00000006ff0f7e24 */ /* 0x000fe2000f8e00ff */
[----:B------:R-:W-:-:S07]  /*04a0*/  MOV R17, 0x4c0 ;  /* 0x000004c000117802 */ /* 0x000fce0000000f00 */
[----:B------:R-:W-:Y:S05]  /*04b0*/  CALL.REL.NOINC `($__internal_80_$__cuda_sm20_div_u16) ;  /* 0x00000000009c7944 */ /* 0x000fea0003c00000 */
[----:B------:R-:W-:-:S07]  /*04c0*/  IMAD.MOV.U32 R11, RZ, RZ, R16 ;  /* 0x000000ffff0b7224 */ /* 0x000fce00078e0010 */
.L_x_36865:
[----:B------:R-:W-:Y:S05]  /*04d0*/  BSYNC.RECONVERGENT B0 ;  /* 0x0000000000007941 */ /* 0x000fea0003800200 */
.L_x_36864:
        /* <DEDUP_REMOVED lines=19> */
.L_x_36868:
[----:B------:R-:W-:Y:S05]  /*0610*/  BSYNC.RELIABLE B1 ;  /* 0x0000000000017941 */ /* 0x000fea0003800100 */
.L_x_36867:
[----:B------:R-:W-:-:S13]  /*0620*/  ISETP.GE.AND P0, PT, R3, R2, PT ;  /* 0x000000020300720c */ /* 0x000fda0003f06270 */
[----:B------:R-:W1:Y:S01]  /*0630*/  @!P0 LDC.64 R8, c[0x0][0x388] ;  /* 0x0000e200ff088b82 */ /* 0x000e620000000a00 */
[----:B0-----:R-:W-:Y:S02]  /*0640*/  @!P0 IMAD R7, R0, 0x200, R3 ;  /* 0x0000020000078824 */ /* 0x001fe400078e0203 */
[----:B------:R-:W-:-:S03]  /*0650*/  @!P0 VIADD R3, R3, 0x80 ;  /* 0x0000008003038836 */ /* 0x000fc60000000000 */
[----:B-1----:R-:W-:-:S05]  /*0660*/  @!P0 IADD3 R6, P1, PT, R7, R8, RZ ;  /* 0x0000000807068210 */ /* 0x002fca0007f3e0ff */
[----:B------:R-:W-:-:S05]  /*0670*/  @!P0 IMAD.X R7, RZ, RZ, R9, P1 ;  /* 0x000000ffff078224 */ /* 0x000fca00008e0609 */
[----:B------:R1:W-:Y:S03]  /*0680*/  @!P0 STG.E.U8 desc[UR4][R6.64], R5 ;  /* 0x0000000506008986 */ /* 0x0003e6000c101104 */
.L_x_36869:
[----:B------:R-:W-:Y:S05]  /*0690*/  BSYNC.RECONVERGENT B0 ;  /* 0x0000000000007941 */ /* 0x000fea0003800200 */
.L_x_36866:
        /* <DEDUP_REMOVED lines=9> */
        .weak           $__internal_80_$__cuda_sm20_div_u16
        .type           $__internal_80_$__cuda_sm20_div_u16,@function
        .size           $__internal_80_$__cuda_sm20_div_u16,(.L_x_37029 - $__internal_80_$__cuda_sm20_div_u16)
$__internal_80_$__cuda_sm20_div_u16:
        /* <DEDUP_REMOVED lines=18> */
[----:B------:R-:W-:Y:S06]  /*0850*/  RET.REL.NODEC R12 `(_ZN2at6native27unrolled_elementwise_kernelINS0_13AUnaryFunctorIhhhZZZNS0_15binary_internal21div_floor_kernel_cudaERNS_18TensorIteratorBaseEENKUlvE_clEvENKUlvE_clEvEUlhhE_EESt5arrayIPcLm2EELi4E23TrivialOffsetCalculatorILi1EjESE_NS0_6memory15LoadWithoutCastENSF_16StoreWithoutCastEEEviT_T0_T2_T3_T4_T5_) ;  /* 0xfffffff40ce87950 */ /* 0x000fec0003c3ffff */
.L_x_36870:
        /* <DEDUP_REMOVED lines=10> */
.L_x_37029:


//--------------------- .text._ZN2at6native29vectorized_elementwise_kernelILi2ENS0_13AUnaryFunctorIhhhZZZNS0_15binary_internal21div_floor_kernel_cudaERNS_18TensorIteratorBaseEENKUlvE_clEvENKUlvE_clEvEUlhhE_EESt5arrayIPcLm2EEEEviT0_T1_ --------------------------
	.section	.text._ZN2at6native29vectorized_elementwise_kernelILi2ENS0_13AUnaryFunctorIhhhZZZNS0_15binary_internal21div_floor_kernel_cudaERNS_18TensorIteratorBaseEENKUlvE_clEvENKUlvE_clEvEUlhhE_EESt5arrayIPcLm2EEEEviT0_T1_,"ax",@progbits
	.align	128
        .global         _ZN2at6native29vectorized_elementwise_kernelILi2ENS0_13AUnaryFunctorIhhhZZZNS0_15binary_internal21div_floor_kernel_cudaERNS_18TensorIteratorBaseEENKUlvE_clEvENKUlvE_clEvEUlhhE_EESt5arrayIPcLm2EEEEviT0_T1_
        .type           _ZN2at6native29vectorized_elementwise_kernelILi2ENS0_13AUnaryFunctorIhhhZZZNS0_15binary_internal21div_floor_kernel_cudaERNS_18TensorIteratorBaseEENKUlvE_clEvENKUlvE_clEvEUlhhE_EESt5arrayIPcLm2EEEEviT0_T1_,@function
        .size           _ZN2at6native29vectorized_elementwise_kernelILi2ENS0_13AUnaryFunctorIhhhZZZNS0_15binary_internal21div_floor_kernel_cudaERNS_18TensorIteratorBaseEENKUlvE_clEvENKUlvE_clEvEUlhhE_EESt5arrayIPcLm2EEEEviT0_T1_,(.L_x_37030 - _ZN2at6native29vectorized_elementwise_kernelILi2ENS0_13AUnaryFunctorIhhhZZZNS0_15binary_internal21div_floor_kernel_cudaERNS_18TensorIteratorBaseEENKUlvE_clEvENKUlvE_clEvEUlhhE_EESt5arrayIPcLm2EEEEviT0_T1_)
        .other          _ZN2at6native29vectorized_elementwise_kernelILi2ENS0_13AUnaryFunctorIhhhZZZNS0_15binary_internal21div_floor_kernel_cudaERNS_18TensorIteratorBaseEENKUlvE_clEvENKUlvE_clEvEUlhhE_EESt5arrayIPcLm2EEEEviT0_T1_,@"STO_CUDA_ENTRY STV_DEFAULT"
_ZN2at6native29vectorized_elementwise_kernelILi2ENS0_13AUnaryFunctorIhhhZZZNS0_15binary_internal21div_floor_kernel_cudaERNS_18TensorIteratorBaseEENKUlvE_clEvENKUlvE_clEvEUlhhE_EESt5arrayIPcLm2EEEEviT0_T1_:
.text._ZN2at6native29vectorized_elementwise_kernelILi2ENS0_13AUnaryFunctorIhhhZZZNS0_15binary_internal21div_floor_kernel_cudaERNS_18TensorIteratorBaseEENKUlvE_clEvENKUlvE_clEvEUlhhE_EESt5arrayIPcLm2EEEEviT0_T1_:
        /* <DEDUP_REMOVED lines=80> */
[----:B------:R-:W-:Y:S05]  /*0500*/  CALL.REL.NOINC `($__internal_81_$__cuda_sm20_div_u16) ;  /* 0x0000000c00507944 */ /* 0x000fea0003c00000 */
[----:B------:R-:W-:-:S07]  /*0510*/  IMAD.MOV.U32 R5, RZ, RZ, R12 ;  /* 0x000000ffff057224 */ /* 0x000fce00078e000c */
.L_x_36873:
[----:B------:R-:W-:Y:S05]  /*0520*/  BSYNC.RECONVERGENT B0 ;  /* 0x0000000000007941 */ /* 0x000fea0003800200 */
.L_x_36872:
[----:B------:R-:W-:Y:S01]  /*0530*/  VIADD R6, R8, 0x80 ;  /* 0x0000008008067836 */ /* 0x000fe20000000000 */
[----:B------:R-:W-:Y:S04]  /*0540*/  BSSY.RECONVERGENT B0, `(.L_x_36874) ;  /* 0x0000008000007945 */ /* 0x000fe80003800200 */
[----:B------:R-:W-:-:S13]  /*0550*/  ISETP.GE.U32.AND P0, PT, R6, UR5, PT ;  /* 0x0000000506007c0c */ /* 0x000fda000bf06070 */
[----:B------:R-:W-:Y:S05]  /*0560*/  @P0 BRA `(.L_x_36875) ;  /* 0x0000000000140947 */ /* 0x000fea0003800000 */
[----:B-----5:R-:W-:Y:S01]  /*0570*/  LOP3.LUT R12, R9, 0xff, RZ, 0xc0, !PT ;  /* 0x000000ff090c7812 */ /* 0x020fe200078ec0ff */
[----:B------:R-:W-:Y:S01]  /*0580*/  IMAD.U32 R4, RZ, RZ, UR10 ;  /* 0x0000000aff047e24 */ /* 0x000fe2000f8e00ff */
[----:B------:R-:W-:-:S07]  /*0590*/  MOV R2, 0x5b0 ;  /* 0x000005b000027802 */ /* 0x000fce0000000f00 */
[----:B------:R-:W-:Y:S05]  /*05a0*/  CALL.REL.NOINC `($__internal_81_$__cuda_sm20_div_u16) ;  /* 0x0000000c00287944 */ /* 0x000fea0003c00000 */
[----:B------:R-:W-:-:S07]  /*05b0*/  IMAD.MOV.U32 R7, RZ, RZ, R12 ;  /* 0x000000ffff077224 */ /* 0x000fce00078e000c */
.L_x_36875:
[----:B------:R-:W-:Y:S05]  /*05c0*/  BSYNC.RECONVERGENT B0 ;  /* 0x0000000000007941 */ /* 0x000fea0003800200 */
.L_x_36874:
        /* <DEDUP_REMOVED lines=9> */
.L_x_36877:
[----:B------:R-:W-:Y:S05]  /*0660*/  BSYNC.RECONVERGENT B0 ;  /* 0x0000000000007941 */ /* 0x000fea0003800200 */
.L_x_36876:
        /* <DEDUP_REMOVED lines=8> */
[----:B------:R-:W-:-:S07]  /*06f0*/  MOV R10, R12 ;  /* 0x0000000c000a7202 */ /* 0x000fce0000000f00 */
.L_x_36879:
[----:B------:R-:W-:Y:S05]  /*0700*/  BSYNC.RECONVERGENT B0 ;  /* 0x0000000000007941 */ /* 0x000fea0003800200 */
.L_x_36878:
        /* <DEDUP_REMOVED lines=9> */
.L_x_36881:
[----:B------:R-:W-:Y:S05]  /*07a0*/  BSYNC.RECONVERGENT B0 ;  /* 0x0000000000007941 */ /* 0x000fea0003800200 */
.L_x_36880:
        /* <DEDUP_REMOVED lines=9> */
.L_x_36883:
[----:B------:R-:W-:Y:S05]  /*0840*/  BSYNC.RECONVERGENT B0 ;  /* 0x0000000000007941 */ /* 0x000fea0003800200 */
.L_x_36882:
        /* <DEDUP_REMOVED lines=9> */
.L_x_36885:
[----:B------:R-:W-:Y:S05]  /*08e0*/  BSYNC.RECONVERGENT B0 ;  /* 0x0000000000007941 */ /* 0x000fea0003800200 */
.L_x_36884:
[----:B------:R-:W-:Y:S01]  /*08f0*/  VIADD R2, R8, 0x380 ;  /* 0x0000038008027836 */ /* 0x000fe20000000000 */
[----:B------:R-:W-:Y:S04]  /*0900*/  BSSY.RECONVERGENT B0, `(.L_x_36886) ;  /* 0x0000007000007945 */ /* 0x000fe80003800200 */
[----:B------:R-:W-:-:S13]  /*0910*/  ISETP.GE.U32.AND P0, PT, R2, UR5, PT ;  /* 0x0000000502007c0c */ /* 0x000fda000bf06070 */
[----:B------:R-:W-:Y:S05]  /*0920*/  @P0 BRA `(.L_x_36887) ;  /* 0x0000000000100947 */ /* 0x000fea0003800000 */
[----:B-----5:R-:W-:Y:S02]  /*0930*/  LOP3.LUT R12, R15, 0xff, RZ, 0xc0, !PT ;  /* 0x000000ff0f0c7812 */ /* 0x020fe400078ec0ff */
[----:B------:R-:W-:Y:S02]  /*0940*/  MOV R4, UR10 ;  /* 0x0000000a00047c02 */ /* 0x000fe40008000f00 */
[----:B------:R-:W-:-:S07]  /*0950*/  MOV R2, 0x970 ;  /* 0x0000097000027802 */ /* 0x000fce0000000f00 */
[----:B------:R-:W-:Y:S05]  /*0960*/  CALL.REL.NOINC `($__internal_81_$__cuda_sm20_div_u16) ;  /* 0x0000000800387944 */ /* 0x000fea0003c00000 */
.L_x_36887:
[----:B------:R-:W-:Y:S05]  /*0970*/  BSYNC.RECONVERGENT B0 ;  /* 0x0000000000007941 */ /* 0x000fea0003800200 */
.L_x_36886:
        /* <DEDUP_REMOVED lines=18> */
.L_x_36890:
[----:B------:R-:W-:-:S13]  /*0aa0*/  ISETP.GE.U32.AND P0, PT, R8, UR5, PT ;  /* 0x0000000508007c0c */ /* 0x000fda000bf06070 */
[----:B------:R-:W-:Y:S05]  /*0ab0*/  @P0 BRA `(.L_x_36892) ;  /* 0x0000000000380947 */ /* 0x000fea0003800000 */
[----:B------:R-:W1:Y:S01]  /*0ac0*/  LDCU.64 UR6, c[0x0][0x388] ;  /* 0x00007100ff0677ac */ /* 0x000e620008000a00 */
[C---:B0-----:R-:W-:Y:S02]  /*0ad0*/  VIADD R2, R8.reuse, UR4 ;  /* 0x0000000408027c36 */ /* 0x041fe40008000000 */
[----:B------:R-:W-:-:S03]  /*0ae0*/  VIADD R8, R8, 0x80 ;  /* 0x0000008008087836 */ /* 0x000fc60000000000 */
[----:B-1----:R-:W-:-:S05]  /*0af0*/  IADD3 R2, P0, PT, R2, UR6, RZ ;  /* 0x0000000602027c10 */ /* 0x002fca000ff1e0ff */
[----:B------:R-:W-:-:S05]  /*0b00*/  IMAD.X R3, RZ, RZ, UR7, P0 ;  /* 0x00000007ff037e24 */ /* 0x000fca00080e06ff */
[----:B-----5:R1:W-:Y:S03]  /*0b10*/  STG.E.U8 desc[UR8][R2.64], R9 ;  /* 0x0000000902007986 */ /* 0x0203e6000c101108 */
.L_x_36891:
        /* <DEDUP_REMOVED lines=8> */
.L_x_36892:
        /* <DEDUP_REMOVED lines=8> */
.L_x_36893:
        /* <DEDUP_REMOVED lines=9> */
.L_x_36894:
[----:B------:R-:W-:Y:S05]  /*0cb0*/  BSYNC.RELIABLE B1 ;  /* 0x0000000000017941 */ /* 0x000fea0003800100 */
.L_x_36889:
[----:B------:R-:W-:-:S13]  /*0cc0*/  ISETP.GE.U32.AND P0, PT, R8, UR5, PT ;  /* 0x0000000508007c0c */ /* 0x000fda000bf06070 */
[----:B------:R-:W3:Y:S01]  /*0cd0*/  @!P0 LDC.64 R4, c[0x0][0x388] ;  /* 0x0000e200ff048b82 */ /* 0x000ee20000000a00 */
[C---:B012---:R-:W-:Y:S02]  /*0ce0*/  @!P0 VIADD R3, R8.reuse, UR4 ;  /* 0x0000000408038c36 */ /* 0x047fe40008000000 */
[----:B------:R-:W-:-:S03]  /*0cf0*/  @!P0 VIADD R8, R8, 0x80 ;  /* 0x0000008008088836 */ /* 0x000fc60000000000 */
[----:B---3--:R-:W-:-:S05]  /*0d00*/  @!P0 IADD3 R2, P1, PT, R3, R4, RZ ;  /* 0x0000000403028210 */ /* 0x008fca0007f3e0ff */
[----:B------:R-:W-:-:S05]  /*0d10*/  @!P0 IMAD.X R3, RZ, RZ, R5, P1 ;  /* 0x000000ffff038224 */ /* 0x000fca00008e0605 */
[----:B-----5:R3:W-:Y:S03]  /*0d20*/  @!P0 STG.E.U8 desc[UR8][R2.64], R13 ;  /* 0x0000000d02008986 */ /* 0x0207e6000c101108 */
.L_x_36895:
[----:B------:R-:W-:Y:S05]  /*0d30*/  BSYNC.RECONVERGENT B0 ;  /* 0x0000000000007941 */ /* 0x000fea0003800200 */
.L_x_36888:
[----:B------:R-:W-:Y:S05]  /*0d40*/  WARPSYNC.ALL ;  /* 0x0000000000007948 */ /* 0x000fea0003800000 */
[----:B------:R-:W-:-:S13]  /*0d50*/  ISETP.GE.U32.AND P0, PT, R8, UR5, PT ;  /* 0x0000000508007c0c */ /* 0x000fda000bf06070 */
[----:B------:R-:W-:Y:S05]  /*0d60*/  @P0 EXIT ;  /* 0x000000000000094d */ /* 0x000fea0003800000 */
[----:B------:R-:W4:Y:S01]  /*0d70*/  LDCU.64 UR6, c[0x0][0x388] ;  /* 0x00007100ff0677ac */ /* 0x000f220008000a00 */
[----:B0123--:R-:W-:-:S04]  /*0d80*/  IADD3 R2, PT, PT, R8, UR4, RZ ;  /* 0x0000000408027c10 */ /* 0x00ffc8000fffe0ff */
[----:B----4-:R-:W-:-:S05]  /*0d90*/  IADD3 R2, P0, PT, R2, UR6, RZ ;  /* 0x0000000602027c10 */ /* 0x010fca000ff1e0ff */
[----:B------:R-:W-:-:S05]  /*0da0*/  IMAD.X R3, RZ, RZ, UR7, P0 ;  /* 0x00000007ff037e24 */ /* 0x000fca00080e06ff */
[----:B-----5:R-:W-:Y:S01]  /*0db0*/  STG.E.U8 desc[UR8][R2.64], R12 ;  /* 0x0000000c02007986 */ /* 0x020fe2000c101108 */
[----:B------:R-:W-:Y:S05]  /*0dc0*/  EXIT ;  /* 0x000000000000794d */ /* 0x000fea0003800000 */
.L_x_36871:
        /* <DEDUP_REMOVED lines=21> */
[----:B------:R-:W-:Y:S05]  /*0f20*/  CALL.REL.NOINC `($__internal_81_$__cuda_sm20_div_u16) ;  /* 0x0000000000c87944 */ /* 0x000fea0003c00000 */
[----:B------:R-:W-:Y:S01]  /*0f30*/  IMAD.MOV.U32 R8, RZ, RZ, R12 ;  /* 0x000000ffff087224 */ /* 0x000fe200078e000c */
[----:B------:R-:W-:Y:S01]  /*0f40*/  MOV R2, 0xf80 ;  /* 0x00000f8000027802 */ /* 0x000fe20000000f00 */
[----:B------:R-:W-:Y:S02]  /*0f50*/  IMAD.MOV.U32 R12, RZ, RZ, R9 ;  /* 0x000000ffff0c7224 */ /* 0x000fe400078e0009 */
[----:B------:R-:W-:-:S07]  /*0f60*/  IMAD.U32 R4, RZ, RZ, UR10 ;  /* 0x0000000aff047e24 */ /* 0x000fce000f8e00ff */
[----:B------:R-:W-:Y:S05]  /*0f70*/  CALL.REL.NOINC `($__internal_81_$__cuda_sm20_div_u16) ;  /* 0x0000000000b47944 */ /* 0x000fea0003c00000 */
[----:B------:R-:W-:Y:S01]  /*0f80*/  IMAD.MOV.U32 R9, RZ, RZ, R12 ;  /* 0x000000ffff097224 */ /* 0x000fe200078e000c */
[----:B------:R-:W-:Y:S01]  /*0f90*/  MOV R2, 0xfd0 ;  /* 0x00000fd000027802 */ /* 0x000fe20000000f00 */
[----:B------:R-:W-:Y:S02]  /*0fa0*/  IMAD.MOV.U32 R12, RZ, RZ, R10 ;  /* 0x000000ffff0c7224 */ /* 0x000fe400078e000a */
[----:B------:R-:W-:-:S07]  /*0fb0*/  IMAD.U32 R4, RZ, RZ, UR10 ;  /* 0x0000000aff047e24 */ /* 0x000fce000f8e00ff */
[----:B------:R-:W-:Y:S05]  /*0fc0*/  CALL.REL.NOINC `($__internal_81_$__cuda_sm20_div_u16) ;  /* 0x0000000000a07944 */ /* 0x000fea0003c00000 */
[----:B------:R-:W-:Y:S01]  /*0fd0*/  MOV R10, R12 ;  /* 0x0000000c000a7202 */ /* 0x000fe20000000f00 */
[----:B------:R-:W-:Y:S01]  /*0fe0*/  IMAD.MOV.U32 R12, RZ, RZ, R11 ;  /* 0x000000ffff0c7224 */ /* 0x000fe200078e000b */
[----:B------:R-:W-:Y:S01]  /*0ff0*/  MOV R2, 0x1020 ;  /* 0x0000102000027802 */ /* 0x000fe20000000f00 */
[----:B------:R-:W-:-:S07]  /*1000*/  IMAD.U32 R4, RZ, RZ, UR10 ;  /* 0x0000000aff047e24 */ /* 0x000fce000f8e00ff */
        /* <DEDUP_REMOVED lines=12> */
[----:B------:R-:W-:Y:S01]  /*10d0*/  MOV R4, UR10 ;  /* 0x0000000a00047c02 */ /* 0x000fe20008000f00 */
[----:B------:R-:W-:Y:S01]  /*10e0*/  IMAD.MOV.U32 R12, RZ, RZ, R6 ;  /* 0x000000ffff0c7224 */ /* 0x000fe200078e0006 */
[----:B------:R-:W-:-:S07]  /*10f0*/  MOV R2, 0x1110 ;  /* 0x0000111000027802 */ /* 0x000fce0000000f00 */
[----:B------:R-:W-:Y:S05]  /*1100*/  CALL.REL.NOINC `($__internal_81_$__cuda_sm20_div_u16) ;  /* 0x0000000000507944 */ /* 0x000fea0003c00000 */
[----:B------:R-:W-:Y:S01]  /*1110*/  IMAD.MOV.U32 R5, RZ, RZ, R12 ;  /* 0x000000ffff057224 */ /* 0x000fe200078e000c */
[----:B------:R-:W-:Y:S01]  /*1120*/  MOV R2, 0x1160 ;  /* 0x0000116000027802 */ /* 0x000fe20000000f00 */
[----:B------:R-:W-:Y:S02]  /*1130*/  IMAD.MOV.U32 R12, RZ, RZ, R7 ;  /* 0x000000ffff0c7224 */ /* 0x000fe400078e0007 */
[----:B------:R-:W-:-:S07]  /*1140*/  IMAD.U32 R4, RZ, RZ, UR10 ;  /* 0x0000000aff047e24 */ /* 0x000fce000f8e00ff */
[----:B------:R-:W-:Y:S05]  /*1150*/  CALL.REL.NOINC `($__internal_81_$__cuda_sm20_div_u16) ;  /* 0x00000000003c7944 */ /* 0x000fea0003c00000 */
        /* <DEDUP_REMOVED lines=15> */
        .weak           $__internal_81_$__cuda_sm20_div_u16
        .type           $__internal_81_$__cuda_sm20_div_u16,@function
        .size           $__internal_81_$__cuda_sm20_div_u16,(.L_x_37030 - $__internal_81_$__cuda_sm20_div_u16)
$__internal_81_$__cuda_sm20_div_u16:
[----:B------:R-:W0:Y:S01]  /*1250*/  I2F.U16 R16, R12 ;  /* 0x0000000c00107306 */ /* 0x000e220000101000 */
[----:B------:R-:W-:-:S07]  /*1260*/  IMAD.MOV.U32 R3, RZ, RZ, 0x4b800000 ;  /* 0x4b800000ff037424 */ /* 0x000fce00078e00ff */
        /* <DEDUP_REMOVED lines=15> */
[----:B------:R-:W-:Y:S06]  /*1360*/  RET.REL.NODEC R2 `(_ZN2at6native29vectorized_elementwise_kernelILi2ENS0_13AUnaryFunctorIhhhZZZNS0_15binary_internal21div_floor_kernel_cudaERNS_18TensorIteratorBaseEENKUlvE_clEvENKUlvE_clEvEUlhhE_EESt5arrayIPcLm2EEEEviT0_T1_) ;  /* 0xffffffec02247950 */ /* 0x000fec0003c3ffff */
.L_x_36896:
        /* <DEDUP_REMOVED lines=9> */
.L_x_37030:


//--------------------- .text._ZN2at6native29vectorized_elementwise_kernelILi4ENS0_13AUnaryFunctorIhhhZZZNS0_15binary_internal21div_floor_kernel_cudaERNS_18TensorIteratorBaseEENKUlvE_clEvENKUlvE_clEvEUlhhE_EESt5arrayIPcLm2EEEEviT0_T1_ --------------------------
	.section	.text._ZN2at6native29vectorized_elementwise_kernelILi4ENS0_13AUnaryFunctorIhhhZZZNS0_15binary_internal21div_floor_kernel_cudaERNS_18TensorIteratorBaseEENKUlvE_clEvENKUlvE_clEvEUlhhE_EESt5arrayIPcLm2EEEEviT0_T1_,"ax",@progbits
	.align	128
        .global         _ZN2at6native29vectorized_elementwise_kernelILi4ENS0_13AUnaryFunctorIhhhZZZNS0_15binary_internal21div_floor_kernel_cudaERNS_18TensorIteratorBaseEENKUlvE_clEvENKUlvE_clEvEUlhhE_EESt5arrayIPcLm2EEEEviT0_T1_
        .type           _ZN2at6native29vectorized_elementwise_kernelILi4ENS0_13AUnaryFunctorIhhhZZZNS0_15binary_internal21div_floor_kernel_cudaERNS_18TensorIteratorBaseEENKUlvE_clEvENKUlvE_clEvEUlhhE_EESt5arrayIPcLm2EEEEviT0_T1_,@function
        .size           _ZN2at6native29vectorized_elementwise_kernelILi4ENS0_13AUnaryFunctorIhhhZZZNS0_15binary_internal21div_floor_kernel_cudaERNS_18TensorIteratorBaseEENKUlvE_clEvENKUlvE_clEvEUlhhE_EESt5arrayIPcLm2EEEEviT0_T1_,(.L_x_37031 - _ZN2at6native29vectorized_elementwise_kernelILi4ENS0_13AUnaryFunctorIhhhZZZNS0_15binary_internal21div_floor_kernel_cudaERNS_18TensorIteratorBaseEENKUlvE_clEvENKUlvE_clEvEUlhhE_EESt5arrayIPcLm2EEEEviT0_T1_)
        .other          _ZN2at6native29vectorized_elementwise_kernelILi4ENS0_13AUnaryFunctorIhhhZZZNS0_15binary_internal21div_floor_kernel_cudaERNS_18TensorIteratorBaseEENKUlvE_clEvENKUlvE_clEvEUlhhE_EESt5arrayIPcLm2EEEEviT0_T1_,@"STO_CUDA_ENTRY STV_DEFAULT"
_ZN2at6native29vectorized_elementwise_kernelILi4ENS0_13AUnaryFunctorIhhhZZZNS0_15binary_internal21div_floor_kernel_cudaERNS_18TensorIteratorBaseEENKUlvE_clEvENKUlvE_clEvEUlhhE_EESt5arrayIPcLm2EEEEviT0_T1_:
.text._ZN2at6native29vectorized_elementwise_kernelILi4ENS0_13AUnaryFunctorIhhhZZZNS0_15binary_internal21div_floor_kernel_cudaERNS_18TensorIteratorBaseEENKUlvE_clEvENKUlvE_clEvEUlhhE_EESt5arrayIPcLm2EEEEviT0_T1_:
        /* <DEDUP_REMOVED lines=80> */
[----:B------:R-:W-:Y:S05]  /*0500*/  CALL.REL.NOINC `($__internal_82_$__cuda_sm20_div_u16) ;  /* 0x0000000c00687944 */ /* 0x000fea0003c00000 */
[----:B------:R-:W-:-:S07]  /*0510*/  IMAD.MOV.U32 R5, RZ, RZ, R12 ;  /* 0x000000ffff057224 */ /* 0x000fce00078e000c */
.L_x_36899:
[----:B------:R-:W-:Y:S05]  /*0520*/  BSYNC.RECONVERGENT B0 ;  /* 0x0000000000007941 */ /* 0x000fea0003800200 */
.L_x_36898:
[----:B------:R-:W-:Y:S01]  /*0530*/  VIADD R6, R8, 0x80 ;  /* 0x0000008008067836 */ /* 0x000fe20000000000 */
[----:B------:R-:W-:Y:S04]  /*0540*/  BSSY.RECONVERGENT B0, `(.L_x_36900) ;  /* 0x0000008000007945 */ /* 0x000fe80003800200 */
[----:B------:R-:W-:-:S13]  /*0550*/  ISETP.GE.U32.AND P0, PT, R6, UR5, PT ;  /* 0x0000000506007c0c */ /* 0x000fda000bf06070 */
[----:B------:R-:W-:Y:S05]  /*0560*/  @P0 BRA `(.L_x_36901) ;  /* 0x0000000000140947 */ /* 0x000fea0003800000 */
[----:B-----5:R-:W-:Y:S01]  /*0570*/  LOP3.LUT R12, R9, 0xff, RZ, 0xc0, !PT ;  /* 0x000000ff090c7812 */ /* 0x020fe200078ec0ff */
[----:B------:R-:W-:Y:S01]  /*0580*/  IMAD.U32 R4, RZ, RZ, UR10 ;  /* 0x0000000aff047e24 */ /* 0x000fe2000f8e00ff */
[----:B------:R-:W-:-:S07]  /*0590*/  MOV R2, 0x5b0 ;  /* 0x000005b000027802 */ /* 0x000fce0000000f00 */
[----:B------:R-:W-:Y:S05]  /*05a0*/  CALL.REL.NOINC `($__internal_82_$__cuda_sm20_div_u16) ;  /* 0x0000000c00407944 */ /* 0x000fea0003c00000 */
[----:B------:R-:W-:-:S07]  /*05b0*/  IMAD.MOV.U32 R7, RZ, RZ, R12 ;  /* 0x000000ffff077224 */ /* 0x000fce00078e000c */
.L_x_36901:
[----:B------:R-:W-:Y:S05]  /*05c0*/  BSYNC.RECONVERGENT B0 ;  /* 0x0000000000007941 */ /* 0x000fea0003800200 */
.L_x_36900:
        /* <DEDUP_REMOVED lines=9> */
.L_x_36903:
[----:B------:R-:W-:Y:S05]  /*0660*/  BSYNC.RECONVERGENT B0 ;  /* 0x0000000000007941 */ /* 0x000fea0003800200 */
.L_x_36902:
[----:B------:R-:W-:Y:S01]  /*0670*/  VIADD R2, R8, 0x180 ;  /* 0x0000018008027836 */ /* 0x000fe20000000000 */
[----:B------:R-:W-:Y:S04]  /*0680*/  BSSY.RECONVERGENT B0, `(.L_x_36904) ;  /* 0x0000008000007945 */ /* 0x000fe80003800200 */
[----:B------:R-:W-:-:S13]  /*0690*/  ISETP.GE.U32.AND P0, PT, R2, UR5, PT ;  /* 0x0000000502007c0c */ /* 0x000fda000bf06070 */
[----:B------:R-:W-:Y:S05]  /*06a0*/  @P0 BRA `(.L_x_36905) ;  /* 0x0000000000140947 */ /* 0x000fea0003800000 */
[----:B-----5:R-:W-:Y:S02]  /*06b0*/  LOP3.LUT R12, R11, 0xff, RZ, 0xc0, !PT ;  /* 0x000000ff0b0c7812 */ /* 0x020fe400078ec0ff */
[----:B------:R-:W-:Y:S02]  /*06c0*/  MOV R4, UR10 ;  /* 0x0000000a00047c02 */ /* 0x000fe40008000f00 */
[----:B------:R-:W-:-:S07]  /*06d0*/  MOV R2, 0x6f0 ;  /* 0x000006f000027802 */ /* 0x000fce0000000f00 */
[----:B------:R-:W-:Y:S05]  /*06e0*/  CALL.REL.NOINC `($__internal_82_$__cuda_sm20_div_u16) ;  /* 0x0000000800f07944 */ /* 0x000fea0003c00000 */
[----:B------:R-:W-:-:S07]  /*06f0*/  IMAD.MOV.U32 R10, RZ, RZ, R12 ;  /* 0x000000ffff0a7224 */ /* 0x000fce00078e000c */
.L_x_36905:
[----:B------:R-:W-:Y:S05]  /*0700*/  BSYNC.RECONVERGENT B0 ;  /* 0x0000000000007941 */ /* 0x000fea0003800200 */
.L_x_36904:
        /* <DEDUP_REMOVED lines=9> */
.L_x_36907:
[----:B------:R-:W-:Y:S05]  /*07a0*/  BSYNC.RECONVERGENT B0 ;  /* 0x0000000000007941 */ /* 0x000fea0003800200 */
.L_x_36906:
        /* <DEDUP_REMOVED lines=9> */
.L_x_36909:
[----:B------:R-:W-:Y:S05]  /*0840*/  BSYNC.RECONVERGENT B0 ;  /* 0x0000000000007941 */ /* 0x000fea0003800200 */
.L_x_36908:
        /* <DEDUP_REMOVED lines=9> */
.L_x_36911:
[----:B------:R-:W-:Y:S05]  /*08e0*/  BSYNC.RECONVERGENT B0 ;  /* 0x0000000000007941 */ /* 0x000fea0003800200 */
.L_x_36910:
        /* <DEDUP_REMOVED lines=8> */
.L_x_36913:
[----:B------:R-:W-:Y:S05]  /*0970*/  BSYNC.RECONVERGENT B0 ;  /* 0x0000000000007941 */ /* 0x000fea0003800200 */
.L_x_36912:
        /* <DEDUP_REMOVED lines=18> */
.L_x_36916:
        /* <DEDUP_REMOVED lines=8> */
.L_x_36917:
        /* <DEDUP_REMOVED lines=8> */
.L_x_36918:
        /* <DEDUP_REMOVED lines=8> */
.L_x_36919:
        /* <DEDUP_REMOVED lines=9> */
.L_x_36920:
[----:B------:R-:W-:Y:S05]  /*0cb0*/  BSYNC.RELIABLE B1 ;  /* 0x0000000000017941 */ /* 0x000fea0003800100 */
.L_x_36915:
[----:B------:R-:W-:-:S13]  /*0cc0*/  ISETP.GE.U32.AND P0, PT, R8, UR5, PT ;  /* 0x0000000508007c0c */ /* 0x000fda000bf06070 */
[----:B------:R-:W3:Y:S01]  /*0cd0*/  @!P0 LDC.64 R4, c[0x0][0x388] ;  /* 0x0000e200ff048b82 */ /* 0x000ee20000000a00 */
[C---:B012---:R-:W-:Y:S02]  /*0ce0*/  @!P0 VIADD R3, R8.reuse, UR4 ;  /* 0x0000000408038c36 */ /* 0x047fe40008000000 */
[----:B------:R-:W-:-:S03]  /*0cf0*/  @!P0 VIADD R8, R8, 0x80 ;  /* 0x0000008008088836 */ /* 0x000fc60000000000 */
[----:B---3--:R-:W-:-:S05]  /*0d00*/  @!P0 IADD3 R2, P1, PT, R3, R4, RZ ;  /* 0x0000000403028210 */ /* 0x008fca0007f3e0ff */
[----:B------:R-:W-:-:S05]  /*0d10*/  @!P0 IMAD.X R3, RZ, RZ, R5, P1 ;  /* 0x000000ffff038224 */ /* 0x000fca00008e0605 */
[----:B-----5:R3:W-:Y:S03]  /*0d20*/  @!P0 STG.E.U8 desc[UR8][R2.64], R13 ;  /* 0x0000000d02008986 */ /* 0x0207e6000c101108 */
.L_x_36921:
[----:B------:R-:W-:Y:S05]  /*0d30*/  BSYNC.RECONVERGENT B0 ;  /* 0x0000000000007941 */ /* 0x000fea0003800200 */
.L_x_36914:
[----:B------:R-:W-:Y:S05]  /*0d40*/  WARPSYNC.ALL ;  /* 0x0000000000007948 */ /* 0x000fea0003800000 */
[----:B------:R-:W-:-:S13]  /*0d50*/  ISETP.GE.U32.AND P0, PT, R8, UR5, PT ;  /* 0x0000000508007c0c */ /* 0x000fda000bf06070 */
[----:B------:R-:W-:Y:S05]  /*0d60*/  @P0 EXIT ;  /* 0x000000000000094d */ /* 0x000fea0003800000 */
[----:B------:R-:W4:Y:S01]  /*0d70*/  LDCU.64 UR6, c[0x0][0x388] ;  /* 0x00007100ff0677ac */ /* 0x000f220008000a00 */
[----:B0123--:R-:W-:-:S05]  /*0d80*/  VIADD R2, R8, UR4 ;  /* 0x0000000408027c36 */ /* 0x00ffca0008000000 */
[----:B----4-:R-:W-:-:S05]  /*0d90*/  IADD3 R2, P0, PT, R2, UR6, RZ ;  /* 0x0000000602027c10 */ /* 0x010fca000ff1e0ff */
[----:B------:R-:W-:-:S05]  /*0da0*/  IMAD.X R3, RZ, RZ, UR7, P0 ;  /* 0x00000007ff037e24 */ /* 0x000fca00080e06ff */
[----:B-----5:R-:W-:Y:S01]  /*0db0*/  STG.E.U8 desc[UR8][R2.64], R12 ;  /* 0x0000000c02007986 */ /* 0x020fe2000c101108 */
[----:B------:R-:W-:Y:S05]  /*0dc0*/  EXIT ;  /* 0x000000000000794d */ /* 0x000fea0003800000 */
.L_x_36897:
        /* <DEDUP_REMOVED lines=13> */
[----:B------:R-:W-:Y:S02]  /*0ea0*/  PRMT R0, R13, 0x7772, RZ ;  /* 0x000077720d007816 */ /* 0x000fe400000000ff */
[C---:B---3--:R-:W-:Y:S02]  /*0eb0*/  PRMT R11, R7.reuse, 0x7770, RZ ;  /* 0x00007770070b7816 */ /* 0x048fe400000000ff */
[C---:B------:R-:W-:Y:S02]  /*0ec0*/  PRMT R9, R7.reuse, 0x7771, RZ ;  /* 0x0000777107097816 */ /* 0x040fe400000000ff */
[----:B------:R-:W-:Y:S02]  /*0ed0*/  PRMT R8, R7, 0x7772, RZ ;  /* 0x0000777207087816 */ /* 0x000fe400000000ff */
[----:B------:R-:W-:Y:S02]  /*0ee0*/  PRMT R13, R13, 0x7773, RZ ;  /* 0x000077730d0d7816 */ /* 0x000fe400000000ff */
[----:B------:R-:W-:-:S07]  /*0ef0*/  PRMT R7, R7, 0x7773, RZ ;  /* 0x0000777307077816 */ /* 0x000fce00000000ff */
[----:B------:R-:W-:Y:S05]  /*0f00*/  CALL.REL.NOINC `($__internal_82_$__cuda_sm20_div_u16) ;  /* 0x0000000000e87944 */ /* 0x000fea0003c00000 */
[----:B------:R-:W-:Y:S01]  /*0f10*/  IMAD.MOV.U32 R6, RZ, RZ, R12 ;  /* 0x000000ffff067224 */ /* 0x000fe200078e000c */
[----:B------:R-:W-:Y:S01]  /*0f20*/  MOV R2, 0xf60 ;  /* 0x00000f6000027802 */ /* 0x000fe20000000f00 */
[----:B------:R-:W-:Y:S02]  /*0f30*/  IMAD.MOV.U32 R12, RZ, RZ, R5 ;  /* 0x000000ffff0c7224 */ /* 0x000fe400078e0005 */
[----:B------:R-:W-:-:S07]  /*0f40*/  IMAD.U32 R4, RZ, RZ, UR10 ;  /* 0x0000000aff047e24 */ /* 0x000fce000f8e00ff */
[----:B------:R-:W-:Y:S05]  /*0f50*/  CALL.REL.NOINC `($__internal_82_$__cuda_sm20_div_u16) ;  /* 0x0000000000d47944 */ /* 0x000fea0003c00000 */
[----:B------:R-:W-:Y:S01]  /*0f60*/  IMAD.MOV.U32 R5, RZ, RZ, R12 ;  /* 0x000000ffff057224 */ /* 0x000fe200078e000c */
[----:B------:R-:W-:Y:S01]  /*0f70*/  MOV R2, 0xfb0 ;  /* 0x00000fb000027802 */ /* 0x000fe20000000f00 */
[----:B------:R-:W-:Y:S02]  /*0f80*/  IMAD.MOV.U32 R12, RZ, RZ, R0 ;  /* 0x000000ffff0c7224 */ /* 0x000fe400078e0000 */
[----:B------:R-:W-:-:S07]  /*0f90*/  IMAD.U32 R4, RZ, RZ, UR10 ;  /* 0x0000000aff047e24 */ /* 0x000fce000f8e00ff */
[----:B------:R-:W-:Y:S05]  /*0fa0*/  CALL.REL.NOINC `($__internal_82_$__cuda_sm20_div_u16) ;  /* 0x0000000000c07944 */ /* 0x000fea0003c00000 */
[----:B------:R-:W-:Y:S01]  /*0fb0*/  MOV R0, R12 ;  /* 0x0000000c00007202 */ /* 0x000fe20000000f00 */
[----:B------:R-:W-:Y:S01]  /*0fc0*/  IMAD.MOV.U32 R12, RZ, RZ, R13 ;  /* 0x000000ffff0c7224 */ /* 0x000fe200078e000d */
[----:B------:R-:W-:Y:S01]  /*0fd0*/  MOV R2, 0x1000 ;  /* 0x0000100000027802 */ /* 0x000fe20000000f00 */
[----:B------:R-:W-:-:S07]  /*0fe0*/  IMAD.U32 R4, RZ, RZ, UR10 ;  /* 0x0000000aff047e24 */ /* 0x000fce000f8e00ff */
        /* <DEDUP_REMOVED lines=44> */
        .weak           $__internal_82_$__cuda_sm20_div_u16
        .type           $__internal_82_$__cuda_sm20_div_u16,@function
        .size           $__internal_82_$__cuda_sm20_div_u16,(.L_x_37031 - $__internal_82_$__cuda_sm20_div_u16)
$__internal_82_$__cuda_sm20_div_u16:
        /* <DEDUP_REMOVED lines=17> */
[----:B------:R-:W-:Y:S06]  /*13c0*/  RET.REL.NODEC R2 `(_ZN2at6native29vectorized_elementwise_kernelILi4ENS0_13AUnaryFunctorIhhhZZZNS0_15binary_internal21div_floor_kernel_cudaERNS_18TensorIteratorBaseEENKUlvE_clEvENKUlvE_clEvEUlhhE_EESt5arrayIPcLm2EEEEviT0_T1_) ;  /* 0xffffffec020c7950 */ /* 0x000fec0003c3ffff */
.L_x_36922:
        /* <DEDUP_REMOVED lines=11> */
.L_x_37031:


//--------------------- .text._ZN2at6native29vectorized_elementwise_kernelILi8ENS0_13AUnaryFunctorIhhhZZZNS0_15binary_internal21div_floor_kernel_cudaERNS_18TensorIteratorBaseEENKUlvE_clEvENKUlvE_clEvEUlhhE_EESt5arrayIPcLm2EEEEviT0_T1_ --------------------------
	.section	.text._ZN2at6native29vectorized_elementwise_kernelILi8ENS0_13AUnaryFunctorIhhhZZZNS0_15binary_internal21div_floor_kernel_cudaERNS_18TensorIteratorBaseEENKUlvE_clEvENKUlvE_clEvEUlhhE_EESt5arrayIPcLm2EEEEviT0_T1_,"ax",@progbits
	.align	128
        .global         _ZN2at6native29vectorized_elementwise_kernelILi8ENS0_13AUnaryFunctorIhhhZZZNS0_15binary_internal21div_floor_kernel_cudaERNS_18TensorIteratorBaseEENKUlvE_clEvENKUlvE_clEvEUlhhE_EESt5arrayIPcLm2EEEEviT0_T1_
        .type           _ZN2at6native29vectorized_elementwise_kernelILi8ENS0_13AUnaryFunctorIhhhZZZNS0_15binary_internal21div_floor_kernel_cudaERNS_18TensorIteratorBaseEENKUlvE_clEvENKUlvE_clEvEUlhhE_EESt5arrayIPcLm2EEEEviT0_T1_,@function
        .size           _ZN2at6native29vectorized_elementwise_kernelILi8ENS0_13AUnaryFunctorIhhhZZZNS0_15binary_internal21div_floor_kernel_cudaERNS_18TensorIteratorBaseEENKUlvE_clEvENKUlvE_clEvEUlhhE_EESt5arrayIPcLm2EEEEviT0_T1_,(.L_x_37032 - _ZN2at6native29vectorized_elementwise_kernelILi8ENS0_13AUnaryFunctorIhhhZZZNS0_15binary_internal21div_floor_kernel_cudaERNS_18TensorIteratorBaseEENKUlvE_clEvENKUlvE_clEvEUlhhE_EESt5arrayIPcLm2EEEEviT0_T1_)
        .other          _ZN2at6native29vectorized_elementwise_kernelILi8ENS0_13AUnaryFunctorIhhhZZZNS0_15binary_internal21div_floor_kernel_cudaERNS_18TensorIteratorBaseEENKUlvE_clEvENKUlvE_clEvEUlhhE_EESt5arrayIPcLm2EEEEviT0_T1_,@"STO_CUDA_ENTRY STV_DEFAULT"
_ZN2at6native29vectorized_elementwise_kernelILi8ENS0_13AUnaryFunctorIhhhZZZNS0_15binary_internal21div_floor_kernel_cudaERNS_18TensorIteratorBaseEENKUlvE_clEvENKUlvE_clEvEUlhhE_EESt5arrayIPcLm2EEEEviT0_T1_:
.text._ZN2at6native29vectorized_elementwise_kernelILi8ENS0_13AUnaryFunctorIhhhZZZNS0_15binary_internal21div_floor_kernel_cudaERNS_18TensorIteratorBaseEENKUlvE_clEvENKUlvE_clEvEUlhhE_EESt5arrayIPcLm2EEEEviT0_T1_:
        /* <DEDUP_REMOVED lines=80> */
[----:B------:R-:W-:Y:S05]  /*0500*/  CALL.REL.NOINC `($__internal_83_$__cuda_sm20_div_u16) ;  /* 0x0000000c00607944 */ /* 0x000fea0003c00000 */
[----:B------:R-:W-:-:S07]  /*0510*/  IMAD.MOV.U32 R4, RZ, RZ, R11 ;  /* 0x000000ffff047224 */ /* 0x000fce00078e000b */
.L_x_36925:
[----:B------:R-:W-:Y:S05]  /*0520*/  BSYNC.RECONVERGENT B0 ;  /* 0x0000000000007941 */ /* 0x000fea0003800200 */
.L_x_36924:
[----:B------:R-:W-:Y:S01]  /*0530*/  VIADD R5, R9, 0x80 ;  /* 0x0000008009057836 */ /* 0x000fe20000000000 */
[----:B------:R-:W-:Y:S04]  /*0540*/  BSSY.RECONVERGENT B0, `(.L_x_36926) ;  /* 0x0000008000007945 */ /* 0x000fe80003800200 */
[----:B------:R-:W-:-:S13]  /*0550*/  ISETP.GE.U32.AND P0, PT, R5, UR5, PT ;  /* 0x0000000505007c0c */ /* 0x000fda000bf06070 */
[----:B------:R-:W-:Y:S05]  /*0560*/  @P0 BRA `(.L_x_36927) ;  /* 0x0000000000140947 */ /* 0x000fea0003800000 */
[----:B-----5:R-:W-:Y:S01]  /*0570*/  LOP3.LUT R11, R10, 0xff, RZ, 0xc0, !PT ;  /* 0x000000ff0a0b7812 */ /* 0x020fe200078ec0ff */
[----:B------:R-:W-:Y:S01]  /*0580*/  IMAD.U32 R16, RZ, RZ, UR10 ;  /* 0x0000000aff107e24 */ /* 0x000fe2000f8e00ff */
[----:B------:R-:W-:-:S07]  /*0590*/  MOV R2, 0x5b0 ;  /* 0x000005b000027802 */ /* 0x000fce0000000f00 */
[----:B------:R-:W-:Y:S05]  /*05a0*/  CALL.REL.NOINC `($__internal_83_$__cuda_sm20_div_u16) ;  /* 0x0000000c00387944 */ /* 0x000fea0003c00000 */
[----:B------:R-:W-:-:S07]  /*05b0*/  IMAD.MOV.U32 R6, RZ, RZ, R11 ;  /* 0x000000ffff067224 */ /* 0x000fce00078e000b */
.L_x_36927:
[----:B------:R-:W-:Y:S05]  /*05c0*/  BSYNC.RECONVERGENT B0 ;  /* 0x0000000000007941 */ /* 0x000fea0003800200 */
.L_x_36926:
        /* <DEDUP_REMOVED lines=9> */
.L_x_36929:
[----:B------:R-:W-:Y:S05]  /*0660*/  BSYNC.RECONVERGENT B0 ;  /* 0x0000000000007941 */ /* 0x000fea0003800200 */
.L_x_36928:
[----:B------:R-:W-:Y:S01]  /*0670*/  VIADD R2, R9, 0x180 ;  /* 0x0000018009027836 */ /* 0x000fe20000000000 */
[----:B------:R-:W-:Y:S04]  /*0680*/  BSSY.RECONVERGENT B0, `(.L_x_36930) ;  /* 0x0000008000007945 */ /* 0x000fe80003800200 */
[----:B------:R-:W-:-:S13]  /*0690*/  ISETP.GE.U32.AND P0, PT, R2, UR5, PT ;  /* 0x0000000502007c0c */ /* 0x000fda000bf06070 */
[----:B------:R-:W-:Y:S05]  /*06a0*/  @P0 BRA `(.L_x_36931) ;  /* 0x0000000000140947 */ /* 0x000fea0003800000 */
[----:B-----5:R-:W-:Y:S02]  /*06b0*/  LOP3.LUT R11, R0, 0xff, RZ, 0xc0, !PT ;  /* 0x000000ff000b7812 */ /* 0x020fe400078ec0ff */
[----:B------:R-:W-:Y:S02]  /*06c0*/  MOV R16, UR10 ;  /* 0x0000000a00107c02 */ /* 0x000fe40008000f00 */
[----:B------:R-:W-:-:S07]  /*06d0*/  MOV R2, 0x6f0 ;  /* 0x000006f000027802 */ /* 0x000fce0000000f00 */
[----:B------:R-:W-:Y:S05]  /*06e0*/  CALL.REL.NOINC `($__internal_83_$__cuda_sm20_div_u16) ;  /* 0x0000000800e87944 */ /* 0x000fea0003c00000 */
[----:B------:R-:W-:-:S07]  /*06f0*/  IMAD.MOV.U32 R0, RZ, RZ, R11 ;  /* 0x000000ffff007224 */ /* 0x000fce00078e000b */
.L_x_36931:
[----:B------:R-:W-:Y:S05]  /*0700*/  BSYNC.RECONVERGENT B0 ;  /* 0x0000000000007941 */ /* 0x000fea0003800200 */
.L_x_36930:
        /* <DEDUP_REMOVED lines=9> */
.L_x_36933:
[----:B------:R-:W-:Y:S05]  /*07a0*/  BSYNC.RECONVERGENT B0 ;  /* 0x0000000000007941 */ /* 0x000fea0003800200 */
.L_x_36932:
        /* <DEDUP_REMOVED lines=9> */
.L_x_36935:
[----:B------:R-:W-:Y:S05]  /*0840*/  BSYNC.RECONVERGENT B0 ;  /* 0x0000000000007941 */ /* 0x000fea0003800200 */
.L_x_36934:
        /* <DEDUP_REMOVED lines=9> */
.L_x_36937:
[----:B------:R-:W-:Y:S05]  /*08e0*/  BSYNC.RECONVERGENT B0 ;  /* 0x0000000000007941 */ /* 0x000fea0003800200 */
.L_x_36936:
        /* <DEDUP_REMOVED lines=8> */
.L_x_36939:
[----:B------:R-:W-:Y:S05]  /*0970*/  BSYNC.RECONVERGENT B0 ;  /* 0x0000000000007941 */ /* 0x000fea0003800200 */
.L_x_36938:
        /* <DEDUP_REMOVED lines=18> */
.L_x_36942:
        /* <DEDUP_REMOVED lines=8> */
.L_x_36943:
        /* <DEDUP_REMOVED lines=8> */
.L_x_36944:
        /* <DEDUP_REMOVED lines=8> */
.L_x_36945:
        /* <DEDUP_REMOVED lines=9> */
.L_x_36946:
[----:B------:R-:W-:Y:S05]  /*0cb0*/  BSYNC.RELIABLE B1 ;  /* 0x0000000000017941 */ /* 0x000fea0003800100 */
.L_x_36941:
[----:B------:R-:W-:-:S13]  /*0cc0*/  ISETP.GE.U32.AND P0, PT, R9, UR5, PT ;  /* 0x0000000509007c0c */ /* 0x000fda000bf06070 */
[----:B------:R-:W3:Y:S01]  /*0cd0*/  @!P0 LDC.64 R4, c[0x0][0x388] ;  /* 0x0000e200ff048b82 */ /* 0x000ee20000000a00 */
[C---:B012---:R-:W-:Y:S02]  /*0ce0*/  @!P0 VIADD R3, R9.reuse, UR4 ;  /* 0x0000000409038c36 */ /* 0x047fe40008000000 */
[----:B------:R-:W-:-:S03]  /*0cf0*/  @!P0 VIADD R9, R9, 0x80 ;  /* 0x0000008009098836 */ /* 0x000fc60000000000 */
[----:B---3--:R-:W-:-:S05]  /*0d00*/  @!P0 IADD3 R2, P1, PT, R3, R4, RZ ;  /* 0x0000000403028210 */ /* 0x008fca0007f3e0ff */
[----:B------:R-:W-:-:S05]  /*0d10*/  @!P0 IMAD.X R3, RZ, RZ, R5, P1 ;  /* 0x000000ffff038224 */ /* 0x000fca00008e0605 */
[----:B-----5:R3:W-:Y:S03]  /*0d20*/  @!P0 STG.E.U8 desc[UR8][R2.64], R12 ;  /* 0x0000000c02008986 */ /* 0x0207e6000c101108 */
.L_x_36947:
[----:B------:R-:W-:Y:S05]  /*0d30*/  BSYNC.RECONVERGENT B0 ;  /* 0x0000000000007941 */ /* 0x000fea0003800200 */
.L_x_36940:
        /* <DEDUP_REMOVED lines=9> */
.L_x_36923:
        /* <DEDUP_REMOVED lines=18> */
[----:B------:R-:W-:Y:S05]  /*0ef0*/  CALL.REL.NOINC `($__internal_83_$__cuda_sm20_div_u16) ;  /* 0x0000000000e47944 */ /* 0x000fea0003c00000 */
[----:B------:R-:W-:Y:S01]  /*0f00*/  IMAD.MOV.U32 R8, RZ, RZ, R11 ;  /* 0x000000ffff087224 */ /* 0x000fe200078e000b */
[----:B------:R-:W-:Y:S01]  /*0f10*/  MOV R2, 0xf50 ;  /* 0x00000f5000027802 */ /* 0x000fe20000000f00 */
[----:B------:R-:W-:Y:S02]  /*0f20*/  IMAD.MOV.U32 R11, RZ, RZ, R13 ;  /* 0x000000ffff0b7224 */ /* 0x000fe400078e000d */
[----:B------:R-:W-:-:S07]  /*0f30*/  IMAD.U32 R16, RZ, RZ, UR10 ;  /* 0x0000000aff107e24 */ /* 0x000fce000f8e00ff */
[----:B------:R-:W-:Y:S05]  /*0f40*/  CALL.REL.NOINC `($__internal_83_$__cuda_sm20_div_u16) ;  /* 0x0000000000d07944 */ /* 0x000fea0003c00000 */
[----:B------:R-:W-:Y:S01]  /*0f50*/  IMAD.MOV.U32 R9, RZ, RZ, R11 ;  /* 0x000000ffff097224 */ /* 0x000fe200078e000b */
[----:B------:R-:W-:Y:S01]  /*0f60*/  MOV R2, 0xfa0 ;  /* 0x00000fa000027802 */ /* 0x000fe20000000f00 */
[----:B------:R-:W-:Y:S02]  /*0f70*/  IMAD.MOV.U32 R11, RZ, RZ, R10 ;  /* 0x000000ffff0b7224 */ /* 0x000fe400078e000a */
[----:B------:R-:W-:-:S07]  /*0f80*/  IMAD.U32 R16, RZ, RZ, UR10 ;  /* 0x0000000aff107e24 */ /* 0x000fce000f8e00ff */
[----:B------:R-:W-:Y:S05]  /*0f90*/  CALL.REL.NOINC `($__internal_83_$__cuda_sm20_div_u16) ;  /* 0x0000000000bc7944 */ /* 0x000fea0003c00000 */
[----:B------:R-:W-:Y:S01]  /*0fa0*/  MOV R10, R11 ;  /* 0x0000000b000a7202 */ /* 0x000fe20000000f00 */
[----:B------:R-:W-:Y:S01]  /*0fb0*/  IMAD.MOV.U32 R11, RZ, RZ, R12 ;  /* 0x000000ffff0b7224 */ /* 0x000fe200078e000c */
[----:B------:R-:W-:Y:S01]  /*0fc0*/  MOV R2, 0xff0 ;  /* 0x00000ff000027802 */ /* 0x000fe20000000f00 */
[----:B------:R-:W-:-:S07]  /*0fd0*/  IMAD.U32 R16, RZ, RZ, UR10 ;  /* 0x0000000aff107e24 */ /* 0x000fce000f8e00ff */
        /* <DEDUP_REMOVED lines=43> */
        .weak           $__internal_83_$__cuda_sm20_div_u16
        .type           $__internal_83_$__cuda_sm20_div_u16,@function
        .size           $__internal_83_$__cuda_sm20_div_u16,(.L_x_37032 - $__internal_83_$__cuda_sm20_div_u16)
$__internal_83_$__cuda_sm20_div_u16:
        /* <DEDUP_REMOVED lines=17> */
[----:B------:R-:W-:Y:S06]  /*13a0*/  RET.REL.NODEC R2 `(_ZN2at6native29vectorized_elementwise_kernelILi8ENS0_13AUnaryFunctorIhhhZZZNS0_15binary_internal21div_floor_kernel_cudaERNS_18TensorIteratorBaseEENKUlvE_clEvENKUlvE_clEvEUlhhE_EESt5arrayIPcLm2EEEEviT0_T1_) ;  /* 0xffffffec02147950 */ /* 0x000fec0003c3ffff */
.L_x_36948:
        /* <DEDUP_REMOVED lines=13> */
.L_x_37032:


//--------------------- .nv.global.init           --------------------------
	.section	.nv.global.init,"aw",@progbits
.nv.global.init:
	.type		$str$5,@object
	.size		$str$5,(__unnamed_3 - $str$5)
$str$5:
        /*0000*/ 	.byte	0x66, 0x61, 0x6c, 0x73, 0x65, 0x00
	.type		__unnamed_3,@object
	.size		__unnamed_3,(__unnamed_11 - __unnamed_3)
__unnamed_3:
        /*0006*/ 	.byte	0x66, 0x65, 0x74, 0x63, 0x68, 0x5f, 0x61, 0x6e, 0x64, 0x5f, 0x63, 0x61, 0x73, 0x74, 0x00
	.type		__unnamed_11,@object
	.size		__unnamed_11,(__unnamed_15 - __unnamed_11)
__unnamed_11:
        /*0015*/ 	.byte	0x66, 0x65, 0x74, 0x63, 0x68, 0x5f, 0x61, 0x6e, 0x64, 0x5f, 0x63, 0x61, 0x73, 0x74, 0x00
	.type		__unnamed_15,@object
	.size		__unnamed_15,(__unnamed_7 - __unnamed_15)
__unnamed_15:
        /*0024*/ 	.byte	0x66, 0x65, 0x74, 0x63, 0x68, 0x5f, 0x61, 0x6e, 0x64, 0x5f, 0x63, 0x61, 0x73, 0x74, 0x00
	.type		__unnamed_7,@object
	.size		__unnamed_7,(__unnamed_1 - __unnamed_7)
__unnamed_7:
        /*0033*/ 	.byte	0x66, 0x65, 0x74, 0x63, 0x68, 0x5f, 0x61, 0x6e, 0x64, 0x5f, 0x63, 0x61, 0x73, 0x74, 0x00
	.type		__unnamed_1,@object
	.size		__unnamed_1,(__unnamed_17 - __unnamed_1)
__unnamed_1:
        /*0042*/ 	.byte	0x66, 0x65, 0x74, 0x63, 0x68, 0x5f, 0x61, 0x6e, 0x64, 0x5f, 0x63, 0x61, 0x73, 0x74, 0x00
	.type		__unnamed_17,@object
	.size		__unnamed_17,(__unnamed_9 - __unnamed_17)
__unnamed_17:
        /*0051*/ 	.byte	0x66, 0x65, 0x74, 0x63, 0x68, 0x5f, 0x61, 0x6e, 0x64, 0x5f, 0x63, 0x61, 0x73, 0x74, 0x00
	.type		__unnamed_9,@object
	.size		__unnamed_9,(__unnamed_13 - __unnamed_9)
__unnamed_9:
        /*0060*/ 	.byte	0x66, 0x65, 0x74, 0x63, 0x68, 0x5f, 0x61, 0x6e, 0x64, 0x5f, 0x63, 0x61, 0x73, 0x74, 0x00
	.type		__unnamed_13,@object
	.size		__unnamed_13,(__unnamed_5 - __unnamed_13)
__unnamed_13:
        /*006f*/ 	.byte	0x66, 0x65, 0x74, 0x63, 0x68, 0x5f, 0x61, 0x6e, 0x64, 0x5f, 0x63, 0x61, 0x73, 0x74, 0x00
	.type		__unnamed_5,@object
	.size		__unnamed_5,(__unnamed_4 - __unnamed_5)
__unnamed_5:
        /*007e*/ 	.byte	0x66, 0x65, 0x74, 0x63, 0x68, 0x5f, 0x61, 0x6e, 0x64, 0x5f, 0x63, 0x61, 0x73, 0x74, 0x00
	.type		__unnamed_4,@object
	.size		__unnamed_4,(__unnamed_12 - __unnamed_4)
__unnamed_4:
        /*008d*/ 	.byte	0x63, 0x61, 0x73, 0x74, 0x5f, 0x61, 0x6e, 0x64, 0x5f, 0x73, 0x74, 0x6f, 0x72, 0x65, 0x00
	.type		__unnamed_12,@object
	.size		__unnamed_12,(__unnamed_16 - __unnamed_12)
__unnamed_12:
        /*009c*/ 	.byte	0x63, 0x61, 0x73, 0x74, 0x5f, 0x61, 0x6e, 0x64, 0x5f, 0x73, 0x74, 0x6f, 0x72, 0x65, 0x00
	.type		__unnamed_16,@object
	.size		__unnamed_16,(__unnamed_8 - __unnamed_16)
__unnamed_16:
        /*00ab*/ 	.byte	0x63, 0x61, 0x73, 0x74, 0x5f, 0x61, 0x6e, 0x64, 0x5f, 0x73, 0x74, 0x6f, 0x72, 0x65, 0x00
	.type		__unnamed_8,@object
	.size		__unnamed_8,(__unnamed_2 - __unnamed_8)
__unnamed_8:
        /*00ba*/ 	.byte	0x63, 0x61, 0x73, 0x74, 0x5f, 0x61, 0x6e, 0x64, 0x5f, 0x73, 0x74, 0x6f, 0x72, 0x65, 0x00
	.type		__unnamed_2,@object
	.size		__unnamed_2,(__unnamed_18 - __unnamed_2)
__unnamed_2:
        /*00c9*/ 	.byte	0x63, 0x61, 0x73, 0x74, 0x5f, 0x61, 0x6e, 0x64, 0x5f, 0x73, 0x74, 0x6f, 0x72, 0x65, 0x00
	.type		__unnamed_18,@object
	.size		__unnamed_18,(__unnamed_10 - __unnamed_18)
__unnamed_18:
        /*00d8*/ 	.byte	0x63, 0x61, 0x73, 0x74, 0x5f, 0x61, 0x6e, 0x64, 0x5f, 0x73, 0x74, 0x6f, 0x72, 0x65, 0x00
	.type		__unnamed_10,@object
	.size		__unnamed_10,(__unnamed_14 - __unnamed_10)
__unnamed_10:
        /*00e7*/ 	.byte	0x63, 0x61, 0x73, 0x74, 0x5f, 0x61, 0x6e, 0x64, 0x5f, 0x73, 0x74, 0x6f, 0x72, 0x65, 0x00
	.type		__unnamed_14,@object
	.size		__unnamed_14,(__unnamed_6 - __unnamed_14)
__unnamed_14:
        /*00f6*/ 	.byte	0x63, 0x61, 0x73, 0x74, 0x5f, 0x61, 0x6e, 0x64, 0x5f, 0x73, 0x74, 0x6f, 0x72, 0x65, 0x00
	.type		__unnamed_6,@object
	.size		__unnamed_6,($str$6 - __unnamed_6)
__unnamed_6:
        /*0105*/ 	.byte	0x63, 0x61, 0x73, 0x74, 0x5f, 0x61, 0x6e, 0x64, 0x5f, 0x73, 0x74, 0x6f, 0x72, 0x65, 0x00
	.type		$str$6,@object
	.size		$str$6,(.L_47 - $str$6)
$str$6:
        /*0114*/ 	.byte	0x2f, 0x72, 0x6f, 0x6f, 0x74, 0x2f, 0x2e, 0x70, 0x79, 0x65, 0x6e, 0x76, 0x2f, 0x76, 0x65, 0x72
        /*0124*/ 	.byte	0x73, 0x69, 0x6f, 0x6e, 0x73, 0x2f, 0x33, 0x2e, 0x31, 0x33, 0x2e, 0x31, 0x32, 0x2f, 0x6c, 0x69
        /*0134*/ 	.byte	0x62, 0x2f, 0x70, 0x79, 0x74, 0x68, 0x6f, 0x6e, 0x33, 0x2e, 0x31, 0x33, 0x2f, 0x73, 0x69, 0x74
        /*0144*/ 	.byte	0x65, 0x2d, 0x70, 0x61, 0x63, 0x6b, 0x61, 0x67, 0x65, 0x73, 0x2f, 0x74, 0x6f, 0x72, 0x63, 0x68
        /*0154*/ 	.byte	0x2f, 0x69, 0x6e, 0x63, 0x6c, 0x75, 0x64, 0x65, 0x2f, 0x63, 0x31, 0x30, 0x2f, 0x63, 0x6f, 0x72
        /*0164*/ 	.byte	0x65, 0x2f, 0x44, 0x79, 0x6e, 0x61, 0x6d, 0x69, 0x63, 0x43, 0x61, 0x73, 0x74, 0x2e, 0x68, 0x00
.L_47:


//--------------------- .nv.shared.reserved.0     --------------------------
	.section	.nv.shared.reserved.0,"aw",@nobits
	.weak		__nv_reservedSMEM_offset_0_alias
	.size		__nv_reservedSMEM_offset_0_alias, 0, 64
	.other		__nv_reservedSMEM_offset_0_alias,@"STO_CUDA_RESERVED_SHARED STV_DEFAULT"
__nv_reservedSMEM_offset_0_alias:
	.zero		0
	.zero		64


//--------------------- .nv.global                --------------------------
	.section	.nv.global,"aw",@nobits
.nv.global:
	.type		_ZN54_INTERNAL_7499c21e_23_BinaryDivFloorKernel_cu_68c3df854cuda3std3__48in_placeE,@object
	.size		_ZN54_INTERNAL_7499c21e_23_BinaryDivFloorKernel_cu_68c3df854cuda3std3__48in_placeE,(_ZN54_INTERNAL_7499c21e_23_BinaryDivFloorKernel_cu_68c3df854cuda3std6ranges3__45__cpo8distanceE - _ZN54_INTERNAL_7499c21e_23_BinaryDivFloorKernel_cu_68c3df854cuda3std3__48in_placeE)
_ZN54_INTERNAL_7499c21e_23_BinaryDivFloorKernel_cu_68c3df854cuda3std3__48in_placeE:
	.zero		1
	.type		_ZN54_INTERNAL_7499c21e_23_BinaryDivFloorKernel_cu_68c3df854cuda3std6ranges3__45__cpo8distanceE,@object
	.size		_ZN54_INTERNAL_7499c21e_23_BinaryDivFloorKernel_cu_68c3df854cuda3std6ranges3__45__cpo8distanceE,(_ZN54_INTERNAL_7499c21e_23_BinaryDivFloorKernel_cu_68c3df854cuda3std3__45__cpo6cbeginE - _ZN54_INTERNAL_7499c21e_23_BinaryDivFloorKernel_cu_68c3df854cuda3std6ranges3__45__cpo8distanceE)
_ZN54_INTERNAL_7499c21e_23_BinaryDivFloorKernel_cu_68c3df854cuda3std6ranges3__45__cpo8distanceE:
	.zero		1
	.type		_ZN54_INTERNAL_7499c21e_23_BinaryDivFloorKernel_cu_68c3df854cuda3std3__45__cpo6cbeginE,@object
	.size		_ZN54_INTERNAL_7499c21e_23_BinaryDivFloorKernel_cu_68c3df854cuda3std3__45__cpo6cbeginE,(_ZN54_INTERNAL_7499c21e_23_BinaryDivFloorKernel_cu_68c3df854cuda3std6ranges3__45__cpo7advanceE - _ZN54_INTERNAL_7499c21e_23_BinaryDivFloorKernel_cu_68c3df854cuda3std3__45__cpo6cbeginE)
_ZN54_INTERNAL_7499c21e_23_BinaryDivFloorKernel_cu_68c3df854cuda3std3__45__cpo6cbeginE:
	.zero		1
	.type		_ZN54_INTERNAL_7499c21e_23_BinaryDivFloorKernel_cu_68c3df854cuda3std6ranges3__45__cpo7advanceE,@object
	.size		_ZN54_INTERNAL_7499c21e_23_BinaryDivFloorKernel_cu_68c3df854cuda3std6ranges3__45__cpo7advanceE,(_ZN54_INTERNAL_7499c21e_23_BinaryDivFloorKernel_cu_68c3df854cuda3std3__45__cpo7crbeginE - _ZN54_INTERNAL_7499c21e_23_BinaryDivFloorKernel_cu_68c3df854cuda3std6ranges3__45__cpo7advanceE)
_ZN54_INTERNAL_7499c21e_23_BinaryDivFloorKernel_cu_68c3df854cuda3std6ranges3__45__cpo7advanceE:
	.zero		1
	.type		_ZN54_INTERNAL_7499c21e_23_BinaryDivFloorKernel_cu_68c3df854cuda3std3__45__cpo7crbeginE,@object
	.size		_ZN54_INTERNAL_7499c21e_23_BinaryDivFloorKernel_cu_68c3df854cuda3std3__45__cpo7crbeginE,(_ZN54_INTERNAL_7499c21e_23_BinaryDivFloorKernel_cu_68c3df854cuda3std6ranges3__45__cpo4dataE - _ZN54_INTERNAL_7499c21e_23_BinaryDivFloorKernel_cu_68c3df854cuda3std3__45__cpo7crbeginE)
_ZN54_INTERNAL_7499c21e_23_BinaryDivFloorKernel_cu_68c3df854cuda3std3__45__cpo7crbeginE:
	.zero		1
	.type		_ZN54_INTERNAL_7499c21e_23_BinaryDivFloorKernel_cu_68c3df854cuda3std6ranges3__45__cpo4dataE,@object
	.size		_ZN54_INTERNAL_7499c21e_23_BinaryDivFloorKernel_cu_68c3df854cuda3std6ranges3__45__cpo4dataE,(_ZN54_INTERNAL_7499c21e_23_BinaryDivFloorKernel_cu_68c3df854cuda3std6ranges3__45__cpo5beginE - _ZN54_INTERNAL_7499c21e_23_BinaryDivFloorKernel_cu_68c3df854cuda3std6ranges3__45__cpo4dataE)
_ZN54_INTERNAL_7499c21e_23_BinaryDivFloorKernel_cu_68c3df854cuda3std6ranges3__45__cpo4dataE:
	.zero		1
	.type		_ZN54_INTERNAL_7499c21e_23_BinaryDivFloorKernel_cu_68c3df854cuda3std6ranges3__45__cpo5beginE,@object
	.size		_ZN54_INTERNAL_7499c21e_23_BinaryDivFloorKernel_cu_68c3df854cuda3std6ranges3__45__cpo5beginE,(_ZN54_INTERNAL_7499c21e_23_BinaryDivFloorKernel_cu_68c3df854cuda3std3__456_GLOBAL__N__7499c21e_23_BinaryDivFloorKernel_cu_68c3df856ignoreE - _ZN54_INTERNAL_7499c21e_23_BinaryDivFloorKernel_cu_68c3df854cuda3std6ranges3__45__cpo5beginE)
_ZN54_INTERNAL_7499c21e_23_BinaryDivFloorKernel_cu_68c3df854cuda3std6ranges3__45__cpo5beginE:
	.zero		1
	.type		_ZN54_INTERNAL_7499c21e_23_BinaryDivFloorKernel_cu_68c3df854cuda3std3__456_GLOBAL__N__7499c21e_23_BinaryDivFloorKernel_cu_68c3df856ignoreE,@object
	.size		_ZN54_INTERNAL_7499c21e_23_BinaryDivFloorKernel_cu_68c3df854cuda3std3__456_GLOBAL__N__7499c21e_23_BinaryDivFloorKernel_cu_68c3df856ignoreE,(_ZN54_INTERNAL_7499c21e_23_BinaryDivFloorKernel_cu_68c3df854cuda3std6ranges3__45__cpo4sizeE - _ZN54_INTERNAL_7499c21e_23_BinaryDivFloorKernel_cu_68c3df854cuda3std3__456_GLOBAL__N__7499c21e_23_BinaryDivFloorKernel_cu_68c3df856ignoreE)
_ZN54_INTERNAL_7499c21e_23_BinaryDivFloorKernel_cu_68c3df854cuda3std3__456_GLOBAL__N__7499c21e_23_BinaryDivFloorKernel_cu_68c3df856ignoreE:
	.zero		1
	.type		_ZN54_INTERNAL_7499c21e_23_BinaryDivFloorKernel_cu_68c3df854cuda3std6ranges3__45__cpo4sizeE,@object
	.size		_ZN54_INTERNAL_7499c21e_23_BinaryDivFloorKernel_cu_68c3df854cuda3std6ranges3__45__cpo4sizeE,(_ZN54_INTERNAL_7499c21e_23_BinaryDivFloorKernel_cu_68c3df854cuda3std3__45__cpo5beginE - _ZN54_INTERNAL_7499c21e_23_BinaryDivFloorKernel_cu_68c3df854cuda3std6ranges3__45__cpo4sizeE)
_ZN54_INTERNAL_7499c21e_23_BinaryDivFloorKernel_cu_68c3df854cuda3std6ranges3__45__cpo4sizeE:
	.zero		1
	.type		_ZN54_INTERNAL_7499c21e_23_BinaryDivFloorKernel_cu_68c3df854cuda3std3__45__cpo5beginE,@object
	.size		_ZN54_INTERNAL_7499c21e_23_BinaryDivFloorKernel_cu_68c3df854cuda3std3__45__cpo5beginE,(_ZN54_INTERNAL_7499c21e_23_BinaryDivFloorKernel_cu_68c3df854cuda3std6ranges3__45__cpo6cbeginE - _ZN54_INTERNAL_7499c21e_23_BinaryDivFloorKernel_cu_68c3df854cuda3std3__45__cpo5beginE)
_ZN54_INTERNAL_7499c21e_23_BinaryDivFloorKernel_cu_68c3df854cuda3std3__45__cpo5beginE:
	.zero		1
	.type		_ZN54_INTERNAL_7499c21e_23_BinaryDivFloorKernel_cu_68c3df854cuda3std6ranges3__45__cpo6cbeginE,@object
	.size		_ZN54_INTERNAL_7499c21e_23_BinaryDivFloorKernel_cu_68c3df854cuda3std6ranges3__45__cpo6cbeginE,(_ZN54_INTERNAL_7499c21e_23_BinaryDivFloorKernel_cu_68c3df854cuda3std3__45__cpo6rbeginE - _ZN54_INTERNAL_7499c21e_23_BinaryDivFloorKernel_cu_68c3df854cuda3std6ranges3__45__cpo6cbeginE)
_ZN54_INTERNAL_7499c21e_23_BinaryDivFloorKernel_cu_68c3df854cuda3std6ranges3__45__cpo6cbeginE:
	.zero		1
	.type		_ZN54_INTERNAL_7499c21e_23_BinaryDivFloorKernel_cu_68c3df854cuda3std3__45__cpo6rbeginE,@object
	.size		_ZN54_INTERNAL_7499c21e_23_BinaryDivFloorKernel_cu_68c3df854cuda3std3__45__cpo6rbeginE,(_ZN54_INTERNAL_7499c21e_23_BinaryDivFloorKernel_cu_68c3df854cuda3std6ranges3__45__cpo4nextE - _ZN54_INTERNAL_7499c21e_23_BinaryDivFloorKernel_cu_68c3df854cuda3std3__45__cpo6rbeginE)
_ZN54_INTERNAL_7499c21e_23_BinaryDivFloorKernel_cu_68c3df854cuda3std3__45__cpo6rbeginE:
	.zero		1
	.type		_ZN54_INTERNAL_7499c21e_23_BinaryDivFloorKernel_cu_68c3df854cuda3std6ranges3__45__cpo4nextE,@object
	.size		_ZN54_INTERNAL_7499c21e_23_BinaryDivFloorKernel_cu_68c3df854cuda3std6ranges3__45__cpo4nextE,(_ZN54_INTERNAL_7499c21e_23_BinaryDivFloorKernel_cu_68c3df854cuda3std6ranges3__45__cpo4swapE - _ZN54_INTERNAL_7499c21e_23_BinaryDivFloorKernel_cu_68c3df854cuda3std6ranges3__45__cpo4nextE)
_ZN54_INTERNAL_7499c21e_23_BinaryDivFloorKernel_cu_68c3df854cuda3std6ranges3__45__cpo4nextE:
	.zero		1
	.type		_ZN54_INTERNAL_7499c21e_23_BinaryDivFloorKernel_cu_68c3df854cuda3std6ranges3__45__cpo4swapE,@object
	.size		_ZN54_INTERNAL_7499c21e_23_BinaryDivFloorKernel_cu_68c3df854cuda3std6ranges3__45__cpo4swapE,(_ZN54_INTERNAL_7499c21e_23_BinaryDivFloorKernel_cu_68c3df854cuda3std3__420unreachable_sentinelE - _ZN54_INTERNAL_7499c21e_23_BinaryDivFloorKernel_cu_68c3df854cuda3std6ranges3__45__cpo4swapE)
_ZN54_INTERNAL_7499c21e_23_BinaryDivFloorKernel_cu_68c3df854cuda3std6ranges3__45__cpo4swapE:
	.zero		1
	.type		_ZN54_INTERNAL_7499c21e_23_BinaryDivFloorKernel_cu_68c3df854cuda3std3__420unreachable_sentinelE,@object
	.size		_ZN54_INTERNAL_7499c21e_23_BinaryDivFloorKernel_cu_68c3df854cuda3std3__420unreachable_sentinelE,(_ZN54_INTERNAL_7499c21e_23_BinaryDivFloorKernel_cu_68c3df856thrust24THRUST_300001_SM_1000_NS6system6detail10sequential3seqE - _ZN54_INTERNAL_7499c21e_23_BinaryDivFloorKernel_cu_68c3df854cuda3std3__420unreachable_sentinelE)
_ZN54_INTERNAL_7499c21e_23_BinaryDivFloorKernel_cu_68c3df854cuda3std3__420unreachable_sentinelE:
	.zero		1
	.type		_ZN54_INTERNAL_7499c21e_23_BinaryDivFloorKernel_cu_68c3df856thrust24THRUST_300001_SM_1000_NS6system6detail10sequential3seqE,@object
	.size		_ZN54_INTERNAL_7499c21e_23_BinaryDivFloorKernel_cu_68c3df856thrust24THRUST_300001_SM_1000_NS6system6detail10sequential3seqE,(_ZN54_INTERNAL_7499c21e_23_BinaryDivFloorKernel_cu_68c3df854cuda3std3__45__cpo4cendE - _ZN54_INTERNAL_7499c21e_23_BinaryDivFloorKernel_cu_68c3df856thrust24THRUST_300001_SM_1000_NS6system6detail10sequential3seqE)
_ZN54_INTERNAL_7499c21e_23_BinaryDivFloorKernel_cu_68c3df856thrust24THRUST_300001_SM_1000_NS6system6detail10sequential3seqE:
	.zero		1
	.type		_ZN54_INTERNAL_7499c21e_23_BinaryDivFloorKernel_cu_68c3df854cuda3std3__45__cpo4cendE,@object
	.size		_ZN54_INTERNAL_7499c21e_23_BinaryDivFloorKernel_cu_68c3df854cuda3std3__45__cpo4cendE,(_ZN54_INTERNAL_7499c21e_23_BinaryDivFloorKernel_cu_68c3df854cuda3std6ranges3__45__cpo9iter_swapE - _ZN54_INTERNAL_7499c21e_23_BinaryDivFloorKernel_cu_68c3df854cuda3std3__45__cpo4cendE)
_ZN54_INTERNAL_7499c21e_23_BinaryDivFloorKernel_cu_68c3df854cuda3std3__45__cpo4cendE:
	.zero		1
	.type		_ZN54_INTERNAL_7499c21e_23_BinaryDivFloorKernel_cu_68c3df854cuda3std6ranges3__45__cpo9iter_swapE,@object
	.size		_ZN54_INTERNAL_7499c21e_23_BinaryDivFloorKernel_cu_68c3df854cuda3std6ranges3__45__cpo9iter_swapE,(_ZN54_INTERNAL_7499c21e_23_BinaryDivFloorKernel_cu_68c3df854cuda3std3__45__cpo5crendE - _ZN54_INTERNAL_7499c21e_23_BinaryDivFloorKernel_cu_68c3df854cuda3std6ranges3__45__cpo9iter_swapE)
_ZN54_INTERNAL_7499c21e_23_BinaryDivFloorKernel_cu_68c3df854cuda3std6ranges3__45__cpo9iter_swapE:
	.zero		1
	.type		_ZN54_INTERNAL_7499c21e_23_BinaryDivFloorKernel_cu_68c3df854cuda3std3__45__cpo5crendE,@object
	.size		_ZN54_INTERNAL_7499c21e_23_BinaryDivFloorKernel_cu_68c3df854cuda3std3__45__cpo5crendE,(_ZN54_INTERNAL_7499c21e_23_BinaryDivFloorKernel_cu_68c3df854cuda3std6ranges3__45__cpo5cdataE - _ZN54_INTERNAL_7499c21e_23_BinaryDivFloorKernel_cu_68c3df854cuda3std3__45__cpo5crendE)
_ZN54_INTERNAL_7499c21e_23_BinaryDivFloorKernel_cu_68c3df854cuda3std3__45__cpo5crendE:
	.zero		1
	.type		_ZN54_INTERNAL_7499c21e_23_BinaryDivFloorKernel_cu_68c3df854cuda3std6ranges3__45__cpo5cdataE,@object
	.size		_ZN54_INTERNAL_7499c21e_23_BinaryDivFloorKernel_cu_68c3df854cuda3std6ranges3__45__cpo5cdataE,(_ZN54_INTERNAL_7499c21e_23_BinaryDivFloorKernel_cu_68c3df854cuda3std6ranges3__45__cpo3endE - _ZN54_INTERNAL_7499c21e_23_BinaryDivFloorKernel_cu_68c3df854cuda3std6ranges3__45__cpo5cdataE)
_ZN54_INTERNAL_7499c21e_23_BinaryDivFloorKernel_cu_68c3df854cuda3std6ranges3__45__cpo5cdataE:
	.zero		1
	.type		_ZN54_INTERNAL_7499c21e_23_BinaryDivFloorKernel_cu_68c3df854cuda3std6ranges3__45__cpo3endE,@object
	.size		_ZN54_INTERNAL_7499c21e_23_BinaryDivFloorKernel_cu_68c3df854cuda3std6ranges3__45__cpo3endE,(_ZN54_INTERNAL_7499c21e_23_BinaryDivFloorKernel_cu_68c3df854cuda3std3__419piecewise_constructE - _ZN54_INTERNAL_7499c21e_23_BinaryDivFloorKernel_cu_68c3df854cuda3std6ranges3__45__cpo3endE)
_ZN54_INTERNAL_7499c21e_23_BinaryDivFloorKernel_cu_68c3df854cuda3std6ranges3__45__cpo3endE:
	.zero		1
	.type		_ZN54_INTERNAL_7499c21e_23_BinaryDivFloorKernel_cu_68c3df854cuda3std3__419piecewise_constructE,@object
	.size		_ZN54_INTERNAL_7499c21e_23_BinaryDivFloorKernel_cu_68c3df854cuda3std3__419piecewise_constructE,(_ZN54_INTERNAL_7499c21e_23_BinaryDivFloorKernel_cu_68c3df854cuda3std6ranges3__45__cpo5ssizeE - _ZN54_INTERNAL_7499c21e_23_BinaryDivFloorKernel_cu_68c3df854cuda3std3__419piecewise_constructE)
_ZN54_INTERNAL_7499c21e_23_BinaryDivFloorKernel_cu_68c3df854cuda3std3__419piecewise_constructE:
	.zero		1
	.type		_ZN54_INTERNAL_7499c21e_23_BinaryDivFloorKernel_cu_68c3df854cuda3std6ranges3__45__cpo5ssizeE,@object
	.size		_ZN54_INTERNAL_7499c21e_23_BinaryDivFloorKernel_cu_68c3df854cuda3std6ranges3__45__cpo5ssizeE,(_ZN54_INTERNAL_7499c21e_23_BinaryDivFloorKernel_cu_68c3df854cuda3std3__45__cpo3endE - _ZN54_INTERNAL_7499c21e_23_BinaryDivFloorKernel_cu_68c3df854cuda3std6ranges3__45__cpo5ssizeE)
_ZN54_INTERNAL_7499c21e_23_BinaryDivFloorKernel_cu_68c3df854cuda3std6ranges3__45__cpo5ssizeE:
	.zero		1
	.type		_ZN54_INTERNAL_7499c21e_23_BinaryDivFloorKernel_cu_68c3df854cuda3std3__45__cpo3endE,@object
	.size		_ZN54_INTERNAL_7499c21e_23_BinaryDivFloorKernel_cu_68c3df854cuda3std3__45__cpo3endE,(_ZN54_INTERNAL_7499c21e_23_BinaryDivFloorKernel_cu_68c3df854cuda3std6ranges3__45__cpo4cendE - _ZN54_INTERNAL_7499c21e_23_BinaryDivFloorKernel_cu_68c3df854cuda3std3__45__cpo3endE)
_ZN54_INTERNAL_7499c21e_23_BinaryDivFloorKernel_cu_68c3df854cuda3std3__45__cpo3endE:
	.zero		1
	.type		_ZN54_INTERNAL_7499c21e_23_BinaryDivFloorKernel_cu_68c3df854cuda3std6ranges3__45__cpo4cendE,@object
	.size		_ZN54_INTERNAL_7499c21e_23_BinaryDivFloorKernel_cu_68c3df854cuda3std6ranges3__45__cpo4cendE,(_ZN54_INTERNAL_7499c21e_23_BinaryDivFloorKernel_cu_68c3df854cuda3std3__45__cpo4rendE - _ZN54_INTERNAL_7499c21e_23_BinaryDivFloorKernel_cu_68c3df854cuda3std6ranges3__45__cpo4cendE)
_ZN54_INTERNAL_7499c21e_23_BinaryDivFloorKernel_cu_68c3df854cuda3std6ranges3__45__cpo4cendE:
	.zero		1
	.type		_ZN54_INTERNAL_7499c21e_23_BinaryDivFloorKernel_cu_68c3df854cuda3std3__45__cpo4rendE,@object
	.size		_ZN54_INTERNAL_7499c21e_23_BinaryDivFloorKernel_cu_68c3df854cuda3std3__45__cpo4rendE,(_ZN54_INTERNAL_7499c21e_23_BinaryDivFloorKernel_cu_68c3df854cuda3std6ranges3__45__cpo4prevE - _ZN54_INTERNAL_7499c21e_23_BinaryDivFloorKernel_cu_68c3df854cuda3std3__45__cpo4rendE)
_ZN54_INTERNAL_7499c21e_23_BinaryDivFloorKernel_cu_68c3df854cuda3std3__45__cpo4rendE:
	.zero		1
	.type		_ZN54_INTERNAL_7499c21e_23_BinaryDivFloorKernel_cu_68c3df854cuda3std6ranges3__45__cpo4prevE,@object
	.size		_ZN54_INTERNAL_7499c21e_23_BinaryDivFloorKernel_cu_68c3df854cuda3std6ranges3__45__cpo4prevE,(_ZN54_INTERNAL_7499c21e_23_BinaryDivFloorKernel_cu_68c3df854cuda3std6ranges3__45__cpo9iter_moveE - _ZN54_INTERNAL_7499c21e_23_BinaryDivFloorKernel_cu_68c3df854cuda3std6ranges3__45__cpo4prevE)
_ZN54_INTERNAL_7499c21e_23_BinaryDivFloorKernel_cu_68c3df854cuda3std6ranges3__45__cpo4prevE:
	.zero		1
	.type		_ZN54_INTERNAL_7499c21e_23_BinaryDivFloorKernel_cu_68c3df854cuda3std6ranges3__45__cpo9iter_moveE,@object
	.size		_ZN54_INTERNAL_7499c21e_23_BinaryDivFloorKernel_cu_68c3df854cuda3std6ranges3__45__cpo9iter_moveE,(.L_31 - _ZN54_INTERNAL_7499c21e_23_BinaryDivFloorKernel_cu_68c3df854cuda3std6ranges3__45__cpo9iter_moveE)
_ZN54_INTERNAL_7499c21e_23_BinaryDivFloorKernel_cu_68c3df854cuda3std6ranges3__45__cpo9iter_moveE:
	.zero		1
.L_31:


//--------------------- .nv.constant0._ZN2at6native18elementwise_kernelILi128ELi4EZNS0_15gpu_kernel_implINS0_13BinaryFunctorIN3c108BFloat16ES5_S5_ZZZNS0_15binary_internal21div_floor_kernel_cudaERNS_18TensorIteratorBaseEENKUlvE1_clEvENKUlvE2_clEvEUlS5_S5_E_EEEEvS8_RKT_EUliE_EEviT1_ --------------------------
	.section	.nv.constant0._ZN2at6native18elementwise_kernelILi128ELi4EZNS0_15gpu_kernel_implINS0_13BinaryFunctorIN3c108BFloat16ES5_S5_ZZZNS0_15binary_internal21div_floor_kernel_cudaERNS_18TensorIteratorBaseEENKUlvE1_clEvENKUlvE2_clEvEUlS5_S5_E_EEEEvS8_RKT_EUliE_EEviT1_,"a",@progbits
	.sectionflags	@""
	.align	4
.nv.constant0._ZN2at6native18elementwise_kernelILi128ELi4EZNS0_15gpu_kernel_implINS0_13BinaryFunctorIN3c108BFloat16ES5_S5_ZZZNS0_15binary_internal21div_floor_kernel_cudaERNS_18TensorIteratorBaseEENKUlvE1_clEvENKUlvE2_clEvEUlS5_S5_E_EEEEvS8_RKT_EUliE_EEviT1_:
	.zero		1552


//--------------------- .nv.constant0._ZN2at6native27unrolled_elementwise_kernelINS0_13BinaryFunctorIN3c108BFloat16ES4_S4_ZZZNS0_15binary_internal21div_floor_kernel_cudaERNS_18TensorIteratorBaseEENKUlvE1_clEvENKUlvE2_clEvEUlS4_S4_E_EESt5arrayIPcLm3EELi4E23TrivialOffsetCalculatorILi2EjESF_ILi1EjENS0_6memory12LoadWithCastILi2EEENSI_13StoreWithCastILi1EEEEEviT_T0_T2_T3_T4_T5_ --------------------------
	.section	.nv.constant0._ZN2at6native27unrolled_elementwise_kernelINS0_13BinaryFunctorIN3c108BFloat16ES4_S4_ZZZNS0_15binary_internal21div_floor_kernel_cudaERNS_18TensorIteratorBaseEENKUlvE1_clEvENKUlvE2_clEvEUlS4_S4_E_EESt5arrayIPcLm3EELi4E23TrivialOffsetCalculatorILi2EjESF_ILi1EjENS0_6memory12LoadWithCastILi2EEENSI_13StoreWithCastILi1EEEEEviT_T0_T2_T3_T4_T5_,"a",@progbits
	.sectionflags	@""
	.align	4
.nv.constant0._ZN2at6native27unrolled_elementwise_kernelINS0_13BinaryFunctorIN3c108BFloat16ES4_S4_ZZZNS0_15binary_internal21div_floor_kernel_cudaERNS_18TensorIteratorBaseEENKUlvE1_clEvENKUlvE2_clEvEUlS4_S4_E_EESt5arrayIPcLm3EELi4E23TrivialOffsetCalculatorILi2EjESF_ILi1EjENS0_6memory12LoadWithCastILi2EEENSI_13StoreWithCastILi1EEEEEviT_T0_T2_T3_T4_T5_:
	.zero		952


//--------------------- .nv.constant0._ZN2at6native18elementwise_kernelILi128ELi4EZNS0_22gpu_kernel_impl_nocastINS0_13BinaryFunctorIN3c108BFloat16ES5_S5_ZZZNS0_15binary_internal21div_floor_kernel_cudaERNS_18TensorIteratorBaseEENKUlvE1_clEvENKUlvE2_clEvEUlS5_S5_E_EEEEvS8_RKT_EUliE_EEviT1_ --------------------------
	.section	.nv.constant0._ZN2at6native18elementwise_kernelILi128ELi4EZNS0_22gpu_kernel_impl_nocastINS0_13BinaryFunctorIN3c108BFloat16ES5_S5_ZZZNS0_15binary_internal21div_floor_kernel_cudaERNS_18TensorIteratorBaseEENKUlvE1_clEvENKUlvE2_clEvEUlS5_S5_E_EEEEvS8_RKT_EUliE_EEviT1_,"a",@progbits
	.sectionflags	@""
	.align	4
.nv.constant0._ZN2at6native18elementwise_kernelILi128ELi4EZNS0_22gpu_kernel_impl_nocastINS0_13BinaryFunctorIN3c108BFloat16ES5_S5_ZZZNS0_15binary_internal21div_floor_kernel_cudaERNS_18TensorIteratorBaseEENKUlvE1_clEvENKUlvE2_clEvEUlS5_S5_E_EEEEvS8_RKT_EUliE_EEviT1_:
	.zero		1552


//--------------------- .nv.constant0._ZN2at6native27unrolled_elementwise_kernelINS0_13BinaryFunctorIN3c108BFloat16ES4_S4_ZZZNS0_15binary_internal21div_floor_kernel_cudaERNS_18TensorIteratorBaseEENKUlvE1_clEvENKUlvE2_clEvEUlS4_S4_E_EESt5arrayIPcLm3EELi4E23TrivialOffsetCalculatorILi2EjESF_ILi1EjENS0_6memory15LoadWithoutCastENSI_16StoreWithoutCastEEEviT_T0_T2_T3_T4_T5_ --------------------------
	.section	.nv.constant0._ZN2at6native27unrolled_elementwise_kernelINS0_13BinaryFunctorIN3c108BFloat16ES4_S4_ZZZNS0_15binary_internal21div_floor_kernel_cudaERNS_18TensorIteratorBaseEENKUlvE1_clEvENKUlvE2_clEvEUlS4_S4_E_EESt5arrayIPcLm3EELi4E23TrivialOffsetCalculatorILi2EjESF_ILi1EjENS0_6memory15LoadWithoutCastENSI_16StoreWithoutCastEEEviT_T0_T2_T3_T4_T5_,"a",@progbits
	.sectionflags	@""
	.align	4
.nv.constant0._ZN2at6native27unrolled_elementwise_kernelINS0_13BinaryFunctorIN3c108BFloat16ES4_S4_ZZZNS0_15binary_internal21div_floor_kernel_cudaERNS_18TensorIteratorBaseEENKUlvE1_clEvENKUlvE2_clEvEUlS4_S4_E_EESt5arrayIPcLm3EELi4E23TrivialOffsetCalculatorILi2EjESF_ILi1EjENS0_6memory15LoadWithoutCastENSI_16StoreWithoutCastEEEviT_T0_T2_T3_T4_T5_:
	.zero		932


//--------------------- .nv.constant0._ZN2at6native29vectorized_elementwise_kernelILi2ENS0_13BinaryFunctorIN3c108BFloat16ES4_S4_ZZZNS0_15binary_internal21div_floor_kernel_cudaERNS_18TensorIteratorBaseEENKUlvE1_clEvENKUlvE2_clEvEUlS4_S4_E_EESt5arrayIPcLm3EEEEviT0_T1_ --------------------------
	.section	.nv.constant0._ZN2at6native29vectorized_elementwise_kernelILi2ENS0_13BinaryFunctorIN3c108BFloat16ES4_S4_ZZZNS0_15binary_internal21div_floor_kernel_cudaERNS_18TensorIteratorBaseEENKUlvE1_clEvENKUlvE2_clEvEUlS4_S4_E_EESt5arrayIPcLm3EEEEviT0_T1_,"a",@progbits
	.sectionflags	@""
	.align	4
.nv.constant0._ZN2at6native29vectorized_elementwise_kernelILi2ENS0_13BinaryFunctorIN3c108BFloat16ES4_S4_ZZZNS0_15binary_internal21div_floor_kernel_cudaERNS_18TensorIteratorBaseEENKUlvE1_clEvENKUlvE2_clEvEUlS4_S4_E_EESt5arrayIPcLm3EEEEviT0_T1_:
	.zero		928


//--------------------- .nv.constant0._ZN2at6native29vectorized_elementwise_kernelILi4ENS0_13BinaryFunctorIN3c108BFloat16ES4_S4_ZZZNS0_15binary_internal21div_floor_kernel_cudaERNS_18TensorIteratorBaseEENKUlvE1_clEvENKUlvE2_clEvEUlS4_S4_E_EESt5arrayIPcLm3EEEEviT0_T1_ --------------------------
	.section	.nv.constant0._ZN2at6native29vectorized_elementwise_kernelILi4ENS0_13BinaryFunctorIN3c108BFloat16ES4_S4_ZZZNS0_15binary_internal21div_floor_kernel_cudaERNS_18TensorIteratorBaseEENKUlvE1_clEvENKUlvE2_clEvEUlS4_S4_E_EESt5arrayIPcLm3EEEEviT0_T1_,"a",@progbits
	.sectionflags	@""
	.align	4
.nv.constant0._ZN2at6native29vectorized_elementwise_kernelILi4ENS0_13BinaryFunctorIN3c108BFloat16ES4_S4_ZZZNS0_15binary_internal21div_floor_kernel_cudaERNS_18TensorIteratorBaseEENKUlvE1_clEvENKUlvE2_clEvEUlS4_S4_E_EESt5arrayIPcLm3EEEEviT0_T1_:
	.zero		928


//--------------------- .nv.constant0._ZN2at6native29vectorized_elementwise_kernelILi8ENS0_13BinaryFunctorIN3c108BFloat16ES4_S4_ZZZNS0_15binary_internal21div_floor_kernel_cudaERNS_18TensorIteratorBaseEENKUlvE1_clEvENKUlvE2_clEvEUlS4_S4_E_EESt5arrayIPcLm3EEEEviT0_T1_ --------------------------
	.section	.nv.constant0._ZN2at6native29vectorized_elementwise_kernelILi8ENS0_13BinaryFunctorIN3c108BFloat16ES4_S4_ZZZNS0_15binary_internal21div_floor_kernel_cudaERNS_18TensorIteratorBaseEENKUlvE1_clEvENKUlvE2_clEvEUlS4_S4_E_EESt5arrayIPcLm3EEEEviT0_T1_,"a",@progbits
	.sectionflags	@""
	.align	4
.nv.constant0._ZN2at6native29vectorized_elementwise_kernelILi8ENS0_13BinaryFunctorIN3c108BFloat16ES4_S4_ZZZNS0_15binary_internal21div_floor_kernel_cudaERNS_18TensorIteratorBaseEENKUlvE1_clEvENKUlvE2_clEvEUlS4_S4_E_EESt5arrayIPcLm3EEEEviT0_T1_:
	.zero		928


//--------------------- .nv.constant0._ZN2at6native18elementwise_kernelILi128ELi4EZNS0_15gpu_kernel_implINS0_13BUnaryFunctorIN3c108BFloat16ES5_S5_ZZZNS0_15binary_internal21div_floor_kernel_cudaERNS_18TensorIteratorBaseEENKUlvE1_clEvENKUlvE2_clEvEUlS5_S5_E_EEEEvS8_RKT_EUliE_EEviT1_ --------------------------
	.section	.nv.constant0._ZN2at6native18elementwise_kernelILi128ELi4EZNS0_15gpu_kernel_implINS0_13BUnaryFunctorIN3c108BFloat16ES5_S5_ZZZNS0_15binary_internal21div_floor_kernel_cudaERNS_18TensorIteratorBaseEENKUlvE1_clEvENKUlvE2_clEvEUlS5_S5_E_EEEEvS8_RKT_EUliE_EEviT1_,"a",@progbits
	.sectionflags	@""
	.align	4
.nv.constant0._ZN2at6native18elementwise_kernelILi128ELi4EZNS0_15gpu_kernel_implINS0_13BUnaryFunctorIN3c108BFloat16ES5_S5_ZZZNS0_15binary_internal21div_floor_kernel_cudaERNS_18TensorIteratorBaseEENKUlvE1_clEvENKUlvE2_clEvEUlS5_S5_E_EEEEvS8_RKT_EUliE_EEviT1_:
	.zero		1440


//--------------------- .nv.constant0._ZN2at6native27unrolled_elementwise_kernelINS0_13BUnaryFunctorIN3c108BFloat16ES4_S4_ZZZNS0_15binary_internal21div_floor_kernel_cudaERNS_18TensorIteratorBaseEENKUlvE1_clEvENKUlvE2_clEvEUlS4_S4_E_EESt5arrayIPcLm2EELi4E23TrivialOffsetCalculatorILi1EjESG_NS0_6memory12LoadWithCastILi1EEENSH_13StoreWithCastILi1EEEEEviT_T0_T2_T3_T4_T5_ --------------------------
	.section	.nv.constant0._ZN2at6native27unrolled_elementwise_kernelINS0_13BUnaryFunctorIN3c108BFloat16ES4_S4_ZZZNS0_15binary_internal21div_floor_kernel_cudaERNS_18TensorIteratorBaseEENKUlvE1_clEvENKUlvE2_clEvEUlS4_S4_E_EESt5arrayIPcLm2EELi4E23TrivialOffsetCalculatorILi1EjESG_NS0_6memory12LoadWithCastILi1EEENSH_13StoreWithCastILi1EEEEEviT_T0_T2_T3_T4_T5_,"a",@progbits
	.sectionflags	@""
	.align	4
.nv.constant0._ZN2at6native27unrolled_elementwise_kernelINS0_13BUnaryFunctorIN3c108BFloat16ES4_S4_ZZZNS0_15binary_internal21div_floor_kernel_cudaERNS_18TensorIteratorBaseEENKUlvE1_clEvENKUlvE2_clEvEUlS4_S4_E_EESt5arrayIPcLm2EELi4E23TrivialOffsetCalculatorILi1EjESG_NS0_6memory12LoadWithCastILi1EEENSH_13StoreWithCastILi1EEEEEviT_T0_T2_T3_T4_T5_:
	.zero		940


//--------------------- .nv.constant0._ZN2at6native18elementwise_kernelILi128ELi4EZNS0_22gpu_kernel_impl_nocastINS0_13BUnaryFunctorIN3c108BFloat16ES5_S5_ZZZNS0_15binary_internal21div_floor_kernel_cudaERNS_18TensorIteratorBaseEENKUlvE1_clEvENKUlvE2_clEvEUlS5_S5_E_EEEEvS8_RKT_EUliE_EEviT1_ --------------------------
	.section	.nv.constant0._ZN2at6native18elementwise_kernelILi128ELi4EZNS0_22gpu_kernel_impl_nocastINS0_13BUnaryFunctorIN3c108BFloat16ES5_S5_ZZZNS0_15binary_internal21div_floor_kernel_cudaERNS_18TensorIteratorBaseEENKUlvE1_clEvENKUlvE2_clEvEUlS5_S5_E_EEEEvS8_RKT_EUliE_EEviT1_,"a",@progbits
	.sectionflags	@""
	.align	4
.nv.constant0._ZN2at6native18elementwise_kernelILi128ELi4EZNS0_22gpu_kernel_impl_nocastINS0_13BUnaryFunctorIN3c108BFloat16ES5_S5_ZZZNS0_15binary_internal21div_floor_kernel_cudaERNS_18TensorIteratorBaseEENKUlvE1_clEvENKUlvE2_clEvEUlS5_S5_E_EEEEvS8_RKT_EUliE_EEviT1_:
	.zero		1440


//--------------------- .nv.constant0._ZN2at6native27unrolled_elementwise_kernelINS0_13BUnaryFunctorIN3c108BFloat16ES4_S4_ZZZNS0_15binary_internal21div_floor_kernel_cudaERNS_18TensorIteratorBaseEENKUlvE1_clEvENKUlvE2_clEvEUlS4_S4_E_EESt5arrayIPcLm2EELi4E23TrivialOffsetCalculatorILi1EjESG_NS0_6memory15LoadWithoutCastENSH_16StoreWithoutCastEEEviT_T0_T2_T3_T4_T5_ --------------------------
	.section	.nv.constant0._ZN2at6native27unrolled_elementwise_kernelINS0_13BUnaryFunctorIN3c108BFloat16ES4_S4_ZZZNS0_15binary_internal21div_floor_kernel_cudaERNS_18TensorIteratorBaseEENKUlvE1_clEvENKUlvE2_clEvEUlS4_S4_E_EESt5arrayIPcLm2EELi4E23TrivialOffsetCalculatorILi1EjESG_NS0_6memory15LoadWithoutCastENSH_16StoreWithoutCastEEEviT_T0_T2_T3_T4_T5_,"a",@progbits
	.sectionflags	@""
	.align	4
.nv.constant0._ZN2at6native27unrolled_elementwise_kernelINS0_13BUnaryFunctorIN3c108BFloat16ES4_S4_ZZZNS0_15binary_internal21div_floor_kernel_cudaERNS_18TensorIteratorBaseEENKUlvE1_clEvENKUlvE2_clEvEUlS4_S4_E_EESt5arrayIPcLm2EELi4E23TrivialOffsetCalculatorILi1EjESG_NS0_6memory15LoadWithoutCastENSH_16StoreWithoutCastEEEviT_T0_T2_T3_T4_T5_:
	.zero		924


//--------------------- .nv.constant0._ZN2at6native29vectorized_elementwise_kernelILi2ENS0_13BUnaryFunctorIN3c108BFloat16ES4_S4_ZZZNS0_15binary_internal21div_floor_kernel_cudaERNS_18TensorIteratorBaseEENKUlvE1_clEvENKUlvE2_clEvEUlS4_S4_E_EESt5arrayIPcLm2EEEEviT0_T1_ --------------------------
	.section	.nv.constant0._ZN2at6native29vectorized_elementwise_kernelILi2ENS0_13BUnaryFunctorIN3c108BFloat16ES4_S4_ZZZNS0_15binary_internal21div_floor_kernel_cudaERNS_18TensorIteratorBaseEENKUlvE1_clEvENKUlvE2_clEvEUlS4_S4_E_EESt5arrayIPcLm2EEEEviT0_T1_,"a",@progbits
	.sectionflags	@""
	.align	4
.nv.constant0._ZN2at6native29vectorized_elementwise_kernelILi2ENS0_13BUnaryFunctorIN3c108BFloat16ES4_S4_ZZZNS0_15binary_internal21div_floor_kernel_cudaERNS_18TensorIteratorBaseEENKUlvE1_clEvENKUlvE2_clEvEUlS4_S4_E_EESt5arrayIPcLm2EEEEviT0_T1_:
	.zero		920


//--------------------- .nv.constant0._ZN2at6native29vectorized_elementwise_kernelILi4ENS0_13BUnaryFunctorIN3c108BFloat16ES4_S4_ZZZNS0_15binary_internal21div_floor_kernel_cudaERNS_18TensorIteratorBaseEENKUlvE1_clEvENKUlvE2_clEvEUlS4_S4_E_EESt5arrayIPcLm2EEEEviT0_T1_ --------------------------
	.section	.nv.constant0._ZN2at6native29vectorized_elementwise_kernelILi4ENS0_13BUnaryFunctorIN3c108BFloat16ES4_S4_ZZZNS0_15binary_internal21div_floor_kernel_cudaERNS_18TensorIteratorBaseEENKUlvE1_clEvENKUlvE2_clEvEUlS4_S4_E_EESt5arrayIPcLm2EEEEviT0_T1_,"a",@progbits
	.sectionflags	@""
	.align	4
.nv.constant0._ZN2at6native29vectorized_elementwise_kernelILi4ENS0_13BUnaryFunctorIN3c108BFloat16ES4_S4_ZZZNS0_15binary_internal21div_floor_kernel_cudaERNS_18TensorIteratorBaseEENKUlvE1_clEvENKUlvE2_clEvEUlS4_S4_E_EESt5arrayIPcLm2EEEEviT0_T1_:
	.zero		920


//--------------------- .nv.constant0._ZN2at6native29vectorized_elementwise_kernelILi8ENS0_13BUnaryFunctorIN3c108BFloat16ES4_S4_ZZZNS0_15binary_internal21div_floor_kernel_cudaERNS_18TensorIteratorBaseEENKUlvE1_clEvENKUlvE2_clEvEUlS4_S4_E_EESt5arrayIPcLm2EEEEviT0_T1_ --------------------------
	.section	.nv.constant0._ZN2at6native29vectorized_elementwise_kernelILi8ENS0_13BUnaryFunctorIN3c108BFloat16ES4_S4_ZZZNS0_15binary_internal21div_floor_kernel_cudaERNS_18TensorIteratorBaseEENKUlvE1_clEvENKUlvE2_clEvEUlS4_S4_E_EESt5arrayIPcLm2EEEEviT0_T1_,"a",@progbits
	.sectionflags	@""
	.align	4
.nv.constant0._ZN2at6native29vectorized_elementwise_kernelILi8ENS0_13BUnaryFunctorIN3c108BFloat16ES4_S4_ZZZNS0_15binary_internal21div_floor_kernel_cudaERNS_18TensorIteratorBaseEENKUlvE1_clEvENKUlvE2_clEvEUlS4_S4_E_EESt5arrayIPcLm2EEEEviT0_T1_:
	.zero		920


//--------------------- .nv.constant0._ZN2at6native18elementwise_kernelILi128ELi4EZNS0_15gpu_kernel_implINS0_13AUnaryFunctorIN3c108BFloat16ES5_S5_ZZZNS0_15binary_internal21div_floor_kernel_cudaERNS_18TensorIteratorBaseEENKUlvE1_clEvENKUlvE2_clEvEUlS5_S5_E_EEEEvS8_RKT_EUliE_EEviT1_ --------------------------
	.section	.nv.constant0._ZN2at6native18elementwise_kernelILi128ELi4EZNS0_15gpu_kernel_implINS0_13AUnaryFunctorIN3c108BFloat16ES5_S5_ZZZNS0_15binary_internal21div_floor_kernel_cudaERNS_18TensorIteratorBaseEENKUlvE1_clEvENKUlvE2_clEvEUlS5_S5_E_EEEEvS8_RKT_EUliE_EEviT1_,"a",@progbits
	.sectionflags	@""
	.align	4
.nv.constant0._ZN2at6native18elementwise_kernelILi128ELi4EZNS0_15gpu_kernel_implINS0_13AUnaryFunctorIN3c108BFloat16ES5_S5_ZZZNS0_15binary_internal21div_floor_kernel_cudaERNS_18TensorIteratorBaseEENKUlvE1_clEvENKUlvE2_clEvEUlS5_S5_E_EEEEvS8_RKT_EUliE_EEviT1_:
	.zero		1440


//--------------------- .nv.constant0._ZN2at6native27unrolled_elementwise_kernelINS0_13AUnaryFunctorIN3c108BFloat16ES4_S4_ZZZNS0_15binary_internal21div_floor_kernel_cudaERNS_18TensorIteratorBaseEENKUlvE1_clEvENKUlvE2_clEvEUlS4_S4_E_EESt5arrayIPcLm2EELi4E23TrivialOffsetCalculatorILi1EjESG_NS0_6memory12LoadWithCastILi1EEENSH_13StoreWithCastILi1EEEEEviT_T0_T2_T3_T4_T5_ --------------------------
	.section	.nv.constant0._ZN2at6native27unrolled_elementwise_kernelINS0_13AUnaryFunctorIN3c108BFloat16ES4_S4_ZZZNS0_15binary_internal21div_floor_kernel_cudaERNS_18TensorIteratorBaseEENKUlvE1_clEvENKUlvE2_clEvEUlS4_S4_E_EESt5arrayIPcLm2EELi4E23TrivialOffsetCalculatorILi1EjESG_NS0_6memory12LoadWithCastILi1EEENSH_13StoreWithCastILi1EEEEEviT_T0_T2_T3_T4_T5_,"a",@progbits
	.sectionflags	@""
	.align	4
.nv.constant0._ZN2at6native27unrolled_elementwise_kernelINS0_13AUnaryFunctorIN3c108BFloat16ES4_S4_ZZZNS0_15binary_internal21div_floor_kernel_cudaERNS_18TensorIteratorBaseEENKUlvE1_clEvENKUlvE2_clEvEUlS4_S4_E_EESt5arrayIPcLm2EELi4E23TrivialOffsetCalculatorILi1EjESG_NS0_6memory12LoadWithCastILi1EEENSH_13StoreWithCastILi1EEEEEviT_T0_T2_T3_T4_T5_:
	.zero		940


//--------------------- .nv.constant0._ZN2at6native18elementwise_kernelILi128ELi4EZNS0_22gpu_kernel_impl_nocastINS0_13AUnaryFunctorIN3c108BFloat16ES5_S5_ZZZNS0_15binary_internal21div_floor_kernel_cudaERNS_18TensorIteratorBaseEENKUlvE1_clEvENKUlvE2_clEvEUlS5_S5_E_EEEEvS8_RKT_EUliE_EEviT1_ --------------------------
	.section	.nv.constant0._ZN2at6native18elementwise_kernelILi128ELi4EZNS0_22gpu_kernel_impl_nocastINS0_13AUnaryFunctorIN3c108BFloat16ES5_S5_ZZZNS0_15binary_internal21div_floor_kernel_cudaERNS_18TensorIteratorBaseEENKUlvE1_clEvENKUlvE2_clEvEUlS5_S5_E_EEEEvS8_RKT_EUliE_EEviT1_,"a",@progbits
	.sectionflags	@""
	.align	4
.nv.constant0._ZN2at6native18elementwise_kernelILi128ELi4EZNS0_22gpu_kernel_impl_nocastINS0_13AUnaryFunctorIN3c108BFloat16ES5_S5_ZZZNS0_15binary_internal21div_floor_kernel_cudaERNS_18TensorIteratorBaseEENKUlvE1_clEvENKUlvE2_clEvEUlS5_S5_E_EEEEvS8_RKT_EUliE_EEviT1_:
	.zero		1440


//--------------------- .nv.constant0._ZN2at6native27unrolled_elementwise_kernelINS0_13AUnaryFunctorIN3c108BFloat16ES4_S4_ZZZNS0_15binary_internal21div_floor_kernel_cudaERNS_18TensorIteratorBaseEENKUlvE1_clEvENKUlvE2_clEvEUlS4_S4_E_EESt5arrayIPcLm2EELi4E23TrivialOffsetCalculatorILi1EjESG_NS0_6memory15LoadWithoutCastENSH_16StoreWithoutCastEEEviT_T0_T2_T3_T4_T5_ --------------------------
	.section	.nv.constant0._ZN2at6native27unrolled_elementwise_kernelINS0_13AUnaryFunctorIN3c108BFloat16ES4_S4_ZZZNS0_15binary_internal21div_floor_kernel_cudaERNS_18TensorIteratorBaseEENKUlvE1_clEvENKUlvE2_clEvEUlS4_S4_E_EESt5arrayIPcLm2EELi4E23TrivialOffsetCalculatorILi1EjESG_NS0_6memory15LoadWithoutCastENSH_16StoreWithoutCastEEEviT_T0_T2_T3_T4_T5_,"a",@progbits
	.sectionflags	@""
	.align	4
.nv.constant0._ZN2at6native27unrolled_elementwise_kernelINS0_13AUnaryFunctorIN3c108BFloat16ES4_S4_ZZZNS0_15binary_internal21div_floor_kernel_cudaERNS_18TensorIteratorBaseEENKUlvE1_clEvENKUlvE2_clEvEUlS4_S4_E_EESt5arrayIPcLm2EELi4E23TrivialOffsetCalculatorILi1EjESG_NS0_6memory15LoadWithoutCastENSH_16StoreWithoutCastEEEviT_T0_T2_T3_T4_T5_:
	.zero		924


//--------------------- .nv.constant0._ZN2at6native29vectorized_elementwise_kernelILi2ENS0_13AUnaryFunctorIN3c108BFloat16ES4_S4_ZZZNS0_15binary_internal21div_floor_kernel_cudaERNS_18TensorIteratorBaseEENKUlvE1_clEvENKUlvE2_clEvEUlS4_S4_E_EESt5arrayIPcLm2EEEEviT0_T1_ --------------------------
	.section	.nv.constant0._ZN2at6native29vectorized_elementwise_kernelILi2ENS0_13AUnaryFunctorIN3c108BFloat16ES4_S4_ZZZNS0_15binary_internal21div_floor_kernel_cudaERNS_18TensorIteratorBaseEENKUlvE1_clEvENKUlvE2_clEvEUlS4_S4_E_EESt5arrayIPcLm2EEEEviT0_T1_,"a",@progbits
	.sectionflags	@""
	.align	4
.nv.constant0._ZN2at6native29vectorized_elementwise_kernelILi2ENS0_13AUnaryFunctorIN3c108BFloat16ES4_S4_ZZZNS0_15binary_internal21div_floor_kernel_cudaERNS_18TensorIteratorBaseEENKUlvE1_clEvENKUlvE2_clEvEUlS4_S4_E_EESt5arrayIPcLm2EEEEviT0_T1_:
	.zero		920


//--------------------- .nv.constant0._ZN2at6native29vectorized_elementwise_kernelILi4ENS0_13AUnaryFunctorIN3c108BFloat16ES4_S4_ZZZNS0_15binary_internal21div_floor_kernel_cudaERNS_18TensorIteratorBaseEENKUlvE1_clEvENKUlvE2_clEvEUlS4_S4_E_EESt5arrayIPcLm2EEEEviT0_T1_ --------------------------
	.section	.nv.constant0._ZN2at6native29vectorized_elementwise_kernelILi4ENS0_13AUnaryFunctorIN3c108BFloat16ES4_S4_ZZZNS0_15binary_internal21div_floor_kernel_cudaERNS_18TensorIteratorBaseEENKUlvE1_clEvENKUlvE2_clEvEUlS4_S4_E_EESt5arrayIPcLm2EEEEviT0_T1_,"a",@progbits
	.sectionflags	@""
	.align	4
.nv.constant0._ZN2at6native29vectorized_elementwise_kernelILi4ENS0_13AUnaryFunctorIN3c108BFloat16ES4_S4_ZZZNS0_15binary_internal21div_floor_kernel_cudaERNS_18TensorIteratorBaseEENKUlvE1_clEvENKUlvE2_clEvEUlS4_S4_E_EESt5arrayIPcLm2EEEEviT0_T1_:
	.zero		920


//--------------------- .nv.constant0._ZN2at6native29vectorized_elementwise_kernelILi8ENS0_13AUnaryFunctorIN3c108BFloat16ES4_S4_ZZZNS0_15binary_internal21div_floor_kernel_cudaERNS_18TensorIteratorBaseEENKUlvE1_clEvENKUlvE2_clEvEUlS4_S4_E_EESt5arrayIPcLm2EEEEviT0_T1_ --------------------------
	.section	.nv.constant0._ZN2at6native29vectorized_elementwise_kernelILi8ENS0_13AUnaryFunctorIN3c108BFloat16ES4_S4_ZZZNS0_15binary_internal21div_floor_kernel_cudaERNS_18TensorIteratorBaseEENKUlvE1_clEvENKUlvE2_clEvEUlS4_S4_E_EESt5arrayIPcLm2EEEEviT0_T1_,"a",@progbits
	.sectionflags	@""
	.align	4
.nv.constant0._ZN2at6native29vectorized_elementwise_kernelILi8ENS0_13AUnaryFunctorIN3c108BFloat16ES4_S4_ZZZNS0_15binary_internal21div_floor_kernel_cudaERNS_18TensorIteratorBaseEENKUlvE1_clEvENKUlvE2_clEvEUlS4_S4_E_EESt5arrayIPcLm2EEEEviT0_T1_:
	.zero		920


//--------------------- .nv.constant0._ZN2at6native18elementwise_kernelILi128ELi4EZNS0_15gpu_kernel_implINS0_13BinaryFunctorIN3c104HalfES5_S5_ZZZNS0_15binary_internal21div_floor_kernel_cudaERNS_18TensorIteratorBaseEENKUlvE1_clEvENKUlvE1_clEvEUlS5_S5_E_EEEEvS8_RKT_EUliE_EEviT1_ --------------------------
	.section	.nv.constant0._ZN2at6native18elementwise_kernelILi128ELi4EZNS0_15gpu_kernel_implINS0_13BinaryFunctorIN3c104HalfES5_S5_ZZZNS0_15binary_internal21div_floor_kernel_cudaERNS_18TensorIteratorBaseEENKUlvE1_clEvENKUlvE1_clEvEUlS5_S5_E_EEEEvS8_RKT_EUliE_EEviT1_,"a",@progbits
	.sectionflags	@""
	.align	4
.nv.constant0._ZN2at6native18elementwise_kernelILi128ELi4EZNS0_15gpu_kernel_implINS0_13BinaryFunctorIN3c104HalfES5_S5_ZZZNS0_15binary_internal21div_floor_kernel_cudaERNS_18TensorIteratorBaseEENKUlvE1_clEvENKUlvE1_clEvEUlS5_S5_E_EEEEvS8_RKT_EUliE_EEviT1_:
	.zero		1552


//--------------------- .nv.constant0._ZN2at6native27unrolled_elementwise_kernelINS0_13BinaryFunctorIN3c104HalfES4_S4_ZZZNS0_15binary_internal21div_floor_kernel_cudaERNS_18TensorIteratorBaseEENKUlvE1_clEvENKUlvE1_clEvEUlS4_S4_E_EESt5arrayIPcLm3EELi4E23TrivialOffsetCalculatorILi2EjESF_ILi1EjENS0_6memory12LoadWithCastILi2EEENSI_13StoreWithCastILi1EEEEEviT_T0_T2_T3_T4_T5_ --------------------------
	.section	.nv.constant0._ZN2at6native27unrolled_elementwise_kernelINS0_13BinaryFunctorIN3c104HalfES4_S4_ZZZNS0_15binary_internal21div_floor_kernel_cudaERNS_18TensorIteratorBaseEENKUlvE1_clEvENKUlvE1_clEvEUlS4_S4_E_EESt5arrayIPcLm3EELi4E23TrivialOffsetCalculatorILi2EjESF_ILi1EjENS0_6memory12LoadWithCastILi2EEENSI_13StoreWithCastILi1EEEEEviT_T0_T2_T3_T4_T5_,"a",@progbits
	.sectionflags	@""
	.align	4
.nv.constant0._ZN2at6native27unrolled_elementwise_kernelINS0_13BinaryFunctorIN3c104HalfES4_S4_ZZZNS0_15binary_internal21div_floor_kernel_cudaERNS_18TensorIteratorBaseEENKUlvE1_clEvENKUlvE1_clEvEUlS4_S4_E_EESt5arrayIPcLm3EELi4E23TrivialOffsetCalculatorILi2EjESF_ILi1EjENS0_6memory12LoadWithCastILi2EEENSI_13StoreWithCastILi1EEEEEviT_T0_T2_T3_T4_T5_:
	.zero		952


//--------------------- .nv.constant0._ZN2at6native18elementwise_kernelILi128ELi4EZNS0_22gpu_kernel_impl_nocastINS0_13BinaryFunctorIN3c104HalfES5_S5_ZZZNS0_15binary_internal21div_floor_kernel_cudaERNS_18TensorIteratorBaseEENKUlvE1_clEvENKUlvE1_clEvEUlS5_S5_E_EEEEvS8_RKT_EUliE_EEviT1_ --------------------------
	.section	.nv.constant0._ZN2at6native18elementwise_kernelILi128ELi4EZNS0_22gpu_kernel_impl_nocastINS0_13BinaryFunctorIN3c104HalfES5_S5_ZZZNS0_15binary_internal21div_floor_kernel_cudaERNS_18TensorIteratorBaseEENKUlvE1_clEvENKUlvE1_clEvEUlS5_S5_E_EEEEvS8_RKT_EUliE_EEviT1_,"a",@progbits
	.sectionflags	@""
	.align	4
.nv.constant0._ZN2at6native18elementwise_kernelILi128ELi4EZNS0_22gpu_kernel_impl_nocastINS0_13BinaryFunctorIN3c104HalfES5_S5_ZZZNS0_15binary_internal21div_floor_kernel_cudaERNS_18TensorIteratorBaseEENKUlvE1_clEvENKUlvE1_clEvEUlS5_S5_E_EEEEvS8_RKT_EUliE_EEviT1_:
	.zero		1552


//--------------------- .nv.constant0._ZN2at6native27unrolled_elementwise_kernelINS0_13BinaryFunctorIN3c104HalfES4_S4_ZZZNS0_15binary_internal21div_floor_kernel_cudaERNS_18TensorIteratorBaseEENKUlvE1_clEvENKUlvE1_clEvEUlS4_S4_E_EESt5arrayIPcLm3EELi4E23TrivialOffsetCalculatorILi2EjESF_ILi1EjENS0_6memory15LoadWithoutCastENSI_16StoreWithoutCastEEEviT_T0_T2_T3_T4_T5_ --------------------------
	.section	.nv.constant0._ZN2at6native27unrolled_elementwise_kernelINS0_13BinaryFunctorIN3c104HalfES4_S4_ZZZNS0_15binary_internal21div_floor_kernel_cudaERNS_18TensorIteratorBaseEENKUlvE1_clEvENKUlvE1_clEvEUlS4_S4_E_EESt5arrayIPcLm3EELi4E23TrivialOffsetCalculatorILi2EjESF_ILi1EjENS0_6memory15LoadWithoutCastENSI_16StoreWithoutCastEEEviT_T0_T2_T3_T4_T5_,"a",@progbits
	.sectionflags	@""
	.align	4
.nv.constant0._ZN2at6native27unrolled_elementwise_kernelINS0_13BinaryFunctorIN3c104HalfES4_S4_ZZZNS0_15binary_internal21div_floor_kernel_cudaERNS_18TensorIteratorBaseEENKUlvE1_clEvENKUlvE1_clEvEUlS4_S4_E_EESt5arrayIPcLm3EELi4E23TrivialOffsetCalculatorILi2EjESF_ILi1EjENS0_6memory15LoadWithoutCastENSI_16StoreWithoutCastEEEviT_T0_T2_T3_T4_T5_:
	.zero		932


//--------------------- .nv.constant0._ZN2at6native29vectorized_elementwise_kernelILi2ENS0_13BinaryFunctorIN3c104HalfES4_S4_ZZZNS0_15binary_internal21div_floor_kernel_cudaERNS_18TensorIteratorBaseEENKUlvE1_clEvENKUlvE1_clEvEUlS4_S4_E_EESt5arrayIPcLm3EEEEviT0_T1_ --------------------------
	.section	.nv.constant0._ZN2at6native29vectorized_elementwise_kernelILi2ENS0_13BinaryFunctorIN3c104HalfES4_S4_ZZZNS0_15binary_internal21div_floor_kernel_cudaERNS_18TensorIteratorBaseEENKUlvE1_clEvENKUlvE1_clEvEUlS4_S4_E_EESt5arrayIPcLm3EEEEviT0_T1_,"a",@progbits
	.sectionflags	@""
	.align	4
.nv.constant0._ZN2at6native29vectorized_elementwise_kernelILi2ENS0_13BinaryFunctorIN3c104HalfES4_S4_ZZZNS0_15binary_internal21div_floor_kernel_cudaERNS_18TensorIteratorBaseEENKUlvE1_clEvENKUlvE1_clEvEUlS4_S4_E_EESt5arrayIPcLm3EEEEviT0_T1_:
	.zero		928


//--------------------- .nv.constant0._ZN2at6native29vectorized_elementwise_kernelILi4ENS0_13BinaryFunctorIN3c104HalfES4_S4_ZZZNS0_15binary_internal21div_floor_kernel_cudaERNS_18TensorIteratorBaseEENKUlvE1_clEvENKUlvE1_clEvEUlS4_S4_E_EESt5arrayIPcLm3EEEEviT0_T1_ --------------------------
	.section	.nv.constant0._ZN2at6native29vectorized_elementwise_kernelILi4ENS0_13BinaryFunctorIN3c104HalfES4_S4_ZZZNS0_15binary_internal21div_floor_kernel_cudaERNS_18TensorIteratorBaseEENKUlvE1_clEvENKUlvE1_clEvEUlS4_S4_E_EESt5arrayIPcLm3EEEEviT0_T1_,"a",@progbits
	.sectionflags	@""
	.align	4
.nv.constant0._ZN2at6native29vectorized_elementwise_kernelILi4ENS0_13BinaryFunctorIN3c104HalfES4_S4_ZZZNS0_15binary_internal21div_floor_kernel_cudaERNS_18TensorIteratorBaseEENKUlvE1_clEvENKUlvE1_clEvEUlS4_S4_E_EESt5arrayIPcLm3EEEEviT0_T1_:
	.zero		928


//--------------------- .nv.constant0._ZN2at6native29vectorized_elementwise_kernelILi8ENS0_13BinaryFunctorIN3c104HalfES4_S4_ZZZNS0_15binary_internal21div_floor_kernel_cudaERNS_18TensorIteratorBaseEENKUlvE1_clEvENKUlvE1_clEvEUlS4_S4_E_EESt5arrayIPcLm3EEEEviT0_T1_ --------------------------
	.section	.nv.constant0._ZN2at6native29vectorized_elementwise_kernelILi8ENS0_13BinaryFunctorIN3c104HalfES4_S4_ZZZNS0_15binary_internal21div_floor_kernel_cudaERNS_18TensorIteratorBaseEENKUlvE1_clEvENKUlvE1_clEvEUlS4_S4_E_EESt5arrayIPcLm3EEEEviT0_T1_,"a",@progbits
	.sectionflags	@""
	.align	4
.nv.constant0._ZN2at6native29vectorized_elementwise_kernelILi8ENS0_13BinaryFunctorIN3c104HalfES4_S4_ZZZNS0_15binary_internal21div_floor_kernel_cudaERNS_18TensorIteratorBaseEENKUlvE1_clEvENKUlvE1_clEvEUlS4_S4_E_EESt5arrayIPcLm3EEEEviT0_T1_:
	.zero		928


//--------------------- .nv.constant0._ZN2at6native18elementwise_kernelILi128ELi4EZNS0_15gpu_kernel_implINS0_13BUnaryFunctorIN3c104HalfES5_S5_ZZZNS0_15binary_internal21div_floor_kernel_cudaERNS_18TensorIteratorBaseEENKUlvE1_clEvENKUlvE1_clEvEUlS5_S5_E_EEEEvS8_RKT_EUliE_EEviT1_ --------------------------
	.section	.nv.constant0._ZN2at6native18elementwise_kernelILi128ELi4EZNS0_15gpu_kernel_implINS0_13BUnaryFunctorIN3c104HalfES5_S5_ZZZNS0_15binary_internal21div_floor_kernel_cudaERNS_18TensorIteratorBaseEENKUlvE1_clEvENKUlvE1_clEvEUlS5_S5_E_EEEEvS8_RKT_EUliE_EEviT1_,"a",@progbits
	.sectionflags	@""
	.align	4
.nv.constant0._ZN2at6native18elementwise_kernelILi128ELi4EZNS0_15gpu_kernel_implINS0_13BUnaryFunctorIN3c104HalfES5_S5_ZZZNS0_15binary_internal21div_floor_kernel_cudaERNS_18TensorIteratorBaseEENKUlvE1_clEvENKUlvE1_clEvEUlS5_S5_E_EEEEvS8_RKT_EUliE_EEviT1_:
	.zero		1440


//--------------------- .nv.constant0._ZN2at6native27unrolled_elementwise_kernelINS0_13BUnaryFunctorIN3c104HalfES4_S4_ZZZNS0_15binary_internal21div_floor_kernel_cudaERNS_18TensorIteratorBaseEENKUlvE1_clEvENKUlvE1_clEvEUlS4_S4_E_EESt5arrayIPcLm2EELi4E23TrivialOffsetCalculatorILi1EjESG_NS0_6memory12LoadWithCastILi1EEENSH_13StoreWithCastILi1EEEEEviT_T0_T2_T3_T4_T5_ --------------------------
	.section	.nv.constant0._ZN2at6native27unrolled_elementwise_kernelINS0_13BUnaryFunctorIN3c104HalfES4_S4_ZZZNS0_15binary_internal21div_floor_kernel_cudaERNS_18TensorIteratorBaseEENKUlvE1_clEvENKUlvE1_clEvEUlS4_S4_E_EESt5arrayIPcLm2EELi4E23TrivialOffsetCalculatorILi1EjESG_NS0_6memory12LoadWithCastILi1EEENSH_13StoreWithCastILi1EEEEEviT_T0_T2_T3_T4_T5_,"a",@progbits
	.sectionflags	@""
	.align	4
.nv.constant0._ZN2at6native27unrolled_elementwise_kernelINS0_13BUnaryFunctorIN3c104HalfES4_S4_ZZZNS0_15binary_internal21div_floor_kernel_cudaERNS_18TensorIteratorBaseEENKUlvE1_clEvENKUlvE1_clEvEUlS4_S4_E_EESt5arrayIPcLm2EELi4E23TrivialOffsetCalculatorILi1EjESG_NS0_6memory12LoadWithCastILi1EEENSH_13StoreWithCastILi1EEEEEviT_T0_T2_T3_T4_T5_:
	.zero		940


//--------------------- .nv.constant0._ZN2at6native18elementwise_kernelILi128ELi4EZNS0_22gpu_kernel_impl_nocastINS0_13BUnaryFunctorIN3c104HalfES5_S5_ZZZNS0_15binary_internal21div_floor_kernel_cudaERNS_18TensorIteratorBaseEENKUlvE1_clEvENKUlvE1_clEvEUlS5_S5_E_EEEEvS8_RKT_EUliE_EEviT1_ --------------------------
	.section	.nv.constant0._ZN2at6native18elementwise_kernelILi128ELi4EZNS0_22gpu_kernel_impl_nocastINS0_13BUnaryFunctorIN3c104HalfES5_S5_ZZZNS0_15binary_internal21div_floor_kernel_cudaERNS_18TensorIteratorBaseEENKUlvE1_clEvENKUlvE1_clEvEUlS5_S5_E_EEEEvS8_RKT_EUliE_EEviT1_,"a",@progbits
	.sectionflags	@""
	.align	4
.nv.constant0._ZN2at6native18elementwise_kernelILi128ELi4EZNS0_22gpu_kernel_impl_nocastINS0_13BUnaryFunctorIN3c104HalfES5_S5_ZZZNS0_15binary_internal21div_floor_kernel_cudaERNS_18TensorIteratorBaseEENKUlvE1_clEvENKUlvE1_clEvEUlS5_S5_E_EEEEvS8_RKT_EUliE_EEviT1_:
	.zero		1440


//--------------------- .nv.constant0._ZN2at6native27unrolled_elementwise_kernelINS0_13BUnaryFunctorIN3c104HalfES4_S4_ZZZNS0_15binary_internal21div_floor_kernel_cudaERNS_18TensorIteratorBaseEENKUlvE1_clEvENKUlvE1_clEvEUlS4_S4_E_EESt5arrayIPcLm2EELi4E23TrivialOffsetCalculatorILi1EjESG_NS0_6memory15LoadWithoutCastENSH_16StoreWithoutCastEEEviT_T0_T2_T3_T4_T5_ --------------------------
	.section	.nv.constant0._ZN2at6native27unrolled_elementwise_kernelINS0_13BUnaryFunctorIN3c104HalfES4_S4_ZZZNS0_15binary_internal21div_floor_kernel_cudaERNS_18TensorIteratorBaseEENKUlvE1_clEvENKUlvE1_clEvEUlS4_S4_E_EESt5arrayIPcLm2EELi4E23TrivialOffsetCalculatorILi1EjESG_NS0_6memory15LoadWithoutCastENSH_16StoreWithoutCastEEEviT_T0_T2_T3_T4_T5_,"a",@progbits
	.sectionflags	@""
	.align	4
.nv.constant0._ZN2at6native27unrolled_elementwise_kernelINS0_13BUnaryFunctorIN3c104HalfES4_S4_ZZZNS0_15binary_internal21div_floor_kernel_cudaERNS_18TensorIteratorBaseEENKUlvE1_clEvENKUlvE1_clEvEUlS4_S4_E_EESt5arrayIPcLm2EELi4E23TrivialOffsetCalculatorILi1EjESG_NS0_6memory15LoadWithoutCastENSH_16StoreWithoutCastEEEviT_T0_T2_T3_T4_T5_:
	.zero		924


//--------------------- .nv.constant0._ZN2at6native29vectorized_elementwise_kernelILi2ENS0_13BUnaryFunctorIN3c104HalfES4_S4_ZZZNS0_15binary_internal21div_floor_kernel_cudaERNS_18TensorIteratorBaseEENKUlvE1_clEvENKUlvE1_clEvEUlS4_S4_E_EESt5arrayIPcLm2EEEEviT0_T1_ --------------------------
	.section	.nv.constant0._ZN2at6native29vectorized_elementwise_kernelILi2ENS0_13BUnaryFunctorIN3c104HalfES4_S4_ZZZNS0_15binary_internal21div_floor_kernel_cudaERNS_18TensorIteratorBaseEENKUlvE1_clEvENKUlvE1_clEvEUlS4_S4_E_EESt5arrayIPcLm2EEEEviT0_T1_,"a",@progbits
	.sectionflags	@""
	.align	4
.nv.constant0._ZN2at6native29vectorized_elementwise_kernelILi2ENS0_13BUnaryFunctorIN3c104HalfES4_S4_ZZZNS0_15binary_internal21div_floor_kernel_cudaERNS_18TensorIteratorBaseEENKUlvE1_clEvENKUlvE1_clEvEUlS4_S4_E_EESt5arrayIPcLm2EEEEviT0_T1_:
	.zero		920


//--------------------- .nv.constant0._ZN2at6native29vectorized_elementwise_kernelILi4ENS0_13BUnaryFunctorIN3c104HalfES4_S4_ZZZNS0_15binary_internal21div_floor_kernel_cudaERNS_18TensorIteratorBaseEENKUlvE1_clEvENKUlvE1_clEvEUlS4_S4_E_EESt5arrayIPcLm2EEEEviT0_T1_ --------------------------
	.section	.nv.constant0._ZN2at6native29vectorized_elementwise_kernelILi4ENS0_13BUnaryFunctorIN3c104HalfES4_S4_ZZZNS0_15binary_internal21div_floor_kernel_cudaERNS_18TensorIteratorBaseEENKUlvE1_clEvENKUlvE1_clEvEUlS4_S4_E_EESt5arrayIPcLm2EEEEviT0_T1_,"a",@progbits
	.sectionflags	@""
	.align	4
.nv.constant0._ZN2at6native29vectorized_elementwise_kernelILi4ENS0_13BUnaryFunctorIN3c104HalfES4_S4_ZZZNS0_15binary_internal21div_floor_kernel_cudaERNS_18TensorIteratorBaseEENKUlvE1_clEvENKUlvE1_clEvEUlS4_S4_E_EESt5arrayIPcLm2EEEEviT0_T1_:
	.zero		920


//--------------------- .nv.constant0._ZN2at6native29vectorized_elementwise_kernelILi8ENS0_13BUnaryFunctorIN3c104HalfES4_S4_ZZZNS0_15binary_internal21div_floor_kernel_cudaERNS_18TensorIteratorBaseEENKUlvE1_clEvENKUlvE1_clEvEUlS4_S4_E_EESt5arrayIPcLm2EEEEviT0_T1_ --------------------------
	.section	.nv.constant0._ZN2at6native29vectorized_elementwise_kernelILi8ENS0_13BUnaryFunctorIN3c104HalfES4_S4_ZZZNS0_15binary_internal21div_floor_kernel_cudaERNS_18TensorIteratorBaseEENKUlvE1_clEvENKUlvE1_clEvEUlS4_S4_E_EESt5arrayIPcLm2EEEEviT0_T1_,"a",@progbits
	.sectionflags	@""
	.align	4
.nv.constant0._ZN2at6native29vectorized_elementwise_kernelILi8ENS0_13BUnaryFunctorIN3c104HalfES4_S4_ZZZNS0_15binary_internal21div_floor_kernel_cudaERNS_18TensorIteratorBaseEENKUlvE1_clEvENKUlvE1_clEvEUlS4_S4_E_EESt5arrayIPcLm2EEEEviT0_T1_:
	.zero		920


//--------------------- .nv.constant0._ZN2at6native18elementwise_kernelILi128ELi4EZNS0_15gpu_kernel_implINS0_13AUnaryFunctorIN3c104HalfES5_S5_ZZZNS0_15binary_internal21div_floor_kernel_cudaERNS_18TensorIteratorBaseEENKUlvE1_clEvENKUlvE1_clEvEUlS5_S5_E_EEEEvS8_RKT_EUliE_EEviT1_ --------------------------
	.section	.nv.constant0._ZN2at6native18elementwise_kernelILi128ELi4EZNS0_15gpu_kernel_implINS0_13AUnaryFunctorIN3c104HalfES5_S5_ZZZNS0_15binary_internal21div_floor_kernel_cudaERNS_18TensorIteratorBaseEENKUlvE1_clEvENKUlvE1_clEvEUlS5_S5_E_EEEEvS8_RKT_EUliE_EEviT1_,"a",@progbits
	.sectionflags	@""
	.align	4
.nv.constant0._ZN2at6native18elementwise_kernelILi128ELi4EZNS0_15gpu_kernel_implINS0_13AUnaryFunctorIN3c104HalfES5_S5_ZZZNS0_15binary_internal21div_floor_kernel_cudaERNS_18TensorIteratorBaseEENKUlvE1_clEvENKUlvE1_clEvEUlS5_S5_E_EEEEvS8_RKT_EUliE_EEviT1_:
	.zero		1440


//--------------------- .nv.constant0._ZN2at6native27unrolled_elementwise_kernelINS0_13AUnaryFunctorIN3c104HalfES4_S4_ZZZNS0_15binary_internal21div_floor_kernel_cudaERNS_18TensorIteratorBaseEENKUlvE1_clEvENKUlvE1_clEvEUlS4_S4_E_EESt5arrayIPcLm2EELi4E23TrivialOffsetCalculatorILi1EjESG_NS0_6memory12LoadWithCastILi1EEENSH_13StoreWithCastILi1EEEEEviT_T0_T2_T3_T4_T5_ --------------------------
	.section	.nv.constant0._ZN2at6native27unrolled_elementwise_kernelINS0_13AUnaryFunctorIN3c104HalfES4_S4_ZZZNS0_15binary_internal21div_floor_kernel_cudaERNS_18TensorIteratorBaseEENKUlvE1_clEvENKUlvE1_clEvEUlS4_S4_E_EESt5arrayIPcLm2EELi4E23TrivialOffsetCalculatorILi1EjESG_NS0_6memory12LoadWithCastILi1EEENSH_13StoreWithCastILi1EEEEEviT_T0_T2_T3_T4_T5_,"a",@progbits
	.sectionflags	@""
	.align	4
.nv.constant0._ZN2at6native27unrolled_elementwise_kernelINS0_13AUnaryFunctorIN3c104HalfES4_S4_ZZZNS0_15binary_internal21div_floor_kernel_cudaERNS_18TensorIteratorBaseEENKUlvE1_clEvENKUlvE1_clEvEUlS4_S4_E_EESt5arrayIPcLm2EELi4E23TrivialOffsetCalculatorILi1EjESG_NS0_6memory12LoadWithCastILi1EEENSH_13StoreWithCastILi1EEEEEviT_T0_T2_T3_T4_T5_:
	.zero		940


//--------------------- .nv.constant0._ZN2at6native18elementwise_kernelILi128ELi4EZNS0_22gpu_kernel_impl_nocastINS0_13AUnaryFunctorIN3c104HalfES5_S5_ZZZNS0_15binary_internal21div_floor_kernel_cudaERNS_18TensorIteratorBaseEENKUlvE1_clEvENKUlvE1_clEvEUlS5_S5_E_EEEEvS8_RKT_EUliE_EEviT1_ --------------------------
	.section	.nv.constant0._ZN2at6native18elementwise_kernelILi128ELi4EZNS0_22gpu_kernel_impl_nocastINS0_13AUnaryFunctorIN3c104HalfES5_S5_ZZZNS0_15binary_internal21div_floor_kernel_cudaERNS_18TensorIteratorBaseEENKUlvE1_clEvENKUlvE1_clEvEUlS5_S5_E_EEEEvS8_RKT_EUliE_EEviT1_,"a",@progbits
	.sectionflags	@""
	.align	4
.nv.constant0._ZN2at6native18elementwise_kernelILi128ELi4EZNS0_22gpu_kernel_impl_nocastINS0_13AUnaryFunctorIN3c104HalfES5_S5_ZZZNS0_15binary_internal21div_floor_kernel_cudaERNS_18TensorIteratorBaseEENKUlvE1_clEvENKUlvE1_clEvEUlS5_S5_E_EEEEvS8_RKT_EUliE_EEviT1_:
	.zero		1440


//--------------------- .nv.constant0._ZN2at6native27unrolled_elementwise_kernelINS0_13AUnaryFunctorIN3c104HalfES4_S4_ZZZNS0_15binary_internal21div_floor_kernel_cudaERNS_18TensorIteratorBaseEENKUlvE1_clEvENKUlvE1_clEvEUlS4_S4_E_EESt5arrayIPcLm2EELi4E23TrivialOffsetCalculatorILi1EjESG_NS0_6memory15LoadWithoutCastENSH_16StoreWithoutCastEEEviT_T0_T2_T3_T4_T5_ --------------------------
	.section	.nv.constant0._ZN2at6native27unrolled_elementwise_kernelINS0_13AUnaryFunctorIN3c104HalfES4_S4_ZZZNS0_15binary_internal21div_floor_kernel_cudaERNS_18TensorIteratorBaseEENKUlvE1_clEvENKUlvE1_clEvEUlS4_S4_E_EESt5arrayIPcLm2EELi4E23TrivialOffsetCalculatorILi1EjESG_NS0_6memory15LoadWithoutCastENSH_16StoreWithoutCastEEEviT_T0_T2_T3_T4_T5_,"a",@progbits
	.sectionflags	@""
	.align	4
.nv.constant0._ZN2at6native27unrolled_elementwise_kernelINS0_13AUnaryFunctorIN3c104HalfES4_S4_ZZZNS0_15binary_internal21div_floor_kernel_cudaERNS_18TensorIteratorBaseEENKUlvE1_clEvENKUlvE1_clEvEUlS4_S4_E_EESt5arrayIPcLm2EELi4E23TrivialOffsetCalculatorILi1EjESG_NS0_6memory15LoadWithoutCastENSH_16StoreWithoutCastEEEviT_T0_T2_T3_T4_T5_:
	.zero		924


//--------------------- .nv.constant0._ZN2at6native29vectorized_elementwise_kernelILi2ENS0_13AUnaryFunctorIN3c104HalfES4_S4_ZZZNS0_15binary_internal21div_floor_kernel_cudaERNS_18TensorIteratorBaseEENKUlvE1_clEvENKUlvE1_clEvEUlS4_S4_E_EESt5arrayIPcLm2EEEEviT0_T1_ --------------------------
	.section	.nv.constant0._ZN2at6native29vectorized_elementwise_kernelILi2ENS0_13AUnaryFunctorIN3c104HalfES4_S4_ZZZNS0_15binary_internal21div_floor_kernel_cudaERNS_18TensorIteratorBaseEENKUlvE1_clEvENKUlvE1_clEvEUlS4_S4_E_EESt5arrayIPcLm2EEEEviT0_T1_,"a",@progbits
	.sectionflags	@""
	.align	4
.nv.constant0._ZN2at6native29vectorized_elementwise_kernelILi2ENS0_13AUnaryFunctorIN3c104HalfES4_S4_ZZZNS0_15binary_internal21div_floor_kernel_cudaERNS_18TensorIteratorBaseEENKUlvE1_clEvENKUlvE1_clEvEUlS4_S4_E_EESt5arrayIPcLm2EEEEviT0_T1_:
	.zero		920


//--------------------- .nv.constant0._ZN2at6native29vectorized_elementwise_kernelILi4ENS0_13AUnaryFunctorIN3c104HalfES4_S4_ZZZNS0_15binary_internal21div_floor_kernel_cudaERNS_18TensorIteratorBaseEENKUlvE1_clEvENKUlvE1_clEvEUlS4_S4_E_EESt5arrayIPcLm2EEEEviT0_T1_ --------------------------
	.section	.nv.constant0._ZN2at6native29vectorized_elementwise_kernelILi4ENS0_13AUnaryFunctorIN3c104HalfES4_S4_ZZZNS0_15binary_internal21div_floor_kernel_cudaERNS_18TensorIteratorBaseEENKUlvE1_clEvENKUlvE1_clEvEUlS4_S4_E_EESt5arrayIPcLm2EEEEviT0_T1_,"a",@progbits
	.sectionflags	@""
	.align	4
.nv.constant0._ZN2at6native29vectorized_elementwise_kernelILi4ENS0_13AUnaryFunctorIN3c104HalfES4_S4_ZZZNS0_15binary_internal21div_floor_kernel_cudaERNS_18TensorIteratorBaseEENKUlvE1_clEvENKUlvE1_clEvEUlS4_S4_E_EESt5arrayIPcLm2EEEEviT0_T1_:
	.zero		920


//--------------------- .nv.constant0._ZN2at6native29vectorized_elementwise_kernelILi8ENS0_13AUnaryFunctorIN3c104HalfES4_S4_ZZZNS0_15binary_internal21div_floor_kernel_cudaERNS_18TensorIteratorBaseEENKUlvE1_clEvENKUlvE1_clEvEUlS4_S4_E_EESt5arrayIPcLm2EEEEviT0_T1_ --------------------------
	.section	.nv.constant0._ZN2at6native29vectorized_elementwise_kernelILi8ENS0_13AUnaryFunctorIN3c104HalfES4_S4_ZZZNS0_15binary_internal21div_floor_kernel_cudaERNS_18TensorIteratorBaseEENKUlvE1_clEvENKUlvE1_clEvEUlS4_S4_E_EESt5arrayIPcLm2EEEEviT0_T1_,"a",@progbits
	.sectionflags	@""
	.align	4
.nv.constant0._ZN2at6native29vectorized_elementwise_kernelILi8ENS0_13AUnaryFunctorIN3c104HalfES4_S4_ZZZNS0_15binary_internal21div_floor_kernel_cudaERNS_18TensorIteratorBaseEENKUlvE1_clEvENKUlvE1_clEvEUlS4_S4_E_EESt5arrayIPcLm2EEEEviT0_T1_:
	.zero		920


//--------------------- .nv.constant0._ZN2at6native18elementwise_kernelILi128ELi4EZNS0_15gpu_kernel_implINS0_13BinaryFunctorIfffZZZNS0_15binary_internal21div_floor_kernel_cudaERNS_18TensorIteratorBaseEENKUlvE1_clEvENKUlvE0_clEvEUlffE_EEEEvS6_RKT_EUliE_EEviT1_ --------------------------
	.section	.nv.constant0._ZN2at6native18elementwise_kernelILi128ELi4EZNS0_15gpu_kernel_implINS0_13BinaryFunctorIfffZZZNS0_15binary_internal21div_floor_kernel_cudaERNS_18TensorIteratorBaseEENKUlvE1_clEvENKUlvE0_clEvEUlffE_EEEEvS6_RKT_EUliE_EEviT1_,"a",@progbits
	.sectionflags	@""
	.align	4
.nv.constant0._ZN2at6native18elementwise_kernelILi128ELi4EZNS0_15gpu_kernel_implINS0_13BinaryFunctorIfffZZZNS0_15binary_internal21div_floor_kernel_cudaERNS_18TensorIteratorBaseEENKUlvE1_clEvENKUlvE0_clEvEUlffE_EEEEvS6_RKT_EUliE_EEviT1_:
	.zero		1552


//--------------------- .nv.constant0._ZN2at6native27unrolled_elementwise_kernelINS0_13BinaryFunctorIfffZZZNS0_15binary_internal21div_floor_kernel_cudaERNS_18TensorIteratorBaseEENKUlvE1_clEvENKUlvE0_clEvEUlffE_EESt5arrayIPcLm3EELi4E23TrivialOffsetCalculatorILi2EjESD_ILi1EjENS0_6memory12LoadWithCastILi2EEENSG_13StoreWithCastILi1EEEEEviT_T0_T2_T3_T4_T5_ --------------------------
	.section	.nv.constant0._ZN2at6native27unrolled_elementwise_kernelINS0_13BinaryFunctorIfffZZZNS0_15binary_internal21div_floor_kernel_cudaERNS_18TensorIteratorBaseEENKUlvE1_clEvENKUlvE0_clEvEUlffE_EESt5arrayIPcLm3EELi4E23TrivialOffsetCalculatorILi2EjESD_ILi1EjENS0_6memory12LoadWithCastILi2EEENSG_13StoreWithCastILi1EEEEEviT_T0_T2_T3_T4_T5_,"a",@progbits
	.sectionflags	@""
	.align	4
.nv.constant0._ZN2at6native27unrolled_elementwise_kernelINS0_13BinaryFunctorIfffZZZNS0_15binary_internal21div_floor_kernel_cudaERNS_18TensorIteratorBaseEENKUlvE1_clEvENKUlvE0_clEvEUlffE_EESt5arrayIPcLm3EELi4E23TrivialOffsetCalculatorILi2EjESD_ILi1EjENS0_6memory12LoadWithCastILi2EEENSG_13StoreWithCastILi1EEEEEviT_T0_T2_T3_T4_T5_:
	.zero		952


//--------------------- .nv.constant0._ZN2at6native18elementwise_kernelILi128ELi2EZNS0_22gpu_kernel_impl_nocastINS0_13BinaryFunctorIfffZZZNS0_15binary_internal21div_floor_kernel_cudaERNS_18TensorIteratorBaseEENKUlvE1_clEvENKUlvE0_clEvEUlffE_EEEEvS6_RKT_EUliE_EEviT1_ --------------------------
	.section	.nv.constant0._ZN2at6native18elementwise_kernelILi128ELi2EZNS0_22gpu_kernel_impl_nocastINS0_13BinaryFunctorIfffZZZNS0_15binary_internal21div_floor_kernel_cudaERNS_18TensorIteratorBaseEENKUlvE1_clEvENKUlvE0_clEvEUlffE_EEEEvS6_RKT_EUliE_EEviT1_,"a",@progbits
	.sectionflags	@""
	.align	4
.nv.constant0._ZN2at6native18elementwise_kernelILi128ELi2EZNS0_22gpu_kernel_impl_nocastINS0_13BinaryFunctorIfffZZZNS0_15binary_internal21div_floor_kernel_cudaERNS_18TensorIteratorBaseEENKUlvE1_clEvENKUlvE0_clEvEUlffE_EEEEvS6_RKT_EUliE_EEviT1_:
	.zero		1552


//--------------------- .nv.constant0._ZN2at6native27unrolled_elementwise_kernelINS0_13BinaryFunctorIfffZZZNS0_15binary_internal21div_floor_kernel_cudaERNS_18TensorIteratorBaseEENKUlvE1_clEvENKUlvE0_clEvEUlffE_EESt5arrayIPcLm3EELi4E23TrivialOffsetCalculatorILi2EjESD_ILi1EjENS0_6memory15LoadWithoutCastENSG_16StoreWithoutCastEEEviT_T0_T2_T3_T4_T5_ --------------------------
	.section	.nv.constant0._ZN2at6native27unrolled_elementwise_kernelINS0_13BinaryFunctorIfffZZZNS0_15binary_internal21div_floor_kernel_cudaERNS_18TensorIteratorBaseEENKUlvE1_clEvENKUlvE0_clEvEUlffE_EESt5arrayIPcLm3EELi4E23TrivialOffsetCalculatorILi2EjESD_ILi1EjENS0_6memory15LoadWithoutCastENSG_16StoreWithoutCastEEEviT_T0_T2_T3_T4_T5_,"a",@progbits
	.sectionflags	@""
	.align	4
.nv.constant0._ZN2at6native27unrolled_elementwise_kernelINS0_13BinaryFunctorIfffZZZNS0_15binary_internal21div_floor_kernel_cudaERNS_18TensorIteratorBaseEENKUlvE1_clEvENKUlvE0_clEvEUlffE_EESt5arrayIPcLm3EELi4E23TrivialOffsetCalculatorILi2EjESD_ILi1EjENS0_6memory15LoadWithoutCastENSG_16StoreWithoutCastEEEviT_T0_T2_T3_T4_T5_:
	.zero		932


//--------------------- .nv.constant0._ZN2at6native29vectorized_elementwise_kernelILi2ENS0_13BinaryFunctorIfffZZZNS0_15binary_internal21div_floor_kernel_cudaERNS_18TensorIteratorBaseEENKUlvE1_clEvENKUlvE0_clEvEUlffE_EESt5arrayIPcLm3EEEEviT0_T1_ --------------------------
	.section	.nv.constant0._ZN2at6native29vectorized_elementwise_kernelILi2ENS0_13BinaryFunctorIfffZZZNS0_15binary_internal21div_floor_kernel_cudaERNS_18TensorIteratorBaseEENKUlvE1_clEvENKUlvE0_clEvEUlffE_EESt5arrayIPcLm3EEEEviT0_T1_,"a",@progbits
	.sectionflags	@""
	.align	4
.nv.constant0._ZN2at6native29vectorized_elementwise_kernelILi2ENS0_13BinaryFunctorIfffZZZNS0_15binary_internal21div_floor_kernel_cudaERNS_18TensorIteratorBaseEENKUlvE1_clEvENKUlvE0_clEvEUlffE_EESt5arrayIPcLm3EEEEviT0_T1_:
	.zero		928


//--------------------- .nv.constant0._ZN2at6native29vectorized_elementwise_kernelILi4ENS0_13BinaryFunctorIfffZZZNS0_15binary_internal21div_floor_kernel_cudaERNS_18TensorIteratorBaseEENKUlvE1_clEvENKUlvE0_clEvEUlffE_EESt5arrayIPcLm3EEEEviT0_T1_ --------------------------
	.section	.nv.constant0._ZN2at6native29vectorized_elementwise_kernelILi4ENS0_13BinaryFunctorIfffZZZNS0_15binary_internal21div_floor_kernel_cudaERNS_18TensorIteratorBaseEENKUlvE1_clEvENKUlvE0_clEvEUlffE_EESt5arrayIPcLm3EEEEviT0_T1_,"a",@progbits
	.sectionflags	@""
	.align	4
.nv.constant0._ZN2at6native29vectorized_elementwise_kernelILi4ENS0_13BinaryFunctorIfffZZZNS0_15binary_internal21div_floor_kernel_cudaERNS_18TensorIteratorBaseEENKUlvE1_clEvENKUlvE0_clEvEUlffE_EESt5arrayIPcLm3EEEEviT0_T1_:
	.zero		928


//--------------------- .nv.constant0._ZN2at6native29vectorized_elementwise_kernelILi8ENS0_13BinaryFunctorIfffZZZNS0_15binary_internal21div_floor_kernel_cudaERNS_18TensorIteratorBaseEENKUlvE1_clEvENKUlvE0_clEvEUlffE_EESt5arrayIPcLm3EEEEviT0_T1_ --------------------------
	.section	.nv.constant0._ZN2at6native29vectorized_elementwise_kernelILi8ENS0_13BinaryFunctorIfffZZZNS0_15binary_internal21div_floor_kernel_cudaERNS_18TensorIteratorBaseEENKUlvE1_clEvENKUlvE0_clEvEUlffE_EESt5arrayIPcLm3EEEEviT0_T1_,"a",@progbits
	.sectionflags	@""
	.align	4
.nv.constant0._ZN2at6native29vectorized_elementwise_kernelILi8ENS0_13BinaryFunctorIfffZZZNS0_15binary_internal21div_floor_kernel_cudaERNS_18TensorIteratorBaseEENKUlvE1_clEvENKUlvE0_clEvEUlffE_EESt5arrayIPcLm3EEEEviT0_T1_:
	.zero		928


//--------------------- .nv.constant0._ZN2at6native18elementwise_kernelILi128ELi4EZNS0_15gpu_kernel_implINS0_13BUnaryFunctorIfffZZZNS0_15binary_internal21div_floor_kernel_cudaERNS_18TensorIteratorBaseEENKUlvE1_clEvENKUlvE0_clEvEUlffE_EEEEvS6_RKT_EUliE_EEviT1_ --------------------------
	.section	.nv.constant0._ZN2at6native18elementwise_kernelILi128ELi4EZNS0_15gpu_kernel_implINS0_13BUnaryFunctorIfffZZZNS0_15binary_internal21div_floor_kernel_cudaERNS_18TensorIteratorBaseEENKUlvE1_clEvENKUlvE0_clEvEUlffE_EEEEvS6_RKT_EUliE_EEviT1_,"a",@progbits
	.sectionflags	@""
	.align	4
.nv.constant0._ZN2at6native18elementwise_kernelILi128ELi4EZNS0_15gpu_kernel_implINS0_13BUnaryFunctorIfffZZZNS0_15binary_internal21div_floor_kernel_cudaERNS_18TensorIteratorBaseEENKUlvE1_clEvENKUlvE0_clEvEUlffE_EEEEvS6_RKT_EUliE_EEviT1_:
	.zero		1448


//--------------------- .nv.constant0._ZN2at6native27unrolled_elementwise_kernelINS0_13BUnaryFunctorIfffZZZNS0_15binary_internal21div_floor_kernel_cudaERNS_18TensorIteratorBaseEENKUlvE1_clEvENKUlvE0_clEvEUlffE_EESt5arrayIPcLm2EELi4E23TrivialOffsetCalculatorILi1EjESE_NS0_6memory12LoadWithCastILi1EEENSF_13StoreWithCastILi1EEEEEviT_T0_T2_T3_T4_T5_ --------------------------
	.section	.nv.constant0._ZN2at6native27unrolled_elementwise_kernelINS0_13BUnaryFunctorIfffZZZNS0_15binary_internal21div_floor_kernel_cudaERNS_18TensorIteratorBaseEENKUlvE1_clEvENKUlvE0_clEvEUlffE_EESt5arrayIPcLm2EELi4E23TrivialOffsetCalculatorILi1EjESE_NS0_6memory12LoadWithCastILi1EEENSF_13StoreWithCastILi1EEEEEviT_T0_T2_T3_T4_T5_,"a",@progbits
	.sectionflags	@""
	.align	4
.nv.constant0._ZN2at6native27unrolled_elementwise_kernelINS0_13BUnaryFunctorIfffZZZNS0_15binary_internal21div_floor_kernel_cudaERNS_18TensorIteratorBaseEENKUlvE1_clEvENKUlvE0_clEvEUlffE_EESt5arrayIPcLm2EELi4E23TrivialOffsetCalculatorILi1EjESE_NS0_6memory12LoadWithCastILi1EEENSF_13StoreWithCastILi1EEEEEviT_T0_T2_T3_T4_T5_:
	.zero		948


//--------------------- .nv.constant0._ZN2at6native18elementwise_kernelILi128ELi2EZNS0_22gpu_kernel_impl_nocastINS0_13BUnaryFunctorIfffZZZNS0_15binary_internal21div_floor_kernel_cudaERNS_18TensorIteratorBaseEENKUlvE1_clEvENKUlvE0_clEvEUlffE_EEEEvS6_RKT_EUliE_EEviT1_ --------------------------
	.section	.nv.constant0._ZN2at6native18elementwise_kernelILi128ELi2EZNS0_22gpu_kernel_impl_nocastINS0_13BUnaryFunctorIfffZZZNS0_15binary_internal21div_floor_kernel_cudaERNS_18TensorIteratorBaseEENKUlvE1_clEvENKUlvE0_clEvEUlffE_EEEEvS6_RKT_EUliE_EEviT1_,"a",@progbits
	.sectionflags	@""
	.align	4
.nv.constant0._ZN2at6native18elementwise_kernelILi128ELi2EZNS0_22gpu_kernel_impl_nocastINS0_13BUnaryFunctorIfffZZZNS0_15binary_internal21div_floor_kernel_cudaERNS_18TensorIteratorBaseEENKUlvE1_clEvENKUlvE0_clEvEUlffE_EEEEvS6_RKT_EUliE_EEviT1_:
	.zero		1440


//--------------------- .nv.constant0._ZN2at6native27unrolled_elementwise_kernelINS0_13BUnaryFunctorIfffZZZNS0_15binary_internal21div_floor_kernel_cudaERNS_18TensorIteratorBaseEENKUlvE1_clEvENKUlvE0_clEvEUlffE_EESt5arrayIPcLm2EELi4E23TrivialOffsetCalculatorILi1EjESE_NS0_6memory15LoadWithoutCastENSF_16StoreWithoutCastEEEviT_T0_T2_T3_T4_T5_ --------------------------
	.section	.nv.constant0._ZN2at6native27unrolled_elementwise_kernelINS0_13BUnaryFunctorIfffZZZNS0_15binary_internal21div_floor_kernel_cudaERNS_18TensorIteratorBaseEENKUlvE1_clEvENKUlvE0_clEvEUlffE_EESt5arrayIPcLm2EELi4E23TrivialOffsetCalculatorILi1EjESE_NS0_6memory15LoadWithoutCastENSF_16StoreWithoutCastEEEviT_T0_T2_T3_T4_T5_,"a",@progbits
	.sectionflags	@""
	.align	4
.nv.constant0._ZN2at6native27unrolled_elementwise_kernelINS0_13BUnaryFunctorIfffZZZNS0_15binary_internal21div_floor_kernel_cudaERNS_18TensorIteratorBaseEENKUlvE1_clEvENKUlvE0_clEvEUlffE_EESt5arrayIPcLm2EELi4E23TrivialOffsetCalculatorILi1EjESE_NS0_6memory15LoadWithoutCastENSF_16StoreWithoutCastEEEviT_T0_T2_T3_T4_T5_:
	.zero		932


//--------------------- .nv.constant0._ZN2at6native29vectorized_elementwise_kernelILi2ENS0_13BUnaryFunctorIfffZZZNS0_15binary_internal21div_floor_kernel_cudaERNS_18TensorIteratorBaseEENKUlvE1_clEvENKUlvE0_clEvEUlffE_EESt5arrayIPcLm2EEEEviT0_T1_ --------------------------
	.section	.nv.constant0._ZN2at6native29vectorized_elementwise_kernelILi2ENS0_13BUnaryFunctorIfffZZZNS0_15binary_internal21div_floor_kernel_cudaERNS_18TensorIteratorBaseEENKUlvE1_clEvENKUlvE0_clEvEUlffE_EESt5arrayIPcLm2EEEEviT0_T1_,"a",@progbits
	.sectionflags	@""
	.align	4
.nv.constant0._ZN2at6native29vectorized_elementwise_kernelILi2ENS0_13BUnaryFunctorIfffZZZNS0_15binary_internal21div_floor_kernel_cudaERNS_18TensorIteratorBaseEENKUlvE1_clEvENKUlvE0_clEvEUlffE_EESt5arrayIPcLm2EEEEviT0_T1_:
	.zero		928


//--------------------- .nv.constant0._ZN2at6native29vectorized_elementwise_kernelILi4ENS0_13BUnaryFunctorIfffZZZNS0_15binary_internal21div_floor_kernel_cudaERNS_18TensorIteratorBaseEENKUlvE1_clEvENKUlvE0_clEvEUlffE_EESt5arrayIPcLm2EEEEviT0_T1_ --------------------------
	.section	.nv.constant0._ZN2at6native29vectorized_elementwise_kernelILi4ENS0_13BUnaryFunctorIfffZZZNS0_15binary_internal21div_floor_kernel_cudaERNS_18TensorIteratorBaseEENKUlvE1_clEvENKUlvE0_clEvEUlffE_EESt5arrayIPcLm2EEEEviT0_T1_,"a",@progbits
	.sectionflags	@""
	.align	4
.nv.constant0._ZN2at6native29vectorized_elementwise_kernelILi4ENS0_13BUnaryFunctorIfffZZZNS0_15binary_internal21div_floor_kernel_cudaERNS_18TensorIteratorBaseEENKUlvE1_clEvENKUlvE0_clEvEUlffE_EESt5arrayIPcLm2EEEEviT0_T1_:
	.zero		928


//--------------------- .nv.constant0._ZN2at6native29vectorized_elementwise_kernelILi8ENS0_13BUnaryFunctorIfffZZZNS0_15binary_internal21div_floor_kernel_cudaERNS_18TensorIteratorBaseEENKUlvE1_clEvENKUlvE0_clEvEUlffE_EESt5arrayIPcLm2EEEEviT0_T1_ --------------------------
	.section	.nv.constant0._ZN2at6native29vectorized_elementwise_kernelILi8ENS0_13BUnaryFunctorIfffZZZNS0_15binary_internal21div_floor_kernel_cudaERNS_18TensorIteratorBaseEENKUlvE1_clEvENKUlvE0_clEvEUlffE_EESt5arrayIPcLm2EEEEviT0_T1_,"a",@progbits
	.sectionflags	@""
	.align	4
.nv.constant0._ZN2at6native29vectorized_elementwise_kernelILi8ENS0_13BUnaryFunctorIfffZZZNS0_15binary_internal21div_floor_kernel_cudaERNS_18TensorIteratorBaseEENKUlvE1_clEvENKUlvE0_clEvEUlffE_EESt5arrayIPcLm2EEEEviT0_T1_:
	.zero		928


//--------------------- .nv.constant0._ZN2at6native18elementwise_kernelILi128ELi4EZNS0_15gpu_kernel_implINS0_13AUnaryFunctorIfffZZZNS0_15binary_internal21div_floor_kernel_cudaERNS_18TensorIteratorBaseEENKUlvE1_clEvENKUlvE0_clEvEUlffE_EEEEvS6_RKT_EUliE_EEviT1_ --------------------------
	.section	.nv.constant0._ZN2at6native18elementwise_kernelILi128ELi4EZNS0_15gpu_kernel_implINS0_13AUnaryFunctorIfffZZZNS0_15binary_internal21div_floor_kernel_cudaERNS_18TensorIteratorBaseEENKUlvE1_clEvENKUlvE0_clEvEUlffE_EEEEvS6_RKT_EUliE_EEviT1_,"a",@progbits
	.sectionflags	@""
	.align	4
.nv.constant0._ZN2at6native18elementwise_kernelILi128ELi4EZNS0_15gpu_kernel_implINS0_13AUnaryFunctorIfffZZZNS0_15binary_internal21div_floor_kernel_cudaERNS_18TensorIteratorBaseEENKUlvE1_clEvENKUlvE0_clEvEUlffE_EEEEvS6_RKT_EUliE_EEviT1_:
	.zero		1448


//--------------------- .nv.constant0._ZN2at6native27unrolled_elementwise_kernelINS0_13AUnaryFunctorIfffZZZNS0_15binary_internal21div_floor_kernel_cudaERNS_18TensorIteratorBaseEENKUlvE1_clEvENKUlvE0_clEvEUlffE_EESt5arrayIPcLm2EELi4E23TrivialOffsetCalculatorILi1EjESE_NS0_6memory12LoadWithCastILi1EEENSF_13StoreWithCastILi1EEEEEviT_T0_T2_T3_T4_T5_ --------------------------
	.section	.nv.constant0._ZN2at6native27unrolled_elementwise_kernelINS0_13AUnaryFunctorIfffZZZNS0_15binary_internal21div_floor_kernel_cudaERNS_18TensorIteratorBaseEENKUlvE1_clEvENKUlvE0_clEvEUlffE_EESt5arrayIPcLm2EELi4E23TrivialOffsetCalculatorILi1EjESE_NS0_6memory12LoadWithCastILi1EEENSF_13StoreWithCastILi1EEEEEviT_T0_T2_T3_T4_T5_,"a",@progbits
	.sectionflags	@""
	.align	4
.nv.constant0._ZN2at6native27unrolled_elementwise_kernelINS0_13AUnaryFunctorIfffZZZNS0_15binary_internal21div_floor_kernel_cudaERNS_18TensorIteratorBaseEENKUlvE1_clEvENKUlvE0_clEvEUlffE_EESt5arrayIPcLm2EELi4E23TrivialOffsetCalculatorILi1EjESE_NS0_6memory12LoadWithCastILi1EEENSF_13StoreWithCastILi1EEEEEviT_T0_T2_T3_T4_T5_:
	.zero		948


//--------------------- .nv.constant0._ZN2at6native18elementwise_kernelILi128ELi2EZNS0_22gpu_kernel_impl_nocastINS0_13AUnaryFunctorIfffZZZNS0_15binary_internal21div_floor_kernel_cudaERNS_18TensorIteratorBaseEENKUlvE1_clEvENKUlvE0_clEvEUlffE_EEEEvS6_RKT_EUliE_EEviT1_ --------------------------
	.section	.nv.constant0._ZN2at6native18elementwise_kernelILi128ELi2EZNS0_22gpu_kernel_impl_nocastINS0_13AUnaryFunctorIfffZZZNS0_15binary_internal21div_floor_kernel_cudaERNS_18TensorIteratorBaseEENKUlvE1_clEvENKUlvE0_clEvEUlffE_EEEEvS6_RKT_EUliE_EEviT1_,"a",@progbits
	.sectionflags	@""
	.align	4
.nv.constant0._ZN2at6native18elementwise_kernelILi128ELi2EZNS0_22gpu_kernel_impl_nocastINS0_13AUnaryFunctorIfffZZZNS0_15binary_internal21div_floor_kernel_cudaERNS_18TensorIteratorBaseEENKUlvE1_clEvENKUlvE0_clEvEUlffE_EEEEvS6_RKT_EUliE_EEviT1_:
	.zero		1440


//--------------------- .nv.constant0._ZN2at6native27unrolled_elementwise_kernelINS0_13AUnaryFunctorIfffZZZNS0_15binary_internal21div_floor_kernel_cudaERNS_18TensorIteratorBaseEENKUlvE1_clEvENKUlvE0_clEvEUlffE_EESt5arrayIPcLm2EELi4E23TrivialOffsetCalculatorILi1EjESE_NS0_6memory15LoadWithoutCastENSF_16StoreWithoutCastEEEviT_T0_T2_T3_T4_T5_ --------------------------
	.section	.nv.constant0._ZN2at6native27unrolled_elementwise_kernelINS0_13AUnaryFunctorIfffZZZNS0_15binary_internal21div_floor_kernel_cudaERNS_18TensorIteratorBaseEENKUlvE1_clEvENKUlvE0_clEvEUlffE_EESt5arrayIPcLm2EELi4E23TrivialOffsetCalculatorILi1EjESE_NS0_6memory15LoadWithoutCastENSF_16StoreWithoutCastEEEviT_T0_T2_T3_T4_T5_,"a",@progbits
	.sectionflags	@""
	.align	4
.nv.constant0._ZN2at6native27unrolled_elementwise_kernelINS0_13AUnaryFunctorIfffZZZNS0_15binary_internal21div_floor_kernel_cudaERNS_18TensorIteratorBaseEENKUlvE1_clEvENKUlvE0_clEvEUlffE_EESt5arrayIPcLm2EELi4E23TrivialOffsetCalculatorILi1EjESE_NS0_6memory15LoadWithoutCastENSF_16StoreWithoutCastEEEviT_T0_T2_T3_T4_T5_:
	.zero		932


//--------------------- .nv.constant0._ZN2at6native29vectorized_elementwise_kernelILi2ENS0_13AUnaryFunctorIfffZZZNS0_15binary_internal21div_floor_kernel_cudaERNS_18TensorIteratorBaseEENKUlvE1_clEvENKUlvE0_clEvEUlffE_EESt5arrayIPcLm2EEEEviT0_T1_ --------------------------
	.section	.nv.constant0._ZN2at6native29vectorized_elementwise_kernelILi2ENS0_13AUnaryFunctorIfffZZZNS0_15binary_internal21div_floor_kernel_cudaERNS_18TensorIteratorBaseEENKUlvE1_clEvENKUlvE0_clEvEUlffE_EESt5arrayIPcLm2EEEEviT0_T1_,"a",@progbits
	.sectionflags	@""
	.align	4
.nv.constant0._ZN2at6native29vectorized_elementwise_kernelILi2ENS0_13AUnaryFunctorIfffZZZNS0_15binary_internal21div_floor_kernel_cudaERNS_18TensorIteratorBaseEENKUlvE1_clEvENKUlvE0_clEvEUlffE_EESt5arrayIPcLm2EEEEviT0_T1_:
	.zero		928


//--------------------- .nv.constant0._ZN2at6native29vectorized_elementwise_kernelILi4ENS0_13AUnaryFunctorIfffZZZNS0_15binary_internal21div_floor_kernel_cudaERNS_18TensorIteratorBaseEENKUlvE1_clEvENKUlvE0_clEvEUlffE_EESt5arrayIPcLm2EEEEviT0_T1_ --------------------------
	.section	.nv.constant0._ZN2at6native29vectorized_elementwise_kernelILi4ENS0_13AUnaryFunctorIfffZZZNS0_15binary_internal21div_floor_kernel_cudaERNS_18TensorIteratorBaseEENKUlvE1_clEvENKUlvE0_clEvEUlffE_EESt5arrayIPcLm2EEEEviT0_T1_,"a",@progbits
	.sectionflags	@""
	.align	4
.nv.constant0._ZN2at6native29vectorized_elementwise_kernelILi4ENS0_13AUnaryFunctorIfffZZZNS0_15binary_internal21div_floor_kernel_cudaERNS_18TensorIteratorBaseEENKUlvE1_clEvENKUlvE0_clEvEUlffE_EESt5arrayIPcLm2EEEEviT0_T1_:
	.zero		928


//--------------------- .nv.constant0._ZN2at6native29vectorized_elementwise_kernelILi8ENS0_13AUnaryFunctorIfffZZZNS0_15binary_internal21div_floor_kernel_cudaERNS_18TensorIteratorBaseEENKUlvE1_clEvENKUlvE0_clEvEUlffE_EESt5arrayIPcLm2EEEEviT0_T1_ --------------------------
	.section	.nv.constant0._ZN2at6native29vectorized_elementwise_kernelILi8ENS0_13AUnaryFunctorIfffZZZNS0_15binary_internal21div_floor_kernel_cudaERNS_18TensorIteratorBaseEENKUlvE1_clEvENKUlvE0_clEvEUlffE_EESt5arrayIPcLm2EEEEviT0_T1_,"a",@progbits
	.sectionflags	@""
	.align	4
.nv.constant0._ZN2at6native29vectorized_elementwise_kernelILi8ENS0_13AUnaryFunctorIfffZZZNS0_15binary_internal21div_floor_kernel_cudaERNS_18TensorIteratorBaseEENKUlvE1_clEvENKUlvE0_clEvEUlffE_EESt5arrayIPcLm2EEEEviT0_T1_:
	.zero		928


//--------------------- .nv.constant0._ZN2at6native18elementwise_kernelILi128ELi4EZNS0_15gpu_kernel_implINS0_13BinaryFunctorIdddZZZNS0_15binary_internal21div_floor_kernel_cudaERNS_18TensorIteratorBaseEENKUlvE1_clEvENKUlvE_clEvEUlddE_EEEEvS6_RKT_EUliE_EEviT1_ --------------------------
	.section	.nv.constant0._ZN2at6native18elementwise_kernelILi128ELi4EZNS0_15gpu_kernel_implINS0_13BinaryFunctorIdddZZZNS0_15binary_internal21div_floor_kernel_cudaERNS_18TensorIteratorBaseEENKUlvE1_clEvENKUlvE_clEvEUlddE_EEEEvS6_RKT_EUliE_EEviT1_,"a",@progbits
	.sectionflags	@""
	.align	4
.nv.constant0._ZN2at6native18elementwise_kernelILi128ELi4EZNS0_15gpu_kernel_implINS0_13BinaryFunctorIdddZZZNS0_15binary_internal21div_floor_kernel_cudaERNS_18TensorIteratorBaseEENKUlvE1_clEvENKUlvE_clEvEUlddE_EEEEvS6_RKT_EUliE_EEviT1_:
	.zero		1552


//--------------------- .nv.constant0._ZN2at6native27unrolled_elementwise_kernelINS0_13BinaryFunctorIdddZZZNS0_15binary_internal21div_floor_kernel_cudaERNS_18TensorIteratorBaseEENKUlvE1_clEvENKUlvE_clEvEUlddE_EESt5arrayIPcLm3EELi4E23TrivialOffsetCalculatorILi2EjESD_ILi1EjENS0_6memory12LoadWithCastILi2EEENSG_13StoreWithCastILi1EEEEEviT_T0_T2_T3_T4_T5_ --------------------------
	.section	.nv.constant0._ZN2at6native27unrolled_elementwise_kernelINS0_13BinaryFunctorIdddZZZNS0_15binary_internal21div_floor_kernel_cudaERNS_18TensorIteratorBaseEENKUlvE1_clEvENKUlvE_clEvEUlddE_EESt5arrayIPcLm3EELi4E23TrivialOffsetCalculatorILi2EjESD_ILi1EjENS0_6memory12LoadWithCastILi2EEENSG_13StoreWithCastILi1EEEEEviT_T0_T2_T3_T4_T5_,"a",@progbits
	.sectionflags	@""
	.align	4
.nv.constant0._ZN2at6native27unrolled_elementwise_kernelINS0_13BinaryFunctorIdddZZZNS0_15binary_internal21div_floor_kernel_cudaERNS_18TensorIteratorBaseEENKUlvE1_clEvENKUlvE_clEvEUlddE_EESt5arrayIPcLm3EELi4E23TrivialOffsetCalculatorILi2EjESD_ILi1EjENS0_6memory12LoadWithCastILi2EEENSG_13StoreWithCastILi1EEEEEviT_T0_T2_T3_T4_T5_:
	.zero		952


//--------------------- .nv.constant0._ZN2at6native18elementwise_kernelILi128ELi2EZNS0_22gpu_kernel_impl_nocastINS0_13BinaryFunctorIdddZZZNS0_15binary_internal21div_floor_kernel_cudaERNS_18TensorIteratorBaseEENKUlvE1_clEvENKUlvE_clEvEUlddE_EEEEvS6_RKT_EUliE_EEviT1_ --------------------------
	.section	.nv.constant0._ZN2at6native18elementwise_kernelILi128ELi2EZNS0_22gpu_kernel_impl_nocastINS0_13BinaryFunctorIdddZZZNS0_15binary_internal21div_floor_kernel_cudaERNS_18TensorIteratorBaseEENKUlvE1_clEvENKUlvE_clEvEUlddE_EEEEvS6_RKT_EUliE_EEviT1_,"a",@progbits
	.sectionflags	@""
	.align	4
.nv.constant0._ZN2at6native18elementwise_kernelILi128ELi2EZNS0_22gpu_kernel_impl_nocastINS0_13BinaryFunctorIdddZZZNS0_15binary_internal21div_floor_kernel_cudaERNS_18TensorIteratorBaseEENKUlvE1_clEvENKUlvE_clEvEUlddE_EEEEvS6_RKT_EUliE_EEviT1_:
	.zero		1552


//--------------------- .nv.constant0._ZN2at6native27unrolled_elementwise_kernelINS0_13BinaryFunctorIdddZZZNS0_15binary_internal21div_floor_kernel_cudaERNS_18TensorIteratorBaseEENKUlvE1_clEvENKUlvE_clEvEUlddE_EESt5arrayIPcLm3EELi4E23TrivialOffsetCalculatorILi2EjESD_ILi1EjENS0_6memory15LoadWithoutCastENSG_16StoreWithoutCastEEEviT_T0_T2_T3_T4_T5_ --------------------------
	.section	.nv.constant0._ZN2at6native27unrolled_elementwise_kernelINS0_13BinaryFunctorIdddZZZNS0_15binary_internal21div_floor_kernel_cudaERNS_18TensorIteratorBaseEENKUlvE1_clEvENKUlvE_clEvEUlddE_EESt5arrayIPcLm3EELi4E23TrivialOffsetCalculatorILi2EjESD_ILi1EjENS0_6memory15LoadWithoutCastENSG_16StoreWithoutCastEEEviT_T0_T2_T3_T4_T5_,"a",@progbits
	.sectionflags	@""
	.align	4
.nv.constant0._ZN2at6native27unrolled_elementwise_kernelINS0_13BinaryFunctorIdddZZZNS0_15binary_internal21div_floor_kernel_cudaERNS_18TensorIteratorBaseEENKUlvE1_clEvENKUlvE_clEvEUlddE_EESt5arrayIPcLm3EELi4E23TrivialOffsetCalculatorILi2EjESD_ILi1EjENS0_6memory15LoadWithoutCastENSG_16StoreWithoutCastEEEviT_T0_T2_T3_T4_T5_:
	.zero		932


//--------------------- .nv.constant0._ZN2at6native29vectorized_elementwise_kernelILi2ENS0_13BinaryFunctorIdddZZZNS0_15binary_internal21div_floor_kernel_cudaERNS_18TensorIteratorBaseEENKUlvE1_clEvENKUlvE_clEvEUlddE_EESt5arrayIPcLm3EEEEviT0_T1_ --------------------------
	.section	.nv.constant0._ZN2at6native29vectorized_elementwise_kernelILi2ENS0_13BinaryFunctorIdddZZZNS0_15binary_internal21div_floor_kernel_cudaERNS_18TensorIteratorBaseEENKUlvE1_clEvENKUlvE_clEvEUlddE_EESt5arrayIPcLm3EEEEviT0_T1_,"a",@progbits
	.sectionflags	@""
	.align	4
.nv.constant0._ZN2at6native29vectorized_elementwise_kernelILi2ENS0_13BinaryFunctorIdddZZZNS0_15binary_internal21div_floor_kernel_cudaERNS_18TensorIteratorBaseEENKUlvE1_clEvENKUlvE_clEvEUlddE_EESt5arrayIPcLm3EEEEviT0_T1_:
	.zero		928


//--------------------- .nv.constant0._ZN2at6native29vectorized_elementwise_kernelILi4ENS0_13BinaryFunctorIdddZZZNS0_15binary_internal21div_floor_kernel_cudaERNS_18TensorIteratorBaseEENKUlvE1_clEvENKUlvE_clEvEUlddE_EESt5arrayIPcLm3EEEEviT0_T1_ --------------------------
	.section	.nv.constant0._ZN2at6native29vectorized_elementwise_kernelILi4ENS0_13BinaryFunctorIdddZZZNS0_15binary_internal21div_floor_kernel_cudaERNS_18TensorIteratorBaseEENKUlvE1_clEvENKUlvE_clEvEUlddE_EESt5arrayIPcLm3EEEEviT0_T1_,"a",@progbits
	.sectionflags	@""
	.align	4
.nv.constant0._ZN2at6native29vectorized_elementwise_kernelILi4ENS0_13BinaryFunctorIdddZZZNS0_15binary_internal21div_floor_kernel_cudaERNS_18TensorIteratorBaseEENKUlvE1_clEvENKUlvE_clEvEUlddE_EESt5arrayIPcLm3EEEEviT0_T1_:
	.zero		928


//--------------------- .nv.constant0._ZN2at6native29vectorized_elementwise_kernelILi8ENS0_13BinaryFunctorIdddZZZNS0_15binary_internal21div_floor_kernel_cudaERNS_18TensorIteratorBaseEENKUlvE1_clEvENKUlvE_clEvEUlddE_EESt5arrayIPcLm3EEEEviT0_T1_ --------------------------
	.section	.nv.constant0._ZN2at6native29vectorized_elementwise_kernelILi8ENS0_13BinaryFunctorIdddZZZNS0_15binary_internal21div_floor_kernel_cudaERNS_18TensorIteratorBaseEENKUlvE1_clEvENKUlvE_clEvEUlddE_EESt5arrayIPcLm3EEEEviT0_T1_,"a",@progbits
	.sectionflags	@""
	.align	4
.nv.constant0._ZN2at6native29vectorized_elementwise_kernelILi8ENS0_13BinaryFunctorIdddZZZNS0_15binary_internal21div_floor_kernel_cudaERNS_18TensorIteratorBaseEENKUlvE1_clEvENKUlvE_clEvEUlddE_EESt5arrayIPcLm3EEEEviT0_T1_:
	.zero		928


//--------------------- .nv.constant0._ZN2at6native18elementwise_kernelILi128ELi4EZNS0_15gpu_kernel_implINS0_13BUnaryFunctorIdddZZZNS0_15binary_internal21div_floor_kernel_cudaERNS_18TensorIteratorBaseEENKUlvE1_clEvENKUlvE_clEvEUlddE_EEEEvS6_RKT_EUliE_EEviT1_ --------------------------
	.section	.nv.constant0._ZN2at6native18elementwise_kernelILi128ELi4EZNS0_15gpu_kernel_implINS0_13BUnaryFunctorIdddZZZNS0_15binary_internal21div_floor_kernel_cudaERNS_18TensorIteratorBaseEENKUlvE1_clEvENKUlvE_clEvEUlddE_EEEEvS6_RKT_EUliE_EEviT1_,"a",@progbits
	.sectionflags	@""
	.align	4
.nv.constant0._ZN2at6native18elementwise_kernelILi128ELi4EZNS0_15gpu_kernel_implINS0_13BUnaryFunctorIdddZZZNS0_15binary_internal21div_floor_kernel_cudaERNS_18TensorIteratorBaseEENKUlvE1_clEvENKUlvE_clEvEUlddE_EEEEvS6_RKT_EUliE_EEviT1_:
	.zero		1456


//--------------------- .nv.constant0._ZN2at6native27unrolled_elementwise_kernelINS0_13BUnaryFunctorIdddZZZNS0_15binary_internal21div_floor_kernel_cudaERNS_18TensorIteratorBaseEENKUlvE1_clEvENKUlvE_clEvEUlddE_EESt5arrayIPcLm2EELi4E23TrivialOffsetCalculatorILi1EjESE_NS0_6memory12LoadWithCastILi1EEENSF_13StoreWithCastILi1EEEEEviT_T0_T2_T3_T4_T5_ --------------------------
	.section	.nv.constant0._ZN2at6native27unrolled_elementwise_kernelINS0_13BUnaryFunctorIdddZZZNS0_15binary_internal21div_floor_kernel_cudaERNS_18TensorIteratorBaseEENKUlvE1_clEvENKUlvE_clEvEUlddE_EESt5arrayIPcLm2EELi4E23TrivialOffsetCalculatorILi1EjESE_NS0_6memory12LoadWithCastILi1EEENSF_13StoreWithCastILi1EEEEEviT_T0_T2_T3_T4_T5_,"a",@progbits
	.sectionflags	@""
	.align	4
.nv.constant0._ZN2at6native27unrolled_elementwise_kernelINS0_13BUnaryFunctorIdddZZZNS0_15binary_internal21div_floor_kernel_cudaERNS_18TensorIteratorBaseEENKUlvE1_clEvENKUlvE_clEvEUlddE_EESt5arrayIPcLm2EELi4E23TrivialOffsetCalculatorILi1EjESE_NS0_6memory12LoadWithCastILi1EEENSF_13StoreWithCastILi1EEEEEviT_T0_T2_T3_T4_T5_:
	.zero		956


//--------------------- .nv.constant0._ZN2at6native18elementwise_kernelILi128ELi2EZNS0_22gpu_kernel_impl_nocastINS0_13BUnaryFunctorIdddZZZNS0_15binary_internal21div_floor_kernel_cudaERNS_18TensorIteratorBaseEENKUlvE1_clEvENKUlvE_clEvEUlddE_EEEEvS6_RKT_EUliE_EEviT1_ --------------------------
	.section	.nv.constant0._ZN2at6native18elementwise_kernelILi128ELi2EZNS0_22gpu_kernel_impl_nocastINS0_13BUnaryFunctorIdddZZZNS0_15binary_internal21div_floor_kernel_cudaERNS_18TensorIteratorBaseEENKUlvE1_clEvENKUlvE_clEvEUlddE_EEEEvS6_RKT_EUliE_EEviT1_,"a",@progbits
	.sectionflags	@""
	.align	4
.nv.constant0._ZN2at6native18elementwise_kernelILi128ELi2EZNS0_22gpu_kernel_impl_nocastINS0_13BUnaryFunctorIdddZZZNS0_15binary_internal21div_floor_kernel_cudaERNS_18TensorIteratorBaseEENKUlvE1_clEvENKUlvE_clEvEUlddE_EEEEvS6_RKT_EUliE_EEviT1_:
	.zero		1448


//--------------------- .nv.constant0._ZN2at6native27unrolled_elementwise_kernelINS0_13BUnaryFunctorIdddZZZNS0_15binary_internal21div_floor_kernel_cudaERNS_18TensorIteratorBaseEENKUlvE1_clEvENKUlvE_clEvEUlddE_EESt5arrayIPcLm2EELi4E23TrivialOffsetCalculatorILi1EjESE_NS0_6memory15LoadWithoutCastENSF_16StoreWithoutCastEEEviT_T0_T2_T3_T4_T5_ --------------------------
	.section	.nv.constant0._ZN2at6native27unrolled_elementwise_kernelINS0_13BUnaryFunctorIdddZZZNS0_15binary_internal21div_floor_kernel_cudaERNS_18TensorIteratorBaseEENKUlvE1_clEvENKUlvE_clEvEUlddE_EESt5arrayIPcLm2EELi4E23TrivialOffsetCalculatorILi1EjESE_NS0_6memory15LoadWithoutCastENSF_16StoreWithoutCastEEEviT_T0_T2_T3_T4_T5_,"a",@progbits
	.sectionflags	@""
	.align	4
.nv.constant0._ZN2at6native27unrolled_elementwise_kernelINS0_13BUnaryFunctorIdddZZZNS0_15binary_internal21div_floor_kernel_cudaERNS_18TensorIteratorBaseEENKUlvE1_clEvENKUlvE_clEvEUlddE_EESt5arrayIPcLm2EELi4E23TrivialOffsetCalculatorILi1EjESE_NS0_6memory15LoadWithoutCastENSF_16StoreWithoutCastEEEviT_T0_T2_T3_T4_T5_:
	.zero		940


//--------------------- .nv.constant0._ZN2at6native29vectorized_elementwise_kernelILi2ENS0_13BUnaryFunctorIdddZZZNS0_15binary_internal21div_floor_kernel_cudaERNS_18TensorIteratorBaseEENKUlvE1_clEvENKUlvE_clEvEUlddE_EESt5arrayIPcLm2EEEEviT0_T1_ --------------------------
	.section	.nv.constant0._ZN2at6native29vectorized_elementwise_kernelILi2ENS0_13BUnaryFunctorIdddZZZNS0_15binary_internal21div_floor_kernel_cudaERNS_18TensorIteratorBaseEENKUlvE1_clEvENKUlvE_clEvEUlddE_EESt5arrayIPcLm2EEEEviT0_T1_,"a",@progbits
	.sectionflags	@""
	.align	4
.nv.constant0._ZN2at6native29vectorized_elementwise_kernelILi2ENS0_13BUnaryFunctorIdddZZZNS0_15binary_internal21div_floor_kernel_cudaERNS_18TensorIteratorBaseEENKUlvE1_clEvENKUlvE_clEvEUlddE_EESt5arrayIPcLm2EEEEviT0_T1_:
	.zero		936


//--------------------- .nv.constant0._ZN2at6native29vectorized_elementwise_kernelILi4ENS0_13BUnaryFunctorIdddZZZNS0_15binary_internal21div_floor_kernel_cudaERNS_18TensorIteratorBaseEENKUlvE1_clEvENKUlvE_clEvEUlddE_EESt5arrayIPcLm2EEEEviT0_T1_ --------------------------
	.section	.nv.constant0._ZN2at6native29vectorized_elementwise_kernelILi4ENS0_13BUnaryFunctorIdddZZZNS0_15binary_internal21div_floor_kernel_cudaERNS_18TensorIteratorBaseEENKUlvE1_clEvENKUlvE_clEvEUlddE_EESt5arrayIPcLm2EEEEviT0_T1_,"a",@progbits
	.sectionflags	@""
	.align	4
.nv.constant0._ZN2at6native29vectorized_elementwise_kernelILi4ENS0_13BUnaryFunctorIdddZZZNS0_15binary_internal21div_floor_kernel_cudaERNS_18TensorIteratorBaseEENKUlvE1_clEvENKUlvE_clEvEUlddE_EESt5arrayIPcLm2EEEEviT0_T1_:
	.zero		936


//--------------------- .nv.constant0._ZN2at6native29vectorized_elementwise_kernelILi8ENS0_13BUnaryFunctorIdddZZZNS0_15binary_internal21div_floor_kernel_cudaERNS_18TensorIteratorBaseEENKUlvE1_clEvENKUlvE_clEvEUlddE_EESt5arrayIPcLm2EEEEviT0_T1_ --------------------------
	.section	.nv.constant0._ZN2at6native29vectorized_elementwise_kernelILi8ENS0_13BUnaryFunctorIdddZZZNS0_15binary_internal21div_floor_kernel_cudaERNS_18TensorIteratorBaseEENKUlvE1_clEvENKUlvE_clEvEUlddE_EESt5arrayIPcLm2EEEEviT0_T1_,"a",@progbits
	.sectionflags	@""
	.align	4
.nv.constant0._ZN2at6native29vectorized_elementwise_kernelILi8ENS0_13BUnaryFunctorIdddZZZNS0_15binary_internal21div_floor_kernel_cudaERNS_18TensorIteratorBaseEENKUlvE1_clEvENKUlvE_clEvEUlddE_EESt5arrayIPcLm2EEEEviT0_T1_:
	.zero		936


//--------------------- .nv.constant0._ZN2at6native18elementwise_kernelILi128ELi4EZNS0_15gpu_kernel_implINS0_13AUnaryFunctorIdddZZZNS0_15binary_internal21div_floor_kernel_cudaERNS_18TensorIteratorBaseEENKUlvE1_clEvENKUlvE_clEvEUlddE_EEEEvS6_RKT_EUliE_EEviT1_ --------------------------
	.section	.nv.constant0._ZN2at6native18elementwise_kernelILi128ELi4EZNS0_15gpu_kernel_implINS0_13AUnaryFunctorIdddZZZNS0_15binary_internal21div_floor_kernel_cudaERNS_18TensorIteratorBaseEENKUlvE1_clEvENKUlvE_clEvEUlddE_EEEEvS6_RKT_EUliE_EEviT1_,"a",@progbits
	.sectionflags	@""
	.align	4
.nv.constant0._ZN2at6native18elementwise_kernelILi128ELi4EZNS0_15gpu_kernel_implINS0_13AUnaryFunctorIdddZZZNS0_15binary_internal21div_floor_kernel_cudaERNS_18TensorIteratorBaseEENKUlvE1_clEvENKUlvE_clEvEUlddE_EEEEvS6_RKT_EUliE_EEviT1_:
	.zero		1456


//--------------------- .nv.constant0._ZN2at6native27unrolled_elementwise_kernelINS0_13AUnaryFunctorIdddZZZNS0_15binary_internal21div_floor_kernel_cudaERNS_18TensorIteratorBaseEENKUlvE1_clEvENKUlvE_clEvEUlddE_EESt5arrayIPcLm2EELi4E23TrivialOffsetCalculatorILi1EjESE_NS0_6memory12LoadWithCastILi1EEENSF_13StoreWithCastILi1EEEEEviT_T0_T2_T3_T4_T5_ --------------------------
	.section	.nv.constant0._ZN2at6native27unrolled_elementwise_kernelINS0_13AUnaryFunctorIdddZZZNS0_15binary_internal21div_floor_kernel_cudaERNS_18TensorIteratorBaseEENKUlvE1_clEvENKUlvE_clEvEUlddE_EESt5arrayIPcLm2EELi4E23TrivialOffsetCalculatorILi1EjESE_NS0_6memory12LoadWithCastILi1EEENSF_13StoreWithCastILi1EEEEEviT_T0_T2_T3_T4_T5_,"a",@progbits
	.sectionflags	@""
	.align	4
.nv.constant0._ZN2at6native27unrolled_elementwise_kernelINS0_13AUnaryFunctorIdddZZZNS0_15binary_internal21div_floor_kernel_cudaERNS_18TensorIteratorBaseEENKUlvE1_clEvENKUlvE_clEvEUlddE_EESt5arrayIPcLm2EELi4E23TrivialOffsetCalculatorILi1EjESE_NS0_6memory12LoadWithCastILi1EEENSF_13StoreWithCastILi1EEEEEviT_T0_T2_T3_T4_T5_:
	.zero		956


//--------------------- .nv.constant0._ZN2at6native18elementwise_kernelILi128ELi2EZNS0_22gpu_kernel_impl_nocastINS0_13AUnaryFunctorIdddZZZNS0_15binary_internal21div_floor_kernel_cudaERNS_18TensorIteratorBaseEENKUlvE1_clEvENKUlvE_clEvEUlddE_EEEEvS6_RKT_EUliE_EEviT1_ --------------------------
	.section	.nv.constant0._ZN2at6native18elementwise_kernelILi128ELi2EZNS0_22gpu_kernel_impl_nocastINS0_13AUnaryFunctorIdddZZZNS0_15binary_internal21div_floor_kernel_cudaERNS_18TensorIteratorBaseEENKUlvE1_clEvENKUlvE_clEvEUlddE_EEEEvS6_RKT_EUliE_EEviT1_,"a",@progbits
	.sectionflags	@""
	.align	4
.nv.constant0._ZN2at6native18elementwise_kernelILi128ELi2EZNS0_22gpu_kernel_impl_nocastINS0_13AUnaryFunctorIdddZZZNS0_15binary_internal21div_floor_kernel_cudaERNS_18TensorIteratorBaseEENKUlvE1_clEvENKUlvE_clEvEUlddE_EEEEvS6_RKT_EUliE_EEviT1_:
	.zero		1448


//--------------------- .nv.constant0._ZN2at6native27unrolled_elementwise_kernelINS0_13AUnaryFunctorIdddZZZNS0_15binary_internal21div_floor_kernel_cudaERNS_18TensorIteratorBaseEENKUlvE1_clEvENKUlvE_clEvEUlddE_EESt5arrayIPcLm2EELi4E23TrivialOffsetCalculatorILi1EjESE_NS0_6memory15LoadWithoutCastENSF_16StoreWithoutCastEEEviT_T0_T2_T3_T4_T5_ --------------------------
	.section	.nv.constant0._ZN2at6native27unrolled_elementwise_kernelINS0_13AUnaryFunctorIdddZZZNS0_15binary_internal21div_floor_kernel_cudaERNS_18TensorIteratorBaseEENKUlvE1_clEvENKUlvE_clEvEUlddE_EESt5arrayIPcLm2EELi4E23TrivialOffsetCalculatorILi1EjESE_NS0_6memory15LoadWithoutCastENSF_16StoreWithoutCastEEEviT_T0_T2_T3_T4_T5_,"a",@progbits
	.sectionflags	@""
	.align	4
.nv.constant0._ZN2at6native27unrolled_elementwise_kernelINS0_13AUnaryFunctorIdddZZZNS0_15binary_internal21div_floor_kernel_cudaERNS_18TensorIteratorBaseEENKUlvE1_clEvENKUlvE_clEvEUlddE_EESt5arrayIPcLm2EELi4E23TrivialOffsetCalculatorILi1EjESE_NS0_6memory15LoadWithoutCastENSF_16StoreWithoutCastEEEviT_T0_T2_T3_T4_T5_:
	.zero		940


//--------------------- .nv.constant0._ZN2at6native29vectorized_elementwise_kernelILi2ENS0_13AUnaryFunctorIdddZZZNS0_15binary_internal21div_floor_kernel_cudaERNS_18TensorIteratorBaseEENKUlvE1_clEvENKUlvE_clEvEUlddE_EESt5arrayIPcLm2EEEEviT0_T1_ --------------------------
	.section	.nv.constant0._ZN2at6native29vectorized_elementwise_kernelILi2ENS0_13AUnaryFunctorIdddZZZNS0_15binary_internal21div_floor_kernel_cudaERNS_18TensorIteratorBaseEENKUlvE1_clEvENKUlvE_clEvEUlddE_EESt5arrayIPcLm2EEEEviT0_T1_,"a",@progbits
	.sectionflags	@""
	.align	4
.nv.constant0._ZN2at6native29vectorized_elementwise_kernelILi2ENS0_13AUnaryFunctorIdddZZZNS0_15binary_internal21div_floor_kernel_cudaERNS_18TensorIteratorBaseEENKUlvE1_clEvENKUlvE_clEvEUlddE_EESt5arrayIPcLm2EEEEviT0_T1_:
	.zero		936


//--------------------- .nv.constant0._ZN2at6native29vectorized_elementwise_kernelILi4ENS0_13AUnaryFunctorIdddZZZNS0_15binary_internal21div_floor_kernel_cudaERNS_18TensorIteratorBaseEENKUlvE1_clEvENKUlvE_clEvEUlddE_EESt5arrayIPcLm2EEEEviT0_T1_ --------------------------
	.section	.nv.constant0._ZN2at6native29vectorized_elementwise_kernelILi4ENS0_13AUnaryFunctorIdddZZZNS0_15binary_internal21div_floor_kernel_cudaERNS_18TensorIteratorBaseEENKUlvE1_clEvENKUlvE_clEvEUlddE_EESt5arrayIPcLm2EEEEviT0_T1_,"a",@progbits
	.sectionflags	@""
	.align	4
.nv.constant0._ZN2at6native29vectorized_elementwise_kernelILi4ENS0_13AUnaryFunctorIdddZZZNS0_15binary_internal21div_floor_kernel_cudaERNS_18TensorIteratorBaseEENKUlvE1_clEvENKUlvE_clEvEUlddE_EESt5arrayIPcLm2EEEEviT0_T1_:
	.zero		936


//--------------------- .nv.constant0._ZN2at6native29vectorized_elementwise_kernelILi8ENS0_13AUnaryFunctorIdddZZZNS0_15binary_internal21div_floor_kernel_cudaERNS_18TensorIteratorBaseEENKUlvE1_clEvENKUlvE_clEvEUlddE_EESt5arrayIPcLm2EEEEviT0_T1_ --------------------------
	.section	.nv.constant0._ZN2at6native29vectorized_elementwise_kernelILi8ENS0_13AUnaryFunctorIdddZZZNS0_15binary_internal21div_floor_kernel_cudaERNS_18TensorIteratorBaseEENKUlvE1_clEvENKUlvE_clEvEUlddE_EESt5arrayIPcLm2EEEEviT0_T1_,"a",@progbits
	.sectionflags	@""
	.align	4
.nv.constant0._ZN2at6native29vectorized_elementwise_kernelILi8ENS0_13AUnaryFunctorIdddZZZNS0_15binary_internal21div_floor_kernel_cudaERNS_18TensorIteratorBaseEENKUlvE1_clEvENKUlvE_clEvEUlddE_EESt5arrayIPcLm2EEEEviT0_T1_:
	.zero		936


//--------------------- .nv.constant0._ZN2at6native18elementwise_kernelILi128ELi4EZNS0_15gpu_kernel_implIZZZNS0_15binary_internal21div_floor_kernel_cudaERNS_18TensorIteratorBaseEENKUlvE0_clEvENKUlvE2_clEvEUlN3c108BFloat16EE_EEvS5_RKT_EUliE_EEviT1_ --------------------------
	.section	.nv.constant0._ZN2at6native18elementwise_kernelILi128ELi4EZNS0_15gpu_kernel_implIZZZNS0_15binary_internal21div_floor_kernel_cudaERNS_18TensorIteratorBaseEENKUlvE0_clEvENKUlvE2_clEvEUlN3c108BFloat16EE_EEvS5_RKT_EUliE_EEviT1_,"a",@progbits
	.sectionflags	@""
	.align	4
.nv.constant0._ZN2at6native18elementwise_kernelILi128ELi4EZNS0_15gpu_kernel_implIZZZNS0_15binary_internal21div_floor_kernel_cudaERNS_18TensorIteratorBaseEENKUlvE0_clEvENKUlvE2_clEvEUlN3c108BFloat16EE_EEvS5_RKT_EUliE_EEviT1_:
	.zero		1456


//--------------------- .nv.constant0._ZN2at6native27unrolled_elementwise_kernelIZZZNS0_15binary_internal21div_floor_kernel_cudaERNS_18TensorIteratorBaseEENKUlvE0_clEvENKUlvE2_clEvEUlN3c108BFloat16EE_St5arrayIPcLm2EELi4E23TrivialOffsetCalculatorILi1EjESE_NS0_6memory12LoadWithCastILi1EEENSF_13StoreWithCastILi1EEEEEviT_T0_T2_T3_T4_T5_ --------------------------
	.section	.nv.constant0._ZN2at6native27unrolled_elementwise_kernelIZZZNS0_15binary_internal21div_floor_kernel_cudaERNS_18TensorIteratorBaseEENKUlvE0_clEvENKUlvE2_clEvEUlN3c108BFloat16EE_St5arrayIPcLm2EELi4E23TrivialOffsetCalculatorILi1EjESE_NS0_6memory12LoadWithCastILi1EEENSF_13StoreWithCastILi1EEEEEviT_T0_T2_T3_T4_T5_,"a",@progbits
	.sectionflags	@""
	.align	4
.nv.constant0._ZN2at6native27unrolled_elementwise_kernelIZZZNS0_15binary_internal21div_floor_kernel_cudaERNS_18TensorIteratorBaseEENKUlvE0_clEvENKUlvE2_clEvEUlN3c108BFloat16EE_St5arrayIPcLm2EELi4E23TrivialOffsetCalculatorILi1EjESE_NS0_6memory12LoadWithCastILi1EEENSF_13StoreWithCastILi1EEEEEviT_T0_T2_T3_T4_T5_:
	.zero		956


//--------------------- .nv.constant0._ZN2at6native18elementwise_kernelILi128ELi4EZNS0_22gpu_kernel_impl_nocastIZZZNS0_15binary_internal21div_floor_kernel_cudaERNS_18TensorIteratorBaseEENKUlvE0_clEvENKUlvE2_clEvEUlN3c108BFloat16EE_EEvS5_RKT_EUliE_EEviT1_ --------------------------
	.section	.nv.constant0._ZN2at6native18elementwise_kernelILi128ELi4EZNS0_22gpu_kernel_impl_nocastIZZZNS0_15binary_internal21div_floor_kernel_cudaERNS_18TensorIteratorBaseEENKUlvE0_clEvENKUlvE2_clEvEUlN3c108BFloat16EE_EEvS5_RKT_EUliE_EEviT1_,"a",@progbits
	.sectionflags	@""
	.align	4
.nv.constant0._ZN2at6native18elementwise_kernelILi128ELi4EZNS0_22gpu_kernel_impl_nocastIZZZNS0_15binary_internal21div_floor_kernel_cudaERNS_18TensorIteratorBaseEENKUlvE0_clEvENKUlvE2_clEvEUlN3c108BFloat16EE_EEvS5_RKT_EUliE_EEviT1_:
	.zero		1448


//--------------------- .nv.constant0._ZN2at6native27unrolled_elementwise_kernelIZZZNS0_15binary_internal21div_floor_kernel_cudaERNS_18TensorIteratorBaseEENKUlvE0_clEvENKUlvE2_clEvEUlN3c108BFloat16EE_St5arrayIPcLm2EELi4E23TrivialOffsetCalculatorILi1EjESE_NS0_6memory15LoadWithoutCastENSF_16StoreWithoutCastEEEviT_T0_T2_T3_T4_T5_ --------------------------
	.section	.nv.constant0._ZN2at6native27unrolled_elementwise_kernelIZZZNS0_15binary_internal21div_floor_kernel_cudaERNS_18TensorIteratorBaseEENKUlvE0_clEvENKUlvE2_clEvEUlN3c108BFloat16EE_St5arrayIPcLm2EELi4E23TrivialOffsetCalculatorILi1EjESE_NS0_6memory15LoadWithoutCastENSF_16StoreWithoutCastEEEviT_T0_T2_T3_T4_T5_,"a",@progbits
	.sectionflags	@""
	.align	4
.nv.constant0._ZN2at6native27unrolled_elementwise_kernelIZZZNS0_15binary_internal21div_floor_kernel_cudaERNS_18TensorIteratorBaseEENKUlvE0_clEvENKUlvE2_clEvEUlN3c108BFloat16EE_St5arrayIPcLm2EELi4E23TrivialOffsetCalculatorILi1EjESE_NS0_6memory15LoadWithoutCastENSF_16StoreWithoutCastEEEviT_T0_T2_T3_T4_T5_:
	.zero		940


//--------------------- .nv.constant0._ZN2at6native29vectorized_elementwise_kernelILi2EZZZNS0_15binary_internal21div_floor_kernel_cudaERNS_18TensorIteratorBaseEENKUlvE0_clEvENKUlvE2_clEvEUlN3c108BFloat16EE_St5arrayIPcLm2EEEEviT0_T1_ --------------------------
	.section	.nv.constant0._ZN2at6native29vectorized_elementwise_kernelILi2EZZZNS0_15binary_internal21div_floor_kernel_cudaERNS_18TensorIteratorBaseEENKUlvE0_clEvENKUlvE2_clEvEUlN3c108BFloat16EE_St5arrayIPcLm2EEEEviT0_T1_,"a",@progbits
	.sectionflags	@""
	.align	4
.nv.constant0._ZN2at6native29vectorized_elementwise_kernelILi2EZZZNS0_15binary_internal21div_floor_kernel_cudaERNS_18TensorIteratorBaseEENKUlvE0_clEvENKUlvE2_clEvEUlN3c108BFloat16EE_St5arrayIPcLm2EEEEviT0_T1_:
	.zero		936


//--------------------- .nv.constant0._ZN2at6native29vectorized_elementwise_kernelILi4EZZZNS0_15binary_internal21div_floor_kernel_cudaERNS_18TensorIteratorBaseEENKUlvE0_clEvENKUlvE2_clEvEUlN3c108BFloat16EE_St5arrayIPcLm2EEEEviT0_T1_ --------------------------
	.section	.nv.constant0._ZN2at6native29vectorized_elementwise_kernelILi4EZZZNS0_15binary_internal21div_floor_kernel_cudaERNS_18TensorIteratorBaseEENKUlvE0_clEvENKUlvE2_clEvEUlN3c108BFloat16EE_St5arrayIPcLm2EEEEviT0_T1_,"a",@progbits
	.sectionflags	@""
	.align	4
.nv.constant0._ZN2at6native29vectorized_elementwise_kernelILi4EZZZNS0_15binary_internal21div_floor_kernel_cudaERNS_18TensorIteratorBaseEENKUlvE0_clEvENKUlvE2_clEvEUlN3c108BFloat16EE_St5arrayIPcLm2EEEEviT0_T1_:
	.zero		936


//--------------------- .nv.constant0._ZN2at6native29vectorized_elementwise_kernelILi8EZZZNS0_15binary_internal21div_floor_kernel_cudaERNS_18TensorIteratorBaseEENKUlvE0_clEvENKUlvE2_clEvEUlN3c108BFloat16EE_St5arrayIPcLm2EEEEviT0_T1_ --------------------------
	.section	.nv.constant0._ZN2at6native29vectorized_elementwise_kernelILi8EZZZNS0_15binary_internal21div_floor_kernel_cudaERNS_18TensorIteratorBaseEENKUlvE0_clEvENKUlvE2_clEvEUlN3c108BFloat16EE_St5arrayIPcLm2EEEEviT0_T1_,"a",@progbits
	.sectionflags	@""
	.align	4
.nv.constant0._ZN2at6native29vectorized_elementwise_kernelILi8EZZZNS0_15binary_internal21div_floor_kernel_cudaERNS_18TensorIteratorBaseEENKUlvE0_clEvENKUlvE2_clEvEUlN3c108BFloat16EE_St5arrayIPcLm2EEEEviT0_T1_:
	.zero		936


//--------------------- .nv.constant0._ZN2at6native18elementwise_kernelILi128ELi4EZNS0_15gpu_kernel_implIZZZNS0_15binary_internal21div_floor_kernel_cudaERNS_18TensorIteratorBaseEENKUlvE0_clEvENKUlvE1_clEvEUlN3c104HalfEE_EEvS5_RKT_EUliE_EEviT1_ --------------------------
	.section	.nv.constant0._ZN2at6native18elementwise_kernelILi128ELi4EZNS0_15gpu_kernel_implIZZZNS0_15binary_internal21div_floor_kernel_cudaERNS_18TensorIteratorBaseEENKUlvE0_clEvENKUlvE1_clEvEUlN3c104HalfEE_EEvS5_RKT_EUliE_EEviT1_,"a",@progbits
	.sectionflags	@""
	.align	4
.nv.constant0._ZN2at6native18elementwise_kernelILi128ELi4EZNS0_15gpu_kernel_implIZZZNS0_15binary_internal21div_floor_kernel_cudaERNS_18TensorIteratorBaseEENKUlvE0_clEvENKUlvE1_clEvEUlN3c104HalfEE_EEvS5_RKT_EUliE_EEviT1_:
	.zero		1456


//--------------------- .nv.constant0._ZN2at6native27unrolled_elementwise_kernelIZZZNS0_15binary_internal21div_floor_kernel_cudaERNS_18TensorIteratorBaseEENKUlvE0_clEvENKUlvE1_clEvEUlN3c104HalfEE_St5arrayIPcLm2EELi4E23TrivialOffsetCalculatorILi1EjESE_NS0_6memory12LoadWithCastILi1EEENSF_13StoreWithCastILi1EEEEEviT_T0_T2_T3_T4_T5_ --------------------------
	.section	.nv.constant0._ZN2at6native27unrolled_elementwise_kernelIZZZNS0_15binary_internal21div_floor_kernel_cudaERNS_18TensorIteratorBaseEENKUlvE0_clEvENKUlvE1_clEvEUlN3c104HalfEE_St5arrayIPcLm2EELi4E23TrivialOffsetCalculatorILi1EjESE_NS0_6memory12LoadWithCastILi1EEENSF_13StoreWithCastILi1EEEEEviT_T0_T2_T3_T4_T5_,"a",@progbits
	.sectionflags	@""
	.align	4
.nv.constant0._ZN2at6native27unrolled_elementwise_kernelIZZZNS0_15binary_internal21div_floor_kernel_cudaERNS_18TensorIteratorBaseEENKUlvE0_clEvENKUlvE1_clEvEUlN3c104HalfEE_St5arrayIPcLm2EELi4E23TrivialOffsetCalculatorILi1EjESE_NS0_6memory12LoadWithCastILi1EEENSF_13StoreWithCastILi1EEEEEviT_T0_T2_T3_T4_T5_:
	.zero		956


//--------------------- .nv.constant0._ZN2at6native18elementwise_kernelILi128ELi4EZNS0_22gpu_kernel_impl_nocastIZZZNS0_15binary_internal21div_floor_kernel_cudaERNS_18TensorIteratorBaseEENKUlvE0_clEvENKUlvE1_clEvEUlN3c104HalfEE_EEvS5_RKT_EUliE_EEviT1_ --------------------------
	.section	.nv.constant0._ZN2at6native18elementwise_kernelILi128ELi4EZNS0_22gpu_kernel_impl_nocastIZZZNS0_15binary_internal21div_floor_kernel_cudaERNS_18TensorIteratorBaseEENKUlvE0_clEvENKUlvE1_clEvEUlN3c104HalfEE_EEvS5_RKT_EUliE_EEviT1_,"a",@progbits
	.sectionflags	@""
	.align	4
.nv.constant0._ZN2at6native18elementwise_kernelILi128ELi4EZNS0_22gpu_kernel_impl_nocastIZZZNS0_15binary_internal21div_floor_kernel_cudaERNS_18TensorIteratorBaseEENKUlvE0_clEvENKUlvE1_clEvEUlN3c104HalfEE_EEvS5_RKT_EUliE_EEviT1_:
	.zero		1448


//--------------------- .nv.constant0._ZN2at6native27unrolled_elementwise_kernelIZZZNS0_15binary_internal21div_floor_kernel_cudaERNS_18TensorIteratorBaseEENKUlvE0_clEvENKUlvE1_clEvEUlN3c104HalfEE_St5arrayIPcLm2EELi4E23TrivialOffsetCalculatorILi1EjESE_NS0_6memory15LoadWithoutCastENSF_16StoreWithoutCastEEEviT_T0_T2_T3_T4_T5_ --------------------------
	.section	.nv.constant0._ZN2at6native27unrolled_elementwise_kernelIZZZNS0_15binary_internal21div_floor_kernel_cudaERNS_18TensorIteratorBaseEENKUlvE0_clEvENKUlvE1_clEvEUlN3c104HalfEE_St5arrayIPcLm2EELi4E23TrivialOffsetCalculatorILi1EjESE_NS0_6memory15LoadWithoutCastENSF_16StoreWithoutCastEEEviT_T0_T2_T3_T4_T5_,"a",@progbits
	.sectionflags	@""
	.align	4
.nv.constant0._ZN2at6native27unrolled_elementwise_kernelIZZZNS0_15binary_internal21div_floor_kernel_cudaERNS_18TensorIteratorBaseEENKUlvE0_clEvENKUlvE1_clEvEUlN3c104HalfEE_St5arrayIPcLm2EELi4E23TrivialOffsetCalculatorILi1EjESE_NS0_6memory15LoadWithoutCastENSF_16StoreWithoutCastEEEviT_T0_T2_T3_T4_T5_:
	.zero		940


//--------------------- .nv.constant0._ZN2at6native29vectorized_elementwise_kernelILi2EZZZNS0_15binary_internal21div_floor_kernel_cudaERNS_18TensorIteratorBaseEENKUlvE0_clEvENKUlvE1_clEvEUlN3c104HalfEE_St5arrayIPcLm2EEEEviT0_T1_ --------------------------
	.section	.nv.constant0._ZN2at6native29vectorized_elementwise_kernelILi2EZZZNS0_15binary_internal21div_floor_kernel_cudaERNS_18TensorIteratorBaseEENKUlvE0_clEvENKUlvE1_clEvEUlN3c104HalfEE_St5arrayIPcLm2EEEEviT0_T1_,"a",@progbits
	.sectionflags	@""
	.align	4
.nv.constant0._ZN2at6native29vectorized_elementwise_kernelILi2EZZZNS0_15binary_internal21div_floor_kernel_cudaERNS_18TensorIteratorBaseEENKUlvE0_clEvENKUlvE1_clEvEUlN3c104HalfEE_St5arrayIPcLm2EEEEviT0_T1_:
	.zero		936


//--------------------- .nv.constant0._ZN2at6native29vectorized_elementwise_kernelILi4EZZZNS0_15binary_internal21div_floor_kernel_cudaERNS_18TensorIteratorBaseEENKUlvE0_clEvENKUlvE1_clEvEUlN3c104HalfEE_St5arrayIPcLm2EEEEviT0_T1_ --------------------------
	.section	.nv.constant0._ZN2at6native29vectorized_elementwise_kernelILi4EZZZNS0_15binary_internal21div_floor_kernel_cudaERNS_18TensorIteratorBaseEENKUlvE0_clEvENKUlvE1_clEvEUlN3c104HalfEE_St5arrayIPcLm2EEEEviT0_T1_,"a",@progbits
	.sectionflags	@""
	.align	4
.nv.constant0._ZN2at6native29vectorized_elementwise_kernelILi4EZZZNS0_15binary_internal21div_floor_kernel_cudaERNS_18TensorIteratorBaseEENKUlvE0_clEvENKUlvE1_clEvEUlN3c104HalfEE_St5arrayIPcLm2EEEEviT0_T1_:
	.zero		936


//--------------------- .nv.constant0._ZN2at6native29vectorized_elementwise_kernelILi8EZZZNS0_15binary_internal21div_floor_kernel_cudaERNS_18TensorIteratorBaseEENKUlvE0_clEvENKUlvE1_clEvEUlN3c104HalfEE_St5arrayIPcLm2EEEEviT0_T1_ --------------------------
	.section	.nv.constant0._ZN2at6native29vectorized_elementwise_kernelILi8EZZZNS0_15binary_internal21div_floor_kernel_cudaERNS_18TensorIteratorBaseEENKUlvE0_clEvENKUlvE1_clEvEUlN3c104HalfEE_St5arrayIPcLm2EEEEviT0_T1_,"a",@progbits
	.sectionflags	@""
	.align	4
.nv.constant0._ZN2at6native29vectorized_elementwise_kernelILi8EZZZNS0_15binary_internal21div_floor_kernel_cudaERNS_18TensorIteratorBaseEENKUlvE0_clEvENKUlvE1_clEvEUlN3c104HalfEE_St5arrayIPcLm2EEEEviT0_T1_:
	.zero		936


//--------------------- .nv.constant0._ZN2at6native18elementwise_kernelILi128ELi4EZNS0_15gpu_kernel_implIZZZNS0_15binary_internal21div_floor_kernel_cudaERNS_18TensorIteratorBaseEENKUlvE0_clEvENKUlvE0_clEvEUlfE_EEvS5_RKT_EUliE_EEviT1_ --------------------------
	.section	.nv.constant0._ZN2at6native18elementwise_kernelILi128ELi4EZNS0_15gpu_kernel_implIZZZNS0_15binary_internal21div_floor_kernel_cudaERNS_18TensorIteratorBaseEENKUlvE0_clEvENKUlvE0_clEvEUlfE_EEvS5_RKT_EUliE_EEviT1_,"a",@progbits
	.sectionflags	@""
	.align	4
.nv.constant0._ZN2at6native18elementwise_kernelILi128ELi4EZNS0_15gpu_kernel_implIZZZNS0_15binary_internal21div_floor_kernel_cudaERNS_18TensorIteratorBaseEENKUlvE0_clEvENKUlvE0_clEvEUlfE_EEvS5_RKT_EUliE_EEviT1_:
	.zero		1456


//--------------------- .nv.constant0._ZN2at6native27unrolled_elementwise_kernelIZZZNS0_15binary_internal21div_floor_kernel_cudaERNS_18TensorIteratorBaseEENKUlvE0_clEvENKUlvE0_clEvEUlfE_St5arrayIPcLm2EELi4E23TrivialOffsetCalculatorILi1EjESC_NS0_6memory12LoadWithCastILi1EEENSD_13StoreWithCastILi1EEEEEviT_T0_T2_T3_T4_T5_ --------------------------
	.section	.nv.constant0._ZN2at6native27unrolled_elementwise_kernelIZZZNS0_15binary_internal21div_floor_kernel_cudaERNS_18TensorIteratorBaseEENKUlvE0_clEvENKUlvE0_clEvEUlfE_St5arrayIPcLm2EELi4E23TrivialOffsetCalculatorILi1EjESC_NS0_6memory12LoadWithCastILi1EEENSD_13StoreWithCastILi1EEEEEviT_T0_T2_T3_T4_T5_,"a",@progbits
	.sectionflags	@""
	.align	4
.nv.constant0._ZN2at6native27unrolled_elementwise_kernelIZZZNS0_15binary_internal21div_floor_kernel_cudaERNS_18TensorIteratorBaseEENKUlvE0_clEvENKUlvE0_clEvEUlfE_St5arrayIPcLm2EELi4E23TrivialOffsetCalculatorILi1EjESC_NS0_6memory12LoadWithCastILi1EEENSD_13StoreWithCastILi1EEEEEviT_T0_T2_T3_T4_T5_:
	.zero		956


//--------------------- .nv.constant0._ZN2at6native18elementwise_kernelILi128ELi2EZNS0_22gpu_kernel_impl_nocastIZZZNS0_15binary_internal21div_floor_kernel_cudaERNS_18TensorIteratorBaseEENKUlvE0_clEvENKUlvE0_clEvEUlfE_EEvS5_RKT_EUliE_EEviT1_ --------------------------
	.section	.nv.constant0._ZN2at6native18elementwise_kernelILi128ELi2EZNS0_22gpu_kernel_impl_nocastIZZZNS0_15binary_internal21div_floor_kernel_cudaERNS_18TensorIteratorBaseEENKUlvE0_clEvENKUlvE0_clEvEUlfE_EEvS5_RKT_EUliE_EEviT1_,"a",@progbits
	.sectionflags	@""
	.align	4
.nv.constant0._ZN2at6native18elementwise_kernelILi128ELi2EZNS0_22gpu_kernel_impl_nocastIZZZNS0_15binary_internal21div_floor_kernel_cudaERNS_18TensorIteratorBaseEENKUlvE0_clEvENKUlvE0_clEvEUlfE_EEvS5_RKT_EUliE_EEviT1_:
	.zero		1448


//--------------------- .nv.constant0._ZN2at6native27unrolled_elementwise_kernelIZZZNS0_15binary_internal21div_floor_kernel_cudaERNS_18TensorIteratorBaseEENKUlvE0_clEvENKUlvE0_clEvEUlfE_St5arrayIPcLm2EELi4E23TrivialOffsetCalculatorILi1EjESC_NS0_6memory15LoadWithoutCastENSD_16StoreWithoutCastEEEviT_T0_T2_T3_T4_T5_ --------------------------
	.section	.nv.constant0._ZN2at6native27unrolled_elementwise_kernelIZZZNS0_15binary_internal21div_floor_kernel_cudaERNS_18TensorIteratorBaseEENKUlvE0_clEvENKUlvE0_clEvEUlfE_St5arrayIPcLm2EELi4E23TrivialOffsetCalculatorILi1EjESC_NS0_6memory15LoadWithoutCastENSD_16StoreWithoutCastEEEviT_T0_T2_T3_T4_T5_,"a",@progbits
	.sectionflags	@""
	.align	4
.nv.constant0._ZN2at6native27unrolled_elementwise_kernelIZZZNS0_15binary_internal21div_floor_kernel_cudaERNS_18TensorIteratorBaseEENKUlvE0_clEvENKUlvE0_clEvEUlfE_St5arrayIPcLm2EELi4E23TrivialOffsetCalculatorILi1EjESC_NS0_6memory15LoadWithoutCastENSD_16StoreWithoutCastEEEviT_T0_T2_T3_T4_T5_:
	.zero		940


//--------------------- .nv.constant0._ZN2at6native29vectorized_elementwise_kernelILi2EZZZNS0_15binary_internal21div_floor_kernel_cudaERNS_18TensorIteratorBaseEENKUlvE0_clEvENKUlvE0_clEvEUlfE_St5arrayIPcLm2EEEEviT0_T1_ --------------------------
	.section	.nv.constant0._ZN2at6native29vectorized_elementwise_kernelILi2EZZZNS0_15binary_internal21div_floor_kernel_cudaERNS_18TensorIteratorBaseEENKUlvE0_clEvENKUlvE0_clEvEUlfE_St5arrayIPcLm2EEEEviT0_T1_,"a",@progbits
	.sectionflags	@""
	.align	4
.nv.constant0._ZN2at6native29vectorized_elementwise_kernelILi2EZZZNS0_15binary_internal21div_floor_kernel_cudaERNS_18TensorIteratorBaseEENKUlvE0_clEvENKUlvE0_clEvEUlfE_St5arrayIPcLm2EEEEviT0_T1_:
	.zero		936


//--------------------- .nv.constant0._ZN2at6native29vectorized_elementwise_kernelILi4EZZZNS0_15binary_internal21div_floor_kernel_cudaERNS_18TensorIteratorBaseEENKUlvE0_clEvENKUlvE0_clEvEUlfE_St5arrayIPcLm2EEEEviT0_T1_ --------------------------
	.section	.nv.constant0._ZN2at6native29vectorized_elementwise_kernelILi4EZZZNS0_15binary_internal21div_floor_kernel_cudaERNS_18TensorIteratorBaseEENKUlvE0_clEvENKUlvE0_clEvEUlfE_St5arrayIPcLm2EEEEviT0_T1_,"a",@progbits
	.sectionflags	@""
	.align	4
.nv.constant0._ZN2at6native29vectorized_elementwise_kernelILi4EZZZNS0_15binary_internal21div_floor_kernel_cudaERNS_18TensorIteratorBaseEENKUlvE0_clEvENKUlvE0_clEvEUlfE_St5arrayIPcLm2EEEEviT0_T1_:
	.zero		936


//--------------------- .nv.constant0._ZN2at6native29vectorized_elementwise_kernelILi8EZZZNS0_15binary_internal21div_floor_kernel_cudaERNS_18TensorIteratorBaseEENKUlvE0_clEvENKUlvE0_clEvEUlfE_St5arrayIPcLm2EEEEviT0_T1_ --------------------------
	.section	.nv.constant0._ZN2at6native29vectorized_elementwise_kernelILi8EZZZNS0_15binary_internal21div_floor_kernel_cudaERNS_18TensorIteratorBaseEENKUlvE0_clEvENKUlvE0_clEvEUlfE_St5arrayIPcLm2EEEEviT0_T1_,"a",@progbits
	.sectionflags	@""
	.align	4
.nv.constant0._ZN2at6native29vectorized_elementwise_kernelILi8EZZZNS0_15binary_internal21div_floor_kernel_cudaERNS_18TensorIteratorBaseEENKUlvE0_clEvENKUlvE0_clEvEUlfE_St5arrayIPcLm2EEEEviT0_T1_:
	.zero		936


//--------------------- .nv.constant0._ZN2at6native18elementwise_kernelILi128ELi4EZNS0_15gpu_kernel_implIZZZNS0_15binary_internal21div_floor_kernel_cudaERNS_18TensorIteratorBaseEENKUlvE0_clEvENKUlvE_clEvEUldE_EEvS5_RKT_EUliE_EEviT1_ --------------------------
	.section	.nv.constant0._ZN2at6native18elementwise_kernelILi128ELi4EZNS0_15gpu_kernel_implIZZZNS0_15binary_internal21div_floor_kernel_cudaERNS_18TensorIteratorBaseEENKUlvE0_clEvENKUlvE_clEvEUldE_EEvS5_RKT_EUliE_EEviT1_,"a",@progbits
	.sectionflags	@""
	.align	4
.nv.constant0._ZN2at6native18elementwise_kernelILi128ELi4EZNS0_15gpu_kernel_implIZZZNS0_15binary_internal21div_floor_kernel_cudaERNS_18TensorIteratorBaseEENKUlvE0_clEvENKUlvE_clEvEUldE_EEvS5_RKT_EUliE_EEviT1_:
	.zero		1464


//--------------------- .nv.constant0._ZN2at6native27unrolled_elementwise_kernelIZZZNS0_15binary_internal21div_floor_kernel_cudaERNS_18TensorIteratorBaseEENKUlvE0_clEvENKUlvE_clEvEUldE_St5arrayIPcLm2EELi4E23TrivialOffsetCalculatorILi1EjESC_NS0_6memory12LoadWithCastILi1EEENSD_13StoreWithCastILi1EEEEEviT_T0_T2_T3_T4_T5_ --------------------------
	.section	.nv.constant0._ZN2at6native27unrolled_elementwise_kernelIZZZNS0_15binary_internal21div_floor_kernel_cudaERNS_18TensorIteratorBaseEENKUlvE0_clEvENKUlvE_clEvEUldE_St5arrayIPcLm2EELi4E23TrivialOffsetCalculatorILi1EjESC_NS0_6memory12LoadWithCastILi1EEENSD_13StoreWithCastILi1EEEEEviT_T0_T2_T3_T4_T5_,"a",@progbits
	.sectionflags	@""
	.align	4
.nv.constant0._ZN2at6native27unrolled_elementwise_kernelIZZZNS0_15binary_internal21div_floor_kernel_cudaERNS_18TensorIteratorBaseEENKUlvE0_clEvENKUlvE_clEvEUldE_St5arrayIPcLm2EELi4E23TrivialOffsetCalculatorILi1EjESC_NS0_6memory12LoadWithCastILi1EEENSD_13StoreWithCastILi1EEEEEviT_T0_T2_T3_T4_T5_:
	.zero		964


//--------------------- .nv.constant0._ZN2at6native18elementwise_kernelILi128ELi2EZNS0_22gpu_kernel_impl_nocastIZZZNS0_15binary_internal21div_floor_kernel_cudaERNS_18TensorIteratorBaseEENKUlvE0_clEvENKUlvE_clEvEUldE_EEvS5_RKT_EUliE_EEviT1_ --------------------------
	.section	.nv.constant0._ZN2at6native18elementwise_kernelILi128ELi2EZNS0_22gpu_kernel_impl_nocastIZZZNS0_15binary_internal21div_floor_kernel_cudaERNS_18TensorIteratorBaseEENKUlvE0_clEvENKUlvE_clEvEUldE_EEvS5_RKT_EUliE_EEviT1_,"a",@progbits
	.sectionflags	@""
	.align	4
.nv.constant0._ZN2at6native18elementwise_kernelILi128ELi2EZNS0_22gpu_kernel_impl_nocastIZZZNS0_15binary_internal21div_floor_kernel_cudaERNS_18TensorIteratorBaseEENKUlvE0_clEvENKUlvE_clEvEUldE_EEvS5_RKT_EUliE_EEviT1_:
	.zero		1456


//--------------------- .nv.constant0._ZN2at6native27unrolled_elementwise_kernelIZZZNS0_15binary_internal21div_floor_kernel_cudaERNS_18TensorIteratorBaseEENKUlvE0_clEvENKUlvE_clEvEUldE_St5arrayIPcLm2EELi4E23TrivialOffsetCalculatorILi1EjESC_NS0_6memory15LoadWithoutCastENSD_16StoreWithoutCastEEEviT_T0_T2_T3_T4_T5_ --------------------------
	.section	.nv.constant0._ZN2at6native27unrolled_elementwise_kernelIZZZNS0_15binary_internal21div_floor_kernel_cudaERNS_18TensorIteratorBaseEENKUlvE0_clEvENKUlvE_clEvEUldE_St5arrayIPcLm2EELi4E23TrivialOffsetCalculatorILi1EjESC_NS0_6memory15LoadWithoutCastENSD_16StoreWithoutCastEEEviT_T0_T2_T3_T4_T5_,"a",@progbits
	.sectionflags	@""
	.align	4
.nv.constant0._ZN2at6native27unrolled_elementwise_kernelIZZZNS0_15binary_internal21div_floor_kernel_cudaERNS_18TensorIteratorBaseEENKUlvE0_clEvENKUlvE_clEvEUldE_St5arrayIPcLm2EELi4E23TrivialOffsetCalculatorILi1EjESC_NS0_6memory15LoadWithoutCastENSD_16StoreWithoutCastEEEviT_T0_T2_T3_T4_T5_:
	.zero		948


//--------------------- .nv.constant0._ZN2at6native29vectorized_elementwise_kernelILi2EZZZNS0_15binary_internal21div_floor_kernel_cudaERNS_18TensorIteratorBaseEENKUlvE0_clEvENKUlvE_clEvEUldE_St5arrayIPcLm2EEEEviT0_T1_ --------------------------
	.section	.nv.constant0._ZN2at6native29vectorized_elementwise_kernelILi2EZZZNS0_15binary_internal21div_floor_kernel_cudaERNS_18TensorIteratorBaseEENKUlvE0_clEvENKUlvE_clEvEUldE_St5arrayIPcLm2EEEEviT0_T1_,"a",@progbits
	.sectionflags	@""
	.align	4
.nv.constant0._ZN2at6native29vectorized_elementwise_kernelILi2EZZZNS0_15binary_internal21div_floor_kernel_cudaERNS_18TensorIteratorBaseEENKUlvE0_clEvENKUlvE_clEvEUldE_St5arrayIPcLm2EEEEviT0_T1_:
	.zero		944


//--------------------- .nv.constant0._ZN2at6native29vectorized_elementwise_kernelILi4EZZZNS0_15binary_internal21div_floor_kernel_cudaERNS_18TensorIteratorBaseEENKUlvE0_clEvENKUlvE_clEvEUldE_St5arrayIPcLm2EEEEviT0_T1_ --------------------------
	.section	.nv.constant0._ZN2at6native29vectorized_elementwise_kernelILi4EZZZNS0_15binary_internal21div_floor_kernel_cudaERNS_18TensorIteratorBaseEENKUlvE0_clEvENKUlvE_clEvEUldE_St5arrayIPcLm2EEEEviT0_T1_,"a",@progbits
	.sectionflags	@""
	.align	4
.nv.constant0._ZN2at6native29vectorized_elementwise_kernelILi4EZZZNS0_15binary_internal21div_floor_kernel_cudaERNS_18TensorIteratorBaseEENKUlvE0_clEvENKUlvE_clEvEUldE_St5arrayIPcLm2EEEEviT0_T1_:
	.zero		944


//--------------------- .nv.constant0._ZN2at6native29vectorized_elementwise_kernelILi8EZZZNS0_15binary_internal21div_floor_kernel_cudaERNS_18TensorIteratorBaseEENKUlvE0_clEvENKUlvE_clEvEUldE_St5arrayIPcLm2EEEEviT0_T1_ --------------------------
	.section	.nv.constant0._ZN2at6native29vectorized_elementwise_kernelILi8EZZZNS0_15binary_internal21div_floor_kernel_cudaERNS_18TensorIteratorBaseEENKUlvE0_clEvENKUlvE_clEvEUldE_St5arrayIPcLm2EEEEviT0_T1_,"a",@progbits
	.sectionflags	@""
	.align	4
.nv.constant0._ZN2at6native29vectorized_elementwise_kernelILi8EZZZNS0_15binary_internal21div_floor_kernel_cudaERNS_18TensorIteratorBaseEENKUlvE0_clEvENKUlvE_clEvEUldE_St5arrayIPcLm2EEEEviT0_T1_:
	.zero		944


//--------------------- .nv.constant0._ZN2at6native18elementwise_kernelILi128ELi4EZNS0_15gpu_kernel_implINS0_13BinaryFunctorIsssZZZNS0_15binary_internal21div_floor_kernel_cudaERNS_18TensorIteratorBaseEENKUlvE_clEvENKUlvE3_clEvEUlssE_EEEEvS6_RKT_EUliE_EEviT1_ --------------------------
	.section	.nv.constant0._ZN2at6native18elementwise_kernelILi128ELi4EZNS0_15gpu_kernel_implINS0_13BinaryFunctorIsssZZZNS0_15binary_internal21div_floor_kernel_cudaERNS_18TensorIteratorBaseEENKUlvE_clEvENKUlvE3_clEvEUlssE_EEEEvS6_RKT_EUliE_EEviT1_,"a",@progbits
	.sectionflags	@""
	.align	4
.nv.constant0._ZN2at6native18elementwise_kernelILi128ELi4EZNS0_15gpu_kernel_implINS0_13BinaryFunctorIsssZZZNS0_15binary_internal21div_floor_kernel_cudaERNS_18TensorIteratorBaseEENKUlvE_clEvENKUlvE3_clEvEUlssE_EEEEvS6_RKT_EUliE_EEviT1_:
	.zero		1552


//--------------------- .nv.constant0._ZN2at6native27unrolled_elementwise_kernelINS0_13BinaryFunctorIsssZZZNS0_15binary_internal21div_floor_kernel_cudaERNS_18TensorIteratorBaseEENKUlvE_clEvENKUlvE3_clEvEUlssE_EESt5arrayIPcLm3EELi4E23TrivialOffsetCalculatorILi2EjESD_ILi1EjENS0_6memory12LoadWithCastILi2EEENSG_13StoreWithCastILi1EEEEEviT_T0_T2_T3_T4_T5_ --------------------------
	.section	.nv.constant0._ZN2at6native27unrolled_elementwise_kernelINS0_13BinaryFunctorIsssZZZNS0_15binary_internal21div_floor_kernel_cudaERNS_18TensorIteratorBaseEENKUlvE_clEvENKUlvE3_clEvEUlssE_EESt5arrayIPcLm3EELi4E23TrivialOffsetCalculatorILi2EjESD_ILi1EjENS0_6memory12LoadWithCastILi2EEENSG_13StoreWithCastILi1EEEEEviT_T0_T2_T3_T4_T5_,"a",@progbits
	.sectionflags	@""
	.align	4
.nv.constant0._ZN2at6native27unrolled_elementwise_kernelINS0_13BinaryFunctorIsssZZZNS0_15binary_internal21div_floor_kernel_cudaERNS_18TensorIteratorBaseEENKUlvE_clEvENKUlvE3_clEvEUlssE_EESt5arrayIPcLm3EELi4E23TrivialOffsetCalculatorILi2EjESD_ILi1EjENS0_6memory12LoadWithCastILi2EEENSG_13StoreWithCastILi1EEEEEviT_T0_T2_T3_T4_T5_:
	.zero		952


//--------------------- .nv.constant0._ZN2at6native18elementwise_kernelILi128ELi4EZNS0_22gpu_kernel_impl_nocastINS0_13BinaryFunctorIsssZZZNS0_15binary_internal21div_floor_kernel_cudaERNS_18TensorIteratorBaseEENKUlvE_clEvENKUlvE3_clEvEUlssE_EEEEvS6_RKT_EUliE_EEviT1_ --------------------------
	.section	.nv.constant0._ZN2at6native18elementwise_kernelILi128ELi4EZNS0_22gpu_kernel_impl_nocastINS0_13BinaryFunctorIsssZZZNS0_15binary_internal21div_floor_kernel_cudaERNS_18TensorIteratorBaseEENKUlvE_clEvENKUlvE3_clEvEUlssE_EEEEvS6_RKT_EUliE_EEviT1_,"a",@progbits
	.sectionflags	@""
	.align	4
.nv.constant0._ZN2at6native18elementwise_kernelILi128ELi4EZNS0_22gpu_kernel_impl_nocastINS0_13BinaryFunctorIsssZZZNS0_15binary_internal21div_floor_kernel_cudaERNS_18TensorIteratorBaseEENKUlvE_clEvENKUlvE3_clEvEUlssE_EEEEvS6_RKT_EUliE_EEviT1_:
	.zero		1552


//--------------------- .nv.constant0._ZN2at6native27unrolled_elementwise_kernelINS0_13BinaryFunctorIsssZZZNS0_15binary_internal21div_floor_kernel_cudaERNS_18TensorIteratorBaseEENKUlvE_clEvENKUlvE3_clEvEUlssE_EESt5arrayIPcLm3EELi4E23TrivialOffsetCalculatorILi2EjESD_ILi1EjENS0_6memory15LoadWithoutCastENSG_16StoreWithoutCastEEEviT_T0_T2_T3_T4_T5_ --------------------------
	.section	.nv.constant0._ZN2at6native27unrolled_elementwise_kernelINS0_13BinaryFunctorIsssZZZNS0_15binary_internal21div_floor_kernel_cudaERNS_18TensorIteratorBaseEENKUlvE_clEvENKUlvE3_clEvEUlssE_EESt5arrayIPcLm3EELi4E23TrivialOffsetCalculatorILi2EjESD_ILi1EjENS0_6memory15LoadWithoutCastENSG_16StoreWithoutCastEEEviT_T0_T2_T3_T4_T5_,"a",@progbits
	.sectionflags	@""
	.align	4
.nv.constant0._ZN2at6native27unrolled_elementwise_kernelINS0_13BinaryFunctorIsssZZZNS0_15binary_internal21div_floor_kernel_cudaERNS_18TensorIteratorBaseEENKUlvE_clEvENKUlvE3_clEvEUlssE_EESt5arrayIPcLm3EELi4E23TrivialOffsetCalculatorILi2EjESD_ILi1EjENS0_6memory15LoadWithoutCastENSG_16StoreWithoutCastEEEviT_T0_T2_T3_T4_T5_:
	.zero		932


//--------------------- .nv.constant0._ZN2at6native29vectorized_elementwise_kernelILi2ENS0_13BinaryFunctorIsssZZZNS0_15binary_internal21div_floor_kernel_cudaERNS_18TensorIteratorBaseEENKUlvE_clEvENKUlvE3_clEvEUlssE_EESt5arrayIPcLm3EEEEviT0_T1_ --------------------------
	.section	.nv.constant0._ZN2at6native29vectorized_elementwise_kernelILi2ENS0_13BinaryFunctorIsssZZZNS0_15binary_internal21div_floor_kernel_cudaERNS_18TensorIteratorBaseEENKUlvE_clEvENKUlvE3_clEvEUlssE_EESt5arrayIPcLm3EEEEviT0_T1_,"a",@progbits
	.sectionflags	@""
	.align	4
.nv.constant0._ZN2at6native29vectorized_elementwise_kernelILi2ENS0_13BinaryFunctorIsssZZZNS0_15binary_internal21div_floor_kernel_cudaERNS_18TensorIteratorBaseEENKUlvE_clEvENKUlvE3_clEvEUlssE_EESt5arrayIPcLm3EEEEviT0_T1_:
	.zero		928


//--------------------- .nv.constant0._ZN2at6native29vectorized_elementwise_kernelILi4ENS0_13BinaryFunctorIsssZZZNS0_15binary_internal21div_floor_kernel_cudaERNS_18TensorIteratorBaseEENKUlvE_clEvENKUlvE3_clEvEUlssE_EESt5arrayIPcLm3EEEEviT0_T1_ --------------------------
	.section	.nv.constant0._ZN2at6native29vectorized_elementwise_kernelILi4ENS0_13BinaryFunctorIsssZZZNS0_15binary_internal21div_floor_kernel_cudaERNS_18TensorIteratorBaseEENKUlvE_clEvENKUlvE3_clEvEUlssE_EESt5arrayIPcLm3EEEEviT0_T1_,"a",@progbits
	.sectionflags	@""
	.align	4
.nv.constant0._ZN2at6native29vectorized_elementwise_kernelILi4ENS0_13BinaryFunctorIsssZZZNS0_15binary_internal21div_floor_kernel_cudaERNS_18TensorIteratorBaseEENKUlvE_clEvENKUlvE3_clEvEUlssE_EESt5arrayIPcLm3EEEEviT0_T1_:
	.zero		928


//--------------------- .nv.constant0._ZN2at6native29vectorized_elementwise_kernelILi8ENS0_13BinaryFunctorIsssZZZNS0_15binary_internal21div_floor_kernel_cudaERNS_18TensorIteratorBaseEENKUlvE_clEvENKUlvE3_clEvEUlssE_EESt5arrayIPcLm3EEEEviT0_T1_ --------------------------
	.section	.nv.constant0._ZN2at6native29vectorized_elementwise_kernelILi8ENS0_13BinaryFunctorIsssZZZNS0_15binary_internal21div_floor_kernel_cudaERNS_18TensorIteratorBaseEENKUlvE_clEvENKUlvE3_clEvEUlssE_EESt5arrayIPcLm3EEEEviT0_T1_,"a",@progbits
	.sectionflags	@""
	.align	4
.nv.constant0._ZN2at6native29vectorized_elementwise_kernelILi8ENS0_13BinaryFunctorIsssZZZNS0_15binary_internal21div_floor_kernel_cudaERNS_18TensorIteratorBaseEENKUlvE_clEvENKUlvE3_clEvEUlssE_EESt5arrayIPcLm3EEEEviT0_T1_:
	.zero		928


//--------------------- .nv.constant0._ZN2at6native18elementwise_kernelILi128ELi4EZNS0_15gpu_kernel_implINS0_13BUnaryFunctorIsssZZZNS0_15binary_internal21div_floor_kernel_cudaERNS_18TensorIteratorBaseEENKUlvE_clEvENKUlvE3_clEvEUlssE_EEEEvS6_RKT_EUliE_EEviT1_ --------------------------
	.section	.nv.constant0._ZN2at6native18elementwise_kernelILi128ELi4EZNS0_15gpu_kernel_implINS0_13BUnaryFunctorIsssZZZNS0_15binary_internal21div_floor_kernel_cudaERNS_18TensorIteratorBaseEENKUlvE_clEvENKUlvE3_clEvEUlssE_EEEEvS6_RKT_EUliE_EEviT1_,"a",@progbits
	.sectionflags	@""
	.align	4
.nv.constant0._ZN2at6native18elementwise_kernelILi128ELi4EZNS0_15gpu_kernel_implINS0_13BUnaryFunctorIsssZZZNS0_15binary_internal21div_floor_kernel_cudaERNS_18TensorIteratorBaseEENKUlvE_clEvENKUlvE3_clEvEUlssE_EEEEvS6_RKT_EUliE_EEviT1_:
	.zero		1440


//--------------------- .nv.constant0._ZN2at6native27unrolled_elementwise_kernelINS0_13BUnaryFunctorIsssZZZNS0_15binary_internal21div_floor_kernel_cudaERNS_18TensorIteratorBaseEENKUlvE_clEvENKUlvE3_clEvEUlssE_EESt5arrayIPcLm2EELi4E23TrivialOffsetCalculatorILi1EjESE_NS0_6memory12LoadWithCastILi1EEENSF_13StoreWithCastILi1EEEEEviT_T0_T2_T3_T4_T5_ --------------------------
	.section	.nv.constant0._ZN2at6native27unrolled_elementwise_kernelINS0_13BUnaryFunctorIsssZZZNS0_15binary_internal21div_floor_kernel_cudaERNS_18TensorIteratorBaseEENKUlvE_clEvENKUlvE3_clEvEUlssE_EESt5arrayIPcLm2EELi4E23TrivialOffsetCalculatorILi1EjESE_NS0_6memory12LoadWithCastILi1EEENSF_13StoreWithCastILi1EEEEEviT_T0_T2_T3_T4_T5_,"a",@progbits
	.sectionflags	@""
	.align	4
.nv.constant0._ZN2at6native27unrolled_elementwise_kernelINS0_13BUnaryFunctorIsssZZZNS0_15binary_internal21div_floor_kernel_cudaERNS_18TensorIteratorBaseEENKUlvE_clEvENKUlvE3_clEvEUlssE_EESt5arrayIPcLm2EELi4E23TrivialOffsetCalculatorILi1EjESE_NS0_6memory12LoadWithCastILi1EEENSF_13StoreWithCastILi1EEEEEviT_T0_T2_T3_T4_T5_:
	.zero		940


//--------------------- .nv.constant0._ZN2at6native18elementwise_kernelILi128ELi4EZNS0_22gpu_kernel_impl_nocastINS0_13BUnaryFunctorIsssZZZNS0_15binary_internal21div_floor_kernel_cudaERNS_18TensorIteratorBaseEENKUlvE_clEvENKUlvE3_clEvEUlssE_EEEEvS6_RKT_EUliE_EEviT1_ --------------------------
	.section	.nv.constant0._ZN2at6native18elementwise_kernelILi128ELi4EZNS0_22gpu_kernel_impl_nocastINS0_13BUnaryFunctorIsssZZZNS0_15binary_internal21div_floor_kernel_cudaERNS_18TensorIteratorBaseEENKUlvE_clEvENKUlvE3_clEvEUlssE_EEEEvS6_RKT_EUliE_EEviT1_,"a",@progbits
	.sectionflags	@""
	.align	4
.nv.constant0._ZN2at6native18elementwise_kernelILi128ELi4EZNS0_22gpu_kernel_impl_nocastINS0_13BUnaryFunctorIsssZZZNS0_15binary_internal21div_floor_kernel_cudaERNS_18TensorIteratorBaseEENKUlvE_clEvENKUlvE3_clEvEUlssE_EEEEvS6_RKT_EUliE_EEviT1_:
	.zero		1440


//--------------------- .nv.constant0._ZN2at6native27unrolled_elementwise_kernelINS0_13BUnaryFunctorIsssZZZNS0_15binary_internal21div_floor_kernel_cudaERNS_18TensorIteratorBaseEENKUlvE_clEvENKUlvE3_clEvEUlssE_EESt5arrayIPcLm2EELi4E23TrivialOffsetCalculatorILi1EjESE_NS0_6memory15LoadWithoutCastENSF_16StoreWithoutCastEEEviT_T0_T2_T3_T4_T5_ --------------------------
	.section	.nv.constant0._ZN2at6native27unrolled_elementwise_kernelINS0_13BUnaryFunctorIsssZZZNS0_15binary_internal21div_floor_kernel_cudaERNS_18TensorIteratorBaseEENKUlvE_clEvENKUlvE3_clEvEUlssE_EESt5arrayIPcLm2EELi4E23TrivialOffsetCalculatorILi1EjESE_NS0_6memory15LoadWithoutCastENSF_16StoreWithoutCastEEEviT_T0_T2_T3_T4_T5_,"a",@progbits
	.sectionflags	@""
	.align	4
.nv.constant0._ZN2at6native27unrolled_elementwise_kernelINS0_13BUnaryFunctorIsssZZZNS0_15binary_internal21div_floor_kernel_cudaERNS_18TensorIteratorBaseEENKUlvE_clEvENKUlvE3_clEvEUlssE_EESt5arrayIPcLm2EELi4E23TrivialOffsetCalculatorILi1EjESE_NS0_6memory15LoadWithoutCastENSF_16StoreWithoutCastEEEviT_T0_T2_T3_T4_T5_:
	.zero		924


//--------------------- .nv.constant0._ZN2at6native29vectorized_elementwise_kernelILi2ENS0_13BUnaryFunctorIsssZZZNS0_15binary_internal21div_floor_kernel_cudaERNS_18TensorIteratorBaseEENKUlvE_clEvENKUlvE3_clEvEUlssE_EESt5arrayIPcLm2EEEEviT0_T1_ --------------------------
	.section	.nv.constant0._ZN2at6native29vectorized_elementwise_kernelILi2ENS0_13BUnaryFunctorIsssZZZNS0_15binary_internal21div_floor_kernel_cudaERNS_18TensorIteratorBaseEENKUlvE_clEvENKUlvE3_clEvEUlssE_EESt5arrayIPcLm2EEEEviT0_T1_,"a",@progbits
	.sectionflags	@""
	.align	4
.nv.constant0._ZN2at6native29vectorized_elementwise_kernelILi2ENS0_13BUnaryFunctorIsssZZZNS0_15binary_internal21div_floor_kernel_cudaERNS_18TensorIteratorBaseEENKUlvE_clEvENKUlvE3_clEvEUlssE_EESt5arrayIPcLm2EEEEviT0_T1_:
	.zero		920


//--------------------- .nv.constant0._ZN2at6native29vectorized_elementwise_kernelILi4ENS0_13BUnaryFunctorIsssZZZNS0_15binary_internal21div_floor_kernel_cudaERNS_18TensorIteratorBaseEENKUlvE_clEvENKUlvE3_clEvEUlssE_EESt5arrayIPcLm2EEEEviT0_T1_ --------------------------
	.section	.nv.constant0._ZN2at6native29vectorized_elementwise_kernelILi4ENS0_13BUnaryFunctorIsssZZZNS0_15binary_internal21div_floor_kernel_cudaERNS_18TensorIteratorBaseEENKUlvE_clEvENKUlvE3_clEvEUlssE_EESt5arrayIPcLm2EEEEviT0_T1_,"a",@progbits
	.sectionflags	@""
	.align	4
.nv.constant0._ZN2at6native29vectorized_elementwise_kernelILi4ENS0_13BUnaryFunctorIsssZZZNS0_15binary_internal21div_floor_kernel_cudaERNS_18TensorIteratorBaseEENKUlvE_clEvENKUlvE3_clEvEUlssE_EESt5arrayIPcLm2EEEEviT0_T1_:
	.zero		920


//--------------------- .nv.constant0._ZN2at6native29vectorized_elementwise_kernelILi8ENS0_13BUnaryFunctorIsssZZZNS0_15binary_internal21div_floor_kernel_cudaERNS_18TensorIteratorBaseEENKUlvE_clEvENKUlvE3_clEvEUlssE_EESt5arrayIPcLm2EEEEviT0_T1_ --------------------------
	.section	.nv.constant0._ZN2at6native29vectorized_elementwise_kernelILi8ENS0_13BUnaryFunctorIsssZZZNS0_15binary_internal21div_floor_kernel_cudaERNS_18TensorIteratorBaseEENKUlvE_clEvENKUlvE3_clEvEUlssE_EESt5arrayIPcLm2EEEEviT0_T1_,"a",@progbits
	.sectionflags	@""
	.align	4
.nv.constant0._ZN2at6native29vectorized_elementwise_kernelILi8ENS0_13BUnaryFunctorIsssZZZNS0_15binary_internal21div_floor_kernel_cudaERNS_18TensorIteratorBaseEENKUlvE_clEvENKUlvE3_clEvEUlssE_EESt5arrayIPcLm2EEEEviT0_T1_:
	.zero		920


//--------------------- .nv.constant0._ZN2at6native18elementwise_kernelILi128ELi4EZNS0_15gpu_kernel_implINS0_13AUnaryFunctorIsssZZZNS0_15binary_internal21div_floor_kernel_cudaERNS_18TensorIteratorBaseEENKUlvE_clEvENKUlvE3_clEvEUlssE_EEEEvS6_RKT_EUliE_EEviT1_ --------------------------
	.section	.nv.constant0._ZN2at6native18elementwise_kernelILi128ELi4EZNS0_15gpu_kernel_implINS0_13AUnaryFunctorIsssZZZNS0_15binary_internal21div_floor_kernel_cudaERNS_18TensorIteratorBaseEENKUlvE_clEvENKUlvE3_clEvEUlssE_EEEEvS6_RKT_EUliE_EEviT1_,"a",@progbits
	.sectionflags	@""
	.align	4
.nv.constant0._ZN2at6native18elementwise_kernelILi128ELi4EZNS0_15gpu_kernel_implINS0_13AUnaryFunctorIsssZZZNS0_15binary_internal21div_floor_kernel_cudaERNS_18TensorIteratorBaseEENKUlvE_clEvENKUlvE3_clEvEUlssE_EEEEvS6_RKT_EUliE_EEviT1_:
	.zero		1440


//--------------------- .nv.constant0._ZN2at6native27unrolled_elementwise_kernelINS0_13AUnaryFunctorIsssZZZNS0_15binary_internal21div_floor_kernel_cudaERNS_18TensorIteratorBaseEENKUlvE_clEvENKUlvE3_clEvEUlssE_EESt5arrayIPcLm2EELi4E23TrivialOffsetCalculatorILi1EjESE_NS0_6memory12LoadWithCastILi1EEENSF_13StoreWithCastILi1EEEEEviT_T0_T2_T3_T4_T5_ --------------------------
	.section	.nv.constant0._ZN2at6native27unrolled_elementwise_kernelINS0_13AUnaryFunctorIsssZZZNS0_15binary_internal21div_floor_kernel_cudaERNS_18TensorIteratorBaseEENKUlvE_clEvENKUlvE3_clEvEUlssE_EESt5arrayIPcLm2EELi4E23TrivialOffsetCalculatorILi1EjESE_NS0_6memory12LoadWithCastILi1EEENSF_13StoreWithCastILi1EEEEEviT_T0_T2_T3_T4_T5_,"a",@progbits
	.sectionflags	@""
	.align	4
.nv.constant0._ZN2at6native27unrolled_elementwise_kernelINS0_13AUnaryFunctorIsssZZZNS0_15binary_internal21div_floor_kernel_cudaERNS_18TensorIteratorBaseEENKUlvE_clEvENKUlvE3_clEvEUlssE_EESt5arrayIPcLm2EELi4E23TrivialOffsetCalculatorILi1EjESE_NS0_6memory12LoadWithCastILi1EEENSF_13StoreWithCastILi1EEEEEviT_T0_T2_T3_T4_T5_:
	.zero		940


//--------------------- .nv.constant0._ZN2at6native18elementwise_kernelILi128ELi4EZNS0_22gpu_kernel_impl_nocastINS0_13AUnaryFunctorIsssZZZNS0_15binary_internal21div_floor_kernel_cudaERNS_18TensorIteratorBaseEENKUlvE_clEvENKUlvE3_clEvEUlssE_EEEEvS6_RKT_EUliE_EEviT1_ --------------------------
	.section	.nv.constant0._ZN2at6native18elementwise_kernelILi128ELi4EZNS0_22gpu_kernel_impl_nocastINS0_13AUnaryFunctorIsssZZZNS0_15binary_internal21div_floor_kernel_cudaERNS_18TensorIteratorBaseEENKUlvE_clEvENKUlvE3_clEvEUlssE_EEEEvS6_RKT_EUliE_EEviT1_,"a",@progbits
	.sectionflags	@""
	.align	4
.nv.constant0._ZN2at6native18elementwise_kernelILi128ELi4EZNS0_22gpu_kernel_impl_nocastINS0_13AUnaryFunctorIsssZZZNS0_15binary_internal21div_floor_kernel_cudaERNS_18TensorIteratorBaseEENKUlvE_clEvENKUlvE3_clEvEUlssE_EEEEvS6_RKT_EUliE_EEviT1_:
	.zero		1440


//--------------------- .nv.constant0._ZN2at6native27unrolled_elementwise_kernelINS0_13AUnaryFunctorIsssZZZNS0_15binary_internal21div_floor_kernel_cudaERNS_18TensorIteratorBaseEENKUlvE_clEvENKUlvE3_clEvEUlssE_EESt5arrayIPcLm2EELi4E23TrivialOffsetCalculatorILi1EjESE_NS0_6memory15LoadWithoutCastENSF_16StoreWithoutCastEEEviT_T0_T2_T3_T4_T5_ --------------------------
	.section	.nv.constant0._ZN2at6native27unrolled_elementwise_kernelINS0_13AUnaryFunctorIsssZZZNS0_15binary_internal21div_floor_kernel_cudaERNS_18TensorIteratorBaseEENKUlvE_clEvENKUlvE3_clEvEUlssE_EESt5arrayIPcLm2EELi4E23TrivialOffsetCalculatorILi1EjESE_NS0_6memory15LoadWithoutCastENSF_16StoreWithoutCastEEEviT_T0_T2_T3_T4_T5_,"a",@progbits
	.sectionflags	@""
	.align	4
.nv.constant0._ZN2at6native27unrolled_elementwise_kernelINS0_13AUnaryFunctorIsssZZZNS0_15binary_internal21div_floor_kernel_cudaERNS_18TensorIteratorBaseEENKUlvE_clEvENKUlvE3_clEvEUlssE_EESt5arrayIPcLm2EELi4E23TrivialOffsetCalculatorILi1EjESE_NS0_6memory15LoadWithoutCastENSF_16StoreWithoutCastEEEviT_T0_T2_T3_T4_T5_:
	.zero		924


//--------------------- .nv.constant0._ZN2at6native29vectorized_elementwise_kernelILi2ENS0_13AUnaryFunctorIsssZZZNS0_15binary_internal21div_floor_kernel_cudaERNS_18TensorIteratorBaseEENKUlvE_clEvENKUlvE3_clEvEUlssE_EESt5arrayIPcLm2EEEEviT0_T1_ --------------------------
	.section	.nv.constant0._ZN2at6native29vectorized_elementwise_kernelILi2ENS0_13AUnaryFunctorIsssZZZNS0_15binary_internal21div_floor_kernel_cudaERNS_18TensorIteratorBaseEENKUlvE_clEvENKUlvE3_clEvEUlssE_EESt5arrayIPcLm2EEEEviT0_T1_,"a",@progbits
	.sectionflags	@""
	.align	4
.nv.constant0._ZN2at6native29vectorized_elementwise_kernelILi2ENS0_13AUnaryFunctorIsssZZZNS0_15binary_internal21div_floor_kernel_cudaERNS_18TensorIteratorBaseEENKUlvE_clEvENKUlvE3_clEvEUlssE_EESt5arrayIPcLm2EEEEviT0_T1_:
	.zero		920


//--------------------- .nv.constant0._ZN2at6native29vectorized_elementwise_kernelILi4ENS0_13AUnaryFunctorIsssZZZNS0_15binary_internal21div_floor_kernel_cudaERNS_18TensorIteratorBaseEENKUlvE_clEvENKUlvE3_clEvEUlssE_EESt5arrayIPcLm2EEEEviT0_T1_ --------------------------
	.section	.nv.constant0._ZN2at6native29vectorized_elementwise_kernelILi4ENS0_13AUnaryFunctorIsssZZZNS0_15binary_internal21div_floor_kernel_cudaERNS_18TensorIteratorBaseEENKUlvE_clEvENKUlvE3_clEvEUlssE_EESt5arrayIPcLm2EEEEviT0_T1_,"a",@progbits
	.sectionflags	@""
	.align	4
.nv.constant0._ZN2at6native29vectorized_elementwise_kernelILi4ENS0_13AUnaryFunctorIsssZZZNS0_15binary_internal21div_floor_kernel_cudaERNS_18TensorIteratorBaseEENKUlvE_clEvENKUlvE3_clEvEUlssE_EESt5arrayIPcLm2EEEEviT0_T1_:
	.zero		920


//--------------------- .nv.constant0._ZN2at6native29vectorized_elementwise_kernelILi8ENS0_13AUnaryFunctorIsssZZZNS0_15binary_internal21div_floor_kernel_cudaERNS_18TensorIteratorBaseEENKUlvE_clEvENKUlvE3_clEvEUlssE_EESt5arrayIPcLm2EEEEviT0_T1_ --------------------------
	.section	.nv.constant0._ZN2at6native29vectorized_elementwise_kernelILi8ENS0_13AUnaryFunctorIsssZZZNS0_15binary_internal21div_floor_kernel_cudaERNS_18TensorIteratorBaseEENKUlvE_clEvENKUlvE3_clEvEUlssE_EESt5arrayIPcLm2EEEEviT0_T1_,"a",@progbits
	.sectionflags	@""
	.align	4
.nv.constant0._ZN2at6native29vectorized_elementwise_kernelILi8ENS0_13AUnaryFunctorIsssZZZNS0_15binary_internal21div_floor_kernel_cudaERNS_18TensorIteratorBaseEENKUlvE_clEvENKUlvE3_clEvEUlssE_EESt5arrayIPcLm2EEEEviT0_T1_:
	.zero		920


//--------------------- .nv.constant0._ZN2at6native18elementwise_kernelILi128ELi4EZNS0_15gpu_kernel_implINS0_13BinaryFunctorIlllZZZNS0_15binary_internal21div_floor_kernel_cudaERNS_18TensorIteratorBaseEENKUlvE_clEvENKUlvE2_clEvEUlllE_EEEEvS6_RKT_EUliE_EEviT1_ --------------------------
	.section	.nv.constant0._ZN2at6native18elementwise_kernelILi128ELi4EZNS0_15gpu_kernel_implINS0_13BinaryFunctorIlllZZZNS0_15binary_internal21div_floor_kernel_cudaERNS_18TensorIteratorBaseEENKUlvE_clEvENKUlvE2_clEvEUlllE_EEEEvS6_RKT_EUliE_EEviT1_,"a",@progbits
	.sectionflags	@""
	.align	4
.nv.constant0._ZN2at6native18elementwise_kernelILi128ELi4EZNS0_15gpu_kernel_implINS0_13BinaryFunctorIlllZZZNS0_15binary_internal21div_floor_kernel_cudaERNS_18TensorIteratorBaseEENKUlvE_clEvENKUlvE2_clEvEUlllE_EEEEvS6_RKT_EUliE_EEviT1_:
	.zero		1552


//--------------------- .nv.constant0._ZN2at6native27unrolled_elementwise_kernelINS0_13BinaryFunctorIlllZZZNS0_15binary_internal21div_floor_kernel_cudaERNS_18TensorIteratorBaseEENKUlvE_clEvENKUlvE2_clEvEUlllE_EESt5arrayIPcLm3EELi4E23TrivialOffsetCalculatorILi2EjESD_ILi1EjENS0_6memory12LoadWithCastILi2EEENSG_13StoreWithCastILi1EEEEEviT_T0_T2_T3_T4_T5_ --------------------------
	.section	.nv.constant0._ZN2at6native27unrolled_elementwise_kernelINS0_13BinaryFunctorIlllZZZNS0_15binary_internal21div_floor_kernel_cudaERNS_18TensorIteratorBaseEENKUlvE_clEvENKUlvE2_clEvEUlllE_EESt5arrayIPcLm3EELi4E23TrivialOffsetCalculatorILi2EjESD_ILi1EjENS0_6memory12LoadWithCastILi2EEENSG_13StoreWithCastILi1EEEEEviT_T0_T2_T3_T4_T5_,"a",@progbits
	.sectionflags	@""
	.align	4
.nv.constant0._ZN2at6native27unrolled_elementwise_kernelINS0_13BinaryFunctorIlllZZZNS0_15binary_internal21div_floor_kernel_cudaERNS_18TensorIteratorBaseEENKUlvE_clEvENKUlvE2_clEvEUlllE_EESt5arrayIPcLm3EELi4E23TrivialOffsetCalculatorILi2EjESD_ILi1EjENS0_6memory12LoadWithCastILi2EEENSG_13StoreWithCastILi1EEEEEviT_T0_T2_T3_T4_T5_:
	.zero		952


//--------------------- .nv.constant0._ZN2at6native18elementwise_kernelILi128ELi2EZNS0_22gpu_kernel_impl_nocastINS0_13BinaryFunctorIlllZZZNS0_15binary_internal21div_floor_kernel_cudaERNS_18TensorIteratorBaseEENKUlvE_clEvENKUlvE2_clEvEUlllE_EEEEvS6_RKT_EUliE_EEviT1_ --------------------------
	.section	.nv.constant0._ZN2at6native18elementwise_kernelILi128ELi2EZNS0_22gpu_kernel_impl_nocastINS0_13BinaryFunctorIlllZZZNS0_15binary_internal21div_floor_kernel_cudaERNS_18TensorIteratorBaseEENKUlvE_clEvENKUlvE2_clEvEUlllE_EEEEvS6_RKT_EUliE_EEviT1_,"a",@progbits
	.sectionflags	@""
	.align	4
.nv.constant0._ZN2at6native18elementwise_kernelILi128ELi2EZNS0_22gpu_kernel_impl_nocastINS0_13BinaryFunctorIlllZZZNS0_15binary_internal21div_floor_kernel_cudaERNS_18TensorIteratorBaseEENKUlvE_clEvENKUlvE2_clEvEUlllE_EEEEvS6_RKT_EUliE_EEviT1_:
	.zero		1552


//--------------------- .nv.constant0._ZN2at6native27unrolled_elementwise_kernelINS0_13BinaryFunctorIlllZZZNS0_15binary_internal21div_floor_kernel_cudaERNS_18TensorIteratorBaseEENKUlvE_clEvENKUlvE2_clEvEUlllE_EESt5arrayIPcLm3EELi4E23TrivialOffsetCalculatorILi2EjESD_ILi1EjENS0_6memory15LoadWithoutCastENSG_16StoreWithoutCastEEEviT_T0_T2_T3_T4_T5_ --------------------------
	.section	.nv.constant0._ZN2at6native27unrolled_elementwise_kernelINS0_13BinaryFunctorIlllZZZNS0_15binary_internal21div_floor_kernel_cudaERNS_18TensorIteratorBaseEENKUlvE_clEvENKUlvE2_clEvEUlllE_EESt5arrayIPcLm3EELi4E23TrivialOffsetCalculatorILi2EjESD_ILi1EjENS0_6memory15LoadWithoutCastENSG_16StoreWithoutCastEEEviT_T0_T2_T3_T4_T5_,"a",@progbits
	.sectionflags	@""
	.align	4
.nv.constant0._ZN2at6native27unrolled_elementwise_kernelINS0_13BinaryFunctorIlllZZZNS0_15binary_internal21div_floor_kernel_cudaERNS_18TensorIteratorBaseEENKUlvE_clEvENKUlvE2_clEvEUlllE_EESt5arrayIPcLm3EELi4E23TrivialOffsetCalculatorILi2EjESD_ILi1EjENS0_6memory15LoadWithoutCastENSG_16StoreWithoutCastEEEviT_T0_T2_T3_T4_T5_:
	.zero		932


//--------------------- .nv.constant0._ZN2at6native29vectorized_elementwise_kernelILi2ENS0_13BinaryFunctorIlllZZZNS0_15binary_internal21div_floor_kernel_cudaERNS_18TensorIteratorBaseEENKUlvE_clEvENKUlvE2_clEvEUlllE_EESt5arrayIPcLm3EEEEviT0_T1_ --------------------------
	.section	.nv.constant0._ZN2at6native29vectorized_elementwise_kernelILi2ENS0_13BinaryFunctorIlllZZZNS0_15binary_internal21div_floor_kernel_cudaERNS_18TensorIteratorBaseEENKUlvE_clEvENKUlvE2_clEvEUlllE_EESt5arrayIPcLm3EEEEviT0_T1_,"a",@progbits
	.sectionflags	@""
	.align	4
.nv.constant0._ZN2at6native29vectorized_elementwise_kernelILi2ENS0_13BinaryFunctorIlllZZZNS0_15binary_internal21div_floor_kernel_cudaERNS_18TensorIteratorBaseEENKUlvE_clEvENKUlvE2_clEvEUlllE_EESt5arrayIPcLm3EEEEviT0_T1_:
	.zero		928


//--------------------- .nv.constant0._ZN2at6native29vectorized_elementwise_kernelILi4ENS0_13BinaryFunctorIlllZZZNS0_15binary_internal21div_floor_kernel_cudaERNS_18TensorIteratorBaseEENKUlvE_clEvENKUlvE2_clEvEUlllE_EESt5arrayIPcLm3EEEEviT0_T1_ --------------------------
	.section	.nv.constant0._ZN2at6native29vectorized_elementwise_kernelILi4ENS0_13BinaryFunctorIlllZZZNS0_15binary_internal21div_floor_kernel_cudaERNS_18TensorIteratorBaseEENKUlvE_clEvENKUlvE2_clEvEUlllE_EESt5arrayIPcLm3EEEEviT0_T1_,"a",@progbits
	.sectionflags	@""
	.align	4
.nv.constant0._ZN2at6native29vectorized_elementwise_kernelILi4ENS0_13BinaryFunctorIlllZZZNS0_15binary_internal21div_floor_kernel_cudaERNS_18TensorIteratorBaseEENKUlvE_clEvENKUlvE2_clEvEUlllE_EESt5arrayIPcLm3EEEEviT0_T1_:
	.zero		928


//--------------------- .nv.constant0._ZN2at6native29vectorized_elementwise_kernelILi8ENS0_13BinaryFunctorIlllZZZNS0_15binary_internal21div_floor_kernel_cudaERNS_18TensorIteratorBaseEENKUlvE_clEvENKUlvE2_clEvEUlllE_EESt5arrayIPcLm3EEEEviT0_T1_ --------------------------
	.section	.nv.constant0._ZN2at6native29vectorized_elementwise_kernelILi8ENS0_13BinaryFunctorIlllZZZNS0_15binary_internal21div_floor_kernel_cudaERNS_18TensorIteratorBaseEENKUlvE_clEvENKUlvE2_clEvEUlllE_EESt5arrayIPcLm3EEEEviT0_T1_,"a",@progbits
	.sectionflags	@""
	.align	4
.nv.constant0._ZN2at6native29vectorized_elementwise_kernelILi8ENS0_13BinaryFunctorIlllZZZNS0_15binary_internal21div_floor_kernel_cudaERNS_18TensorIteratorBaseEENKUlvE_clEvENKUlvE2_clEvEUlllE_EESt5arrayIPcLm3EEEEviT0_T1_:
	.zero		928


//--------------------- .nv.constant0._ZN2at6native18elementwise_kernelILi128ELi4EZNS0_15gpu_kernel_implINS0_13BUnaryFunctorIlllZZZNS0_15binary_internal21div_floor_kernel_cudaERNS_18TensorIteratorBaseEENKUlvE_clEvENKUlvE2_clEvEUlllE_EEEEvS6_RKT_EUliE_EEviT1_ --------------------------
	.section	.nv.constant0._ZN2at6native18elementwise_kernelILi128ELi4EZNS0_15gpu_kernel_implINS0_13BUnaryFunctorIlllZZZNS0_15binary_internal21div_floor_kernel_cudaERNS_18TensorIteratorBaseEENKUlvE_clEvENKUlvE2_clEvEUlllE_EEEEvS6_RKT_EUliE_EEviT1_,"a",@progbits
	.sectionflags	@""
	.align	4
.nv.constant0._ZN2at6native18elementwise_kernelILi128ELi4EZNS0_15gpu_kernel_implINS0_13BUnaryFunctorIlllZZZNS0_15binary_internal21div_floor_kernel_cudaERNS_18TensorIteratorBaseEENKUlvE_clEvENKUlvE2_clEvEUlllE_EEEEvS6_RKT_EUliE_EEviT1_:
	.zero		1456


//--------------------- .nv.constant0._ZN2at6native27unrolled_elementwise_kernelINS0_13BUnaryFunctorIlllZZZNS0_15binary_internal21div_floor_kernel_cudaERNS_18TensorIteratorBaseEENKUlvE_clEvENKUlvE2_clEvEUlllE_EESt5arrayIPcLm2EELi4E23TrivialOffsetCalculatorILi1EjESE_NS0_6memory12LoadWithCastILi1EEENSF_13StoreWithCastILi1EEEEEviT_T0_T2_T3_T4_T5_ --------------------------
	.section	.nv.constant0._ZN2at6native27unrolled_elementwise_kernelINS0_13BUnaryFunctorIlllZZZNS0_15binary_internal21div_floor_kernel_cudaERNS_18TensorIteratorBaseEENKUlvE_clEvENKUlvE2_clEvEUlllE_EESt5arrayIPcLm2EELi4E23TrivialOffsetCalculatorILi1EjESE_NS0_6memory12LoadWithCastILi1EEENSF_13StoreWithCastILi1EEEEEviT_T0_T2_T3_T4_T5_,"a",@progbits
	.sectionflags	@""
	.align	4
.nv.constant0._ZN2at6native27unrolled_elementwise_kernelINS0_13BUnaryFunctorIlllZZZNS0_15binary_internal21div_floor_kernel_cudaERNS_18TensorIteratorBaseEENKUlvE_clEvENKUlvE2_clEvEUlllE_EESt5arrayIPcLm2EELi4E23TrivialOffsetCalculatorILi1EjESE_NS0_6memory12LoadWithCastILi1EEENSF_13StoreWithCastILi1EEEEEviT_T0_T2_T3_T4_T5_:
	.zero		956


//--------------------- .nv.constant0._ZN2at6native18elementwise_kernelILi128ELi2EZNS0_22gpu_kernel_impl_nocastINS0_13BUnaryFunctorIlllZZZNS0_15binary_internal21div_floor_kernel_cudaERNS_18TensorIteratorBaseEENKUlvE_clEvENKUlvE2_clEvEUlllE_EEEEvS6_RKT_EUliE_EEviT1_ --------------------------
	.section	.nv.constant0._ZN2at6native18elementwise_kernelILi128ELi2EZNS0_22gpu_kernel_impl_nocastINS0_13BUnaryFunctorIlllZZZNS0_15binary_internal21div_floor_kernel_cudaERNS_18TensorIteratorBaseEENKUlvE_clEvENKUlvE2_clEvEUlllE_EEEEvS6_RKT_EUliE_EEviT1_,"a",@progbits
	.sectionflags	@""
	.align	4
.nv.constant0._ZN2at6native18elementwise_kernelILi128ELi2EZNS0_22gpu_kernel_impl_nocastINS0_13BUnaryFunctorIlllZZZNS0_15binary_internal21div_floor_kernel_cudaERNS_18TensorIteratorBaseEENKUlvE_clEvENKUlvE2_clEvEUlllE_EEEEvS6_RKT_EUliE_EEviT1_:
	.zero		1448


//--------------------- .nv.constant0._ZN2at6native27unrolled_elementwise_kernelINS0_13BUnaryFunctorIlllZZZNS0_15binary_internal21div_floor_kernel_cudaERNS_18TensorIteratorBaseEENKUlvE_clEvENKUlvE2_clEvEUlllE_EESt5arrayIPcLm2EELi4E23TrivialOffsetCalculatorILi1EjESE_NS0_6memory15LoadWithoutCastENSF_16StoreWithoutCastEEEviT_T0_T2_T3_T4_T5_ --------------------------
	.section	.nv.constant0._ZN2at6native27unrolled_elementwise_kernelINS0_13BUnaryFunctorIlllZZZNS0_15binary_internal21div_floor_kernel_cudaERNS_18TensorIteratorBaseEENKUlvE_clEvENKUlvE2_clEvEUlllE_EESt5arrayIPcLm2EELi4E23TrivialOffsetCalculatorILi1EjESE_NS0_6memory15LoadWithoutCastENSF_16StoreWithoutCastEEEviT_T0_T2_T3_T4_T5_,"a",@progbits
	.sectionflags	@""
	.align	4
.nv.constant0._ZN2at6native27unrolled_elementwise_kernelINS0_13BUnaryFunctorIlllZZZNS0_15binary_internal21div_floor_kernel_cudaERNS_18TensorIteratorBaseEENKUlvE_clEvENKUlvE2_clEvEUlllE_EESt5arrayIPcLm2EELi4E23TrivialOffsetCalculatorILi1EjESE_NS0_6memory15LoadWithoutCastENSF_16StoreWithoutCastEEEviT_T0_T2_T3_T4_T5_:
	.zero		940


//--------------------- .nv.constant0._ZN2at6native29vectorized_elementwise_kernelILi2ENS0_13BUnaryFunctorIlllZZZNS0_15binary_internal21div_floor_kernel_cudaERNS_18TensorIteratorBaseEENKUlvE_clEvENKUlvE2_clEvEUlllE_EESt5arrayIPcLm2EEEEviT0_T1_ --------------------------
	.section	.nv.constant0._ZN2at6native29vectorized_elementwise_kernelILi2ENS0_13BUnaryFunctorIlllZZZNS0_15binary_internal21div_floor_kernel_cudaERNS_18TensorIteratorBaseEENKUlvE_clEvENKUlvE2_clEvEUlllE_EESt5arrayIPcLm2EEEEviT0_T1_,"a",@progbits
	.sectionflags	@""
	.align	4
.nv.constant0._ZN2at6native29vectorized_elementwise_kernelILi2ENS0_13BUnaryFunctorIlllZZZNS0_15binary_internal21div_floor_kernel_cudaERNS_18TensorIteratorBaseEENKUlvE_clEvENKUlvE2_clEvEUlllE_EESt5arrayIPcLm2EEEEviT0_T1_:
	.zero		936


//--------------------- .nv.constant0._ZN2at6native29vectorized_elementwise_kernelILi4ENS0_13BUnaryFunctorIlllZZZNS0_15binary_internal21div_floor_kernel_cudaERNS_18TensorIteratorBaseEENKUlvE_clEvENKUlvE2_clEvEUlllE_EESt5arrayIPcLm2EEEEviT0_T1_ --------------------------
	.section	.nv.constant0._ZN2at6native29vectorized_elementwise_kernelILi4ENS0_13BUnaryFunctorIlllZZZNS0_15binary_internal21div_floor_kernel_cudaERNS_18TensorIteratorBaseEENKUlvE_clEvENKUlvE2_clEvEUlllE_EESt5arrayIPcLm2EEEEviT0_T1_,"a",@progbits
	.sectionflags	@""
	.align	4
.nv.constant0._ZN2at6native29vectorized_elementwise_kernelILi4ENS0_13BUnaryFunctorIlllZZZNS0_15binary_internal21div_floor_kernel_cudaERNS_18TensorIteratorBaseEENKUlvE_clEvENKUlvE2_clEvEUlllE_EESt5arrayIPcLm2EEEEviT0_T1_:
	.zero		936


//--------------------- .nv.constant0._ZN2at6native29vectorized_elementwise_kernelILi8ENS0_13BUnaryFunctorIlllZZZNS0_15binary_internal21div_floor_kernel_cudaERNS_18TensorIteratorBaseEENKUlvE_clEvENKUlvE2_clEvEUlllE_EESt5arrayIPcLm2EEEEviT0_T1_ --------------------------
	.section	.nv.constant0._ZN2at6native29vectorized_elementwise_kernelILi8ENS0_13BUnaryFunctorIlllZZZNS0_15binary_internal21div_floor_kernel_cudaERNS_18TensorIteratorBaseEENKUlvE_clEvENKUlvE2_clEvEUlllE_EESt5arrayIPcLm2EEEEviT0_T1_,"a",@progbits
	.sectionflags	@""
	.align	4
.nv.constant0._ZN2at6native29vectorized_elementwise_kernelILi8ENS0_13BUnaryFunctorIlllZZZNS0_15binary_internal21div_floor_kernel_cudaERNS_18TensorIteratorBaseEENKUlvE_clEvENKUlvE2_clEvEUlllE_EESt5arrayIPcLm2EEEEviT0_T1_:
	.zero		936


//--------------------- .nv.constant0._ZN2at6native18elementwise_kernelILi128ELi4EZNS0_15gpu_kernel_implINS0_13AUnaryFunctorIlllZZZNS0_15binary_internal21div_floor_kernel_cudaERNS_18TensorIteratorBaseEENKUlvE_clEvENKUlvE2_clEvEUlllE_EEEEvS6_RKT_EUliE_EEviT1_ --------------------------
	.section	.nv.constant0._ZN2at6native18elementwise_kernelILi128ELi4EZNS0_15gpu_kernel_implINS0_13AUnaryFunctorIlllZZZNS0_15binary_internal21div_floor_kernel_cudaERNS_18TensorIteratorBaseEENKUlvE_clEvENKUlvE2_clEvEUlllE_EEEEvS6_RKT_EUliE_EEviT1_,"a",@progbits
	.sectionflags	@""
	.align	4
.nv.constant0._ZN2at6native18elementwise_kernelILi128ELi4EZNS0_15gpu_kernel_implINS0_13AUnaryFunctorIlllZZZNS0_15binary_internal21div_floor_kernel_cudaERNS_18TensorIteratorBaseEENKUlvE_clEvENKUlvE2_clEvEUlllE_EEEEvS6_RKT_EUliE_EEviT1_:
	.zero		1456


//--------------------- .nv.constant0._ZN2at6native27unrolled_elementwise_kernelINS0_13AUnaryFunctorIlllZZZNS0_15binary_internal21div_floor_kernel_cudaERNS_18TensorIteratorBaseEENKUlvE_clEvENKUlvE2_clEvEUlllE_EESt5arrayIPcLm2EELi4E23TrivialOffsetCalculatorILi1EjESE_NS0_6memory12LoadWithCastILi1EEENSF_13StoreWithCastILi1EEEEEviT_T0_T2_T3_T4_T5_ --------------------------
	.section	.nv.constant0._ZN2at6native27unrolled_elementwise_kernelINS0_13AUnaryFunctorIlllZZZNS0_15binary_internal21div_floor_kernel_cudaERNS_18TensorIteratorBaseEENKUlvE_clEvENKUlvE2_clEvEUlllE_EESt5arrayIPcLm2EELi4E23TrivialOffsetCalculatorILi1EjESE_NS0_6memory12LoadWithCastILi1EEENSF_13StoreWithCastILi1EEEEEviT_T0_T2_T3_T4_T5_,"a",@progbits
	.sectionflags	@""
	.align	4
.nv.constant0._ZN2at6native27unrolled_elementwise_kernelINS0_13AUnaryFunctorIlllZZZNS0_15binary_internal21div_floor_kernel_cudaERNS_18TensorIteratorBaseEENKUlvE_clEvENKUlvE2_clEvEUlllE_EESt5arrayIPcLm2EELi4E23TrivialOffsetCalculatorILi1EjESE_NS0_6memory12LoadWithCastILi1EEENSF_13StoreWithCastILi1EEEEEviT_T0_T2_T3_T4_T5_:
	.zero		956


//--------------------- .nv.constant0._ZN2at6native18elementwise_kernelILi128ELi2EZNS0_22gpu_kernel_impl_nocastINS0_13AUnaryFunctorIlllZZZNS0_15binary_internal21div_floor_kernel_cudaERNS_18TensorIteratorBaseEENKUlvE_clEvENKUlvE2_clEvEUlllE_EEEEvS6_RKT_EUliE_EEviT1_ --------------------------
	.section	.nv.constant0._ZN2at6native18elementwise_kernelILi128ELi2EZNS0_22gpu_kernel_impl_nocastINS0_13AUnaryFunctorIlllZZZNS0_15binary_internal21div_floor_kernel_cudaERNS_18TensorIteratorBaseEENKUlvE_clEvENKUlvE2_clEvEUlllE_EEEEvS6_RKT_EUliE_EEviT1_,"a",@progbits
	.sectionflags	@""
	.align	4
.nv.constant0._ZN2at6native18elementwise_kernelILi128ELi2EZNS0_22gpu_kernel_impl_nocastINS0_13AUnaryFunctorIlllZZZNS0_15binary_internal21div_floor_kernel_cudaERNS_18TensorIteratorBaseEENKUlvE_clEvENKUlvE2_clEvEUlllE_EEEEvS6_RKT_EUliE_EEviT1_:
	.zero		1448


//--------------------- .nv.constant0._ZN2at6native27unrolled_elementwise_kernelINS0_13AUnaryFunctorIlllZZZNS0_15binary_internal21div_floor_kernel_cudaERNS_18TensorIteratorBaseEENKUlvE_clEvENKUlvE2_clEvEUlllE_EESt5arrayIPcLm2EELi4E23TrivialOffsetCalculatorILi1EjESE_NS0_6memory15LoadWithoutCastENSF_16StoreWithoutCastEEEviT_T0_T2_T3_T4_T5_ --------------------------
	.section	.nv.constant0._ZN2at6native27unrolled_elementwise_kernelINS0_13AUnaryFunctorIlllZZZNS0_15binary_internal21div_floor_kernel_cudaERNS_18TensorIteratorBaseEENKUlvE_clEvENKUlvE2_clEvEUlllE_EESt5arrayIPcLm2EELi4E23TrivialOffsetCalculatorILi1EjESE_NS0_6memory15LoadWithoutCastENSF_16StoreWithoutCastEEEviT_T0_T2_T3_T4_T5_,"a",@progbits
	.sectionflags	@""
	.align	4
.nv.constant0._ZN2at6native27unrolled_elementwise_kernelINS0_13AUnaryFunctorIlllZZZNS0_15binary_internal21div_floor_kernel_cudaERNS_18TensorIteratorBaseEENKUlvE_clEvENKUlvE2_clEvEUlllE_EESt5arrayIPcLm2EELi4E23TrivialOffsetCalculatorILi1EjESE_NS0_6memory15LoadWithoutCastENSF_16StoreWithoutCastEEEviT_T0_T2_T3_T4_T5_:
	.zero		940


//--------------------- .nv.constant0._ZN2at6native29vectorized_elementwise_kernelILi2ENS0_13AUnaryFunctorIlllZZZNS0_15binary_internal21div_floor_kernel_cudaERNS_18TensorIteratorBaseEENKUlvE_clEvENKUlvE2_clEvEUlllE_EESt5arrayIPcLm2EEEEviT0_T1_ --------------------------
	.section	.nv.constant0._ZN2at6native29vectorized_elementwise_kernelILi2ENS0_13AUnaryFunctorIlllZZZNS0_15binary_internal21div_floor_kernel_cudaERNS_18TensorIteratorBaseEENKUlvE_clEvENKUlvE2_clEvEUlllE_EESt5arrayIPcLm2EEEEviT0_T1_,"a",@progbits
	.sectionflags	@""
	.align	4
.nv.constant0._ZN2at6native29vectorized_elementwise_kernelILi2ENS0_13AUnaryFunctorIlllZZZNS0_15binary_internal21div_floor_kernel_cudaERNS_18TensorIteratorBaseEENKUlvE_clEvENKUlvE2_clEvEUlllE_EESt5arrayIPcLm2EEEEviT0_T1_:
	.zero		936


//--------------------- .nv.constant0._ZN2at6native29vectorized_elementwise_kernelILi4ENS0_13AUnaryFunctorIlllZZZNS0_15binary_internal21div_floor_kernel_cudaERNS_18TensorIteratorBaseEENKUlvE_clEvENKUlvE2_clEvEUlllE_EESt5arrayIPcLm2EEEEviT0_T1_ --------------------------
	.section	.nv.constant0._ZN2at6native29vectorized_elementwise_kernelILi4ENS0_13AUnaryFunctorIlllZZZNS0_15binary_internal21div_floor_kernel_cudaERNS_18TensorIteratorBaseEENKUlvE_clEvENKUlvE2_clEvEUlllE_EESt5arrayIPcLm2EEEEviT0_T1_,"a",@progbits
	.sectionflags	@""
	.align	4
.nv.constant0._ZN2at6native29vectorized_elementwise_kernelILi4ENS0_13AUnaryFunctorIlllZZZNS0_15binary_internal21div_floor_kernel_cudaERNS_18TensorIteratorBaseEENKUlvE_clEvENKUlvE2_clEvEUlllE_EESt5arrayIPcLm2EEEEviT0_T1_:
	.zero		936


//--------------------- .nv.constant0._ZN2at6native29vectorized_elementwise_kernelILi8ENS0_13AUnaryFunctorIlllZZZNS0_15binary_internal21div_floor_kernel_cudaERNS_18TensorIteratorBaseEENKUlvE_clEvENKUlvE2_clEvEUlllE_EESt5arrayIPcLm2EEEEviT0_T1_ --------------------------
	.section	.nv.constant0._ZN2at6native29vectorized_elementwise_kernelILi8ENS0_13AUnaryFunctorIlllZZZNS0_15binary_internal21div_floor_kernel_cudaERNS_18TensorIteratorBaseEENKUlvE_clEvENKUlvE2_clEvEUlllE_EESt5arrayIPcLm2EEEEviT0_T1_,"a",@progbits
	.sectionflags	@""
	.align	4
.nv.constant0._ZN2at6native29vectorized_elementwise_kernelILi8ENS0_13AUnaryFunctorIlllZZZNS0_15binary_internal21div_floor_kernel_cudaERNS_18TensorIteratorBaseEENKUlvE_clEvENKUlvE2_clEvEUlllE_EESt5arrayIPcLm2EEEEviT0_T1_:
	.zero		936


//--------------------- .nv.constant0._ZN2at6native18elementwise_kernelILi128ELi4EZNS0_15gpu_kernel_implINS0_13BinaryFunctorIiiiZZZNS0_15binary_internal21div_floor_kernel_cudaERNS_18TensorIteratorBaseEENKUlvE_clEvENKUlvE1_clEvEUliiE_EEEEvS6_RKT_EUliE_EEviT1_ --------------------------
	.section	.nv.constant0._ZN2at6native18elementwise_kernelILi128ELi4EZNS0_15gpu_kernel_implINS0_13BinaryFunctorIiiiZZZNS0_15binary_internal21div_floor_kernel_cudaERNS_18TensorIteratorBaseEENKUlvE_clEvENKUlvE1_clEvEUliiE_EEEEvS6_RKT_EUliE_EEviT1_,"a",@progbits
	.sectionflags	@""
	.align	4
.nv.constant0._ZN2at6native18elementwise_kernelILi128ELi4EZNS0_15gpu_kernel_implINS0_13BinaryFunctorIiiiZZZNS0_15binary_internal21div_floor_kernel_cudaERNS_18TensorIteratorBaseEENKUlvE_clEvENKUlvE1_clEvEUliiE_EEEEvS6_RKT_EUliE_EEviT1_:
	.zero		1552


//--------------------- .nv.constant0._ZN2at6native27unrolled_elementwise_kernelINS0_13BinaryFunctorIiiiZZZNS0_15binary_internal21div_floor_kernel_cudaERNS_18TensorIteratorBaseEENKUlvE_clEvENKUlvE1_clEvEUliiE_EESt5arrayIPcLm3EELi4E23TrivialOffsetCalculatorILi2EjESD_ILi1EjENS0_6memory12LoadWithCastILi2EEENSG_13StoreWithCastILi1EEEEEviT_T0_T2_T3_T4_T5_ --------------------------
	.section	.nv.constant0._ZN2at6native27unrolled_elementwise_kernelINS0_13BinaryFunctorIiiiZZZNS0_15binary_internal21div_floor_kernel_cudaERNS_18TensorIteratorBaseEENKUlvE_clEvENKUlvE1_clEvEUliiE_EESt5arrayIPcLm3EELi4E23TrivialOffsetCalculatorILi2EjESD_ILi1EjENS0_6memory12LoadWithCastILi2EEENSG_13StoreWithCastILi1EEEEEviT_T0_T2_T3_T4_T5_,"a",@progbits
	.sectionflags	@""
	.align	4
.nv.constant0._ZN2at6native27unrolled_elementwise_kernelINS0_13BinaryFunctorIiiiZZZNS0_15binary_internal21div_floor_kernel_cudaERNS_18TensorIteratorBaseEENKUlvE_clEvENKUlvE1_clEvEUliiE_EESt5arrayIPcLm3EELi4E23TrivialOffsetCalculatorILi2EjESD_ILi1EjENS0_6memory12LoadWithCastILi2EEENSG_13StoreWithCastILi1EEEEEviT_T0_T2_T3_T4_T5_:
	.zero		952


//--------------------- .nv.constant0._ZN2at6native18elementwise_kernelILi128ELi2EZNS0_22gpu_kernel_impl_nocastINS0_13BinaryFunctorIiiiZZZNS0_15binary_internal21div_floor_kernel_cudaERNS_18TensorIteratorBaseEENKUlvE_clEvENKUlvE1_clEvEUliiE_EEEEvS6_RKT_EUliE_EEviT1_ --------------------------
	.section	.nv.constant0._ZN2at6native18elementwise_kernelILi128ELi2EZNS0_22gpu_kernel_impl_nocastINS0_13BinaryFunctorIiiiZZZNS0_15binary_internal21div_floor_kernel_cudaERNS_18TensorIteratorBaseEENKUlvE_clEvENKUlvE1_clEvEUliiE_EEEEvS6_RKT_EUliE_EEviT1_,"a",@progbits
	.sectionflags	@""
	.align	4
.nv.constant0._ZN2at6native18elementwise_kernelILi128ELi2EZNS0_22gpu_kernel_impl_nocastINS0_13BinaryFunctorIiiiZZZNS0_15binary_internal21div_floor_kernel_cudaERNS_18TensorIteratorBaseEENKUlvE_clEvENKUlvE1_clEvEUliiE_EEEEvS6_RKT_EUliE_EEviT1_:
	.zero		1552


//--------------------- .nv.constant0._ZN2at6native27unrolled_elementwise_kernelINS0_13BinaryFunctorIiiiZZZNS0_15binary_internal21div_floor_kernel_cudaERNS_18TensorIteratorBaseEENKUlvE_clEvENKUlvE1_clEvEUliiE_EESt5arrayIPcLm3EELi4E23TrivialOffsetCalculatorILi2EjESD_ILi1EjENS0_6memory15LoadWithoutCastENSG_16StoreWithoutCastEEEviT_T0_T2_T3_T4_T5_ --------------------------
	.section	.nv.constant0._ZN2at6native27unrolled_elementwise_kernelINS0_13BinaryFunctorIiiiZZZNS0_15binary_internal21div_floor_kernel_cudaERNS_18TensorIteratorBaseEENKUlvE_clEvENKUlvE1_clEvEUliiE_EESt5arrayIPcLm3EELi4E23TrivialOffsetCalculatorILi2EjESD_ILi1EjENS0_6memory15LoadWithoutCastENSG_16StoreWithoutCastEEEviT_T0_T2_T3_T4_T5_,"a",@progbits
	.sectionflags	@""
	.align	4
.nv.constant0._ZN2at6native27unrolled_elementwise_kernelINS0_13BinaryFunctorIiiiZZZNS0_15binary_internal21div_floor_kernel_cudaERNS_18TensorIteratorBaseEENKUlvE_clEvENKUlvE1_clEvEUliiE_EESt5arrayIPcLm3EELi4E23TrivialOffsetCalculatorILi2EjESD_ILi1EjENS0_6memory15LoadWithoutCastENSG_16StoreWithoutCastEEEviT_T0_T2_T3_T4_T5_:
	.zero		932


//--------------------- .nv.constant0._ZN2at6native29vectorized_elementwise_kernelILi2ENS0_13BinaryFunctorIiiiZZZNS0_15binary_internal21div_floor_kernel_cudaERNS_18TensorIteratorBaseEENKUlvE_clEvENKUlvE1_clEvEUliiE_EESt5arrayIPcLm3EEEEviT0_T1_ --------------------------
	.section	.nv.constant0._ZN2at6native29vectorized_elementwise_kernelILi2ENS0_13BinaryFunctorIiiiZZZNS0_15binary_internal21div_floor_kernel_cudaERNS_18TensorIteratorBaseEENKUlvE_clEvENKUlvE1_clEvEUliiE_EESt5arrayIPcLm3EEEEviT0_T1_,"a",@progbits
	.sectionflags	@""
	.align	4
.nv.constant0._ZN2at6native29vectorized_elementwise_kernelILi2ENS0_13BinaryFunctorIiiiZZZNS0_15binary_internal21div_floor_kernel_cudaERNS_18TensorIteratorBaseEENKUlvE_clEvENKUlvE1_clEvEUliiE_EESt5arrayIPcLm3EEEEviT0_T1_:
	.zero		928


//--------------------- .nv.constant0._ZN2at6native29vectorized_elementwise_kernelILi4ENS0_13BinaryFunctorIiiiZZZNS0_15binary_internal21div_floor_kernel_cudaERNS_18TensorIteratorBaseEENKUlvE_clEvENKUlvE1_clEvEUliiE_EESt5arrayIPcLm3EEEEviT0_T1_ --------------------------
	.section	.nv.constant0._ZN2at6native29vectorized_elementwise_kernelILi4ENS0_13BinaryFunctorIiiiZZZNS0_15binary_internal21div_floor_kernel_cudaERNS_18TensorIteratorBaseEENKUlvE_clEvENKUlvE1_clEvEUliiE_EESt5arrayIPcLm3EEEEviT0_T1_,"a",@progbits
	.sectionflags	@""
	.align	4
.nv.constant0._ZN2at6native29vectorized_elementwise_kernelILi4ENS0_13BinaryFunctorIiiiZZZNS0_15binary_internal21div_floor_kernel_cudaERNS_18TensorIteratorBaseEENKUlvE_clEvENKUlvE1_clEvEUliiE_EESt5arrayIPcLm3EEEEviT0_T1_:
	.zero		928


//--------------------- .nv.constant0._ZN2at6native29vectorized_elementwise_kernelILi8ENS0_13BinaryFunctorIiiiZZZNS0_15binary_internal21div_floor_kernel_cudaERNS_18TensorIteratorBaseEENKUlvE_clEvENKUlvE1_clEvEUliiE_EESt5arrayIPcLm3EEEEviT0_T1_ --------------------------
	.section	.nv.constant0._ZN2at6native29vectorized_elementwise_kernelILi8ENS0_13BinaryFunctorIiiiZZZNS0_15binary_internal21div_floor_kernel_cudaERNS_18TensorIteratorBaseEENKUlvE_clEvENKUlvE1_clEvEUliiE_EESt5arrayIPcLm3EEEEviT0_T1_,"a",@progbits
	.sectionflags	@""
	.align	4
.nv.constant0._ZN2at6native29vectorized_elementwise_kernelILi8ENS0_13BinaryFunctorIiiiZZZNS0_15binary_internal21div_floor_kernel_cudaERNS_18TensorIteratorBaseEENKUlvE_clEvENKUlvE1_clEvEUliiE_EESt5arrayIPcLm3EEEEviT0_T1_:
	.zero		928


//--------------------- .nv.constant0._ZN2at6native18elementwise_kernelILi128ELi4EZNS0_15gpu_kernel_implINS0_13BUnaryFunctorIiiiZZZNS0_15binary_internal21div_floor_kernel_cudaERNS_18TensorIteratorBaseEENKUlvE_clEvENKUlvE1_clEvEUliiE_EEEEvS6_RKT_EUliE_EEviT1_ --------------------------
	.section	.nv.constant0._ZN2at6native18elementwise_kernelILi128ELi4EZNS0_15gpu_kernel_implINS0_13BUnaryFunctorIiiiZZZNS0_15binary_internal21div_floor_kernel_cudaERNS_18TensorIteratorBaseEENKUlvE_clEvENKUlvE1_clEvEUliiE_EEEEvS6_RKT_EUliE_EEviT1_,"a",@progbits
	.sectionflags	@""
	.align	4
.nv.constant0._ZN2at6native18elementwise_kernelILi128ELi4EZNS0_15gpu_kernel_implINS0_13BUnaryFunctorIiiiZZZNS0_15binary_internal21div_floor_kernel_cudaERNS_18TensorIteratorBaseEENKUlvE_clEvENKUlvE1_clEvEUliiE_EEEEvS6_RKT_EUliE_EEviT1_:
	.zero		1448


//--------------------- .nv.constant0._ZN2at6native27unrolled_elementwise_kernelINS0_13BUnaryFunctorIiiiZZZNS0_15binary_internal21div_floor_kernel_cudaERNS_18TensorIteratorBaseEENKUlvE_clEvENKUlvE1_clEvEUliiE_EESt5arrayIPcLm2EELi4E23TrivialOffsetCalculatorILi1EjESE_NS0_6memory12LoadWithCastILi1EEENSF_13StoreWithCastILi1EEEEEviT_T0_T2_T3_T4_T5_ --------------------------
	.section	.nv.constant0._ZN2at6native27unrolled_elementwise_kernelINS0_13BUnaryFunctorIiiiZZZNS0_15binary_internal21div_floor_kernel_cudaERNS_18TensorIteratorBaseEENKUlvE_clEvENKUlvE1_clEvEUliiE_EESt5arrayIPcLm2EELi4E23TrivialOffsetCalculatorILi1EjESE_NS0_6memory12LoadWithCastILi1EEENSF_13StoreWithCastILi1EEEEEviT_T0_T2_T3_T4_T5_,"a",@progbits
	.sectionflags	@""
	.align	4
.nv.constant0._ZN2at6native27unrolled_elementwise_kernelINS0_13BUnaryFunctorIiiiZZZNS0_15binary_internal21div_floor_kernel_cudaERNS_18TensorIteratorBaseEENKUlvE_clEvENKUlvE1_clEvEUliiE_EESt5arrayIPcLm2EELi4E23TrivialOffsetCalculatorILi1EjESE_NS0_6memory12LoadWithCastILi1EEENSF_13StoreWithCastILi1EEEEEviT_T0_T2_T3_T4_T5_:
	.zero		948


//--------------------- .nv.constant0._ZN2at6native18elementwise_kernelILi128ELi2EZNS0_22gpu_kernel_impl_nocastINS0_13BUnaryFunctorIiiiZZZNS0_15binary_internal21div_floor_kernel_cudaERNS_18TensorIteratorBaseEENKUlvE_clEvENKUlvE1_clEvEUliiE_EEEEvS6_RKT_EUliE_EEviT1_ --------------------------
	.section	.nv.constant0._ZN2at6native18elementwise_kernelILi128ELi2EZNS0_22gpu_kernel_impl_nocastINS0_13BUnaryFunctorIiiiZZZNS0_15binary_internal21div_floor_kernel_cudaERNS_18TensorIteratorBaseEENKUlvE_clEvENKUlvE1_clEvEUliiE_EEEEvS6_RKT_EUliE_EEviT1_,"a",@progbits
	.sectionflags	@""
	.align	4
.nv.constant0._ZN2at6native18elementwise_kernelILi128ELi2EZNS0_22gpu_kernel_impl_nocastINS0_13BUnaryFunctorIiiiZZZNS0_15binary_internal21div_floor_kernel_cudaERNS_18TensorIteratorBaseEENKUlvE_clEvENKUlvE1_clEvEUliiE_EEEEvS6_RKT_EUliE_EEviT1_:
	.zero		1440


//--------------------- .nv.constant0._ZN2at6native27unrolled_elementwise_kernelINS0_13BUnaryFunctorIiiiZZZNS0_15binary_internal21div_floor_kernel_cudaERNS_18TensorIteratorBaseEENKUlvE_clEvENKUlvE1_clEvEUliiE_EESt5arrayIPcLm2EELi4E23TrivialOffsetCalculatorILi1EjESE_NS0_6memory15LoadWithoutCastENSF_16StoreWithoutCastEEEviT_T0_T2_T3_T4_T5_ --------------------------
	.section	.nv.constant0._ZN2at6native27unrolled_elementwise_kernelINS0_13BUnaryFunctorIiiiZZZNS0_15binary_internal21div_floor_kernel_cudaERNS_18TensorIteratorBaseEENKUlvE_clEvENKUlvE1_clEvEUliiE_EESt5arrayIPcLm2EELi4E23TrivialOffsetCalculatorILi1EjESE_NS0_6memory15LoadWithoutCastENSF_16StoreWithoutCastEEEviT_T0_T2_T3_T4_T5_,"a",@progbits
	.sectionflags	@""
	.align	4
.nv.constant0._ZN2at6native27unrolled_elementwise_kernelINS0_13BUnaryFunctorIiiiZZZNS0_15binary_internal21div_floor_kernel_cudaERNS_18TensorIteratorBaseEENKUlvE_clEvENKUlvE1_clEvEUliiE_EESt5arrayIPcLm2EELi4E23TrivialOffsetCalculatorILi1EjESE_NS0_6memory15LoadWithoutCastENSF_16StoreWithoutCastEEEviT_T0_T2_T3_T4_T5_:
	.zero		932


//--------------------- .nv.constant0._ZN2at6native29vectorized_elementwise_kernelILi2ENS0_13BUnaryFunctorIiiiZZZNS0_15binary_internal21div_floor_kernel_cudaERNS_18TensorIteratorBaseEENKUlvE_clEvENKUlvE1_clEvEUliiE_EESt5arrayIPcLm2EEEEviT0_T1_ --------------------------
	.section	.nv.constant0._ZN2at6native29vectorized_elementwise_kernelILi2ENS0_13BUnaryFunctorIiiiZZZNS0_15binary_internal21div_floor_kernel_cudaERNS_18TensorIteratorBaseEENKUlvE_clEvENKUlvE1_clEvEUliiE_EESt5arrayIPcLm2EEEEviT0_T1_,"a",@progbits
	.sectionflags	@""
	.align	4
.nv.constant0._ZN2at6native29vectorized_elementwise_kernelILi2ENS0_13BUnaryFunctorIiiiZZZNS0_15binary_internal21div_floor_kernel_cudaERNS_18TensorIteratorBaseEENKUlvE_clEvENKUlvE1_clEvEUliiE_EESt5arrayIPcLm2EEEEviT0_T1_:
	.zero		928


//--------------------- .nv.constant0._ZN2at6native29vectorized_elementwise_kernelILi4ENS0_13BUnaryFunctorIiiiZZZNS0_15binary_internal21div_floor_kernel_cudaERNS_18TensorIteratorBaseEENKUlvE_clEvENKUlvE1_clEvEUliiE_EESt5arrayIPcLm2EEEEviT0_T1_ --------------------------
	.section	.nv.constant0._ZN2at6native29vectorized_elementwise_kernelILi4ENS0_13BUnaryFunctorIiiiZZZNS0_15binary_internal21div_floor_kernel_cudaERNS_18TensorIteratorBaseEENKUlvE_clEvENKUlvE1_clEvEUliiE_EESt5arrayIPcLm2EEEEviT0_T1_,"a",@progbits
	.sectionflags	@""
	.align	4
.nv.constant0._ZN2at6native29vectorized_elementwise_kernelILi4ENS0_13BUnaryFunctorIiiiZZZNS0_15binary_internal21div_floor_kernel_cudaERNS_18TensorIteratorBaseEENKUlvE_clEvENKUlvE1_clEvEUliiE_EESt5arrayIPcLm2EEEEviT0_T1_:
	.zero		928


//--------------------- .nv.constant0._ZN2at6native29vectorized_elementwise_kernelILi8ENS0_13BUnaryFunctorIiiiZZZNS0_15binary_internal21div_floor_kernel_cudaERNS_18TensorIteratorBaseEENKUlvE_clEvENKUlvE1_clEvEUliiE_EESt5arrayIPcLm2EEEEviT0_T1_ --------------------------
	.section	.nv.constant0._ZN2at6native29vectorized_elementwise_kernelILi8ENS0_13BUnaryFunctorIiiiZZZNS0_15binary_internal21div_floor_kernel_cudaERNS_18TensorIteratorBaseEENKUlvE_clEvENKUlvE1_clEvEUliiE_EESt5arrayIPcLm2EEEEviT0_T1_,"a",@progbits
	.sectionflags	@""
	.align	4
.nv.constant0._ZN2at6native29vectorized_elementwise_kernelILi8ENS0_13BUnaryFunctorIiiiZZZNS0_15binary_internal21div_floor_kernel_cudaERNS_18TensorIteratorBaseEENKUlvE_clEvENKUlvE1_clEvEUliiE_EESt5arrayIPcLm2EEEEviT0_T1_:
	.zero		928


//--------------------- .nv.constant0._ZN2at6native18elementwise_kernelILi128ELi4EZNS0_15gpu_kernel_implINS0_13AUnaryFunctorIiiiZZZNS0_15binary_internal21div_floor_kernel_cudaERNS_18TensorIteratorBaseEENKUlvE_clEvENKUlvE1_clEvEUliiE_EEEEvS6_RKT_EUliE_EEviT1_ --------------------------
	.section	.nv.constant0._ZN2at6native18elementwise_kernelILi128ELi4EZNS0_15gpu_kernel_implINS0_13AUnaryFunctorIiiiZZZNS0_15binary_internal21div_floor_kernel_cudaERNS_18TensorIteratorBaseEENKUlvE_clEvENKUlvE1_clEvEUliiE_EEEEvS6_RKT_EUliE_EEviT1_,"a",@progbits
	.sectionflags	@""
	.align	4
.nv.constant0._ZN2at6native18elementwise_kernelILi128ELi4EZNS0_15gpu_kernel_implINS0_13AUnaryFunctorIiiiZZZNS0_15binary_internal21div_floor_kernel_cudaERNS_18TensorIteratorBaseEENKUlvE_clEvENKUlvE1_clEvEUliiE_EEEEvS6_RKT_EUliE_EEviT1_:
	.zero		1448


//--------------------- .nv.constant0._ZN2at6native27unrolled_elementwise_kernelINS0_13AUnaryFunctorIiiiZZZNS0_15binary_internal21div_floor_kernel_cudaERNS_18TensorIteratorBaseEENKUlvE_clEvENKUlvE1_clEvEUliiE_EESt5arrayIPcLm2EELi4E23TrivialOffsetCalculatorILi1EjESE_NS0_6memory12LoadWithCastILi1EEENSF_13StoreWithCastILi1EEEEEviT_T0_T2_T3_T4_T5_ --------------------------
	.section	.nv.constant0._ZN2at6native27unrolled_elementwise_kernelINS0_13AUnaryFunctorIiiiZZZNS0_15binary_internal21div_floor_kernel_cudaERNS_18TensorIteratorBaseEENKUlvE_clEvENKUlvE1_clEvEUliiE_EESt5arrayIPcLm2EELi4E23TrivialOffsetCalculatorILi1EjESE_NS0_6memory12LoadWithCastILi1EEENSF_13StoreWithCastILi1EEEEEviT_T0_T2_T3_T4_T5_,"a",@progbits
	.sectionflags	@""
	.align	4
.nv.constant0._ZN2at6native27unrolled_elementwise_kernelINS0_13AUnaryFunctorIiiiZZZNS0_15binary_internal21div_floor_kernel_cudaERNS_18TensorIteratorBaseEENKUlvE_clEvENKUlvE1_clEvEUliiE_EESt5arrayIPcLm2EELi4E23TrivialOffsetCalculatorILi1EjESE_NS0_6memory12LoadWithCastILi1EEENSF_13StoreWithCastILi1EEEEEviT_T0_T2_T3_T4_T5_:
	.zero		948


//--------------------- .nv.constant0._ZN2at6native18elementwise_kernelILi128ELi2EZNS0_22gpu_kernel_impl_nocastINS0_13AUnaryFunctorIiiiZZZNS0_15binary_internal21div_floor_kernel_cudaERNS_18TensorIteratorBaseEENKUlvE_clEvENKUlvE1_clEvEUliiE_EEEEvS6_RKT_EUliE_EEviT1_ --------------------------
	.section	.nv.constant0._ZN2at6native18elementwise_kernelILi128ELi2EZNS0_22gpu_kernel_impl_nocastINS0_13AUnaryFunctorIiiiZZZNS0_15binary_internal21div_floor_kernel_cudaERNS_18TensorIteratorBaseEENKUlvE_clEvENKUlvE1_clEvEUliiE_EEEEvS6_RKT_EUliE_EEviT1_,"a",@progbits
	.sectionflags	@""
	.align	4
.nv.constant0._ZN2at6native18elementwise_kernelILi128ELi2EZNS0_22gpu_kernel_impl_nocastINS0_13AUnaryFunctorIiiiZZZNS0_15binary_internal21div_floor_kernel_cudaERNS_18TensorIteratorBaseEENKUlvE_clEvENKUlvE1_clEvEUliiE_EEEEvS6_RKT_EUliE_EEviT1_:
	.zero		1440


//--------------------- .nv.constant0._ZN2at6native27unrolled_elementwise_kernelINS0_13AUnaryFunctorIiiiZZZNS0_15binary_internal21div_floor_kernel_cudaERNS_18TensorIteratorBaseEENKUlvE_clEvENKUlvE1_clEvEUliiE_EESt5arrayIPcLm2EELi4E23TrivialOffsetCalculatorILi1EjESE_NS0_6memory15LoadWithoutCastENSF_16StoreWithoutCastEEEviT_T0_T2_T3_T4_T5_ --------------------------
	.section	.nv.constant0._ZN2at6native27unrolled_elementwise_kernelINS0_13AUnaryFunctorIiiiZZZNS0_15binary_internal21div_floor_kernel_cudaERNS_18TensorIteratorBaseEENKUlvE_clEvENKUlvE1_clEvEUliiE_EESt5arrayIPcLm2EELi4E23TrivialOffsetCalculatorILi1EjESE_NS0_6memory15LoadWithoutCastENSF_16StoreWithoutCastEEEviT_T0_T2_T3_T4_T5_,"a",@progbits
	.sectionflags	@""
	.align	4
.nv.constant0._ZN2at6native27unrolled_elementwise_kernelINS0_13AUnaryFunctorIiiiZZZNS0_15binary_internal21div_floor_kernel_cudaERNS_18TensorIteratorBaseEENKUlvE_clEvENKUlvE1_clEvEUliiE_EESt5arrayIPcLm2EELi4E23TrivialOffsetCalculatorILi1EjESE_NS0_6memory15LoadWithoutCastENSF_16StoreWithoutCastEEEviT_T0_T2_T3_T4_T5_:
	.zero		932


//--------------------- .nv.constant0._ZN2at6native29vectorized_elementwise_kernelILi2ENS0_13AUnaryFunctorIiiiZZZNS0_15binary_internal21div_floor_kernel_cudaERNS_18TensorIteratorBaseEENKUlvE_clEvENKUlvE1_clEvEUliiE_EESt5arrayIPcLm2EEEEviT0_T1_ --------------------------
	.section	.nv.constant0._ZN2at6native29vectorized_elementwise_kernelILi2ENS0_13AUnaryFunctorIiiiZZZNS0_15binary_internal21div_floor_kernel_cudaERNS_18TensorIteratorBaseEENKUlvE_clEvENKUlvE1_clEvEUliiE_EESt5arrayIPcLm2EEEEviT0_T1_,"a",@progbits
	.sectionflags	@""
	.align	4
.nv.constant0._ZN2at6native29vectorized_elementwise_kernelILi2ENS0_13AUnaryFunctorIiiiZZZNS0_15binary_internal21div_floor_kernel_cudaERNS_18TensorIteratorBaseEENKUlvE_clEvENKUlvE1_clEvEUliiE_EESt5arrayIPcLm2EEEEviT0_T1_:
	.zero		928


//--------------------- .nv.constant0._ZN2at6native29vectorized_elementwise_kernelILi4ENS0_13AUnaryFunctorIiiiZZZNS0_15binary_internal21div_floor_kernel_cudaERNS_18TensorIteratorBaseEENKUlvE_clEvENKUlvE1_clEvEUliiE_EESt5arrayIPcLm2EEEEviT0_T1_ --------------------------
	.section	.nv.constant0._ZN2at6native29vectorized_elementwise_kernelILi4ENS0_13AUnaryFunctorIiiiZZZNS0_15binary_internal21div_floor_kernel_cudaERNS_18TensorIteratorBaseEENKUlvE_clEvENKUlvE1_clEvEUliiE_EESt5arrayIPcLm2EEEEviT0_T1_,"a",@progbits
	.sectionflags	@""
	.align	4
.nv.constant0._ZN2at6native29vectorized_elementwise_kernelILi4ENS0_13AUnaryFunctorIiiiZZZNS0_15binary_internal21div_floor_kernel_cudaERNS_18TensorIteratorBaseEENKUlvE_clEvENKUlvE1_clEvEUliiE_EESt5arrayIPcLm2EEEEviT0_T1_:
	.zero		928


//--------------------- .nv.constant0._ZN2at6native29vectorized_elementwise_kernelILi8ENS0_13AUnaryFunctorIiiiZZZNS0_15binary_internal21div_floor_kernel_cudaERNS_18TensorIteratorBaseEENKUlvE_clEvENKUlvE1_clEvEUliiE_EESt5arrayIPcLm2EEEEviT0_T1_ --------------------------
	.section	.nv.constant0._ZN2at6native29vectorized_elementwise_kernelILi8ENS0_13AUnaryFunctorIiiiZZZNS0_15binary_internal21div_floor_kernel_cudaERNS_18TensorIteratorBaseEENKUlvE_clEvENKUlvE1_clEvEUliiE_EESt5arrayIPcLm2EEEEviT0_T1_,"a",@progbits
	.sectionflags	@""
	.align	4
.nv.constant0._ZN2at6native29vectorized_elementwise_kernelILi8ENS0_13AUnaryFunctorIiiiZZZNS0_15binary_internal21div_floor_kernel_cudaERNS_18TensorIteratorBaseEENKUlvE_clEvENKUlvE1_clEvEUliiE_EESt5arrayIPcLm2EEEEviT0_T1_:
	.zero		928


//--------------------- .nv.constant0._ZN2at6native18elementwise_kernelILi128ELi4EZNS0_15gpu_kernel_implINS0_13BinaryFunctorIaaaZZZNS0_15binary_internal21div_floor_kernel_cudaERNS_18TensorIteratorBaseEENKUlvE_clEvENKUlvE0_clEvEUlaaE_EEEEvS6_RKT_EUliE_EEviT1_ --------------------------
	.section	.nv.constant0._ZN2at6native18elementwise_kernelILi128ELi4EZNS0_15gpu_kernel_implINS0_13BinaryFunctorIaaaZZZNS0_15binary_internal21div_floor_kernel_cudaERNS_18TensorIteratorBaseEENKUlvE_clEvENKUlvE0_clEvEUlaaE_EEEEvS6_RKT_EUliE_EEviT1_,"a",@progbits
	.sectionflags	@""
	.align	4
.nv.constant0._ZN2at6native18elementwise_kernelILi128ELi4EZNS0_15gpu_kernel_implINS0_13BinaryFunctorIaaaZZZNS0_15binary_internal21div_floor_kernel_cudaERNS_18TensorIteratorBaseEENKUlvE_clEvENKUlvE0_clEvEUlaaE_EEEEvS6_RKT_EUliE_EEviT1_:
	.zero		1552


//--------------------- .nv.constant0._ZN2at6native27unrolled_elementwise_kernelINS0_13BinaryFunctorIaaaZZZNS0_15binary_internal21div_floor_kernel_cudaERNS_18TensorIteratorBaseEENKUlvE_clEvENKUlvE0_clEvEUlaaE_EESt5arrayIPcLm3EELi4E23TrivialOffsetCalculatorILi2EjESD_ILi1EjENS0_6memory12LoadWithCastILi2EEENSG_13StoreWithCastILi1EEEEEviT_T0_T2_T3_T4_T5_ --------------------------
	.section	.nv.constant0._ZN2at6native27unrolled_elementwise_kernelINS0_13BinaryFunctorIaaaZZZNS0_15binary_internal21div_floor_kernel_cudaERNS_18TensorIteratorBaseEENKUlvE_clEvENKUlvE0_clEvEUlaaE_EESt5arrayIPcLm3EELi4E23TrivialOffsetCalculatorILi2EjESD_ILi1EjENS0_6memory12LoadWithCastILi2EEENSG_13StoreWithCastILi1EEEEEviT_T0_T2_T3_T4_T5_,"a",@progbits
	.sectionflags	@""
	.align	4
.nv.constant0._ZN2at6native27unrolled_elementwise_kernelINS0_13BinaryFunctorIaaaZZZNS0_15binary_internal21div_floor_kernel_cudaERNS_18TensorIteratorBaseEENKUlvE_clEvENKUlvE0_clEvEUlaaE_EESt5arrayIPcLm3EELi4E23TrivialOffsetCalculatorILi2EjESD_ILi1EjENS0_6memory12LoadWithCastILi2EEENSG_13StoreWithCastILi1EEEEEviT_T0_T2_T3_T4_T5_:
	.zero		952


//--------------------- .nv.constant0._ZN2at6native18elementwise_kernelILi128ELi4EZNS0_22gpu_kernel_impl_nocastINS0_13BinaryFunctorIaaaZZZNS0_15binary_internal21div_floor_kernel_cudaERNS_18TensorIteratorBaseEENKUlvE_clEvENKUlvE0_clEvEUlaaE_EEEEvS6_RKT_EUliE_EEviT1_ --------------------------
	.section	.nv.constant0._ZN2at6native18elementwise_kernelILi128ELi4EZNS0_22gpu_kernel_impl_nocastINS0_13BinaryFunctorIaaaZZZNS0_15binary_internal21div_floor_kernel_cudaERNS_18TensorIteratorBaseEENKUlvE_clEvENKUlvE0_clEvEUlaaE_EEEEvS6_RKT_EUliE_EEviT1_,"a",@progbits
	.sectionflags	@""
	.align	4
.nv.constant0._ZN2at6native18elementwise_kernelILi128ELi4EZNS0_22gpu_kernel_impl_nocastINS0_13BinaryFunctorIaaaZZZNS0_15binary_internal21div_floor_kernel_cudaERNS_18TensorIteratorBaseEENKUlvE_clEvENKUlvE0_clEvEUlaaE_EEEEvS6_RKT_EUliE_EEviT1_:
	.zero		1552


//--------------------- .nv.constant0._ZN2at6native27unrolled_elementwise_kernelINS0_13BinaryFunctorIaaaZZZNS0_15binary_internal21div_floor_kernel_cudaERNS_18TensorIteratorBaseEENKUlvE_clEvENKUlvE0_clEvEUlaaE_EESt5arrayIPcLm3EELi4E23TrivialOffsetCalculatorILi2EjESD_ILi1EjENS0_6memory15LoadWithoutCastENSG_16StoreWithoutCastEEEviT_T0_T2_T3_T4_T5_ --------------------------
	.section	.nv.constant0._ZN2at6native27unrolled_elementwise_kernelINS0_13BinaryFunctorIaaaZZZNS0_15binary_internal21div_floor_kernel_cudaERNS_18TensorIteratorBaseEENKUlvE_clEvENKUlvE0_clEvEUlaaE_EESt5arrayIPcLm3EELi4E23TrivialOffsetCalculatorILi2EjESD_ILi1EjENS0_6memory15LoadWithoutCastENSG_16StoreWithoutCastEEEviT_T0_T2_T3_T4_T5_,"a",@progbits
	.sectionflags	@""
	.align	4
.nv.constant0._ZN2at6native27unrolled_elementwise_kernelINS0_13BinaryFunctorIaaaZZZNS0_15binary_internal21div_floor_kernel_cudaERNS_18TensorIteratorBaseEENKUlvE_clEvENKUlvE0_clEvEUlaaE_EESt5arrayIPcLm3EELi4E23TrivialOffsetCalculatorILi2EjESD_ILi1EjENS0_6memory15LoadWithoutCastENSG_16StoreWithoutCastEEEviT_T0_T2_T3_T4_T5_:
	.zero		932


//--------------------- .nv.constant0._ZN2at6native29vectorized_elementwise_kernelILi2ENS0_13BinaryFunctorIaaaZZZNS0_15binary_internal21div_floor_kernel_cudaERNS_18TensorIteratorBaseEENKUlvE_clEvENKUlvE0_clEvEUlaaE_EESt5arrayIPcLm3EEEEviT0_T1_ --------------------------
	.section	.nv.constant0._ZN2at6native29vectorized_elementwise_kernelILi2ENS0_13BinaryFunctorIaaaZZZNS0_15binary_internal21div_floor_kernel_cudaERNS_18TensorIteratorBaseEENKUlvE_clEvENKUlvE0_clEvEUlaaE_EESt5arrayIPcLm3EEEEviT0_T1_,"a",@progbits
	.sectionflags	@""
	.align	4
.nv.constant0._ZN2at6native29vectorized_elementwise_kernelILi2ENS0_13BinaryFunctorIaaaZZZNS0_15binary_internal21div_floor_kernel_cudaERNS_18TensorIteratorBaseEENKUlvE_clEvENKUlvE0_clEvEUlaaE_EESt5arrayIPcLm3EEEEviT0_T1_:
	.zero		928


//--------------------- .nv.constant0._ZN2at6native29vectorized_elementwise_kernelILi4ENS0_13BinaryFunctorIaaaZZZNS0_15binary_internal21div_floor_kernel_cudaERNS_18TensorIteratorBaseEENKUlvE_clEvENKUlvE0_clEvEUlaaE_EESt5arrayIPcLm3EEEEviT0_T1_ --------------------------
	.section	.nv.constant0._ZN2at6native29vectorized_elementwise_kernelILi4ENS0_13BinaryFunctorIaaaZZZNS0_15binary_internal21div_floor_kernel_cudaERNS_18TensorIteratorBaseEENKUlvE_clEvENKUlvE0_clEvEUlaaE_EESt5arrayIPcLm3EEEEviT0_T1_,"a",@progbits
	.sectionflags	@""
	.align	4
.nv.constant0._ZN2at6native29vectorized_elementwise_kernelILi4ENS0_13BinaryFunctorIaaaZZZNS0_15binary_internal21div_floor_kernel_cudaERNS_18TensorIteratorBaseEENKUlvE_clEvENKUlvE0_clEvEUlaaE_EESt5arrayIPcLm3EEEEviT0_T1_:
	.zero		928


//--------------------- .nv.constant0._ZN2at6native29vectorized_elementwise_kernelILi8ENS0_13BinaryFunctorIaaaZZZNS0_15binary_internal21div_floor_kernel_cudaERNS_18TensorIteratorBaseEENKUlvE_clEvENKUlvE0_clEvEUlaaE_EESt5arrayIPcLm3EEEEviT0_T1_ --------------------------
	.section	.nv.constant0._ZN2at6native29vectorized_elementwise_kernelILi8ENS0_13BinaryFunctorIaaaZZZNS0_15binary_internal21div_floor_kernel_cudaERNS_18TensorIteratorBaseEENKUlvE_clEvENKUlvE0_clEvEUlaaE_EESt5arrayIPcLm3EEEEviT0_T1_,"a",@progbits
	.sectionflags	@""
	.align	4
.nv.constant0._ZN2at6native29vectorized_elementwise_kernelILi8ENS0_13BinaryFunctorIaaaZZZNS0_15binary_internal21div_floor_kernel_cudaERNS_18TensorIteratorBaseEENKUlvE_clEvENKUlvE0_clEvEUlaaE_EESt5arrayIPcLm3EEEEviT0_T1_:
	.zero		928


//--------------------- .nv.constant0._ZN2at6native18elementwise_kernelILi128ELi4EZNS0_15gpu_kernel_implINS0_13BUnaryFunctorIaaaZZZNS0_15binary_internal21div_floor_kernel_cudaERNS_18TensorIteratorBaseEENKUlvE_clEvENKUlvE0_clEvEUlaaE_EEEEvS6_RKT_EUliE_EEviT1_ --------------------------
	.section	.nv.constant0._ZN2at6native18elementwise_kernelILi128ELi4EZNS0_15gpu_kernel_implINS0_13BUnaryFunctorIaaaZZZNS0_15binary_internal21div_floor_kernel_cudaERNS_18TensorIteratorBaseEENKUlvE_clEvENKUlvE0_clEvEUlaaE_EEEEvS6_RKT_EUliE_EEviT1_,"a",@progbits
	.sectionflags	@""
	.align	4
.nv.constant0._ZN2at6native18elementwise_kernelILi128ELi4EZNS0_15gpu_kernel_implINS0_13BUnaryFunctorIaaaZZZNS0_15binary_internal21div_floor_kernel_cudaERNS_18TensorIteratorBaseEENKUlvE_clEvENKUlvE0_clEvEUlaaE_EEEEvS6_RKT_EUliE_EEviT1_:
	.zero		1440


//--------------------- .nv.constant0._ZN2at6native27unrolled_elementwise_kernelINS0_13BUnaryFunctorIaaaZZZNS0_15binary_internal21div_floor_kernel_cudaERNS_18TensorIteratorBaseEENKUlvE_clEvENKUlvE0_clEvEUlaaE_EESt5arrayIPcLm2EELi4E23TrivialOffsetCalculatorILi1EjESE_NS0_6memory12LoadWithCastILi1EEENSF_13StoreWithCastILi1EEEEEviT_T0_T2_T3_T4_T5_ --------------------------
	.section	.nv.constant0._ZN2at6native27unrolled_elementwise_kernelINS0_13BUnaryFunctorIaaaZZZNS0_15binary_internal21div_floor_kernel_cudaERNS_18TensorIteratorBaseEENKUlvE_clEvENKUlvE0_clEvEUlaaE_EESt5arrayIPcLm2EELi4E23TrivialOffsetCalculatorILi1EjESE_NS0_6memory12LoadWithCastILi1EEENSF_13StoreWithCastILi1EEEEEviT_T0_T2_T3_T4_T5_,"a",@progbits
	.sectionflags	@""
	.align	4
.nv.constant0._ZN2at6native27unrolled_elementwise_kernelINS0_13BUnaryFunctorIaaaZZZNS0_15binary_internal21div_floor_kernel_cudaERNS_18TensorIteratorBaseEENKUlvE_clEvENKUlvE0_clEvEUlaaE_EESt5arrayIPcLm2EELi4E23TrivialOffsetCalculatorILi1EjESE_NS0_6memory12LoadWithCastILi1EEENSF_13StoreWithCastILi1EEEEEviT_T0_T2_T3_T4_T5_:
	.zero		940


//--------------------- .nv.constant0._ZN2at6native18elementwise_kernelILi128ELi4EZNS0_22gpu_kernel_impl_nocastINS0_13BUnaryFunctorIaaaZZZNS0_15binary_internal21div_floor_kernel_cudaERNS_18TensorIteratorBaseEENKUlvE_clEvENKUlvE0_clEvEUlaaE_EEEEvS6_RKT_EUliE_EEviT1_ --------------------------
	.section	.nv.constant0._ZN2at6native18elementwise_kernelILi128ELi4EZNS0_22gpu_kernel_impl_nocastINS0_13BUnaryFunctorIaaaZZZNS0_15binary_internal21div_floor_kernel_cudaERNS_18TensorIteratorBaseEENKUlvE_clEvENKUlvE0_clEvEUlaaE_EEEEvS6_RKT_EUliE_EEviT1_,"a",@progbits
	.sectionflags	@""
	.align	4
.nv.constant0._ZN2at6native18elementwise_kernelILi128ELi4EZNS0_22gpu_kernel_impl_nocastINS0_13BUnaryFunctorIaaaZZZNS0_15binary_internal21div_floor_kernel_cudaERNS_18TensorIteratorBaseEENKUlvE_clEvENKUlvE0_clEvEUlaaE_EEEEvS6_RKT_EUliE_EEviT1_:
	.zero		1440


//--------------------- .nv.constant0._ZN2at6native27unrolled_elementwise_kernelINS0_13BUnaryFunctorIaaaZZZNS0_15binary_internal21div_floor_kernel_cudaERNS_18TensorIteratorBaseEENKUlvE_clEvENKUlvE0_clEvEUlaaE_EESt5arrayIPcLm2EELi4E23TrivialOffsetCalculatorILi1EjESE_NS0_6memory15LoadWithoutCastENSF_16StoreWithoutCastEEEviT_T0_T2_T3_T4_T5_ --------------------------
	.section	.nv.constant0._ZN2at6native27unrolled_elementwise_kernelINS0_13BUnaryFunctorIaaaZZZNS0_15binary_internal21div_floor_kernel_cudaERNS_18TensorIteratorBaseEENKUlvE_clEvENKUlvE0_clEvEUlaaE_EESt5arrayIPcLm2EELi4E23TrivialOffsetCalculatorILi1EjESE_NS0_6memory15LoadWithoutCastENSF_16StoreWithoutCastEEEviT_T0_T2_T3_T4_T5_,"a",@progbits
	.sectionflags	@""
	.align	4
.nv.constant0._ZN2at6native27unrolled_elementwise_kernelINS0_13BUnaryFunctorIaaaZZZNS0_15binary_internal21div_floor_kernel_cudaERNS_18TensorIteratorBaseEENKUlvE_clEvENKUlvE0_clEvEUlaaE_EESt5arrayIPcLm2EELi4E23TrivialOffsetCalculatorILi1EjESE_NS0_6memory15LoadWithoutCastENSF_16StoreWithoutCastEEEviT_T0_T2_T3_T4_T5_:
	.zero		924


//--------------------- .nv.constant0._ZN2at6native29vectorized_elementwise_kernelILi2ENS0_13BUnaryFunctorIaaaZZZNS0_15binary_internal21div_floor_kernel_cudaERNS_18TensorIteratorBaseEENKUlvE_clEvENKUlvE0_clEvEUlaaE_EESt5arrayIPcLm2EEEEviT0_T1_ --------------------------
	.section	.nv.constant0._ZN2at6native29vectorized_elementwise_kernelILi2ENS0_13BUnaryFunctorIaaaZZZNS0_15binary_internal21div_floor_kernel_cudaERNS_18TensorIteratorBaseEENKUlvE_clEvENKUlvE0_clEvEUlaaE_EESt5arrayIPcLm2EEEEviT0_T1_,"a",@progbits
	.sectionflags	@""
	.align	4
.nv.constant0._ZN2at6native29vectorized_elementwise_kernelILi2ENS0_13BUnaryFunctorIaaaZZZNS0_15binary_internal21div_floor_kernel_cudaERNS_18TensorIteratorBaseEENKUlvE_clEvENKUlvE0_clEvEUlaaE_EESt5arrayIPcLm2EEEEviT0_T1_:
	.zero		920


//--------------------- .nv.constant0._ZN2at6native29vectorized_elementwise_kernelILi4ENS0_13BUnaryFunctorIaaaZZZNS0_15binary_internal21div_floor_kernel_cudaERNS_18TensorIteratorBaseEENKUlvE_clEvENKUlvE0_clEvEUlaaE_EESt5arrayIPcLm2EEEEviT0_T1_ --------------------------
	.section	.nv.constant0._ZN2at6native29vectorized_elementwise_kernelILi4ENS0_13BUnaryFunctorIaaaZZZNS0_15binary_internal21div_floor_kernel_cudaERNS_18TensorIteratorBaseEENKUlvE_clEvENKUlvE0_clEvEUlaaE_EESt5arrayIPcLm2EEEEviT0_T1_,"a",@progbits
	.sectionflags	@""
	.align	4
.nv.constant0._ZN2at6native29vectorized_elementwise_kernelILi4ENS0_13BUnaryFunctorIaaaZZZNS0_15binary_internal21div_floor_kernel_cudaERNS_18TensorIteratorBaseEENKUlvE_clEvENKUlvE0_clEvEUlaaE_EESt5arrayIPcLm2EEEEviT0_T1_:
	.zero		920


//--------------------- .nv.constant0._ZN2at6native29vectorized_elementwise_kernelILi8ENS0_13BUnaryFunctorIaaaZZZNS0_15binary_internal21div_floor_kernel_cudaERNS_18TensorIteratorBaseEENKUlvE_clEvENKUlvE0_clEvEUlaaE_EESt5arrayIPcLm2EEEEviT0_T1_ --------------------------
	.section	.nv.constant0._ZN2at6native29vectorized_elementwise_kernelILi8ENS0_13BUnaryFunctorIaaaZZZNS0_15binary_internal21div_floor_kernel_cudaERNS_18TensorIteratorBaseEENKUlvE_clEvENKUlvE0_clEvEUlaaE_EESt5arrayIPcLm2EEEEviT0_T1_,"a",@progbits
	.sectionflags	@""
	.align	4
.nv.constant0._ZN2at6native29vectorized_elementwise_kernelILi8ENS0_13BUnaryFunctorIaaaZZZNS0_15binary_internal21div_floor_kernel_cudaERNS_18TensorIteratorBaseEENKUlvE_clEvENKUlvE0_clEvEUlaaE_EESt5arrayIPcLm2EEEEviT0_T1_:
	.zero		920


//--------------------- .nv.constant0._ZN2at6native18elementwise_kernelILi128ELi4EZNS0_15gpu_kernel_implINS0_13AUnaryFunctorIaaaZZZNS0_15binary_internal21div_floor_kernel_cudaERNS_18TensorIteratorBaseEENKUlvE_clEvENKUlvE0_clEvEUlaaE_EEEEvS6_RKT_EUliE_EEviT1_ --------------------------
	.section	.nv.constant0._ZN2at6native18elementwise_kernelILi128ELi4EZNS0_15gpu_kernel_implINS0_13AUnaryFunctorIaaaZZZNS0_15binary_internal21div_floor_kernel_cudaERNS_18TensorIteratorBaseEENKUlvE_clEvENKUlvE0_clEvEUlaaE_EEEEvS6_RKT_EUliE_EEviT1_,"a",@progbits
	.sectionflags	@""
	.align	4
.nv.constant0._ZN2at6native18elementwise_kernelILi128ELi4EZNS0_15gpu_kernel_implINS0_13AUnaryFunctorIaaaZZZNS0_15binary_internal21div_floor_kernel_cudaERNS_18TensorIteratorBaseEENKUlvE_clEvENKUlvE0_clEvEUlaaE_EEEEvS6_RKT_EUliE_EEviT1_:
	.zero		1440


//--------------------- .nv.constant0._ZN2at6native27unrolled_elementwise_kernelINS0_13AUnaryFunctorIaaaZZZNS0_15binary_internal21div_floor_kernel_cudaERNS_18TensorIteratorBaseEENKUlvE_clEvENKUlvE0_clEvEUlaaE_EESt5arrayIPcLm2EELi4E23TrivialOffsetCalculatorILi1EjESE_NS0_6memory12LoadWithCastILi1EEENSF_13StoreWithCastILi1EEEEEviT_T0_T2_T3_T4_T5_ --------------------------
	.section	.nv.constant0._ZN2at6native27unrolled_elementwise_kernelINS0_13AUnaryFunctorIaaaZZZNS0_15binary_internal21div_floor_kernel_cudaERNS_18TensorIteratorBaseEENKUlvE_clEvENKUlvE0_clEvEUlaaE_EESt5arrayIPcLm2EELi4E23TrivialOffsetCalculatorILi1EjESE_NS0_6memory12LoadWithCastILi1EEENSF_13StoreWithCastILi1EEEEEviT_T0_T2_T3_T4_T5_,"a",@progbits
	.sectionflags	@""
	.align	4
.nv.constant0._ZN2at6native27unrolled_elementwise_kernelINS0_13AUnaryFunctorIaaaZZZNS0_15binary_internal21div_floor_kernel_cudaERNS_18TensorIteratorBaseEENKUlvE_clEvENKUlvE0_clEvEUlaaE_EESt5arrayIPcLm2EELi4E23TrivialOffsetCalculatorILi1EjESE_NS0_6memory12LoadWithCastILi1EEENSF_13StoreWithCastILi1EEEEEviT_T0_T2_T3_T4_T5_:
	.zero		940


//--------------------- .nv.constant0._ZN2at6native18elementwise_kernelILi128ELi4EZNS0_22gpu_kernel_impl_nocastINS0_13AUnaryFunctorIaaaZZZNS0_15binary_internal21div_floor_kernel_cudaERNS_18TensorIteratorBaseEENKUlvE_clEvENKUlvE0_clEvEUlaaE_EEEEvS6_RKT_EUliE_EEviT1_ --------------------------
	.section	.nv.constant0._ZN2at6native18elementwise_kernelILi128ELi4EZNS0_22gpu_kernel_impl_nocastINS0_13AUnaryFunctorIaaaZZZNS0_15binary_internal21div_floor_kernel_cudaERNS_18TensorIteratorBaseEENKUlvE_clEvENKUlvE0_clEvEUlaaE_EEEEvS6_RKT_EUliE_EEviT1_,"a",@progbits
	.sectionflags	@""
	.align	4
.nv.constant0._ZN2at6native18elementwise_kernelILi128ELi4EZNS0_22gpu_kernel_impl_nocastINS0_13AUnaryFunctorIaaaZZZNS0_15binary_internal21div_floor_kernel_cudaERNS_18TensorIteratorBaseEENKUlvE_clEvENKUlvE0_clEvEUlaaE_EEEEvS6_RKT_EUliE_EEviT1_:
	.zero		1440


//--------------------- .nv.constant0._ZN2at6native27unrolled_elementwise_kernelINS0_13AUnaryFunctorIaaaZZZNS0_15binary_internal21div_floor_kernel_cudaERNS_18TensorIteratorBaseEENKUlvE_clEvENKUlvE0_clEvEUlaaE_EESt5arrayIPcLm2EELi4E23TrivialOffsetCalculatorILi1EjESE_NS0_6memory15LoadWithoutCastENSF_16StoreWithoutCastEEEviT_T0_T2_T3_T4_T5_ --------------------------
	.section	.nv.constant0._ZN2at6native27unrolled_elementwise_kernelINS0_13AUnaryFunctorIaaaZZZNS0_15binary_internal21div_floor_kernel_cudaERNS_18TensorIteratorBaseEENKUlvE_clEvENKUlvE0_clEvEUlaaE_EESt5arrayIPcLm2EELi4E23TrivialOffsetCalculatorILi1EjESE_NS0_6memory15LoadWithoutCastENSF_16StoreWithoutCastEEEviT_T0_T2_T3_T4_T5_,"a",@progbits
	.sectionflags	@""
	.align	4
.nv.constant0._ZN2at6native27unrolled_elementwise_kernelINS0_13AUnaryFunctorIaaaZZZNS0_15binary_internal21div_floor_kernel_cudaERNS_18TensorIteratorBaseEENKUlvE_clEvENKUlvE0_clEvEUlaaE_EESt5arrayIPcLm2EELi4E23TrivialOffsetCalculatorILi1EjESE_NS0_6memory15LoadWithoutCastENSF_16StoreWithoutCastEEEviT_T0_T2_T3_T4_T5_:
	.zero		924


//--------------------- .nv.constant0._ZN2at6native29vectorized_elementwise_kernelILi2ENS0_13AUnaryFunctorIaaaZZZNS0_15binary_internal21div_floor_kernel_cudaERNS_18TensorIteratorBaseEENKUlvE_clEvENKUlvE0_clEvEUlaaE_EESt5arrayIPcLm2EEEEviT0_T1_ --------------------------
	.section	.nv.constant0._ZN2at6native29vectorized_elementwise_kernelILi2ENS0_13AUnaryFunctorIaaaZZZNS0_15binary_internal21div_floor_kernel_cudaERNS_18TensorIteratorBaseEENKUlvE_clEvENKUlvE0_clEvEUlaaE_EESt5arrayIPcLm2EEEEviT0_T1_,"a",@progbits
	.sectionflags	@""
	.align	4
.nv.constant0._ZN2at6native29vectorized_elementwise_kernelILi2ENS0_13AUnaryFunctorIaaaZZZNS0_15binary_internal21div_floor_kernel_cudaERNS_18TensorIteratorBaseEENKUlvE_clEvENKUlvE0_clEvEUlaaE_EESt5arrayIPcLm2EEEEviT0_T1_:
	.zero		920


//--------------------- .nv.constant0._ZN2at6native29vectorized_elementwise_kernelILi4ENS0_13AUnaryFunctorIaaaZZZNS0_15binary_internal21div_floor_kernel_cudaERNS_18TensorIteratorBaseEENKUlvE_clEvENKUlvE0_clEvEUlaaE_EESt5arrayIPcLm2EEEEviT0_T1_ --------------------------
	.section	.nv.constant0._ZN2at6native29vectorized_elementwise_kernelILi4ENS0_13AUnaryFunctorIaaaZZZNS0_15binary_internal21div_floor_kernel_cudaERNS_18TensorIteratorBaseEENKUlvE_clEvENKUlvE0_clEvEUlaaE_EESt5arrayIPcLm2EEEEviT0_T1_,"a",@progbits
	.sectionflags	@""
	.align	4
.nv.constant0._ZN2at6native29vectorized_elementwise_kernelILi4ENS0_13AUnaryFunctorIaaaZZZNS0_15binary_internal21div_floor_kernel_cudaERNS_18TensorIteratorBaseEENKUlvE_clEvENKUlvE0_clEvEUlaaE_EESt5arrayIPcLm2EEEEviT0_T1_:
	.zero		920


//--------------------- .nv.constant0._ZN2at6native29vectorized_elementwise_kernelILi8ENS0_13AUnaryFunctorIaaaZZZNS0_15binary_internal21div_floor_kernel_cudaERNS_18TensorIteratorBaseEENKUlvE_clEvENKUlvE0_clEvEUlaaE_EESt5arrayIPcLm2EEEEviT0_T1_ --------------------------
	.section	.nv.constant0._ZN2at6native29vectorized_elementwise_kernelILi8ENS0_13AUnaryFunctorIaaaZZZNS0_15binary_internal21div_floor_kernel_cudaERNS_18TensorIteratorBaseEENKUlvE_clEvENKUlvE0_clEvEUlaaE_EESt5arrayIPcLm2EEEEviT0_T1_,"a",@progbits
	.sectionflags	@""
	.align	4
.nv.constant0._ZN2at6native29vectorized_elementwise_kernelILi8ENS0_13AUnaryFunctorIaaaZZZNS0_15binary_internal21div_floor_kernel_cudaERNS_18TensorIteratorBaseEENKUlvE_clEvENKUlvE0_clEvEUlaaE_EESt5arrayIPcLm2EEEEviT0_T1_:
	.zero		920


//--------------------- .nv.constant0._ZN2at6native18elementwise_kernelILi128ELi4EZNS0_15gpu_kernel_implINS0_13BinaryFunctorIhhhZZZNS0_15binary_internal21div_floor_kernel_cudaERNS_18TensorIteratorBaseEENKUlvE_clEvENKUlvE_clEvEUlhhE_EEEEvS6_RKT_EUliE_EEviT1_ --------------------------
	.section	.nv.constant0._ZN2at6native18elementwise_kernelILi128ELi4EZNS0_15gpu_kernel_implINS0_13BinaryFunctorIhhhZZZNS0_15binary_internal21div_floor_kernel_cudaERNS_18TensorIteratorBaseEENKUlvE_clEvENKUlvE_clEvEUlhhE_EEEEvS6_RKT_EUliE_EEviT1_,"a",@progbits
	.sectionflags	@""
	.align	4
.nv.constant0._ZN2at6native18elementwise_kernelILi128ELi4EZNS0_15gpu_kernel_implINS0_13BinaryFunctorIhhhZZZNS0_15binary_internal21div_floor_kernel_cudaERNS_18TensorIteratorBaseEENKUlvE_clEvENKUlvE_clEvEUlhhE_EEEEvS6_RKT_EUliE_EEviT1_:
	.zero		1552


//--------------------- .nv.constant0._ZN2at6native27unrolled_elementwise_kernelINS0_13BinaryFunctorIhhhZZZNS0_15binary_internal21div_floor_kernel_cudaERNS_18TensorIteratorBaseEENKUlvE_clEvENKUlvE_clEvEUlhhE_EESt5arrayIPcLm3EELi4E23TrivialOffsetCalculatorILi2EjESD_ILi1EjENS0_6memory12LoadWithCastILi2EEENSG_13StoreWithCastILi1EEEEEviT_T0_T2_T3_T4_T5_ --------------------------
	.section	.nv.constant0._ZN2at6native27unrolled_elementwise_kernelINS0_13BinaryFunctorIhhhZZZNS0_15binary_internal21div_floor_kernel_cudaERNS_18TensorIteratorBaseEENKUlvE_clEvENKUlvE_clEvEUlhhE_EESt5arrayIPcLm3EELi4E23TrivialOffsetCalculatorILi2EjESD_ILi1EjENS0_6memory12LoadWithCastILi2EEENSG_13StoreWithCastILi1EEEEEviT_T0_T2_T3_T4_T5_,"a",@progbits
	.sectionflags	@""
	.align	4
.nv.constant0._ZN2at6native27unrolled_elementwise_kernelINS0_13BinaryFunctorIhhhZZZNS0_15binary_internal21div_floor_kernel_cudaERNS_18TensorIteratorBaseEENKUlvE_clEvENKUlvE_clEvEUlhhE_EESt5arrayIPcLm3EELi4E23TrivialOffsetCalculatorILi2EjESD_ILi1EjENS0_6memory12LoadWithCastILi2EEENSG_13StoreWithCastILi1EEEEEviT_T0_T2_T3_T4_T5_:
	.zero		952


//--------------------- .nv.constant0._ZN2at6native18elementwise_kernelILi128ELi4EZNS0_22gpu_kernel_impl_nocastINS0_13BinaryFunctorIhhhZZZNS0_15binary_internal21div_floor_kernel_cudaERNS_18TensorIteratorBaseEENKUlvE_clEvENKUlvE_clEvEUlhhE_EEEEvS6_RKT_EUliE_EEviT1_ --------------------------
	.section	.nv.constant0._ZN2at6native18elementwise_kernelILi128ELi4EZNS0_22gpu_kernel_impl_nocastINS0_13BinaryFunctorIhhhZZZNS0_15binary_internal21div_floor_kernel_cudaERNS_18TensorIteratorBaseEENKUlvE_clEvENKUlvE_clEvEUlhhE_EEEEvS6_RKT_EUliE_EEviT1_,"a",@progbits
	.sectionflags	@""
	.align	4
.nv.constant0._ZN2at6native18elementwise_kernelILi128ELi4EZNS0_22gpu_kernel_impl_nocastINS0_13BinaryFunctorIhhhZZZNS0_15binary_internal21div_floor_kernel_cudaERNS_18TensorIteratorBaseEENKUlvE_clEvENKUlvE_clEvEUlhhE_EEEEvS6_RKT_EUliE_EEviT1_:
	.zero		1552


//--------------------- .nv.constant0._ZN2at6native27unrolled_elementwise_kernelINS0_13BinaryFunctorIhhhZZZNS0_15binary_internal21div_floor_kernel_cudaERNS_18TensorIteratorBaseEENKUlvE_clEvENKUlvE_clEvEUlhhE_EESt5arrayIPcLm3EELi4E23TrivialOffsetCalculatorILi2EjESD_ILi1EjENS0_6memory15LoadWithoutCastENSG_16StoreWithoutCastEEEviT_T0_T2_T3_T4_T5_ --------------------------
	.section	.nv.constant0._ZN2at6native27unrolled_elementwise_kernelINS0_13BinaryFunctorIhhhZZZNS0_15binary_internal21div_floor_kernel_cudaERNS_18TensorIteratorBaseEENKUlvE_clEvENKUlvE_clEvEUlhhE_EESt5arrayIPcLm3EELi4E23TrivialOffsetCalculatorILi2EjESD_ILi1EjENS0_6memory15LoadWithoutCastENSG_16StoreWithoutCastEEEviT_T0_T2_T3_T4_T5_,"a",@progbits
	.sectionflags	@""
	.align	4
.nv.constant0._ZN2at6native27unrolled_elementwise_kernelINS0_13BinaryFunctorIhhhZZZNS0_15binary_internal21div_floor_kernel_cudaERNS_18TensorIteratorBaseEENKUlvE_clEvENKUlvE_clEvEUlhhE_EESt5arrayIPcLm3EELi4E23TrivialOffsetCalculatorILi2EjESD_ILi1EjENS0_6memory15LoadWithoutCastENSG_16StoreWithoutCastEEEviT_T0_T2_T3_T4_T5_:
	.zero		932


//--------------------- .nv.constant0._ZN2at6native29vectorized_elementwise_kernelILi2ENS0_13BinaryFunctorIhhhZZZNS0_15binary_internal21div_floor_kernel_cudaERNS_18TensorIteratorBaseEENKUlvE_clEvENKUlvE_clEvEUlhhE_EESt5arrayIPcLm3EEEEviT0_T1_ --------------------------
	.section	.nv.constant0._ZN2at6native29vectorized_elementwise_kernelILi2ENS0_13BinaryFunctorIhhhZZZNS0_15binary_internal21div_floor_kernel_cudaERNS_18TensorIteratorBaseEENKUlvE_clEvENKUlvE_clEvEUlhhE_EESt5arrayIPcLm3EEEEviT0_T1_,"a",@progbits
	.sectionflags	@""
	.align	4
.nv.constant0._ZN2at6native29vectorized_elementwise_kernelILi2ENS0_13BinaryFunctorIhhhZZZNS0_15binary_internal21div_floor_kernel_cudaERNS_18TensorIteratorBaseEENKUlvE_clEvENKUlvE_clEvEUlhhE_EESt5arrayIPcLm3EEEEviT0_T1_:
	.zero		928


//--------------------- .nv.constant0._ZN2at6native29vectorized_elementwise_kernelILi4ENS0_13BinaryFunctorIhhhZZZNS0_15binary_internal21div_floor_kernel_cudaERNS_18TensorIteratorBaseEENKUlvE_clEvENKUlvE_clEvEUlhhE_EESt5arrayIPcLm3EEEEviT0_T1_ --------------------------
	.section	.nv.constant0._ZN2at6native29vectorized_elementwise_kernelILi4ENS0_13BinaryFunctorIhhhZZZNS0_15binary_internal21div_floor_kernel_cudaERNS_18TensorIteratorBaseEENKUlvE_clEvENKUlvE_clEvEUlhhE_EESt5arrayIPcLm3EEEEviT0_T1_,"a",@progbits
	.sectionflags	@""
	.align	4
.nv.constant0._ZN2at6native29vectorized_elementwise_kernelILi4ENS0_13BinaryFunctorIhhhZZZNS0_15binary_internal21div_floor_kernel_cudaERNS_18TensorIteratorBaseEENKUlvE_clEvENKUlvE_clEvEUlhhE_EESt5arrayIPcLm3EEEEviT0_T1_:
	.zero		928


//--------------------- .nv.constant0._ZN2at6native29vectorized_elementwise_kernelILi8ENS0_13BinaryFunctorIhhhZZZNS0_15binary_internal21div_floor_kernel_cudaERNS_18TensorIteratorBaseEENKUlvE_clEvENKUlvE_clEvEUlhhE_EESt5arrayIPcLm3EEEEviT0_T1_ --------------------------
	.section	.nv.constant0._ZN2at6native29vectorized_elementwise_kernelILi8ENS0_13BinaryFunctorIhhhZZZNS0_15binary_internal21div_floor_kernel_cudaERNS_18TensorIteratorBaseEENKUlvE_clEvENKUlvE_clEvEUlhhE_EESt5arrayIPcLm3EEEEviT0_T1_,"a",@progbits
	.sectionflags	@""
	.align	4
.nv.constant0._ZN2at6native29vectorized_elementwise_kernelILi8ENS0_13BinaryFunctorIhhhZZZNS0_15binary_internal21div_floor_kernel_cudaERNS_18TensorIteratorBaseEENKUlvE_clEvENKUlvE_clEvEUlhhE_EESt5arrayIPcLm3EEEEviT0_T1_:
	.zero		928


//--------------------- .nv.constant0._ZN2at6native18elementwise_kernelILi128ELi4EZNS0_15gpu_kernel_implINS0_13BUnaryFunctorIhhhZZZNS0_15binary_internal21div_floor_kernel_cudaERNS_18TensorIteratorBaseEENKUlvE_clEvENKUlvE_clEvEUlhhE_EEEEvS6_RKT_EUliE_EEviT1_ --------------------------
	.section	.nv.constant0._ZN2at6native18elementwise_kernelILi128ELi4EZNS0_15gpu_kernel_implINS0_13BUnaryFunctorIhhhZZZNS0_15binary_internal21div_floor_kernel_cudaERNS_18TensorIteratorBaseEENKUlvE_clEvENKUlvE_clEvEUlhhE_EEEEvS6_RKT_EUliE_EEviT1_,"a",@progbits
	.sectionflags	@""
	.align	4
.nv.constant0._ZN2at6native18elementwise_kernelILi128ELi4EZNS0_15gpu_kernel_implINS0_13BUnaryFunctorIhhhZZZNS0_15binary_internal21div_floor_kernel_cudaERNS_18TensorIteratorBaseEENKUlvE_clEvENKUlvE_clEvEUlhhE_EEEEvS6_RKT_EUliE_EEviT1_:
	.zero		1440


//--------------------- .nv.constant0._ZN2at6native27unrolled_elementwise_kernelINS0_13BUnaryFunctorIhhhZZZNS0_15binary_internal21div_floor_kernel_cudaERNS_18TensorIteratorBaseEENKUlvE_clEvENKUlvE_clEvEUlhhE_EESt5arrayIPcLm2EELi4E23TrivialOffsetCalculatorILi1EjESE_NS0_6memory12LoadWithCastILi1EEENSF_13StoreWithCastILi1EEEEEviT_T0_T2_T3_T4_T5_ --------------------------
	.section	.nv.constant0._ZN2at6native27unrolled_elementwise_kernelINS0_13BUnaryFunctorIhhhZZZNS0_15binary_internal21div_floor_kernel_cudaERNS_18TensorIteratorBaseEENKUlvE_clEvENKUlvE_clEvEUlhhE_EESt5arrayIPcLm2EELi4E23TrivialOffsetCalculatorILi1EjESE_NS0_6memory12LoadWithCastILi1EEENSF_13StoreWithCastILi1EEEEEviT_T0_T2_T3_T4_T5_,"a",@progbits
	.sectionflags	@""
	.align	4
.nv.constant0._ZN2at6native27unrolled_elementwise_kernelINS0_13BUnaryFunctorIhhhZZZNS0_15binary_internal21div_floor_kernel_cudaERNS_18TensorIteratorBaseEENKUlvE_clEvENKUlvE_clEvEUlhhE_EESt5arrayIPcLm2EELi4E23TrivialOffsetCalculatorILi1EjESE_NS0_6memory12LoadWithCastILi1EEENSF_13StoreWithCastILi1EEEEEviT_T0_T2_T3_T4_T5_:
	.zero		940


//--------------------- .nv.constant0._ZN2at6native18elementwise_kernelILi128ELi4EZNS0_22gpu_kernel_impl_nocastINS0_13BUnaryFunctorIhhhZZZNS0_15binary_internal21div_floor_kernel_cudaERNS_18TensorIteratorBaseEENKUlvE_clEvENKUlvE_clEvEUlhhE_EEEEvS6_RKT_EUliE_EEviT1_ --------------------------
	.section	.nv.constant0._ZN2at6native18elementwise_kernelILi128ELi4EZNS0_22gpu_kernel_impl_nocastINS0_13BUnaryFunctorIhhhZZZNS0_15binary_internal21div_floor_kernel_cudaERNS_18TensorIteratorBaseEENKUlvE_clEvENKUlvE_clEvEUlhhE_EEEEvS6_RKT_EUliE_EEviT1_,"a",@progbits
	.sectionflags	@""
	.align	4
.nv.constant0._ZN2at6native18elementwise_kernelILi128ELi4EZNS0_22gpu_kernel_impl_nocastINS0_13BUnaryFunctorIhhhZZZNS0_15binary_internal21div_floor_kernel_cudaERNS_18TensorIteratorBaseEENKUlvE_clEvENKUlvE_clEvEUlhhE_EEEEvS6_RKT_EUliE_EEviT1_:
	.zero		1440


//--------------------- .nv.constant0._ZN2at6native27unrolled_elementwise_kernelINS0_13BUnaryFunctorIhhhZZZNS0_15binary_internal21div_floor_kernel_cudaERNS_18TensorIteratorBaseEENKUlvE_clEvENKUlvE_clEvEUlhhE_EESt5arrayIPcLm2EELi4E23TrivialOffsetCalculatorILi1EjESE_NS0_6memory15LoadWithoutCastENSF_16StoreWithoutCastEEEviT_T0_T2_T3_T4_T5_ --------------------------
	.section	.nv.constant0._ZN2at6native27unrolled_elementwise_kernelINS0_13BUnaryFunctorIhhhZZZNS0_15binary_internal21div_floor_kernel_cudaERNS_18TensorIteratorBaseEENKUlvE_clEvENKUlvE_clEvEUlhhE_EESt5arrayIPcLm2EELi4E23TrivialOffsetCalculatorILi1EjESE_NS0_6memory15LoadWithoutCastENSF_16StoreWithoutCastEEEviT_T0_T2_T3_T4_T5_,"a",@progbits
	.sectionflags	@""
	.align	4
.nv.constant0._ZN2at6native27unrolled_elementwise_kernelINS0_13BUnaryFunctorIhhhZZZNS0_15binary_internal21div_floor_kernel_cudaERNS_18TensorIteratorBaseEENKUlvE_clEvENKUlvE_clEvEUlhhE_EESt5arrayIPcLm2EELi4E23TrivialOffsetCalculatorILi1EjESE_NS0_6memory15LoadWithoutCastENSF_16StoreWithoutCastEEEviT_T0_T2_T3_T4_T5_:
	.zero		924


//--------------------- .nv.constant0._ZN2at6native29vectorized_elementwise_kernelILi2ENS0_13BUnaryFunctorIhhhZZZNS0_15binary_internal21div_floor_kernel_cudaERNS_18TensorIteratorBaseEENKUlvE_clEvENKUlvE_clEvEUlhhE_EESt5arrayIPcLm2EEEEviT0_T1_ --------------------------
	.section	.nv.constant0._ZN2at6native29vectorized_elementwise_kernelILi2ENS0_13BUnaryFunctorIhhhZZZNS0_15binary_internal21div_floor_kernel_cudaERNS_18TensorIteratorBaseEENKUlvE_clEvENKUlvE_clEvEUlhhE_EESt5arrayIPcLm2EEEEviT0_T1_,"a",@progbits
	.sectionflags	@""
	.align	4
.nv.constant0._ZN2at6native29vectorized_elementwise_kernelILi2ENS0_13BUnaryFunctorIhhhZZZNS0_15binary_internal21div_floor_kernel_cudaERNS_18TensorIteratorBaseEENKUlvE_clEvENKUlvE_clEvEUlhhE_EESt5arrayIPcLm2EEEEviT0_T1_:
	.zero		920


//--------------------- .nv.constant0._ZN2at6native29vectorized_elementwise_kernelILi4ENS0_13BUnaryFunctorIhhhZZZNS0_15binary_internal21div_floor_kernel_cudaERNS_18TensorIteratorBaseEENKUlvE_clEvENKUlvE_clEvEUlhhE_EESt5arrayIPcLm2EEEEviT0_T1_ --------------------------
	.section	.nv.constant0._ZN2at6native29vectorized_elementwise_kernelILi4ENS0_13BUnaryFunctorIhhhZZZNS0_15binary_internal21div_floor_kernel_cudaERNS_18TensorIteratorBaseEENKUlvE_clEvENKUlvE_clEvEUlhhE_EESt5arrayIPcLm2EEEEviT0_T1_,"a",@progbits
	.sectionflags	@""
	.align	4
.nv.constant0._ZN2at6native29vectorized_elementwise_kernelILi4ENS0_13BUnaryFunctorIhhhZZZNS0_15binary_internal21div_floor_kernel_cudaERNS_18TensorIteratorBaseEENKUlvE_clEvENKUlvE_clEvEUlhhE_EESt5arrayIPcLm2EEEEviT0_T1_:
	.zero		920


//--------------------- .nv.constant0._ZN2at6native29vectorized_elementwise_kernelILi8ENS0_13BUnaryFunctorIhhhZZZNS0_15binary_internal21div_floor_kernel_cudaERNS_18TensorIteratorBaseEENKUlvE_clEvENKUlvE_clEvEUlhhE_EESt5arrayIPcLm2EEEEviT0_T1_ --------------------------
	.section	.nv.constant0._ZN2at6native29vectorized_elementwise_kernelILi8ENS0_13BUnaryFunctorIhhhZZZNS0_15binary_internal21div_floor_kernel_cudaERNS_18TensorIteratorBaseEENKUlvE_clEvENKUlvE_clEvEUlhhE_EESt5arrayIPcLm2EEEEviT0_T1_,"a",@progbits
	.sectionflags	@""
	.align	4
.nv.constant0._ZN2at6native29vectorized_elementwise_kernelILi8ENS0_13BUnaryFunctorIhhhZZZNS0_15binary_internal21div_floor_kernel_cudaERNS_18TensorIteratorBaseEENKUlvE_clEvENKUlvE_clEvEUlhhE_EESt5arrayIPcLm2EEEEviT0_T1_:
	.zero		920


//--------------------- .nv.constant0._ZN2at6native18elementwise_kernelILi128ELi4EZNS0_15gpu_kernel_implINS0_13AUnaryFunctorIhhhZZZNS0_15binary_internal21div_floor_kernel_cudaERNS_18TensorIteratorBaseEENKUlvE_clEvENKUlvE_clEvEUlhhE_EEEEvS6_RKT_EUliE_EEviT1_ --------------------------
	.section	.nv.constant0._ZN2at6native18elementwise_kernelILi128ELi4EZNS0_15gpu_kernel_implINS0_13AUnaryFunctorIhhhZZZNS0_15binary_internal21div_floor_kernel_cudaERNS_18TensorIteratorBaseEENKUlvE_clEvENKUlvE_clEvEUlhhE_EEEEvS6_RKT_EUliE_EEviT1_,"a",@progbits
	.sectionflags	@""
	.align	4
.nv.constant0._ZN2at6native18elementwise_kernelILi128ELi4EZNS0_15gpu_kernel_implINS0_13AUnaryFunctorIhhhZZZNS0_15binary_internal21div_floor_kernel_cudaERNS_18TensorIteratorBaseEENKUlvE_clEvENKUlvE_clEvEUlhhE_EEEEvS6_RKT_EUliE_EEviT1_:
	.zero		1440


//--------------------- .nv.constant0._ZN2at6native27unrolled_elementwise_kernelINS0_13AUnaryFunctorIhhhZZZNS0_15binary_internal21div_floor_kernel_cudaERNS_18TensorIteratorBaseEENKUlvE_clEvENKUlvE_clEvEUlhhE_EESt5arrayIPcLm2EELi4E23TrivialOffsetCalculatorILi1EjESE_NS0_6memory12LoadWithCastILi1EEENSF_13StoreWithCastILi1EEEEEviT_T0_T2_T3_T4_T5_ --------------------------
	.section	.nv.constant0._ZN2at6native27unrolled_elementwise_kernelINS0_13AUnaryFunctorIhhhZZZNS0_15binary_internal21div_floor_kernel_cudaERNS_18TensorIteratorBaseEENKUlvE_clEvENKUlvE_clEvEUlhhE_EESt5arrayIPcLm2EELi4E23TrivialOffsetCalculatorILi1EjESE_NS0_6memory12LoadWithCastILi1EEENSF_13StoreWithCastILi1EEEEEviT_T0_T2_T3_T4_T5_,"a",@progbits
	.sectionflags	@""
	.align	4
.nv.constant0._ZN2at6native27unrolled_elementwise_kernelINS0_13AUnaryFunctorIhhhZZZNS0_15binary_internal21div_floor_kernel_cudaERNS_18TensorIteratorBaseEENKUlvE_clEvENKUlvE_clEvEUlhhE_EESt5arrayIPcLm2EELi4E23TrivialOffsetCalculatorILi1EjESE_NS0_6memory12LoadWithCastILi1EEENSF_13StoreWithCastILi1EEEEEviT_T0_T2_T3_T4_T5_:
	.zero		940


//--------------------- .nv.constant0._ZN2at6native18elementwise_kernelILi128ELi4EZNS0_22gpu_kernel_impl_nocastINS0_13AUnaryFunctorIhhhZZZNS0_15binary_internal21div_floor_kernel_cudaERNS_18TensorIteratorBaseEENKUlvE_clEvENKUlvE_clEvEUlhhE_EEEEvS6_RKT_EUliE_EEviT1_ --------------------------
	.section	.nv.constant0._ZN2at6native18elementwise_kernelILi128ELi4EZNS0_22gpu_kernel_impl_nocastINS0_13AUnaryFunctorIhhhZZZNS0_15binary_internal21div_floor_kernel_cudaERNS_18TensorIteratorBaseEENKUlvE_clEvENKUlvE_clEvEUlhhE_EEEEvS6_RKT_EUliE_EEviT1_,"a",@progbits
	.sectionflags	@""
	.align	4
.nv.constant0._ZN2at6native18elementwise_kernelILi128ELi4EZNS0_22gpu_kernel_impl_nocastINS0_13AUnaryFunctorIhhhZZZNS0_15binary_internal21div_floor_kernel_cudaERNS_18TensorIteratorBaseEENKUlvE_clEvENKUlvE_clEvEUlhhE_EEEEvS6_RKT_EUliE_EEviT1_:
	.zero		1440


//--------------------- .nv.constant0._ZN2at6native27unrolled_elementwise_kernelINS0_13AUnaryFunctorIhhhZZZNS0_15binary_internal21div_floor_kernel_cudaERNS_18TensorIteratorBaseEENKUlvE_clEvENKUlvE_clEvEUlhhE_EESt5arrayIPcLm2EELi4E23TrivialOffsetCalculatorILi1EjESE_NS0_6memory15LoadWithoutCastENSF_16StoreWithoutCastEEEviT_T0_T2_T3_T4_T5_ --------------------------
	.section	.nv.constant0._ZN2at6native27unrolled_elementwise_kernelINS0_13AUnaryFunctorIhhhZZZNS0_15binary_internal21div_floor_kernel_cudaERNS_18TensorIteratorBaseEENKUlvE_clEvENKUlvE_clEvEUlhhE_EESt5arrayIPcLm2EELi4E23TrivialOffsetCalculatorILi1EjESE_NS0_6memory15LoadWithoutCastENSF_16StoreWithoutCastEEEviT_T0_T2_T3_T4_T5_,"a",@progbits
	.sectionflags	@""
	.align	4
.nv.constant0._ZN2at6native27unrolled_elementwise_kernelINS0_13AUnaryFunctorIhhhZZZNS0_15binary_internal21div_floor_kernel_cudaERNS_18TensorIteratorBaseEENKUlvE_clEvENKUlvE_clEvEUlhhE_EESt5arrayIPcLm2EELi4E23TrivialOffsetCalculatorILi1EjESE_NS0_6memory15LoadWithoutCastENSF_16StoreWithoutCastEEEviT_T0_T2_T3_T4_T5_:
	.zero		924


//--------------------- .nv.constant0._ZN2at6native29vectorized_elementwise_kernelILi2ENS0_13AUnaryFunctorIhhhZZZNS0_15binary_internal21div_floor_kernel_cudaERNS_18TensorIteratorBaseEENKUlvE_clEvENKUlvE_clEvEUlhhE_EESt5arrayIPcLm2EEEEviT0_T1_ --------------------------
	.section	.nv.constant0._ZN2at6native29vectorized_elementwise_kernelILi2ENS0_13AUnaryFunctorIhhhZZZNS0_15binary_internal21div_floor_kernel_cudaERNS_18TensorIteratorBaseEENKUlvE_clEvENKUlvE_clEvEUlhhE_EESt5arrayIPcLm2EEEEviT0_T1_,"a",@progbits
	.sectionflags	@""
	.align	4
.nv.constant0._ZN2at6native29vectorized_elementwise_kernelILi2ENS0_13AUnaryFunctorIhhhZZZNS0_15binary_internal21div_floor_kernel_cudaERNS_18TensorIteratorBaseEENKUlvE_clEvENKUlvE_clEvEUlhhE_EESt5arrayIPcLm2EEEEviT0_T1_:
	.zero		920


//--------------------- .nv.constant0._ZN2at6native29vectorized_elementwise_kernelILi4ENS0_13AUnaryFunctorIhhhZZZNS0_15binary_internal21div_floor_kernel_cudaERNS_18TensorIteratorBaseEENKUlvE_clEvENKUlvE_clEvEUlhhE_EESt5arrayIPcLm2EEEEviT0_T1_ --------------------------
	.section	.nv.constant0._ZN2at6native29vectorized_elementwise_kernelILi4ENS0_13AUnaryFunctorIhhhZZZNS0_15binary_internal21div_floor_kernel_cudaERNS_18TensorIteratorBaseEENKUlvE_clEvENKUlvE_clEvEUlhhE_EESt5arrayIPcLm2EEEEviT0_T1_,"a",@progbits
	.sectionflags	@""
	.align	4
.nv.constant0._ZN2at6native29vectorized_elementwise_kernelILi4ENS0_13AUnaryFunctorIhhhZZZNS0_15binary_internal21div_floor_kernel_cudaERNS_18TensorIteratorBaseEENKUlvE_clEvENKUlvE_clEvEUlhhE_EESt5arrayIPcLm2EEEEviT0_T1_:
	.zero		920


//--------------------- .nv.constant0._ZN2at6native29vectorized_elementwise_kernelILi8ENS0_13AUnaryFunctorIhhhZZZNS0_15binary_internal21div_floor_kernel_cudaERNS_18TensorIteratorBaseEENKUlvE_clEvENKUlvE_clEvEUlhhE_EESt5arrayIPcLm2EEEEviT0_T1_ --------------------------
	.section	.nv.constant0._ZN2at6native29vectorized_elementwise_kernelILi8ENS0_13AUnaryFunctorIhhhZZZNS0_15binary_internal21div_floor_kernel_cudaERNS_18TensorIteratorBaseEENKUlvE_clEvENKUlvE_clEvEUlhhE_EESt5arrayIPcLm2EEEEviT0_T1_,"a",@progbits
	.sectionflags	@""
	.align	4
.nv.constant0._ZN2at6native29vectorized_elementwise_kernelILi8ENS0_13AUnaryFunctorIhhhZZZNS0_15binary_internal21div_floor_kernel_cudaERNS_18TensorIteratorBaseEENKUlvE_clEvENKUlvE_clEvEUlhhE_EESt5arrayIPcLm2EEEEviT0_T1_:
	.zero		920


//--------------------- SYMBOLS --------------------------

	.type		.nv.reservedSmem.offset0,@object
	.size		.nv.reservedSmem.offset0,0x4
	.type		__assertfail,@function
